	.target	sm_80

	.elftype	@"ET_EXEC"


//--------------------- .note.nv.tkinfo           --------------------------
	.section	.note.nv.tkinfo,"",@"SHT_NOTE"
	.sectionflags	@"SHF_NOTE_NV_TKINFO"
	.tkinfo
        /*0018*/ 	.word	0x00000002
        /*0030*/ 	.string	""
        /*0030*/ 	.string	"ptxas"
        /*0030*/ 	.string	"Cuda compilation tools, release 13.0, V13.0.88"
        /*0030*/ 	.string	"Build cuda_13.0.r13.0/compiler.36424714_0"
        /*0030*/ 	.string	"-arch sm_80 -m 64 "



//--------------------- .note.nv.cuinfo           --------------------------
	.section	.note.nv.cuinfo,"",@"SHT_NOTE"
	.sectionflags	@"SHF_NOTE_NV_CUINFO"
        /*0018*/ 	.short	0x0002
        /*001a*/ 	.short	0x0050
        /*001c*/ 	.short	0x0082
	.zero		2


//--------------------- .nv.info                  --------------------------
	.section	.nv.info,"",@"SHT_CUDA_INFO"
	.align	4


	//----- nvinfo : EIATTR_REGCOUNT
	.align		4
        /*0000*/ 	.byte	0x04, 0x2f
        /*0002*/ 	.short	(.L_12 - .L_11)
	.align		4
.L_11:
        /*0004*/ 	.word	index@(_ZN7cutlass13device_kernelIN5flash19enable_sm80_to_sm89INS1_16FlashAttnFwdSm80INS1_25CollectiveMainloopFwdSm80ILi8ELi1ELb0EN4cute5tupleIJNS5_1CILi128EEENS7_ILi48EEENS7_ILi256EEEEEELi256ENS_10bfloat16_tEfNS_4arch4Sm80ELb1ELb0ELb1ELb1ELb0ELb1ELb1ELb0EEENS1_21CollectiveEpilogueFwdINS6_IJS8_SA_S9_EEENS6_IJNS7_ILi1EEESI_SI_EEESC_SE_Li256ELb1ELb1ELb0ELb0EEENS1_19SingleTileSchedulerILb1ELb0ELb1ELi128EEEEEEEEEvNT_6ParamsE)
        /*0008*/ 	.word	0x000000fc


	//----- nvinfo : EIATTR_FRAME_SIZE
	.align		4
.L_12:
        /*000c*/ 	.byte	0x04, 0x11
        /*000e*/ 	.short	(.L_14 - .L_13)
	.align		4
.L_13:
        /*0010*/ 	.word	index@(_ZN7cutlass13device_kernelIN5flash19enable_sm80_to_sm89INS1_16FlashAttnFwdSm80INS1_25CollectiveMainloopFwdSm80ILi8ELi1ELb0EN4cute5tupleIJNS5_1CILi128EEENS7_ILi48EEENS7_ILi256EEEEEELi256ENS_10bfloat16_tEfNS_4arch4Sm80ELb1ELb0ELb1ELb1ELb0ELb1ELb1ELb0EEENS1_21CollectiveEpilogueFwdINS6_IJS8_SA_S9_EEENS6_IJNS7_ILi1EEESI_SI_EEESC_SE_Li256ELb1ELb1ELb0ELb0EEENS1_19SingleTileSchedulerILb1ELb0ELb1ELi128EEEEEEEEEvNT_6ParamsE)
        /*0014*/ 	.word	0x00000000


	//----- nvinfo : EIATTR_REGCOUNT
	.align		4
.L_14:
        /*0018*/ 	.byte	0x04, 0x2f
        /*001a*/ 	.short	(.L_16 - .L_15)
	.align		4
.L_15:
        /*001c*/ 	.word	index@(_ZN7cutlass13device_kernelIN5flash19enable_sm80_to_sm89INS1_16FlashAttnFwdSm80INS1_25CollectiveMainloopFwdSm80ILi8ELi1ELb0EN4cute5tupleIJNS5_1CILi128EEENS7_ILi96EEENS7_ILi256EEEEEELi256ENS_10bfloat16_tEfNS_4arch4Sm80ELb1ELb0ELb1ELb1ELb0ELb0ELb1ELb0EEENS1_21CollectiveEpilogueFwdINS6_IJS8_SA_S9_EEENS6_IJNS7_ILi1EEESI_SI_EEESC_SE_Li256ELb1ELb1ELb0ELb0EEENS1_19SingleTileSchedulerILb1ELb0ELb1ELi128EEEEEEEEEvNT_6ParamsE)
        /*0020*/ 	.word	0x000000ff


	//----- nvinfo : EIATTR_FRAME_SIZE
	.align		4
.L_16:
        /*0024*/ 	.byte	0x04, 0x11
        /*0026*/ 	.short	(.L_18 - .L_17)
	.align		4
.L_17:
        /*0028*/ 	.word	index@(_ZN7cutlass13device_kernelIN5flash19enable_sm80_to_sm89INS1_16FlashAttnFwdSm80INS1_25CollectiveMainloopFwdSm80ILi8ELi1ELb0EN4cute5tupleIJNS5_1CILi128EEENS7_ILi96EEENS7_ILi256EEEEEELi256ENS_10bfloat16_tEfNS_4arch4Sm80ELb1ELb0ELb1ELb1ELb0ELb0ELb1ELb0EEENS1_21CollectiveEpilogueFwdINS6_IJS8_SA_S9_EEENS6_IJNS7_ILi1EEESI_SI_EEESC_SE_Li256ELb1ELb1ELb0ELb0EEENS1_19SingleTileSchedulerILb1ELb0ELb1ELi128EEEEEEEEEvNT_6ParamsE)
        /*002c*/ 	.word	0x00000050


	//----- nvinfo : EIATTR_REGCOUNT
	.align		4
.L_18:
        /*0030*/ 	.byte	0x04, 0x2f
        /*0032*/ 	.short	(.L_20 - .L_19)
	.align		4
.L_19:
        /*0034*/ 	.word	index@(_ZN7cutlass13device_kernelIN5flash19enable_sm80_to_sm89INS1_16FlashAttnFwdSm80INS1_25CollectiveMainloopFwdSm80ILi8ELi1ELb0EN4cute5tupleIJNS5_1CILi128EEENS7_ILi96EEENS7_ILi256EEEEEELi256ENS_10bfloat16_tEfNS_4arch4Sm80ELb1ELb0ELb1ELb0ELb0ELb0ELb1ELb0EEENS1_21CollectiveEpilogueFwdINS6_IJS8_SA_S9_EEENS6_IJNS7_ILi1EEESI_SI_EEESC_SE_Li256ELb0ELb1ELb0ELb0EEENS1_30DynamicPersistentTileSchedulerILi256ELi256ELb0ELb1ELb0EEEEEEEEEvNT_6ParamsE)
        /*0038*/ 	.word	0x000000ff


	//----- nvinfo : EIATTR_FRAME_SIZE
	.align		4
.L_20:
        /*003c*/ 	.byte	0x04, 0x11
        /*003e*/ 	.short	(.L_22 - .L_21)
	.align		4
.L_21:
        /*0040*/ 	.word	index@($__internal_5_$__cuda_sm70_shflsync_idx_p)
        /*0044*/ 	.word	0x00000000


	//----- nvinfo : EIATTR_FRAME_SIZE
	.align		4
.L_22:
        /*0048*/ 	.byte	0x04, 0x11
        /*004a*/ 	.short	(.L_24 - .L_23)
	.align		4
.L_23:
        /*004c*/ 	.word	index@($__internal_4_$__cuda_sm70_shflsync_bfly_p)
        /*0050*/ 	.word	0x00000000


	//----- nvinfo : EIATTR_FRAME_SIZE
	.align		4
.L_24:
        /*0054*/ 	.byte	0x04, 0x11
        /*0056*/ 	.short	(.L_26 - .L_25)
	.align		4
.L_25:
        /*0058*/ 	.word	index@(_ZN7cutlass13device_kernelIN5flash19enable_sm80_to_sm89INS1_16FlashAttnFwdSm80INS1_25CollectiveMainloopFwdSm80ILi8ELi1ELb0EN4cute5tupleIJNS5_1CILi128EEENS7_ILi96EEENS7_ILi256EEEEEELi256ENS_10bfloat16_tEfNS_4arch4Sm80ELb1ELb0ELb1ELb0ELb0ELb0ELb1ELb0EEENS1_21CollectiveEpilogueFwdINS6_IJS8_SA_S9_EEENS6_IJNS7_ILi1EEESI_SI_EEESC_SE_Li256ELb0ELb1ELb0ELb0EEENS1_30DynamicPersistentTileSchedulerILi256ELi256ELb0ELb1ELb0EEEEEEEEEvNT_6ParamsE)
        /*005c*/ 	.word	0x000000a8


	//----- nvinfo : EIATTR_REGCOUNT
	.align		4
.L_26:
        /*0060*/ 	.byte	0x04, 0x2f
        /*0062*/ 	.short	(.L_28 - .L_27)
	.align		4
.L_27:
        /*0064*/ 	.word	index@(_ZN7cutlass13device_kernelIN5flash19enable_sm80_to_sm89INS1_16FlashAttnFwdSm80INS1_25CollectiveMainloopFwdSm80ILi8ELi1ELb0EN4cute5tupleIJNS5_1CILi128EEENS7_ILi48EEENS7_ILi256EEEEEELi256ENS_10bfloat16_tEfNS_4arch4Sm80ELb0ELb1ELb1ELb1ELb0ELb1ELb1ELb0EEENS1_21CollectiveEpilogueFwdINS6_IJS8_SA_S9_EEENS6_IJNS7_ILi1EEESI_SI_EEESC_SE_Li256ELb1ELb1ELb0ELb0EEENS1_19SingleTileSchedulerILb1ELb0ELb1ELi128EEEEEEEEEvNT_6ParamsE)
        /*0068*/ 	.word	0x000000ff


	//----- nvinfo : EIATTR_FRAME_SIZE
	.align		4
.L_28:
        /*006c*/ 	.byte	0x04, 0x11
        /*006e*/ 	.short	(.L_30 - .L_29)
	.align		4
.L_29:
        /*0070*/ 	.word	index@($__internal_3_$__cuda_sm70_shflsync_idx_p)
        /*0074*/ 	.word	0x00000000


	//----- nvinfo : EIATTR_FRAME_SIZE
	.align		4
.L_30:
        /*0078*/ 	.byte	0x04, 0x11
        /*007a*/ 	.short	(.L_32 - .L_31)
	.align		4
.L_31:
        /*007c*/ 	.word	index@($__internal_2_$__cuda_sm70_shflsync_bfly_p)
        /*0080*/ 	.word	0x00000000


	//----- nvinfo : EIATTR_FRAME_SIZE
	.align		4
.L_32:
        /*0084*/ 	.byte	0x04, 0x11
        /*0086*/ 	.short	(.L_34 - .L_33)
	.align		4
.L_33:
        /*0088*/ 	.word	index@($_ZN7cutlass13device_kernelIN5flash19enable_sm80_to_sm89INS1_16FlashAttnFwdSm80INS1_25CollectiveMainloopFwdSm80ILi8ELi1ELb0EN4cute5tupleIJNS5_1CILi128EEENS7_ILi48EEENS7_ILi256EEEEEELi256ENS_10bfloat16_tEfNS_4arch4Sm80ELb0ELb1ELb1ELb1ELb0ELb1ELb1ELb0EEENS1_21CollectiveEpilogueFwdINS6_IJS8_SA_S9_EEENS6_IJNS7_ILi1EEESI_SI_EEESC_SE_Li256ELb1ELb1ELb0ELb0EEENS1_19SingleTileSchedulerILb1ELb0ELb1ELi128EEEEEEEEEvNT_6ParamsE$_ZZN5flash25CollectiveMainloopFwdSm80ILi8ELi1ELb0EN4cute5tupleIJNS1_1CILi128EEENS3_ILi48EEENS3_ILi256EEEEEELi256EN7cutlass10bfloat16_tEfNS8_4arch4Sm80ELb0ELb1ELb1ELb1ELb0ELb1ELb1ELb0EE3mmaINS_16FlashAttnFwdSm80ISC_NS_21CollectiveEpilogueFwdINS2_IJS4_S6_S5_EEENS2_IJNS3_ILi1EEESH_SH_EEES9_SB_Li256ELb1ELb1ELb0ELb0EEENS_19SingleTileSchedulerILb1ELb0ELb1ELi128EEEE13SharedStorageENS1_6TensorINS1_11ArrayEngineIfLm128EEENS1_6LayoutINS2_IJNS2_IJNS3_ILi2EEESS_EEESH_NS3_ILi32EEEEEENS2_IJNS2_IJSH_SS_EEENS3_ILi0EEENS3_ILi4EEEEEEEEEENS_7SoftmaxILi2ELi0EEEEEbRKNSC_6ParamsERT0_RT1_iRKNS_16SeqlenInfoQKNewKILb1ELb1EEENS2_IJiiiiEEERT_ENKUlvE_clEv)
        /*008c*/ 	.word	0x00000000


	//----- nvinfo : EIATTR_FRAME_SIZE
	.align		4
.L_34:
        /*0090*/ 	.byte	0x04, 0x11
        /*0092*/ 	.short	(.L_36 - .L_35)
	.align		4
.L_35:
        /*0094*/ 	.word	index@(_ZN7cutlass13device_kernelIN5flash19enable_sm80_to_sm89INS1_16FlashAttnFwdSm80INS1_25CollectiveMainloopFwdSm80ILi8ELi1ELb0EN4cute5tupleIJNS5_1CILi128EEENS7_ILi48EEENS7_ILi256EEEEEELi256ENS_10bfloat16_tEfNS_4arch4Sm80ELb0ELb1ELb1ELb1ELb0ELb1ELb1ELb0EEENS1_21CollectiveEpilogueFwdINS6_IJS8_SA_S9_EEENS6_IJNS7_ILi1EEESI_SI_EEESC_SE_Li256ELb1ELb1ELb0ELb0EEENS1_19SingleTileSchedulerILb1ELb0ELb1ELi128EEEEEEEEEvNT_6ParamsE)
        /*0098*/ 	.word	0x00000070


	//----- nvinfo : EIATTR_REGCOUNT
	.align		4
.L_36:
        /*009c*/ 	.byte	0x04, 0x2f
        /*009e*/ 	.short	(.L_38 - .L_37)
	.align		4
.L_37:
        /*00a0*/ 	.word	index@(_ZN7cutlass13device_kernelIN5flash19enable_sm80_to_sm89INS1_16FlashAttnFwdSm80INS1_25CollectiveMainloopFwdSm80ILi8ELi1ELb0EN4cute5tupleIJNS5_1CILi128EEENS7_ILi64EEENS7_ILi256EEEEEELi256ENS_10bfloat16_tEfNS_4arch4Sm80ELb0ELb1ELb1ELb1ELb0ELb0ELb1ELb0EEENS1_21CollectiveEpilogueFwdINS6_IJS8_SA_S9_EEENS6_IJNS7_ILi1EEESI_SI_EEESC_SE_Li256ELb1ELb1ELb0ELb0EEENS1_19SingleTileSchedulerILb1ELb0ELb1ELi128EEEEEEEEEvNT_6ParamsE)
        /*00a4*/ 	.word	0x000000ff


	//----- nvinfo : EIATTR_FRAME_SIZE
	.align		4
.L_38:
        /*00a8*/ 	.byte	0x04, 0x11
        /*00aa*/ 	.short	(.L_40 - .L_39)
	.align		4
.L_39:
        /*00ac*/ 	.word	index@(_ZN7cutlass13device_kernelIN5flash19enable_sm80_to_sm89INS1_16FlashAttnFwdSm80INS1_25CollectiveMainloopFwdSm80ILi8ELi1ELb0EN4cute5tupleIJNS5_1CILi128EEENS7_ILi64EEENS7_ILi256EEEEEELi256ENS_10bfloat16_tEfNS_4arch4Sm80ELb0ELb1ELb1ELb1ELb0ELb0ELb1ELb0EEENS1_21CollectiveEpilogueFwdINS6_IJS8_SA_S9_EEENS6_IJNS7_ILi1EEESI_SI_EEESC_SE_Li256ELb1ELb1ELb0ELb0EEENS1_19SingleTileSchedulerILb1ELb0ELb1ELi128EEEEEEEEEvNT_6ParamsE)
        /*00b0*/ 	.word	0x00000090


	//----- nvinfo : EIATTR_REGCOUNT
	.align		4
.L_40:
        /*00b4*/ 	.byte	0x04, 0x2f
        /*00b6*/ 	.short	(.L_42 - .L_41)
	.align		4
.L_41:
        /*00b8*/ 	.word	index@(_ZN7cutlass13device_kernelIN5flash19enable_sm80_to_sm89INS1_16FlashAttnFwdSm80INS1_25CollectiveMainloopFwdSm80ILi8ELi1ELb0EN4cute5tupleIJNS5_1CILi128EEENS7_ILi64EEENS7_ILi256EEEEEELi256ENS_10bfloat16_tEfNS_4arch4Sm80ELb0ELb1ELb1ELb0ELb0ELb0ELb1ELb0EEENS1_21CollectiveEpilogueFwdINS6_IJS8_SA_S9_EEENS6_IJNS7_ILi1EEESI_SI_EEESC_SE_Li256ELb0ELb1ELb0ELb0EEENS1_19SingleTileSchedulerILb0ELb0ELb1ELi128EEEEEEEEEvNT_6ParamsE)
        /*00bc*/ 	.word	0x000000ff


	//----- nvinfo : EIATTR_FRAME_SIZE
	.align		4
.L_42:
        /*00c0*/ 	.byte	0x04, 0x11
        /*00c2*/ 	.short	(.L_44 - .L_43)
	.align		4
.L_43:
        /*00c4*/ 	.word	index@(_ZN7cutlass13device_kernelIN5flash19enable_sm80_to_sm89INS1_16FlashAttnFwdSm80INS1_25CollectiveMainloopFwdSm80ILi8ELi1ELb0EN4cute5tupleIJNS5_1CILi128EEENS7_ILi64EEENS7_ILi256EEEEEELi256ENS_10bfloat16_tEfNS_4arch4Sm80ELb0ELb1ELb1ELb0ELb0ELb0ELb1ELb0EEENS1_21CollectiveEpilogueFwdINS6_IJS8_SA_S9_EEENS6_IJNS7_ILi1EEESI_SI_EEESC_SE_Li256ELb0ELb1ELb0ELb0EEENS1_19SingleTileSchedulerILb0ELb0ELb1ELi128EEEEEEEEEvNT_6ParamsE)
        /*00c8*/ 	.word	0x00000078


	//----- nvinfo : EIATTR_REGCOUNT
	.align		4
.L_44:
        /*00cc*/ 	.byte	0x04, 0x2f
        /*00ce*/ 	.short	(.L_46 - .L_45)
	.align		4
.L_45:
        /*00d0*/ 	.word	index@(_ZN7cutlass13device_kernelIN5flash19enable_sm80_to_sm89INS1_16FlashAttnFwdSm80INS1_25CollectiveMainloopFwdSm80ILi8ELi1ELb0EN4cute5tupleIJNS5_1CILi128EEENS7_ILi48EEENS7_ILi256EEEEEELi256ENS_10bfloat16_tEfNS_4arch4Sm80ELb0ELb0ELb1ELb1ELb0ELb1ELb1ELb0EEENS1_21CollectiveEpilogueFwdINS6_IJS8_SA_S9_EEENS6_IJNS7_ILi1EEESI_SI_EEESC_SE_Li256ELb1ELb1ELb0ELb0EEENS1_19SingleTileSchedulerILb1ELb0ELb1ELi128EEEEEEEEEvNT_6ParamsE)
        /*00d4*/ 	.word	0x000000ff


	//----- nvinfo : EIATTR_FRAME_SIZE
	.align		4
.L_46:
        /*00d8*/ 	.byte	0x04, 0x11
        /*00da*/ 	.short	(.L_48 - .L_47)
	.align		4
.L_47:
        /*00dc*/ 	.word	index@(_ZN7cutlass13device_kernelIN5flash19enable_sm80_to_sm89INS1_16FlashAttnFwdSm80INS1_25CollectiveMainloopFwdSm80ILi8ELi1ELb0EN4cute5tupleIJNS5_1CILi128EEENS7_ILi48EEENS7_ILi256EEEEEELi256ENS_10bfloat16_tEfNS_4arch4Sm80ELb0ELb0ELb1ELb1ELb0ELb1ELb1ELb0EEENS1_21CollectiveEpilogueFwdINS6_IJS8_SA_S9_EEENS6_IJNS7_ILi1EEESI_SI_EEESC_SE_Li256ELb1ELb1ELb0ELb0EEENS1_19SingleTileSchedulerILb1ELb0ELb1ELi128EEEEEEEEEvNT_6ParamsE)
        /*00e0*/ 	.word	0x00000000


	//----- nvinfo : EIATTR_REGCOUNT
	.align		4
.L_48:
        /*00e4*/ 	.byte	0x04, 0x2f
        /*00e6*/ 	.short	(.L_50 - .L_49)
	.align		4
.L_49:
        /*00e8*/ 	.word	index@(_ZN7cutlass13device_kernelIN5flash19enable_sm80_to_sm89INS1_16FlashAttnFwdSm80INS1_25CollectiveMainloopFwdSm80ILi8ELi1ELb0EN4cute5tupleIJNS5_1CILi128EEENS7_ILi96EEENS7_ILi256EEEEEELi256ENS_10bfloat16_tEfNS_4arch4Sm80ELb0ELb0ELb1ELb1ELb0ELb0ELb1ELb0EEENS1_21CollectiveEpilogueFwdINS6_IJS8_SA_S9_EEENS6_IJNS7_ILi1EEESI_SI_EEESC_SE_Li256ELb1ELb1ELb0ELb0EEENS1_19SingleTileSchedulerILb1ELb0ELb1ELi128EEEEEEEEEvNT_6ParamsE)
        /*00ec*/ 	.word	0x000000ff


	//----- nvinfo : EIATTR_FRAME_SIZE
	.align		4
.L_50:
        /*00f0*/ 	.byte	0x04, 0x11
        /*00f2*/ 	.short	(.L_52 - .L_51)
	.align		4
.L_51:
        /*00f4*/ 	.word	index@(_ZN7cutlass13device_kernelIN5flash19enable_sm80_to_sm89INS1_16FlashAttnFwdSm80INS1_25CollectiveMainloopFwdSm80ILi8ELi1ELb0EN4cute5tupleIJNS5_1CILi128EEENS7_ILi96EEENS7_ILi256EEEEEELi256ENS_10bfloat16_tEfNS_4arch4Sm80ELb0ELb0ELb1ELb1ELb0ELb0ELb1ELb0EEENS1_21CollectiveEpilogueFwdINS6_IJS8_SA_S9_EEENS6_IJNS7_ILi1EEESI_SI_EEESC_SE_Li256ELb1ELb1ELb0ELb0EEENS1_19SingleTileSchedulerILb1ELb0ELb1ELi128EEEEEEEEEvNT_6ParamsE)
        /*00f8*/ 	.word	0x00000058


	//----- nvinfo : EIATTR_REGCOUNT
	.align		4
.L_52:
        /*00fc*/ 	.byte	0x04, 0x2f
        /*00fe*/ 	.short	(.L_54 - .L_53)
	.align		4
.L_53:
        /*0100*/ 	.word	index@(_ZN7cutlass13device_kernelIN5flash19enable_sm80_to_sm89INS1_16FlashAttnFwdSm80INS1_25CollectiveMainloopFwdSm80ILi8ELi1ELb0EN4cute5tupleIJNS5_1CILi128EEENS7_ILi96EEENS7_ILi256EEEEEELi256ENS_10bfloat16_tEfNS_4arch4Sm80ELb0ELb0ELb1ELb0ELb0ELb0ELb1ELb0EEENS1_21CollectiveEpilogueFwdINS6_IJS8_SA_S9_EEENS6_IJNS7_ILi1EEESI_SI_EEESC_SE_Li256ELb0ELb1ELb0ELb0EEENS1_19SingleTileSchedulerILb0ELb0ELb1ELi128EEEEEEEEEvNT_6ParamsE)
        /*0104*/ 	.word	0x000000ff


	//----- nvinfo : EIATTR_FRAME_SIZE
	.align		4
.L_54:
        /*0108*/ 	.byte	0x04, 0x11
        /*010a*/ 	.short	(.L_56 - .L_55)
	.align		4
.L_55:
        /*010c*/ 	.word	index@(_ZN7cutlass13device_kernelIN5flash19enable_sm80_to_sm89INS1_16FlashAttnFwdSm80INS1_25CollectiveMainloopFwdSm80ILi8ELi1ELb0EN4cute5tupleIJNS5_1CILi128EEENS7_ILi96EEENS7_ILi256EEEEEELi256ENS_10bfloat16_tEfNS_4arch4Sm80ELb0ELb0ELb1ELb0ELb0ELb0ELb1ELb0EEENS1_21CollectiveEpilogueFwdINS6_IJS8_SA_S9_EEENS6_IJNS7_ILi1EEESI_SI_EEESC_SE_Li256ELb0ELb1ELb0ELb0EEENS1_19SingleTileSchedulerILb0ELb0ELb1ELi128EEEEEEEEEvNT_6ParamsE)
        /*0110*/ 	.word	0x00000068


	//----- nvinfo : EIATTR_REGCOUNT
	.align		4
.L_56:
        /*0114*/ 	.byte	0x04, 0x2f
        /*0116*/ 	.short	(.L_58 - .L_57)
	.align		4
.L_57:
        /*0118*/ 	.word	index@(_ZN7cutlass13device_kernelIN5flash19enable_sm80_to_sm89INS1_16FlashAttnFwdSm80INS1_25CollectiveMainloopFwdSm80ILi8ELi1ELb0EN4cute5tupleIJNS5_1CILi128EEENS7_ILi32EEENS7_ILi256EEEEEELi256ENS_10bfloat16_tEfNS_4arch4Sm80ELb1ELb0ELb1ELb1ELb0ELb1ELb1ELb0EEENS1_21CollectiveEpilogueFwdINS6_IJS8_SA_S9_EEENS6_IJNS7_ILi1EEESI_SI_EEESC_SE_Li256ELb1ELb1ELb0ELb0EEENS1_19SingleTileSchedulerILb1ELb0ELb1ELi128EEEEEEEEEvNT_6ParamsE)
        /*011c*/ 	.word	0x000000fb


	//----- nvinfo : EIATTR_FRAME_SIZE
	.align		4
.L_58:
        /*0120*/ 	.byte	0x04, 0x11
        /*0122*/ 	.short	(.L_60 - .L_59)
	.align		4
.L_59:
        /*0124*/ 	.word	index@(_ZN7cutlass13device_kernelIN5flash19enable_sm80_to_sm89INS1_16FlashAttnFwdSm80INS1_25CollectiveMainloopFwdSm80ILi8ELi1ELb0EN4cute5tupleIJNS5_1CILi128EEENS7_ILi32EEENS7_ILi256EEEEEELi256ENS_10bfloat16_tEfNS_4arch4Sm80ELb1ELb0ELb1ELb1ELb0ELb1ELb1ELb0EEENS1_21CollectiveEpilogueFwdINS6_IJS8_SA_S9_EEENS6_IJNS7_ILi1EEESI_SI_EEESC_SE_Li256ELb1ELb1ELb0ELb0EEENS1_19SingleTileSchedulerILb1ELb0ELb1ELi128EEEEEEEEEvNT_6ParamsE)
        /*0128*/ 	.word	0x00000000


	//----- nvinfo : EIATTR_REGCOUNT
	.align		4
.L_60:
        /*012c*/ 	.byte	0x04, 0x2f
        /*012e*/ 	.short	(.L_62 - .L_61)
	.align		4
.L_61:
        /*0130*/ 	.word	index@(_ZN7cutlass13device_kernelIN5flash19enable_sm80_to_sm89INS1_16FlashAttnFwdSm80INS1_25CollectiveMainloopFwdSm80ILi8ELi1ELb1EN4cute5tupleIJNS5_1CILi128EEENS7_ILi64EEENS7_ILi256EEEEEELi256ENS_10bfloat16_tEfNS_4arch4Sm80ELb1ELb0ELb1ELb1ELb0ELb0ELb1ELb0EEENS1_21CollectiveEpilogueFwdINS6_IJS8_SA_S9_EEENS6_IJNS7_ILi1EEESI_SI_EEESC_SE_Li256ELb1ELb1ELb0ELb0EEENS1_19SingleTileSchedulerILb1ELb0ELb1ELi128EEEEEEEEEvNT_6ParamsE)
        /*0134*/ 	.word	0x000000ff


	//----- nvinfo : EIATTR_FRAME_SIZE
	.align		4
.L_62:
        /*0138*/ 	.byte	0x04, 0x11
        /*013a*/ 	.short	(.L_64 - .L_63)
	.align		4
.L_63:
        /*013c*/ 	.word	index@(_ZN7cutlass13device_kernelIN5flash19enable_sm80_to_sm89INS1_16FlashAttnFwdSm80INS1_25CollectiveMainloopFwdSm80ILi8ELi1ELb1EN4cute5tupleIJNS5_1CILi128EEENS7_ILi64EEENS7_ILi256EEEEEELi256ENS_10bfloat16_tEfNS_4arch4Sm80ELb1ELb0ELb1ELb1ELb0ELb0ELb1ELb0EEENS1_21CollectiveEpilogueFwdINS6_IJS8_SA_S9_EEENS6_IJNS7_ILi1EEESI_SI_EEESC_SE_Li256ELb1ELb1ELb0ELb0EEENS1_19SingleTileSchedulerILb1ELb0ELb1ELi128EEEEEEEEEvNT_6ParamsE)
        /*0140*/ 	.word	0x00000130


	//----- nvinfo : EIATTR_REGCOUNT
	.align		4
.L_64:
        /*0144*/ 	.byte	0x04, 0x2f
        /*0146*/ 	.short	(.L_66 - .L_65)
	.align		4
.L_65:
        /*0148*/ 	.word	index@(_ZN7cutlass13device_kernelIN5flash19enable_sm80_to_sm89INS1_16FlashAttnFwdSm80INS1_25CollectiveMainloopFwdSm80ILi8ELi1ELb1EN4cute5tupleIJNS5_1CILi128EEENS7_ILi64EEENS7_ILi256EEEEEELi256ENS_10bfloat16_tEfNS_4arch4Sm80ELb1ELb0ELb1ELb0ELb0ELb0ELb1ELb0EEENS1_21CollectiveEpilogueFwdINS6_IJS8_SA_S9_EEENS6_IJNS7_ILi1EEESI_SI_EEESC_SE_Li256ELb0ELb1ELb0ELb0EEENS1_30DynamicPersistentTileSchedulerILi256ELi256ELb0ELb1ELb0EEEEEEEEEvNT_6ParamsE)
        /*014c*/ 	.word	0x000000ff


	//----- nvinfo : EIATTR_FRAME_SIZE
	.align		4
.L_66:
        /*0150*/ 	.byte	0x04, 0x11
        /*0152*/ 	.short	(.L_68 - .L_67)
	.align		4
.L_67:
        /*0154*/ 	.word	index@($__internal_1_$__cuda_sm70_shflsync_idx_p)
        /*0158*/ 	.word	0x00000000


	//----- nvinfo : EIATTR_FRAME_SIZE
	.align		4
.L_68:
        /*015c*/ 	.byte	0x04, 0x11
        /*015e*/ 	.short	(.L_70 - .L_69)
	.align		4
.L_69:
        /*0160*/ 	.word	index@($__internal_0_$__cuda_sm70_shflsync_bfly_p)
        /*0164*/ 	.word	0x00000000


	//----- nvinfo : EIATTR_FRAME_SIZE
	.align		4
.L_70:
        /*0168*/ 	.byte	0x04, 0x11
        /*016a*/ 	.short	(.L_72 - .L_71)
	.align		4
.L_71:
        /*016c*/ 	.word	index@(_ZN7cutlass13device_kernelIN5flash19enable_sm80_to_sm89INS1_16FlashAttnFwdSm80INS1_25CollectiveMainloopFwdSm80ILi8ELi1ELb1EN4cute5tupleIJNS5_1CILi128EEENS7_ILi64EEENS7_ILi256EEEEEELi256ENS_10bfloat16_tEfNS_4arch4Sm80ELb1ELb0ELb1ELb0ELb0ELb0ELb1ELb0EEENS1_21CollectiveEpilogueFwdINS6_IJS8_SA_S9_EEENS6_IJNS7_ILi1EEESI_SI_EEESC_SE_Li256ELb0ELb1ELb0ELb0EEENS1_30DynamicPersistentTileSchedulerILi256ELi256ELb0ELb1ELb0EEEEEEEEEvNT_6ParamsE)
        /*0170*/ 	.word	0x00000140


	//----- nvinfo : EIATTR_REGCOUNT
	.align		4
.L_72:
        /*0174*/ 	.byte	0x04, 0x2f
        /*0176*/ 	.short	(.L_74 - .L_73)
	.align		4
.L_73:
        /*0178*/ 	.word	index@(_ZN7cutlass13device_kernelIN5flash19enable_sm80_to_sm89INS1_16FlashAttnFwdSm80INS1_25CollectiveMainloopFwdSm80ILi8ELi1ELb0EN4cute5tupleIJNS5_1CILi128EEENS7_ILi32EEENS7_ILi256EEEEEELi256ENS_10bfloat16_tEfNS_4arch4Sm80ELb0ELb1ELb1ELb1ELb0ELb1ELb1ELb0EEENS1_21CollectiveEpilogueFwdINS6_IJS8_SA_S9_EEENS6_IJNS7_ILi1EEESI_SI_EEESC_SE_Li256ELb1ELb1ELb0ELb0EEENS1_19SingleTileSchedulerILb1ELb0ELb1ELi128EEEEEEEEEvNT_6ParamsE)
        /*017c*/ 	.word	0x000000f5


	//----- nvinfo : EIATTR_FRAME_SIZE
	.align		4
.L_74:
        /*0180*/ 	.byte	0x04, 0x11
        /*0182*/ 	.short	(.L_76 - .L_75)
	.align		4
.L_75:
        /*0184*/ 	.word	index@(_ZN7cutlass13device_kernelIN5flash19enable_sm80_to_sm89INS1_16FlashAttnFwdSm80INS1_25CollectiveMainloopFwdSm80ILi8ELi1ELb0EN4cute5tupleIJNS5_1CILi128EEENS7_ILi32EEENS7_ILi256EEEEEELi256ENS_10bfloat16_tEfNS_4arch4Sm80ELb0ELb1ELb1ELb1ELb0ELb1ELb1ELb0EEENS1_21CollectiveEpilogueFwdINS6_IJS8_SA_S9_EEENS6_IJNS7_ILi1EEESI_SI_EEESC_SE_Li256ELb1ELb1ELb0ELb0EEENS1_19SingleTileSchedulerILb1ELb0ELb1ELi128EEEEEEEEEvNT_6ParamsE)
        /*0188*/ 	.word	0x00000000


	//----- nvinfo : EIATTR_REGCOUNT
	.align		4
.L_76:
        /*018c*/ 	.byte	0x04, 0x2f
        /*018e*/ 	.short	(.L_78 - .L_77)
	.align		4
.L_77:
        /*0190*/ 	.word	index@(_ZN7cutlass13device_kernelIN5flash19enable_sm80_to_sm89INS1_16FlashAttnFwdSm80INS1_25CollectiveMainloopFwdSm80ILi8ELi1ELb1EN4cute5tupleIJNS5_1CILi128EEENS7_ILi48EEENS7_ILi256EEEEEELi256ENS_10bfloat16_tEfNS_4arch4Sm80ELb0ELb1ELb1ELb1ELb0ELb0ELb1ELb0EEENS1_21CollectiveEpilogueFwdINS6_IJS8_SA_S9_EEENS6_IJNS7_ILi1EEESI_SI_EEESC_SE_Li256ELb1ELb1ELb0ELb0EEENS1_19SingleTileSchedulerILb1ELb0ELb1ELi128EEEEEEEEEvNT_6ParamsE)
        /*0194*/ 	.word	0x000000ff


	//----- nvinfo : EIATTR_FRAME_SIZE
	.align		4
.L_78:
        /*0198*/ 	.byte	0x04, 0x11
        /*019a*/ 	.short	(.L_80 - .L_79)
	.align		4
.L_79:
        /*019c*/ 	.word	index@(_ZN7cutlass13device_kernelIN5flash19enable_sm80_to_sm89INS1_16FlashAttnFwdSm80INS1_25CollectiveMainloopFwdSm80ILi8ELi1ELb1EN4cute5tupleIJNS5_1CILi128EEENS7_ILi48EEENS7_ILi256EEEEEELi256ENS_10bfloat16_tEfNS_4arch4Sm80ELb0ELb1ELb1ELb1ELb0ELb0ELb1ELb0EEENS1_21CollectiveEpilogueFwdINS6_IJS8_SA_S9_EEENS6_IJNS7_ILi1EEESI_SI_EEESC_SE_Li256ELb1ELb1ELb0ELb0EEENS1_19SingleTileSchedulerILb1ELb0ELb1ELi128EEEEEEEEEvNT_6ParamsE)
        /*01a0*/ 	.word	0x000000a0


	//----- nvinfo : EIATTR_REGCOUNT
	.align		4
.L_80:
        /*01a4*/ 	.byte	0x04, 0x2f
        /*01a6*/ 	.short	(.L_82 - .L_81)
	.align		4
.L_81:
        /*01a8*/ 	.word	index@(_ZN7cutlass13device_kernelIN5flash19enable_sm80_to_sm89INS1_16FlashAttnFwdSm80INS1_25CollectiveMainloopFwdSm80ILi8ELi1ELb1EN4cute5tupleIJNS5_1CILi128EEENS7_ILi48EEENS7_ILi256EEEEEELi256ENS_10bfloat16_tEfNS_4arch4Sm80ELb0ELb1ELb1ELb0ELb0ELb0ELb1ELb0EEENS1_21CollectiveEpilogueFwdINS6_IJS8_SA_S9_EEENS6_IJNS7_ILi1EEESI_SI_EEESC_SE_Li256ELb0ELb1ELb0ELb0EEENS1_19SingleTileSchedulerILb0ELb0ELb1ELi128EEEEEEEEEvNT_6ParamsE)
        /*01ac*/ 	.word	0x000000ff


	//----- nvinfo : EIATTR_FRAME_SIZE
	.align		4
.L_82:
        /*01b0*/ 	.byte	0x04, 0x11
        /*01b2*/ 	.short	(.L_84 - .L_83)
	.align		4
.L_83:
        /*01b4*/ 	.word	index@(_ZN7cutlass13device_kernelIN5flash19enable_sm80_to_sm89INS1_16FlashAttnFwdSm80INS1_25CollectiveMainloopFwdSm80ILi8ELi1ELb1EN4cute5tupleIJNS5_1CILi128EEENS7_ILi48EEENS7_ILi256EEEEEELi256ENS_10bfloat16_tEfNS_4arch4Sm80ELb0ELb1ELb1ELb0ELb0ELb0ELb1ELb0EEENS1_21CollectiveEpilogueFwdINS6_IJS8_SA_S9_EEENS6_IJNS7_ILi1EEESI_SI_EEESC_SE_Li256ELb0ELb1ELb0ELb0EEENS1_19SingleTileSchedulerILb0ELb0ELb1ELi128EEEEEEEEEvNT_6ParamsE)
        /*01b8*/ 	.word	0x000000a0


	//----- nvinfo : EIATTR_REGCOUNT
	.align		4
.L_84:
        /*01bc*/ 	.byte	0x04, 0x2f
        /*01be*/ 	.short	(.L_86 - .L_85)
	.align		4
.L_85:
        /*01c0*/ 	.word	index@(_ZN7cutlass13device_kernelIN5flash19enable_sm80_to_sm89INS1_16FlashAttnFwdSm80INS1_25CollectiveMainloopFwdSm80ILi8ELi1ELb0EN4cute5tupleIJNS5_1CILi128EEENS7_ILi32EEENS7_ILi256EEEEEELi256ENS_10bfloat16_tEfNS_4arch4Sm80ELb0ELb0ELb1ELb1ELb0ELb1ELb1ELb0EEENS1_21CollectiveEpilogueFwdINS6_IJS8_SA_S9_EEENS6_IJNS7_ILi1EEESI_SI_EEESC_SE_Li256ELb1ELb1ELb0ELb0EEENS1_19SingleTileSchedulerILb1ELb0ELb1ELi128EEEEEEEEEvNT_6ParamsE)
        /*01c4*/ 	.word	0x000000ff


	//----- nvinfo : EIATTR_FRAME_SIZE
	.align		4
.L_86:
        /*01c8*/ 	.byte	0x04, 0x11
        /*01ca*/ 	.short	(.L_88 - .L_87)
	.align		4
.L_87:
        /*01cc*/ 	.word	index@(_ZN7cutlass13device_kernelIN5flash19enable_sm80_to_sm89INS1_16FlashAttnFwdSm80INS1_25CollectiveMainloopFwdSm80ILi8ELi1ELb0EN4cute5tupleIJNS5_1CILi128EEENS7_ILi32EEENS7_ILi256EEEEEELi256ENS_10bfloat16_tEfNS_4arch4Sm80ELb0ELb0ELb1ELb1ELb0ELb1ELb1ELb0EEENS1_21CollectiveEpilogueFwdINS6_IJS8_SA_S9_EEENS6_IJNS7_ILi1EEESI_SI_EEESC_SE_Li256ELb1ELb1ELb0ELb0EEENS1_19SingleTileSchedulerILb1ELb0ELb1ELi128EEEEEEEEEvNT_6ParamsE)
        /*01d0*/ 	.word	0x00000000


	//----- nvinfo : EIATTR_REGCOUNT
	.align		4
.L_88:
        /*01d4*/ 	.byte	0x04, 0x2f
        /*01d6*/ 	.short	(.L_90 - .L_89)
	.align		4
.L_89:
        /*01d8*/ 	.word	index@(_ZN7cutlass13device_kernelIN5flash19enable_sm80_to_sm89INS1_16FlashAttnFwdSm80INS1_25CollectiveMainloopFwdSm80ILi8ELi1ELb1EN4cute5tupleIJNS5_1CILi128EEENS7_ILi64EEENS7_ILi256EEEEEELi256ENS_10bfloat16_tEfNS_4arch4Sm80ELb0ELb0ELb1ELb1ELb0ELb0ELb1ELb0EEENS1_21CollectiveEpilogueFwdINS6_IJS8_SA_S9_EEENS6_IJNS7_ILi1EEESI_SI_EEESC_SE_Li256ELb1ELb1ELb0ELb0EEENS1_19SingleTileSchedulerILb1ELb0ELb1ELi128EEEEEEEEEvNT_6ParamsE)
        /*01dc*/ 	.word	0x000000ff


	//----- nvinfo : EIATTR_FRAME_SIZE
	.align		4
.L_90:
        /*01e0*/ 	.byte	0x04, 0x11
        /*01e2*/ 	.short	(.L_92 - .L_91)
	.align		4
.L_91:
        /*01e4*/ 	.word	index@(_ZN7cutlass13device_kernelIN5flash19enable_sm80_to_sm89INS1_16FlashAttnFwdSm80INS1_25CollectiveMainloopFwdSm80ILi8ELi1ELb1EN4cute5tupleIJNS5_1CILi128EEENS7_ILi64EEENS7_ILi256EEEEEELi256ENS_10bfloat16_tEfNS_4arch4Sm80ELb0ELb0ELb1ELb1ELb0ELb0ELb1ELb0EEENS1_21CollectiveEpilogueFwdINS6_IJS8_SA_S9_EEENS6_IJNS7_ILi1EEESI_SI_EEESC_SE_Li256ELb1ELb1ELb0ELb0EEENS1_19SingleTileSchedulerILb1ELb0ELb1ELi128EEEEEEEEEvNT_6ParamsE)
        /*01e8*/ 	.word	0x00000110


	//----- nvinfo : EIATTR_REGCOUNT
	.align		4
.L_92:
        /*01ec*/ 	.byte	0x04, 0x2f
        /*01ee*/ 	.short	(.L_94 - .L_93)
	.align		4
.L_93:
        /*01f0*/ 	.word	index@(_ZN7cutlass13device_kernelIN5flash19enable_sm80_to_sm89INS1_16FlashAttnFwdSm80INS1_25CollectiveMainloopFwdSm80ILi8ELi1ELb1EN4cute5tupleIJNS5_1CILi128EEENS7_ILi64EEENS7_ILi256EEEEEELi256ENS_10bfloat16_tEfNS_4arch4Sm80ELb0ELb0ELb1ELb0ELb0ELb0ELb1ELb0EEENS1_21CollectiveEpilogueFwdINS6_IJS8_SA_S9_EEENS6_IJNS7_ILi1EEESI_SI_EEESC_SE_Li256ELb0ELb1ELb0ELb0EEENS1_19SingleTileSchedulerILb0ELb0ELb1ELi128EEEEEEEEEvNT_6ParamsE)
        /*01f4*/ 	.word	0x000000ff


	//----- nvinfo : EIATTR_FRAME_SIZE
	.align		4
.L_94:
        /*01f8*/ 	.byte	0x04, 0x11
        /*01fa*/ 	.short	(.L_96 - .L_95)
	.align		4
.L_95:
        /*01fc*/ 	.word	index@(_ZN7cutlass13device_kernelIN5flash19enable_sm80_to_sm89INS1_16FlashAttnFwdSm80INS1_25CollectiveMainloopFwdSm80ILi8ELi1ELb1EN4cute5tupleIJNS5_1CILi128EEENS7_ILi64EEENS7_ILi256EEEEEELi256ENS_10bfloat16_tEfNS_4arch4Sm80ELb0ELb0ELb1ELb0ELb0ELb0ELb1ELb0EEENS1_21CollectiveEpilogueFwdINS6_IJS8_SA_S9_EEENS6_IJNS7_ILi1EEESI_SI_EEESC_SE_Li256ELb0ELb1ELb0ELb0EEENS1_19SingleTileSchedulerILb0ELb0ELb1ELi128EEEEEEEEEvNT_6ParamsE)
        /*0200*/ 	.word	0x00000130


	//----- nvinfo : EIATTR_MIN_STACK_SIZE
	.align		4
.L_96:
        /*0204*/ 	.byte	0x04, 0x12
        /*0206*/ 	.short	(.L_98 - .L_97)
	.align		4
.L_97:
        /*0208*/ 	.word	index@(_ZN7cutlass13device_kernelIN5flash19enable_sm80_to_sm89INS1_16FlashAttnFwdSm80INS1_25CollectiveMainloopFwdSm80ILi8ELi1ELb1EN4cute5tupleIJNS5_1CILi128EEENS7_ILi64EEENS7_ILi256EEEEEELi256ENS_10bfloat16_tEfNS_4arch4Sm80ELb0ELb0ELb1ELb0ELb0ELb0ELb1ELb0EEENS1_21CollectiveEpilogueFwdINS6_IJS8_SA_S9_EEENS6_IJNS7_ILi1EEESI_SI_EEESC_SE_Li256ELb0ELb1ELb0ELb0EEENS1_19SingleTileSchedulerILb0ELb0ELb1ELi128EEEEEEEEEvNT_6ParamsE)
        /*020c*/ 	.word	0x00000130


	//----- nvinfo : EIATTR_MIN_STACK_SIZE
	.align		4
.L_98:
        /*0210*/ 	.byte	0x04, 0x12
        /*0212*/ 	.short	(.L_100 - .L_99)
	.align		4
.L_99:
        /*0214*/ 	.word	index@(_ZN7cutlass13device_kernelIN5flash19enable_sm80_to_sm89INS1_16FlashAttnFwdSm80INS1_25CollectiveMainloopFwdSm80ILi8ELi1ELb1EN4cute5tupleIJNS5_1CILi128EEENS7_ILi64EEENS7_ILi256EEEEEELi256ENS_10bfloat16_tEfNS_4arch4Sm80ELb0ELb0ELb1ELb1ELb0ELb0ELb1ELb0EEENS1_21CollectiveEpilogueFwdINS6_IJS8_SA_S9_EEENS6_IJNS7_ILi1EEESI_SI_EEESC_SE_Li256ELb1ELb1ELb0ELb0EEENS1_19SingleTileSchedulerILb1ELb0ELb1ELi128EEEEEEEEEvNT_6ParamsE)
        /*0218*/ 	.word	0x00000110


	//----- nvinfo : EIATTR_MIN_STACK_SIZE
	.align		4
.L_100:
        /*021c*/ 	.byte	0x04, 0x12
        /*021e*/ 	.short	(.L_102 - .L_101)
	.align		4
.L_101:
        /*0220*/ 	.word	index@(_ZN7cutlass13device_kernelIN5flash19enable_sm80_to_sm89INS1_16FlashAttnFwdSm80INS1_25CollectiveMainloopFwdSm80ILi8ELi1ELb0EN4cute5tupleIJNS5_1CILi128EEENS7_ILi32EEENS7_ILi256EEEEEELi256ENS_10bfloat16_tEfNS_4arch4Sm80ELb0ELb0ELb1ELb1ELb0ELb1ELb1ELb0EEENS1_21CollectiveEpilogueFwdINS6_IJS8_SA_S9_EEENS6_IJNS7_ILi1EEESI_SI_EEESC_SE_Li256ELb1ELb1ELb0ELb0EEENS1_19SingleTileSchedulerILb1ELb0ELb1ELi128EEEEEEEEEvNT_6ParamsE)
        /*0224*/ 	.word	0x00000000


	//----- nvinfo : EIATTR_MIN_STACK_SIZE
	.align		4
.L_102:
        /*0228*/ 	.byte	0x04, 0x12
        /*022a*/ 	.short	(.L_104 - .L_103)
	.align		4
.L_103:
        /*022c*/ 	.word	index@(_ZN7cutlass13device_kernelIN5flash19enable_sm80_to_sm89INS1_16FlashAttnFwdSm80INS1_25CollectiveMainloopFwdSm80ILi8ELi1ELb1EN4cute5tupleIJNS5_1CILi128EEENS7_ILi48EEENS7_ILi256EEEEEELi256ENS_10bfloat16_tEfNS_4arch4Sm80ELb0ELb1ELb1ELb0ELb0ELb0ELb1ELb0EEENS1_21CollectiveEpilogueFwdINS6_IJS8_SA_S9_EEENS6_IJNS7_ILi1EEESI_SI_EEESC_SE_Li256ELb0ELb1ELb0ELb0EEENS1_19SingleTileSchedulerILb0ELb0ELb1ELi128EEEEEEEEEvNT_6ParamsE)
        /*0230*/ 	.word	0x000000a0


	//----- nvinfo : EIATTR_MIN_STACK_SIZE
	.align		4
.L_104:
        /*0234*/ 	.byte	0x04, 0x12
        /*0236*/ 	.short	(.L_106 - .L_105)
	.align		4
.L_105:
        /*0238*/ 	.word	index@(_ZN7cutlass13device_kernelIN5flash19enable_sm80_to_sm89INS1_16FlashAttnFwdSm80INS1_25CollectiveMainloopFwdSm80ILi8ELi1ELb1EN4cute5tupleIJNS5_1CILi128EEENS7_ILi48EEENS7_ILi256EEEEEELi256ENS_10bfloat16_tEfNS_4arch4Sm80ELb0ELb1ELb1ELb1ELb0ELb0ELb1ELb0EEENS1_21CollectiveEpilogueFwdINS6_IJS8_SA_S9_EEENS6_IJNS7_ILi1EEESI_SI_EEESC_SE_Li256ELb1ELb1ELb0ELb0EEENS1_19SingleTileSchedulerILb1ELb0ELb1ELi128EEEEEEEEEvNT_6ParamsE)
        /*023c*/ 	.word	0x000000a0


	//----- nvinfo : EIATTR_MIN_STACK_SIZE
	.align		4
.L_106:
        /*0240*/ 	.byte	0x04, 0x12
        /*0242*/ 	.short	(.L_108 - .L_107)
	.align		4
.L_107:
        /*0244*/ 	.word	index@(_ZN7cutlass13device_kernelIN5flash19enable_sm80_to_sm89INS1_16FlashAttnFwdSm80INS1_25CollectiveMainloopFwdSm80ILi8ELi1ELb0EN4cute5tupleIJNS5_1CILi128EEENS7_ILi32EEENS7_ILi256EEEEEELi256ENS_10bfloat16_tEfNS_4arch4Sm80ELb0ELb1ELb1ELb1ELb0ELb1ELb1ELb0EEENS1_21CollectiveEpilogueFwdINS6_IJS8_SA_S9_EEENS6_IJNS7_ILi1EEESI_SI_EEESC_SE_Li256ELb1ELb1ELb0ELb0EEENS1_19SingleTileSchedulerILb1ELb0ELb1ELi128EEEEEEEEEvNT_6ParamsE)
        /*0248*/ 	.word	0x00000000


	//----- nvinfo : EIATTR_MIN_STACK_SIZE
	.align		4
.L_108:
        /*024c*/ 	.byte	0x04, 0x12
        /*024e*/ 	.short	(.L_110 - .L_109)
	.align		4
.L_109:
        /*0250*/ 	.word	index@(_ZN7cutlass13device_kernelIN5flash19enable_sm80_to_sm89INS1_16FlashAttnFwdSm80INS1_25CollectiveMainloopFwdSm80ILi8ELi1ELb1EN4cute5tupleIJNS5_1CILi128EEENS7_ILi64EEENS7_ILi256EEEEEELi256ENS_10bfloat16_tEfNS_4arch4Sm80ELb1ELb0ELb1ELb0ELb0ELb0ELb1ELb0EEENS1_21CollectiveEpilogueFwdINS6_IJS8_SA_S9_EEENS6_IJNS7_ILi1EEESI_SI_EEESC_SE_Li256ELb0ELb1ELb0ELb0EEENS1_30DynamicPersistentTileSchedulerILi256ELi256ELb0ELb1ELb0EEEEEEEEEvNT_6ParamsE)
        /*0254*/ 	.word	0x00000140


	//----- nvinfo : EIATTR_MIN_STACK_SIZE
	.align		4
.L_110:
        /*0258*/ 	.byte	0x04, 0x12
        /*025a*/ 	.short	(.L_112 - .L_111)
	.align		4
.L_111:
        /*025c*/ 	.word	index@(_ZN7cutlass13device_kernelIN5flash19enable_sm80_to_sm89INS1_16FlashAttnFwdSm80INS1_25CollectiveMainloopFwdSm80ILi8ELi1ELb1EN4cute5tupleIJNS5_1CILi128EEENS7_ILi64EEENS7_ILi256EEEEEELi256ENS_10bfloat16_tEfNS_4arch4Sm80ELb1ELb0ELb1ELb1ELb0ELb0ELb1ELb0EEENS1_21CollectiveEpilogueFwdINS6_IJS8_SA_S9_EEENS6_IJNS7_ILi1EEESI_SI_EEESC_SE_Li256ELb1ELb1ELb0ELb0EEENS1_19SingleTileSchedulerILb1ELb0ELb1ELi128EEEEEEEEEvNT_6ParamsE)
        /*0260*/ 	.word	0x00000130


	//----- nvinfo : EIATTR_MIN_STACK_SIZE
	.align		4
.L_112:
        /*0264*/ 	.byte	0x04, 0x12
        /*0266*/ 	.short	(.L_114 - .L_113)
	.align		4
.L_113:
        /*0268*/ 	.word	index@(_ZN7cutlass13device_kernelIN5flash19enable_sm80_to_sm89INS1_16FlashAttnFwdSm80INS1_25CollectiveMainloopFwdSm80ILi8ELi1ELb0EN4cute5tupleIJNS5_1CILi128EEENS7_ILi32EEENS7_ILi256EEEEEELi256ENS_10bfloat16_tEfNS_4arch4Sm80ELb1ELb0ELb1ELb1ELb0ELb1ELb1ELb0EEENS1_21CollectiveEpilogueFwdINS6_IJS8_SA_S9_EEENS6_IJNS7_ILi1EEESI_SI_EEESC_SE_Li256ELb1ELb1ELb0ELb0EEENS1_19SingleTileSchedulerILb1ELb0ELb1ELi128EEEEEEEEEvNT_6ParamsE)
        /*026c*/ 	.word	0x00000000


	//----- nvinfo : EIATTR_MIN_STACK_SIZE
	.align		4
.L_114:
        /*0270*/ 	.byte	0x04, 0x12
        /*0272*/ 	.short	(.L_116 - .L_115)
	.align		4
.L_115:
        /*0274*/ 	.word	index@(_ZN7cutlass13device_kernelIN5flash19enable_sm80_to_sm89INS1_16FlashAttnFwdSm80INS1_25CollectiveMainloopFwdSm80ILi8ELi1ELb0EN4cute5tupleIJNS5_1CILi128EEENS7_ILi96EEENS7_ILi256EEEEEELi256ENS_10bfloat16_tEfNS_4arch4Sm80ELb0ELb0ELb1ELb0ELb0ELb0ELb1ELb0EEENS1_21CollectiveEpilogueFwdINS6_IJS8_SA_S9_EEENS6_IJNS7_ILi1EEESI_SI_EEESC_SE_Li256ELb0ELb1ELb0ELb0EEENS1_19SingleTileSchedulerILb0ELb0ELb1ELi128EEEEEEEEEvNT_6ParamsE)
        /*0278*/ 	.word	0x00000068


	//----- nvinfo : EIATTR_MIN_STACK_SIZE
	.align		4
.L_116:
        /*027c*/ 	.byte	0x04, 0x12
        /*027e*/ 	.short	(.L_118 - .L_117)
	.align		4
.L_117:
        /*0280*/ 	.word	index@(_ZN7cutlass13device_kernelIN5flash19enable_sm80_to_sm89INS1_16FlashAttnFwdSm80INS1_25CollectiveMainloopFwdSm80ILi8ELi1ELb0EN4cute5tupleIJNS5_1CILi128EEENS7_ILi96EEENS7_ILi256EEEEEELi256ENS_10bfloat16_tEfNS_4arch4Sm80ELb0ELb0ELb1ELb1ELb0ELb0ELb1ELb0EEENS1_21CollectiveEpilogueFwdINS6_IJS8_SA_S9_EEENS6_IJNS7_ILi1EEESI_SI_EEESC_SE_Li256ELb1ELb1ELb0ELb0EEENS1_19SingleTileSchedulerILb1ELb0ELb1ELi128EEEEEEEEEvNT_6ParamsE)
        /*0284*/ 	.word	0x00000058


	//----- nvinfo : EIATTR_MIN_STACK_SIZE
	.align		4
.L_118:
        /*0288*/ 	.byte	0x04, 0x12
        /*028a*/ 	.short	(.L_120 - .L_119)
	.align		4
.L_119:
        /*028c*/ 	.word	index@(_ZN7cutlass13device_kernelIN5flash19enable_sm80_to_sm89INS1_16FlashAttnFwdSm80INS1_25CollectiveMainloopFwdSm80ILi8ELi1ELb0EN4cute5tupleIJNS5_1CILi128EEENS7_ILi48EEENS7_ILi256EEEEEELi256ENS_10bfloat16_tEfNS_4arch4Sm80ELb0ELb0ELb1ELb1ELb0ELb1ELb1ELb0EEENS1_21CollectiveEpilogueFwdINS6_IJS8_SA_S9_EEENS6_IJNS7_ILi1EEESI_SI_EEESC_SE_Li256ELb1ELb1ELb0ELb0EEENS1_19SingleTileSchedulerILb1ELb0ELb1ELi128EEEEEEEEEvNT_6ParamsE)
        /*0290*/ 	.word	0x00000000


	//----- nvinfo : EIATTR_MIN_STACK_SIZE
	.align		4
.L_120:
        /*0294*/ 	.byte	0x04, 0x12
        /*0296*/ 	.short	(.L_122 - .L_121)
	.align		4
.L_121:
        /*0298*/ 	.word	index@(_ZN7cutlass13device_kernelIN5flash19enable_sm80_to_sm89INS1_16FlashAttnFwdSm80INS1_25CollectiveMainloopFwdSm80ILi8ELi1ELb0EN4cute5tupleIJNS5_1CILi128EEENS7_ILi64EEENS7_ILi256EEEEEELi256ENS_10bfloat16_tEfNS_4arch4Sm80ELb0ELb1ELb1ELb0ELb0ELb0ELb1ELb0EEENS1_21CollectiveEpilogueFwdINS6_IJS8_SA_S9_EEENS6_IJNS7_ILi1EEESI_SI_EEESC_SE_Li256ELb0ELb1ELb0ELb0EEENS1_19SingleTileSchedulerILb0ELb0ELb1ELi128EEEEEEEEEvNT_6ParamsE)
        /*029c*/ 	.word	0x00000078


	//----- nvinfo : EIATTR_MIN_STACK_SIZE
	.align		4
.L_122:
        /*02a0*/ 	.byte	0x04, 0x12
        /*02a2*/ 	.short	(.L_124 - .L_123)
	.align		4
.L_123:
        /*02a4*/ 	.word	index@(_ZN7cutlass13device_kernelIN5flash19enable_sm80_to_sm89INS1_16FlashAttnFwdSm80INS1_25CollectiveMainloopFwdSm80ILi8ELi1ELb0EN4cute5tupleIJNS5_1CILi128EEENS7_ILi64EEENS7_ILi256EEEEEELi256ENS_10bfloat16_tEfNS_4arch4Sm80ELb0ELb1ELb1ELb1ELb0ELb0ELb1ELb0EEENS1_21CollectiveEpilogueFwdINS6_IJS8_SA_S9_EEENS6_IJNS7_ILi1EEESI_SI_EEESC_SE_Li256ELb1ELb1ELb0ELb0EEENS1_19SingleTileSchedulerILb1ELb0ELb1ELi128EEEEEEEEEvNT_6ParamsE)
        /*02a8*/ 	.word	0x00000090


	//----- nvinfo : EIATTR_MIN_STACK_SIZE
	.align		4
.L_124:
        /*02ac*/ 	.byte	0x04, 0x12
        /*02ae*/ 	.short	(.L_126 - .L_125)
	.align		4
.L_125:
        /*02b0*/ 	.word	index@(_ZN7cutlass13device_kernelIN5flash19enable_sm80_to_sm89INS1_16FlashAttnFwdSm80INS1_25CollectiveMainloopFwdSm80ILi8ELi1ELb0EN4cute5tupleIJNS5_1CILi128EEENS7_ILi48EEENS7_ILi256EEEEEELi256ENS_10bfloat16_tEfNS_4arch4Sm80ELb0ELb1ELb1ELb1ELb0ELb1ELb1ELb0EEENS1_21CollectiveEpilogueFwdINS6_IJS8_SA_S9_EEENS6_IJNS7_ILi1EEESI_SI_EEESC_SE_Li256ELb1ELb1ELb0ELb0EEENS1_19SingleTileSchedulerILb1ELb0ELb1ELi128EEEEEEEEEvNT_6ParamsE)
        /*02b4*/ 	.word	0x00000070


	//----- nvinfo : EIATTR_MIN_STACK_SIZE
	.align		4
.L_126:
        /*02b8*/ 	.byte	0x04, 0x12
        /*02ba*/ 	.short	(.L_128 - .L_127)
	.align		4
.L_127:
        /*02bc*/ 	.word	index@(_ZN7cutlass13device_kernelIN5flash19enable_sm80_to_sm89INS1_16FlashAttnFwdSm80INS1_25CollectiveMainloopFwdSm80ILi8ELi1ELb0EN4cute5tupleIJNS5_1CILi128EEENS7_ILi96EEENS7_ILi256EEEEEELi256ENS_10bfloat16_tEfNS_4arch4Sm80ELb1ELb0ELb1ELb0ELb0ELb0ELb1ELb0EEENS1_21CollectiveEpilogueFwdINS6_IJS8_SA_S9_EEENS6_IJNS7_ILi1EEESI_SI_EEESC_SE_Li256ELb0ELb1ELb0ELb0EEENS1_30DynamicPersistentTileSchedulerILi256ELi256ELb0ELb1ELb0EEEEEEEEEvNT_6ParamsE)
        /*02c0*/ 	.word	0x000000a8


	//----- nvinfo : EIATTR_MIN_STACK_SIZE
	.align		4
.L_128:
        /*02c4*/ 	.byte	0x04, 0x12
        /*02c6*/ 	.short	(.L_130 - .L_129)
	.align		4
.L_129:
        /*02c8*/ 	.word	index@(_ZN7cutlass13device_kernelIN5flash19enable_sm80_to_sm89INS1_16FlashAttnFwdSm80INS1_25CollectiveMainloopFwdSm80ILi8ELi1ELb0EN4cute5tupleIJNS5_1CILi128EEENS7_ILi96EEENS7_ILi256EEEEEELi256ENS_10bfloat16_tEfNS_4arch4Sm80ELb1ELb0ELb1ELb1ELb0ELb0ELb1ELb0EEENS1_21CollectiveEpilogueFwdINS6_IJS8_SA_S9_EEENS6_IJNS7_ILi1EEESI_SI_EEESC_SE_Li256ELb1ELb1ELb0ELb0EEENS1_19SingleTileSchedulerILb1ELb0ELb1ELi128EEEEEEEEEvNT_6ParamsE)
        /*02cc*/ 	.word	0x00000050


	//----- nvinfo : EIATTR_MIN_STACK_SIZE
	.align		4
.L_130:
        /*02d0*/ 	.byte	0x04, 0x12
        /*02d2*/ 	.short	(.L_132 - .L_131)
	.align		4
.L_131:
        /*02d4*/ 	.word	index@(_ZN7cutlass13device_kernelIN5flash19enable_sm80_to_sm89INS1_16FlashAttnFwdSm80INS1_25CollectiveMainloopFwdSm80ILi8ELi1ELb0EN4cute5tupleIJNS5_1CILi128EEENS7_ILi48EEENS7_ILi256EEEEEELi256ENS_10bfloat16_tEfNS_4arch4Sm80ELb1ELb0ELb1ELb1ELb0ELb1ELb1ELb0EEENS1_21CollectiveEpilogueFwdINS6_IJS8_SA_S9_EEENS6_IJNS7_ILi1EEESI_SI_EEESC_SE_Li256ELb1ELb1ELb0ELb0EEENS1_19SingleTileSchedulerILb1ELb0ELb1ELi128EEEEEEEEEvNT_6ParamsE)
        /*02d8*/ 	.word	0x00000000
.L_132:


//--------------------- .nv.info._ZN7cutlass13device_kernelIN5flash19enable_sm80_to_sm89INS1_16FlashAttnFwdSm80INS1_25CollectiveMainloopFwdSm80ILi8ELi1ELb1EN4cute5tupleIJNS5_1CILi128EEENS7_ILi64EEENS7_ILi256EEEEEELi256ENS_10bfloat16_tEfNS_4arch4Sm80ELb0ELb0ELb1ELb0ELb0ELb0ELb1ELb0EEENS1_21CollectiveEpilogueFwdINS6_IJS8_SA_S9_EEENS6_IJNS7_ILi1EEESI_SI_EEESC_SE_Li256ELb0ELb1ELb0ELb0EEENS1_19SingleTileSchedulerILb0ELb0ELb1ELi128EEEEEEEEEvNT_6ParamsE --------------------------
	.section	.nv.info._ZN7cutlass13device_kernelIN5flash19enable_sm80_to_sm89INS1_16FlashAttnFwdSm80INS1_25CollectiveMainloopFwdSm80ILi8ELi1ELb1EN4cute5tupleIJNS5_1CILi128EEENS7_ILi64EEENS7_ILi256EEEEEELi256ENS_10bfloat16_tEfNS_4arch4Sm80ELb0ELb0ELb1ELb0ELb0ELb0ELb1ELb0EEENS1_21CollectiveEpilogueFwdINS6_IJS8_SA_S9_EEENS6_IJNS7_ILi1EEESI_SI_EEESC_SE_Li256ELb0ELb1ELb0ELb0EEENS1_19SingleTileSchedulerILb0ELb0ELb1ELi128EEEEEEEEEvNT_6ParamsE,"",@"SHT_CUDA_INFO"
	.sectionflags	@""
	.align	4


	//----- nvinfo : EIATTR_CUDA_API_VERSION
	.align		4
        /*0000*/ 	.byte	0x04, 0x37
        /*0002*/ 	.short	(.L_134 - .L_133)
.L_133:
        /*0004*/ 	.word	0x00000082


	//----- nvinfo : EIATTR_SW2861232_WAR
	.align		4
.L_134:
        /*0008*/ 	.byte	0x01, 0x35
	.zero		2


	//----- nvinfo : EIATTR_PARAM_CBANK
	.align		4
        /*000c*/ 	.byte	0x04, 0x0a
        /*000e*/ 	.short	(.L_136 - .L_135)
	.align		4
.L_135:
        /*0010*/ 	.word	index@(.nv.constant0._ZN7cutlass13device_kernelIN5flash19enable_sm80_to_sm89INS1_16FlashAttnFwdSm80INS1_25CollectiveMainloopFwdSm80ILi8ELi1ELb1EN4cute5tupleIJNS5_1CILi128EEENS7_ILi64EEENS7_ILi256EEEEEELi256ENS_10bfloat16_tEfNS_4arch4Sm80ELb0ELb0ELb1ELb0ELb0ELb0ELb1ELb0EEENS1_21CollectiveEpilogueFwdINS6_IJS8_SA_S9_EEENS6_IJNS7_ILi1EEESI_SI_EEESC_SE_Li256ELb0ELb1ELb0ELb0EEENS1_19SingleTileSchedulerILb0ELb0ELb1ELi128EEEEEEEEEvNT_6ParamsE)
        /*0014*/ 	.short	0x0160
        /*0016*/ 	.short	0x0418


	//----- nvinfo : EIATTR_CBANK_PARAM_SIZE
	.align		4
.L_136:
        /*0018*/ 	.byte	0x03, 0x19
        /*001a*/ 	.short	0x0418


	//----- nvinfo : EIATTR_KPARAM_INFO
	.align		4
        /*001c*/ 	.byte	0x04, 0x17
        /*001e*/ 	.short	(.L_138 - .L_137)
.L_137:
        /*0020*/ 	.word	0x00000000
        /*0024*/ 	.short	0x0000
        /*0026*/ 	.short	0x0000
        /*0028*/ 	.byte	0x00, 0xf0, 0x61, 0x10


	//----- nvinfo : EIATTR_MAXREG_COUNT
	.align		4
.L_138:
        /*002c*/ 	.byte	0x03, 0x1b
        /*002e*/ 	.short	0x00ff


	//----- nvinfo : EIATTR_NUM_BARRIERS
	.align		4
        /*0030*/ 	.byte	0x02, 0x4c
        /*0032*/ 	.byte	0x02
	.zero		1


	//----- nvinfo : EIATTR_ANNOTATIONS
	.align		4
        /*0034*/ 	.byte	0x04, 0x55
        /*0036*/ 	.short	(.L_140 - .L_139)


	//   ....[0]....
.L_139:
        /*0038*/ 	.word	0x00000001
        /*003c*/ 	.byte	0x30, 0x02, 0x00, 0x00, 0x01, 0x00, 0x00, 0x00, 0x30, 0x04, 0x00, 0x00, 0x01, 0x00, 0x00, 0x00
        /* <DEDUP_REMOVED lines=73> */
        /*04dc*/ 	.byte	0xd0, 0xa1, 0x00, 0x00, 0x01, 0x00, 0x00, 0x00, 0xf0, 0xa1, 0x00, 0x00


	//----- nvinfo : EIATTR_MERCURY_ISA_VERSION
	.align		4
.L_140:
        /*04e8*/ 	.byte	0x03, 0x5f
        /*04ea*/ 	.short	0x0000


	//----- nvinfo : EIATTR_COOP_GROUP_MASK_REGIDS
	.align		4
        /*04ec*/ 	.byte	0x04, 0x29
        /*04ee*/ 	.short	(.L_142 - .L_141)


	//   ....[0]....
.L_141:
        /*04f0*/ 	.word	0xffffffff


	//   ....[1]....
        /*04f4*/ 	.word	0xffffffff


	//   ....[2]....
        /*04f8*/ 	.word	0xffffffff


	//   ....[3]....
        /*04fc*/ 	.word	0xffffffff


	//   ....[4]....
        /*0500*/ 	.word	0xffffffff


	//   ....[5]....
        /*0504*/ 	.word	0xffffffff


	//   ....[6]....
        /*0508*/ 	.word	0xffffffff


	//   ....[7]....
        /*050c*/ 	.word	0xffffffff


	//   ....[8]....
        /*0510*/ 	.word	0xffffffff


	//   ....[9]....
        /*0514*/ 	.word	0xffffffff


	//   ....[10]....
        /*0518*/ 	.word	0xffffffff


	//   ....[11]....
        /*051c*/ 	.word	0xffffffff


	//   ....[12]....
        /*0520*/ 	.word	0xffffffff


	//   ....[13]....
        /*0524*/ 	.word	0xffffffff


	//   ....[14]....
        /*0528*/ 	.word	0xffffffff


	//   ....[15]....
        /*052c*/ 	.word	0xffffffff


	//   ....[16]....
        /*0530*/ 	.word	0xffffffff


	//   ....[17]....
        /*0534*/ 	.word	0xffffffff


	//   ....[18]....
        /*0538*/ 	.word	0xffffffff


	//   ....[19]....
        /*053c*/ 	.word	0xffffffff


	//   ....[20]....
        /*0540*/ 	.word	0xffffffff


	//   ....[21]....
        /*0544*/ 	.word	0xffffffff


	//   ....[22]....
        /*0548*/ 	.word	0xffffffff


	//   ....[23]....
        /*054c*/ 	.word	0xffffffff


	//   ....[24]....
        /*0550*/ 	.word	0xffffffff


	//   ....[25]....
        /*0554*/ 	.word	0xffffffff


	//   ....[26]....
        /*0558*/ 	.word	0xffffffff


	//   ....[27]....
        /*055c*/ 	.word	0xffffffff


	//   ....[28]....
        /*0560*/ 	.word	0xffffffff


	//   ....[29]....
        /*0564*/ 	.word	0xffffffff


	//   ....[30]....
        /*0568*/ 	.word	0xffffffff


	//   ....[31]....
        /*056c*/ 	.word	0xffffffff


	//----- nvinfo : EIATTR_COOP_GROUP_INSTR_OFFSETS
	.align		4
.L_142:
        /*0570*/ 	.byte	0x04, 0x28
        /*0572*/ 	.short	(.L_144 - .L_143)


	//   ....[0]....
.L_143:
        /*0574*/ 	.word	0x00000480


	//   ....[1]....
        /*0578*/ 	.word	0x000004d0


	//   ....[2]....
        /*057c*/ 	.word	0x00000570


	//   ....[3]....
        /*0580*/ 	.word	0x000005a0


	//   ....[4]....
        /*0584*/ 	.word	0x000007c0


	//   ....[5]....
        /*0588*/ 	.word	0x00000850


	//   ....[6]....
        /*058c*/ 	.word	0x00000a50


	//   ....[7]....
        /*0590*/ 	.word	0x00000a60


	//   ....[8]....
        /*0594*/ 	.word	0x00003060


	//   ....[9]....
        /*0598*/ 	.word	0x000030f0


	//   ....[10]....
        /*059c*/ 	.word	0x00003100


	//   ....[11]....
        /*05a0*/ 	.word	0x00003130


	//   ....[12]....
        /*05a4*/ 	.word	0x00006650


	//   ....[13]....
        /*05a8*/ 	.word	0x00006690


	//   ....[14]....
        /*05ac*/ 	.word	0x000066c0


	//   ....[15]....
        /*05b0*/ 	.word	0x00006710


	//   ....[16]....
        /*05b4*/ 	.word	0x000089f0


	//   ....[17]....
        /*05b8*/ 	.word	0x00008a00


	//   ....[18]....
        /*05bc*/ 	.word	0x00008a50


	//   ....[19]....
        /*05c0*/ 	.word	0x00008a70


	//   ....[20]....
        /*05c4*/ 	.word	0x0000a270


	//   ....[21]....
        /*05c8*/ 	.word	0x0000a280


	//   ....[22]....
        /*05cc*/ 	.word	0x0000a2a0


	//   ....[23]....
        /*05d0*/ 	.word	0x0000a2b0


	//   ....[24]....
        /*05d4*/ 	.word	0x0000a3d0


	//   ....[25]....
        /*05d8*/ 	.word	0x0000a400


	//   ....[26]....
        /*05dc*/ 	.word	0x0000a5d0


	//   ....[27]....
        /*05e0*/ 	.word	0x0000a600


	//   ....[28]....
        /*05e4*/ 	.word	0x0000a790


	//   ....[29]....
        /*05e8*/ 	.word	0x0000a7c0


	//   ....[30]....
        /*05ec*/ 	.word	0x0000a950


	//   ....[31]....
        /*05f0*/ 	.word	0x0000a970


	//----- nvinfo : EIATTR_EXIT_INSTR_OFFSETS
	.align		4
.L_144:
        /*05f4*/ 	.byte	0x04, 0x1c
        /*05f6*/ 	.short	(.L_146 - .L_145)


	//   ....[0]....
.L_145:
        /*05f8*/ 	.word	0x00000040


	//   ....[1]....
        /*05fc*/ 	.word	0x0000a980


	//   ....[2]....
        /*0600*/ 	.word	0x0000aa90


	//   ....[3]....
        /*0604*/ 	.word	0x0000aaf0


	//----- nvinfo : EIATTR_CTAIDZ_USED
	.align		4
.L_146:
        /*0608*/ 	.byte	0x01, 0x04
	.zero		2


	//----- nvinfo : EIATTR_MAX_THREADS
	.align		4
        /*060c*/ 	.byte	0x04, 0x05
        /*060e*/ 	.short	(.L_148 - .L_147)
.L_147:
        /*0610*/ 	.word	0x00000100
        /*0614*/ 	.word	0x00000001
        /*0618*/ 	.word	0x00000001


	//----- nvinfo : EIATTR_CRS_STACK_SIZE
	.align		4
.L_148:
        /*061c*/ 	.byte	0x04, 0x1e
        /*061e*/ 	.short	(.L_150 - .L_149)
.L_149:
        /*0620*/ 	.word	0x00000000
.L_150:


//--------------------- .nv.info._ZN7cutlass13device_kernelIN5flash19enable_sm80_to_sm89INS1_16FlashAttnFwdSm80INS1_25CollectiveMainloopFwdSm80ILi8ELi1ELb1EN4cute5tupleIJNS5_1CILi128EEENS7_ILi64EEENS7_ILi256EEEEEELi256ENS_10bfloat16_tEfNS_4arch4Sm80ELb0ELb0ELb1ELb1ELb0ELb0ELb1ELb0EEENS1_21CollectiveEpilogueFwdINS6_IJS8_SA_S9_EEENS6_IJNS7_ILi1EEESI_SI_EEESC_SE_Li256ELb1ELb1ELb0ELb0EEENS1_19SingleTileSchedulerILb1ELb0ELb1ELi128EEEEEEEEEvNT_6ParamsE --------------------------
	.section	.nv.info._ZN7cutlass13device_kernelIN5flash19enable_sm80_to_sm89INS1_16FlashAttnFwdSm80INS1_25CollectiveMainloopFwdSm80ILi8ELi1ELb1EN4cute5tupleIJNS5_1CILi128EEENS7_ILi64EEENS7_ILi256EEEEEELi256ENS_10bfloat16_tEfNS_4arch4Sm80ELb0ELb0ELb1ELb1ELb0ELb0ELb1ELb0EEENS1_21CollectiveEpilogueFwdINS6_IJS8_SA_S9_EEENS6_IJNS7_ILi1EEESI_SI_EEESC_SE_Li256ELb1ELb1ELb0ELb0EEENS1_19SingleTileSchedulerILb1ELb0ELb1ELi128EEEEEEEEEvNT_6ParamsE,"",@"SHT_CUDA_INFO"
	.sectionflags	@""
	.align	4


	//----- nvinfo : EIATTR_CUDA_API_VERSION
	.align		4
        /*0000*/ 	.byte	0x04, 0x37
        /*0002*/ 	.short	(.L_152 - .L_151)
.L_151:
        /*0004*/ 	.word	0x00000082


	//----- nvinfo : EIATTR_SW2861232_WAR
	.align		4
.L_152:
        /*0008*/ 	.byte	0x01, 0x35
	.zero		2


	//----- nvinfo : EIATTR_PARAM_CBANK
	.align		4
        /*000c*/ 	.byte	0x04, 0x0a
        /*000e*/ 	.short	(.L_154 - .L_153)
	.align		4
.L_153:
        /*0010*/ 	.word	index@(.nv.constant0._ZN7cutlass13device_kernelIN5flash19enable_sm80_to_sm89INS1_16FlashAttnFwdSm80INS1_25CollectiveMainloopFwdSm80ILi8ELi1ELb1EN4cute5tupleIJNS5_1CILi128EEENS7_ILi64EEENS7_ILi256EEEEEELi256ENS_10bfloat16_tEfNS_4arch4Sm80ELb0ELb0ELb1ELb1ELb0ELb0ELb1ELb0EEENS1_21CollectiveEpilogueFwdINS6_IJS8_SA_S9_EEENS6_IJNS7_ILi1EEESI_SI_EEESC_SE_Li256ELb1ELb1ELb0ELb0EEENS1_19SingleTileSchedulerILb1ELb0ELb1ELi128EEEEEEEEEvNT_6ParamsE)
        /*0014*/ 	.short	0x0160
        /*0016*/ 	.short	0x0418


	//----- nvinfo : EIATTR_CBANK_PARAM_SIZE
	.align		4
.L_154:
        /*0018*/ 	.byte	0x03, 0x19
        /*001a*/ 	.short	0x0418


	//----- nvinfo : EIATTR_KPARAM_INFO
	.align		4
        /*001c*/ 	.byte	0x04, 0x17
        /*001e*/ 	.short	(.L_156 - .L_155)
.L_155:
        /*0020*/ 	.word	0x00000000
        /*0024*/ 	.short	0x0000
        /*0026*/ 	.short	0x0000
        /*0028*/ 	.byte	0x00, 0xf0, 0x61, 0x10


	//----- nvinfo : EIATTR_MAXREG_COUNT
	.align		4
.L_156:
        /*002c*/ 	.byte	0x03, 0x1b
        /*002e*/ 	.short	0x00ff


	//----- nvinfo : EIATTR_NUM_BARRIERS
	.align		4
        /*0030*/ 	.byte	0x02, 0x4c
        /*0032*/ 	.byte	0x02
	.zero		1


	//----- nvinfo : EIATTR_ANNOTATIONS
	.align		4
        /*0034*/ 	.byte	0x04, 0x55
        /*0036*/ 	.short	(.L_158 - .L_157)


	//   ....[0]....
.L_157:
        /* <DEDUP_REMOVED lines=72> */
        /*04ac*/ 	.byte	0x90, 0xba, 0x00, 0x00


	//----- nvinfo : EIATTR_MERCURY_ISA_VERSION
	.align		4
.L_158:
        /*04b0*/ 	.byte	0x03, 0x5f
        /*04b2*/ 	.short	0x0000


	//----- nvinfo : EIATTR_COOP_GROUP_MASK_REGIDS
	.align		4
        /*04b4*/ 	.byte	0x04, 0x29
        /*04b6*/ 	.short	(.L_160 - .L_159)


	//   ....[0]....
.L_159:
        /*04b8*/ 	.word	0xffffffff


	//   ....[1]....
        /*04bc*/ 	.word	0xffffffff


	//   ....[2]....
        /*04c0*/ 	.word	0xffffffff


	//   ....[3]....
        /*04c4*/ 	.word	0xffffffff


	//   ....[4]....
        /*04c8*/ 	.word	0xffffffff


	//   ....[5]....
        /*04cc*/ 	.word	0xffffffff


	//   ....[6]....
        /*04d0*/ 	.word	0xffffffff


	//   ....[7]....
        /*04d4*/ 	.word	0xffffffff


	//   ....[8]....
        /*04d8*/ 	.word	0xffffffff


	//   ....[9]....
        /*04dc*/ 	.word	0xffffffff


	//   ....[10]....
        /*04e0*/ 	.word	0xffffffff


	//   ....[11]....
        /*04e4*/ 	.word	0xffffffff


	//   ....[12]....
        /*04e8*/ 	.word	0xffffffff


	//   ....[13]....
        /*04ec*/ 	.word	0xffffffff


	//   ....[14]....
        /*04f0*/ 	.word	0xffffffff


	//   ....[15]....
        /*04f4*/ 	.word	0xffffffff


	//   ....[16]....
        /*04f8*/ 	.word	0xffffffff


	//   ....[17]....
        /*04fc*/ 	.word	0xffffffff


	//   ....[18]....
        /*0500*/ 	.word	0xffffffff


	//   ....[19]....
        /*0504*/ 	.word	0xffffffff


	//   ....[20]....
        /*0508*/ 	.word	0xffffffff


	//   ....[21]....
        /*050c*/ 	.word	0xffffffff


	//   ....[22]....
        /*0510*/ 	.word	0xffffffff


	//   ....[23]....
        /*0514*/ 	.word	0xffffffff


	//   ....[24]....
        /*0518*/ 	.word	0xffffffff


	//   ....[25]....
        /*051c*/ 	.word	0xffffffff


	//   ....[26]....
        /*0520*/ 	.word	0xffffffff


	//   ....[27]....
        /*0524*/ 	.word	0xffffffff


	//   ....[28]....
        /*0528*/ 	.word	0xffffffff


	//   ....[29]....
        /*052c*/ 	.word	0xffffffff


	//   ....[30]....
        /*0530*/ 	.word	0xffffffff


	//   ....[31]....
        /*0534*/ 	.word	0xffffffff


	//   ....[32]....
        /*0538*/ 	.word	0xffffffff


	//   ....[33]....
        /*053c*/ 	.word	0xffffffff


	//   ....[34]....
        /*0540*/ 	.word	0xffffffff


	//   ....[35]....
        /*0544*/ 	.word	0xffffffff


	//   ....[36]....
        /*0548*/ 	.word	0xffffffff


	//   ....[37]....
        /*054c*/ 	.word	0xffffffff


	//   ....[38]....
        /*0550*/ 	.word	0xffffffff


	//   ....[39]....
        /*0554*/ 	.word	0xffffffff


	//   ....[40]....
        /*0558*/ 	.word	0xffffffff


	//----- nvinfo : EIATTR_COOP_GROUP_INSTR_OFFSETS
	.align		4
.L_160:
        /*055c*/ 	.byte	0x04, 0x28
        /*055e*/ 	.short	(.L_162 - .L_161)


	//   ....[0]....
.L_161:
        /*0560*/ 	.word	0x00000090


	//   ....[1]....
        /*0564*/ 	.word	0x00000e90


	//   ....[2]....
        /*0568*/ 	.word	0x00000ec0


	//   ....[3]....
        /*056c*/ 	.word	0x00001010


	//   ....[4]....
        /*0570*/ 	.word	0x00001070


	//   ....[5]....
        /*0574*/ 	.word	0x00001210


	//   ....[6]....
        /*0578*/ 	.word	0x00001240


	//   ....[7]....
        /*057c*/ 	.word	0x000012a0


	//   ....[8]....
        /*0580*/ 	.word	0x000012b0


	//   ....[9]....
        /*0584*/ 	.word	0x00003630


	//   ....[10]....
        /*0588*/ 	.word	0x000036e0


	//   ....[11]....
        /*058c*/ 	.word	0x000036f0


	//   ....[12]....
        /*0590*/ 	.word	0x00003730


	//   ....[13]....
        /*0594*/ 	.word	0x00007360


	//   ....[14]....
        /*0598*/ 	.word	0x000073a0


	//   ....[15]....
        /*059c*/ 	.word	0x000073d0


	//   ....[16]....
        /*05a0*/ 	.word	0x00007420


	//   ....[17]....
        /*05a4*/ 	.word	0x00009630


	//   ....[18]....
        /*05a8*/ 	.word	0x00009640


	//   ....[19]....
        /*05ac*/ 	.word	0x00009670


	//   ....[20]....
        /*05b0*/ 	.word	0x00009690


	//   ....[21]....
        /*05b4*/ 	.word	0x0000b010


	//   ....[22]....
        /*05b8*/ 	.word	0x0000b050


	//   ....[23]....
        /*05bc*/ 	.word	0x0000b080


	//   ....[24]....
        /*05c0*/ 	.word	0x0000b0a0


	//   ....[25]....
        /*05c4*/ 	.word	0x0000b2c0


	//   ....[26]....
        /*05c8*/ 	.word	0x0000b2d0


	//   ....[27]....
        /*05cc*/ 	.word	0x0000b4d0


	//   ....[28]....
        /*05d0*/ 	.word	0x0000b500


	//   ....[29]....
        /*05d4*/ 	.word	0x0000b6c0


	//   ....[30]....
        /*05d8*/ 	.word	0x0000b6f0


	//   ....[31]....
        /*05dc*/ 	.word	0x0000b8b0


	//   ....[32]....
        /*05e0*/ 	.word	0x0000b8d0


	//   ....[33]....
        /*05e4*/ 	.word	0x0000c140


	//   ....[34]....
        /*05e8*/ 	.word	0x0000c160


	//   ....[35]....
        /*05ec*/ 	.word	0x0000c320


	//   ....[36]....
        /*05f0*/ 	.word	0x0000c350


	//   ....[37]....
        /*05f4*/ 	.word	0x0000c4e0


	//   ....[38]....
        /*05f8*/ 	.word	0x0000c510


	//   ....[39]....
        /*05fc*/ 	.word	0x0000c6a0


	//   ....[40]....
        /*0600*/ 	.word	0x0000c6c0


	//----- nvinfo : EIATTR_EXIT_INSTR_OFFSETS
	.align		4
.L_162:
        /*0604*/ 	.byte	0x04, 0x1c
        /*0606*/ 	.short	(.L_164 - .L_163)


	//   ....[0]....
.L_163:
        /*0608*/ 	.word	0x00000350


	//   ....[1]....
        /*060c*/ 	.word	0x0000b8e0


	//   ....[2]....
        /*0610*/ 	.word	0x0000ba20


	//   ....[3]....
        /*0614*/ 	.word	0x0000ba80


	//   ....[4]....
        /*0618*/ 	.word	0x0000c6d0


	//   ....[5]....
        /*061c*/ 	.word	0x0000c7e0


	//   ....[6]....
        /*0620*/ 	.word	0x0000c840


	//----- nvinfo : EIATTR_CTAIDZ_USED
	.align		4
.L_164:
        /*0624*/ 	.byte	0x01, 0x04
	.zero		2


	//----- nvinfo : EIATTR_MAX_THREADS
	.align		4
        /*0628*/ 	.byte	0x04, 0x05
        /*062a*/ 	.short	(.L_166 - .L_165)
.L_165:
        /*062c*/ 	.word	0x00000100
        /*0630*/ 	.word	0x00000001
        /*0634*/ 	.word	0x00000001


	//----- nvinfo : EIATTR_CRS_STACK_SIZE
	.align		4
.L_166:
        /*0638*/ 	.byte	0x04, 0x1e
        /*063a*/ 	.short	(.L_168 - .L_167)
.L_167:
        /*063c*/ 	.word	0x00000000
.L_168:


//--------------------- .nv.info._ZN7cutlass13device_kernelIN5flash19enable_sm80_to_sm89INS1_16FlashAttnFwdSm80INS1_25CollectiveMainloopFwdSm80ILi8ELi1ELb0EN4cute5tupleIJNS5_1CILi128EEENS7_ILi32EEENS7_ILi256EEEEEELi256ENS_10bfloat16_tEfNS_4arch4Sm80ELb0ELb0ELb1ELb1ELb0ELb1ELb1ELb0EEENS1_21CollectiveEpilogueFwdINS6_IJS8_SA_S9_EEENS6_IJNS7_ILi1EEESI_SI_EEESC_SE_Li256ELb1ELb1ELb0ELb0EEENS1_19SingleTileSchedulerILb1ELb0ELb1ELi128EEEEEEEEEvNT_6ParamsE --------------------------
	.section	.nv.info._ZN7cutlass13device_kernelIN5flash19enable_sm80_to_sm89INS1_16FlashAttnFwdSm80INS1_25CollectiveMainloopFwdSm80ILi8ELi1ELb0EN4cute5tupleIJNS5_1CILi128EEENS7_ILi32EEENS7_ILi256EEEEEELi256ENS_10bfloat16_tEfNS_4arch4Sm80ELb0ELb0ELb1ELb1ELb0ELb1ELb1ELb0EEENS1_21CollectiveEpilogueFwdINS6_IJS8_SA_S9_EEENS6_IJNS7_ILi1EEESI_SI_EEESC_SE_Li256ELb1ELb1ELb0ELb0EEENS1_19SingleTileSchedulerILb1ELb0ELb1ELi128EEEEEEEEEvNT_6ParamsE,"",@"SHT_CUDA_INFO"
	.sectionflags	@""
	.align	4


	//----- nvinfo : EIATTR_CUDA_API_VERSION
	.align		4
        /*0000*/ 	.byte	0x04, 0x37
        /*0002*/ 	.short	(.L_170 - .L_169)
.L_169:
        /*0004*/ 	.word	0x00000082


	//----- nvinfo : EIATTR_SW2861232_WAR
	.align		4
.L_170:
        /*0008*/ 	.byte	0x01, 0x35
	.zero		2


	//----- nvinfo : EIATTR_PARAM_CBANK
	.align		4
        /*000c*/ 	.byte	0x04, 0x0a
        /*000e*/ 	.short	(.L_172 - .L_171)
	.align		4
.L_171:
        /*0010*/ 	.word	index@(.nv.constant0._ZN7cutlass13device_kernelIN5flash19enable_sm80_to_sm89INS1_16FlashAttnFwdSm80INS1_25CollectiveMainloopFwdSm80ILi8ELi1ELb0EN4cute5tupleIJNS5_1CILi128EEENS7_ILi32EEENS7_ILi256EEEEEELi256ENS_10bfloat16_tEfNS_4arch4Sm80ELb0ELb0ELb1ELb1ELb0ELb1ELb1ELb0EEENS1_21CollectiveEpilogueFwdINS6_IJS8_SA_S9_EEENS6_IJNS7_ILi1EEESI_SI_EEESC_SE_Li256ELb1ELb1ELb0ELb0EEENS1_19SingleTileSchedulerILb1ELb0ELb1ELi128EEEEEEEEEvNT_6ParamsE)
        /*0014*/ 	.short	0x0160
        /*0016*/ 	.short	0x0418


	//----- nvinfo : EIATTR_CBANK_PARAM_SIZE
	.align		4
.L_172:
        /*0018*/ 	.byte	0x03, 0x19
        /*001a*/ 	.short	0x0418


	//----- nvinfo : EIATTR_KPARAM_INFO
	.align		4
        /*001c*/ 	.byte	0x04, 0x17
        /*001e*/ 	.short	(.L_174 - .L_173)
.L_173:
        /*0020*/ 	.word	0x00000000
        /*0024*/ 	.short	0x0000
        /*0026*/ 	.short	0x0000
        /*0028*/ 	.byte	0x00, 0xf0, 0x61, 0x10


	//----- nvinfo : EIATTR_MAXREG_COUNT
	.align		4
.L_174:
        /*002c*/ 	.byte	0x03, 0x1b
        /*002e*/ 	.short	0x00ff


	//----- nvinfo : EIATTR_NUM_BARRIERS
	.align		4
        /*0030*/ 	.byte	0x02, 0x4c
        /*0032*/ 	.byte	0x02
	.zero		1


	//----- nvinfo : EIATTR_MERCURY_ISA_VERSION
	.align		4
        /*0034*/ 	.byte	0x03, 0x5f
        /*0036*/ 	.short	0x0000


	//----- nvinfo : EIATTR_COOP_GROUP_MASK_REGIDS
	.align		4
        /*0038*/ 	.byte	0x04, 0x29
        /*003a*/ 	.short	(.L_176 - .L_175)


	//   ....[0]....
.L_175:
        /*003c*/ 	.word	0xffffffff


	//   ....[1]....
        /*0040*/ 	.word	0xffffffff


	//   ....[2]....
        /*0044*/ 	.word	0xffffffff


	//   ....[3]....
        /*0048*/ 	.word	0xffffffff


	//   ....[4]....
        /*004c*/ 	.word	0xffffffff


	//   ....[5]....
        /*0050*/ 	.word	0xffffffff


	//   ....[6]....
        /*0054*/ 	.word	0xffffffff


	//   ....[7]....
        /*0058*/ 	.word	0xffffffff


	//   ....[8]....
        /*005c*/ 	.word	0xffffffff


	//   ....[9]....
        /*0060*/ 	.word	0xffffffff


	//   ....[10]....
        /*0064*/ 	.word	0xffffffff


	//   ....[11]....
        /*0068*/ 	.word	0xffffffff


	//   ....[12]....
        /*006c*/ 	.word	0xffffffff


	//   ....[13]....
        /*0070*/ 	.word	0xffffffff


	//   ....[14]....
        /*0074*/ 	.word	0xffffffff


	//   ....[15]....
        /*0078*/ 	.word	0xffffffff


	//   ....[16]....
        /*007c*/ 	.word	0xffffffff


	//   ....[17]....
        /*0080*/ 	.word	0xffffffff


	//   ....[18]....
        /*0084*/ 	.word	0xffffffff


	//   ....[19]....
        /*0088*/ 	.word	0xffffffff


	//   ....[20]....
        /*008c*/ 	.word	0xffffffff


	//   ....[21]....
        /*0090*/ 	.word	0xffffffff


	//   ....[22]....
        /*0094*/ 	.word	0xffffffff


	//   ....[23]....
        /*0098*/ 	.word	0xffffffff


	//   ....[24]....
        /*009c*/ 	.word	0xffffffff


	//   ....[25]....
        /*00a0*/ 	.word	0xffffffff


	//   ....[26]....
        /*00a4*/ 	.word	0xffffffff


	//   ....[27]....
        /*00a8*/ 	.word	0xffffffff


	//   ....[28]....
        /*00ac*/ 	.word	0xffffffff


	//   ....[29]....
        /*00b0*/ 	.word	0xffffffff


	//   ....[30]....
        /*00b4*/ 	.word	0xffffffff


	//   ....[31]....
        /*00b8*/ 	.word	0xffffffff


	//   ....[32]....
        /*00bc*/ 	.word	0xffffffff


	//   ....[33]....
        /*00c0*/ 	.word	0xffffffff


	//   ....[34]....
        /*00c4*/ 	.word	0xffffffff


	//   ....[35]....
        /*00c8*/ 	.word	0xffffffff


	//   ....[36]....
        /*00cc*/ 	.word	0xffffffff


	//   ....[37]....
        /*00d0*/ 	.word	0xffffffff


	//   ....[38]....
        /*00d4*/ 	.word	0xffffffff


	//   ....[39]....
        /*00d8*/ 	.word	0xffffffff


	//   ....[40]....
        /*00dc*/ 	.word	0xffffffff


	//----- nvinfo : EIATTR_COOP_GROUP_INSTR_OFFSETS
	.align		4
.L_176:
        /*00e0*/ 	.byte	0x04, 0x28
        /*00e2*/ 	.short	(.L_178 - .L_177)


	//   ....[0]....
.L_177:
        /*00e4*/ 	.word	0x00000080


	//   ....[1]....
        /*00e8*/ 	.word	0x00004c70


	//   ....[2]....
        /*00ec*/ 	.word	0x00004cb0


	//   ....[3]....
        /*00f0*/ 	.word	0x00005210


	//   ....[4]....
        /*00f4*/ 	.word	0x00005240


	//   ....[5]....
        /*00f8*/ 	.word	0x000054a0


	//   ....[6]....
        /*00fc*/ 	.word	0x000054d0


	//   ....[7]....
        /*0100*/ 	.word	0x000056e0


	//   ....[8]....
        /*0104*/ 	.word	0x00005710


	//   ....[9]....
        /*0108*/ 	.word	0x0000d650


	//   ....[10]....
        /*010c*/ 	.word	0x0000d6f0


	//   ....[11]....
        /*0110*/ 	.word	0x0000d700


	//   ....[12]....
        /*0114*/ 	.word	0x0000d7a0


	//   ....[13]....
        /*0118*/ 	.word	0x0000ee40


	//   ....[14]....
        /*011c*/ 	.word	0x0000ee50


	//   ....[15]....
        /*0120*/ 	.word	0x0000ee90


	//   ....[16]....
        /*0124*/ 	.word	0x0000eed0


	//   ....[17]....
        /*0128*/ 	.word	0x000101d0


	//   ....[18]....
        /*012c*/ 	.word	0x00010200


	//   ....[19]....
        /*0130*/ 	.word	0x00010260


	//   ....[20]....
        /*0134*/ 	.word	0x00010270


	//   ....[21]....
        /*0138*/ 	.word	0x00011b80


	//   ....[22]....
        /*013c*/ 	.word	0x00011bc0


	//   ....[23]....
        /*0140*/ 	.word	0x00011c00


	//   ....[24]....
        /*0144*/ 	.word	0x00011c40


	//   ....[25]....
        /*0148*/ 	.word	0x00011e60


	//   ....[26]....
        /*014c*/ 	.word	0x00011e70


	//   ....[27]....
        /*0150*/ 	.word	0x00012070


	//   ....[28]....
        /*0154*/ 	.word	0x000120a0


	//   ....[29]....
        /*0158*/ 	.word	0x00012260


	//   ....[30]....
        /*015c*/ 	.word	0x00012290


	//   ....[31]....
        /*0160*/ 	.word	0x00012450


	//   ....[32]....
        /*0164*/ 	.word	0x00012470


	//   ....[33]....
        /*0168*/ 	.word	0x00012ce0


	//   ....[34]....
        /*016c*/ 	.word	0x00012d00


	//   ....[35]....
        /*0170*/ 	.word	0x00012e90


	//   ....[36]....
        /*0174*/ 	.word	0x00012ec0


	//   ....[37]....
        /*0178*/ 	.word	0x00013050


	//   ....[38]....
        /*017c*/ 	.word	0x00013080


	//   ....[39]....
        /*0180*/ 	.word	0x00013210


	//   ....[40]....
        /*0184*/ 	.word	0x00013230


	//----- nvinfo : EIATTR_EXIT_INSTR_OFFSETS
	.align		4
.L_178:
        /*0188*/ 	.byte	0x04, 0x1c
        /*018a*/ 	.short	(.L_180 - .L_179)


	//   ....[0]....
.L_179:
        /*018c*/ 	.word	0x00000310


	//   ....[1]....
        /*0190*/ 	.word	0x00012480


	//   ....[2]....
        /*0194*/ 	.word	0x000125c0


	//   ....[3]....
        /*0198*/ 	.word	0x00012620


	//   ....[4]....
        /*019c*/ 	.word	0x00013240


	//   ....[5]....
        /*01a0*/ 	.word	0x00013350


	//   ....[6]....
        /*01a4*/ 	.word	0x000133b0


	//----- nvinfo : EIATTR_CTAIDZ_USED
	.align		4
.L_180:
        /*01a8*/ 	.byte	0x01, 0x04
	.zero		2


	//----- nvinfo : EIATTR_MAX_THREADS
	.align		4
        /*01ac*/ 	.byte	0x04, 0x05
        /*01ae*/ 	.short	(.L_182 - .L_181)
.L_181:
        /*01b0*/ 	.word	0x00000100
        /*01b4*/ 	.word	0x00000001
        /*01b8*/ 	.word	0x00000001


	//----- nvinfo : EIATTR_CRS_STACK_SIZE
	.align		4
.L_182:
        /*01bc*/ 	.byte	0x04, 0x1e
        /*01be*/ 	.short	(.L_184 - .L_183)
.L_183:
        /*01c0*/ 	.word	0x00000000
.L_184:


//--------------------- .nv.info._ZN7cutlass13device_kernelIN5flash19enable_sm80_to_sm89INS1_16FlashAttnFwdSm80INS1_25CollectiveMainloopFwdSm80ILi8ELi1ELb1EN4cute5tupleIJNS5_1CILi128EEENS7_ILi48EEENS7_ILi256EEEEEELi256ENS_10bfloat16_tEfNS_4arch4Sm80ELb0ELb1ELb1ELb0ELb0ELb0ELb1ELb0EEENS1_21CollectiveEpilogueFwdINS6_IJS8_SA_S9_EEENS6_IJNS7_ILi1EEESI_SI_EEESC_SE_Li256ELb0ELb1ELb0ELb0EEENS1_19SingleTileSchedulerILb0ELb0ELb1ELi128EEEEEEEEEvNT_6ParamsE --------------------------
	.section	.nv.info._ZN7cutlass13device_kernelIN5flash19enable_sm80_to_sm89INS1_16FlashAttnFwdSm80INS1_25CollectiveMainloopFwdSm80ILi8ELi1ELb1EN4cute5tupleIJNS5_1CILi128EEENS7_ILi48EEENS7_ILi256EEEEEELi256ENS_10bfloat16_tEfNS_4arch4Sm80ELb0ELb1ELb1ELb0ELb0ELb0ELb1ELb0EEENS1_21CollectiveEpilogueFwdINS6_IJS8_SA_S9_EEENS6_IJNS7_ILi1EEESI_SI_EEESC_SE_Li256ELb0ELb1ELb0ELb0EEENS1_19SingleTileSchedulerILb0ELb0ELb1ELi128EEEEEEEEEvNT_6ParamsE,"",@"SHT_CUDA_INFO"
	.sectionflags	@""
	.align	4


	//----- nvinfo : EIATTR_CUDA_API_VERSION
	.align		4
        /*0000*/ 	.byte	0x04, 0x37
        /*0002*/ 	.short	(.L_186 - .L_185)
.L_185:
        /*0004*/ 	.word	0x00000082


	//----- nvinfo : EIATTR_SW2861232_WAR
	.align		4
.L_186:
        /*0008*/ 	.byte	0x01, 0x35
	.zero		2


	//----- nvinfo : EIATTR_PARAM_CBANK
	.align		4
        /*000c*/ 	.byte	0x04, 0x0a
        /*000e*/ 	.short	(.L_188 - .L_187)
	.align		4
.L_187:
        /*0010*/ 	.word	index@(.nv.constant0._ZN7cutlass13device_kernelIN5flash19enable_sm80_to_sm89INS1_16FlashAttnFwdSm80INS1_25CollectiveMainloopFwdSm80ILi8ELi1ELb1EN4cute5tupleIJNS5_1CILi128EEENS7_ILi48EEENS7_ILi256EEEEEELi256ENS_10bfloat16_tEfNS_4arch4Sm80ELb0ELb1ELb1ELb0ELb0ELb0ELb1ELb0EEENS1_21CollectiveEpilogueFwdINS6_IJS8_SA_S9_EEENS6_IJNS7_ILi1EEESI_SI_EEESC_SE_Li256ELb0ELb1ELb0ELb0EEENS1_19SingleTileSchedulerILb0ELb0ELb1ELi128EEEEEEEEEvNT_6ParamsE)
        /*0014*/ 	.short	0x0160
        /*0016*/ 	.short	0x0418


	//----- nvinfo : EIATTR_CBANK_PARAM_SIZE
	.align		4
.L_188:
        /*0018*/ 	.byte	0x03, 0x19
        /*001a*/ 	.short	0x0418


	//----- nvinfo : EIATTR_KPARAM_INFO
	.align		4
        /*001c*/ 	.byte	0x04, 0x17
        /*001e*/ 	.short	(.L_190 - .L_189)
.L_189:
        /*0020*/ 	.word	0x00000000
        /*0024*/ 	.short	0x0000
        /*0026*/ 	.short	0x0000
        /*0028*/ 	.byte	0x00, 0xf0, 0x61, 0x10


	//----- nvinfo : EIATTR_MAXREG_COUNT
	.align		4
.L_190:
        /*002c*/ 	.byte	0x03, 0x1b
        /*002e*/ 	.short	0x00ff


	//----- nvinfo : EIATTR_NUM_BARRIERS
	.align		4
        /*0030*/ 	.byte	0x02, 0x4c
        /*0032*/ 	.byte	0x02
	.zero		1


	//----- nvinfo : EIATTR_ANNOTATIONS
	.align		4
        /*0034*/ 	.byte	0x04, 0x55
        /*0036*/ 	.short	(.L_192 - .L_191)


	//   ....[0]....
.L_191:
        /* <DEDUP_REMOVED lines=82> */


	//----- nvinfo : EIATTR_MERCURY_ISA_VERSION
	.align		4
.L_192:
        /*0548*/ 	.byte	0x03, 0x5f
        /*054a*/ 	.short	0x0000


	//----- nvinfo : EIATTR_INT_WARP_WIDE_INSTR_OFFSETS
	.align		4
        /*054c*/ 	.byte	0x04, 0x31
        /*054e*/ 	.short	(.L_194 - .L_193)


	//   ....[0]....
.L_193:
        /*0550*/ 	.word	0x00006eb0


	//   ....[1]....
        /*0554*/ 	.word	0x0000b0e0


	//   ....[2]....
        /*0558*/ 	.word	0x0000e4b0


	//----- nvinfo : EIATTR_COOP_GROUP_MASK_REGIDS
	.align		4
.L_194:
        /*055c*/ 	.byte	0x04, 0x29
        /*055e*/ 	.short	(.L_196 - .L_195)


	//   ....[0]....
.L_195:
        /*0560*/ 	.word	0xffffffff


	//   ....[1]....
        /*0564*/ 	.word	0xffffffff


	//   ....[2]....
        /*0568*/ 	.word	0xffffffff


	//   ....[3]....
        /*056c*/ 	.word	0xffffffff


	//   ....[4]....
        /*0570*/ 	.word	0xffffffff


	//   ....[5]....
        /*0574*/ 	.word	0xffffffff


	//   ....[6]....
        /*0578*/ 	.word	0xffffffff


	//   ....[7]....
        /*057c*/ 	.word	0xffffffff


	//   ....[8]....
        /*0580*/ 	.word	0xffffffff


	//   ....[9]....
        /*0584*/ 	.word	0xffffffff


	//   ....[10]....
        /*0588*/ 	.word	0xffffffff


	//   ....[11]....
        /*058c*/ 	.word	0xffffffff


	//   ....[12]....
        /*0590*/ 	.word	0xffffffff


	//   ....[13]....
        /*0594*/ 	.word	0xffffffff


	//   ....[14]....
        /*0598*/ 	.word	0xffffffff


	//   ....[15]....
        /*059c*/ 	.word	0xffffffff


	//   ....[16]....
        /*05a0*/ 	.word	0xffffffff


	//   ....[17]....
        /*05a4*/ 	.word	0xffffffff


	//   ....[18]....
        /*05a8*/ 	.word	0xffffffff


	//   ....[19]....
        /*05ac*/ 	.word	0xffffffff


	//   ....[20]....
        /*05b0*/ 	.word	0xffffffff


	//   ....[21]....
        /*05b4*/ 	.word	0xffffffff


	//   ....[22]....
        /*05b8*/ 	.word	0xffffffff


	//   ....[23]....
        /*05bc*/ 	.word	0xffffffff


	//   ....[24]....
        /*05c0*/ 	.word	0xffffffff


	//   ....[25]....
        /*05c4*/ 	.word	0xffffffff


	//   ....[26]....
        /*05c8*/ 	.word	0xffffffff


	//   ....[27]....
        /*05cc*/ 	.word	0xffffffff


	//   ....[28]....
        /*05d0*/ 	.word	0xffffffff


	//   ....[29]....
        /*05d4*/ 	.word	0xffffffff


	//   ....[30]....
        /*05d8*/ 	.word	0xffffffff


	//   ....[31]....
        /*05dc*/ 	.word	0xffffffff


	//   ....[32]....
        /*05e0*/ 	.word	0xffffffff


	//   ....[33]....
        /*05e4*/ 	.word	0xffffffff


	//   ....[34]....
        /*05e8*/ 	.word	0xffffffff


	//   ....[35]....
        /*05ec*/ 	.word	0xffffffff


	//   ....[36]....
        /*05f0*/ 	.word	0xffffffff


	//   ....[37]....
        /*05f4*/ 	.word	0xffffffff


	//   ....[38]....
        /*05f8*/ 	.word	0xffffffff


	//   ....[39]....
        /*05fc*/ 	.word	0xffffffff


	//   ....[40]....
        /*0600*/ 	.word	0xffffffff


	//   ....[41]....
        /*0604*/ 	.word	0xffffffff


	//   ....[42]....
        /*0608*/ 	.word	0xffffffff


	//   ....[43]....
        /*060c*/ 	.word	0xffffffff


	//   ....[44]....
        /*0610*/ 	.word	0xffffffff


	//   ....[45]....
        /*0614*/ 	.word	0xffffffff


	//   ....[46]....
        /*0618*/ 	.word	0xffffffff


	//   ....[47]....
        /*061c*/ 	.word	0xffffffff


	//   ....[48]....
        /*0620*/ 	.word	0xffffffff


	//   ....[49]....
        /*0624*/ 	.word	0xffffffff


	//   ....[50]....
        /*0628*/ 	.word	0xffffffff


	//   ....[51]....
        /*062c*/ 	.word	0xffffffff


	//   ....[52]....
        /*0630*/ 	.word	0xffffffff


	//   ....[53]....
        /*0634*/ 	.word	0xffffffff


	//----- nvinfo : EIATTR_COOP_GROUP_INSTR_OFFSETS
	.align		4
.L_196:
        /*0638*/ 	.byte	0x04, 0x28
        /*063a*/ 	.short	(.L_198 - .L_197)


	//   ....[0]....
.L_197:
        /*063c*/ 	.word	0x00000f60


	//   ....[1]....
        /*0640*/ 	.word	0x00000f90


	//   ....[2]....
        /*0644*/ 	.word	0x00001190


	//   ....[3]....
        /*0648*/ 	.word	0x000011f0


	//   ....[4]....
        /*064c*/ 	.word	0x00001290


	//   ....[5]....
        /*0650*/ 	.word	0x00001300


	//   ....[6]....
        /*0654*/ 	.word	0x00001330


	//   ....[7]....
        /*0658*/ 	.word	0x000013d0


	//   ....[8]....
        /*065c*/ 	.word	0x00003130


	//   ....[9]....
        /*0660*/ 	.word	0x00003940


	//   ....[10]....
        /*0664*/ 	.word	0x00004120


	//   ....[11]....
        /*0668*/ 	.word	0x000041a0


	//   ....[12]....
        /*066c*/ 	.word	0x000041e0


	//   ....[13]....
        /*0670*/ 	.word	0x00004210


	//   ....[14]....
        /*0674*/ 	.word	0x00007290


	//   ....[15]....
        /*0678*/ 	.word	0x000074c0


	//   ....[16]....
        /*067c*/ 	.word	0x00007c80


	//   ....[17]....
        /*0680*/ 	.word	0x00007ca0


	//   ....[18]....
        /*0684*/ 	.word	0x000086c0


	//   ....[19]....
        /*0688*/ 	.word	0x000086e0


	//   ....[20]....
        /*068c*/ 	.word	0x0000b4f0


	//   ....[21]....
        /*0690*/ 	.word	0x0000b510


	//   ....[22]....
        /*0694*/ 	.word	0x0000bb60


	//   ....[23]....
        /*0698*/ 	.word	0x0000bb80


	//   ....[24]....
        /*069c*/ 	.word	0x0000e700


	//   ....[25]....
        /*06a0*/ 	.word	0x0000e920


	//   ....[26]....
        /*06a4*/ 	.word	0x0000f0d0


	//   ....[27]....
        /*06a8*/ 	.word	0x0000f0f0


	//   ....[28]....
        /*06ac*/ 	.word	0x0000fb50


	//   ....[29]....
        /*06b0*/ 	.word	0x0000fb70


	//   ....[30]....
        /*06b4*/ 	.word	0x00010e00


	//   ....[31]....
        /*06b8*/ 	.word	0x00010e10


	//   ....[32]....
        /*06bc*/ 	.word	0x00010e40


	//   ....[33]....
        /*06c0*/ 	.word	0x00010e50


	//   ....[34]....
        /*06c4*/ 	.word	0x000127f0


	//   ....[35]....
        /*06c8*/ 	.word	0x00012800


	//   ....[36]....
        /*06cc*/ 	.word	0x00012820


	//   ....[37]....
        /*06d0*/ 	.word	0x00012830


	//   ....[38]....
        /*06d4*/ 	.word	0x00012840


	//   ....[39]....
        /*06d8*/ 	.word	0x00012850


	//   ....[40]....
        /*06dc*/ 	.word	0x00012b30


	//   ....[41]....
        /*06e0*/ 	.word	0x00012b60


	//   ....[42]....
        /*06e4*/ 	.word	0x00012d20


	//   ....[43]....
        /*06e8*/ 	.word	0x00012d50


	//   ....[44]....
        /*06ec*/ 	.word	0x00012f10


	//   ....[45]....
        /*06f0*/ 	.word	0x00012f30


	//   ....[46]....
        /*06f4*/ 	.word	0x00013630


	//   ....[47]....
        /*06f8*/ 	.word	0x00013650


	//   ....[48]....
        /*06fc*/ 	.word	0x00013800


	//   ....[49]....
        /*0700*/ 	.word	0x00013830


	//   ....[50]....
        /*0704*/ 	.word	0x000139c0


	//   ....[51]....
        /*0708*/ 	.word	0x000139f0


	//   ....[52]....
        /*070c*/ 	.word	0x00013b80


	//   ....[53]....
        /*0710*/ 	.word	0x00013ba0


	//----- nvinfo : EIATTR_EXIT_INSTR_OFFSETS
	.align		4
.L_198:
        /*0714*/ 	.byte	0x04, 0x1c
        /*0716*/ 	.short	(.L_200 - .L_199)


	//   ....[0]....
.L_199:
        /*0718*/ 	.word	0x00000040


	//   ....[1]....
        /*071c*/ 	.word	0x00012f40


	//   ....[2]....
        /*0720*/ 	.word	0x00013080


	//   ....[3]....
        /*0724*/ 	.word	0x000130e0


	//   ....[4]....
        /*0728*/ 	.word	0x00013bb0


	//   ....[5]....
        /*072c*/ 	.word	0x00013cc0


	//   ....[6]....
        /*0730*/ 	.word	0x00013d20


	//----- nvinfo : EIATTR_CTAIDZ_USED
	.align		4
.L_200:
        /*0734*/ 	.byte	0x01, 0x04
	.zero		2


	//----- nvinfo : EIATTR_MAX_THREADS
	.align		4
        /*0738*/ 	.byte	0x04, 0x05
        /*073a*/ 	.short	(.L_202 - .L_201)
.L_201:
        /*073c*/ 	.word	0x00000100
        /*0740*/ 	.word	0x00000001
        /*0744*/ 	.word	0x00000001


	//----- nvinfo : EIATTR_CRS_STACK_SIZE
	.align		4
.L_202:
        /*0748*/ 	.byte	0x04, 0x1e
        /*074a*/ 	.short	(.L_204 - .L_203)
.L_203:
        /*074c*/ 	.word	0x00000000
.L_204:


//--------------------- .nv.info._ZN7cutlass13device_kernelIN5flash19enable_sm80_to_sm89INS1_16FlashAttnFwdSm80INS1_25CollectiveMainloopFwdSm80ILi8ELi1ELb1EN4cute5tupleIJNS5_1CILi128EEENS7_ILi48EEENS7_ILi256EEEEEELi256ENS_10bfloat16_tEfNS_4arch4Sm80ELb0ELb1ELb1ELb1ELb0ELb0ELb1ELb0EEENS1_21CollectiveEpilogueFwdINS6_IJS8_SA_S9_EEENS6_IJNS7_ILi1EEESI_SI_EEESC_SE_Li256ELb1ELb1ELb0ELb0EEENS1_19SingleTileSchedulerILb1ELb0ELb1ELi128EEEEEEEEEvNT_6ParamsE --------------------------
	.section	.nv.info._ZN7cutlass13device_kernelIN5flash19enable_sm80_to_sm89INS1_16FlashAttnFwdSm80INS1_25CollectiveMainloopFwdSm80ILi8ELi1ELb1EN4cute5tupleIJNS5_1CILi128EEENS7_ILi48EEENS7_ILi256EEEEEELi256ENS_10bfloat16_tEfNS_4arch4Sm80ELb0ELb1ELb1ELb1ELb0ELb0ELb1ELb0EEENS1_21CollectiveEpilogueFwdINS6_IJS8_SA_S9_EEENS6_IJNS7_ILi1EEESI_SI_EEESC_SE_Li256ELb1ELb1ELb0ELb0EEENS1_19SingleTileSchedulerILb1ELb0ELb1ELi128EEEEEEEEEvNT_6ParamsE,"",@"SHT_CUDA_INFO"
	.sectionflags	@""
	.align	4


	//----- nvinfo : EIATTR_CUDA_API_VERSION
	.align		4
        /*0000*/ 	.byte	0x04, 0x37
        /*0002*/ 	.short	(.L_206 - .L_205)
.L_205:
        /*0004*/ 	.word	0x00000082


	//----- nvinfo : EIATTR_SW2861232_WAR
	.align		4
.L_206:
        /*0008*/ 	.byte	0x01, 0x35
	.zero		2


	//----- nvinfo : EIATTR_PARAM_CBANK
	.align		4
        /*000c*/ 	.byte	0x04, 0x0a
        /*000e*/ 	.short	(.L_208 - .L_207)
	.align		4
.L_207:
        /*0010*/ 	.word	index@(.nv.constant0._ZN7cutlass13device_kernelIN5flash19enable_sm80_to_sm89INS1_16FlashAttnFwdSm80INS1_25CollectiveMainloopFwdSm80ILi8ELi1ELb1EN4cute5tupleIJNS5_1CILi128EEENS7_ILi48EEENS7_ILi256EEEEEELi256ENS_10bfloat16_tEfNS_4arch4Sm80ELb0ELb1ELb1ELb1ELb0ELb0ELb1ELb0EEENS1_21CollectiveEpilogueFwdINS6_IJS8_SA_S9_EEENS6_IJNS7_ILi1EEESI_SI_EEESC_SE_Li256ELb1ELb1ELb0ELb0EEENS1_19SingleTileSchedulerILb1ELb0ELb1ELi128EEEEEEEEEvNT_6ParamsE)
        /*0014*/ 	.short	0x0160
        /*0016*/ 	.short	0x0418


	//----- nvinfo : EIATTR_CBANK_PARAM_SIZE
	.align		4
.L_208:
        /*0018*/ 	.byte	0x03, 0x19
        /*001a*/ 	.short	0x0418


	//----- nvinfo : EIATTR_KPARAM_INFO
	.align		4
        /*001c*/ 	.byte	0x04, 0x17
        /*001e*/ 	.short	(.L_210 - .L_209)
.L_209:
        /*0020*/ 	.word	0x00000000
        /*0024*/ 	.short	0x0000
        /*0026*/ 	.short	0x0000
        /*0028*/ 	.byte	0x00, 0xf0, 0x61, 0x10


	//----- nvinfo : EIATTR_MAXREG_COUNT
	.align		4
.L_210:
        /*002c*/ 	.byte	0x03, 0x1b
        /*002e*/ 	.short	0x00ff


	//----- nvinfo : EIATTR_NUM_BARRIERS
	.align		4
        /*0030*/ 	.byte	0x02, 0x4c
        /*0032*/ 	.byte	0x02
	.zero		1


	//----- nvinfo : EIATTR_ANNOTATIONS
	.align		4
        /*0034*/ 	.byte	0x04, 0x55
        /*0036*/ 	.short	(.L_212 - .L_211)


	//   ....[0]....
.L_211:
        /* <DEDUP_REMOVED lines=82> */


	//----- nvinfo : EIATTR_MERCURY_ISA_VERSION
	.align		4
.L_212:
        /*0548*/ 	.byte	0x03, 0x5f
        /*054a*/ 	.short	0x0000


	//----- nvinfo : EIATTR_INT_WARP_WIDE_INSTR_OFFSETS
	.align		4
        /*054c*/ 	.byte	0x04, 0x31
        /*054e*/ 	.short	(.L_214 - .L_213)


	//   ....[0]....
.L_213:
        /*0550*/ 	.word	0x000078f0


	//   ....[1]....
        /*0554*/ 	.word	0x0000bb00


	//   ....[2]....
        /*0558*/ 	.word	0x0000eed0


	//----- nvinfo : EIATTR_COOP_GROUP_MASK_REGIDS
	.align		4
.L_214:
        /*055c*/ 	.byte	0x04, 0x29
        /*055e*/ 	.short	(.L_216 - .L_215)


	//   ....[0]....
.L_215:
        /*0560*/ 	.word	0xffffffff


	//   ....[1]....
        /*0564*/ 	.word	0xffffffff


	//   ....[2]....
        /*0568*/ 	.word	0xffffffff


	//   ....[3]....
        /*056c*/ 	.word	0xffffffff


	//   ....[4]....
        /*0570*/ 	.word	0xffffffff


	//   ....[5]....
        /*0574*/ 	.word	0xffffffff


	//   ....[6]....
        /*0578*/ 	.word	0xffffffff


	//   ....[7]....
        /*057c*/ 	.word	0xffffffff


	//   ....[8]....
        /*0580*/ 	.word	0xffffffff


	//   ....[9]....
        /*0584*/ 	.word	0xffffffff


	//   ....[10]....
        /*0588*/ 	.word	0xffffffff


	//   ....[11]....
        /*058c*/ 	.word	0xffffffff


	//   ....[12]....
        /*0590*/ 	.word	0xffffffff


	//   ....[13]....
        /*0594*/ 	.word	0xffffffff


	//   ....[14]....
        /*0598*/ 	.word	0xffffffff


	//   ....[15]....
        /*059c*/ 	.word	0xffffffff


	//   ....[16]....
        /*05a0*/ 	.word	0xffffffff


	//   ....[17]....
        /*05a4*/ 	.word	0xffffffff


	//   ....[18]....
        /*05a8*/ 	.word	0xffffffff


	//   ....[19]....
        /*05ac*/ 	.word	0xffffffff


	//   ....[20]....
        /*05b0*/ 	.word	0xffffffff


	//   ....[21]....
        /*05b4*/ 	.word	0xffffffff


	//   ....[22]....
        /*05b8*/ 	.word	0xffffffff


	//   ....[23]....
        /*05bc*/ 	.word	0xffffffff


	//   ....[24]....
        /*05c0*/ 	.word	0xffffffff


	//   ....[25]....
        /*05c4*/ 	.word	0xffffffff


	//   ....[26]....
        /*05c8*/ 	.word	0xffffffff


	//   ....[27]....
        /*05cc*/ 	.word	0xffffffff


	//   ....[28]....
        /*05d0*/ 	.word	0xffffffff


	//   ....[29]....
        /*05d4*/ 	.word	0xffffffff


	//   ....[30]....
        /*05d8*/ 	.word	0xffffffff


	//   ....[31]....
        /*05dc*/ 	.word	0xffffffff


	//   ....[32]....
        /*05e0*/ 	.word	0xffffffff


	//   ....[33]....
        /*05e4*/ 	.word	0xffffffff


	//   ....[34]....
        /*05e8*/ 	.word	0xffffffff


	//   ....[35]....
        /*05ec*/ 	.word	0xffffffff


	//   ....[36]....
        /*05f0*/ 	.word	0xffffffff


	//   ....[37]....
        /*05f4*/ 	.word	0xffffffff


	//   ....[38]....
        /*05f8*/ 	.word	0xffffffff


	//   ....[39]....
        /*05fc*/ 	.word	0xffffffff


	//   ....[40]....
        /*0600*/ 	.word	0xffffffff


	//   ....[41]....
        /*0604*/ 	.word	0xffffffff


	//   ....[42]....
        /*0608*/ 	.word	0xffffffff


	//   ....[43]....
        /*060c*/ 	.word	0xffffffff


	//   ....[44]....
        /*0610*/ 	.word	0xffffffff


	//   ....[45]....
        /*0614*/ 	.word	0xffffffff


	//   ....[46]....
        /*0618*/ 	.word	0xffffffff


	//   ....[47]....
        /*061c*/ 	.word	0xffffffff


	//   ....[48]....
        /*0620*/ 	.word	0xffffffff


	//   ....[49]....
        /*0624*/ 	.word	0xffffffff


	//   ....[50]....
        /*0628*/ 	.word	0xffffffff


	//   ....[51]....
        /*062c*/ 	.word	0xffffffff


	//   ....[52]....
        /*0630*/ 	.word	0xffffffff


	//   ....[53]....
        /*0634*/ 	.word	0xffffffff


	//   ....[54]....
        /*0638*/ 	.word	0xffffffff


	//----- nvinfo : EIATTR_COOP_GROUP_INSTR_OFFSETS
	.align		4
.L_216:
        /*063c*/ 	.byte	0x04, 0x28
        /*063e*/ 	.short	(.L_218 - .L_217)


	//   ....[0]....
.L_217:
        /*0640*/ 	.word	0x000000a0


	//   ....[1]....
        /*0644*/ 	.word	0x00001830


	//   ....[2]....
        /*0648*/ 	.word	0x00001860


	//   ....[3]....
        /*064c*/ 	.word	0x000018b0


	//   ....[4]....
        /*0650*/ 	.word	0x00001910


	//   ....[5]....
        /*0654*/ 	.word	0x00001d00


	//   ....[6]....
        /*0658*/ 	.word	0x00001d40


	//   ....[7]....
        /*065c*/ 	.word	0x00001e70


	//   ....[8]....
        /*0660*/ 	.word	0x00001ea0


	//   ....[9]....
        /*0664*/ 	.word	0x00003ae0


	//   ....[10]....
        /*0668*/ 	.word	0x00004310


	//   ....[11]....
        /*066c*/ 	.word	0x00004b40


	//   ....[12]....
        /*0670*/ 	.word	0x00004bc0


	//   ....[13]....
        /*0674*/ 	.word	0x00004c00


	//   ....[14]....
        /*0678*/ 	.word	0x00004c30


	//   ....[15]....
        /*067c*/ 	.word	0x00007ce0


	//   ....[16]....
        /*0680*/ 	.word	0x00007f00


	//   ....[17]....
        /*0684*/ 	.word	0x000086c0


	//   ....[18]....
        /*0688*/ 	.word	0x000086e0


	//   ....[19]....
        /*068c*/ 	.word	0x00009100


	//   ....[20]....
        /*0690*/ 	.word	0x00009120


	//   ....[21]....
        /*0694*/ 	.word	0x0000bf10


	//   ....[22]....
        /*0698*/ 	.word	0x0000bf30


	//   ....[23]....
        /*069c*/ 	.word	0x0000c580


	//   ....[24]....
        /*06a0*/ 	.word	0x0000c5a0


	//   ....[25]....
        /*06a4*/ 	.word	0x0000f130


	//   ....[26]....
        /*06a8*/ 	.word	0x0000f340


	//   ....[27]....
        /*06ac*/ 	.word	0x0000faf0


	//   ....[28]....
        /*06b0*/ 	.word	0x0000fb10


	//   ....[29]....
        /*06b4*/ 	.word	0x00010570


	//   ....[30]....
        /*06b8*/ 	.word	0x00010590


	//   ....[31]....
        /*06bc*/ 	.word	0x00011830


	//   ....[32]....
        /*06c0*/ 	.word	0x00011840


	//   ....[33]....
        /*06c4*/ 	.word	0x00011870


	//   ....[34]....
        /*06c8*/ 	.word	0x00011880


	//   ....[35]....
        /*06cc*/ 	.word	0x00013310


	//   ....[36]....
        /*06d0*/ 	.word	0x00013370


	//   ....[37]....
        /*06d4*/ 	.word	0x000133a0


	//   ....[38]....
        /*06d8*/ 	.word	0x000133d0


	//   ....[39]....
        /*06dc*/ 	.word	0x00013600


	//   ....[40]....
        /*06e0*/ 	.word	0x00013610


	//   ....[41]....
        /*06e4*/ 	.word	0x00013810


	//   ....[42]....
        /*06e8*/ 	.word	0x00013840


	//   ....[43]....
        /*06ec*/ 	.word	0x00013a00


	//   ....[44]....
        /*06f0*/ 	.word	0x00013a30


	//   ....[45]....
        /*06f4*/ 	.word	0x00013bf0


	//   ....[46]....
        /*06f8*/ 	.word	0x00013c10


	//   ....[47]....
        /*06fc*/ 	.word	0x000145e0


	//   ....[48]....
        /*0700*/ 	.word	0x00014600


	//   ....[49]....
        /*0704*/ 	.word	0x000147c0


	//   ....[50]....
        /*0708*/ 	.word	0x000147f0


	//   ....[51]....
        /*070c*/ 	.word	0x00014980


	//   ....[52]....
        /*0710*/ 	.word	0x000149b0


	//   ....[53]....
        /*0714*/ 	.word	0x00014b40


	//   ....[54]....
        /*0718*/ 	.word	0x00014b60


	//----- nvinfo : EIATTR_EXIT_INSTR_OFFSETS
	.align		4
.L_218:
        /*071c*/ 	.byte	0x04, 0x1c
        /*071e*/ 	.short	(.L_220 - .L_219)


	//   ....[0]....
.L_219:
        /*0720*/ 	.word	0x00000450


	//   ....[1]....
        /*0724*/ 	.word	0x00013c20


	//   ....[2]....
        /*0728*/ 	.word	0x00013d60


	//   ....[3]....
        /*072c*/ 	.word	0x00013dc0


	//   ....[4]....
        /*0730*/ 	.word	0x00014b70


	//   ....[5]....
        /*0734*/ 	.word	0x00014c80


	//   ....[6]....
        /*0738*/ 	.word	0x00014ce0


	//----- nvinfo : EIATTR_CTAIDZ_USED
	.align		4
.L_220:
        /*073c*/ 	.byte	0x01, 0x04
	.zero		2


	//----- nvinfo : EIATTR_MAX_THREADS
	.align		4
        /*0740*/ 	.byte	0x04, 0x05
        /*0742*/ 	.short	(.L_222 - .L_221)
.L_221:
        /*0744*/ 	.word	0x00000100
        /*0748*/ 	.word	0x00000001
        /*074c*/ 	.word	0x00000001


	//----- nvinfo : EIATTR_CRS_STACK_SIZE
	.align		4
.L_222:
        /*0750*/ 	.byte	0x04, 0x1e
        /*0752*/ 	.short	(.L_224 - .L_223)
.L_223:
        /*0754*/ 	.word	0x00000000
.L_224:


//--------------------- .nv.info._ZN7cutlass13device_kernelIN5flash19enable_sm80_to_sm89INS1_16FlashAttnFwdSm80INS1_25CollectiveMainloopFwdSm80ILi8ELi1ELb0EN4cute5tupleIJNS5_1CILi128EEENS7_ILi32EEENS7_ILi256EEEEEELi256ENS_10bfloat16_tEfNS_4arch4Sm80ELb0ELb1ELb1ELb1ELb0ELb1ELb1ELb0EEENS1_21CollectiveEpilogueFwdINS6_IJS8_SA_S9_EEENS6_IJNS7_ILi1EEESI_SI_EEESC_SE_Li256ELb1ELb1ELb0ELb0EEENS1_19SingleTileSchedulerILb1ELb0ELb1ELi128EEEEEEEEEvNT_6ParamsE --------------------------
	.section	.nv.info._ZN7cutlass13device_kernelIN5flash19enable_sm80_to_sm89INS1_16FlashAttnFwdSm80INS1_25CollectiveMainloopFwdSm80ILi8ELi1ELb0EN4cute5tupleIJNS5_1CILi128EEENS7_ILi32EEENS7_ILi256EEEEEELi256ENS_10bfloat16_tEfNS_4arch4Sm80ELb0ELb1ELb1ELb1ELb0ELb1ELb1ELb0EEENS1_21CollectiveEpilogueFwdINS6_IJS8_SA_S9_EEENS6_IJNS7_ILi1EEESI_SI_EEESC_SE_Li256ELb1ELb1ELb0ELb0EEENS1_19SingleTileSchedulerILb1ELb0ELb1ELi128EEEEEEEEEvNT_6ParamsE,"",@"SHT_CUDA_INFO"
	.sectionflags	@""
	.align	4


	//----- nvinfo : EIATTR_CUDA_API_VERSION
	.align		4
        /*0000*/ 	.byte	0x04, 0x37
        /*0002*/ 	.short	(.L_226 - .L_225)
.L_225:
        /*0004*/ 	.word	0x00000082


	//----- nvinfo : EIATTR_SW2861232_WAR
	.align		4
.L_226:
        /*0008*/ 	.byte	0x01, 0x35
	.zero		2


	//----- nvinfo : EIATTR_PARAM_CBANK
	.align		4
        /*000c*/ 	.byte	0x04, 0x0a
        /*000e*/ 	.short	(.L_228 - .L_227)
	.align		4
.L_227:
        /*0010*/ 	.word	index@(.nv.constant0._ZN7cutlass13device_kernelIN5flash19enable_sm80_to_sm89INS1_16FlashAttnFwdSm80INS1_25CollectiveMainloopFwdSm80ILi8ELi1ELb0EN4cute5tupleIJNS5_1CILi128EEENS7_ILi32EEENS7_ILi256EEEEEELi256ENS_10bfloat16_tEfNS_4arch4Sm80ELb0ELb1ELb1ELb1ELb0ELb1ELb1ELb0EEENS1_21CollectiveEpilogueFwdINS6_IJS8_SA_S9_EEENS6_IJNS7_ILi1EEESI_SI_EEESC_SE_Li256ELb1ELb1ELb0ELb0EEENS1_19SingleTileSchedulerILb1ELb0ELb1ELi128EEEEEEEEEvNT_6ParamsE)
        /*0014*/ 	.short	0x0160
        /*0016*/ 	.short	0x0418


	//----- nvinfo : EIATTR_CBANK_PARAM_SIZE
	.align		4
.L_228:
        /*0018*/ 	.byte	0x03, 0x19
        /*001a*/ 	.short	0x0418


	//----- nvinfo : EIATTR_KPARAM_INFO
	.align		4
        /*001c*/ 	.byte	0x04, 0x17
        /*001e*/ 	.short	(.L_230 - .L_229)
.L_229:
        /*0020*/ 	.word	0x00000000
        /*0024*/ 	.short	0x0000
        /*0026*/ 	.short	0x0000
        /*0028*/ 	.byte	0x00, 0xf0, 0x61, 0x10


	//----- nvinfo : EIATTR_MAXREG_COUNT
	.align		4
.L_230:
        /*002c*/ 	.byte	0x03, 0x1b
        /*002e*/ 	.short	0x00ff


	//----- nvinfo : EIATTR_NUM_BARRIERS
	.align		4
        /*0030*/ 	.byte	0x02, 0x4c
        /*0032*/ 	.byte	0x02
	.zero		1


	//----- nvinfo : EIATTR_MERCURY_ISA_VERSION
	.align		4
        /*0034*/ 	.byte	0x03, 0x5f
        /*0036*/ 	.short	0x0000


	//----- nvinfo : EIATTR_INT_WARP_WIDE_INSTR_OFFSETS
	.align		4
        /*0038*/ 	.byte	0x04, 0x31
        /*003a*/ 	.short	(.L_232 - .L_231)


	//   ....[0]....
.L_231:
        /*003c*/ 	.word	0x00006880


	//----- nvinfo : EIATTR_COOP_GROUP_MASK_REGIDS
	.align		4
.L_232:
        /*0040*/ 	.byte	0x04, 0x29
        /*0042*/ 	.short	(.L_234 - .L_233)


	//   ....[0]....
.L_233:
        /*0044*/ 	.word	0xffffffff


	//   ....[1]....
        /*0048*/ 	.word	0xffffffff


	//   ....[2]....
        /*004c*/ 	.word	0xffffffff


	//   ....[3]....
        /*0050*/ 	.word	0xffffffff


	//   ....[4]....
        /*0054*/ 	.word	0xffffffff


	//   ....[5]....
        /*0058*/ 	.word	0xffffffff


	//   ....[6]....
        /*005c*/ 	.word	0xffffffff


	//   ....[7]....
        /*0060*/ 	.word	0xffffffff


	//   ....[8]....
        /*0064*/ 	.word	0xffffffff


	//   ....[9]....
        /*0068*/ 	.word	0xffffffff


	//   ....[10]....
        /*006c*/ 	.word	0xffffffff


	//   ....[11]....
        /*0070*/ 	.word	0xffffffff


	//   ....[12]....
        /*0074*/ 	.word	0xffffffff


	//   ....[13]....
        /*0078*/ 	.word	0xffffffff


	//   ....[14]....
        /*007c*/ 	.word	0xffffffff


	//   ....[15]....
        /*0080*/ 	.word	0xffffffff


	//   ....[16]....
        /*0084*/ 	.word	0xffffffff


	//   ....[17]....
        /*0088*/ 	.word	0xffffffff


	//   ....[18]....
        /*008c*/ 	.word	0xffffffff


	//   ....[19]....
        /*0090*/ 	.word	0xffffffff


	//   ....[20]....
        /*0094*/ 	.word	0xffffffff


	//   ....[21]....
        /*0098*/ 	.word	0xffffffff


	//   ....[22]....
        /*009c*/ 	.word	0xffffffff


	//   ....[23]....
        /*00a0*/ 	.word	0xffffffff


	//   ....[24]....
        /*00a4*/ 	.word	0xffffffff


	//   ....[25]....
        /*00a8*/ 	.word	0xffffffff


	//   ....[26]....
        /*00ac*/ 	.word	0xffffffff


	//   ....[27]....
        /*00b0*/ 	.word	0xffffffff


	//   ....[28]....
        /*00b4*/ 	.word	0xffffffff


	//   ....[29]....
        /*00b8*/ 	.word	0xffffffff


	//   ....[30]....
        /*00bc*/ 	.word	0xffffffff


	//   ....[31]....
        /*00c0*/ 	.word	0xffffffff


	//   ....[32]....
        /*00c4*/ 	.word	0xffffffff


	//   ....[33]....
        /*00c8*/ 	.word	0xffffffff


	//   ....[34]....
        /*00cc*/ 	.word	0xffffffff


	//   ....[35]....
        /*00d0*/ 	.word	0xffffffff


	//   ....[36]....
        /*00d4*/ 	.word	0xffffffff


	//   ....[37]....
        /*00d8*/ 	.word	0xffffffff


	//   ....[38]....
        /*00dc*/ 	.word	0xffffffff


	//   ....[39]....
        /*00e0*/ 	.word	0xffffffff


	//   ....[40]....
        /*00e4*/ 	.word	0xffffffff


	//   ....[41]....
        /*00e8*/ 	.word	0xffffffff


	//   ....[42]....
        /*00ec*/ 	.word	0xffffffff


	//   ....[43]....
        /*00f0*/ 	.word	0xffffffff


	//   ....[44]....
        /*00f4*/ 	.word	0xffffffff


	//   ....[45]....
        /*00f8*/ 	.word	0xffffffff


	//   ....[46]....
        /*00fc*/ 	.word	0xffffffff


	//   ....[47]....
        /*0100*/ 	.word	0xffffffff


	//   ....[48]....
        /*0104*/ 	.word	0xffffffff


	//   ....[49]....
        /*0108*/ 	.word	0xffffffff


	//   ....[50]....
        /*010c*/ 	.word	0xffffffff


	//   ....[51]....
        /*0110*/ 	.word	0xffffffff


	//   ....[52]....
        /*0114*/ 	.word	0xffffffff


	//   ....[53]....
        /*0118*/ 	.word	0xffffffff


	//   ....[54]....
        /*011c*/ 	.word	0xffffffff


	//   ....[55]....
        /*0120*/ 	.word	0xffffffff


	//   ....[56]....
        /*0124*/ 	.word	0xffffffff


	//   ....[57]....
        /*0128*/ 	.word	0xffffffff


	//   ....[58]....
        /*012c*/ 	.word	0xffffffff


	//   ....[59]....
        /*0130*/ 	.word	0xffffffff


	//   ....[60]....
        /*0134*/ 	.word	0xffffffff


	//   ....[61]....
        /*0138*/ 	.word	0xffffffff


	//   ....[62]....
        /*013c*/ 	.word	0xffffffff


	//   ....[63]....
        /*0140*/ 	.word	0xffffffff


	//   ....[64]....
        /*0144*/ 	.word	0xffffffff


	//   ....[65]....
        /*0148*/ 	.word	0xffffffff


	//   ....[66]....
        /*014c*/ 	.word	0xffffffff


	//   ....[67]....
        /*0150*/ 	.word	0xffffffff


	//   ....[68]....
        /*0154*/ 	.word	0xffffffff


	//   ....[69]....
        /*0158*/ 	.word	0xffffffff


	//   ....[70]....
        /*015c*/ 	.word	0xffffffff


	//   ....[71]....
        /*0160*/ 	.word	0xffffffff


	//   ....[72]....
        /*0164*/ 	.word	0xffffffff


	//   ....[73]....
        /*0168*/ 	.word	0xffffffff


	//   ....[74]....
        /*016c*/ 	.word	0xffffffff


	//   ....[75]....
        /*0170*/ 	.word	0xffffffff


	//   ....[76]....
        /*0174*/ 	.word	0xffffffff


	//   ....[77]....
        /*0178*/ 	.word	0xffffffff


	//   ....[78]....
        /*017c*/ 	.word	0xffffffff


	//   ....[79]....
        /*0180*/ 	.word	0xffffffff


	//   ....[80]....
        /*0184*/ 	.word	0xffffffff


	//   ....[81]....
        /*0188*/ 	.word	0xffffffff


	//   ....[82]....
        /*018c*/ 	.word	0xffffffff


	//   ....[83]....
        /*0190*/ 	.word	0xffffffff


	//   ....[84]....
        /*0194*/ 	.word	0xffffffff


	//   ....[85]....
        /*0198*/ 	.word	0xffffffff


	//   ....[86]....
        /*019c*/ 	.word	0xffffffff


	//----- nvinfo : EIATTR_COOP_GROUP_INSTR_OFFSETS
	.align		4
.L_234:
        /*01a0*/ 	.byte	0x04, 0x28
        /*01a2*/ 	.short	(.L_236 - .L_235)


	//   ....[0]....
.L_235:
        /*01a4*/ 	.word	0x00000090


	//   ....[1]....
        /*01a8*/ 	.word	0x00005d60


	//   ....[2]....
        /*01ac*/ 	.word	0x00005d90


	//   ....[3]....
        /*01b0*/ 	.word	0x00005f70


	//   ....[4]....
        /*01b4*/ 	.word	0x00005fd0


	//   ....[5]....
        /*01b8*/ 	.word	0x000063c0


	//   ....[6]....
        /*01bc*/ 	.word	0x000063f0


	//   ....[7]....
        /*01c0*/ 	.word	0x000065a0


	//   ....[8]....
        /*01c4*/ 	.word	0x000065e0


	//   ....[9]....
        /*01c8*/ 	.word	0x00006c20


	//   ....[10]....
        /*01cc*/ 	.word	0x00006c70


	//   ....[11]....
        /*01d0*/ 	.word	0x00006cc0


	//   ....[12]....
        /*01d4*/ 	.word	0x00006cf0


	//   ....[13]....
        /*01d8*/ 	.word	0x00006fc0


	//   ....[14]....
        /*01dc*/ 	.word	0x00007180


	//   ....[15]....
        /*01e0*/ 	.word	0x000071c0


	//   ....[16]....
        /*01e4*/ 	.word	0x00007200


	//   ....[17]....
        /*01e8*/ 	.word	0x00007530


	//   ....[18]....
        /*01ec*/ 	.word	0x000076f0


	//   ....[19]....
        /*01f0*/ 	.word	0x00007730


	//   ....[20]....
        /*01f4*/ 	.word	0x00007770


	//   ....[21]....
        /*01f8*/ 	.word	0x00007ac0


	//   ....[22]....
        /*01fc*/ 	.word	0x00007c80


	//   ....[23]....
        /*0200*/ 	.word	0x00007cc0


	//   ....[24]....
        /*0204*/ 	.word	0x00007d00


	//   ....[25]....
        /*0208*/ 	.word	0x0000b720


	//   ....[26]....
        /*020c*/ 	.word	0x0000b780


	//   ....[27]....
        /*0210*/ 	.word	0x0000b7c0


	//   ....[28]....
        /*0214*/ 	.word	0x0000b7d0


	//   ....[29]....
        /*0218*/ 	.word	0x0000b9b0


	//   ....[30]....
        /*021c*/ 	.word	0x0000bb70


	//   ....[31]....
        /*0220*/ 	.word	0x0000bbb0


	//   ....[32]....
        /*0224*/ 	.word	0x0000bbf0


	//   ....[33]....
        /*0228*/ 	.word	0x0000be30


	//   ....[34]....
        /*022c*/ 	.word	0x0000bff0


	//   ....[35]....
        /*0230*/ 	.word	0x0000c030


	//   ....[36]....
        /*0234*/ 	.word	0x0000c070


	//   ....[37]....
        /*0238*/ 	.word	0x0000c2d0


	//   ....[38]....
        /*023c*/ 	.word	0x0000c490


	//   ....[39]....
        /*0240*/ 	.word	0x0000c4d0


	//   ....[40]....
        /*0244*/ 	.word	0x0000c510


	//   ....[41]....
        /*0248*/ 	.word	0x00011470


	//   ....[42]....
        /*024c*/ 	.word	0x000118b0


	//   ....[43]....
        /*0250*/ 	.word	0x00011e60


	//   ....[44]....
        /*0254*/ 	.word	0x00012000


	//   ....[45]....
        /*0258*/ 	.word	0x00012010


	//   ....[46]....
        /*025c*/ 	.word	0x000120d0


	//   ....[47]....
        /*0260*/ 	.word	0x00013130


	//   ....[48]....
        /*0264*/ 	.word	0x00013b70


	//   ....[49]....
        /*0268*/ 	.word	0x000140a0


	//   ....[50]....
        /*026c*/ 	.word	0x000142e0


	//   ....[51]....
        /*0270*/ 	.word	0x00014300


	//   ....[52]....
        /*0274*/ 	.word	0x00014370


	//   ....[53]....
        /*0278*/ 	.word	0x00016570


	//   ....[54]....
        /*027c*/ 	.word	0x000165a0


	//   ....[55]....
        /*0280*/ 	.word	0x000165c0


	//   ....[56]....
        /*0284*/ 	.word	0x000165f0


	//   ....[57]....
        /*0288*/ 	.word	0x00018690


	//   ....[58]....
        /*028c*/ 	.word	0x00018960


	//   ....[59]....
        /*0290*/ 	.word	0x00018e90


	//   ....[60]....
        /*0294*/ 	.word	0x000190d0


	//   ....[61]....
        /*0298*/ 	.word	0x00019100


	//   ....[62]....
        /*029c*/ 	.word	0x00019170


	//   ....[63]....
        /*02a0*/ 	.word	0x0001a380


	//   ....[64]....
        /*02a4*/ 	.word	0x0001a3b0


	//   ....[65]....
        /*02a8*/ 	.word	0x0001a400


	//   ....[66]....
        /*02ac*/ 	.word	0x0001a410


	//   ....[67]....
        /*02b0*/ 	.word	0x0001be80


	//   ....[68]....
        /*02b4*/ 	.word	0x0001bec0


	//   ....[69]....
        /*02b8*/ 	.word	0x0001bef0


	//   ....[70]....
        /*02bc*/ 	.word	0x0001bf20


	//   ....[71]....
        /*02c0*/ 	.word	0x0001c160


	//   ....[72]....
        /*02c4*/ 	.word	0x0001c170


	//   ....[73]....
        /*02c8*/ 	.word	0x0001c370


	//   ....[74]....
        /*02cc*/ 	.word	0x0001c3a0


	//   ....[75]....
        /*02d0*/ 	.word	0x0001c560


	//   ....[76]....
        /*02d4*/ 	.word	0x0001c590


	//   ....[77]....
        /*02d8*/ 	.word	0x0001c750


	//   ....[78]....
        /*02dc*/ 	.word	0x0001c770


	//   ....[79]....
        /*02e0*/ 	.word	0x0001d120


	//   ....[80]....
        /*02e4*/ 	.word	0x0001d140


	//   ....[81]....
        /*02e8*/ 	.word	0x0001d2d0


	//   ....[82]....
        /*02ec*/ 	.word	0x0001d300


	//   ....[83]....
        /*02f0*/ 	.word	0x0001d490


	//   ....[84]....
        /*02f4*/ 	.word	0x0001d4c0


	//   ....[85]....
        /*02f8*/ 	.word	0x0001d650


	//   ....[86]....
        /*02fc*/ 	.word	0x0001d670


	//----- nvinfo : EIATTR_EXIT_INSTR_OFFSETS
	.align		4
.L_236:
        /*0300*/ 	.byte	0x04, 0x1c
        /*0302*/ 	.short	(.L_238 - .L_237)


	//   ....[0]....
.L_237:
        /*0304*/ 	.word	0x00000440


	//   ....[1]....
        /*0308*/ 	.word	0x0001c780


	//   ....[2]....
        /*030c*/ 	.word	0x0001c8c0


	//   ....[3]....
        /*0310*/ 	.word	0x0001c920


	//   ....[4]....
        /*0314*/ 	.word	0x0001d680


	//   ....[5]....
        /*0318*/ 	.word	0x0001d790


	//   ....[6]....
        /*031c*/ 	.word	0x0001d7f0


	//----- nvinfo : EIATTR_CTAIDZ_USED
	.align		4
.L_238:
        /*0320*/ 	.byte	0x01, 0x04
	.zero		2


	//----- nvinfo : EIATTR_MAX_THREADS
	.align		4
        /*0324*/ 	.byte	0x04, 0x05
        /*0326*/ 	.short	(.L_240 - .L_239)
.L_239:
        /*0328*/ 	.word	0x00000100
        /*032c*/ 	.word	0x00000001
        /*0330*/ 	.word	0x00000001


	//----- nvinfo : EIATTR_CRS_STACK_SIZE
	.align		4
.L_240:
        /*0334*/ 	.byte	0x04, 0x1e
        /*0336*/ 	.short	(.L_242 - .L_241)
.L_241:
        /*0338*/ 	.word	0x00000000
.L_242:


//--------------------- .nv.info._ZN7cutlass13device_kernelIN5flash19enable_sm80_to_sm89INS1_16FlashAttnFwdSm80INS1_25CollectiveMainloopFwdSm80ILi8ELi1ELb1EN4cute5tupleIJNS5_1CILi128EEENS7_ILi64EEENS7_ILi256EEEEEELi256ENS_10bfloat16_tEfNS_4arch4Sm80ELb1ELb0ELb1ELb0ELb0ELb0ELb1ELb0EEENS1_21CollectiveEpilogueFwdINS6_IJS8_SA_S9_EEENS6_IJNS7_ILi1EEESI_SI_EEESC_SE_Li256ELb0ELb1ELb0ELb0EEENS1_30DynamicPersistentTileSchedulerILi256ELi256ELb0ELb1ELb0EEEEEEEEEvNT_6ParamsE --------------------------
	.section	.nv.info._ZN7cutlass13device_kernelIN5flash19enable_sm80_to_sm89INS1_16FlashAttnFwdSm80INS1_25CollectiveMainloopFwdSm80ILi8ELi1ELb1EN4cute5tupleIJNS5_1CILi128EEENS7_ILi64EEENS7_ILi256EEEEEELi256ENS_10bfloat16_tEfNS_4arch4Sm80ELb1ELb0ELb1ELb0ELb0ELb0ELb1ELb0EEENS1_21CollectiveEpilogueFwdINS6_IJS8_SA_S9_EEENS6_IJNS7_ILi1EEESI_SI_EEESC_SE_Li256ELb0ELb1ELb0ELb0EEENS1_30DynamicPersistentTileSchedulerILi256ELi256ELb0ELb1ELb0EEEEEEEEEvNT_6ParamsE,"",@"SHT_CUDA_INFO"
	.sectionflags	@""
	.align	4


	//----- nvinfo : EIATTR_CUDA_API_VERSION
	.align		4
        /*0000*/ 	.byte	0x04, 0x37
        /*0002*/ 	.short	(.L_244 - .L_243)
.L_243:
        /*0004*/ 	.word	0x00000082


	//----- nvinfo : EIATTR_SW2861232_WAR
	.align		4
.L_244:
        /*0008*/ 	.byte	0x01, 0x35
	.zero		2


	//----- nvinfo : EIATTR_PARAM_CBANK
	.align		4
        /*000c*/ 	.byte	0x04, 0x0a
        /*000e*/ 	.short	(.L_246 - .L_245)
	.align		4
.L_245:
        /*0010*/ 	.word	index@(.nv.constant0._ZN7cutlass13device_kernelIN5flash19enable_sm80_to_sm89INS1_16FlashAttnFwdSm80INS1_25CollectiveMainloopFwdSm80ILi8ELi1ELb1EN4cute5tupleIJNS5_1CILi128EEENS7_ILi64EEENS7_ILi256EEEEEELi256ENS_10bfloat16_tEfNS_4arch4Sm80ELb1ELb0ELb1ELb0ELb0ELb0ELb1ELb0EEENS1_21CollectiveEpilogueFwdINS6_IJS8_SA_S9_EEENS6_IJNS7_ILi1EEESI_SI_EEESC_SE_Li256ELb0ELb1ELb0ELb0EEENS1_30DynamicPersistentTileSchedulerILi256ELi256ELb0ELb1ELb0EEEEEEEEEvNT_6ParamsE)
        /*0014*/ 	.short	0x0160
        /*0016*/ 	.short	0x0428


	//----- nvinfo : EIATTR_CBANK_PARAM_SIZE
	.align		4
.L_246:
        /*0018*/ 	.byte	0x03, 0x19
        /*001a*/ 	.short	0x0428


	//----- nvinfo : EIATTR_KPARAM_INFO
	.align		4
        /*001c*/ 	.byte	0x04, 0x17
        /*001e*/ 	.short	(.L_248 - .L_247)
.L_247:
        /*0020*/ 	.word	0x00000000
        /*0024*/ 	.short	0x0000
        /*0026*/ 	.short	0x0000
        /*0028*/ 	.byte	0x00, 0xf0, 0xa1, 0x10


	//----- nvinfo : EIATTR_MAXREG_COUNT
	.align		4
.L_248:
        /*002c*/ 	.byte	0x03, 0x1b
        /*002e*/ 	.short	0x00ff


	//----- nvinfo : EIATTR_NUM_BARRIERS
	.align		4
        /*0030*/ 	.byte	0x02, 0x4c
        /*0032*/ 	.byte	0x06
	.zero		1


	//----- nvinfo : EIATTR_ANNOTATIONS
	.align		4
        /*0034*/ 	.byte	0x04, 0x55
        /*0036*/ 	.short	(.L_250 - .L_249)


	//   ....[0]....
.L_249:
        /* <DEDUP_REMOVED lines=143> */


	//----- nvinfo : EIATTR_MERCURY_ISA_VERSION
	.align		4
.L_250:
        /*0910*/ 	.byte	0x03, 0x5f
        /*0912*/ 	.short	0x0000


	//----- nvinfo : EIATTR_INT_WARP_WIDE_INSTR_OFFSETS
	.align		4
        /*0914*/ 	.byte	0x04, 0x31
        /*0916*/ 	.short	(.L_252 - .L_251)


	//   ....[0]....
.L_251:
        /*0918*/ 	.word	0x0000e6d0


	//   ....[1]....
        /*091c*/ 	.word	0x0000e750


	//----- nvinfo : EIATTR_COOP_GROUP_MASK_REGIDS
	.align		4
.L_252:
        /*0920*/ 	.byte	0x04, 0x29
        /*0922*/ 	.short	(.L_254 - .L_253)


	//   ....[0]....
.L_253:
        /*0924*/ 	.word	0xffffffff


	//   ....[1]....
        /*0928*/ 	.word	0xffffffff


	//   ....[2]....
        /*092c*/ 	.word	0xffffffff


	//   ....[3]....
        /*0930*/ 	.word	0xffffffff


	//   ....[4]....
        /*0934*/ 	.word	0xffffffff


	//   ....[5]....
        /*0938*/ 	.word	0xffffffff


	//   ....[6]....
        /*093c*/ 	.word	0xffffffff


	//   ....[7]....
        /*0940*/ 	.word	0xffffffff


	//   ....[8]....
        /*0944*/ 	.word	0xffffffff


	//   ....[9]....
        /*0948*/ 	.word	0xffffffff


	//   ....[10]....
        /*094c*/ 	.word	0xffffffff


	//   ....[11]....
        /*0950*/ 	.word	0xffffffff


	//   ....[12]....
        /*0954*/ 	.word	0xffffffff


	//   ....[13]....
        /*0958*/ 	.word	0xffffffff


	//   ....[14]....
        /*095c*/ 	.word	0xffffffff


	//   ....[15]....
        /*0960*/ 	.word	0xffffffff


	//   ....[16]....
        /*0964*/ 	.word	0xffffffff


	//   ....[17]....
        /*0968*/ 	.word	0xffffffff


	//   ....[18]....
        /*096c*/ 	.word	0xffffffff


	//   ....[19]....
        /*0970*/ 	.word	0xffffffff


	//   ....[20]....
        /*0974*/ 	.word	0xffffffff


	//   ....[21]....
        /*0978*/ 	.word	0xffffffff


	//   ....[22]....
        /*097c*/ 	.word	0xffffffff


	//   ....[23]....
        /*0980*/ 	.word	0xffffffff


	//   ....[24]....
        /*0984*/ 	.word	0xffffffff


	//   ....[25]....
        /*0988*/ 	.word	0xffffffff


	//   ....[26]....
        /*098c*/ 	.word	0xffffffff


	//   ....[27]....
        /*0990*/ 	.word	0xffffffff


	//   ....[28]....
        /*0994*/ 	.word	0xffffffff


	//   ....[29]....
        /*0998*/ 	.word	0xffffffff


	//   ....[30]....
        /*099c*/ 	.word	0xffffffff


	//   ....[31]....
        /*09a0*/ 	.word	0xffffffff


	//   ....[32]....
        /*09a4*/ 	.word	0xffffffff


	//   ....[33]....
        /*09a8*/ 	.word	0xffffffff


	//   ....[34]....
        /*09ac*/ 	.word	0xffffffff


	//   ....[35]....
        /*09b0*/ 	.word	0xffffffff


	//   ....[36]....
        /*09b4*/ 	.word	0xffffffff


	//   ....[37]....
        /*09b8*/ 	.word	0xffffffff


	//   ....[38]....
        /*09bc*/ 	.word	0xffffffff


	//   ....[39]....
        /*09c0*/ 	.word	0xffffffff


	//   ....[40]....
        /*09c4*/ 	.word	0xffffffff


	//   ....[41]....
        /*09c8*/ 	.word	0xffffffff


	//   ....[42]....
        /*09cc*/ 	.word	0xffffffff


	//   ....[43]....
        /*09d0*/ 	.word	0xffffffff


	//   ....[44]....
        /*09d4*/ 	.word	0xffffffff


	//   ....[45]....
        /*09d8*/ 	.word	0xffffffff


	//   ....[46]....
        /*09dc*/ 	.word	0xffffffff


	//   ....[47]....
        /*09e0*/ 	.word	0xffffffff


	//   ....[48]....
        /*09e4*/ 	.word	0xffffffff


	//   ....[49]....
        /*09e8*/ 	.word	0xffffffff


	//   ....[50]....
        /*09ec*/ 	.word	0xffffffff


	//   ....[51]....
        /*09f0*/ 	.word	0xffffffff


	//   ....[52]....
        /*09f4*/ 	.word	0xffffffff


	//   ....[53]....
        /*09f8*/ 	.word	0xffffffff


	//   ....[54]....
        /*09fc*/ 	.word	0xffffffff


	//   ....[55]....
        /*0a00*/ 	.word	0xffffffff


	//   ....[56]....
        /*0a04*/ 	.word	0xffffffff


	//   ....[57]....
        /*0a08*/ 	.word	0xffffffff


	//   ....[58]....
        /*0a0c*/ 	.word	0xffffffff


	//   ....[59]....
        /*0a10*/ 	.word	0xffffffff


	//   ....[60]....
        /*0a14*/ 	.word	0xffffffff


	//   ....[61]....
        /*0a18*/ 	.word	0xffffffff


	//   ....[62]....
        /*0a1c*/ 	.word	0xffffffff


	//   ....[63]....
        /*0a20*/ 	.word	0xffffffff


	//----- nvinfo : EIATTR_COOP_GROUP_INSTR_OFFSETS
	.align		4
.L_254:
        /*0a24*/ 	.byte	0x04, 0x28
        /*0a26*/ 	.short	(.L_256 - .L_255)


	//   ....[0]....
.L_255:
        /*0a28*/ 	.word	0x00000050


	//   ....[1]....
        /*0a2c*/ 	.word	0x00001bc0


	//   ....[2]....
        /*0a30*/ 	.word	0x00001be0


	//   ....[3]....
        /*0a34*/ 	.word	0x00001c00


	//   ....[4]....
        /*0a38*/ 	.word	0x00001c40


	//   ....[5]....
        /*0a3c*/ 	.word	0x00001dd0


	//   ....[6]....
        /*0a40*/ 	.word	0x00001df0


	//   ....[7]....
        /*0a44*/ 	.word	0x00001ec0


	//   ....[8]....
        /*0a48*/ 	.word	0x00001ee0


	//   ....[9]....
        /*0a4c*/ 	.word	0x00003aa0


	//   ....[10]....
        /*0a50*/ 	.word	0x00003ab0


	//   ....[11]....
        /*0a54*/ 	.word	0x00004050


	//   ....[12]....
        /*0a58*/ 	.word	0x000041c0


	//   ....[13]....
        /*0a5c*/ 	.word	0x000041d0


	//   ....[14]....
        /*0a60*/ 	.word	0x00004200


	//   ....[15]....
        /*0a64*/ 	.word	0x00007300


	//   ....[16]....
        /*0a68*/ 	.word	0x00007320


	//   ....[17]....
        /*0a6c*/ 	.word	0x00007a50


	//   ....[18]....
        /*0a70*/ 	.word	0x00007bd0


	//   ....[19]....
        /*0a74*/ 	.word	0x00007c10


	//   ....[20]....
        /*0a78*/ 	.word	0x00007d20


	//   ....[21]....
        /*0a7c*/ 	.word	0x0000b7b0


	//   ....[22]....
        /*0a80*/ 	.word	0x0000b7f0


	//   ....[23]....
        /*0a84*/ 	.word	0x0000b810


	//   ....[24]....
        /*0a88*/ 	.word	0x0000b830


	//   ....[25]....
        /*0a8c*/ 	.word	0x0000dc80


	//   ....[26]....
        /*0a90*/ 	.word	0x0000dcd0


	//   ....[27]....
        /*0a94*/ 	.word	0x0000dcf0


	//   ....[28]....
        /*0a98*/ 	.word	0x0000dd10


	//   ....[29]....
        /*0a9c*/ 	.word	0x0000f130


	//   ....[30]....
        /*0aa0*/ 	.word	0x0000f520


	//   ....[31]....
        /*0aa4*/ 	.word	0x0000f540


	//   ....[32]....
        /*0aa8*/ 	.word	0x0000f560


	//   ....[33]....
        /*0aac*/ 	.word	0x0000f570


	//   ....[34]....
        /*0ab0*/ 	.word	0x0000f710


	//   ....[35]....
        /*0ab4*/ 	.word	0x0000f730


	//   ....[36]....
        /*0ab8*/ 	.word	0x0000f970


	//   ....[37]....
        /*0abc*/ 	.word	0x0000f9a0


	//   ....[38]....
        /*0ac0*/ 	.word	0x0000fae0


	//   ....[39]....
        /*0ac4*/ 	.word	0x0000fb10


	//   ....[40]....
        /*0ac8*/ 	.word	0x0000fc40


	//   ....[41]....
        /*0acc*/ 	.word	0x0000fc50


	//   ....[42]....
        /*0ad0*/ 	.word	0x00010260


	//   ....[43]....
        /*0ad4*/ 	.word	0x00010280


	//   ....[44]....
        /*0ad8*/ 	.word	0x00010470


	//   ....[45]....
        /*0adc*/ 	.word	0x00010480


	//   ....[46]....
        /*0ae0*/ 	.word	0x00010660


	//   ....[47]....
        /*0ae4*/ 	.word	0x00010680


	//   ....[48]....
        /*0ae8*/ 	.word	0x00010860


	//   ....[49]....
        /*0aec*/ 	.word	0x00010870


	//   ....[50]....
        /*0af0*/ 	.word	0x00010ac0


	//   ....[51]....
        /*0af4*/ 	.word	0x00010bc0


	//   ....[52]....
        /*0af8*/ 	.word	0x00010c20


	//   ....[53]....
        /*0afc*/ 	.word	0x00010c70


	//   ....[54]....
        /*0b00*/ 	.word	0x00010cc0


	//   ....[55]....
        /*0b04*/ 	.word	0x00010d30


	//   ....[56]....
        /*0b08*/ 	.word	0x00010da0


	//   ....[57]....
        /*0b0c*/ 	.word	0x00010e00


	//   ....[58]....
        /*0b10*/ 	.word	0x00010e60


	//   ....[59]....
        /*0b14*/ 	.word	0x00010ec0


	//   ....[60]....
        /*0b18*/ 	.word	0x00010f30


	//   ....[61]....
        /*0b1c*/ 	.word	0x00010f90


	//   ....[62]....
        /*0b20*/ 	.word	0x00010ff0


	//   ....[63]....
        /*0b24*/ 	.word	0x00011050


	//----- nvinfo : EIATTR_EXIT_INSTR_OFFSETS
	.align		4
.L_256:
        /*0b28*/ 	.byte	0x04, 0x1c
        /*0b2a*/ 	.short	(.L_258 - .L_257)


	//   ....[0]....
.L_257:
        /*0b2c*/ 	.word	0x000000a0


	//   ....[1]....
        /*0b30*/ 	.word	0x00010b80


	//----- nvinfo : EIATTR_MAX_THREADS
	.align		4
.L_258:
        /*0b34*/ 	.byte	0x04, 0x05
        /*0b36*/ 	.short	(.L_260 - .L_259)
.L_259:
        /*0b38*/ 	.word	0x00000100
        /*0b3c*/ 	.word	0x00000001
        /*0b40*/ 	.word	0x00000001


	//----- nvinfo : EIATTR_CRS_STACK_SIZE
	.align		4
.L_260:
        /*0b44*/ 	.byte	0x04, 0x1e
        /*0b46*/ 	.short	(.L_262 - .L_261)
.L_261:
        /*0b48*/ 	.word	0x00000000
.L_262:


//--------------------- .nv.info._ZN7cutlass13device_kernelIN5flash19enable_sm80_to_sm89INS1_16FlashAttnFwdSm80INS1_25CollectiveMainloopFwdSm80ILi8ELi1ELb1EN4cute5tupleIJNS5_1CILi128EEENS7_ILi64EEENS7_ILi256EEEEEELi256ENS_10bfloat16_tEfNS_4arch4Sm80ELb1ELb0ELb1ELb1ELb0ELb0ELb1ELb0EEENS1_21CollectiveEpilogueFwdINS6_IJS8_SA_S9_EEENS6_IJNS7_ILi1EEESI_SI_EEESC_SE_Li256ELb1ELb1ELb0ELb0EEENS1_19SingleTileSchedulerILb1ELb0ELb1ELi128EEEEEEEEEvNT_6ParamsE --------------------------
	.section	.nv.info._ZN7cutlass13device_kernelIN5flash19enable_sm80_to_sm89INS1_16FlashAttnFwdSm80INS1_25CollectiveMainloopFwdSm80ILi8ELi1ELb1EN4cute5tupleIJNS5_1CILi128EEENS7_ILi64EEENS7_ILi256EEEEEELi256ENS_10bfloat16_tEfNS_4arch4Sm80ELb1ELb0ELb1ELb1ELb0ELb0ELb1ELb0EEENS1_21CollectiveEpilogueFwdINS6_IJS8_SA_S9_EEENS6_IJNS7_ILi1EEESI_SI_EEESC_SE_Li256ELb1ELb1ELb0ELb0EEENS1_19SingleTileSchedulerILb1ELb0ELb1ELi128EEEEEEEEEvNT_6ParamsE,"",@"SHT_CUDA_INFO"
	.sectionflags	@""
	.align	4


	//----- nvinfo : EIATTR_CUDA_API_VERSION
	.align		4
        /*0000*/ 	.byte	0x04, 0x37
        /*0002*/ 	.short	(.L_264 - .L_263)
.L_263:
        /*0004*/ 	.word	0x00000082


	//----- nvinfo : EIATTR_SW2861232_WAR
	.align		4
.L_264:
        /*0008*/ 	.byte	0x01, 0x35
	.zero		2


	//----- nvinfo : EIATTR_PARAM_CBANK
	.align		4
        /*000c*/ 	.byte	0x04, 0x0a
        /*000e*/ 	.short	(.L_266 - .L_265)
	.align		4
.L_265:
        /*0010*/ 	.word	index@(.nv.constant0._ZN7cutlass13device_kernelIN5flash19enable_sm80_to_sm89INS1_16FlashAttnFwdSm80INS1_25CollectiveMainloopFwdSm80ILi8ELi1ELb1EN4cute5tupleIJNS5_1CILi128EEENS7_ILi64EEENS7_ILi256EEEEEELi256ENS_10bfloat16_tEfNS_4arch4Sm80ELb1ELb0ELb1ELb1ELb0ELb0ELb1ELb0EEENS1_21CollectiveEpilogueFwdINS6_IJS8_SA_S9_EEENS6_IJNS7_ILi1EEESI_SI_EEESC_SE_Li256ELb1ELb1ELb0ELb0EEENS1_19SingleTileSchedulerILb1ELb0ELb1ELi128EEEEEEEEEvNT_6ParamsE)
        /*0014*/ 	.short	0x0160
        /*0016*/ 	.short	0x0418


	//----- nvinfo : EIATTR_CBANK_PARAM_SIZE
	.align		4
.L_266:
        /*0018*/ 	.byte	0x03, 0x19
        /*001a*/ 	.short	0x0418


	//----- nvinfo : EIATTR_KPARAM_INFO
	.align		4
        /*001c*/ 	.byte	0x04, 0x17
        /*001e*/ 	.short	(.L_268 - .L_267)
.L_267:
        /*0020*/ 	.word	0x00000000
        /*0024*/ 	.short	0x0000
        /*0026*/ 	.short	0x0000
        /*0028*/ 	.byte	0x00, 0xf0, 0x61, 0x10


	//----- nvinfo : EIATTR_MAXREG_COUNT
	.align		4
.L_268:
        /*002c*/ 	.byte	0x03, 0x1b
        /*002e*/ 	.short	0x00ff


	//----- nvinfo : EIATTR_NUM_BARRIERS
	.align		4
        /*0030*/ 	.byte	0x02, 0x4c
        /*0032*/ 	.byte	0x02
	.zero		1


	//----- nvinfo : EIATTR_ANNOTATIONS
	.align		4
        /*0034*/ 	.byte	0x04, 0x55
        /*0036*/ 	.short	(.L_270 - .L_269)


	//   ....[0]....
.L_269:
        /* <DEDUP_REMOVED lines=96> */


	//----- nvinfo : EIATTR_MERCURY_ISA_VERSION
	.align		4
.L_270:
        /*0628*/ 	.byte	0x03, 0x5f
        /*062a*/ 	.short	0x0000


	//----- nvinfo : EIATTR_COOP_GROUP_MASK_REGIDS
	.align		4
        /*062c*/ 	.byte	0x04, 0x29
        /*062e*/ 	.short	(.L_272 - .L_271)


	//   ....[0]....
.L_271:
        /*0630*/ 	.word	0xffffffff


	//   ....[1]....
        /*0634*/ 	.word	0xffffffff


	//   ....[2]....
        /*0638*/ 	.word	0xffffffff


	//   ....[3]....
        /*063c*/ 	.word	0xffffffff


	//   ....[4]....
        /*0640*/ 	.word	0xffffffff


	//   ....[5]....
        /*0644*/ 	.word	0xffffffff


	//   ....[6]....
        /*0648*/ 	.word	0xffffffff


	//   ....[7]....
        /*064c*/ 	.word	0xffffffff


	//   ....[8]....
        /*0650*/ 	.word	0xffffffff


	//   ....[9]....
        /*0654*/ 	.word	0xffffffff


	//   ....[10]....
        /*0658*/ 	.word	0xffffffff


	//   ....[11]....
        /*065c*/ 	.word	0xffffffff


	//   ....[12]....
        /*0660*/ 	.word	0xffffffff


	//   ....[13]....
        /*0664*/ 	.word	0xffffffff


	//   ....[14]....
        /*0668*/ 	.word	0xffffffff


	//   ....[15]....
        /*066c*/ 	.word	0xffffffff


	//   ....[16]....
        /*0670*/ 	.word	0xffffffff


	//   ....[17]....
        /*0674*/ 	.word	0xffffffff


	//   ....[18]....
        /*0678*/ 	.word	0xffffffff


	//   ....[19]....
        /*067c*/ 	.word	0xffffffff


	//   ....[20]....
        /*0680*/ 	.word	0xffffffff


	//   ....[21]....
        /*0684*/ 	.word	0xffffffff


	//   ....[22]....
        /*0688*/ 	.word	0xffffffff


	//   ....[23]....
        /*068c*/ 	.word	0xffffffff


	//   ....[24]....
        /*0690*/ 	.word	0xffffffff


	//   ....[25]....
        /*0694*/ 	.word	0xffffffff


	//   ....[26]....
        /*0698*/ 	.word	0xffffffff


	//   ....[27]....
        /*069c*/ 	.word	0xffffffff


	//   ....[28]....
        /*06a0*/ 	.word	0xffffffff


	//   ....[29]....
        /*06a4*/ 	.word	0xffffffff


	//   ....[30]....
        /*06a8*/ 	.word	0xffffffff


	//   ....[31]....
        /*06ac*/ 	.word	0xffffffff


	//   ....[32]....
        /*06b0*/ 	.word	0xffffffff


	//   ....[33]....
        /*06b4*/ 	.word	0xffffffff


	//   ....[34]....
        /*06b8*/ 	.word	0xffffffff


	//   ....[35]....
        /*06bc*/ 	.word	0xffffffff


	//   ....[36]....
        /*06c0*/ 	.word	0xffffffff


	//   ....[37]....
        /*06c4*/ 	.word	0xffffffff


	//   ....[38]....
        /*06c8*/ 	.word	0xffffffff


	//   ....[39]....
        /*06cc*/ 	.word	0xffffffff


	//   ....[40]....
        /*06d0*/ 	.word	0xffffffff


	//   ....[41]....
        /*06d4*/ 	.word	0xffffffff


	//   ....[42]....
        /*06d8*/ 	.word	0xffffffff


	//   ....[43]....
        /*06dc*/ 	.word	0xffffffff


	//   ....[44]....
        /*06e0*/ 	.word	0xffffffff


	//   ....[45]....
        /*06e4*/ 	.word	0xffffffff


	//   ....[46]....
        /*06e8*/ 	.word	0xffffffff


	//   ....[47]....
        /*06ec*/ 	.word	0xffffffff


	//   ....[48]....
        /*06f0*/ 	.word	0xffffffff


	//----- nvinfo : EIATTR_COOP_GROUP_INSTR_OFFSETS
	.align		4
.L_272:
        /*06f4*/ 	.byte	0x04, 0x28
        /*06f6*/ 	.short	(.L_274 - .L_273)


	//   ....[0]....
.L_273:
        /*06f8*/ 	.word	0x00000090


	//   ....[1]....
        /*06fc*/ 	.word	0x00001160


	//   ....[2]....
        /*0700*/ 	.word	0x000011a0


	//   ....[3]....
        /*0704*/ 	.word	0x000012f0


	//   ....[4]....
        /*0708*/ 	.word	0x00001320


	//   ....[5]....
        /*070c*/ 	.word	0x00001470


	//   ....[6]....
        /*0710*/ 	.word	0x000014a0


	//   ....[7]....
        /*0714*/ 	.word	0x00001610


	//   ....[8]....
        /*0718*/ 	.word	0x00001670


	//   ....[9]....
        /*071c*/ 	.word	0x000031f0


	//   ....[10]....
        /*0720*/ 	.word	0x00003220


	//   ....[11]....
        /*0724*/ 	.word	0x00003a80


	//   ....[12]....
        /*0728*/ 	.word	0x00003be0


	//   ....[13]....
        /*072c*/ 	.word	0x00003c00


	//   ....[14]....
        /*0730*/ 	.word	0x00003c60


	//   ....[15]....
        /*0734*/ 	.word	0x000077d0


	//   ....[16]....
        /*0738*/ 	.word	0x000077f0


	//   ....[17]....
        /*073c*/ 	.word	0x00007dc0


	//   ....[18]....
        /*0740*/ 	.word	0x00007ef0


	//   ....[19]....
        /*0744*/ 	.word	0x00007fa0


	//   ....[20]....
        /*0748*/ 	.word	0x00007fc0


	//   ....[21]....
        /*074c*/ 	.word	0x0000bae0


	//   ....[22]....
        /*0750*/ 	.word	0x0000bb30


	//   ....[23]....
        /*0754*/ 	.word	0x0000c320


	//   ....[24]....
        /*0758*/ 	.word	0x0000c340


	//   ....[25]....
        /*075c*/ 	.word	0x0000de00


	//   ....[26]....
        /*0760*/ 	.word	0x0000de10


	//   ....[27]....
        /*0764*/ 	.word	0x0000de40


	//   ....[28]....
        /*0768*/ 	.word	0x0000de60


	//   ....[29]....
        /*076c*/ 	.word	0x0000f7e0


	//   ....[30]....
        /*0770*/ 	.word	0x0000f820


	//   ....[31]....
        /*0774*/ 	.word	0x0000f850


	//   ....[32]....
        /*0778*/ 	.word	0x0000f870


	//   ....[33]....
        /*077c*/ 	.word	0x0000fa90


	//   ....[34]....
        /*0780*/ 	.word	0x0000faa0


	//   ....[35]....
        /*0784*/ 	.word	0x0000fca0


	//   ....[36]....
        /*0788*/ 	.word	0x0000fcd0


	//   ....[37]....
        /*078c*/ 	.word	0x0000fe90


	//   ....[38]....
        /*0790*/ 	.word	0x0000fec0


	//   ....[39]....
        /*0794*/ 	.word	0x00010080


	//   ....[40]....
        /*0798*/ 	.word	0x000100a0


	//   ....[41]....
        /*079c*/ 	.word	0x00010910


	//   ....[42]....
        /*07a0*/ 	.word	0x00010930


	//   ....[43]....
        /*07a4*/ 	.word	0x00010af0


	//   ....[44]....
        /*07a8*/ 	.word	0x00010b20


	//   ....[45]....
        /*07ac*/ 	.word	0x00010cb0


	//   ....[46]....
        /*07b0*/ 	.word	0x00010ce0


	//   ....[47]....
        /*07b4*/ 	.word	0x00010e70


	//   ....[48]....
        /*07b8*/ 	.word	0x00010e90


	//----- nvinfo : EIATTR_EXIT_INSTR_OFFSETS
	.align		4
.L_274:
        /*07bc*/ 	.byte	0x04, 0x1c
        /*07be*/ 	.short	(.L_276 - .L_275)


	//   ....[0]....
.L_275:
        /*07c0*/ 	.word	0x00000350


	//   ....[1]....
        /*07c4*/ 	.word	0x000100b0


	//   ....[2]....
        /*07c8*/ 	.word	0x000101f0


	//   ....[3]....
        /*07cc*/ 	.word	0x00010250


	//   ....[4]....
        /*07d0*/ 	.word	0x00010ea0


	//   ....[5]....
        /*07d4*/ 	.word	0x00010fb0


	//   ....[6]....
        /*07d8*/ 	.word	0x00011010


	//----- nvinfo : EIATTR_CTAIDZ_USED
	.align		4
.L_276:
        /*07dc*/ 	.byte	0x01, 0x04
	.zero		2


	//----- nvinfo : EIATTR_MAX_THREADS
	.align		4
        /*07e0*/ 	.byte	0x04, 0x05
        /*07e2*/ 	.short	(.L_278 - .L_277)
.L_277:
        /*07e4*/ 	.word	0x00000100
        /*07e8*/ 	.word	0x00000001
        /*07ec*/ 	.word	0x00000001


	//----- nvinfo : EIATTR_CRS_STACK_SIZE
	.align		4
.L_278:
        /*07f0*/ 	.byte	0x04, 0x1e
        /*07f2*/ 	.short	(.L_280 - .L_279)
.L_279:
        /*07f4*/ 	.word	0x00000000
.L_280:


//--------------------- .nv.info._ZN7cutlass13device_kernelIN5flash19enable_sm80_to_sm89INS1_16FlashAttnFwdSm80INS1_25CollectiveMainloopFwdSm80ILi8ELi1ELb0EN4cute5tupleIJNS5_1CILi128EEENS7_ILi32EEENS7_ILi256EEEEEELi256ENS_10bfloat16_tEfNS_4arch4Sm80ELb1ELb0ELb1ELb1ELb0ELb1ELb1ELb0EEENS1_21CollectiveEpilogueFwdINS6_IJS8_SA_S9_EEENS6_IJNS7_ILi1EEESI_SI_EEESC_SE_Li256ELb1ELb1ELb0ELb0EEENS1_19SingleTileSchedulerILb1ELb0ELb1ELi128EEEEEEEEEvNT_6ParamsE --------------------------
	.section	.nv.info._ZN7cutlass13device_kernelIN5flash19enable_sm80_to_sm89INS1_16FlashAttnFwdSm80INS1_25CollectiveMainloopFwdSm80ILi8ELi1ELb0EN4cute5tupleIJNS5_1CILi128EEENS7_ILi32EEENS7_ILi256EEEEEELi256ENS_10bfloat16_tEfNS_4arch4Sm80ELb1ELb0ELb1ELb1ELb0ELb1ELb1ELb0EEENS1_21CollectiveEpilogueFwdINS6_IJS8_SA_S9_EEENS6_IJNS7_ILi1EEESI_SI_EEESC_SE_Li256ELb1ELb1ELb0ELb0EEENS1_19SingleTileSchedulerILb1ELb0ELb1ELi128EEEEEEEEEvNT_6ParamsE,"",@"SHT_CUDA_INFO"
	.sectionflags	@""
	.align	4


	//----- nvinfo : EIATTR_CUDA_API_VERSION
	.align		4
        /*0000*/ 	.byte	0x04, 0x37
        /*0002*/ 	.short	(.L_282 - .L_281)
.L_281:
        /*0004*/ 	.word	0x00000082


	//----- nvinfo : EIATTR_SW2861232_WAR
	.align		4
.L_282:
        /*0008*/ 	.byte	0x01, 0x35
	.zero		2


	//----- nvinfo : EIATTR_PARAM_CBANK
	.align		4
        /*000c*/ 	.byte	0x04, 0x0a
        /*000e*/ 	.short	(.L_284 - .L_283)
	.align		4
.L_283:
        /*0010*/ 	.word	index@(.nv.constant0._ZN7cutlass13device_kernelIN5flash19enable_sm80_to_sm89INS1_16FlashAttnFwdSm80INS1_25CollectiveMainloopFwdSm80ILi8ELi1ELb0EN4cute5tupleIJNS5_1CILi128EEENS7_ILi32EEENS7_ILi256EEEEEELi256ENS_10bfloat16_tEfNS_4arch4Sm80ELb1ELb0ELb1ELb1ELb0ELb1ELb1ELb0EEENS1_21CollectiveEpilogueFwdINS6_IJS8_SA_S9_EEENS6_IJNS7_ILi1EEESI_SI_EEESC_SE_Li256ELb1ELb1ELb0ELb0EEENS1_19SingleTileSchedulerILb1ELb0ELb1ELi128EEEEEEEEEvNT_6ParamsE)
        /*0014*/ 	.short	0x0160
        /*0016*/ 	.short	0x0418


	//----- nvinfo : EIATTR_CBANK_PARAM_SIZE
	.align		4
.L_284:
        /*0018*/ 	.byte	0x03, 0x19
        /*001a*/ 	.short	0x0418


	//----- nvinfo : EIATTR_KPARAM_INFO
	.align		4
        /*001c*/ 	.byte	0x04, 0x17
        /*001e*/ 	.short	(.L_286 - .L_285)
.L_285:
        /*0020*/ 	.word	0x00000000
        /*0024*/ 	.short	0x0000
        /*0026*/ 	.short	0x0000
        /*0028*/ 	.byte	0x00, 0xf0, 0x61, 0x10


	//----- nvinfo : EIATTR_MAXREG_COUNT
	.align		4
.L_286:
        /*002c*/ 	.byte	0x03, 0x1b
        /*002e*/ 	.short	0x00ff


	//----- nvinfo : EIATTR_NUM_BARRIERS
	.align		4
        /*0030*/ 	.byte	0x02, 0x4c
        /*0032*/ 	.byte	0x02
	.zero		1


	//----- nvinfo : EIATTR_MERCURY_ISA_VERSION
	.align		4
        /*0034*/ 	.byte	0x03, 0x5f
        /*0036*/ 	.short	0x0000


	//----- nvinfo : EIATTR_COOP_GROUP_MASK_REGIDS
	.align		4
        /*0038*/ 	.byte	0x04, 0x29
        /*003a*/ 	.short	(.L_288 - .L_287)


	//   ....[0]....
.L_287:
        /*003c*/ 	.word	0xffffffff


	//   ....[1]....
        /*0040*/ 	.word	0xffffffff


	//   ....[2]....
        /*0044*/ 	.word	0xffffffff


	//   ....[3]....
        /*0048*/ 	.word	0xffffffff


	//   ....[4]....
        /*004c*/ 	.word	0xffffffff


	//   ....[5]....
        /*0050*/ 	.word	0xffffffff


	//   ....[6]....
        /*0054*/ 	.word	0xffffffff


	//   ....[7]....
        /*0058*/ 	.word	0xffffffff


	//   ....[8]....
        /*005c*/ 	.word	0xffffffff


	//   ....[9]....
        /*0060*/ 	.word	0xffffffff


	//   ....[10]....
        /*0064*/ 	.word	0xffffffff


	//   ....[11]....
        /*0068*/ 	.word	0xffffffff


	//   ....[12]....
        /*006c*/ 	.word	0xffffffff


	//   ....[13]....
        /*0070*/ 	.word	0xffffffff


	//   ....[14]....
        /*0074*/ 	.word	0xffffffff


	//   ....[15]....
        /*0078*/ 	.word	0xffffffff


	//   ....[16]....
        /*007c*/ 	.word	0xffffffff


	//   ....[17]....
        /*0080*/ 	.word	0xffffffff


	//   ....[18]....
        /*0084*/ 	.word	0xffffffff


	//   ....[19]....
        /*0088*/ 	.word	0xffffffff


	//   ....[20]....
        /*008c*/ 	.word	0xffffffff


	//   ....[21]....
        /*0090*/ 	.word	0xffffffff


	//   ....[22]....
        /*0094*/ 	.word	0xffffffff


	//   ....[23]....
        /*0098*/ 	.word	0xffffffff


	//   ....[24]....
        /*009c*/ 	.word	0xffffffff


	//   ....[25]....
        /*00a0*/ 	.word	0xffffffff


	//   ....[26]....
        /*00a4*/ 	.word	0xffffffff


	//   ....[27]....
        /*00a8*/ 	.word	0xffffffff


	//   ....[28]....
        /*00ac*/ 	.word	0xffffffff


	//   ....[29]....
        /*00b0*/ 	.word	0xffffffff


	//   ....[30]....
        /*00b4*/ 	.word	0xffffffff


	//   ....[31]....
        /*00b8*/ 	.word	0xffffffff


	//   ....[32]....
        /*00bc*/ 	.word	0xffffffff


	//   ....[33]....
        /*00c0*/ 	.word	0xffffffff


	//   ....[34]....
        /*00c4*/ 	.word	0xffffffff


	//   ....[35]....
        /*00c8*/ 	.word	0xffffffff


	//   ....[36]....
        /*00cc*/ 	.word	0xffffffff


	//   ....[37]....
        /*00d0*/ 	.word	0xffffffff


	//   ....[38]....
        /*00d4*/ 	.word	0xffffffff


	//   ....[39]....
        /*00d8*/ 	.word	0xffffffff


	//   ....[40]....
        /*00dc*/ 	.word	0xffffffff


	//   ....[41]....
        /*00e0*/ 	.word	0xffffffff


	//   ....[42]....
        /*00e4*/ 	.word	0xffffffff


	//   ....[43]....
        /*00e8*/ 	.word	0xffffffff


	//   ....[44]....
        /*00ec*/ 	.word	0xffffffff


	//   ....[45]....
        /*00f0*/ 	.word	0xffffffff


	//   ....[46]....
        /*00f4*/ 	.word	0xffffffff


	//   ....[47]....
        /*00f8*/ 	.word	0xffffffff


	//   ....[48]....
        /*00fc*/ 	.word	0xffffffff


	//   ....[49]....
        /*0100*/ 	.word	0xffffffff


	//   ....[50]....
        /*0104*/ 	.word	0xffffffff


	//   ....[51]....
        /*0108*/ 	.word	0xffffffff


	//   ....[52]....
        /*010c*/ 	.word	0xffffffff


	//   ....[53]....
        /*0110*/ 	.word	0xffffffff


	//   ....[54]....
        /*0114*/ 	.word	0xffffffff


	//   ....[55]....
        /*0118*/ 	.word	0xffffffff


	//   ....[56]....
        /*011c*/ 	.word	0xffffffff


	//   ....[57]....
        /*0120*/ 	.word	0xffffffff


	//   ....[58]....
        /*0124*/ 	.word	0xffffffff


	//   ....[59]....
        /*0128*/ 	.word	0xffffffff


	//   ....[60]....
        /*012c*/ 	.word	0xffffffff


	//   ....[61]....
        /*0130*/ 	.word	0xffffffff


	//   ....[62]....
        /*0134*/ 	.word	0xffffffff


	//   ....[63]....
        /*0138*/ 	.word	0xffffffff


	//   ....[64]....
        /*013c*/ 	.word	0xffffffff


	//   ....[65]....
        /*0140*/ 	.word	0xffffffff


	//   ....[66]....
        /*0144*/ 	.word	0xffffffff


	//   ....[67]....
        /*0148*/ 	.word	0xffffffff


	//   ....[68]....
        /*014c*/ 	.word	0xffffffff


	//   ....[69]....
        /*0150*/ 	.word	0xffffffff


	//   ....[70]....
        /*0154*/ 	.word	0xffffffff


	//   ....[71]....
        /*0158*/ 	.word	0xffffffff


	//   ....[72]....
        /*015c*/ 	.word	0xffffffff


	//   ....[73]....
        /*0160*/ 	.word	0xffffffff


	//   ....[74]....
        /*0164*/ 	.word	0xffffffff


	//   ....[75]....
        /*0168*/ 	.word	0xffffffff


	//   ....[76]....
        /*016c*/ 	.word	0xffffffff


	//   ....[77]....
        /*0170*/ 	.word	0xffffffff


	//   ....[78]....
        /*0174*/ 	.word	0xffffffff


	//   ....[79]....
        /*0178*/ 	.word	0xffffffff


	//   ....[80]....
        /*017c*/ 	.word	0xffffffff


	//----- nvinfo : EIATTR_COOP_GROUP_INSTR_OFFSETS
	.align		4
.L_288:
        /*0180*/ 	.byte	0x04, 0x28
        /*0182*/ 	.short	(.L_290 - .L_289)


	//   ....[0]....
.L_289:
        /*0184*/ 	.word	0x00000060


	//   ....[1]....
        /*0188*/ 	.word	0x00004d70


	//   ....[2]....
        /*018c*/ 	.word	0x00004db0


	//   ....[3]....
        /*0190*/ 	.word	0x00005330


	//   ....[4]....
        /*0194*/ 	.word	0x00005340


	//   ....[5]....
        /*0198*/ 	.word	0x00005540


	//   ....[6]....
        /*019c*/ 	.word	0x00005570


	//   ....[7]....
        /*01a0*/ 	.word	0x00005780


	//   ....[8]....
        /*01a4*/ 	.word	0x000057a0


	//   ....[9]....
        /*01a8*/ 	.word	0x00005e50


	//   ....[10]....
        /*01ac*/ 	.word	0x00005e70


	//   ....[11]....
        /*01b0*/ 	.word	0x00005e90


	//   ....[12]....
        /*01b4*/ 	.word	0x00005ea0


	//   ....[13]....
        /*01b8*/ 	.word	0x00006190


	//   ....[14]....
        /*01bc*/ 	.word	0x00006200


	//   ....[15]....
        /*01c0*/ 	.word	0x00006250


	//   ....[16]....
        /*01c4*/ 	.word	0x000062a0


	//   ....[17]....
        /*01c8*/ 	.word	0x000066a0


	//   ....[18]....
        /*01cc*/ 	.word	0x00006740


	//   ....[19]....
        /*01d0*/ 	.word	0x000067c0


	//   ....[20]....
        /*01d4*/ 	.word	0x00006830


	//   ....[21]....
        /*01d8*/ 	.word	0x00006ba0


	//   ....[22]....
        /*01dc*/ 	.word	0x00006c00


	//   ....[23]....
        /*01e0*/ 	.word	0x00006c40


	//   ....[24]....
        /*01e4*/ 	.word	0x00006c80


	//   ....[25]....
        /*01e8*/ 	.word	0x0000a750


	//   ....[26]....
        /*01ec*/ 	.word	0x0000a770


	//   ....[27]....
        /*01f0*/ 	.word	0x0000a790


	//   ....[28]....
        /*01f4*/ 	.word	0x0000a7a0


	//   ....[29]....
        /*01f8*/ 	.word	0x0000a9a0


	//   ....[30]....
        /*01fc*/ 	.word	0x0000aa40


	//   ....[31]....
        /*0200*/ 	.word	0x0000aa90


	//   ....[32]....
        /*0204*/ 	.word	0x0000ab00


	//   ....[33]....
        /*0208*/ 	.word	0x0000ada0


	//   ....[34]....
        /*020c*/ 	.word	0x0000ae40


	//   ....[35]....
        /*0210*/ 	.word	0x0000aec0


	//   ....[36]....
        /*0214*/ 	.word	0x0000af30


	//   ....[37]....
        /*0218*/ 	.word	0x0000b1c0


	//   ....[38]....
        /*021c*/ 	.word	0x0000b260


	//   ....[39]....
        /*0220*/ 	.word	0x0000b2b0


	//   ....[40]....
        /*0224*/ 	.word	0x0000b300


	//   ....[41]....
        /*0228*/ 	.word	0x00010070


	//   ....[42]....
        /*022c*/ 	.word	0x00010090


	//   ....[43]....
        /*0230*/ 	.word	0x00010440


	//   ....[44]....
        /*0234*/ 	.word	0x00010560


	//   ....[45]....
        /*0238*/ 	.word	0x00010580


	//   ....[46]....
        /*023c*/ 	.word	0x00010600


	//   ....[47]....
        /*0240*/ 	.word	0x00011b60


	//   ....[48]....
        /*0244*/ 	.word	0x00011bb0


	//   ....[49]....
        /*0248*/ 	.word	0x00011ec0


	//   ....[50]....
        /*024c*/ 	.word	0x00012010


	//   ....[51]....
        /*0250*/ 	.word	0x00012040


	//   ....[52]....
        /*0254*/ 	.word	0x000120d0


	//   ....[53]....
        /*0258*/ 	.word	0x00013fe0


	//   ....[54]....
        /*025c*/ 	.word	0x00014010


	//   ....[55]....
        /*0260*/ 	.word	0x00014030


	//   ....[56]....
        /*0264*/ 	.word	0x00014050


	//   ....[57]....
        /*0268*/ 	.word	0x00015390


	//   ....[58]....
        /*026c*/ 	.word	0x000153c0


	//   ....[59]....
        /*0270*/ 	.word	0x00015410


	//   ....[60]....
        /*0274*/ 	.word	0x00015420


	//   ....[61]....
        /*0278*/ 	.word	0x00016d00


	//   ....[62]....
        /*027c*/ 	.word	0x00016d60


	//   ....[63]....
        /*0280*/ 	.word	0x00016db0


	//   ....[64]....
        /*0284*/ 	.word	0x00016df0


	//   ....[65]....
        /*0288*/ 	.word	0x00017010


	//   ....[66]....
        /*028c*/ 	.word	0x00017020


	//   ....[67]....
        /*0290*/ 	.word	0x00017220


	//   ....[68]....
        /*0294*/ 	.word	0x00017250


	//   ....[69]....
        /*0298*/ 	.word	0x00017410


	//   ....[70]....
        /*029c*/ 	.word	0x00017440


	//   ....[71]....
        /*02a0*/ 	.word	0x00017600


	//   ....[72]....
        /*02a4*/ 	.word	0x00017620


	//   ....[73]....
        /*02a8*/ 	.word	0x00017e80


	//   ....[74]....
        /*02ac*/ 	.word	0x00017ea0


	//   ....[75]....
        /*02b0*/ 	.word	0x00018030


	//   ....[76]....
        /*02b4*/ 	.word	0x00018060


	//   ....[77]....
        /*02b8*/ 	.word	0x000181f0


	//   ....[78]....
        /*02bc*/ 	.word	0x00018220


	//   ....[79]....
        /*02c0*/ 	.word	0x000183b0


	//   ....[80]....
        /*02c4*/ 	.word	0x000183d0


	//----- nvinfo : EIATTR_EXIT_INSTR_OFFSETS
	.align		4
.L_290:
        /*02c8*/ 	.byte	0x04, 0x1c
        /*02ca*/ 	.short	(.L_292 - .L_291)


	//   ....[0]....
.L_291:
        /*02cc*/ 	.word	0x00000330


	//   ....[1]....
        /*02d0*/ 	.word	0x00017630


	//   ....[2]....
        /*02d4*/ 	.word	0x00017770


	//   ....[3]....
        /*02d8*/ 	.word	0x000177d0


	//   ....[4]....
        /*02dc*/ 	.word	0x000183e0


	//   ....[5]....
        /*02e0*/ 	.word	0x000184f0


	//   ....[6]....
        /*02e4*/ 	.word	0x00018550


	//----- nvinfo : EIATTR_CTAIDZ_USED
	.align		4
.L_292:
        /*02e8*/ 	.byte	0x01, 0x04
	.zero		2


	//----- nvinfo : EIATTR_MAX_THREADS
	.align		4
        /*02ec*/ 	.byte	0x04, 0x05
        /*02ee*/ 	.short	(.L_294 - .L_293)
.L_293:
        /*02f0*/ 	.word	0x00000100
        /*02f4*/ 	.word	0x00000001
        /*02f8*/ 	.word	0x00000001


	//----- nvinfo : EIATTR_CRS_STACK_SIZE
	.align		4
.L_294:
        /*02fc*/ 	.byte	0x04, 0x1e
        /*02fe*/ 	.short	(.L_296 - .L_295)
.L_295:
        /*0300*/ 	.word	0x00000000
.L_296:


//--------------------- .nv.info._ZN7cutlass13device_kernelIN5flash19enable_sm80_to_sm89INS1_16FlashAttnFwdSm80INS1_25CollectiveMainloopFwdSm80ILi8ELi1ELb0EN4cute5tupleIJNS5_1CILi128EEENS7_ILi96EEENS7_ILi256EEEEEELi256ENS_10bfloat16_tEfNS_4arch4Sm80ELb0ELb0ELb1ELb0ELb0ELb0ELb1ELb0EEENS1_21CollectiveEpilogueFwdINS6_IJS8_SA_S9_EEENS6_IJNS7_ILi1EEESI_SI_EEESC_SE_Li256ELb0ELb1ELb0ELb0EEENS1_19SingleTileSchedulerILb0ELb0ELb1ELi128EEEEEEEEEvNT_6ParamsE --------------------------
	.section	.nv.info._ZN7cutlass13device_kernelIN5flash19enable_sm80_to_sm89INS1_16FlashAttnFwdSm80INS1_25CollectiveMainloopFwdSm80ILi8ELi1ELb0EN4cute5tupleIJNS5_1CILi128EEENS7_ILi96EEENS7_ILi256EEEEEELi256ENS_10bfloat16_tEfNS_4arch4Sm80ELb0ELb0ELb1ELb0ELb0ELb0ELb1ELb0EEENS1_21CollectiveEpilogueFwdINS6_IJS8_SA_S9_EEENS6_IJNS7_ILi1EEESI_SI_EEESC_SE_Li256ELb0ELb1ELb0ELb0EEENS1_19SingleTileSchedulerILb0ELb0ELb1ELi128EEEEEEEEEvNT_6ParamsE,"",@"SHT_CUDA_INFO"
	.sectionflags	@""
	.align	4


	//----- nvinfo : EIATTR_CUDA_API_VERSION
	.align		4
        /*0000*/ 	.byte	0x04, 0x37
        /*0002*/ 	.short	(.L_298 - .L_297)
.L_297:
        /*0004*/ 	.word	0x00000082


	//----- nvinfo : EIATTR_SW2861232_WAR
	.align		4
.L_298:
        /*0008*/ 	.byte	0x01, 0x35
	.zero		2


	//----- nvinfo : EIATTR_PARAM_CBANK
	.align		4
        /*000c*/ 	.byte	0x04, 0x0a
        /*000e*/ 	.short	(.L_300 - .L_299)
	.align		4
.L_299:
        /*0010*/ 	.word	index@(.nv.constant0._ZN7cutlass13device_kernelIN5flash19enable_sm80_to_sm89INS1_16FlashAttnFwdSm80INS1_25CollectiveMainloopFwdSm80ILi8ELi1ELb0EN4cute5tupleIJNS5_1CILi128EEENS7_ILi96EEENS7_ILi256EEEEEELi256ENS_10bfloat16_tEfNS_4arch4Sm80ELb0ELb0ELb1ELb0ELb0ELb0ELb1ELb0EEENS1_21CollectiveEpilogueFwdINS6_IJS8_SA_S9_EEENS6_IJNS7_ILi1EEESI_SI_EEESC_SE_Li256ELb0ELb1ELb0ELb0EEENS1_19SingleTileSchedulerILb0ELb0ELb1ELi128EEEEEEEEEvNT_6ParamsE)
        /*0014*/ 	.short	0x0160
        /*0016*/ 	.short	0x0418


	//----- nvinfo : EIATTR_CBANK_PARAM_SIZE
	.align		4
.L_300:
        /*0018*/ 	.byte	0x03, 0x19
        /*001a*/ 	.short	0x0418


	//----- nvinfo : EIATTR_KPARAM_INFO
	.align		4
        /*001c*/ 	.byte	0x04, 0x17
        /*001e*/ 	.short	(.L_302 - .L_301)
.L_301:
        /*0020*/ 	.word	0x00000000
        /*0024*/ 	.short	0x0000
        /*0026*/ 	.short	0x0000
        /*0028*/ 	.byte	0x00, 0xf0, 0x61, 0x10


	//----- nvinfo : EIATTR_MAXREG_COUNT
	.align		4
.L_302:
        /*002c*/ 	.byte	0x03, 0x1b
        /*002e*/ 	.short	0x00ff


	//----- nvinfo : EIATTR_NUM_BARRIERS
	.align		4
        /*0030*/ 	.byte	0x02, 0x4c
        /*0032*/ 	.byte	0x02
	.zero		1


	//----- nvinfo : EIATTR_ANNOTATIONS
	.align		4
        /*0034*/ 	.byte	0x04, 0x55
        /*0036*/ 	.short	(.L_304 - .L_303)


	//   ....[0]....
.L_303:
        /* <DEDUP_REMOVED lines=26> */


	//----- nvinfo : EIATTR_MERCURY_ISA_VERSION
	.align		4
.L_304:
        /*01c8*/ 	.byte	0x03, 0x5f
        /*01ca*/ 	.short	0x0000


	//----- nvinfo : EIATTR_COOP_GROUP_MASK_REGIDS
	.align		4
        /*01cc*/ 	.byte	0x04, 0x29
        /*01ce*/ 	.short	(.L_306 - .L_305)


	//   ....[0]....
.L_305:
        /*01d0*/ 	.word	0xffffffff


	//   ....[1]....
        /*01d4*/ 	.word	0xffffffff


	//   ....[2]....
        /*01d8*/ 	.word	0xffffffff


	//   ....[3]....
        /*01dc*/ 	.word	0xffffffff


	//   ....[4]....
        /*01e0*/ 	.word	0xffffffff


	//   ....[5]....
        /*01e4*/ 	.word	0xffffffff


	//   ....[6]....
        /*01e8*/ 	.word	0xffffffff


	//   ....[7]....
        /*01ec*/ 	.word	0xffffffff


	//   ....[8]....
        /*01f0*/ 	.word	0xffffffff


	//   ....[9]....
        /*01f4*/ 	.word	0xffffffff


	//   ....[10]....
        /*01f8*/ 	.word	0xffffffff


	//   ....[11]....
        /*01fc*/ 	.word	0xffffffff


	//   ....[12]....
        /*0200*/ 	.word	0xffffffff


	//   ....[13]....
        /*0204*/ 	.word	0xffffffff


	//   ....[14]....
        /*0208*/ 	.word	0xffffffff


	//   ....[15]....
        /*020c*/ 	.word	0xffffffff


	//   ....[16]....
        /*0210*/ 	.word	0xffffffff


	//   ....[17]....
        /*0214*/ 	.word	0xffffffff


	//   ....[18]....
        /*0218*/ 	.word	0xffffffff


	//   ....[19]....
        /*021c*/ 	.word	0xffffffff


	//   ....[20]....
        /*0220*/ 	.word	0xffffffff


	//   ....[21]....
        /*0224*/ 	.word	0xffffffff


	//   ....[22]....
        /*0228*/ 	.word	0xffffffff


	//   ....[23]....
        /*022c*/ 	.word	0xffffffff


	//   ....[24]....
        /*0230*/ 	.word	0xffffffff


	//   ....[25]....
        /*0234*/ 	.word	0xffffffff


	//   ....[26]....
        /*0238*/ 	.word	0xffffffff


	//   ....[27]....
        /*023c*/ 	.word	0xffffffff


	//   ....[28]....
        /*0240*/ 	.word	0xffffffff


	//   ....[29]....
        /*0244*/ 	.word	0xffffffff


	//   ....[30]....
        /*0248*/ 	.word	0xffffffff


	//   ....[31]....
        /*024c*/ 	.word	0xffffffff


	//----- nvinfo : EIATTR_COOP_GROUP_INSTR_OFFSETS
	.align		4
.L_306:
        /*0250*/ 	.byte	0x04, 0x28
        /*0252*/ 	.short	(.L_308 - .L_307)


	//   ....[0]....
.L_307:
        /*0254*/ 	.word	0x000003f0


	//   ....[1]....
        /*0258*/ 	.word	0x00000420


	//   ....[2]....
        /*025c*/ 	.word	0x00000450


	//   ....[3]....
        /*0260*/ 	.word	0x00000480


	//   ....[4]....
        /*0264*/ 	.word	0x00000730


	//   ....[5]....
        /*0268*/ 	.word	0x00000770


	//   ....[6]....
        /*026c*/ 	.word	0x00000940


	//   ....[7]....
        /*0270*/ 	.word	0x00000a10


	//   ....[8]....
        /*0274*/ 	.word	0x00003db0


	//   ....[9]....
        /*0278*/ 	.word	0x00003e70


	//   ....[10]....
        /*027c*/ 	.word	0x00003ec0


	//   ....[11]....
        /*0280*/ 	.word	0x00003f40


	//   ....[12]....
        /*0284*/ 	.word	0x00009060


	//   ....[13]....
        /*0288*/ 	.word	0x000090e0


	//   ....[14]....
        /*028c*/ 	.word	0x00009110


	//   ....[15]....
        /*0290*/ 	.word	0x000091f0


	//   ....[16]....
        /*0294*/ 	.word	0x0000bf70


	//   ....[17]....
        /*0298*/ 	.word	0x0000bf80


	//   ....[18]....
        /*029c*/ 	.word	0x0000bfd0


	//   ....[19]....
        /*02a0*/ 	.word	0x0000bff0


	//   ....[20]....
        /*02a4*/ 	.word	0x0000d7f0


	//   ....[21]....
        /*02a8*/ 	.word	0x0000d800


	//   ....[22]....
        /*02ac*/ 	.word	0x0000d820


	//   ....[23]....
        /*02b0*/ 	.word	0x0000d830


	//   ....[24]....
        /*02b4*/ 	.word	0x0000d950


	//   ....[25]....
        /*02b8*/ 	.word	0x0000d980


	//   ....[26]....
        /*02bc*/ 	.word	0x0000db50


	//   ....[27]....
        /*02c0*/ 	.word	0x0000db80


	//   ....[28]....
        /*02c4*/ 	.word	0x0000dd10


	//   ....[29]....
        /*02c8*/ 	.word	0x0000dd40


	//   ....[30]....
        /*02cc*/ 	.word	0x0000ded0


	//   ....[31]....
        /*02d0*/ 	.word	0x0000def0


	//----- nvinfo : EIATTR_EXIT_INSTR_OFFSETS
	.align		4
.L_308:
        /*02d4*/ 	.byte	0x04, 0x1c
        /*02d6*/ 	.short	(.L_310 - .L_309)


	//   ....[0]....
.L_309:
        /*02d8*/ 	.word	0x00000040


	//   ....[1]....
        /*02dc*/ 	.word	0x0000df00


	//   ....[2]....
        /*02e0*/ 	.word	0x0000e010


	//   ....[3]....
        /*02e4*/ 	.word	0x0000e070


	//----- nvinfo : EIATTR_CTAIDZ_USED
	.align		4
.L_310:
        /*02e8*/ 	.byte	0x01, 0x04
	.zero		2


	//----- nvinfo : EIATTR_MAX_THREADS
	.align		4
        /*02ec*/ 	.byte	0x04, 0x05
        /*02ee*/ 	.short	(.L_312 - .L_311)
.L_311:
        /*02f0*/ 	.word	0x00000100
        /*02f4*/ 	.word	0x00000001
        /*02f8*/ 	.word	0x00000001


	//----- nvinfo : EIATTR_CRS_STACK_SIZE
	.align		4
.L_312:
        /*02fc*/ 	.byte	0x04, 0x1e
        /*02fe*/ 	.short	(.L_314 - .L_313)
.L_313:
        /*0300*/ 	.word	0x00000000
.L_314:


//--------------------- .nv.info._ZN7cutlass13device_kernelIN5flash19enable_sm80_to_sm89INS1_16FlashAttnFwdSm80INS1_25CollectiveMainloopFwdSm80ILi8ELi1ELb0EN4cute5tupleIJNS5_1CILi128EEENS7_ILi96EEENS7_ILi256EEEEEELi256ENS_10bfloat16_tEfNS_4arch4Sm80ELb0ELb0ELb1ELb1ELb0ELb0ELb1ELb0EEENS1_21CollectiveEpilogueFwdINS6_IJS8_SA_S9_EEENS6_IJNS7_ILi1EEESI_SI_EEESC_SE_Li256ELb1ELb1ELb0ELb0EEENS1_19SingleTileSchedulerILb1ELb0ELb1ELi128EEEEEEEEEvNT_6ParamsE --------------------------
	.section	.nv.info._ZN7cutlass13device_kernelIN5flash19enable_sm80_to_sm89INS1_16FlashAttnFwdSm80INS1_25CollectiveMainloopFwdSm80ILi8ELi1ELb0EN4cute5tupleIJNS5_1CILi128EEENS7_ILi96EEENS7_ILi256EEEEEELi256ENS_10bfloat16_tEfNS_4arch4Sm80ELb0ELb0ELb1ELb1ELb0ELb0ELb1ELb0EEENS1_21CollectiveEpilogueFwdINS6_IJS8_SA_S9_EEENS6_IJNS7_ILi1EEESI_SI_EEESC_SE_Li256ELb1ELb1ELb0ELb0EEENS1_19SingleTileSchedulerILb1ELb0ELb1ELi128EEEEEEEEEvNT_6ParamsE,"",@"SHT_CUDA_INFO"
	.sectionflags	@""
	.align	4


	//----- nvinfo : EIATTR_CUDA_API_VERSION
	.align		4
        /*0000*/ 	.byte	0x04, 0x37
        /*0002*/ 	.short	(.L_316 - .L_315)
.L_315:
        /*0004*/ 	.word	0x00000082


	//----- nvinfo : EIATTR_SW2861232_WAR
	.align		4
.L_316:
        /*0008*/ 	.byte	0x01, 0x35
	.zero		2


	//----- nvinfo : EIATTR_PARAM_CBANK
	.align		4
        /*000c*/ 	.byte	0x04, 0x0a
        /*000e*/ 	.short	(.L_318 - .L_317)
	.align		4
.L_317:
        /*0010*/ 	.word	index@(.nv.constant0._ZN7cutlass13device_kernelIN5flash19enable_sm80_to_sm89INS1_16FlashAttnFwdSm80INS1_25CollectiveMainloopFwdSm80ILi8ELi1ELb0EN4cute5tupleIJNS5_1CILi128EEENS7_ILi96EEENS7_ILi256EEEEEELi256ENS_10bfloat16_tEfNS_4arch4Sm80ELb0ELb0ELb1ELb1ELb0ELb0ELb1ELb0EEENS1_21CollectiveEpilogueFwdINS6_IJS8_SA_S9_EEENS6_IJNS7_ILi1EEESI_SI_EEESC_SE_Li256ELb1ELb1ELb0ELb0EEENS1_19SingleTileSchedulerILb1ELb0ELb1ELi128EEEEEEEEEvNT_6ParamsE)
        /*0014*/ 	.short	0x0160
        /*0016*/ 	.short	0x0418


	//----- nvinfo : EIATTR_CBANK_PARAM_SIZE
	.align		4
.L_318:
        /*0018*/ 	.byte	0x03, 0x19
        /*001a*/ 	.short	0x0418


	//----- nvinfo : EIATTR_KPARAM_INFO
	.align		4
        /*001c*/ 	.byte	0x04, 0x17
        /*001e*/ 	.short	(.L_320 - .L_319)
.L_319:
        /*0020*/ 	.word	0x00000000
        /*0024*/ 	.short	0x0000
        /*0026*/ 	.short	0x0000
        /*0028*/ 	.byte	0x00, 0xf0, 0x61, 0x10


	//----- nvinfo : EIATTR_MAXREG_COUNT
	.align		4
.L_320:
        /*002c*/ 	.byte	0x03, 0x1b
        /*002e*/ 	.short	0x00ff


	//----- nvinfo : EIATTR_NUM_BARRIERS
	.align		4
        /*0030*/ 	.byte	0x02, 0x4c
        /*0032*/ 	.byte	0x02
	.zero		1


	//----- nvinfo : EIATTR_ANNOTATIONS
	.align		4
        /*0034*/ 	.byte	0x04, 0x55
        /*0036*/ 	.short	(.L_322 - .L_321)


	//   ....[0]....
.L_321:
        /* <DEDUP_REMOVED lines=22> */


	//----- nvinfo : EIATTR_MERCURY_ISA_VERSION
	.align		4
.L_322:
        /*0180*/ 	.byte	0x03, 0x5f
        /*0182*/ 	.short	0x0000


	//----- nvinfo : EIATTR_COOP_GROUP_MASK_REGIDS
	.align		4
        /*0184*/ 	.byte	0x04, 0x29
        /*0186*/ 	.short	(.L_324 - .L_323)


	//   ....[0]....
.L_323:
        /*0188*/ 	.word	0xffffffff


	//   ....[1]....
        /*018c*/ 	.word	0xffffffff


	//   ....[2]....
        /*0190*/ 	.word	0xffffffff


	//   ....[3]....
        /*0194*/ 	.word	0xffffffff


	//   ....[4]....
        /*0198*/ 	.word	0xffffffff


	//   ....[5]....
        /*019c*/ 	.word	0xffffffff


	//   ....[6]....
        /*01a0*/ 	.word	0xffffffff


	//   ....[7]....
        /*01a4*/ 	.word	0xffffffff


	//   ....[8]....
        /*01a8*/ 	.word	0xffffffff


	//   ....[9]....
        /*01ac*/ 	.word	0xffffffff


	//   ....[10]....
        /*01b0*/ 	.word	0xffffffff


	//   ....[11]....
        /*01b4*/ 	.word	0xffffffff


	//   ....[12]....
        /*01b8*/ 	.word	0xffffffff


	//   ....[13]....
        /*01bc*/ 	.word	0xffffffff


	//   ....[14]....
        /*01c0*/ 	.word	0xffffffff


	//   ....[15]....
        /*01c4*/ 	.word	0xffffffff


	//   ....[16]....
        /*01c8*/ 	.word	0xffffffff


	//   ....[17]....
        /*01cc*/ 	.word	0xffffffff


	//   ....[18]....
        /*01d0*/ 	.word	0xffffffff


	//   ....[19]....
        /*01d4*/ 	.word	0xffffffff


	//   ....[20]....
        /*01d8*/ 	.word	0xffffffff


	//   ....[21]....
        /*01dc*/ 	.word	0xffffffff


	//   ....[22]....
        /*01e0*/ 	.word	0xffffffff


	//   ....[23]....
        /*01e4*/ 	.word	0xffffffff


	//   ....[24]....
        /*01e8*/ 	.word	0xffffffff


	//   ....[25]....
        /*01ec*/ 	.word	0xffffffff


	//   ....[26]....
        /*01f0*/ 	.word	0xffffffff


	//   ....[27]....
        /*01f4*/ 	.word	0xffffffff


	//   ....[28]....
        /*01f8*/ 	.word	0xffffffff


	//   ....[29]....
        /*01fc*/ 	.word	0xffffffff


	//   ....[30]....
        /*0200*/ 	.word	0xffffffff


	//   ....[31]....
        /*0204*/ 	.word	0xffffffff


	//   ....[32]....
        /*0208*/ 	.word	0xffffffff


	//   ....[33]....
        /*020c*/ 	.word	0xffffffff


	//   ....[34]....
        /*0210*/ 	.word	0xffffffff


	//   ....[35]....
        /*0214*/ 	.word	0xffffffff


	//   ....[36]....
        /*0218*/ 	.word	0xffffffff


	//   ....[37]....
        /*021c*/ 	.word	0xffffffff


	//   ....[38]....
        /*0220*/ 	.word	0xffffffff


	//   ....[39]....
        /*0224*/ 	.word	0xffffffff


	//   ....[40]....
        /*0228*/ 	.word	0xffffffff


	//----- nvinfo : EIATTR_COOP_GROUP_INSTR_OFFSETS
	.align		4
.L_324:
        /*022c*/ 	.byte	0x04, 0x28
        /*022e*/ 	.short	(.L_326 - .L_325)


	//   ....[0]....
.L_325:
        /*0230*/ 	.word	0x00000090


	//   ....[1]....
        /*0234*/ 	.word	0x000010a0


	//   ....[2]....
        /*0238*/ 	.word	0x000010e0


	//   ....[3]....
        /*023c*/ 	.word	0x00001500


	//   ....[4]....
        /*0240*/ 	.word	0x00001530


	//   ....[5]....
        /*0244*/ 	.word	0x000017d0


	//   ....[6]....
        /*0248*/ 	.word	0x00001800


	//   ....[7]....
        /*024c*/ 	.word	0x000019e0


	//   ....[8]....
        /*0250*/ 	.word	0x00001a20


	//   ....[9]....
        /*0254*/ 	.word	0x00004ad0


	//   ....[10]....
        /*0258*/ 	.word	0x00004ba0


	//   ....[11]....
        /*025c*/ 	.word	0x00004bb0


	//   ....[12]....
        /*0260*/ 	.word	0x00004c00


	//   ....[13]....
        /*0264*/ 	.word	0x00009ed0


	//   ....[14]....
        /*0268*/ 	.word	0x00009f50


	//   ....[15]....
        /*026c*/ 	.word	0x00009f80


	//   ....[16]....
        /*0270*/ 	.word	0x0000a060


	//   ....[17]....
        /*0274*/ 	.word	0x0000cd30


	//   ....[18]....
        /*0278*/ 	.word	0x0000cd40


	//   ....[19]....
        /*027c*/ 	.word	0x0000cd70


	//   ....[20]....
        /*0280*/ 	.word	0x0000cd90


	//   ....[21]....
        /*0284*/ 	.word	0x0000e720


	//   ....[22]....
        /*0288*/ 	.word	0x0000e750


	//   ....[23]....
        /*028c*/ 	.word	0x0000e770


	//   ....[24]....
        /*0290*/ 	.word	0x0000e780


	//   ....[25]....
        /*0294*/ 	.word	0x0000e9a0


	//   ....[26]....
        /*0298*/ 	.word	0x0000e9b0


	//   ....[27]....
        /*029c*/ 	.word	0x0000ebb0


	//   ....[28]....
        /*02a0*/ 	.word	0x0000ebe0


	//   ....[29]....
        /*02a4*/ 	.word	0x0000eda0


	//   ....[30]....
        /*02a8*/ 	.word	0x0000edd0


	//   ....[31]....
        /*02ac*/ 	.word	0x0000ef90


	//   ....[32]....
        /*02b0*/ 	.word	0x0000efb0


	//   ....[33]....
        /*02b4*/ 	.word	0x0000f820


	//   ....[34]....
        /*02b8*/ 	.word	0x0000f840


	//   ....[35]....
        /*02bc*/ 	.word	0x0000fa00


	//   ....[36]....
        /*02c0*/ 	.word	0x0000fa30


	//   ....[37]....
        /*02c4*/ 	.word	0x0000fbc0


	//   ....[38]....
        /*02c8*/ 	.word	0x0000fbf0


	//   ....[39]....
        /*02cc*/ 	.word	0x0000fd80


	//   ....[40]....
        /*02d0*/ 	.word	0x0000fda0


	//----- nvinfo : EIATTR_EXIT_INSTR_OFFSETS
	.align		4
.L_326:
        /*02d4*/ 	.byte	0x04, 0x1c
        /*02d6*/ 	.short	(.L_328 - .L_327)


	//   ....[0]....
.L_327:
        /*02d8*/ 	.word	0x00000350


	//   ....[1]....
        /*02dc*/ 	.word	0x0000efc0


	//   ....[2]....
        /*02e0*/ 	.word	0x0000f100


	//   ....[3]....
        /*02e4*/ 	.word	0x0000f160


	//   ....[4]....
        /*02e8*/ 	.word	0x0000fdb0


	//   ....[5]....
        /*02ec*/ 	.word	0x0000fec0


	//   ....[6]....
        /*02f0*/ 	.word	0x0000ff20


	//----- nvinfo : EIATTR_CTAIDZ_USED
	.align		4
.L_328:
        /*02f4*/ 	.byte	0x01, 0x04
	.zero		2


	//----- nvinfo : EIATTR_MAX_THREADS
	.align		4
        /*02f8*/ 	.byte	0x04, 0x05
        /*02fa*/ 	.short	(.L_330 - .L_329)
.L_329:
        /*02fc*/ 	.word	0x00000100
        /*0300*/ 	.word	0x00000001
        /*0304*/ 	.word	0x00000001


	//----- nvinfo : EIATTR_CRS_STACK_SIZE
	.align		4
.L_330:
        /*0308*/ 	.byte	0x04, 0x1e
        /*030a*/ 	.short	(.L_332 - .L_331)
.L_331:
        /*030c*/ 	.word	0x00000000
.L_332:


//--------------------- .nv.info._ZN7cutlass13device_kernelIN5flash19enable_sm80_to_sm89INS1_16FlashAttnFwdSm80INS1_25CollectiveMainloopFwdSm80ILi8ELi1ELb0EN4cute5tupleIJNS5_1CILi128EEENS7_ILi48EEENS7_ILi256EEEEEELi256ENS_10bfloat16_tEfNS_4arch4Sm80ELb0ELb0ELb1ELb1ELb0ELb1ELb1ELb0EEENS1_21CollectiveEpilogueFwdINS6_IJS8_SA_S9_EEENS6_IJNS7_ILi1EEESI_SI_EEESC_SE_Li256ELb1ELb1ELb0ELb0EEENS1_19SingleTileSchedulerILb1ELb0ELb1ELi128EEEEEEEEEvNT_6ParamsE --------------------------
	.section	.nv.info._ZN7cutlass13device_kernelIN5flash19enable_sm80_to_sm89INS1_16FlashAttnFwdSm80INS1_25CollectiveMainloopFwdSm80ILi8ELi1ELb0EN4cute5tupleIJNS5_1CILi128EEENS7_ILi48EEENS7_ILi256EEEEEELi256ENS_10bfloat16_tEfNS_4arch4Sm80ELb0ELb0ELb1ELb1ELb0ELb1ELb1ELb0EEENS1_21CollectiveEpilogueFwdINS6_IJS8_SA_S9_EEENS6_IJNS7_ILi1EEESI_SI_EEESC_SE_Li256ELb1ELb1ELb0ELb0EEENS1_19SingleTileSchedulerILb1ELb0ELb1ELi128EEEEEEEEEvNT_6ParamsE,"",@"SHT_CUDA_INFO"
	.sectionflags	@""
	.align	4


	//----- nvinfo : EIATTR_CUDA_API_VERSION
	.align		4
        /*0000*/ 	.byte	0x04, 0x37
        /*0002*/ 	.short	(.L_334 - .L_333)
.L_333:
        /*0004*/ 	.word	0x00000082


	//----- nvinfo : EIATTR_SW2861232_WAR
	.align		4
.L_334:
        /*0008*/ 	.byte	0x01, 0x35
	.zero		2


	//----- nvinfo : EIATTR_PARAM_CBANK
	.align		4
        /*000c*/ 	.byte	0x04, 0x0a
        /*000e*/ 	.short	(.L_336 - .L_335)
	.align		4
.L_335:
        /*0010*/ 	.word	index@(.nv.constant0._ZN7cutlass13device_kernelIN5flash19enable_sm80_to_sm89INS1_16FlashAttnFwdSm80INS1_25CollectiveMainloopFwdSm80ILi8ELi1ELb0EN4cute5tupleIJNS5_1CILi128EEENS7_ILi48EEENS7_ILi256EEEEEELi256ENS_10bfloat16_tEfNS_4arch4Sm80ELb0ELb0ELb1ELb1ELb0ELb1ELb1ELb0EEENS1_21CollectiveEpilogueFwdINS6_IJS8_SA_S9_EEENS6_IJNS7_ILi1EEESI_SI_EEESC_SE_Li256ELb1ELb1ELb0ELb0EEENS1_19SingleTileSchedulerILb1ELb0ELb1ELi128EEEEEEEEEvNT_6ParamsE)
        /*0014*/ 	.short	0x0160
        /*0016*/ 	.short	0x0418


	//----- nvinfo : EIATTR_CBANK_PARAM_SIZE
	.align		4
.L_336:
        /*0018*/ 	.byte	0x03, 0x19
        /*001a*/ 	.short	0x0418


	//----- nvinfo : EIATTR_KPARAM_INFO
	.align		4
        /*001c*/ 	.byte	0x04, 0x17
        /*001e*/ 	.short	(.L_338 - .L_337)
.L_337:
        /*0020*/ 	.word	0x00000000
        /*0024*/ 	.short	0x0000
        /*0026*/ 	.short	0x0000
        /*0028*/ 	.byte	0x00, 0xf0, 0x61, 0x10


	//----- nvinfo : EIATTR_MAXREG_COUNT
	.align		4
.L_338:
        /*002c*/ 	.byte	0x03, 0x1b
        /*002e*/ 	.short	0x00ff


	//----- nvinfo : EIATTR_NUM_BARRIERS
	.align		4
        /*0030*/ 	.byte	0x02, 0x4c
        /*0032*/ 	.byte	0x02
	.zero		1


	//----- nvinfo : EIATTR_MERCURY_ISA_VERSION
	.align		4
        /*0034*/ 	.byte	0x03, 0x5f
        /*0036*/ 	.short	0x0000


	//----- nvinfo : EIATTR_INT_WARP_WIDE_INSTR_OFFSETS
	.align		4
        /*0038*/ 	.byte	0x04, 0x31
        /*003a*/ 	.short	(.L_340 - .L_339)


	//   ....[0]....
.L_339:
        /*003c*/ 	.word	0x00012230


	//----- nvinfo : EIATTR_COOP_GROUP_MASK_REGIDS
	.align		4
.L_340:
        /*0040*/ 	.byte	0x04, 0x29
        /*0042*/ 	.short	(.L_342 - .L_341)


	//   ....[0]....
.L_341:
        /*0044*/ 	.word	0xffffffff


	//   ....[1]....
        /*0048*/ 	.word	0xffffffff


	//   ....[2]....
        /*004c*/ 	.word	0xffffffff


	//   ....[3]....
        /*0050*/ 	.word	0xffffffff


	//   ....[4]....
        /*0054*/ 	.word	0xffffffff


	//   ....[5]....
        /*0058*/ 	.word	0xffffffff


	//   ....[6]....
        /*005c*/ 	.word	0xffffffff


	//   ....[7]....
        /*0060*/ 	.word	0xffffffff


	//   ....[8]....
        /*0064*/ 	.word	0xffffffff


	//   ....[9]....
        /*0068*/ 	.word	0xffffffff


	//   ....[10]....
        /*006c*/ 	.word	0xffffffff


	//   ....[11]....
        /*0070*/ 	.word	0xffffffff


	//   ....[12]....
        /*0074*/ 	.word	0xffffffff


	//   ....[13]....
        /*0078*/ 	.word	0xffffffff


	//   ....[14]....
        /*007c*/ 	.word	0xffffffff


	//   ....[15]....
        /*0080*/ 	.word	0xffffffff


	//   ....[16]....
        /*0084*/ 	.word	0xffffffff


	//   ....[17]....
        /*0088*/ 	.word	0xffffffff


	//   ....[18]....
        /*008c*/ 	.word	0xffffffff


	//   ....[19]....
        /*0090*/ 	.word	0xffffffff


	//   ....[20]....
        /*0094*/ 	.word	0xffffffff


	//   ....[21]....
        /*0098*/ 	.word	0xffffffff


	//   ....[22]....
        /*009c*/ 	.word	0xffffffff


	//   ....[23]....
        /*00a0*/ 	.word	0xffffffff


	//   ....[24]....
        /*00a4*/ 	.word	0xffffffff


	//   ....[25]....
        /*00a8*/ 	.word	0xffffffff


	//   ....[26]....
        /*00ac*/ 	.word	0xffffffff


	//   ....[27]....
        /*00b0*/ 	.word	0xffffffff


	//   ....[28]....
        /*00b4*/ 	.word	0xffffffff


	//   ....[29]....
        /*00b8*/ 	.word	0xffffffff


	//   ....[30]....
        /*00bc*/ 	.word	0xffffffff


	//   ....[31]....
        /*00c0*/ 	.word	0xffffffff


	//   ....[32]....
        /*00c4*/ 	.word	0xffffffff


	//   ....[33]....
        /*00c8*/ 	.word	0xffffffff


	//   ....[34]....
        /*00cc*/ 	.word	0xffffffff


	//   ....[35]....
        /*00d0*/ 	.word	0xffffffff


	//   ....[36]....
        /*00d4*/ 	.word	0xffffffff


	//   ....[37]....
        /*00d8*/ 	.word	0xffffffff


	//   ....[38]....
        /*00dc*/ 	.word	0xffffffff


	//   ....[39]....
        /*00e0*/ 	.word	0xffffffff


	//   ....[40]....
        /*00e4*/ 	.word	0xffffffff


	//----- nvinfo : EIATTR_COOP_GROUP_INSTR_OFFSETS
	.align		4
.L_342:
        /*00e8*/ 	.byte	0x04, 0x28
        /*00ea*/ 	.short	(.L_344 - .L_343)


	//   ....[0]....
.L_343:
        /*00ec*/ 	.word	0x00000080


	//   ....[1]....
        /*00f0*/ 	.word	0x00007b20


	//   ....[2]....
        /*00f4*/ 	.word	0x00007b60


	//   ....[3]....
        /*00f8*/ 	.word	0x00008150


	//   ....[4]....
        /*00fc*/ 	.word	0x00008180


	//   ....[5]....
        /*0100*/ 	.word	0x00008360


	//   ....[6]....
        /*0104*/ 	.word	0x00008390


	//   ....[7]....
        /*0108*/ 	.word	0x00008540


	//   ....[8]....
        /*010c*/ 	.word	0x00008580


	//   ....[9]....
        /*0110*/ 	.word	0x00011050


	//   ....[10]....
        /*0114*/ 	.word	0x00011090


	//   ....[11]....
        /*0118*/ 	.word	0x000110b0


	//   ....[12]....
        /*011c*/ 	.word	0x000110d0


	//   ....[13]....
        /*0120*/ 	.word	0x000136f0


	//   ....[14]....
        /*0124*/ 	.word	0x00013700


	//   ....[15]....
        /*0128*/ 	.word	0x00013730


	//   ....[16]....
        /*012c*/ 	.word	0x00013740


	//   ....[17]....
        /*0130*/ 	.word	0x00014e20


	//   ....[18]....
        /*0134*/ 	.word	0x00014e50


	//   ....[19]....
        /*0138*/ 	.word	0x00014ea0


	//   ....[20]....
        /*013c*/ 	.word	0x00014eb0


	//   ....[21]....
        /*0140*/ 	.word	0x000167c0


	//   ....[22]....
        /*0144*/ 	.word	0x00016810


	//   ....[23]....
        /*0148*/ 	.word	0x00016850


	//   ....[24]....
        /*014c*/ 	.word	0x00016890


	//   ....[25]....
        /*0150*/ 	.word	0x00016aa0


	//   ....[26]....
        /*0154*/ 	.word	0x00016ab0


	//   ....[27]....
        /*0158*/ 	.word	0x00016cb0


	//   ....[28]....
        /*015c*/ 	.word	0x00016ce0


	//   ....[29]....
        /*0160*/ 	.word	0x00016ea0


	//   ....[30]....
        /*0164*/ 	.word	0x00016ed0


	//   ....[31]....
        /*0168*/ 	.word	0x00017090


	//   ....[32]....
        /*016c*/ 	.word	0x000170b0


	//   ....[33]....
        /*0170*/ 	.word	0x00017920


	//   ....[34]....
        /*0174*/ 	.word	0x00017940


	//   ....[35]....
        /*0178*/ 	.word	0x00017ad0


	//   ....[36]....
        /*017c*/ 	.word	0x00017b00


	//   ....[37]....
        /*0180*/ 	.word	0x00017c90


	//   ....[38]....
        /*0184*/ 	.word	0x00017cc0


	//   ....[39]....
        /*0188*/ 	.word	0x00017e50


	//   ....[40]....
        /*018c*/ 	.word	0x00017e70


	//----- nvinfo : EIATTR_EXIT_INSTR_OFFSETS
	.align		4
.L_344:
        /*0190*/ 	.byte	0x04, 0x1c
        /*0192*/ 	.short	(.L_346 - .L_345)


	//   ....[0]....
.L_345:
        /*0194*/ 	.word	0x00000310


	//   ....[1]....
        /*0198*/ 	.word	0x000170c0


	//   ....[2]....
        /*019c*/ 	.word	0x00017200


	//   ....[3]....
        /*01a0*/ 	.word	0x00017260


	//   ....[4]....
        /*01a4*/ 	.word	0x00017e80


	//   ....[5]....
        /*01a8*/ 	.word	0x00017f90


	//   ....[6]....
        /*01ac*/ 	.word	0x00017ff0


	//----- nvinfo : EIATTR_CTAIDZ_USED
	.align		4
.L_346:
        /*01b0*/ 	.byte	0x01, 0x04
	.zero		2


	//----- nvinfo : EIATTR_MAX_THREADS
	.align		4
        /*01b4*/ 	.byte	0x04, 0x05
        /*01b6*/ 	.short	(.L_348 - .L_347)
.L_347:
        /*01b8*/ 	.word	0x00000100
        /*01bc*/ 	.word	0x00000001
        /*01c0*/ 	.word	0x00000001


	//----- nvinfo : EIATTR_CRS_STACK_SIZE
	.align		4
.L_348:
        /*01c4*/ 	.byte	0x04, 0x1e
        /*01c6*/ 	.short	(.L_350 - .L_349)
.L_349:
        /*01c8*/ 	.word	0x00000000
.L_350:


//--------------------- .nv.info._ZN7cutlass13device_kernelIN5flash19enable_sm80_to_sm89INS1_16FlashAttnFwdSm80INS1_25CollectiveMainloopFwdSm80ILi8ELi1ELb0EN4cute5tupleIJNS5_1CILi128EEENS7_ILi64EEENS7_ILi256EEEEEELi256ENS_10bfloat16_tEfNS_4arch4Sm80ELb0ELb1ELb1ELb0ELb0ELb0ELb1ELb0EEENS1_21CollectiveEpilogueFwdINS6_IJS8_SA_S9_EEENS6_IJNS7_ILi1EEESI_SI_EEESC_SE_Li256ELb0ELb1ELb0ELb0EEENS1_19SingleTileSchedulerILb0ELb0ELb1ELi128EEEEEEEEEvNT_6ParamsE --------------------------
	.section	.nv.info._ZN7cutlass13device_kernelIN5flash19enable_sm80_to_sm89INS1_16FlashAttnFwdSm80INS1_25CollectiveMainloopFwdSm80ILi8ELi1ELb0EN4cute5tupleIJNS5_1CILi128EEENS7_ILi64EEENS7_ILi256EEEEEELi256ENS_10bfloat16_tEfNS_4arch4Sm80ELb0ELb1ELb1ELb0ELb0ELb0ELb1ELb0EEENS1_21CollectiveEpilogueFwdINS6_IJS8_SA_S9_EEENS6_IJNS7_ILi1EEESI_SI_EEESC_SE_Li256ELb0ELb1ELb0ELb0EEENS1_19SingleTileSchedulerILb0ELb0ELb1ELi128EEEEEEEEEvNT_6ParamsE,"",@"SHT_CUDA_INFO"
	.sectionflags	@""
	.align	4


	//----- nvinfo : EIATTR_CUDA_API_VERSION
	.align		4
        /*0000*/ 	.byte	0x04, 0x37
        /*0002*/ 	.short	(.L_352 - .L_351)
.L_351:
        /*0004*/ 	.word	0x00000082


	//----- nvinfo : EIATTR_SW2861232_WAR
	.align		4
.L_352:
        /*0008*/ 	.byte	0x01, 0x35
	.zero		2


	//----- nvinfo : EIATTR_PARAM_CBANK
	.align		4
        /*000c*/ 	.byte	0x04, 0x0a
        /*000e*/ 	.short	(.L_354 - .L_353)
	.align		4
.L_353:
        /*0010*/ 	.word	index@(.nv.constant0._ZN7cutlass13device_kernelIN5flash19enable_sm80_to_sm89INS1_16FlashAttnFwdSm80INS1_25CollectiveMainloopFwdSm80ILi8ELi1ELb0EN4cute5tupleIJNS5_1CILi128EEENS7_ILi64EEENS7_ILi256EEEEEELi256ENS_10bfloat16_tEfNS_4arch4Sm80ELb0ELb1ELb1ELb0ELb0ELb0ELb1ELb0EEENS1_21CollectiveEpilogueFwdINS6_IJS8_SA_S9_EEENS6_IJNS7_ILi1EEESI_SI_EEESC_SE_Li256ELb0ELb1ELb0ELb0EEENS1_19SingleTileSchedulerILb0ELb0ELb1ELi128EEEEEEEEEvNT_6ParamsE)
        /*0014*/ 	.short	0x0160
        /*0016*/ 	.short	0x0418


	//----- nvinfo : EIATTR_CBANK_PARAM_SIZE
	.align		4
.L_354:
        /*0018*/ 	.byte	0x03, 0x19
        /*001a*/ 	.short	0x0418


	//----- nvinfo : EIATTR_KPARAM_INFO
	.align		4
        /*001c*/ 	.byte	0x04, 0x17
        /*001e*/ 	.short	(.L_356 - .L_355)
.L_355:
        /*0020*/ 	.word	0x00000000
        /*0024*/ 	.short	0x0000
        /*0026*/ 	.short	0x0000
        /*0028*/ 	.byte	0x00, 0xf0, 0x61, 0x10


	//----- nvinfo : EIATTR_MAXREG_COUNT
	.align		4
.L_356:
        /*002c*/ 	.byte	0x03, 0x1b
        /*002e*/ 	.short	0x00ff


	//----- nvinfo : EIATTR_NUM_BARRIERS
	.align		4
        /*0030*/ 	.byte	0x02, 0x4c
        /*0032*/ 	.byte	0x02
	.zero		1


	//----- nvinfo : EIATTR_ANNOTATIONS
	.align		4
        /*0034*/ 	.byte	0x04, 0x55
        /*0036*/ 	.short	(.L_358 - .L_357)


	//   ....[0]....
.L_357:
        /* <DEDUP_REMOVED lines=44> */


	//----- nvinfo : EIATTR_MERCURY_ISA_VERSION
	.align		4
.L_358:
        /*02e0*/ 	.byte	0x03, 0x5f
        /*02e2*/ 	.short	0x0000


	//----- nvinfo : EIATTR_COOP_GROUP_MASK_REGIDS
	.align		4
        /*02e4*/ 	.byte	0x04, 0x29
        /*02e6*/ 	.short	(.L_360 - .L_359)


	//   ....[0]....
.L_359:
        /*02e8*/ 	.word	0xffffffff


	//   ....[1]....
        /*02ec*/ 	.word	0xffffffff


	//   ....[2]....
        /*02f0*/ 	.word	0xffffffff


	//   ....[3]....
        /*02f4*/ 	.word	0xffffffff


	//   ....[4]....
        /*02f8*/ 	.word	0xffffffff


	//   ....[5]....
        /*02fc*/ 	.word	0xffffffff


	//   ....[6]....
        /*0300*/ 	.word	0xffffffff


	//   ....[7]....
        /*0304*/ 	.word	0xffffffff


	//   ....[8]....
        /*0308*/ 	.word	0xffffffff


	//   ....[9]....
        /*030c*/ 	.word	0xffffffff


	//   ....[10]....
        /*0310*/ 	.word	0xffffffff


	//   ....[11]....
        /*0314*/ 	.word	0xffffffff


	//   ....[12]....
        /*0318*/ 	.word	0xffffffff


	//   ....[13]....
        /*031c*/ 	.word	0xffffffff


	//   ....[14]....
        /*0320*/ 	.word	0xffffffff


	//   ....[15]....
        /*0324*/ 	.word	0xffffffff


	//   ....[16]....
        /*0328*/ 	.word	0xffffffff


	//   ....[17]....
        /*032c*/ 	.word	0xffffffff


	//   ....[18]....
        /*0330*/ 	.word	0xffffffff


	//   ....[19]....
        /*0334*/ 	.word	0xffffffff


	//   ....[20]....
        /*0338*/ 	.word	0xffffffff


	//   ....[21]....
        /*033c*/ 	.word	0xffffffff


	//   ....[22]....
        /*0340*/ 	.word	0xffffffff


	//   ....[23]....
        /*0344*/ 	.word	0xffffffff


	//   ....[24]....
        /*0348*/ 	.word	0xffffffff


	//   ....[25]....
        /*034c*/ 	.word	0xffffffff


	//   ....[26]....
        /*0350*/ 	.word	0xffffffff


	//   ....[27]....
        /*0354*/ 	.word	0xffffffff


	//   ....[28]....
        /*0358*/ 	.word	0xffffffff


	//   ....[29]....
        /*035c*/ 	.word	0xffffffff


	//   ....[30]....
        /*0360*/ 	.word	0xffffffff


	//   ....[31]....
        /*0364*/ 	.word	0xffffffff


	//   ....[32]....
        /*0368*/ 	.word	0xffffffff


	//   ....[33]....
        /*036c*/ 	.word	0xffffffff


	//   ....[34]....
        /*0370*/ 	.word	0xffffffff


	//   ....[35]....
        /*0374*/ 	.word	0xffffffff


	//   ....[36]....
        /*0378*/ 	.word	0xffffffff


	//   ....[37]....
        /*037c*/ 	.word	0xffffffff


	//   ....[38]....
        /*0380*/ 	.word	0xffffffff


	//   ....[39]....
        /*0384*/ 	.word	0xffffffff


	//   ....[40]....
        /*0388*/ 	.word	0xffffffff


	//   ....[41]....
        /*038c*/ 	.word	0xffffffff


	//   ....[42]....
        /*0390*/ 	.word	0xffffffff


	//   ....[43]....
        /*0394*/ 	.word	0xffffffff


	//   ....[44]....
        /*0398*/ 	.word	0xffffffff


	//   ....[45]....
        /*039c*/ 	.word	0xffffffff


	//   ....[46]....
        /*03a0*/ 	.word	0xffffffff


	//   ....[47]....
        /*03a4*/ 	.word	0xffffffff


	//   ....[48]....
        /*03a8*/ 	.word	0xffffffff


	//   ....[49]....
        /*03ac*/ 	.word	0xffffffff


	//   ....[50]....
        /*03b0*/ 	.word	0xffffffff


	//   ....[51]....
        /*03b4*/ 	.word	0xffffffff


	//   ....[52]....
        /*03b8*/ 	.word	0xffffffff


	//   ....[53]....
        /*03bc*/ 	.word	0xffffffff


	//----- nvinfo : EIATTR_COOP_GROUP_INSTR_OFFSETS
	.align		4
.L_360:
        /*03c0*/ 	.byte	0x04, 0x28
        /*03c2*/ 	.short	(.L_362 - .L_361)


	//   ....[0]....
.L_361:
        /*03c4*/ 	.word	0x00000c00


	//   ....[1]....
        /*03c8*/ 	.word	0x00000c30


	//   ....[2]....
        /*03cc*/ 	.word	0x00000c60


	//   ....[3]....
        /*03d0*/ 	.word	0x00000ca0


	//   ....[4]....
        /*03d4*/ 	.word	0x00000cc0


	//   ....[5]....
        /*03d8*/ 	.word	0x00000cf0


	//   ....[6]....
        /*03dc*/ 	.word	0x00000f10


	//   ....[7]....
        /*03e0*/ 	.word	0x00000f20


	//   ....[8]....
        /*03e4*/ 	.word	0x000030c0


	//   ....[9]....
        /*03e8*/ 	.word	0x00003350


	//   ....[10]....
        /*03ec*/ 	.word	0x00003c70


	//   ....[11]....
        /*03f0*/ 	.word	0x00003f10


	//   ....[12]....
        /*03f4*/ 	.word	0x00003f50


	//   ....[13]....
        /*03f8*/ 	.word	0x00003ff0


	//   ....[14]....
        /*03fc*/ 	.word	0x00007990


	//   ....[15]....
        /*0400*/ 	.word	0x00007b80


	//   ....[16]....
        /*0404*/ 	.word	0x00008480


	//   ....[17]....
        /*0408*/ 	.word	0x000085a0


	//   ....[18]....
        /*040c*/ 	.word	0x000085b0


	//   ....[19]....
        /*0410*/ 	.word	0x000085e0


	//   ....[20]....
        /*0414*/ 	.word	0x0000c210


	//   ....[21]....
        /*0418*/ 	.word	0x0000c280


	//   ....[22]....
        /*041c*/ 	.word	0x0000c2c0


	//   ....[23]....
        /*0420*/ 	.word	0x0000c330


	//   ....[24]....
        /*0424*/ 	.word	0x0000fa20


	//   ....[25]....
        /*0428*/ 	.word	0x0000fc00


	//   ....[26]....
        /*042c*/ 	.word	0x000104e0


	//   ....[27]....
        /*0430*/ 	.word	0x00010600


	//   ....[28]....
        /*0434*/ 	.word	0x00010640


	//   ....[29]....
        /*0438*/ 	.word	0x00010660


	//   ....[30]....
        /*043c*/ 	.word	0x00012300


	//   ....[31]....
        /*0440*/ 	.word	0x00012310


	//   ....[32]....
        /*0444*/ 	.word	0x00012340


	//   ....[33]....
        /*0448*/ 	.word	0x00012350


	//   ....[34]....
        /*044c*/ 	.word	0x00013cf0


	//   ....[35]....
        /*0450*/ 	.word	0x00013d00


	//   ....[36]....
        /*0454*/ 	.word	0x00013d20


	//   ....[37]....
        /*0458*/ 	.word	0x00013d30


	//   ....[38]....
        /*045c*/ 	.word	0x00013d40


	//   ....[39]....
        /*0460*/ 	.word	0x00013d50


	//   ....[40]....
        /*0464*/ 	.word	0x00014030


	//   ....[41]....
        /*0468*/ 	.word	0x00014060


	//   ....[42]....
        /*046c*/ 	.word	0x00014220


	//   ....[43]....
        /*0470*/ 	.word	0x00014250


	//   ....[44]....
        /*0474*/ 	.word	0x00014410


	//   ....[45]....
        /*0478*/ 	.word	0x00014430


	//   ....[46]....
        /*047c*/ 	.word	0x00014b30


	//   ....[47]....
        /*0480*/ 	.word	0x00014b50


	//   ....[48]....
        /*0484*/ 	.word	0x00014d00


	//   ....[49]....
        /*0488*/ 	.word	0x00014d30


	//   ....[50]....
        /*048c*/ 	.word	0x00014ec0


	//   ....[51]....
        /*0490*/ 	.word	0x00014ef0


	//   ....[52]....
        /*0494*/ 	.word	0x00015080


	//   ....[53]....
        /*0498*/ 	.word	0x000150a0


	//----- nvinfo : EIATTR_EXIT_INSTR_OFFSETS
	.align		4
.L_362:
        /*049c*/ 	.byte	0x04, 0x1c
        /*049e*/ 	.short	(.L_364 - .L_363)


	//   ....[0]....
.L_363:
        /*04a0*/ 	.word	0x00000040


	//   ....[1]....
        /*04a4*/ 	.word	0x00014440


	//   ....[2]....
        /*04a8*/ 	.word	0x00014580


	//   ....[3]....
        /*04ac*/ 	.word	0x000145e0


	//   ....[4]....
        /*04b0*/ 	.word	0x000150b0


	//   ....[5]....
        /*04b4*/ 	.word	0x000151c0


	//   ....[6]....
        /*04b8*/ 	.word	0x00015220


	//----- nvinfo : EIATTR_CTAIDZ_USED
	.align		4
.L_364:
        /*04bc*/ 	.byte	0x01, 0x04
	.zero		2


	//----- nvinfo : EIATTR_MAX_THREADS
	.align		4
        /*04c0*/ 	.byte	0x04, 0x05
        /*04c2*/ 	.short	(.L_366 - .L_365)
.L_365:
        /*04c4*/ 	.word	0x00000100
        /*04c8*/ 	.word	0x00000001
        /*04cc*/ 	.word	0x00000001


	//----- nvinfo : EIATTR_CRS_STACK_SIZE
	.align		4
.L_366:
        /*04d0*/ 	.byte	0x04, 0x1e
        /*04d2*/ 	.short	(.L_368 - .L_367)
.L_367:
        /*04d4*/ 	.word	0x00000000
.L_368:


//--------------------- .nv.info._ZN7cutlass13device_kernelIN5flash19enable_sm80_to_sm89INS1_16FlashAttnFwdSm80INS1_25CollectiveMainloopFwdSm80ILi8ELi1ELb0EN4cute5tupleIJNS5_1CILi128EEENS7_ILi64EEENS7_ILi256EEEEEELi256ENS_10bfloat16_tEfNS_4arch4Sm80ELb0ELb1ELb1ELb1ELb0ELb0ELb1ELb0EEENS1_21CollectiveEpilogueFwdINS6_IJS8_SA_S9_EEENS6_IJNS7_ILi1EEESI_SI_EEESC_SE_Li256ELb1ELb1ELb0ELb0EEENS1_19SingleTileSchedulerILb1ELb0ELb1ELi128EEEEEEEEEvNT_6ParamsE --------------------------
	.section	.nv.info._ZN7cutlass13device_kernelIN5flash19enable_sm80_to_sm89INS1_16FlashAttnFwdSm80INS1_25CollectiveMainloopFwdSm80ILi8ELi1ELb0EN4cute5tupleIJNS5_1CILi128EEENS7_ILi64EEENS7_ILi256EEEEEELi256ENS_10bfloat16_tEfNS_4arch4Sm80ELb0ELb1ELb1ELb1ELb0ELb0ELb1ELb0EEENS1_21CollectiveEpilogueFwdINS6_IJS8_SA_S9_EEENS6_IJNS7_ILi1EEESI_SI_EEESC_SE_Li256ELb1ELb1ELb0ELb0EEENS1_19SingleTileSchedulerILb1ELb0ELb1ELi128EEEEEEEEEvNT_6ParamsE,"",@"SHT_CUDA_INFO"
	.sectionflags	@""
	.align	4


	//----- nvinfo : EIATTR_CUDA_API_VERSION
	.align		4
        /*0000*/ 	.byte	0x04, 0x37
        /*0002*/ 	.short	(.L_370 - .L_369)
.L_369:
        /*0004*/ 	.word	0x00000082


	//----- nvinfo : EIATTR_SW2861232_WAR
	.align		4
.L_370:
        /*0008*/ 	.byte	0x01, 0x35
	.zero		2


	//----- nvinfo : EIATTR_PARAM_CBANK
	.align		4
        /*000c*/ 	.byte	0x04, 0x0a
        /*000e*/ 	.short	(.L_372 - .L_371)
	.align		4
.L_371:
        /*0010*/ 	.word	index@(.nv.constant0._ZN7cutlass13device_kernelIN5flash19enable_sm80_to_sm89INS1_16FlashAttnFwdSm80INS1_25CollectiveMainloopFwdSm80ILi8ELi1ELb0EN4cute5tupleIJNS5_1CILi128EEENS7_ILi64EEENS7_ILi256EEEEEELi256ENS_10bfloat16_tEfNS_4arch4Sm80ELb0ELb1ELb1ELb1ELb0ELb0ELb1ELb0EEENS1_21CollectiveEpilogueFwdINS6_IJS8_SA_S9_EEENS6_IJNS7_ILi1EEESI_SI_EEESC_SE_Li256ELb1ELb1ELb0ELb0EEENS1_19SingleTileSchedulerILb1ELb0ELb1ELi128EEEEEEEEEvNT_6ParamsE)
        /*0014*/ 	.short	0x0160
        /*0016*/ 	.short	0x0418


	//----- nvinfo : EIATTR_CBANK_PARAM_SIZE
	.align		4
.L_372:
        /*0018*/ 	.byte	0x03, 0x19
        /*001a*/ 	.short	0x0418


	//----- nvinfo : EIATTR_KPARAM_INFO
	.align		4
        /*001c*/ 	.byte	0x04, 0x17
        /*001e*/ 	.short	(.L_374 - .L_373)
.L_373:
        /*0020*/ 	.word	0x00000000
        /*0024*/ 	.short	0x0000
        /*0026*/ 	.short	0x0000
        /*0028*/ 	.byte	0x00, 0xf0, 0x61, 0x10


	//----- nvinfo : EIATTR_MAXREG_COUNT
	.align		4
.L_374:
        /*002c*/ 	.byte	0x03, 0x1b
        /*002e*/ 	.short	0x00ff


	//----- nvinfo : EIATTR_NUM_BARRIERS
	.align		4
        /*0030*/ 	.byte	0x02, 0x4c
        /*0032*/ 	.byte	0x02
	.zero		1


	//----- nvinfo : EIATTR_ANNOTATIONS
	.align		4
        /*0034*/ 	.byte	0x04, 0x55
        /*0036*/ 	.short	(.L_376 - .L_375)


	//   ....[0]....
.L_375:
        /* <DEDUP_REMOVED lines=53> */


	//----- nvinfo : EIATTR_MERCURY_ISA_VERSION
	.align		4
.L_376:
        /*0378*/ 	.byte	0x03, 0x5f
        /*037a*/ 	.short	0x0000


	//----- nvinfo : EIATTR_COOP_GROUP_MASK_REGIDS
	.align		4
        /*037c*/ 	.byte	0x04, 0x29
        /*037e*/ 	.short	(.L_378 - .L_377)


	//   ....[0]....
.L_377:
        /*0380*/ 	.word	0xffffffff


	//   ....[1]....
        /*0384*/ 	.word	0xffffffff


	//   ....[2]....
        /*0388*/ 	.word	0xffffffff


	//   ....[3]....
        /*038c*/ 	.word	0xffffffff


	//   ....[4]....
        /*0390*/ 	.word	0xffffffff


	//   ....[5]....
        /*0394*/ 	.word	0xffffffff


	//   ....[6]....
        /*0398*/ 	.word	0xffffffff


	//   ....[7]....
        /*039c*/ 	.word	0xffffffff


	//   ....[8]....
        /*03a0*/ 	.word	0xffffffff


	//   ....[9]....
        /*03a4*/ 	.word	0xffffffff


	//   ....[10]....
        /*03a8*/ 	.word	0xffffffff


	//   ....[11]....
        /*03ac*/ 	.word	0xffffffff


	//   ....[12]....
        /*03b0*/ 	.word	0xffffffff


	//   ....[13]....
        /*03b4*/ 	.word	0xffffffff


	//   ....[14]....
        /*03b8*/ 	.word	0xffffffff


	//   ....[15]....
        /*03bc*/ 	.word	0xffffffff


	//   ....[16]....
        /*03c0*/ 	.word	0xffffffff


	//   ....[17]....
        /*03c4*/ 	.word	0xffffffff


	//   ....[18]....
        /*03c8*/ 	.word	0xffffffff


	//   ....[19]....
        /*03cc*/ 	.word	0xffffffff


	//   ....[20]....
        /*03d0*/ 	.word	0xffffffff


	//   ....[21]....
        /*03d4*/ 	.word	0xffffffff


	//   ....[22]....
        /*03d8*/ 	.word	0xffffffff


	//   ....[23]....
        /*03dc*/ 	.word	0xffffffff


	//   ....[24]....
        /*03e0*/ 	.word	0xffffffff


	//   ....[25]....
        /*03e4*/ 	.word	0xffffffff


	//   ....[26]....
        /*03e8*/ 	.word	0xffffffff


	//   ....[27]....
        /*03ec*/ 	.word	0xffffffff


	//   ....[28]....
        /*03f0*/ 	.word	0xffffffff


	//   ....[29]....
        /*03f4*/ 	.word	0xffffffff


	//   ....[30]....
        /*03f8*/ 	.word	0xffffffff


	//   ....[31]....
        /*03fc*/ 	.word	0xffffffff


	//   ....[32]....
        /*0400*/ 	.word	0xffffffff


	//   ....[33]....
        /*0404*/ 	.word	0xffffffff


	//   ....[34]....
        /*0408*/ 	.word	0xffffffff


	//   ....[35]....
        /*040c*/ 	.word	0xffffffff


	//   ....[36]....
        /*0410*/ 	.word	0xffffffff


	//   ....[37]....
        /*0414*/ 	.word	0xffffffff


	//   ....[38]....
        /*0418*/ 	.word	0xffffffff


	//   ....[39]....
        /*041c*/ 	.word	0xffffffff


	//   ....[40]....
        /*0420*/ 	.word	0xffffffff


	//   ....[41]....
        /*0424*/ 	.word	0xffffffff


	//   ....[42]....
        /*0428*/ 	.word	0xffffffff


	//   ....[43]....
        /*042c*/ 	.word	0xffffffff


	//   ....[44]....
        /*0430*/ 	.word	0xffffffff


	//   ....[45]....
        /*0434*/ 	.word	0xffffffff


	//   ....[46]....
        /*0438*/ 	.word	0xffffffff


	//   ....[47]....
        /*043c*/ 	.word	0xffffffff


	//   ....[48]....
        /*0440*/ 	.word	0xffffffff


	//   ....[49]....
        /*0444*/ 	.word	0xffffffff


	//   ....[50]....
        /*0448*/ 	.word	0xffffffff


	//   ....[51]....
        /*044c*/ 	.word	0xffffffff


	//   ....[52]....
        /*0450*/ 	.word	0xffffffff


	//   ....[53]....
        /*0454*/ 	.word	0xffffffff


	//   ....[54]....
        /*0458*/ 	.word	0xffffffff


	//----- nvinfo : EIATTR_COOP_GROUP_INSTR_OFFSETS
	.align		4
.L_378:
        /*045c*/ 	.byte	0x04, 0x28
        /*045e*/ 	.short	(.L_380 - .L_379)


	//   ....[0]....
.L_379:
        /*0460*/ 	.word	0x00000090


	//   ....[1]....
        /*0464*/ 	.word	0x00001560


	//   ....[2]....
        /*0468*/ 	.word	0x000015d0


	//   ....[3]....
        /*046c*/ 	.word	0x000019a0


	//   ....[4]....
        /*0470*/ 	.word	0x000019e0


	//   ....[5]....
        /*0474*/ 	.word	0x00001c20


	//   ....[6]....
        /*0478*/ 	.word	0x00001c50


	//   ....[7]....
        /*047c*/ 	.word	0x00001e40


	//   ....[8]....
        /*0480*/ 	.word	0x00001e80


	//   ....[9]....
        /*0484*/ 	.word	0x00003cc0


	//   ....[10]....
        /*0488*/ 	.word	0x000043b0


	//   ....[11]....
        /*048c*/ 	.word	0x00004a80


	//   ....[12]....
        /*0490*/ 	.word	0x00004bd0


	//   ....[13]....
        /*0494*/ 	.word	0x00004be0


	//   ....[14]....
        /*0498*/ 	.word	0x00004c70


	//   ....[15]....
        /*049c*/ 	.word	0x00009910


	//   ....[16]....
        /*04a0*/ 	.word	0x00009af0


	//   ....[17]....
        /*04a4*/ 	.word	0x0000a570


	//   ....[18]....
        /*04a8*/ 	.word	0x0000a720


	//   ....[19]....
        /*04ac*/ 	.word	0x0000a760


	//   ....[20]....
        /*04b0*/ 	.word	0x0000a780


	//   ....[21]....
        /*04b4*/ 	.word	0x0000e770


	//   ....[22]....
        /*04b8*/ 	.word	0x0000e7e0


	//   ....[23]....
        /*04bc*/ 	.word	0x0000e830


	//   ....[24]....
        /*04c0*/ 	.word	0x0000e890


	//   ....[25]....
        /*04c4*/ 	.word	0x00012530


	//   ....[26]....
        /*04c8*/ 	.word	0x00012760


	//   ....[27]....
        /*04cc*/ 	.word	0x000131e0


	//   ....[28]....
        /*04d0*/ 	.word	0x00013390


	//   ....[29]....
        /*04d4*/ 	.word	0x000133d0


	//   ....[30]....
        /*04d8*/ 	.word	0x000133f0


	//   ....[31]....
        /*04dc*/ 	.word	0x00015000


	//   ....[32]....
        /*04e0*/ 	.word	0x00015030


	//   ....[33]....
        /*04e4*/ 	.word	0x00015060


	//   ....[34]....
        /*04e8*/ 	.word	0x00015070


	//   ....[35]....
        /*04ec*/ 	.word	0x00016a20


	//   ....[36]....
        /*04f0*/ 	.word	0x00016a50


	//   ....[37]....
        /*04f4*/ 	.word	0x00016a70


	//   ....[38]....
        /*04f8*/ 	.word	0x00016a80


	//   ....[39]....
        /*04fc*/ 	.word	0x00016ca0


	//   ....[40]....
        /*0500*/ 	.word	0x00016cb0


	//   ....[41]....
        /*0504*/ 	.word	0x00016eb0


	//   ....[42]....
        /*0508*/ 	.word	0x00016ee0


	//   ....[43]....
        /*050c*/ 	.word	0x000170a0


	//   ....[44]....
        /*0510*/ 	.word	0x000170d0


	//   ....[45]....
        /*0514*/ 	.word	0x00017290


	//   ....[46]....
        /*0518*/ 	.word	0x000172b0


	//   ....[47]....
        /*051c*/ 	.word	0x00017b20


	//   ....[48]....
        /*0520*/ 	.word	0x00017b40


	//   ....[49]....
        /*0524*/ 	.word	0x00017d00


	//   ....[50]....
        /*0528*/ 	.word	0x00017d30


	//   ....[51]....
        /*052c*/ 	.word	0x00017ec0


	//   ....[52]....
        /*0530*/ 	.word	0x00017ef0


	//   ....[53]....
        /*0534*/ 	.word	0x00018080


	//   ....[54]....
        /*0538*/ 	.word	0x000180a0


	//----- nvinfo : EIATTR_EXIT_INSTR_OFFSETS
	.align		4
.L_380:
        /*053c*/ 	.byte	0x04, 0x1c
        /*053e*/ 	.short	(.L_382 - .L_381)


	//   ....[0]....
.L_381:
        /*0540*/ 	.word	0x00000350


	//   ....[1]....
        /*0544*/ 	.word	0x000172c0


	//   ....[2]....
        /*0548*/ 	.word	0x00017400


	//   ....[3]....
        /*054c*/ 	.word	0x00017460


	//   ....[4]....
        /*0550*/ 	.word	0x000180b0


	//   ....[5]....
        /*0554*/ 	.word	0x000181c0


	//   ....[6]....
        /*0558*/ 	.word	0x00018220


	//----- nvinfo : EIATTR_CTAIDZ_USED
	.align		4
.L_382:
        /*055c*/ 	.byte	0x01, 0x04
	.zero		2


	//----- nvinfo : EIATTR_MAX_THREADS
	.align		4
        /*0560*/ 	.byte	0x04, 0x05
        /*0562*/ 	.short	(.L_384 - .L_383)
.L_383:
        /*0564*/ 	.word	0x00000100
        /*0568*/ 	.word	0x00000001
        /*056c*/ 	.word	0x00000001


	//----- nvinfo : EIATTR_CRS_STACK_SIZE
	.align		4
.L_384:
        /*0570*/ 	.byte	0x04, 0x1e
        /*0572*/ 	.short	(.L_386 - .L_385)
.L_385:
        /*0574*/ 	.word	0x00000000
.L_386:


//--------------------- .nv.info._ZN7cutlass13device_kernelIN5flash19enable_sm80_to_sm89INS1_16FlashAttnFwdSm80INS1_25CollectiveMainloopFwdSm80ILi8ELi1ELb0EN4cute5tupleIJNS5_1CILi128EEENS7_ILi48EEENS7_ILi256EEEEEELi256ENS_10bfloat16_tEfNS_4arch4Sm80ELb0ELb1ELb1ELb1ELb0ELb1ELb1ELb0EEENS1_21CollectiveEpilogueFwdINS6_IJS8_SA_S9_EEENS6_IJNS7_ILi1EEESI_SI_EEESC_SE_Li256ELb1ELb1ELb0ELb0EEENS1_19SingleTileSchedulerILb1ELb0ELb1ELi128EEEEEEEEEvNT_6ParamsE --------------------------
	.section	.nv.info._ZN7cutlass13device_kernelIN5flash19enable_sm80_to_sm89INS1_16FlashAttnFwdSm80INS1_25CollectiveMainloopFwdSm80ILi8ELi1ELb0EN4cute5tupleIJNS5_1CILi128EEENS7_ILi48EEENS7_ILi256EEEEEELi256ENS_10bfloat16_tEfNS_4arch4Sm80ELb0ELb1ELb1ELb1ELb0ELb1ELb1ELb0EEENS1_21CollectiveEpilogueFwdINS6_IJS8_SA_S9_EEENS6_IJNS7_ILi1EEESI_SI_EEESC_SE_Li256ELb1ELb1ELb0ELb0EEENS1_19SingleTileSchedulerILb1ELb0ELb1ELi128EEEEEEEEEvNT_6ParamsE,"",@"SHT_CUDA_INFO"
	.sectionflags	@""
	.align	4


	//----- nvinfo : EIATTR_CUDA_API_VERSION
	.align		4
        /*0000*/ 	.byte	0x04, 0x37
        /*0002*/ 	.short	(.L_388 - .L_387)
.L_387:
        /*0004*/ 	.word	0x00000082


	//----- nvinfo : EIATTR_SW2861232_WAR
	.align		4
.L_388:
        /*0008*/ 	.byte	0x01, 0x35
	.zero		2


	//----- nvinfo : EIATTR_PARAM_CBANK
	.align		4
        /*000c*/ 	.byte	0x04, 0x0a
        /*000e*/ 	.short	(.L_390 - .L_389)
	.align		4
.L_389:
        /*0010*/ 	.word	index@(.nv.constant0._ZN7cutlass13device_kernelIN5flash19enable_sm80_to_sm89INS1_16FlashAttnFwdSm80INS1_25CollectiveMainloopFwdSm80ILi8ELi1ELb0EN4cute5tupleIJNS5_1CILi128EEENS7_ILi48EEENS7_ILi256EEEEEELi256ENS_10bfloat16_tEfNS_4arch4Sm80ELb0ELb1ELb1ELb1ELb0ELb1ELb1ELb0EEENS1_21CollectiveEpilogueFwdINS6_IJS8_SA_S9_EEENS6_IJNS7_ILi1EEESI_SI_EEESC_SE_Li256ELb1ELb1ELb0ELb0EEENS1_19SingleTileSchedulerILb1ELb0ELb1ELi128EEEEEEEEEvNT_6ParamsE)
        /*0014*/ 	.short	0x0160
        /*0016*/ 	.short	0x0418


	//----- nvinfo : EIATTR_CBANK_PARAM_SIZE
	.align		4
.L_390:
        /*0018*/ 	.byte	0x03, 0x19
        /*001a*/ 	.short	0x0418


	//----- nvinfo : EIATTR_KPARAM_INFO
	.align		4
        /*001c*/ 	.byte	0x04, 0x17
        /*001e*/ 	.short	(.L_392 - .L_391)
.L_391:
        /*0020*/ 	.word	0x00000000
        /*0024*/ 	.short	0x0000
        /*0026*/ 	.short	0x0000
        /*0028*/ 	.byte	0x00, 0xf0, 0x61, 0x10


	//----- nvinfo : EIATTR_MAXREG_COUNT
	.align		4
.L_392:
        /*002c*/ 	.byte	0x03, 0x1b
        /*002e*/ 	.short	0x00ff


	//----- nvinfo : EIATTR_NUM_BARRIERS
	.align		4
        /*0030*/ 	.byte	0x02, 0x4c
        /*0032*/ 	.byte	0x02
	.zero		1


	//----- nvinfo : EIATTR_MERCURY_ISA_VERSION
	.align		4
        /*0034*/ 	.byte	0x03, 0x5f
        /*0036*/ 	.short	0x0000


	//----- nvinfo : EIATTR_COOP_GROUP_MASK_REGIDS
	.align		4
        /*0038*/ 	.byte	0x04, 0x29
        /*003a*/ 	.short	(.L_394 - .L_393)


	//   ....[0]....
.L_393:
        /*003c*/ 	.word	0xffffffff


	//   ....[1]....
        /*0040*/ 	.word	0xffffffff


	//   ....[2]....
        /*0044*/ 	.word	0xffffffff


	//   ....[3]....
        /*0048*/ 	.word	0xffffffff


	//   ....[4]....
        /*004c*/ 	.word	0xffffffff


	//   ....[5]....
        /*0050*/ 	.word	0xffffffff


	//   ....[6]....
        /*0054*/ 	.word	0xffffffff


	//   ....[7]....
        /*0058*/ 	.word	0xffffffff


	//   ....[8]....
        /*005c*/ 	.word	0xffffffff


	//   ....[9]....
        /*0060*/ 	.word	0xffffffff


	//   ....[10]....
        /*0064*/ 	.word	0xffffffff


	//   ....[11]....
        /*0068*/ 	.word	0xffffffff


	//   ....[12]....
        /*006c*/ 	.word	0xffffffff


	//   ....[13]....
        /*0070*/ 	.word	0xffffffff


	//   ....[14]....
        /*0074*/ 	.word	0xffffffff


	//   ....[15]....
        /*0078*/ 	.word	0xffffffff


	//   ....[16]....
        /*007c*/ 	.word	0xffffffff


	//   ....[17]....
        /*0080*/ 	.word	0xffffffff


	//   ....[18]....
        /*0084*/ 	.word	0xffffffff


	//   ....[19]....
        /*0088*/ 	.word	0xffffffff


	//   ....[20]....
        /*008c*/ 	.word	0xffffffff


	//   ....[21]....
        /*0090*/ 	.word	0xffffffff


	//   ....[22]....
        /*0094*/ 	.word	0xffffffff


	//   ....[23]....
        /*0098*/ 	.word	0xffffffff


	//   ....[24]....
        /*009c*/ 	.word	0xffffffff


	//   ....[25]....
        /*00a0*/ 	.word	0xffffffff


	//   ....[26]....
        /*00a4*/ 	.word	0xffffffff


	//   ....[27]....
        /*00a8*/ 	.word	0xffffffff


	//   ....[28]....
        /*00ac*/ 	.word	0xffffffff


	//   ....[29]....
        /*00b0*/ 	.word	0xffffffff


	//   ....[30]....
        /*00b4*/ 	.word	0xffffffff


	//   ....[31]....
        /*00b8*/ 	.word	0xffffffff


	//   ....[32]....
        /*00bc*/ 	.word	0xffffffff


	//   ....[33]....
        /*00c0*/ 	.word	0xffffffff


	//   ....[34]....
        /*00c4*/ 	.word	0xffffffff


	//   ....[35]....
        /*00c8*/ 	.word	0xffffffff


	//   ....[36]....
        /*00cc*/ 	.word	0xffffffff


	//   ....[37]....
        /*00d0*/ 	.word	0xffffffff


	//   ....[38]....
        /*00d4*/ 	.word	0xffffffff


	//   ....[39]....
        /*00d8*/ 	.word	0xffffffff


	//   ....[40]....
        /*00dc*/ 	.word	0xffffffff


	//   ....[41]....
        /*00e0*/ 	.word	0xffffffff


	//   ....[42]....
        /*00e4*/ 	.word	0xffffffff


	//   ....[43]....
        /*00e8*/ 	.word	0xffffffff


	//   ....[44]....
        /*00ec*/ 	.word	0xffffffff


	//   ....[45]....
        /*00f0*/ 	.word	0xffffffff


	//   ....[46]....
        /*00f4*/ 	.word	0xffffffff


	//   ....[47]....
        /*00f8*/ 	.word	0xffffffff


	//   ....[48]....
        /*00fc*/ 	.word	0xffffffff


	//   ....[49]....
        /*0100*/ 	.word	0xffffffff


	//   ....[50]....
        /*0104*/ 	.word	0xffffffff


	//   ....[51]....
        /*0108*/ 	.word	0xffffffff


	//   ....[52]....
        /*010c*/ 	.word	0xffffffff


	//   ....[53]....
        /*0110*/ 	.word	0xffffffff


	//   ....[54]....
        /*0114*/ 	.word	0xffffffff


	//   ....[55]....
        /*0118*/ 	.word	0xffffffff


	//   ....[56]....
        /*011c*/ 	.word	0xffffffff


	//   ....[57]....
        /*0120*/ 	.word	0xffffffff


	//   ....[58]....
        /*0124*/ 	.word	0xffffffff


	//   ....[59]....
        /*0128*/ 	.word	0xffffffff


	//   ....[60]....
        /*012c*/ 	.word	0xffffffff


	//   ....[61]....
        /*0130*/ 	.word	0xffffffff


	//   ....[62]....
        /*0134*/ 	.word	0xffffffff


	//   ....[63]....
        /*0138*/ 	.word	0xffffffff


	//   ....[64]....
        /*013c*/ 	.word	0xffffffff


	//   ....[65]....
        /*0140*/ 	.word	0xffffffff


	//   ....[66]....
        /*0144*/ 	.word	0xffffffff


	//   ....[67]....
        /*0148*/ 	.word	0xffffffff


	//   ....[68]....
        /*014c*/ 	.word	0xffffffff


	//   ....[69]....
        /*0150*/ 	.word	0xffffffff


	//   ....[70]....
        /*0154*/ 	.word	0xffffffff


	//   ....[71]....
        /*0158*/ 	.word	0xffffffff


	//   ....[72]....
        /*015c*/ 	.word	0xffffffff


	//   ....[73]....
        /*0160*/ 	.word	0xffffffff


	//   ....[74]....
        /*0164*/ 	.word	0xffffffff


	//   ....[75]....
        /*0168*/ 	.word	0xffffffff


	//   ....[76]....
        /*016c*/ 	.word	0xffffffff


	//   ....[77]....
        /*0170*/ 	.word	0xffffffff


	//   ....[78]....
        /*0174*/ 	.word	0xffffffff


	//   ....[79]....
        /*0178*/ 	.word	0xffffffff


	//   ....[80]....
        /*017c*/ 	.word	0xffffffff


	//   ....[81]....
        /*0180*/ 	.word	0xffffffff


	//   ....[82]....
        /*0184*/ 	.word	0xffffffff


	//   ....[83]....
        /*0188*/ 	.word	0xffffffff


	//   ....[84]....
        /*018c*/ 	.word	0xffffffff


	//   ....[85]....
        /*0190*/ 	.word	0xffffffff


	//   ....[86]....
        /*0194*/ 	.word	0xffffffff


	//   ....[87]....
        /*0198*/ 	.word	0xffffffff


	//   ....[88]....
        /*019c*/ 	.word	0xffffffff


	//   ....[89]....
        /*01a0*/ 	.word	0xffffffff


	//   ....[90]....
        /*01a4*/ 	.word	0xffffffff


	//   ....[91]....
        /*01a8*/ 	.word	0xffffffff


	//   ....[92]....
        /*01ac*/ 	.word	0xffffffff


	//   ....[93]....
        /*01b0*/ 	.word	0xffffffff


	//   ....[94]....
        /*01b4*/ 	.word	0xffffffff


	//   ....[95]....
        /*01b8*/ 	.word	0xffffffff


	//   ....[96]....
        /*01bc*/ 	.word	0xffffffff


	//   ....[97]....
        /*01c0*/ 	.word	0xffffffff


	//   ....[98]....
        /*01c4*/ 	.word	0xffffffff


	//   ....[99]....
        /*01c8*/ 	.word	0xffffffff


	//   ....[100]....
        /*01cc*/ 	.word	0xffffffff


	//   ....[101]....
        /*01d0*/ 	.word	0xffffffff


	//   ....[102]....
        /*01d4*/ 	.word	0xffffffff


	//   ....[103]....
        /*01d8*/ 	.word	0xffffffff


	//   ....[104]....
        /*01dc*/ 	.word	0xffffffff


	//   ....[105]....
        /*01e0*/ 	.word	0xffffffff


	//   ....[106]....
        /*01e4*/ 	.word	0xffffffff


	//   ....[107]....
        /*01e8*/ 	.word	0xffffffff


	//   ....[108]....
        /*01ec*/ 	.word	0xffffffff


	//   ....[109]....
        /*01f0*/ 	.word	0xffffffff


	//   ....[110]....
        /*01f4*/ 	.word	0xffffffff


	//   ....[111]....
        /*01f8*/ 	.word	0xffffffff


	//   ....[112]....
        /*01fc*/ 	.word	0xffffffff


	//   ....[113]....
        /*0200*/ 	.word	0xffffffff


	//   ....[114]....
        /*0204*/ 	.word	0xffffffff


	//   ....[115]....
        /*0208*/ 	.word	0xffffffff


	//   ....[116]....
        /*020c*/ 	.word	0xffffffff


	//   ....[117]....
        /*0210*/ 	.word	0xffffffff


	//   ....[118]....
        /*0214*/ 	.word	0xffffffff


	//   ....[119]....
        /*0218*/ 	.word	0xffffffff


	//   ....[120]....
        /*021c*/ 	.word	0xffffffff


	//   ....[121]....
        /*0220*/ 	.word	0xffffffff


	//   ....[122]....
        /*0224*/ 	.word	0xffffffff


	//   ....[123]....
        /*0228*/ 	.word	0xffffffff


	//   ....[124]....
        /*022c*/ 	.word	0xffffffff


	//   ....[125]....
        /*0230*/ 	.word	0xffffffff


	//   ....[126]....
        /*0234*/ 	.word	0xffffffff


	//   ....[127]....
        /*0238*/ 	.word	0xffffffff


	//   ....[128]....
        /*023c*/ 	.word	0xffffffff


	//   ....[129]....
        /*0240*/ 	.word	0xffffffff


	//   ....[130]....
        /*0244*/ 	.word	0xffffffff


	//   ....[131]....
        /*0248*/ 	.word	0xffffffff


	//   ....[132]....
        /*024c*/ 	.word	0xffffffff


	//   ....[133]....
        /*0250*/ 	.word	0xffffffff


	//   ....[134]....
        /*0254*/ 	.word	0xffffffff


	//   ....[135]....
        /*0258*/ 	.word	0xffffffff


	//   ....[136]....
        /*025c*/ 	.word	0xffffffff


	//   ....[137]....
        /*0260*/ 	.word	0xffffffff


	//   ....[138]....
        /*0264*/ 	.word	0xffffffff


	//----- nvinfo : EIATTR_COOP_GROUP_INSTR_OFFSETS
	.align		4
.L_394:
        /*0268*/ 	.byte	0x04, 0x28
        /*026a*/ 	.short	(.L_396 - .L_395)


	//   ....[0]....
.L_395:
        /*026c*/ 	.word	0x00000090


	//   ....[1]....
        /*0270*/ 	.word	0x00008a70


	//   ....[2]....
        /*0274*/ 	.word	0x00008a90


	//   ....[3]....
        /*0278*/ 	.word	0x00008cb0


	//   ....[4]....
        /*027c*/ 	.word	0x00008cc0


	//   ....[5]....
        /*0280*/ 	.word	0x00008eb0


	//   ....[6]....
        /*0284*/ 	.word	0x00008ed0


	//   ....[7]....
        /*0288*/ 	.word	0x000090c0


	//   ....[8]....
        /*028c*/ 	.word	0x000090d0


	//   ....[9]....
        /*0290*/ 	.word	0x0000ade0


	//   ....[10]....
        /*0294*/ 	.word	0x0000af90


	//   ....[11]....
        /*0298*/ 	.word	0x0000b840


	//   ....[12]....
        /*029c*/ 	.word	0x0000ba80


	//   ....[13]....
        /*02a0*/ 	.word	0x0000bba0


	//   ....[14]....
        /*02a4*/ 	.word	0x0000bc90


	//   ....[15]....
        /*02a8*/ 	.word	0x0000de00


	//   ....[16]....
        /*02ac*/ 	.word	0x0000dfc0


	//   ....[17]....
        /*02b0*/ 	.word	0x0000e6d0


	//   ....[18]....
        /*02b4*/ 	.word	0x0000e780


	//   ....[19]....
        /*02b8*/ 	.word	0x0000e970


	//   ....[20]....
        /*02bc*/ 	.word	0x0000ea90


	//   ....[21]....
        /*02c0*/ 	.word	0x000117a0


	//   ....[22]....
        /*02c4*/ 	.word	0x000117c0


	//   ....[23]....
        /*02c8*/ 	.word	0x00011800


	//   ....[24]....
        /*02cc*/ 	.word	0x00011810


	//   ....[25]....
        /*02d0*/ 	.word	0x00014600


	//   ....[26]....
        /*02d4*/ 	.word	0x000147c0


	//   ....[27]....
        /*02d8*/ 	.word	0x00014f80


	//   ....[28]....
        /*02dc*/ 	.word	0x00015140


	//   ....[29]....
        /*02e0*/ 	.word	0x00015150


	//   ....[30]....
        /*02e4*/ 	.word	0x000151c0


	//   ....[31]....
        /*02e8*/ 	.word	0x00016940


	//   ....[32]....
        /*02ec*/ 	.word	0x00016970


	//   ....[33]....
        /*02f0*/ 	.word	0x00016980


	//   ....[34]....
        /*02f4*/ 	.word	0x000169b0


	//   ....[35]....
        /*02f8*/ 	.word	0x00018300


	//   ....[36]....
        /*02fc*/ 	.word	0x00018340


	//   ....[37]....
        /*0300*/ 	.word	0x00018380


	//   ....[38]....
        /*0304*/ 	.word	0x000183c0


	//   ....[39]....
        /*0308*/ 	.word	0x000185e0


	//   ....[40]....
        /*030c*/ 	.word	0x000185f0


	//   ....[41]....
        /*0310*/ 	.word	0x000187f0


	//   ....[42]....
        /*0314*/ 	.word	0x00018820


	//   ....[43]....
        /*0318*/ 	.word	0x000189e0


	//   ....[44]....
        /*031c*/ 	.word	0x00018a10


	//   ....[45]....
        /*0320*/ 	.word	0x00018bd0


	//   ....[46]....
        /*0324*/ 	.word	0x00018bf0


	//   ....[47]....
        /*0328*/ 	.word	0x00019440


	//   ....[48]....
        /*032c*/ 	.word	0x00019460


	//   ....[49]....
        /*0330*/ 	.word	0x00019630


	//   ....[50]....
        /*0334*/ 	.word	0x00019640


	//   ....[51]....
        /*0338*/ 	.word	0x00019810


	//   ....[52]....
        /*033c*/ 	.word	0x00019830


	//   ....[53]....
        /*0340*/ 	.word	0x00019a00


	//   ....[54]....
        /*0344*/ 	.word	0x00019a10


	//   ....[55]....
        /*0348*/ 	.word	0x00019c20


	//   ....[56]....
        /*034c*/ 	.word	0x00019ca0


	//   ....[57]....
        /*0350*/ 	.word	0x00019d10


	//   ....[58]....
        /*0354*/ 	.word	0x00019d80


	//   ....[59]....
        /*0358*/ 	.word	0x00019df0


	//   ....[60]....
        /*035c*/ 	.word	0x00019e70


	//   ....[61]....
        /*0360*/ 	.word	0x00019ee0


	//   ....[62]....
        /*0364*/ 	.word	0x00019f50


	//   ....[63]....
        /*0368*/ 	.word	0x00019f90


	//   ....[64]....
        /*036c*/ 	.word	0x00019fd0


	//   ....[65]....
        /*0370*/ 	.word	0x0001a020


	//   ....[66]....
        /*0374*/ 	.word	0x0001a070


	//   ....[67]....
        /*0378*/ 	.word	0x0001a0e0


	//   ....[68]....
        /*037c*/ 	.word	0x0001a160


	//   ....[69]....
        /*0380*/ 	.word	0x0001a1e0


	//   ....[70]....
        /*0384*/ 	.word	0x0001a250


	//   ....[71]....
        /*0388*/ 	.word	0x0001a2d0


	//   ....[72]....
        /*038c*/ 	.word	0x0001a350


	//   ....[73]....
        /*0390*/ 	.word	0x0001a3d0


	//   ....[74]....
        /*0394*/ 	.word	0x0001a440


	//   ....[75]....
        /*0398*/ 	.word	0x0001a830


	//   ....[76]....
        /*039c*/ 	.word	0x0001a850


	//   ....[77]....
        /*03a0*/ 	.word	0x0001a860


	//   ....[78]....
        /*03a4*/ 	.word	0x0001a870


	//   ....[79]....
        /*03a8*/ 	.word	0x0001ae50


	//   ....[80]....
        /*03ac*/ 	.word	0x0001ae60


	//   ....[81]....
        /*03b0*/ 	.word	0x0001ae70


	//   ....[82]....
        /*03b4*/ 	.word	0x0001ae80


	//   ....[83]....
        /*03b8*/ 	.word	0x0001b400


	//   ....[84]....
        /*03bc*/ 	.word	0x0001b420


	//   ....[85]....
        /*03c0*/ 	.word	0x0001b440


	//   ....[86]....
        /*03c4*/ 	.word	0x0001b450


	//   ....[87]....
        /*03c8*/ 	.word	0x0001b9e0


	//   ....[88]....
        /*03cc*/ 	.word	0x0001ba40


	//   ....[89]....
        /*03d0*/ 	.word	0x0001ba60


	//   ....[90]....
        /*03d4*/ 	.word	0x0001ba70


	//   ....[91]....
        /*03d8*/ 	.word	0x0001f6c0


	//   ....[92]....
        /*03dc*/ 	.word	0x0001f6e0


	//   ....[93]....
        /*03e0*/ 	.word	0x0001f6f0


	//   ....[94]....
        /*03e4*/ 	.word	0x0001f700


	//   ....[95]....
        /*03e8*/ 	.word	0x0001fbc0


	//   ....[96]....
        /*03ec*/ 	.word	0x0001fbd0


	//   ....[97]....
        /*03f0*/ 	.word	0x0001fbe0


	//   ....[98]....
        /*03f4*/ 	.word	0x0001fbf0


	//   ....[99]....
        /*03f8*/ 	.word	0x00020040


	//   ....[100]....
        /*03fc*/ 	.word	0x00020060


	//   ....[101]....
        /*0400*/ 	.word	0x00020070


	//   ....[102]....
        /*0404*/ 	.word	0x00020080


	//   ....[103]....
        /*0408*/ 	.word	0x000204f0


	//   ....[104]....
        /*040c*/ 	.word	0x00020550


	//   ....[105]....
        /*0410*/ 	.word	0x00020570


	//   ....[106]....
        /*0414*/ 	.word	0x00020580


	//   ....[107]....
        /*0418*/ 	.word	0x000247a0


	//   ....[108]....
        /*041c*/ 	.word	0x00024820


	//   ....[109]....
        /*0420*/ 	.word	0x00024890


	//   ....[110]....
        /*0424*/ 	.word	0x00024900


	//   ....[111]....
        /*0428*/ 	.word	0x00024970


	//   ....[112]....
        /*042c*/ 	.word	0x000249e0


	//   ....[113]....
        /*0430*/ 	.word	0x00024a60


	//   ....[114]....
        /*0434*/ 	.word	0x00024ad0


	//   ....[115]....
        /*0438*/ 	.word	0x00024b40


	//   ....[116]....
        /*043c*/ 	.word	0x00024bc0


	//   ....[117]....
        /*0440*/ 	.word	0x00024c40


	//   ....[118]....
        /*0444*/ 	.word	0x00024cb0


	//   ....[119]....
        /*0448*/ 	.word	0x00024d20


	//   ....[120]....
        /*044c*/ 	.word	0x00024da0


	//   ....[121]....
        /*0450*/ 	.word	0x00024e20


	//   ....[122]....
        /*0454*/ 	.word	0x00024e90


	//   ....[123]....
        /*0458*/ 	.word	0x00024f00


	//   ....[124]....
        /*045c*/ 	.word	0x00024f80


	//   ....[125]....
        /*0460*/ 	.word	0x00024ff0


	//   ....[126]....
        /*0464*/ 	.word	0x00025060


	//   ....[127]....
        /*0468*/ 	.word	0x000250d0


	//   ....[128]....
        /*046c*/ 	.word	0x00025140


	//   ....[129]....
        /*0470*/ 	.word	0x000251c0


	//   ....[130]....
        /*0474*/ 	.word	0x00025230


	//   ....[131]....
        /*0478*/ 	.word	0x000252a0


	//   ....[132]....
        /*047c*/ 	.word	0x00025320


	//   ....[133]....
        /*0480*/ 	.word	0x00025390


	//   ....[134]....
        /*0484*/ 	.word	0x00025400


	//   ....[135]....
        /*0488*/ 	.word	0x00025470


	//   ....[136]....
        /*048c*/ 	.word	0x000254f0


	//   ....[137]....
        /*0490*/ 	.word	0x00025570


	//   ....[138]....
        /*0494*/ 	.word	0x000255e0


	//----- nvinfo : EIATTR_EXIT_INSTR_OFFSETS
	.align		4
.L_396:
        /*0498*/ 	.byte	0x04, 0x1c
        /*049a*/ 	.short	(.L_398 - .L_397)


	//   ....[0]....
.L_397:
        /*049c*/ 	.word	0x00000320


	//   ....[1]....
        /*04a0*/ 	.word	0x00018c00


	//   ....[2]....
        /*04a4*/ 	.word	0x00018d40


	//   ....[3]....
        /*04a8*/ 	.word	0x00018da0


	//   ....[4]....
        /*04ac*/ 	.word	0x00019a50


	//   ....[5]....
        /*04b0*/ 	.word	0x00019b60


	//   ....[6]....
        /*04b4*/ 	.word	0x00019bc0


	//----- nvinfo : EIATTR_CTAIDZ_USED
	.align		4
.L_398:
        /*04b8*/ 	.byte	0x01, 0x04
	.zero		2


	//----- nvinfo : EIATTR_MAX_THREADS
	.align		4
        /*04bc*/ 	.byte	0x04, 0x05
        /*04be*/ 	.short	(.L_400 - .L_399)
.L_399:
        /*04c0*/ 	.word	0x00000100
        /*04c4*/ 	.word	0x00000001
        /*04c8*/ 	.word	0x00000001


	//----- nvinfo : EIATTR_CRS_STACK_SIZE
	.align		4
.L_400:
        /*04cc*/ 	.byte	0x04, 0x1e
        /*04ce*/ 	.short	(.L_402 - .L_401)
.L_401:
        /*04d0*/ 	.word	0x00000000
.L_402:


//--------------------- .nv.info._ZN7cutlass13device_kernelIN5flash19enable_sm80_to_sm89INS1_16FlashAttnFwdSm80INS1_25CollectiveMainloopFwdSm80ILi8ELi1ELb0EN4cute5tupleIJNS5_1CILi128EEENS7_ILi96EEENS7_ILi256EEEEEELi256ENS_10bfloat16_tEfNS_4arch4Sm80ELb1ELb0ELb1ELb0ELb0ELb0ELb1ELb0EEENS1_21CollectiveEpilogueFwdINS6_IJS8_SA_S9_EEENS6_IJNS7_ILi1EEESI_SI_EEESC_SE_Li256ELb0ELb1ELb0ELb0EEENS1_30DynamicPersistentTileSchedulerILi256ELi256ELb0ELb1ELb0EEEEEEEEEvNT_6ParamsE --------------------------
	.section	.nv.info._ZN7cutlass13device_kernelIN5flash19enable_sm80_to_sm89INS1_16FlashAttnFwdSm80INS1_25CollectiveMainloopFwdSm80ILi8ELi1ELb0EN4cute5tupleIJNS5_1CILi128EEENS7_ILi96EEENS7_ILi256EEEEEELi256ENS_10bfloat16_tEfNS_4arch4Sm80ELb1ELb0ELb1ELb0ELb0ELb0ELb1ELb0EEENS1_21CollectiveEpilogueFwdINS6_IJS8_SA_S9_EEENS6_IJNS7_ILi1EEESI_SI_EEESC_SE_Li256ELb0ELb1ELb0ELb0EEENS1_30DynamicPersistentTileSchedulerILi256ELi256ELb0ELb1ELb0EEEEEEEEEvNT_6ParamsE,"",@"SHT_CUDA_INFO"
	.sectionflags	@""
	.align	4


	//----- nvinfo : EIATTR_CUDA_API_VERSION
	.align		4
        /*0000*/ 	.byte	0x04, 0x37
        /*0002*/ 	.short	(.L_404 - .L_403)
.L_403:
        /*0004*/ 	.word	0x00000082


	//----- nvinfo : EIATTR_SW2861232_WAR
	.align		4
.L_404:
        /*0008*/ 	.byte	0x01, 0x35
	.zero		2


	//----- nvinfo : EIATTR_PARAM_CBANK
	.align		4
        /*000c*/ 	.byte	0x04, 0x0a
        /*000e*/ 	.short	(.L_406 - .L_405)
	.align		4
.L_405:
        /*0010*/ 	.word	index@(.nv.constant0._ZN7cutlass13device_kernelIN5flash19enable_sm80_to_sm89INS1_16FlashAttnFwdSm80INS1_25CollectiveMainloopFwdSm80ILi8ELi1ELb0EN4cute5tupleIJNS5_1CILi128EEENS7_ILi96EEENS7_ILi256EEEEEELi256ENS_10bfloat16_tEfNS_4arch4Sm80ELb1ELb0ELb1ELb0ELb0ELb0ELb1ELb0EEENS1_21CollectiveEpilogueFwdINS6_IJS8_SA_S9_EEENS6_IJNS7_ILi1EEESI_SI_EEESC_SE_Li256ELb0ELb1ELb0ELb0EEENS1_30DynamicPersistentTileSchedulerILi256ELi256ELb0ELb1ELb0EEEEEEEEEvNT_6ParamsE)
        /*0014*/ 	.short	0x0160
        /*0016*/ 	.short	0x0428


	//----- nvinfo : EIATTR_CBANK_PARAM_SIZE
	.align		4
.L_406:
        /*0018*/ 	.byte	0x03, 0x19
        /*001a*/ 	.short	0x0428


	//----- nvinfo : EIATTR_KPARAM_INFO
	.align		4
        /*001c*/ 	.byte	0x04, 0x17
        /*001e*/ 	.short	(.L_408 - .L_407)
.L_407:
        /*0020*/ 	.word	0x00000000
        /*0024*/ 	.short	0x0000
        /*0026*/ 	.short	0x0000
        /*0028*/ 	.byte	0x00, 0xf0, 0xa1, 0x10


	//----- nvinfo : EIATTR_MAXREG_COUNT
	.align		4
.L_408:
        /*002c*/ 	.byte	0x03, 0x1b
        /*002e*/ 	.short	0x00ff


	//----- nvinfo : EIATTR_NUM_BARRIERS
	.align		4
        /*0030*/ 	.byte	0x02, 0x4c
        /*0032*/ 	.byte	0x06
	.zero		1


	//----- nvinfo : EIATTR_ANNOTATIONS
	.align		4
        /*0034*/ 	.byte	0x04, 0x55
        /*0036*/ 	.short	(.L_410 - .L_409)


	//   ....[0]....
.L_409:
        /* <DEDUP_REMOVED lines=90> */


	//----- nvinfo : EIATTR_MERCURY_ISA_VERSION
	.align		4
.L_410:
        /*05c0*/ 	.byte	0x03, 0x5f
        /*05c2*/ 	.short	0x0000


	//----- nvinfo : EIATTR_INT_WARP_WIDE_INSTR_OFFSETS
	.align		4
        /*05c4*/ 	.byte	0x04, 0x31
        /*05c6*/ 	.short	(.L_412 - .L_411)


	//   ....[0]....
.L_411:
        /*05c8*/ 	.word	0x00012c90


	//   ....[1]....
        /*05cc*/ 	.word	0x00012d10


	//----- nvinfo : EIATTR_COOP_GROUP_MASK_REGIDS
	.align		4
.L_412:
        /*05d0*/ 	.byte	0x04, 0x29
        /*05d2*/ 	.short	(.L_414 - .L_413)


	//   ....[0]....
.L_413:
        /*05d4*/ 	.word	0xffffffff


	//   ....[1]....
        /*05d8*/ 	.word	0xffffffff


	//   ....[2]....
        /*05dc*/ 	.word	0xffffffff


	//   ....[3]....
        /*05e0*/ 	.word	0xffffffff


	//   ....[4]....
        /*05e4*/ 	.word	0xffffffff


	//   ....[5]....
        /*05e8*/ 	.word	0xffffffff


	//   ....[6]....
        /*05ec*/ 	.word	0xffffffff


	//   ....[7]....
        /*05f0*/ 	.word	0xffffffff


	//   ....[8]....
        /*05f4*/ 	.word	0xffffffff


	//   ....[9]....
        /*05f8*/ 	.word	0xffffffff


	//   ....[10]....
        /*05fc*/ 	.word	0xffffffff


	//   ....[11]....
        /*0600*/ 	.word	0xffffffff


	//   ....[12]....
        /*0604*/ 	.word	0xffffffff


	//   ....[13]....
        /*0608*/ 	.word	0xffffffff


	//   ....[14]....
        /*060c*/ 	.word	0xffffffff


	//   ....[15]....
        /*0610*/ 	.word	0xffffffff


	//   ....[16]....
        /*0614*/ 	.word	0xffffffff


	//   ....[17]....
        /*0618*/ 	.word	0xffffffff


	//   ....[18]....
        /*061c*/ 	.word	0xffffffff


	//   ....[19]....
        /*0620*/ 	.word	0xffffffff


	//   ....[20]....
        /*0624*/ 	.word	0xffffffff


	//   ....[21]....
        /*0628*/ 	.word	0xffffffff


	//   ....[22]....
        /*062c*/ 	.word	0xffffffff


	//   ....[23]....
        /*0630*/ 	.word	0xffffffff


	//   ....[24]....
        /*0634*/ 	.word	0xffffffff


	//   ....[25]....
        /*0638*/ 	.word	0xffffffff


	//   ....[26]....
        /*063c*/ 	.word	0xffffffff


	//   ....[27]....
        /*0640*/ 	.word	0xffffffff


	//   ....[28]....
        /*0644*/ 	.word	0xffffffff


	//   ....[29]....
        /*0648*/ 	.word	0xffffffff


	//   ....[30]....
        /*064c*/ 	.word	0xffffffff


	//   ....[31]....
        /*0650*/ 	.word	0xffffffff


	//   ....[32]....
        /*0654*/ 	.word	0xffffffff


	//   ....[33]....
        /*0658*/ 	.word	0xffffffff


	//   ....[34]....
        /*065c*/ 	.word	0xffffffff


	//   ....[35]....
        /*0660*/ 	.word	0xffffffff


	//   ....[36]....
        /*0664*/ 	.word	0xffffffff


	//   ....[37]....
        /*0668*/ 	.word	0xffffffff


	//   ....[38]....
        /*066c*/ 	.word	0xffffffff


	//   ....[39]....
        /*0670*/ 	.word	0xffffffff


	//   ....[40]....
        /*0674*/ 	.word	0xffffffff


	//   ....[41]....
        /*0678*/ 	.word	0xffffffff


	//   ....[42]....
        /*067c*/ 	.word	0xffffffff


	//   ....[43]....
        /*0680*/ 	.word	0xffffffff


	//   ....[44]....
        /*0684*/ 	.word	0xffffffff


	//   ....[45]....
        /*0688*/ 	.word	0xffffffff


	//   ....[46]....
        /*068c*/ 	.word	0xffffffff


	//   ....[47]....
        /*0690*/ 	.word	0xffffffff


	//   ....[48]....
        /*0694*/ 	.word	0xffffffff


	//   ....[49]....
        /*0698*/ 	.word	0xffffffff


	//   ....[50]....
        /*069c*/ 	.word	0xffffffff


	//   ....[51]....
        /*06a0*/ 	.word	0xffffffff


	//   ....[52]....
        /*06a4*/ 	.word	0xffffffff


	//   ....[53]....
        /*06a8*/ 	.word	0xffffffff


	//   ....[54]....
        /*06ac*/ 	.word	0xffffffff


	//   ....[55]....
        /*06b0*/ 	.word	0xffffffff


	//   ....[56]....
        /*06b4*/ 	.word	0xffffffff


	//   ....[57]....
        /*06b8*/ 	.word	0xffffffff


	//   ....[58]....
        /*06bc*/ 	.word	0xffffffff


	//   ....[59]....
        /*06c0*/ 	.word	0xffffffff


	//   ....[60]....
        /*06c4*/ 	.word	0xffffffff


	//   ....[61]....
        /*06c8*/ 	.word	0xffffffff


	//   ....[62]....
        /*06cc*/ 	.word	0xffffffff


	//   ....[63]....
        /*06d0*/ 	.word	0xffffffff


	//   ....[64]....
        /*06d4*/ 	.word	0xffffffff


	//   ....[65]....
        /*06d8*/ 	.word	0xffffffff


	//   ....[66]....
        /*06dc*/ 	.word	0xffffffff


	//   ....[67]....
        /*06e0*/ 	.word	0xffffffff


	//   ....[68]....
        /*06e4*/ 	.word	0xffffffff


	//   ....[69]....
        /*06e8*/ 	.word	0xffffffff


	//   ....[70]....
        /*06ec*/ 	.word	0xffffffff


	//   ....[71]....
        /*06f0*/ 	.word	0xffffffff


	//   ....[72]....
        /*06f4*/ 	.word	0xffffffff


	//----- nvinfo : EIATTR_COOP_GROUP_INSTR_OFFSETS
	.align		4
.L_414:
        /*06f8*/ 	.byte	0x04, 0x28
        /*06fa*/ 	.short	(.L_416 - .L_415)


	//   ....[0]....
.L_415:
        /*06fc*/ 	.word	0x00000050


	//   ....[1]....
        /*0700*/ 	.word	0x00000060


	//   ....[2]....
        /*0704*/ 	.word	0x00001ac0


	//   ....[3]....
        /*0708*/ 	.word	0x00001ae0


	//   ....[4]....
        /*070c*/ 	.word	0x00001cd0


	//   ....[5]....
        /*0710*/ 	.word	0x00001ce0


	//   ....[6]....
        /*0714*/ 	.word	0x00001ec0


	//   ....[7]....
        /*0718*/ 	.word	0x00001ee0


	//   ....[8]....
        /*071c*/ 	.word	0x000020c0


	//   ....[9]....
        /*0720*/ 	.word	0x000020d0


	//   ....[10]....
        /*0724*/ 	.word	0x00004710


	//   ....[11]....
        /*0728*/ 	.word	0x00004740


	//   ....[12]....
        /*072c*/ 	.word	0x00004fe0


	//   ....[13]....
        /*0730*/ 	.word	0x00005110


	//   ....[14]....
        /*0734*/ 	.word	0x00005120


	//   ....[15]....
        /*0738*/ 	.word	0x00005170


	//   ....[16]....
        /*073c*/ 	.word	0x00008870


	//   ....[17]....
        /*0740*/ 	.word	0x000097f0


	//   ....[18]....
        /*0744*/ 	.word	0x0000a790


	//   ....[19]....
        /*0748*/ 	.word	0x0000a7a0


	//   ....[20]....
        /*074c*/ 	.word	0x0000a800


	//   ....[21]....
        /*0750*/ 	.word	0x0000a810


	//   ....[22]....
        /*0754*/ 	.word	0x0000f360


	//   ....[23]....
        /*0758*/ 	.word	0x0000f3b0


	//   ....[24]....
        /*075c*/ 	.word	0x0000f3d0


	//   ....[25]....
        /*0760*/ 	.word	0x0000f3f0


	//   ....[26]....
        /*0764*/ 	.word	0x00012240


	//   ....[27]....
        /*0768*/ 	.word	0x00012290


	//   ....[28]....
        /*076c*/ 	.word	0x000122b0


	//   ....[29]....
        /*0770*/ 	.word	0x000122d0


	//   ....[30]....
        /*0774*/ 	.word	0x000136e0


	//   ....[31]....
        /*0778*/ 	.word	0x00013a70


	//   ....[32]....
        /*077c*/ 	.word	0x00013aa0


	//   ....[33]....
        /*0780*/ 	.word	0x00013ac0


	//   ....[34]....
        /*0784*/ 	.word	0x00013af0


	//   ....[35]....
        /*0788*/ 	.word	0x00013d70


	//   ....[36]....
        /*078c*/ 	.word	0x00013d90


	//   ....[37]....
        /*0790*/ 	.word	0x00013f10


	//   ....[38]....
        /*0794*/ 	.word	0x00013f40


	//   ....[39]....
        /*0798*/ 	.word	0x00014080


	//   ....[40]....
        /*079c*/ 	.word	0x000140b0


	//   ....[41]....
        /*07a0*/ 	.word	0x000141e0


	//   ....[42]....
        /*07a4*/ 	.word	0x000141f0


	//   ....[43]....
        /*07a8*/ 	.word	0x00014800


	//   ....[44]....
        /*07ac*/ 	.word	0x00014820


	//   ....[45]....
        /*07b0*/ 	.word	0x00014a10


	//   ....[46]....
        /*07b4*/ 	.word	0x00014a20


	//   ....[47]....
        /*07b8*/ 	.word	0x00014c00


	//   ....[48]....
        /*07bc*/ 	.word	0x00014c20


	//   ....[49]....
        /*07c0*/ 	.word	0x00014e00


	//   ....[50]....
        /*07c4*/ 	.word	0x00014e10


	//   ....[51]....
        /*07c8*/ 	.word	0x00015050


	//   ....[52]....
        /*07cc*/ 	.word	0x00015160


	//   ....[53]....
        /*07d0*/ 	.word	0x000151d0


	//   ....[54]....
        /*07d4*/ 	.word	0x00015230


	//   ....[55]....
        /*07d8*/ 	.word	0x00015290


	//   ....[56]....
        /*07dc*/ 	.word	0x000152f0


	//   ....[57]....
        /*07e0*/ 	.word	0x00015360


	//   ....[58]....
        /*07e4*/ 	.word	0x000153c0


	//   ....[59]....
        /*07e8*/ 	.word	0x00015420


	//   ....[60]....
        /*07ec*/ 	.word	0x00015470


	//   ....[61]....
        /*07f0*/ 	.word	0x000154d0


	//   ....[62]....
        /*07f4*/ 	.word	0x00015520


	//   ....[63]....
        /*07f8*/ 	.word	0x00015570


	//   ....[64]....
        /*07fc*/ 	.word	0x000155e0


	//   ....[65]....
        /*0800*/ 	.word	0x00015650


	//   ....[66]....
        /*0804*/ 	.word	0x000156b0


	//   ....[67]....
        /*0808*/ 	.word	0x00015710


	//   ....[68]....
        /*080c*/ 	.word	0x00015770


	//   ....[69]....
        /*0810*/ 	.word	0x000157e0


	//   ....[70]....
        /*0814*/ 	.word	0x00015840


	//   ....[71]....
        /*0818*/ 	.word	0x000158a0


	//   ....[72]....
        /*081c*/ 	.word	0x00015900


	//----- nvinfo : EIATTR_EXIT_INSTR_OFFSETS
	.align		4
.L_416:
        /*0820*/ 	.byte	0x04, 0x1c
        /*0822*/ 	.short	(.L_418 - .L_417)


	//   ....[0]....
.L_417:
        /*0824*/ 	.word	0x000000b0


	//   ....[1]....
        /*0828*/ 	.word	0x00015110


	//----- nvinfo : EIATTR_MAX_THREADS
	.align		4
.L_418:
        /*082c*/ 	.byte	0x04, 0x05
        /*082e*/ 	.short	(.L_420 - .L_419)
.L_419:
        /*0830*/ 	.word	0x00000100
        /*0834*/ 	.word	0x00000001
        /*0838*/ 	.word	0x00000001


	//----- nvinfo : EIATTR_CRS_STACK_SIZE
	.align		4
.L_420:
        /*083c*/ 	.byte	0x04, 0x1e
        /*083e*/ 	.short	(.L_422 - .L_421)
.L_421:
        /*0840*/ 	.word	0x00000000
.L_422:


//--------------------- .nv.info._ZN7cutlass13device_kernelIN5flash19enable_sm80_to_sm89INS1_16FlashAttnFwdSm80INS1_25CollectiveMainloopFwdSm80ILi8ELi1ELb0EN4cute5tupleIJNS5_1CILi128EEENS7_ILi96EEENS7_ILi256EEEEEELi256ENS_10bfloat16_tEfNS_4arch4Sm80ELb1ELb0ELb1ELb1ELb0ELb0ELb1ELb0EEENS1_21CollectiveEpilogueFwdINS6_IJS8_SA_S9_EEENS6_IJNS7_ILi1EEESI_SI_EEESC_SE_Li256ELb1ELb1ELb0ELb0EEENS1_19SingleTileSchedulerILb1ELb0ELb1ELi128EEEEEEEEEvNT_6ParamsE --------------------------
	.section	.nv.info._ZN7cutlass13device_kernelIN5flash19enable_sm80_to_sm89INS1_16FlashAttnFwdSm80INS1_25CollectiveMainloopFwdSm80ILi8ELi1ELb0EN4cute5tupleIJNS5_1CILi128EEENS7_ILi96EEENS7_ILi256EEEEEELi256ENS_10bfloat16_tEfNS_4arch4Sm80ELb1ELb0ELb1ELb1ELb0ELb0ELb1ELb0EEENS1_21CollectiveEpilogueFwdINS6_IJS8_SA_S9_EEENS6_IJNS7_ILi1EEESI_SI_EEESC_SE_Li256ELb1ELb1ELb0ELb0EEENS1_19SingleTileSchedulerILb1ELb0ELb1ELi128EEEEEEEEEvNT_6ParamsE,"",@"SHT_CUDA_INFO"
	.sectionflags	@""
	.align	4


	//----- nvinfo : EIATTR_CUDA_API_VERSION
	.align		4
        /*0000*/ 	.byte	0x04, 0x37
        /*0002*/ 	.short	(.L_424 - .L_423)
.L_423:
        /*0004*/ 	.word	0x00000082


	//----- nvinfo : EIATTR_SW2861232_WAR
	.align		4
.L_424:
        /*0008*/ 	.byte	0x01, 0x35
	.zero		2


	//----- nvinfo : EIATTR_PARAM_CBANK
	.align		4
        /*000c*/ 	.byte	0x04, 0x0a
        /*000e*/ 	.short	(.L_426 - .L_425)
	.align		4
.L_425:
        /*0010*/ 	.word	index@(.nv.constant0._ZN7cutlass13device_kernelIN5flash19enable_sm80_to_sm89INS1_16FlashAttnFwdSm80INS1_25CollectiveMainloopFwdSm80ILi8ELi1ELb0EN4cute5tupleIJNS5_1CILi128EEENS7_ILi96EEENS7_ILi256EEEEEELi256ENS_10bfloat16_tEfNS_4arch4Sm80ELb1ELb0ELb1ELb1ELb0ELb0ELb1ELb0EEENS1_21CollectiveEpilogueFwdINS6_IJS8_SA_S9_EEENS6_IJNS7_ILi1EEESI_SI_EEESC_SE_Li256ELb1ELb1ELb0ELb0EEENS1_19SingleTileSchedulerILb1ELb0ELb1ELi128EEEEEEEEEvNT_6ParamsE)
        /*0014*/ 	.short	0x0160
        /*0016*/ 	.short	0x0418


	//----- nvinfo : EIATTR_CBANK_PARAM_SIZE
	.align		4
.L_426:
        /*0018*/ 	.byte	0x03, 0x19
        /*001a*/ 	.short	0x0418


	//----- nvinfo : EIATTR_KPARAM_INFO
	.align		4
        /*001c*/ 	.byte	0x04, 0x17
        /*001e*/ 	.short	(.L_428 - .L_427)
.L_427:
        /*0020*/ 	.word	0x00000000
        /*0024*/ 	.short	0x0000
        /*0026*/ 	.short	0x0000
        /*0028*/ 	.byte	0x00, 0xf0, 0x61, 0x10


	//----- nvinfo : EIATTR_MAXREG_COUNT
	.align		4
.L_428:
        /*002c*/ 	.byte	0x03, 0x1b
        /*002e*/ 	.short	0x00ff


	//----- nvinfo : EIATTR_NUM_BARRIERS
	.align		4
        /*0030*/ 	.byte	0x02, 0x4c
        /*0032*/ 	.byte	0x02
	.zero		1


	//----- nvinfo : EIATTR_ANNOTATIONS
	.align		4
        /*0034*/ 	.byte	0x04, 0x55
        /*0036*/ 	.short	(.L_430 - .L_429)


	//   ....[0]....
.L_429:
        /* <DEDUP_REMOVED lines=27> */


	//----- nvinfo : EIATTR_MERCURY_ISA_VERSION
	.align		4
.L_430:
        /*01d8*/ 	.byte	0x03, 0x5f
        /*01da*/ 	.short	0x0000


	//----- nvinfo : EIATTR_COOP_GROUP_MASK_REGIDS
	.align		4
        /*01dc*/ 	.byte	0x04, 0x29
        /*01de*/ 	.short	(.L_432 - .L_431)


	//   ....[0]....
.L_431:
        /*01e0*/ 	.word	0xffffffff


	//   ....[1]....
        /*01e4*/ 	.word	0xffffffff


	//   ....[2]....
        /*01e8*/ 	.word	0xffffffff


	//   ....[3]....
        /*01ec*/ 	.word	0xffffffff


	//   ....[4]....
        /*01f0*/ 	.word	0xffffffff


	//   ....[5]....
        /*01f4*/ 	.word	0xffffffff


	//   ....[6]....
        /*01f8*/ 	.word	0xffffffff


	//   ....[7]....
        /*01fc*/ 	.word	0xffffffff


	//   ....[8]....
        /*0200*/ 	.word	0xffffffff


	//   ....[9]....
        /*0204*/ 	.word	0xffffffff


	//   ....[10]....
        /*0208*/ 	.word	0xffffffff


	//   ....[11]....
        /*020c*/ 	.word	0xffffffff


	//   ....[12]....
        /*0210*/ 	.word	0xffffffff


	//   ....[13]....
        /*0214*/ 	.word	0xffffffff


	//   ....[14]....
        /*0218*/ 	.word	0xffffffff


	//   ....[15]....
        /*021c*/ 	.word	0xffffffff


	//   ....[16]....
        /*0220*/ 	.word	0xffffffff


	//   ....[17]....
        /*0224*/ 	.word	0xffffffff


	//   ....[18]....
        /*0228*/ 	.word	0xffffffff


	//   ....[19]....
        /*022c*/ 	.word	0xffffffff


	//   ....[20]....
        /*0230*/ 	.word	0xffffffff


	//   ....[21]....
        /*0234*/ 	.word	0xffffffff


	//   ....[22]....
        /*0238*/ 	.word	0xffffffff


	//   ....[23]....
        /*023c*/ 	.word	0xffffffff


	//   ....[24]....
        /*0240*/ 	.word	0xffffffff


	//   ....[25]....
        /*0244*/ 	.word	0xffffffff


	//   ....[26]....
        /*0248*/ 	.word	0xffffffff


	//   ....[27]....
        /*024c*/ 	.word	0xffffffff


	//   ....[28]....
        /*0250*/ 	.word	0xffffffff


	//   ....[29]....
        /*0254*/ 	.word	0xffffffff


	//   ....[30]....
        /*0258*/ 	.word	0xffffffff


	//   ....[31]....
        /*025c*/ 	.word	0xffffffff


	//   ....[32]....
        /*0260*/ 	.word	0xffffffff


	//   ....[33]....
        /*0264*/ 	.word	0xffffffff


	//   ....[34]....
        /*0268*/ 	.word	0xffffffff


	//   ....[35]....
        /*026c*/ 	.word	0xffffffff


	//   ....[36]....
        /*0270*/ 	.word	0xffffffff


	//   ....[37]....
        /*0274*/ 	.word	0xffffffff


	//   ....[38]....
        /*0278*/ 	.word	0xffffffff


	//   ....[39]....
        /*027c*/ 	.word	0xffffffff


	//   ....[40]....
        /*0280*/ 	.word	0xffffffff


	//   ....[41]....
        /*0284*/ 	.word	0xffffffff


	//   ....[42]....
        /*0288*/ 	.word	0xffffffff


	//   ....[43]....
        /*028c*/ 	.word	0xffffffff


	//   ....[44]....
        /*0290*/ 	.word	0xffffffff


	//   ....[45]....
        /*0294*/ 	.word	0xffffffff


	//   ....[46]....
        /*0298*/ 	.word	0xffffffff


	//   ....[47]....
        /*029c*/ 	.word	0xffffffff


	//   ....[48]....
        /*02a0*/ 	.word	0xffffffff


	//----- nvinfo : EIATTR_COOP_GROUP_INSTR_OFFSETS
	.align		4
.L_432:
        /*02a4*/ 	.byte	0x04, 0x28
        /*02a6*/ 	.short	(.L_434 - .L_433)


	//   ....[0]....
.L_433:
        /*02a8*/ 	.word	0x00000090


	//   ....[1]....
        /*02ac*/ 	.word	0x00001270


	//   ....[2]....
        /*02b0*/ 	.word	0x000012e0


	//   ....[3]....
        /*02b4*/ 	.word	0x000015e0


	//   ....[4]....
        /*02b8*/ 	.word	0x00001660


	//   ....[5]....
        /*02bc*/ 	.word	0x00001930


	//   ....[6]....
        /*02c0*/ 	.word	0x00001960


	//   ....[7]....
        /*02c4*/ 	.word	0x00001b50


	//   ....[8]....
        /*02c8*/ 	.word	0x00001b90


	//   ....[9]....
        /*02cc*/ 	.word	0x00004600


	//   ....[10]....
        /*02d0*/ 	.word	0x00004620


	//   ....[11]....
        /*02d4*/ 	.word	0x00004fc0


	//   ....[12]....
        /*02d8*/ 	.word	0x00005110


	//   ....[13]....
        /*02dc*/ 	.word	0x00005120


	//   ....[14]....
        /*02e0*/ 	.word	0x00005170


	//   ....[15]....
        /*02e4*/ 	.word	0x0000a270


	//   ....[16]....
        /*02e8*/ 	.word	0x0000a290


	//   ....[17]....
        /*02ec*/ 	.word	0x0000aed0


	//   ....[18]....
        /*02f0*/ 	.word	0x0000af70


	//   ....[19]....
        /*02f4*/ 	.word	0x0000afa0


	//   ....[20]....
        /*02f8*/ 	.word	0x0000afc0


	//   ....[21]....
        /*02fc*/ 	.word	0x0000ff00


	//   ....[22]....
        /*0300*/ 	.word	0x0000ff30


	//   ....[23]....
        /*0304*/ 	.word	0x0000ff50


	//   ....[24]....
        /*0308*/ 	.word	0x0000ff80


	//   ....[25]....
        /*030c*/ 	.word	0x00012ba0


	//   ....[26]....
        /*0310*/ 	.word	0x00012bb0


	//   ....[27]....
        /*0314*/ 	.word	0x00012be0


	//   ....[28]....
        /*0318*/ 	.word	0x00012c00


	//   ....[29]....
        /*031c*/ 	.word	0x00014590


	//   ....[30]....
        /*0320*/ 	.word	0x000145c0


	//   ....[31]....
        /*0324*/ 	.word	0x000145e0


	//   ....[32]....
        /*0328*/ 	.word	0x000145f0


	//   ....[33]....
        /*032c*/ 	.word	0x00014810


	//   ....[34]....
        /*0330*/ 	.word	0x00014820


	//   ....[35]....
        /*0334*/ 	.word	0x00014a20


	//   ....[36]....
        /*0338*/ 	.word	0x00014a50


	//   ....[37]....
        /*033c*/ 	.word	0x00014c10


	//   ....[38]....
        /*0340*/ 	.word	0x00014c40


	//   ....[39]....
        /*0344*/ 	.word	0x00014e00


	//   ....[40]....
        /*0348*/ 	.word	0x00014e20


	//   ....[41]....
        /*034c*/ 	.word	0x00015690


	//   ....[42]....
        /*0350*/ 	.word	0x000156b0


	//   ....[43]....
        /*0354*/ 	.word	0x00015870


	//   ....[44]....
        /*0358*/ 	.word	0x000158a0


	//   ....[45]....
        /*035c*/ 	.word	0x00015a30


	//   ....[46]....
        /*0360*/ 	.word	0x00015a60


	//   ....[47]....
        /*0364*/ 	.word	0x00015bf0


	//   ....[48]....
        /*0368*/ 	.word	0x00015c10


	//----- nvinfo : EIATTR_EXIT_INSTR_OFFSETS
	.align		4
.L_434:
        /*036c*/ 	.byte	0x04, 0x1c
        /*036e*/ 	.short	(.L_436 - .L_435)


	//   ....[0]....
.L_435:
        /*0370*/ 	.word	0x00000350


	//   ....[1]....
        /*0374*/ 	.word	0x00014e30


	//   ....[2]....
        /*0378*/ 	.word	0x00014f70


	//   ....[3]....
        /*037c*/ 	.word	0x00014fd0


	//   ....[4]....
        /*0380*/ 	.word	0x00015c20


	//   ....[5]....
        /*0384*/ 	.word	0x00015d30


	//   ....[6]....
        /*0388*/ 	.word	0x00015d90


	//----- nvinfo : EIATTR_CTAIDZ_USED
	.align		4
.L_436:
        /*038c*/ 	.byte	0x01, 0x04
	.zero		2


	//----- nvinfo : EIATTR_MAX_THREADS
	.align		4
        /*0390*/ 	.byte	0x04, 0x05
        /*0392*/ 	.short	(.L_438 - .L_437)
.L_437:
        /*0394*/ 	.word	0x00000100
        /*0398*/ 	.word	0x00000001
        /*039c*/ 	.word	0x00000001


	//----- nvinfo : EIATTR_CRS_STACK_SIZE
	.align		4
.L_438:
        /*03a0*/ 	.byte	0x04, 0x1e
        /*03a2*/ 	.short	(.L_440 - .L_439)
.L_439:
        /*03a4*/ 	.word	0x00000000
.L_440:


//--------------------- .nv.info._ZN7cutlass13device_kernelIN5flash19enable_sm80_to_sm89INS1_16FlashAttnFwdSm80INS1_25CollectiveMainloopFwdSm80ILi8ELi1ELb0EN4cute5tupleIJNS5_1CILi128EEENS7_ILi48EEENS7_ILi256EEEEEELi256ENS_10bfloat16_tEfNS_4arch4Sm80ELb1ELb0ELb1ELb1ELb0ELb1ELb1ELb0EEENS1_21CollectiveEpilogueFwdINS6_IJS8_SA_S9_EEENS6_IJNS7_ILi1EEESI_SI_EEESC_SE_Li256ELb1ELb1ELb0ELb0EEENS1_19SingleTileSchedulerILb1ELb0ELb1ELi128EEEEEEEEEvNT_6ParamsE --------------------------
	.section	.nv.info._ZN7cutlass13device_kernelIN5flash19enable_sm80_to_sm89INS1_16FlashAttnFwdSm80INS1_25CollectiveMainloopFwdSm80ILi8ELi1ELb0EN4cute5tupleIJNS5_1CILi128EEENS7_ILi48EEENS7_ILi256EEEEEELi256ENS_10bfloat16_tEfNS_4arch4Sm80ELb1ELb0ELb1ELb1ELb0ELb1ELb1ELb0EEENS1_21CollectiveEpilogueFwdINS6_IJS8_SA_S9_EEENS6_IJNS7_ILi1EEESI_SI_EEESC_SE_Li256ELb1ELb1ELb0ELb0EEENS1_19SingleTileSchedulerILb1ELb0ELb1ELi128EEEEEEEEEvNT_6ParamsE,"",@"SHT_CUDA_INFO"
	.sectionflags	@""
	.align	4


	//----- nvinfo : EIATTR_CUDA_API_VERSION
	.align		4
        /*0000*/ 	.byte	0x04, 0x37
        /*0002*/ 	.short	(.L_442 - .L_441)
.L_441:
        /*0004*/ 	.word	0x00000082


	//----- nvinfo : EIATTR_SW2861232_WAR
	.align		4
.L_442:
        /*0008*/ 	.byte	0x01, 0x35
	.zero		2


	//----- nvinfo : EIATTR_PARAM_CBANK
	.align		4
        /*000c*/ 	.byte	0x04, 0x0a
        /*000e*/ 	.short	(.L_444 - .L_443)
	.align		4
.L_443:
        /*0010*/ 	.word	index@(.nv.constant0._ZN7cutlass13device_kernelIN5flash19enable_sm80_to_sm89INS1_16FlashAttnFwdSm80INS1_25CollectiveMainloopFwdSm80ILi8ELi1ELb0EN4cute5tupleIJNS5_1CILi128EEENS7_ILi48EEENS7_ILi256EEEEEELi256ENS_10bfloat16_tEfNS_4arch4Sm80ELb1ELb0ELb1ELb1ELb0ELb1ELb1ELb0EEENS1_21CollectiveEpilogueFwdINS6_IJS8_SA_S9_EEENS6_IJNS7_ILi1EEESI_SI_EEESC_SE_Li256ELb1ELb1ELb0ELb0EEENS1_19SingleTileSchedulerILb1ELb0ELb1ELi128EEEEEEEEEvNT_6ParamsE)
        /*0014*/ 	.short	0x0160
        /*0016*/ 	.short	0x0418


	//----- nvinfo : EIATTR_CBANK_PARAM_SIZE
	.align		4
.L_444:
        /*0018*/ 	.byte	0x03, 0x19
        /*001a*/ 	.short	0x0418


	//----- nvinfo : EIATTR_KPARAM_INFO
	.align		4
        /*001c*/ 	.byte	0x04, 0x17
        /*001e*/ 	.short	(.L_446 - .L_445)
.L_445:
        /*0020*/ 	.word	0x00000000
        /*0024*/ 	.short	0x0000
        /*0026*/ 	.short	0x0000
        /*0028*/ 	.byte	0x00, 0xf0, 0x61, 0x10


	//----- nvinfo : EIATTR_MAXREG_COUNT
	.align		4
.L_446:
        /*002c*/ 	.byte	0x03, 0x1b
        /*002e*/ 	.short	0x00ff


	//----- nvinfo : EIATTR_NUM_BARRIERS
	.align		4
        /*0030*/ 	.byte	0x02, 0x4c
        /*0032*/ 	.byte	0x02
	.zero		1


	//----- nvinfo : EIATTR_MERCURY_ISA_VERSION
	.align		4
        /*0034*/ 	.byte	0x03, 0x5f
        /*0036*/ 	.short	0x0000


	//----- nvinfo : EIATTR_INT_WARP_WIDE_INSTR_OFFSETS
	.align		4
        /*0038*/ 	.byte	0x04, 0x31
        /*003a*/ 	.short	(.L_448 - .L_447)


	//   ....[0]....
.L_447:
        /*003c*/ 	.word	0x00016d70


	//   ....[1]....
        /*0040*/ 	.word	0x00019050


	//----- nvinfo : EIATTR_COOP_GROUP_MASK_REGIDS
	.align		4
.L_448:
        /*0044*/ 	.byte	0x04, 0x29
        /*0046*/ 	.short	(.L_450 - .L_449)


	//   ....[0]....
.L_449:
        /*0048*/ 	.word	0xffffffff


	//   ....[1]....
        /*004c*/ 	.word	0xffffffff


	//   ....[2]....
        /*0050*/ 	.word	0xffffffff


	//   ....[3]....
        /*0054*/ 	.word	0xffffffff


	//   ....[4]....
        /*0058*/ 	.word	0xffffffff


	//   ....[5]....
        /*005c*/ 	.word	0xffffffff


	//   ....[6]....
        /*0060*/ 	.word	0xffffffff


	//   ....[7]....
        /*0064*/ 	.word	0xffffffff


	//   ....[8]....
        /*0068*/ 	.word	0xffffffff


	//   ....[9]....
        /*006c*/ 	.word	0xffffffff


	//   ....[10]....
        /*0070*/ 	.word	0xffffffff


	//   ....[11]....
        /*0074*/ 	.word	0xffffffff


	//   ....[12]....
        /*0078*/ 	.word	0xffffffff


	//   ....[13]....
        /*007c*/ 	.word	0xffffffff


	//   ....[14]....
        /*0080*/ 	.word	0xffffffff


	//   ....[15]....
        /*0084*/ 	.word	0xffffffff


	//   ....[16]....
        /*0088*/ 	.word	0xffffffff


	//   ....[17]....
        /*008c*/ 	.word	0xffffffff


	//   ....[18]....
        /*0090*/ 	.word	0xffffffff


	//   ....[19]....
        /*0094*/ 	.word	0xffffffff


	//   ....[20]....
        /*0098*/ 	.word	0xffffffff


	//   ....[21]....
        /*009c*/ 	.word	0xffffffff


	//   ....[22]....
        /*00a0*/ 	.word	0xffffffff


	//   ....[23]....
        /*00a4*/ 	.word	0xffffffff


	//   ....[24]....
        /*00a8*/ 	.word	0xffffffff


	//   ....[25]....
        /*00ac*/ 	.word	0xffffffff


	//   ....[26]....
        /*00b0*/ 	.word	0xffffffff


	//   ....[27]....
        /*00b4*/ 	.word	0xffffffff


	//   ....[28]....
        /*00b8*/ 	.word	0xffffffff


	//   ....[29]....
        /*00bc*/ 	.word	0xffffffff


	//   ....[30]....
        /*00c0*/ 	.word	0xffffffff


	//   ....[31]....
        /*00c4*/ 	.word	0xffffffff


	//   ....[32]....
        /*00c8*/ 	.word	0xffffffff


	//   ....[33]....
        /*00cc*/ 	.word	0xffffffff


	//   ....[34]....
        /*00d0*/ 	.word	0xffffffff


	//   ....[35]....
        /*00d4*/ 	.word	0xffffffff


	//   ....[36]....
        /*00d8*/ 	.word	0xffffffff


	//   ....[37]....
        /*00dc*/ 	.word	0xffffffff


	//   ....[38]....
        /*00e0*/ 	.word	0xffffffff


	//   ....[39]....
        /*00e4*/ 	.word	0xffffffff


	//   ....[40]....
        /*00e8*/ 	.word	0xffffffff


	//   ....[41]....
        /*00ec*/ 	.word	0xffffffff


	//   ....[42]....
        /*00f0*/ 	.word	0xffffffff


	//   ....[43]....
        /*00f4*/ 	.word	0xffffffff


	//   ....[44]....
        /*00f8*/ 	.word	0xffffffff


	//   ....[45]....
        /*00fc*/ 	.word	0xffffffff


	//   ....[46]....
        /*0100*/ 	.word	0xffffffff


	//   ....[47]....
        /*0104*/ 	.word	0xffffffff


	//   ....[48]....
        /*0108*/ 	.word	0xffffffff


	//   ....[49]....
        /*010c*/ 	.word	0xffffffff


	//   ....[50]....
        /*0110*/ 	.word	0xffffffff


	//   ....[51]....
        /*0114*/ 	.word	0xffffffff


	//   ....[52]....
        /*0118*/ 	.word	0xffffffff


	//   ....[53]....
        /*011c*/ 	.word	0xffffffff


	//   ....[54]....
        /*0120*/ 	.word	0xffffffff


	//   ....[55]....
        /*0124*/ 	.word	0xffffffff


	//   ....[56]....
        /*0128*/ 	.word	0xffffffff


	//   ....[57]....
        /*012c*/ 	.word	0xffffffff


	//   ....[58]....
        /*0130*/ 	.word	0xffffffff


	//   ....[59]....
        /*0134*/ 	.word	0xffffffff


	//   ....[60]....
        /*0138*/ 	.word	0xffffffff


	//   ....[61]....
        /*013c*/ 	.word	0xffffffff


	//   ....[62]....
        /*0140*/ 	.word	0xffffffff


	//   ....[63]....
        /*0144*/ 	.word	0xffffffff


	//   ....[64]....
        /*0148*/ 	.word	0xffffffff


	//   ....[65]....
        /*014c*/ 	.word	0xffffffff


	//   ....[66]....
        /*0150*/ 	.word	0xffffffff


	//   ....[67]....
        /*0154*/ 	.word	0xffffffff


	//   ....[68]....
        /*0158*/ 	.word	0xffffffff


	//   ....[69]....
        /*015c*/ 	.word	0xffffffff


	//   ....[70]....
        /*0160*/ 	.word	0xffffffff


	//   ....[71]....
        /*0164*/ 	.word	0xffffffff


	//   ....[72]....
        /*0168*/ 	.word	0xffffffff


	//   ....[73]....
        /*016c*/ 	.word	0xffffffff


	//   ....[74]....
        /*0170*/ 	.word	0xffffffff


	//   ....[75]....
        /*0174*/ 	.word	0xffffffff


	//   ....[76]....
        /*0178*/ 	.word	0xffffffff


	//   ....[77]....
        /*017c*/ 	.word	0xffffffff


	//   ....[78]....
        /*0180*/ 	.word	0xffffffff


	//   ....[79]....
        /*0184*/ 	.word	0xffffffff


	//   ....[80]....
        /*0188*/ 	.word	0xffffffff


	//----- nvinfo : EIATTR_COOP_GROUP_INSTR_OFFSETS
	.align		4
.L_450:
        /*018c*/ 	.byte	0x04, 0x28
        /*018e*/ 	.short	(.L_452 - .L_451)


	//   ....[0]....
.L_451:
        /*0190*/ 	.word	0x00000070


	//   ....[1]....
        /*0194*/ 	.word	0x000082c0


	//   ....[2]....
        /*0198*/ 	.word	0x00008300


	//   ....[3]....
        /*019c*/ 	.word	0x00008790


	//   ....[4]....
        /*01a0*/ 	.word	0x00008860


	//   ....[5]....
        /*01a4*/ 	.word	0x00008ac0


	//   ....[6]....
        /*01a8*/ 	.word	0x00008af0


	//   ....[7]....
        /*01ac*/ 	.word	0x00008cf0


	//   ....[8]....
        /*01b0*/ 	.word	0x00008d30


	//   ....[9]....
        /*01b4*/ 	.word	0x000094a0


	//   ....[10]....
        /*01b8*/ 	.word	0x00009500


	//   ....[11]....
        /*01bc*/ 	.word	0x00009520


	//   ....[12]....
        /*01c0*/ 	.word	0x00009540


	//   ....[13]....
        /*01c4*/ 	.word	0x00009810


	//   ....[14]....
        /*01c8*/ 	.word	0x000099d0


	//   ....[15]....
        /*01cc*/ 	.word	0x00009a10


	//   ....[16]....
        /*01d0*/ 	.word	0x00009a50


	//   ....[17]....
        /*01d4*/ 	.word	0x00009d80


	//   ....[18]....
        /*01d8*/ 	.word	0x00009f40


	//   ....[19]....
        /*01dc*/ 	.word	0x00009f80


	//   ....[20]....
        /*01e0*/ 	.word	0x00009fc0


	//   ....[21]....
        /*01e4*/ 	.word	0x0000a310


	//   ....[22]....
        /*01e8*/ 	.word	0x0000a4d0


	//   ....[23]....
        /*01ec*/ 	.word	0x0000a510


	//   ....[24]....
        /*01f0*/ 	.word	0x0000a550


	//   ....[25]....
        /*01f4*/ 	.word	0x0000df60


	//   ....[26]....
        /*01f8*/ 	.word	0x0000dfc0


	//   ....[27]....
        /*01fc*/ 	.word	0x0000e010


	//   ....[28]....
        /*0200*/ 	.word	0x0000e020


	//   ....[29]....
        /*0204*/ 	.word	0x0000e200


	//   ....[30]....
        /*0208*/ 	.word	0x0000e3c0


	//   ....[31]....
        /*020c*/ 	.word	0x0000e400


	//   ....[32]....
        /*0210*/ 	.word	0x0000e440


	//   ....[33]....
        /*0214*/ 	.word	0x0000e680


	//   ....[34]....
        /*0218*/ 	.word	0x0000e840


	//   ....[35]....
        /*021c*/ 	.word	0x0000e880


	//   ....[36]....
        /*0220*/ 	.word	0x0000e8c0


	//   ....[37]....
        /*0224*/ 	.word	0x0000eb20


	//   ....[38]....
        /*0228*/ 	.word	0x0000ece0


	//   ....[39]....
        /*022c*/ 	.word	0x0000ed20


	//   ....[40]....
        /*0230*/ 	.word	0x0000ed60


	//   ....[41]....
        /*0234*/ 	.word	0x000142f0


	//   ....[42]....
        /*0238*/ 	.word	0x00014320


	//   ....[43]....
        /*023c*/ 	.word	0x00014b10


	//   ....[44]....
        /*0240*/ 	.word	0x00014b40


	//   ....[45]....
        /*0244*/ 	.word	0x00014b60


	//   ....[46]....
        /*0248*/ 	.word	0x00014b80


	//   ....[47]....
        /*024c*/ 	.word	0x00017010


	//   ....[48]....
        /*0250*/ 	.word	0x00017020


	//   ....[49]....
        /*0254*/ 	.word	0x000174e0


	//   ....[50]....
        /*0258*/ 	.word	0x000174f0


	//   ....[51]....
        /*025c*/ 	.word	0x00017510


	//   ....[52]....
        /*0260*/ 	.word	0x00017530


	//   ....[53]....
        /*0264*/ 	.word	0x0001a4e0


	//   ....[54]....
        /*0268*/ 	.word	0x0001a4f0


	//   ....[55]....
        /*026c*/ 	.word	0x0001a520


	//   ....[56]....
        /*0270*/ 	.word	0x0001a530


	//   ....[57]....
        /*0274*/ 	.word	0x0001bc30


	//   ....[58]....
        /*0278*/ 	.word	0x0001bc60


	//   ....[59]....
        /*027c*/ 	.word	0x0001bcb0


	//   ....[60]....
        /*0280*/ 	.word	0x0001bcc0


	//   ....[61]....
        /*0284*/ 	.word	0x0001d770


	//   ....[62]....
        /*0288*/ 	.word	0x0001d7c0


	//   ....[63]....
        /*028c*/ 	.word	0x0001d7f0


	//   ....[64]....
        /*0290*/ 	.word	0x0001d820


	//   ....[65]....
        /*0294*/ 	.word	0x0001da60


	//   ....[66]....
        /*0298*/ 	.word	0x0001da70


	//   ....[67]....
        /*029c*/ 	.word	0x0001dc70


	//   ....[68]....
        /*02a0*/ 	.word	0x0001dca0


	//   ....[69]....
        /*02a4*/ 	.word	0x0001de60


	//   ....[70]....
        /*02a8*/ 	.word	0x0001de90


	//   ....[71]....
        /*02ac*/ 	.word	0x0001e050


	//   ....[72]....
        /*02b0*/ 	.word	0x0001e070


	//   ....[73]....
        /*02b4*/ 	.word	0x0001ea80


	//   ....[74]....
        /*02b8*/ 	.word	0x0001eaa0


	//   ....[75]....
        /*02bc*/ 	.word	0x0001ec30


	//   ....[76]....
        /*02c0*/ 	.word	0x0001ec60


	//   ....[77]....
        /*02c4*/ 	.word	0x0001edf0


	//   ....[78]....
        /*02c8*/ 	.word	0x0001ee20


	//   ....[79]....
        /*02cc*/ 	.word	0x0001efb0


	//   ....[80]....
        /*02d0*/ 	.word	0x0001efd0


	//----- nvinfo : EIATTR_EXIT_INSTR_OFFSETS
	.align		4
.L_452:
        /*02d4*/ 	.byte	0x04, 0x1c
        /*02d6*/ 	.short	(.L_454 - .L_453)


	//   ....[0]....
.L_453:
        /*02d8*/ 	.word	0x000003a0


	//   ....[1]....
        /*02dc*/ 	.word	0x0001e080


	//   ....[2]....
        /*02e0*/ 	.word	0x0001e1c0


	//   ....[3]....
        /*02e4*/ 	.word	0x0001e220


	//   ....[4]....
        /*02e8*/ 	.word	0x0001efe0


	//   ....[5]....
        /*02ec*/ 	.word	0x0001f0f0


	//   ....[6]....
        /*02f0*/ 	.word	0x0001f150


	//----- nvinfo : EIATTR_CTAIDZ_USED
	.align		4
.L_454:
        /*02f4*/ 	.byte	0x01, 0x04
	.zero		2


	//----- nvinfo : EIATTR_MAX_THREADS
	.align		4
        /*02f8*/ 	.byte	0x04, 0x05
        /*02fa*/ 	.short	(.L_456 - .L_455)
.L_455:
        /*02fc*/ 	.word	0x00000100
        /*0300*/ 	.word	0x00000001
        /*0304*/ 	.word	0x00000001


	//----- nvinfo : EIATTR_CRS_STACK_SIZE
	.align		4
.L_456:
        /*0308*/ 	.byte	0x04, 0x1e
        /*030a*/ 	.short	(.L_458 - .L_457)
.L_457:
        /*030c*/ 	.word	0x00000000
.L_458:


//--------------------- .nv.callgraph             --------------------------
	.section	.nv.callgraph,"",@"SHT_CUDA_CALLGRAPH"
	.align	4
	.sectionentsize	8
	.align		4
        /*0000*/ 	.word	0x00000000
	.align		4
        /*0004*/ 	.word	0xffffffff
	.align		4
        /*0008*/ 	.word	0x00000000
	.align		4
        /*000c*/ 	.word	0xfffffffe
	.align		4
        /*0010*/ 	.word	0x00000000
	.align		4
        /*0014*/ 	.word	0xfffffffd
	.align		4
        /*0018*/ 	.word	0x00000000
	.align		4
        /*001c*/ 	.word	0xfffffffc


//--------------------- .nv.rel.action            --------------------------
	.section	.nv.rel.action,"",@"SHT_CUDA_RELOCINFO"
	.align	8
	.sectionentsize	8
        /*0000*/ 	.byte	0x73, 0x00, 0x00, 0x00, 0x00, 0x00, 0x00, 0x00, 0x00, 0x00, 0x00, 0x11, 0x25, 0x00, 0x05, 0x36


//--------------------- .nv.constant4             --------------------------
	.section	.nv.constant4,"a",@progbits
	.align	8
	.align		8
.nv.constant4:
        /*0000*/ 	.dword	_ZN74_INTERNAL_f62ed924_38_flash_fwd_hdim256_bf16_softcap_sm80_cu_0106449f_31924cuda3std3__45__cpo5beginE
	.align		8
        /*0008*/ 	.dword	_ZN74_INTERNAL_f62ed924_38_flash_fwd_hdim256_bf16_softcap_sm80_cu_0106449f_31924cuda3std3__45__cpo3endE
	.align		8
        /*0010*/ 	.dword	_ZN74_INTERNAL_f62ed924_38_flash_fwd_hdim256_bf16_softcap_sm80_cu_0106449f_31924cuda3std3__45__cpo6cbeginE
	.align		8
        /*0018*/ 	.dword	_ZN74_INTERNAL_f62ed924_38_flash_fwd_hdim256_bf16_softcap_sm80_cu_0106449f_31924cuda3std3__45__cpo4cendE
	.align		8
        /*0020*/ 	.dword	_ZN74_INTERNAL_f62ed924_38_flash_fwd_hdim256_bf16_softcap_sm80_cu_0106449f_31924cuda3std3__476_GLOBAL__N__f62ed924_38_flash_fwd_hdim256_bf16_softcap_sm80_cu_0106449f_31926ignoreE
	.align		8
        /*0028*/ 	.dword	_ZN74_INTERNAL_f62ed924_38_flash_fwd_hdim256_bf16_softcap_sm80_cu_0106449f_31924cuda3std3__419piecewise_constructE
	.align		8
        /*0030*/ 	.dword	_ZN74_INTERNAL_f62ed924_38_flash_fwd_hdim256_bf16_softcap_sm80_cu_0106449f_31924cuda3std3__48in_placeE
	.align		8
        /*0038*/ 	.dword	_ZN74_INTERNAL_f62ed924_38_flash_fwd_hdim256_bf16_softcap_sm80_cu_0106449f_31924cuda3std6ranges3__45__cpo4swapE
	.align		8
        /*0040*/ 	.dword	_ZN74_INTERNAL_f62ed924_38_flash_fwd_hdim256_bf16_softcap_sm80_cu_0106449f_31924cuda3std6ranges3__45__cpo9iter_moveE
	.align		8
        /*0048*/ 	.dword	_ZN74_INTERNAL_f62ed924_38_flash_fwd_hdim256_bf16_softcap_sm80_cu_0106449f_31924cute7productE
	.align		8
        /*0050*/ 	.dword	_ZN74_INTERNAL_f62ed924_38_flash_fwd_hdim256_bf16_softcap_sm80_cu_0106449f_31924cute1_E


//--------------------- .nv.constant0._ZN7cutlass13device_kernelIN5flash19enable_sm80_to_sm89INS1_16FlashAttnFwdSm80INS1_25CollectiveMainloopFwdSm80ILi8ELi1ELb1EN4cute5tupleIJNS5_1CILi128EEENS7_ILi64EEENS7_ILi256EEEEEELi256ENS_10bfloat16_tEfNS_4arch4Sm80ELb0ELb0ELb1ELb0ELb0ELb0ELb1ELb0EEENS1_21CollectiveEpilogueFwdINS6_IJS8_SA_S9_EEENS6_IJNS7_ILi1EEESI_SI_EEESC_SE_Li256ELb0ELb1ELb0ELb0EEENS1_19SingleTileSchedulerILb0ELb0ELb1ELi128EEEEEEEEEvNT_6ParamsE --------------------------
	.section	.nv.constant0._ZN7cutlass13device_kernelIN5flash19enable_sm80_to_sm89INS1_16FlashAttnFwdSm80INS1_25CollectiveMainloopFwdSm80ILi8ELi1ELb1EN4cute5tupleIJNS5_1CILi128EEENS7_ILi64EEENS7_ILi256EEEEEELi256ENS_10bfloat16_tEfNS_4arch4Sm80ELb0ELb0ELb1ELb0ELb0ELb0ELb1ELb0EEENS1_21CollectiveEpilogueFwdINS6_IJS8_SA_S9_EEENS6_IJNS7_ILi1EEESI_SI_EEESC_SE_Li256ELb0ELb1ELb0ELb0EEENS1_19SingleTileSchedulerILb0ELb0ELb1ELi128EEEEEEEEEvNT_6ParamsE,"a",@progbits
	.sectionflags	@""
	.align	4
.nv.constant0._ZN7cutlass13device_kernelIN5flash19enable_sm80_to_sm89INS1_16FlashAttnFwdSm80INS1_25CollectiveMainloopFwdSm80ILi8ELi1ELb1EN4cute5tupleIJNS5_1CILi128EEENS7_ILi64EEENS7_ILi256EEEEEELi256ENS_10bfloat16_tEfNS_4arch4Sm80ELb0ELb0ELb1ELb0ELb0ELb0ELb1ELb0EEENS1_21CollectiveEpilogueFwdINS6_IJS8_SA_S9_EEENS6_IJNS7_ILi1EEESI_SI_EEESC_SE_Li256ELb0ELb1ELb0ELb0EEENS1_19SingleTileSchedulerILb0ELb0ELb1ELi128EEEEEEEEEvNT_6ParamsE:
	.zero		1400


//--------------------- .nv.constant0._ZN7cutlass13device_kernelIN5flash19enable_sm80_to_sm89INS1_16FlashAttnFwdSm80INS1_25CollectiveMainloopFwdSm80ILi8ELi1ELb1EN4cute5tupleIJNS5_1CILi128EEENS7_ILi64EEENS7_ILi256EEEEEELi256ENS_10bfloat16_tEfNS_4arch4Sm80ELb0ELb0ELb1ELb1ELb0ELb0ELb1ELb0EEENS1_21CollectiveEpilogueFwdINS6_IJS8_SA_S9_EEENS6_IJNS7_ILi1EEESI_SI_EEESC_SE_Li256ELb1ELb1ELb0ELb0EEENS1_19SingleTileSchedulerILb1ELb0ELb1ELi128EEEEEEEEEvNT_6ParamsE --------------------------
	.section	.nv.constant0._ZN7cutlass13device_kernelIN5flash19enable_sm80_to_sm89INS1_16FlashAttnFwdSm80INS1_25CollectiveMainloopFwdSm80ILi8ELi1ELb1EN4cute5tupleIJNS5_1CILi128EEENS7_ILi64EEENS7_ILi256EEEEEELi256ENS_10bfloat16_tEfNS_4arch4Sm80ELb0ELb0ELb1ELb1ELb0ELb0ELb1ELb0EEENS1_21CollectiveEpilogueFwdINS6_IJS8_SA_S9_EEENS6_IJNS7_ILi1EEESI_SI_EEESC_SE_Li256ELb1ELb1ELb0ELb0EEENS1_19SingleTileSchedulerILb1ELb0ELb1ELi128EEEEEEEEEvNT_6ParamsE,"a",@progbits
	.sectionflags	@""
	.align	4
.nv.constant0._ZN7cutlass13device_kernelIN5flash19enable_sm80_to_sm89INS1_16FlashAttnFwdSm80INS1_25CollectiveMainloopFwdSm80ILi8ELi1ELb1EN4cute5tupleIJNS5_1CILi128EEENS7_ILi64EEENS7_ILi256EEEEEELi256ENS_10bfloat16_tEfNS_4arch4Sm80ELb0ELb0ELb1ELb1ELb0ELb0ELb1ELb0EEENS1_21CollectiveEpilogueFwdINS6_IJS8_SA_S9_EEENS6_IJNS7_ILi1EEESI_SI_EEESC_SE_Li256ELb1ELb1ELb0ELb0EEENS1_19SingleTileSchedulerILb1ELb0ELb1ELi128EEEEEEEEEvNT_6ParamsE:
	.zero		1400


//--------------------- .nv.constant0._ZN7cutlass13device_kernelIN5flash19enable_sm80_to_sm89INS1_16FlashAttnFwdSm80INS1_25CollectiveMainloopFwdSm80ILi8ELi1ELb0EN4cute5tupleIJNS5_1CILi128EEENS7_ILi32EEENS7_ILi256EEEEEELi256ENS_10bfloat16_tEfNS_4arch4Sm80ELb0ELb0ELb1ELb1ELb0ELb1ELb1ELb0EEENS1_21CollectiveEpilogueFwdINS6_IJS8_SA_S9_EEENS6_IJNS7_ILi1EEESI_SI_EEESC_SE_Li256ELb1ELb1ELb0ELb0EEENS1_19SingleTileSchedulerILb1ELb0ELb1ELi128EEEEEEEEEvNT_6ParamsE --------------------------
	.section	.nv.constant0._ZN7cutlass13device_kernelIN5flash19enable_sm80_to_sm89INS1_16FlashAttnFwdSm80INS1_25CollectiveMainloopFwdSm80ILi8ELi1ELb0EN4cute5tupleIJNS5_1CILi128EEENS7_ILi32EEENS7_ILi256EEEEEELi256ENS_10bfloat16_tEfNS_4arch4Sm80ELb0ELb0ELb1ELb1ELb0ELb1ELb1ELb0EEENS1_21CollectiveEpilogueFwdINS6_IJS8_SA_S9_EEENS6_IJNS7_ILi1EEESI_SI_EEESC_SE_Li256ELb1ELb1ELb0ELb0EEENS1_19SingleTileSchedulerILb1ELb0ELb1ELi128EEEEEEEEEvNT_6ParamsE,"a",@progbits
	.sectionflags	@""
	.align	4
.nv.constant0._ZN7cutlass13device_kernelIN5flash19enable_sm80_to_sm89INS1_16FlashAttnFwdSm80INS1_25CollectiveMainloopFwdSm80ILi8ELi1ELb0EN4cute5tupleIJNS5_1CILi128EEENS7_ILi32EEENS7_ILi256EEEEEELi256ENS_10bfloat16_tEfNS_4arch4Sm80ELb0ELb0ELb1ELb1ELb0ELb1ELb1ELb0EEENS1_21CollectiveEpilogueFwdINS6_IJS8_SA_S9_EEENS6_IJNS7_ILi1EEESI_SI_EEESC_SE_Li256ELb1ELb1ELb0ELb0EEENS1_19SingleTileSchedulerILb1ELb0ELb1ELi128EEEEEEEEEvNT_6ParamsE:
	.zero		1400


//--------------------- .nv.constant0._ZN7cutlass13device_kernelIN5flash19enable_sm80_to_sm89INS1_16FlashAttnFwdSm80INS1_25CollectiveMainloopFwdSm80ILi8ELi1ELb1EN4cute5tupleIJNS5_1CILi128EEENS7_ILi48EEENS7_ILi256EEEEEELi256ENS_10bfloat16_tEfNS_4arch4Sm80ELb0ELb1ELb1ELb0ELb0ELb0ELb1ELb0EEENS1_21CollectiveEpilogueFwdINS6_IJS8_SA_S9_EEENS6_IJNS7_ILi1EEESI_SI_EEESC_SE_Li256ELb0ELb1ELb0ELb0EEENS1_19SingleTileSchedulerILb0ELb0ELb1ELi128EEEEEEEEEvNT_6ParamsE --------------------------
	.section	.nv.constant0._ZN7cutlass13device_kernelIN5flash19enable_sm80_to_sm89INS1_16FlashAttnFwdSm80INS1_25CollectiveMainloopFwdSm80ILi8ELi1ELb1EN4cute5tupleIJNS5_1CILi128EEENS7_ILi48EEENS7_ILi256EEEEEELi256ENS_10bfloat16_tEfNS_4arch4Sm80ELb0ELb1ELb1ELb0ELb0ELb0ELb1ELb0EEENS1_21CollectiveEpilogueFwdINS6_IJS8_SA_S9_EEENS6_IJNS7_ILi1EEESI_SI_EEESC_SE_Li256ELb0ELb1ELb0ELb0EEENS1_19SingleTileSchedulerILb0ELb0ELb1ELi128EEEEEEEEEvNT_6ParamsE,"a",@progbits
	.sectionflags	@""
	.align	4
.nv.constant0._ZN7cutlass13device_kernelIN5flash19enable_sm80_to_sm89INS1_16FlashAttnFwdSm80INS1_25CollectiveMainloopFwdSm80ILi8ELi1ELb1EN4cute5tupleIJNS5_1CILi128EEENS7_ILi48EEENS7_ILi256EEEEEELi256ENS_10bfloat16_tEfNS_4arch4Sm80ELb0ELb1ELb1ELb0ELb0ELb0ELb1ELb0EEENS1_21CollectiveEpilogueFwdINS6_IJS8_SA_S9_EEENS6_IJNS7_ILi1EEESI_SI_EEESC_SE_Li256ELb0ELb1ELb0ELb0EEENS1_19SingleTileSchedulerILb0ELb0ELb1ELi128EEEEEEEEEvNT_6ParamsE:
	.zero		1400


//--------------------- .nv.constant0._ZN7cutlass13device_kernelIN5flash19enable_sm80_to_sm89INS1_16FlashAttnFwdSm80INS1_25CollectiveMainloopFwdSm80ILi8ELi1ELb1EN4cute5tupleIJNS5_1CILi128EEENS7_ILi48EEENS7_ILi256EEEEEELi256ENS_10bfloat16_tEfNS_4arch4Sm80ELb0ELb1ELb1ELb1ELb0ELb0ELb1ELb0EEENS1_21CollectiveEpilogueFwdINS6_IJS8_SA_S9_EEENS6_IJNS7_ILi1EEESI_SI_EEESC_SE_Li256ELb1ELb1ELb0ELb0EEENS1_19SingleTileSchedulerILb1ELb0ELb1ELi128EEEEEEEEEvNT_6ParamsE --------------------------
	.section	.nv.constant0._ZN7cutlass13device_kernelIN5flash19enable_sm80_to_sm89INS1_16FlashAttnFwdSm80INS1_25CollectiveMainloopFwdSm80ILi8ELi1ELb1EN4cute5tupleIJNS5_1CILi128EEENS7_ILi48EEENS7_ILi256EEEEEELi256ENS_10bfloat16_tEfNS_4arch4Sm80ELb0ELb1ELb1ELb1ELb0ELb0ELb1ELb0EEENS1_21CollectiveEpilogueFwdINS6_IJS8_SA_S9_EEENS6_IJNS7_ILi1EEESI_SI_EEESC_SE_Li256ELb1ELb1ELb0ELb0EEENS1_19SingleTileSchedulerILb1ELb0ELb1ELi128EEEEEEEEEvNT_6ParamsE,"a",@progbits
	.sectionflags	@""
	.align	4
.nv.constant0._ZN7cutlass13device_kernelIN5flash19enable_sm80_to_sm89INS1_16FlashAttnFwdSm80INS1_25CollectiveMainloopFwdSm80ILi8ELi1ELb1EN4cute5tupleIJNS5_1CILi128EEENS7_ILi48EEENS7_ILi256EEEEEELi256ENS_10bfloat16_tEfNS_4arch4Sm80ELb0ELb1ELb1ELb1ELb0ELb0ELb1ELb0EEENS1_21CollectiveEpilogueFwdINS6_IJS8_SA_S9_EEENS6_IJNS7_ILi1EEESI_SI_EEESC_SE_Li256ELb1ELb1ELb0ELb0EEENS1_19SingleTileSchedulerILb1ELb0ELb1ELi128EEEEEEEEEvNT_6ParamsE:
	.zero		1400


//--------------------- .nv.constant0._ZN7cutlass13device_kernelIN5flash19enable_sm80_to_sm89INS1_16FlashAttnFwdSm80INS1_25CollectiveMainloopFwdSm80ILi8ELi1ELb0EN4cute5tupleIJNS5_1CILi128EEENS7_ILi32EEENS7_ILi256EEEEEELi256ENS_10bfloat16_tEfNS_4arch4Sm80ELb0ELb1ELb1ELb1ELb0ELb1ELb1ELb0EEENS1_21CollectiveEpilogueFwdINS6_IJS8_SA_S9_EEENS6_IJNS7_ILi1EEESI_SI_EEESC_SE_Li256ELb1ELb1ELb0ELb0EEENS1_19SingleTileSchedulerILb1ELb0ELb1ELi128EEEEEEEEEvNT_6ParamsE --------------------------
	.section	.nv.constant0._ZN7cutlass13device_kernelIN5flash19enable_sm80_to_sm89INS1_16FlashAttnFwdSm80INS1_25CollectiveMainloopFwdSm80ILi8ELi1ELb0EN4cute5tupleIJNS5_1CILi128EEENS7_ILi32EEENS7_ILi256EEEEEELi256ENS_10bfloat16_tEfNS_4arch4Sm80ELb0ELb1ELb1ELb1ELb0ELb1ELb1ELb0EEENS1_21CollectiveEpilogueFwdINS6_IJS8_SA_S9_EEENS6_IJNS7_ILi1EEESI_SI_EEESC_SE_Li256ELb1ELb1ELb0ELb0EEENS1_19SingleTileSchedulerILb1ELb0ELb1ELi128EEEEEEEEEvNT_6ParamsE,"a",@progbits
	.sectionflags	@""
	.align	4
.nv.constant0._ZN7cutlass13device_kernelIN5flash19enable_sm80_to_sm89INS1_16FlashAttnFwdSm80INS1_25CollectiveMainloopFwdSm80ILi8ELi1ELb0EN4cute5tupleIJNS5_1CILi128EEENS7_ILi32EEENS7_ILi256EEEEEELi256ENS_10bfloat16_tEfNS_4arch4Sm80ELb0ELb1ELb1ELb1ELb0ELb1ELb1ELb0EEENS1_21CollectiveEpilogueFwdINS6_IJS8_SA_S9_EEENS6_IJNS7_ILi1EEESI_SI_EEESC_SE_Li256ELb1ELb1ELb0ELb0EEENS1_19SingleTileSchedulerILb1ELb0ELb1ELi128EEEEEEEEEvNT_6ParamsE:
	.zero		1400


//--------------------- .nv.constant0._ZN7cutlass13device_kernelIN5flash19enable_sm80_to_sm89INS1_16FlashAttnFwdSm80INS1_25CollectiveMainloopFwdSm80ILi8ELi1ELb1EN4cute5tupleIJNS5_1CILi128EEENS7_ILi64EEENS7_ILi256EEEEEELi256ENS_10bfloat16_tEfNS_4arch4Sm80ELb1ELb0ELb1ELb0ELb0ELb0ELb1ELb0EEENS1_21CollectiveEpilogueFwdINS6_IJS8_SA_S9_EEENS6_IJNS7_ILi1EEESI_SI_EEESC_SE_Li256ELb0ELb1ELb0ELb0EEENS1_30DynamicPersistentTileSchedulerILi256ELi256ELb0ELb1ELb0EEEEEEEEEvNT_6ParamsE --------------------------
	.section	.nv.constant0._ZN7cutlass13device_kernelIN5flash19enable_sm80_to_sm89INS1_16FlashAttnFwdSm80INS1_25CollectiveMainloopFwdSm80ILi8ELi1ELb1EN4cute5tupleIJNS5_1CILi128EEENS7_ILi64EEENS7_ILi256EEEEEELi256ENS_10bfloat16_tEfNS_4arch4Sm80ELb1ELb0ELb1ELb0ELb0ELb0ELb1ELb0EEENS1_21CollectiveEpilogueFwdINS6_IJS8_SA_S9_EEENS6_IJNS7_ILi1EEESI_SI_EEESC_SE_Li256ELb0ELb1ELb0ELb0EEENS1_30DynamicPersistentTileSchedulerILi256ELi256ELb0ELb1ELb0EEEEEEEEEvNT_6ParamsE,"a",@progbits
	.sectionflags	@""
	.align	4
.nv.constant0._ZN7cutlass13device_kernelIN5flash19enable_sm80_to_sm89INS1_16FlashAttnFwdSm80INS1_25CollectiveMainloopFwdSm80ILi8ELi1ELb1EN4cute5tupleIJNS5_1CILi128EEENS7_ILi64EEENS7_ILi256EEEEEELi256ENS_10bfloat16_tEfNS_4arch4Sm80ELb1ELb0ELb1ELb0ELb0ELb0ELb1ELb0EEENS1_21CollectiveEpilogueFwdINS6_IJS8_SA_S9_EEENS6_IJNS7_ILi1EEESI_SI_EEESC_SE_Li256ELb0ELb1ELb0ELb0EEENS1_30DynamicPersistentTileSchedulerILi256ELi256ELb0ELb1ELb0EEEEEEEEEvNT_6ParamsE:
	.zero		1416


//--------------------- .nv.constant0._ZN7cutlass13device_kernelIN5flash19enable_sm80_to_sm89INS1_16FlashAttnFwdSm80INS1_25CollectiveMainloopFwdSm80ILi8ELi1ELb1EN4cute5tupleIJNS5_1CILi128EEENS7_ILi64EEENS7_ILi256EEEEEELi256ENS_10bfloat16_tEfNS_4arch4Sm80ELb1ELb0ELb1ELb1ELb0ELb0ELb1ELb0EEENS1_21CollectiveEpilogueFwdINS6_IJS8_SA_S9_EEENS6_IJNS7_ILi1EEESI_SI_EEESC_SE_Li256ELb1ELb1ELb0ELb0EEENS1_19SingleTileSchedulerILb1ELb0ELb1ELi128EEEEEEEEEvNT_6ParamsE --------------------------
	.section	.nv.constant0._ZN7cutlass13device_kernelIN5flash19enable_sm80_to_sm89INS1_16FlashAttnFwdSm80INS1_25CollectiveMainloopFwdSm80ILi8ELi1ELb1EN4cute5tupleIJNS5_1CILi128EEENS7_ILi64EEENS7_ILi256EEEEEELi256ENS_10bfloat16_tEfNS_4arch4Sm80ELb1ELb0ELb1ELb1ELb0ELb0ELb1ELb0EEENS1_21CollectiveEpilogueFwdINS6_IJS8_SA_S9_EEENS6_IJNS7_ILi1EEESI_SI_EEESC_SE_Li256ELb1ELb1ELb0ELb0EEENS1_19SingleTileSchedulerILb1ELb0ELb1ELi128EEEEEEEEEvNT_6ParamsE,"a",@progbits
	.sectionflags	@""
	.align	4
.nv.constant0._ZN7cutlass13device_kernelIN5flash19enable_sm80_to_sm89INS1_16FlashAttnFwdSm80INS1_25CollectiveMainloopFwdSm80ILi8ELi1ELb1EN4cute5tupleIJNS5_1CILi128EEENS7_ILi64EEENS7_ILi256EEEEEELi256ENS_10bfloat16_tEfNS_4arch4Sm80ELb1ELb0ELb1ELb1ELb0ELb0ELb1ELb0EEENS1_21CollectiveEpilogueFwdINS6_IJS8_SA_S9_EEENS6_IJNS7_ILi1EEESI_SI_EEESC_SE_Li256ELb1ELb1ELb0ELb0EEENS1_19SingleTileSchedulerILb1ELb0ELb1ELi128EEEEEEEEEvNT_6ParamsE:
	.zero		1400


//--------------------- .nv.constant0._ZN7cutlass13device_kernelIN5flash19enable_sm80_to_sm89INS1_16FlashAttnFwdSm80INS1_25CollectiveMainloopFwdSm80ILi8ELi1ELb0EN4cute5tupleIJNS5_1CILi128EEENS7_ILi32EEENS7_ILi256EEEEEELi256ENS_10bfloat16_tEfNS_4arch4Sm80ELb1ELb0ELb1ELb1ELb0ELb1ELb1ELb0EEENS1_21CollectiveEpilogueFwdINS6_IJS8_SA_S9_EEENS6_IJNS7_ILi1EEESI_SI_EEESC_SE_Li256ELb1ELb1ELb0ELb0EEENS1_19SingleTileSchedulerILb1ELb0ELb1ELi128EEEEEEEEEvNT_6ParamsE --------------------------
	.section	.nv.constant0._ZN7cutlass13device_kernelIN5flash19enable_sm80_to_sm89INS1_16FlashAttnFwdSm80INS1_25CollectiveMainloopFwdSm80ILi8ELi1ELb0EN4cute5tupleIJNS5_1CILi128EEENS7_ILi32EEENS7_ILi256EEEEEELi256ENS_10bfloat16_tEfNS_4arch4Sm80ELb1ELb0ELb1ELb1ELb0ELb1ELb1ELb0EEENS1_21CollectiveEpilogueFwdINS6_IJS8_SA_S9_EEENS6_IJNS7_ILi1EEESI_SI_EEESC_SE_Li256ELb1ELb1ELb0ELb0EEENS1_19SingleTileSchedulerILb1ELb0ELb1ELi128EEEEEEEEEvNT_6ParamsE,"a",@progbits
	.sectionflags	@""
	.align	4
.nv.constant0._ZN7cutlass13device_kernelIN5flash19enable_sm80_to_sm89INS1_16FlashAttnFwdSm80INS1_25CollectiveMainloopFwdSm80ILi8ELi1ELb0EN4cute5tupleIJNS5_1CILi128EEENS7_ILi32EEENS7_ILi256EEEEEELi256ENS_10bfloat16_tEfNS_4arch4Sm80ELb1ELb0ELb1ELb1ELb0ELb1ELb1ELb0EEENS1_21CollectiveEpilogueFwdINS6_IJS8_SA_S9_EEENS6_IJNS7_ILi1EEESI_SI_EEESC_SE_Li256ELb1ELb1ELb0ELb0EEENS1_19SingleTileSchedulerILb1ELb0ELb1ELi128EEEEEEEEEvNT_6ParamsE:
	.zero		1400


//--------------------- .nv.constant0._ZN7cutlass13device_kernelIN5flash19enable_sm80_to_sm89INS1_16FlashAttnFwdSm80INS1_25CollectiveMainloopFwdSm80ILi8ELi1ELb0EN4cute5tupleIJNS5_1CILi128EEENS7_ILi96EEENS7_ILi256EEEEEELi256ENS_10bfloat16_tEfNS_4arch4Sm80ELb0ELb0ELb1ELb0ELb0ELb0ELb1ELb0EEENS1_21CollectiveEpilogueFwdINS6_IJS8_SA_S9_EEENS6_IJNS7_ILi1EEESI_SI_EEESC_SE_Li256ELb0ELb1ELb0ELb0EEENS1_19SingleTileSchedulerILb0ELb0ELb1ELi128EEEEEEEEEvNT_6ParamsE --------------------------
	.section	.nv.constant0._ZN7cutlass13device_kernelIN5flash19enable_sm80_to_sm89INS1_16FlashAttnFwdSm80INS1_25CollectiveMainloopFwdSm80ILi8ELi1ELb0EN4cute5tupleIJNS5_1CILi128EEENS7_ILi96EEENS7_ILi256EEEEEELi256ENS_10bfloat16_tEfNS_4arch4Sm80ELb0ELb0ELb1ELb0ELb0ELb0ELb1ELb0EEENS1_21CollectiveEpilogueFwdINS6_IJS8_SA_S9_EEENS6_IJNS7_ILi1EEESI_SI_EEESC_SE_Li256ELb0ELb1ELb0ELb0EEENS1_19SingleTileSchedulerILb0ELb0ELb1ELi128EEEEEEEEEvNT_6ParamsE,"a",@progbits
	.sectionflags	@""
	.align	4
.nv.constant0._ZN7cutlass13device_kernelIN5flash19enable_sm80_to_sm89INS1_16FlashAttnFwdSm80INS1_25CollectiveMainloopFwdSm80ILi8ELi1ELb0EN4cute5tupleIJNS5_1CILi128EEENS7_ILi96EEENS7_ILi256EEEEEELi256ENS_10bfloat16_tEfNS_4arch4Sm80ELb0ELb0ELb1ELb0ELb0ELb0ELb1ELb0EEENS1_21CollectiveEpilogueFwdINS6_IJS8_SA_S9_EEENS6_IJNS7_ILi1EEESI_SI_EEESC_SE_Li256ELb0ELb1ELb0ELb0EEENS1_19SingleTileSchedulerILb0ELb0ELb1ELi128EEEEEEEEEvNT_6ParamsE:
	.zero		1400


//--------------------- .nv.constant0._ZN7cutlass13device_kernelIN5flash19enable_sm80_to_sm89INS1_16FlashAttnFwdSm80INS1_25CollectiveMainloopFwdSm80ILi8ELi1ELb0EN4cute5tupleIJNS5_1CILi128EEENS7_ILi96EEENS7_ILi256EEEEEELi256ENS_10bfloat16_tEfNS_4arch4Sm80ELb0ELb0ELb1ELb1ELb0ELb0ELb1ELb0EEENS1_21CollectiveEpilogueFwdINS6_IJS8_SA_S9_EEENS6_IJNS7_ILi1EEESI_SI_EEESC_SE_Li256ELb1ELb1ELb0ELb0EEENS1_19SingleTileSchedulerILb1ELb0ELb1ELi128EEEEEEEEEvNT_6ParamsE --------------------------
	.section	.nv.constant0._ZN7cutlass13device_kernelIN5flash19enable_sm80_to_sm89INS1_16FlashAttnFwdSm80INS1_25CollectiveMainloopFwdSm80ILi8ELi1ELb0EN4cute5tupleIJNS5_1CILi128EEENS7_ILi96EEENS7_ILi256EEEEEELi256ENS_10bfloat16_tEfNS_4arch4Sm80ELb0ELb0ELb1ELb1ELb0ELb0ELb1ELb0EEENS1_21CollectiveEpilogueFwdINS6_IJS8_SA_S9_EEENS6_IJNS7_ILi1EEESI_SI_EEESC_SE_Li256ELb1ELb1ELb0ELb0EEENS1_19SingleTileSchedulerILb1ELb0ELb1ELi128EEEEEEEEEvNT_6ParamsE,"a",@progbits
	.sectionflags	@""
	.align	4
.nv.constant0._ZN7cutlass13device_kernelIN5flash19enable_sm80_to_sm89INS1_16FlashAttnFwdSm80INS1_25CollectiveMainloopFwdSm80ILi8ELi1ELb0EN4cute5tupleIJNS5_1CILi128EEENS7_ILi96EEENS7_ILi256EEEEEELi256ENS_10bfloat16_tEfNS_4arch4Sm80ELb0ELb0ELb1ELb1ELb0ELb0ELb1ELb0EEENS1_21CollectiveEpilogueFwdINS6_IJS8_SA_S9_EEENS6_IJNS7_ILi1EEESI_SI_EEESC_SE_Li256ELb1ELb1ELb0ELb0EEENS1_19SingleTileSchedulerILb1ELb0ELb1ELi128EEEEEEEEEvNT_6ParamsE:
	.zero		1400


//--------------------- .nv.constant0._ZN7cutlass13device_kernelIN5flash19enable_sm80_to_sm89INS1_16FlashAttnFwdSm80INS1_25CollectiveMainloopFwdSm80ILi8ELi1ELb0EN4cute5tupleIJNS5_1CILi128EEENS7_ILi48EEENS7_ILi256EEEEEELi256ENS_10bfloat16_tEfNS_4arch4Sm80ELb0ELb0ELb1ELb1ELb0ELb1ELb1ELb0EEENS1_21CollectiveEpilogueFwdINS6_IJS8_SA_S9_EEENS6_IJNS7_ILi1EEESI_SI_EEESC_SE_Li256ELb1ELb1ELb0ELb0EEENS1_19SingleTileSchedulerILb1ELb0ELb1ELi128EEEEEEEEEvNT_6ParamsE --------------------------
	.section	.nv.constant0._ZN7cutlass13device_kernelIN5flash19enable_sm80_to_sm89INS1_16FlashAttnFwdSm80INS1_25CollectiveMainloopFwdSm80ILi8ELi1ELb0EN4cute5tupleIJNS5_1CILi128EEENS7_ILi48EEENS7_ILi256EEEEEELi256ENS_10bfloat16_tEfNS_4arch4Sm80ELb0ELb0ELb1ELb1ELb0ELb1ELb1ELb0EEENS1_21CollectiveEpilogueFwdINS6_IJS8_SA_S9_EEENS6_IJNS7_ILi1EEESI_SI_EEESC_SE_Li256ELb1ELb1ELb0ELb0EEENS1_19SingleTileSchedulerILb1ELb0ELb1ELi128EEEEEEEEEvNT_6ParamsE,"a",@progbits
	.sectionflags	@""
	.align	4
.nv.constant0._ZN7cutlass13device_kernelIN5flash19enable_sm80_to_sm89INS1_16FlashAttnFwdSm80INS1_25CollectiveMainloopFwdSm80ILi8ELi1ELb0EN4cute5tupleIJNS5_1CILi128EEENS7_ILi48EEENS7_ILi256EEEEEELi256ENS_10bfloat16_tEfNS_4arch4Sm80ELb0ELb0ELb1ELb1ELb0ELb1ELb1ELb0EEENS1_21CollectiveEpilogueFwdINS6_IJS8_SA_S9_EEENS6_IJNS7_ILi1EEESI_SI_EEESC_SE_Li256ELb1ELb1ELb0ELb0EEENS1_19SingleTileSchedulerILb1ELb0ELb1ELi128EEEEEEEEEvNT_6ParamsE:
	.zero		1400


//--------------------- .nv.constant0._ZN7cutlass13device_kernelIN5flash19enable_sm80_to_sm89INS1_16FlashAttnFwdSm80INS1_25CollectiveMainloopFwdSm80ILi8ELi1ELb0EN4cute5tupleIJNS5_1CILi128EEENS7_ILi64EEENS7_ILi256EEEEEELi256ENS_10bfloat16_tEfNS_4arch4Sm80ELb0ELb1ELb1ELb0ELb0ELb0ELb1ELb0EEENS1_21CollectiveEpilogueFwdINS6_IJS8_SA_S9_EEENS6_IJNS7_ILi1EEESI_SI_EEESC_SE_Li256ELb0ELb1ELb0ELb0EEENS1_19SingleTileSchedulerILb0ELb0ELb1ELi128EEEEEEEEEvNT_6ParamsE --------------------------
	.section	.nv.constant0._ZN7cutlass13device_kernelIN5flash19enable_sm80_to_sm89INS1_16FlashAttnFwdSm80INS1_25CollectiveMainloopFwdSm80ILi8ELi1ELb0EN4cute5tupleIJNS5_1CILi128EEENS7_ILi64EEENS7_ILi256EEEEEELi256ENS_10bfloat16_tEfNS_4arch4Sm80ELb0ELb1ELb1ELb0ELb0ELb0ELb1ELb0EEENS1_21CollectiveEpilogueFwdINS6_IJS8_SA_S9_EEENS6_IJNS7_ILi1EEESI_SI_EEESC_SE_Li256ELb0ELb1ELb0ELb0EEENS1_19SingleTileSchedulerILb0ELb0ELb1ELi128EEEEEEEEEvNT_6ParamsE,"a",@progbits
	.sectionflags	@""
	.align	4
.nv.constant0._ZN7cutlass13device_kernelIN5flash19enable_sm80_to_sm89INS1_16FlashAttnFwdSm80INS1_25CollectiveMainloopFwdSm80ILi8ELi1ELb0EN4cute5tupleIJNS5_1CILi128EEENS7_ILi64EEENS7_ILi256EEEEEELi256ENS_10bfloat16_tEfNS_4arch4Sm80ELb0ELb1ELb1ELb0ELb0ELb0ELb1ELb0EEENS1_21CollectiveEpilogueFwdINS6_IJS8_SA_S9_EEENS6_IJNS7_ILi1EEESI_SI_EEESC_SE_Li256ELb0ELb1ELb0ELb0EEENS1_19SingleTileSchedulerILb0ELb0ELb1ELi128EEEEEEEEEvNT_6ParamsE:
	.zero		1400


//--------------------- .nv.constant0._ZN7cutlass13device_kernelIN5flash19enable_sm80_to_sm89INS1_16FlashAttnFwdSm80INS1_25CollectiveMainloopFwdSm80ILi8ELi1ELb0EN4cute5tupleIJNS5_1CILi128EEENS7_ILi64EEENS7_ILi256EEEEEELi256ENS_10bfloat16_tEfNS_4arch4Sm80ELb0ELb1ELb1ELb1ELb0ELb0ELb1ELb0EEENS1_21CollectiveEpilogueFwdINS6_IJS8_SA_S9_EEENS6_IJNS7_ILi1EEESI_SI_EEESC_SE_Li256ELb1ELb1ELb0ELb0EEENS1_19SingleTileSchedulerILb1ELb0ELb1ELi128EEEEEEEEEvNT_6ParamsE --------------------------
	.section	.nv.constant0._ZN7cutlass13device_kernelIN5flash19enable_sm80_to_sm89INS1_16FlashAttnFwdSm80INS1_25CollectiveMainloopFwdSm80ILi8ELi1ELb0EN4cute5tupleIJNS5_1CILi128EEENS7_ILi64EEENS7_ILi256EEEEEELi256ENS_10bfloat16_tEfNS_4arch4Sm80ELb0ELb1ELb1ELb1ELb0ELb0ELb1ELb0EEENS1_21CollectiveEpilogueFwdINS6_IJS8_SA_S9_EEENS6_IJNS7_ILi1EEESI_SI_EEESC_SE_Li256ELb1ELb1ELb0ELb0EEENS1_19SingleTileSchedulerILb1ELb0ELb1ELi128EEEEEEEEEvNT_6ParamsE,"a",@progbits
	.sectionflags	@""
	.align	4
.nv.constant0._ZN7cutlass13device_kernelIN5flash19enable_sm80_to_sm89INS1_16FlashAttnFwdSm80INS1_25CollectiveMainloopFwdSm80ILi8ELi1ELb0EN4cute5tupleIJNS5_1CILi128EEENS7_ILi64EEENS7_ILi256EEEEEELi256ENS_10bfloat16_tEfNS_4arch4Sm80ELb0ELb1ELb1ELb1ELb0ELb0ELb1ELb0EEENS1_21CollectiveEpilogueFwdINS6_IJS8_SA_S9_EEENS6_IJNS7_ILi1EEESI_SI_EEESC_SE_Li256ELb1ELb1ELb0ELb0EEENS1_19SingleTileSchedulerILb1ELb0ELb1ELi128EEEEEEEEEvNT_6ParamsE:
	.zero		1400


//--------------------- .nv.constant0._ZN7cutlass13device_kernelIN5flash19enable_sm80_to_sm89INS1_16FlashAttnFwdSm80INS1_25CollectiveMainloopFwdSm80ILi8ELi1ELb0EN4cute5tupleIJNS5_1CILi128EEENS7_ILi48EEENS7_ILi256EEEEEELi256ENS_10bfloat16_tEfNS_4arch4Sm80ELb0ELb1ELb1ELb1ELb0ELb1ELb1ELb0EEENS1_21CollectiveEpilogueFwdINS6_IJS8_SA_S9_EEENS6_IJNS7_ILi1EEESI_SI_EEESC_SE_Li256ELb1ELb1ELb0ELb0EEENS1_19SingleTileSchedulerILb1ELb0ELb1ELi128EEEEEEEEEvNT_6ParamsE --------------------------
	.section	.nv.constant0._ZN7cutlass13device_kernelIN5flash19enable_sm80_to_sm89INS1_16FlashAttnFwdSm80INS1_25CollectiveMainloopFwdSm80ILi8ELi1ELb0EN4cute5tupleIJNS5_1CILi128EEENS7_ILi48EEENS7_ILi256EEEEEELi256ENS_10bfloat16_tEfNS_4arch4Sm80ELb0ELb1ELb1ELb1ELb0ELb1ELb1ELb0EEENS1_21CollectiveEpilogueFwdINS6_IJS8_SA_S9_EEENS6_IJNS7_ILi1EEESI_SI_EEESC_SE_Li256ELb1ELb1ELb0ELb0EEENS1_19SingleTileSchedulerILb1ELb0ELb1ELi128EEEEEEEEEvNT_6ParamsE,"a",@progbits
	.sectionflags	@""
	.align	4
.nv.constant0._ZN7cutlass13device_kernelIN5flash19enable_sm80_to_sm89INS1_16FlashAttnFwdSm80INS1_25CollectiveMainloopFwdSm80ILi8ELi1ELb0EN4cute5tupleIJNS5_1CILi128EEENS7_ILi48EEENS7_ILi256EEEEEELi256ENS_10bfloat16_tEfNS_4arch4Sm80ELb0ELb1ELb1ELb1ELb0ELb1ELb1ELb0EEENS1_21CollectiveEpilogueFwdINS6_IJS8_SA_S9_EEENS6_IJNS7_ILi1EEESI_SI_EEESC_SE_Li256ELb1ELb1ELb0ELb0EEENS1_19SingleTileSchedulerILb1ELb0ELb1ELi128EEEEEEEEEvNT_6ParamsE:
	.zero		1400


//--------------------- .nv.constant0._ZN7cutlass13device_kernelIN5flash19enable_sm80_to_sm89INS1_16FlashAttnFwdSm80INS1_25CollectiveMainloopFwdSm80ILi8ELi1ELb0EN4cute5tupleIJNS5_1CILi128EEENS7_ILi96EEENS7_ILi256EEEEEELi256ENS_10bfloat16_tEfNS_4arch4Sm80ELb1ELb0ELb1ELb0ELb0ELb0ELb1ELb0EEENS1_21CollectiveEpilogueFwdINS6_IJS8_SA_S9_EEENS6_IJNS7_ILi1EEESI_SI_EEESC_SE_Li256ELb0ELb1ELb0ELb0EEENS1_30DynamicPersistentTileSchedulerILi256ELi256ELb0ELb1ELb0EEEEEEEEEvNT_6ParamsE --------------------------
	.section	.nv.constant0._ZN7cutlass13device_kernelIN5flash19enable_sm80_to_sm89INS1_16FlashAttnFwdSm80INS1_25CollectiveMainloopFwdSm80ILi8ELi1ELb0EN4cute5tupleIJNS5_1CILi128EEENS7_ILi96EEENS7_ILi256EEEEEELi256ENS_10bfloat16_tEfNS_4arch4Sm80ELb1ELb0ELb1ELb0ELb0ELb0ELb1ELb0EEENS1_21CollectiveEpilogueFwdINS6_IJS8_SA_S9_EEENS6_IJNS7_ILi1EEESI_SI_EEESC_SE_Li256ELb0ELb1ELb0ELb0EEENS1_30DynamicPersistentTileSchedulerILi256ELi256ELb0ELb1ELb0EEEEEEEEEvNT_6ParamsE,"a",@progbits
	.sectionflags	@""
	.align	4
.nv.constant0._ZN7cutlass13device_kernelIN5flash19enable_sm80_to_sm89INS1_16FlashAttnFwdSm80INS1_25CollectiveMainloopFwdSm80ILi8ELi1ELb0EN4cute5tupleIJNS5_1CILi128EEENS7_ILi96EEENS7_ILi256EEEEEELi256ENS_10bfloat16_tEfNS_4arch4Sm80ELb1ELb0ELb1ELb0ELb0ELb0ELb1ELb0EEENS1_21CollectiveEpilogueFwdINS6_IJS8_SA_S9_EEENS6_IJNS7_ILi1EEESI_SI_EEESC_SE_Li256ELb0ELb1ELb0ELb0EEENS1_30DynamicPersistentTileSchedulerILi256ELi256ELb0ELb1ELb0EEEEEEEEEvNT_6ParamsE:
	.zero		1416


//--------------------- .nv.constant0._ZN7cutlass13device_kernelIN5flash19enable_sm80_to_sm89INS1_16FlashAttnFwdSm80INS1_25CollectiveMainloopFwdSm80ILi8ELi1ELb0EN4cute5tupleIJNS5_1CILi128EEENS7_ILi96EEENS7_ILi256EEEEEELi256ENS_10bfloat16_tEfNS_4arch4Sm80ELb1ELb0ELb1ELb1ELb0ELb0ELb1ELb0EEENS1_21CollectiveEpilogueFwdINS6_IJS8_SA_S9_EEENS6_IJNS7_ILi1EEESI_SI_EEESC_SE_Li256ELb1ELb1ELb0ELb0EEENS1_19SingleTileSchedulerILb1ELb0ELb1ELi128EEEEEEEEEvNT_6ParamsE --------------------------
	.section	.nv.constant0._ZN7cutlass13device_kernelIN5flash19enable_sm80_to_sm89INS1_16FlashAttnFwdSm80INS1_25CollectiveMainloopFwdSm80ILi8ELi1ELb0EN4cute5tupleIJNS5_1CILi128EEENS7_ILi96EEENS7_ILi256EEEEEELi256ENS_10bfloat16_tEfNS_4arch4Sm80ELb1ELb0ELb1ELb1ELb0ELb0ELb1ELb0EEENS1_21CollectiveEpilogueFwdINS6_IJS8_SA_S9_EEENS6_IJNS7_ILi1EEESI_SI_EEESC_SE_Li256ELb1ELb1ELb0ELb0EEENS1_19SingleTileSchedulerILb1ELb0ELb1ELi128EEEEEEEEEvNT_6ParamsE,"a",@progbits
	.sectionflags	@""
	.align	4
.nv.constant0._ZN7cutlass13device_kernelIN5flash19enable_sm80_to_sm89INS1_16FlashAttnFwdSm80INS1_25CollectiveMainloopFwdSm80ILi8ELi1ELb0EN4cute5tupleIJNS5_1CILi128EEENS7_ILi96EEENS7_ILi256EEEEEELi256ENS_10bfloat16_tEfNS_4arch4Sm80ELb1ELb0ELb1ELb1ELb0ELb0ELb1ELb0EEENS1_21CollectiveEpilogueFwdINS6_IJS8_SA_S9_EEENS6_IJNS7_ILi1EEESI_SI_EEESC_SE_Li256ELb1ELb1ELb0ELb0EEENS1_19SingleTileSchedulerILb1ELb0ELb1ELi128EEEEEEEEEvNT_6ParamsE:
	.zero		1400


//--------------------- .nv.constant0._ZN7cutlass13device_kernelIN5flash19enable_sm80_to_sm89INS1_16FlashAttnFwdSm80INS1_25CollectiveMainloopFwdSm80ILi8ELi1ELb0EN4cute5tupleIJNS5_1CILi128EEENS7_ILi48EEENS7_ILi256EEEEEELi256ENS_10bfloat16_tEfNS_4arch4Sm80ELb1ELb0ELb1ELb1ELb0ELb1ELb1ELb0EEENS1_21CollectiveEpilogueFwdINS6_IJS8_SA_S9_EEENS6_IJNS7_ILi1EEESI_SI_EEESC_SE_Li256ELb1ELb1ELb0ELb0EEENS1_19SingleTileSchedulerILb1ELb0ELb1ELi128EEEEEEEEEvNT_6ParamsE --------------------------
	.section	.nv.constant0._ZN7cutlass13device_kernelIN5flash19enable_sm80_to_sm89INS1_16FlashAttnFwdSm80INS1_25CollectiveMainloopFwdSm80ILi8ELi1ELb0EN4cute5tupleIJNS5_1CILi128EEENS7_ILi48EEENS7_ILi256EEEEEELi256ENS_10bfloat16_tEfNS_4arch4Sm80ELb1ELb0ELb1ELb1ELb0ELb1ELb1ELb0EEENS1_21CollectiveEpilogueFwdINS6_IJS8_SA_S9_EEENS6_IJNS7_ILi1EEESI_SI_EEESC_SE_Li256ELb1ELb1ELb0ELb0EEENS1_19SingleTileSchedulerILb1ELb0ELb1ELi128EEEEEEEEEvNT_6ParamsE,"a",@progbits
	.sectionflags	@""
	.align	4
.nv.constant0._ZN7cutlass13device_kernelIN5flash19enable_sm80_to_sm89INS1_16FlashAttnFwdSm80INS1_25CollectiveMainloopFwdSm80ILi8ELi1ELb0EN4cute5tupleIJNS5_1CILi128EEENS7_ILi48EEENS7_ILi256EEEEEELi256ENS_10bfloat16_tEfNS_4arch4Sm80ELb1ELb0ELb1ELb1ELb0ELb1ELb1ELb0EEENS1_21CollectiveEpilogueFwdINS6_IJS8_SA_S9_EEENS6_IJNS7_ILi1EEESI_SI_EEESC_SE_Li256ELb1ELb1ELb0ELb0EEENS1_19SingleTileSchedulerILb1ELb0ELb1ELi128EEEEEEEEEvNT_6ParamsE:
	.zero		1400


//--------------------- .text._ZN7cutlass13device_kernelIN5flash19enable_sm80_to_sm89INS1_16FlashAttnFwdSm80INS1_25CollectiveMainloopFwdSm80ILi8ELi1ELb1EN4cute5tupleIJNS5_1CILi128EEENS7_ILi64EEENS7_ILi256EEEEEELi256ENS_10bfloat16_tEfNS_4arch4Sm80ELb0ELb0ELb1ELb0ELb0ELb0ELb1ELb0EEENS1_21CollectiveEpilogueFwdINS6_IJS8_SA_S9_EEENS6_IJNS7_ILi1EEESI_SI_EEESC_SE_Li256ELb0ELb1ELb0ELb0EEENS1_19SingleTileSchedulerILb0ELb0ELb1ELi128EEEEEEEEEvNT_6ParamsE --------------------------
	.section	.text._ZN7cutlass13device_kernelIN5flash19enable_sm80_to_sm89INS1_16FlashAttnFwdSm80INS1_25CollectiveMainloopFwdSm80ILi8ELi1ELb1EN4cute5tupleIJNS5_1CILi128EEENS7_ILi64EEENS7_ILi256EEEEEELi256ENS_10bfloat16_tEfNS_4arch4Sm80ELb0ELb0ELb1ELb0ELb0ELb0ELb1ELb0EEENS1_21CollectiveEpilogueFwdINS6_IJS8_SA_S9_EEENS6_IJNS7_ILi1EEESI_SI_EEESC_SE_Li256ELb0ELb1ELb0ELb0EEENS1_19SingleTileSchedulerILb0ELb0ELb1ELi128EEEEEEEEEvNT_6ParamsE,"ax",@progbits
	.sectioninfo	@"SHI_REGISTERS=255"
	.align	128
.text._ZN7cutlass13device_kernelIN5flash19enable_sm80_to_sm89INS1_16FlashAttnFwdSm80INS1_25CollectiveMainloopFwdSm80ILi8ELi1ELb1EN4cute5tupleIJNS5_1CILi128EEENS7_ILi64EEENS7_ILi256EEEEEELi256ENS_10bfloat16_tEfNS_4arch4Sm80ELb0ELb0ELb1ELb0ELb0ELb0ELb1ELb0EEENS1_21CollectiveEpilogueFwdINS6_IJS8_SA_S9_EEENS6_IJNS7_ILi1EEESI_SI_EEESC_SE_Li256ELb0ELb1ELb0ELb0EEENS1_19SingleTileSchedulerILb0ELb0ELb1ELi128EEEEEEEEEvNT_6ParamsE:
        .type           _ZN7cutlass13device_kernelIN5flash19enable_sm80_to_sm89INS1_16FlashAttnFwdSm80INS1_25CollectiveMainloopFwdSm80ILi8ELi1ELb1EN4cute5tupleIJNS5_1CILi128EEENS7_ILi64EEENS7_ILi256EEEEEELi256ENS_10bfloat16_tEfNS_4arch4Sm80ELb0ELb0ELb1ELb0ELb0ELb0ELb1ELb0EEENS1_21CollectiveEpilogueFwdINS6_IJS8_SA_S9_EEENS6_IJNS7_ILi1EEESI_SI_EEESC_SE_Li256ELb0ELb1ELb0ELb0EEENS1_19SingleTileSchedulerILb0ELb0ELb1ELi128EEEEEEEEEvNT_6ParamsE,@function
        .size           _ZN7cutlass13device_kernelIN5flash19enable_sm80_to_sm89INS1_16FlashAttnFwdSm80INS1_25CollectiveMainloopFwdSm80ILi8ELi1ELb1EN4cute5tupleIJNS5_1CILi128EEENS7_ILi64EEENS7_ILi256EEEEEELi256ENS_10bfloat16_tEfNS_4arch4Sm80ELb0ELb0ELb1ELb0ELb0ELb0ELb1ELb0EEENS1_21CollectiveEpilogueFwdINS6_IJS8_SA_S9_EEENS6_IJNS7_ILi1EEESI_SI_EEESC_SE_Li256ELb0ELb1ELb0ELb0EEENS1_19SingleTileSchedulerILb0ELb0ELb1ELi128EEEEEEEEEvNT_6ParamsE,(.L_x_1528 - _ZN7cutlass13device_kernelIN5flash19enable_sm80_to_sm89INS1_16FlashAttnFwdSm80INS1_25CollectiveMainloopFwdSm80ILi8ELi1ELb1EN4cute5tupleIJNS5_1CILi128EEENS7_ILi64EEENS7_ILi256EEEEEELi256ENS_10bfloat16_tEfNS_4arch4Sm80ELb0ELb0ELb1ELb0ELb0ELb0ELb1ELb0EEENS1_21CollectiveEpilogueFwdINS6_IJS8_SA_S9_EEENS6_IJNS7_ILi1EEESI_SI_EEESC_SE_Li256ELb0ELb1ELb0ELb0EEENS1_19SingleTileSchedulerILb0ELb0ELb1ELi128EEEEEEEEEvNT_6ParamsE)
        .other          _ZN7cutlass13device_kernelIN5flash19enable_sm80_to_sm89INS1_16FlashAttnFwdSm80INS1_25CollectiveMainloopFwdSm80ILi8ELi1ELb1EN4cute5tupleIJNS5_1CILi128EEENS7_ILi64EEENS7_ILi256EEEEEELi256ENS_10bfloat16_tEfNS_4arch4Sm80ELb0ELb0ELb1ELb0ELb0ELb0ELb1ELb0EEENS1_21CollectiveEpilogueFwdINS6_IJS8_SA_S9_EEENS6_IJNS7_ILi1EEESI_SI_EEESC_SE_Li256ELb0ELb1ELb0ELb0EEENS1_19SingleTileSchedulerILb0ELb0ELb1ELi128EEEEEEEEEvNT_6ParamsE,@"STO_CUDA_ENTRY STV_DEFAULT"
_ZN7cutlass13device_kernelIN5flash19enable_sm80_to_sm89INS1_16FlashAttnFwdSm80INS1_25CollectiveMainloopFwdSm80ILi8ELi1ELb1EN4cute5tupleIJNS5_1CILi128EEENS7_ILi64EEENS7_ILi256EEEEEELi256ENS_10bfloat16_tEfNS_4arch4Sm80ELb0ELb0ELb1ELb0ELb0ELb0ELb1ELb0EEENS1_21CollectiveEpilogueFwdINS6_IJS8_SA_S9_EEENS6_IJNS7_ILi1EEESI_SI_EEESC_SE_Li256ELb0ELb1ELb0ELb0EEENS1_19SingleTileSchedulerILb0ELb0ELb1ELi128EEEEEEEEEvNT_6ParamsE:
[----:B------:R-:W-:-:S03]  /*0000*/  MOV R1, c[0x0][0x28] ;  /* 0x00000a0000017a02 */ /* 0x000fc60000000f00 */
[----:B------:R-:W1:Y:S01]  /*0010*/  S2R R10, SR_CTAID.Z ;  /* 0x00000000000a7919 */ /* 0x000e620000002700 */
[----:B------:R-:W-:Y:S02]  /*0020*/  IADD3 R1, R1, -0x130, RZ ;  /* 0xfffffed001017810 */ /* 0x000fe40007ffe0ff */
[----:B-1----:R-:W-:-:S13]  /*0030*/  ISETP.GE.AND P0, PT, R10, RZ, PT ;  /* 0x000000ff0a00720c */ /* 0x002fda0003f06270 */
[----:B------:R-:W-:Y:S05]  /*0040*/  @!P0 EXIT ;  /* 0x000000000000894d */ /* 0x000fea0003800000 */
[----:B------:R-:W-:Y:S01]  /*0050*/  ISETP.NE.U32.AND P0, PT, RZ, c[0x0][0x340], PT ;  /* 0x0000d000ff007a0c */ /* 0x000fe20003f05070 */
[----:B------:R-:W-:-:S03]  /*0060*/  ULDC.64 UR8, c[0x0][0x118] ;  /* 0x0000460000087ab9 */ /* 0x000fc60000000a00 */
[----:B------:R-:W-:-:S13]  /*0070*/  ISETP.NE.AND.EX P0, PT, RZ, c[0x0][0x344], PT, P0 ;  /* 0x0000d100ff007a0c */ /* 0x000fda0003f05300 */
[----:B------:R-:W-:-:S04]  /*0080*/  @P0 IMAD.MOV.U32 R2, RZ, RZ, 0x4 ;  /* 0x00000004ff020424 */ /* 0x000fc800078e00ff */
[----:B------:R-:W-:-:S05]  /*0090*/  @P0 IMAD.WIDE R2, R10, R2, c[0x0][0x340] ;  /* 0x0000d0000a020625 */ /* 0x000fca00078e0202 */
[----:B------:R1:W2:Y:S01]  /*00a0*/  @P0 LDG.E R7, [R2.64] ;  /* 0x0000000802070981 */ /* 0x0002a2000c1e1900 */
[----:B------:R-:W-:Y:S01]  /*00b0*/  IMAD.MOV.U32 R13, RZ, RZ, c[0x0][0x2c4] ;  /* 0x0000b100ff0d7624 */ /* 0x000fe200078e00ff */
[----:B------:R-:W-:Y:S01]  /*00c0*/  SHF.R.S32.HI R11, RZ, 0x1f, R10 ;  /* 0x0000001fff0b7819 */ /* 0x000fe2000001140a */
[----:B------:R-:W-:Y:S01]  /*00d0*/  IMAD.MOV.U32 R87, RZ, RZ, c[0x0][0x1d0] ;  /* 0x00007400ff577624 */ /* 0x000fe200078e00ff */
[----:B------:R-:W3:Y:S01]  /*00e0*/  S2R R85, SR_TID.X ;  /* 0x0000000000557919 */ /* 0x000ee20000002100 */
[----:B------:R-:W-:-:S03]  /*00f0*/  IMAD.MOV.U32 R86, RZ, RZ, 0x6 ;  /* 0x00000006ff567424 */ /* 0x000fc600078e00ff */
[----:B------:R-:W-:Y:S01]  /*0100*/  BAR.SYNC.DEFER_BLOCKING 0x0 ;  /* 0x0000000000007b1d */ /* 0x000fe20000010000 */
[----:B------:R-:W-:Y:S01]  /*0110*/  ISETP.NE.AND P1, PT, R13, 0x1, PT ;  /* 0x000000010d00780c */ /* 0x000fe20003f25270 */
[----:B------:R-:W-:-:S04]  /*0120*/  IMAD R5, R11, c[0x0][0x1c0], RZ ;  /* 0x000070000b057a24 */ /* 0x000fc800078e02ff */
[----:B------:R-:W4:Y:S04]  /*0130*/  S2R R40, SR_CTAID.Y ;  /* 0x0000000000287919 */ /* 0x000f280000002600 */
[----:B------:R-:W5:Y:S01]  /*0140*/  S2R R12, SR_CTAID.X ;  /* 0x00000000000c7919 */ /* 0x000f620000002500 */
[----:B---3--:R-:W-:-:S04]  /*0150*/  SHF.R.S32.HI R24, RZ, 0x1f, R85 ;  /* 0x0000001fff187819 */ /* 0x008fc80000011455 */
[----:B-1----:R-:W-:-:S04]  /*0160*/  LEA.HI R2, R24, R85, RZ, 0x3 ;  /* 0x0000005518027211 */ /* 0x002fc800078f18ff */
[----:B------:R-:W-:Y:S02]  /*0170*/  LOP3.LUT R0, R2, 0xfffffff8, RZ, 0xc0, !PT ;  /* 0xfffffff802007812 */ /* 0x000fe400078ec0ff */
[----:B------:R-:W-:Y:S01]  /*0180*/  SHF.R.S32.HI R18, RZ, 0x3, R2 ;  /* 0x00000003ff127819 */ /* 0x000fe20000011402 */
[----:B----4-:R-:W-:Y:S01]  /*0190*/  IMAD.WIDE.U32 R8, R40, c[0x0][0x1b8], RZ ;  /* 0x00006e0028087a25 */ /* 0x010fe200078e00ff */
[----:B------:R-:W-:Y:S02]  /*01a0*/  SHF.R.S32.HI R41, RZ, 0x1f, R40 ;  /* 0x0000001fff297819 */ /* 0x000fe40000011428 */
[----:B------:R-:W-:Y:S01]  /*01b0*/  SHF.R.S32.HI R22, RZ, 0x1f, R18 ;  /* 0x0000001fff167819 */ /* 0x000fe20000011412 */
[----:B------:R-:W-:Y:S02]  /*01c0*/  IMAD.IADD R19, R85, 0x1, -R0 ;  /* 0x0000000155137824 */ /* 0x000fe400078e0a00 */
[----:B------:R-:W-:Y:S02]  /*01d0*/  IMAD R2, R41, c[0x0][0x1b8], RZ ;  /* 0x00006e0029027a24 */ /* 0x000fe400078e02ff */
[----:B------:R-:W-:-:S02]  /*01e0*/  IMAD R0, R19, 0x20, R18 ;  /* 0x0000002013007824 */ /* 0x000fc400078e0212 */
[----:B------:R-:W-:Y:S02]  /*01f0*/  IMAD R2, R40, c[0x0][0x1bc], R2 ;  /* 0x00006f0028027a24 */ /* 0x000fe400078e0202 */
[----:B-----5:R-:W-:Y:S02]  /*0200*/  IMAD R14, R12, 0x80, R0 ;  /* 0x000000800c0e7824 */ /* 0x020fe400078e0200 */
[----:B------:R-:W-:Y:S02]  /*0210*/  IMAD.IADD R3, R9, 0x1, R2 ;  /* 0x0000000109037824 */ /* 0x000fe400078e0202 */
[----:B------:R-:W-:Y:S01]  /*0220*/  @P1 IMAD.HI.U32 R4, R14, c[0x0][0x2c8], RZ ;  /* 0x0000b2000e041a27 */ /* 0x000fe200078e00ff */
[----:B------:R1:W-:Y:S03]  /*0230*/  STL [R1+0xc4], R14 ;  /* 0x0000c40e01007387 */ /* 0x0003e60000100800 */
[----:B------:R-:W-:Y:S01]  /*0240*/  IMAD.MOV.U32 R0, RZ, RZ, R14 ;  /* 0x000000ffff007224 */ /* 0x000fe200078e000e */
[----:B------:R-:W-:Y:S01]  /*0250*/  @P1 SHF.R.U32.HI R0, RZ, c[0x0][0x2cc], R4 ;  /* 0x0000b300ff001a19 */ /* 0x000fe20000011604 */
[----:B------:R-:W-:Y:S01]  /*0260*/  IMAD.MOV.U32 R2, RZ, RZ, R8 ;  /* 0x000000ffff027224 */ /* 0x000fe200078e0008 */
[----:B------:R-:W-:Y:S01]  /*0270*/  IADD3 R8, R87, 0x3f, RZ ;  /* 0x0000003f57087810 */ /* 0x000fe20007ffe0ff */
[C---:B------:R-:W-:Y:S01]  /*0280*/  IMAD R4, R10.reuse, c[0x0][0x1c4], R5 ;  /* 0x000071000a047a24 */ /* 0x040fe200078e0205 */
[----:B------:R-:W-:Y:S01]  /*0290*/  SHF.R.S32.HI R5, RZ, 0x1f, R0 ;  /* 0x0000001fff057819 */ /* 0x000fe20000011400 */
[----:B------:R-:W-:-:S04]  /*02a0*/  IMAD.WIDE.U32 R2, R10, c[0x0][0x1c0], R2 ;  /* 0x000070000a027a25 */ /* 0x000fc800078e0002 */
[----:B------:R-:W-:Y:S02]  /*02b0*/  IMAD.IADD R3, R3, 0x1, R4 ;  /* 0x0000000103037824 */ /* 0x000fe400078e0204 */
[----:B------:R-:W-:Y:S02]  /*02c0*/  IMAD R4, R5, c[0x0][0x1b0], RZ ;  /* 0x00006c0005047a24 */ /* 0x000fe400078e02ff */
[----:B------:R-:W-:Y:S02]  /*02d0*/  IMAD.MOV R6, RZ, RZ, -R0 ;  /* 0x000000ffff067224 */ /* 0x000fe400078e0a00 */
[----:B------:R-:W-:-:S04]  /*02e0*/  IMAD.WIDE.U32 R2, R0, c[0x0][0x1b0], R2 ;  /* 0x00006c0000027a25 */ /* 0x000fc800078e0002 */
[----:B------:R-:W-:Y:S02]  /*02f0*/  IMAD R4, R0, c[0x0][0x1b4], R4 ;  /* 0x00006d0000047a24 */ /* 0x000fe400078e0204 */
[----:B------:R-:W-:Y:S02]  /*0300*/  IMAD R0, R6, c[0x0][0x2c4], R14 ;  /* 0x0000b10006007a24 */ /* 0x000fe400078e020e */
[----:B------:R-:W-:Y:S02]  /*0310*/  IMAD.IADD R3, R3, 0x1, R4 ;  /* 0x0000000103037824 */ /* 0x000fe400078e0204 */
[----:B------:R-:W-:Y:S01]  /*0320*/  IMAD.SHL.U32 R4, R18, 0x40, RZ ;  /* 0x0000004012047824 */ /* 0x000fe200078e00ff */
[----:B------:R-:W-:Y:S01]  /*0330*/  SHF.R.S32.HI R5, RZ, 0x1f, R0 ;  /* 0x0000001fff057819 */ /* 0x000fe20000011400 */
[----:B------:R-:W-:-:S03]  /*0340*/  IMAD.WIDE.U32 R2, R0, c[0x0][0x1a8], R2 ;  /* 0x00006a0000027a25 */ /* 0x000fc600078e0002 */
[----:B------:R-:W-:Y:S01]  /*0350*/  LOP3.LUT R4, R4, 0x1c0, RZ, 0xc0, !PT ;  /* 0x000001c004047812 */ /* 0x000fe200078ec0ff */
[----:B------:R-:W-:Y:S01]  /*0360*/  IMAD R5, R5, c[0x0][0x1a8], RZ ;  /* 0x00006a0005057a24 */ /* 0x000fe200078e02ff */
[----:B------:R-:W-:Y:S01]  /*0370*/  LEA R17, P1, R2, c[0x0][0x160], 0x1 ;  /* 0x0000580002117a11 */ /* 0x000fe200078208ff */
[----:B------:R-:W-:Y:S02]  /*0380*/  IMAD.SHL.U32 R42, R19, 0x8, RZ ;  /* 0x00000008132a7824 */ /* 0x000fe400078e00ff */
[----:B------:R-:W-:Y:S01]  /*0390*/  IMAD R6, R0, c[0x0][0x1ac], R5 ;  /* 0x00006b0000067a24 */ /* 0x000fe200078e0205 */
[----:B------:R-:W-:Y:S01]  /*03a0*/  SHF.R.S32.HI R0, RZ, 0x1f, R8 ;  /* 0x0000001fff007819 */ /* 0x000fe20000011408 */
[----:B------:R-:W-:Y:S01]  /*03b0*/  IMAD R23, R12, 0x80, R18 ;  /* 0x000000800c177824 */ /* 0x000fe200078e0212 */
[----:B------:R-:W-:Y:S01]  /*03c0*/  LOP3.LUT R5, R4, 0x38, R42, 0xf8, !PT ;  /* 0x0000003804057812 */ /* 0x000fe200078ef82a */
[----:B------:R-:W-:Y:S01]  /*03d0*/  IMAD R9, R22, c[0x0][0x1e0], RZ ;  /* 0x0000780016097a24 */ /* 0x000fe200078e02ff */
[----:B------:R-:W-:Y:S01]  /*03e0*/  LEA.HI R133, R0, R8, RZ, 0x6 ;  /* 0x0000000800857211 */ /* 0x000fe200078f30ff */
[----:B------:R-:W-:Y:S01]  /*03f0*/  IMAD.IADD R0, R3, 0x1, R6 ;  /* 0x0000000103007824 */ /* 0x000fe200078e0206 */
[----:B------:R-:W-:Y:S01]  /*0400*/  LEA.HI R3, R24, R85, RZ, 0x6 ;  /* 0x0000005518037211 */ /* 0x000fe200078f30ff */
[----:B------:R-:W-:Y:S01]  /*0410*/  IMAD R9, R18, c[0x0][0x1e4], R9 ;  /* 0x0000790012097a24 */ /* 0x000fe200078e0209 */
[----:B------:R-:W-:Y:S01]  /*0420*/  SHF.R.U32.HI R4, RZ, 0x3, R4 ;  /* 0x00000003ff047819 */ /* 0x000fe20000011604 */
[----:B------:R-:W-:Y:S01]  /*0430*/  STL [R1+0xc0], R23 ;  /* 0x0000c01701007387 */ /* 0x000fe20000100800 */
[----:B------:R-:W-:Y:S01]  /*0440*/  LEA.HI.X R16, R2, c[0x0][0x164], R0, 0x1, P1 ;  /* 0x0000590002107a11 */ /* 0x000fe200008f0c00 */
[----:B------:R-:W-:Y:S01]  /*0450*/  IMAD R0, R13, c[0x0][0x168], RZ ;  /* 0x00005a000d007a24 */ /* 0x000fe200078e02ff */
[----:B------:R-:W-:Y:S01]  /*0460*/  LOP3.LUT R4, R5, R4, RZ, 0x3c, !PT ;  /* 0x0000000405047212 */ /* 0x000fe200078e3cff */
[----:B------:R-:W-:Y:S01]  /*0470*/  IMAD.SHL.U32 R3, R3, 0x8, RZ ;  /* 0x0000000803037824 */ /* 0x000fe200078e00ff */
[----:B------:R-:W-:Y:S01]  /*0480*/  SHFL.IDX PT, R2, R17, RZ, 0x181f ;  /* 0x00181fff11027589 */ /* 0x000fe200000e0000 */
[----:B------:R-:W-:-:S02]  /*0490*/  IADD3 R5, R23, 0x20, RZ ;  /* 0x0000002017057810 */ /* 0x000fc40007ffe0ff */
[-C--:B------:R-:W-:Y:S02]  /*04a0*/  ISETP.GE.AND P4, PT, R23, R0.reuse, PT ;  /* 0x000000001700720c */ /* 0x080fe40003f86270 */
[----:B------:R-:W-:Y:S02]  /*04b0*/  LOP3.LUT R135, R4, 0xfffffe00, R3, 0xf8, !PT ;  /* 0xfffffe0004877812 */ /* 0x000fe400078ef803 */
[C---:B------:R-:W-:Y:S01]  /*04c0*/  IADD3 R27, R42.reuse, 0x40, RZ ;  /* 0x000000402a1b7810 */ /* 0x040fe20007ffe0ff */
[----:B------:R-:W3:Y:S01]  /*04d0*/  SHFL.IDX PT, R3, R16, RZ, 0x181f ;  /* 0x00181fff10037589 */ /* 0x000ee200000e0000 */
[C---:B------:R-:W-:Y:S02]  /*04e0*/  IADD3 R26, R42.reuse, 0x80, RZ ;  /* 0x000000802a1a7810 */ /* 0x040fe40007ffe0ff */
[----:B------:R-:W-:Y:S01]  /*04f0*/  ISETP.GE.AND P1, PT, R5, R0, PT ;  /* 0x000000000500720c */ /* 0x000fe20003f26270 */
[----:B------:R-:W-:Y:S01]  /*0500*/  STL [R1+0xbc], R135 ;  /* 0x0000bc8701007387 */ /* 0x000fe20000100800 */
[----:B------:R-:W-:-:S02]  /*0510*/  IADD3 R25, R42, 0xc0, RZ ;  /* 0x000000c02a197810 */ /* 0x000fc40007ffe0ff */
[----:B------:R-:W-:Y:S02]  /*0520*/  ISETP.GE.AND P3, PT, R42, c[0x0][0x198], PT ;  /* 0x000066002a007a0c */ /* 0x000fe40003f66270 */
[----:B------:R-:W-:Y:S02]  /*0530*/  @!P4 SHF.R.S32.HI R5, RZ, 0x1f, R27 ;  /* 0x0000001fff05c819 */ /* 0x000fe4000001141b */
[----:B------:R-:W-:Y:S02]  /*0540*/  @!P4 SHF.R.S32.HI R4, RZ, 0x1f, R26 ;  /* 0x0000001fff04c819 */ /* 0x000fe4000001141a */
[----:B------:R-:W-:Y:S02]  /*0550*/  @!P4 LEA.HI R5, R5, R27, RZ, 0x3 ;  /* 0x0000001b0505c211 */ /* 0x000fe400078f18ff */
[----:B------:R-:W-:Y:S02]  /*0560*/  @!P4 LEA.HI R8, R4, R26, RZ, 0x3 ;  /* 0x0000001a0408c211 */ /* 0x000fe400078f18ff */
[----:B------:R-:W4:Y:S01]  /*0570*/  SHFL.IDX PT, R4, R17, 0x1, 0x181f ;  /* 0x00381f0011047f89 */ /* 0x000f2200000e0000 */
[----:B-1----:R-:W-:-:S02]  /*0580*/  @!P4 LOP3.LUT R14, R5, 0xfffffff8, RZ, 0xc0, !PT ;  /* 0xfffffff8050ec812 */ /* 0x002fc400078ec0ff */
[----:B------:R-:W-:Y:S01]  /*0590*/  ISETP.GE.AND P6, PT, R26, c[0x0][0x198], PT ;  /* 0x000066001a007a0c */ /* 0x000fe20003fc6270 */
[----:B------:R-:W1:Y:S01]  /*05a0*/  SHFL.IDX PT, R5, R16, 0x1, 0x181f ;  /* 0x00381f0010057f89 */ /* 0x000e6200000e0000 */
[----:B------:R-:W-:Y:S02]  /*05b0*/  ISETP.GE.AND P5, PT, R25, c[0x0][0x198], PT ;  /* 0x0000660019007a0c */ /* 0x000fe40003fa6270 */
[----:B------:R-:W-:Y:S01]  /*05c0*/  SHF.R.S32.HI R43, RZ, 0x1f, R42 ;  /* 0x0000001fff2b7819 */ /* 0x000fe2000001142a */
[--C-:B---3--:R-:W-:Y:S01]  /*05d0*/  @!P4 IMAD.WIDE R14, R14, 0x2, R2.reuse ;  /* 0x000000020e0ec825 */ /* 0x108fe200078e0202 */
[----:B------:R-:W-:Y:S02]  /*05e0*/  @!P4 LEA R6, P2, R42, R2, 0x1 ;  /* 0x000000022a06c211 */ /* 0x000fe400078408ff */
[----:B------:R-:W-:Y:S01]  /*05f0*/  @!P4 LOP3.LUT R12, R8, 0xfffffff8, RZ, 0xc0, !PT ;  /* 0xfffffff8080cc812 */ /* 0x000fe200078ec0ff */
[----:B------:R-:W-:Y:S01]  /*0600*/  @!P4 IMAD.SHL.U32 R8, R135, 0x2, RZ ;  /* 0x000000028708c824 */ /* 0x000fe200078e00ff */
[----:B------:R-:W-:Y:S01]  /*0610*/  LEA.HI.SX32 R84, R133, 0xffffffff, 0x1a ;  /* 0xffffffff85547811 */ /* 0x000fe200078fd2ff */
[----:B------:R-:W-:Y:S02]  /*0620*/  STL.64 [R1+0xa8], R42 ;  /* 0x0000a82a01007387 */ /* 0x000fe40000100a00 */
[----:B------:R-:W-:-:S02]  /*0630*/  @!P4 IMAD.WIDE R12, R12, 0x2, R2 ;  /* 0x000000020c0cc825 */ /* 0x000fc400078e0202 */
[----:B------:R-:W-:Y:S04]  /*0640*/  STL [R1+0xb4], R27 ;  /* 0x0000b41b01007387 */ /* 0x000fe80000100800 */
[----:B------:R-:W-:Y:S04]  /*0650*/  STL [R1+0xb8], R26 ;  /* 0x0000b81a01007387 */ /* 0x000fe80000100800 */
[----:B------:R-:W-:Y:S01]  /*0660*/  STL [R1+0xb0], R25 ;  /* 0x0000b01901007387 */ /* 0x000fe20000100800 */
[--C-:B--2---:R-:W-:Y:S01]  /*0670*/  @P0 SHF.R.S32.HI R21, RZ, 0x1f, R7.reuse ;  /* 0x0000001fff150819 */ /* 0x104fe20000011407 */
[----:B------:R-:W-:Y:S01]  /*0680*/  @P0 IMAD.MOV.U32 R20, RZ, RZ, R7 ;  /* 0x000000ffff140224 */ /* 0x000fe200078e0007 */
[----:B------:R-:W-:Y:S01]  /*0690*/  @!P4 SHF.R.S32.HI R7, RZ, 0x1f, R25 ;  /* 0x0000001fff07c819 */ /* 0x000fe20000011419 */
[----:B------:R-:W-:-:S02]  /*06a0*/  @!P0 IMAD.MOV.U32 R20, RZ, RZ, R10 ;  /* 0x000000ffff148224 */ /* 0x000fc400078e000a */
[----:B------:R-:W-:Y:S01]  /*06b0*/  @!P0 IMAD.MOV.U32 R21, RZ, RZ, R11 ;  /* 0x000000ffff158224 */ /* 0x000fe200078e000b */
[----:B------:R-:W-:Y:S02]  /*06c0*/  ISETP.GE.AND P0, PT, R27, c[0x0][0x198], PT ;  /* 0x000066001b007a0c */ /* 0x000fe40003f06270 */
[----:B------:R-:W-:-:S04]  /*06d0*/  @!P4 LEA.HI R7, R7, R25, RZ, 0x3 ;  /* 0x000000190707c211 */ /* 0x000fc800078f18ff */
[----:B------:R-:W-:Y:S02]  /*06e0*/  @!P4 LOP3.LUT R10, R7, 0xfffffff8, RZ, 0xc0, !PT ;  /* 0xfffffff8070ac812 */ /* 0x000fe400078ec0ff */
[----:B------:R-:W-:-:S03]  /*06f0*/  @!P4 LEA.HI.X R7, R42, R3, R43, 0x1, P2 ;  /* 0x000000032a07c211 */ /* 0x000fc600010f0c2b */
[----:B------:R-:W-:Y:S02]  /*0700*/  @!P4 IMAD.WIDE R10, R10, 0x2, R2 ;  /* 0x000000020a0ac825 */ /* 0x000fe400078e0202 */
[----:B------:R2:W-:Y:S02]  /*0710*/  @!P4 LDGSTS.E.BYPASS.LTC128B.128 [R8+0x100], [R6.64], !P3 ;  /* 0x001000000608cfae */ /* 0x0005e4000d901d48 */
[----:B------:R-:W-:Y:S02]  /*0720*/  IMAD.WIDE.U32 R2, R18, c[0x0][0x1e0], R42 ;  /* 0x0000780012027a25 */ /* 0x000fe400078e002a */
[----:B------:R3:W-:Y:S04]  /*0730*/  @!P4 LDGSTS.E.BYPASS.LTC128B.128 [R8+0x4100], [R14.64], !P0 ;  /* 0x041000000e08cfae */ /* 0x0007e8000c101d48 */
[----:B------:R4:W-:Y:S04]  /*0740*/  @!P4 LDGSTS.E.BYPASS.LTC128B.128 [R8+0x8100], [R12.64], !P6 ;  /* 0x081000000c08cfae */ /* 0x0009e8000f101d48 */
[----:B------:R5:W-:Y:S01]  /*0750*/  @!P4 LDGSTS.E.BYPASS.LTC128B.128 [R8+0xc100], [R10.64], !P5 ;  /* 0x0c1000000a08cfae */ /* 0x000be2000e901d48 */
[----:B--2---:R-:W-:-:S02]  /*0760*/  IADD3 R7, R23, 0x40, RZ ;  /* 0x0000004017077810 */ /* 0x004fc40007ffe0ff */
[----:B------:R-:W-:Y:S01]  /*0770*/  IADD3 R6, R23, 0x60, RZ ;  /* 0x0000006017067810 */ /* 0x000fe20007ffe0ff */
[----:B---3--:R-:W-:Y:S01]  /*0780*/  IMAD.IADD R15, R3, 0x1, R9 ;  /* 0x00000001030f7824 */ /* 0x008fe200078e0209 */
[----:B------:R-:W-:Y:S01]  /*0790*/  @!P1 SHF.R.S32.HI R3, RZ, 0x1f, R27 ;  /* 0x0000001fff039819 */ /* 0x000fe2000001141b */
[----:B------:R-:W-:Y:S01]  /*07a0*/  IMAD.MOV.U32 R14, RZ, RZ, R2 ;  /* 0x000000ffff0e7224 */ /* 0x000fe200078e0002 */
[----:B------:R-:W-:Y:S01]  /*07b0*/  ISETP.GE.AND P2, PT, R7, R0, PT ;  /* 0x000000000700720c */ /* 0x000fe20003f46270 */
[----:B------:R-:W-:Y:S01]  /*07c0*/  SHFL.IDX PT, R2, R17, 0x2, 0x181f ;  /* 0x00581f0011027f89 */ /* 0x000fe200000e0000 */
[C---:B----4-:R-:W-:Y:S02]  /*07d0*/  @!P1 LEA R12, P4, R42.reuse, R4, 0x1 ;  /* 0x000000042a0c9211 */ /* 0x050fe400078808ff */
[----:B------:R-:W-:Y:S02]  /*07e0*/  @!P1 LEA.HI R3, R3, R27, RZ, 0x3 ;  /* 0x0000001b03039211 */ /* 0x000fe400078f18ff */
[----:B-1----:R-:W-:-:S02]  /*07f0*/  @!P1 LEA.HI.X R13, R42, R5, R43, 0x1, P4 ;  /* 0x000000052a0d9211 */ /* 0x002fc400020f0c2b */
[----:B------:R-:W-:Y:S02]  /*0800*/  ISETP.GE.AND P4, PT, R6, R0, PT ;  /* 0x000000000600720c */ /* 0x000fe40003f86270 */
[----:B------:R-:W-:Y:S02]  /*0810*/  @!P1 SHF.R.S32.HI R0, RZ, 0x1f, R26 ;  /* 0x0000001fff009819 */ /* 0x000fe4000001141a */
[----:B------:R-:W-:Y:S02]  /*0820*/  @!P1 SHF.R.S32.HI R7, RZ, 0x1f, R25 ;  /* 0x0000001fff079819 */ /* 0x000fe40000011419 */
[----:B-----5:R-:W-:Y:S02]  /*0830*/  @!P1 LOP3.LUT R8, R3, 0xfffffff8, RZ, 0xc0, !PT ;  /* 0xfffffff803089812 */ /* 0x020fe400078ec0ff */
[----:B------:R-:W-:Y:S01]  /*0840*/  @!P1 LEA.HI R6, R0, R26, RZ, 0x3 ;  /* 0x0000001a00069211 */ /* 0x000fe200078f18ff */
[----:B------:R-:W1:Y:S01]  /*0850*/  SHFL.IDX PT, R3, R16, 0x2, 0x181f ;  /* 0x00581f0010037f89 */ /* 0x000e6200000e0000 */
[----:B------:R-:W-:Y:S01]  /*0860*/  @!P1 LEA.HI R0, R7, R25, RZ, 0x3 ;  /* 0x0000001907009211 */ /* 0x000fe200078f18ff */
[----:B------:R-:W-:Y:S01]  /*0870*/  @!P1 IMAD.WIDE R8, R8, 0x2, R4 ;  /* 0x0000000208089825 */ /* 0x000fe200078e0204 */
[----:B------:R-:W-:-:S02]  /*0880*/  @!P1 LOP3.LUT R6, R6, 0xfffffff8, RZ, 0xc0, !PT ;  /* 0xfffffff806069812 */ /* 0x000fc400078ec0ff */
[----:B------:R-:W-:Y:S01]  /*0890*/  @!P1 LOP3.LUT R10, R0, 0xfffffff8, RZ, 0xc0, !PT ;  /* 0xfffffff8000a9812 */ /* 0x000fe200078ec0ff */
[----:B------:R-:W-:Y:S01]  /*08a0*/  @!P1 IMAD.SHL.U32 R0, R135, 0x2, RZ ;  /* 0x0000000287009824 */ /* 0x000fe200078e00ff */
[----:B------:R-:W-:Y:S01]  /*08b0*/  SHF.R.S32.HI R23, RZ, 0x1f, R84 ;  /* 0x0000001fff177819 */ /* 0x000fe20000011454 */
[----:B------:R-:W-:-:S03]  /*08c0*/  @!P1 IMAD.WIDE R6, R6, 0x2, R4 ;  /* 0x0000000206069825 */ /* 0x000fc600078e0204 */
[----:B------:R2:W-:Y:S01]  /*08d0*/  @!P1 LDGSTS.E.BYPASS.LTC128B.128 [R0+0x1100], [R12.64], !P3 ;  /* 0x011000000c009fae */ /* 0x0005e2000d901d48 */
[----:B------:R-:W-:Y:S01]  /*08e0*/  @!P1 IMAD.WIDE R4, R10, 0x2, R4 ;  /* 0x000000020a049825 */ /* 0x000fe200078e0204 */
[----:B------:R-:W-:Y:S02]  /*08f0*/  @!P2 SHF.R.S32.HI R10, RZ, 0x1f, R27 ;  /* 0x0000001fff0aa819 */ /* 0x000fe4000001141b */
[----:B------:R3:W-:Y:S02]  /*0900*/  @!P1 LDGSTS.E.BYPASS.LTC128B.128 [R0+0x5100], [R8.64], !P0 ;  /* 0x0510000008009fae */ /* 0x0007e4000c101d48 */
[----:B------:R-:W-:Y:S02]  /*0910*/  @!P2 LEA.HI R10, R10, R27, RZ, 0x3 ;  /* 0x0000001b0a0aa211 */ /* 0x000fe400078f18ff */
[----:B------:R4:W-:Y:S02]  /*0920*/  @!P1 LDGSTS.E.BYPASS.LTC128B.128 [R0+0x9100], [R6.64], !P6 ;  /* 0x0910000006009fae */ /* 0x0009e4000f101d48 */
[----:B------:R-:W-:-:S02]  /*0930*/  @!P2 LOP3.LUT R10, R10, 0xfffffff8, RZ, 0xc0, !PT ;  /* 0xfffffff80a0aa812 */ /* 0x000fc400078ec0ff */
[----:B------:R5:W-:Y:S03]  /*0940*/  @!P1 LDGSTS.E.BYPASS.LTC128B.128 [R0+0xd100], [R4.64], !P5 ;  /* 0x0d10000004009fae */ /* 0x000be6000e901d48 */
[----:B-1----:R-:W-:-:S04]  /*0950*/  @!P2 IMAD.WIDE R10, R10, 0x2, R2 ;  /* 0x000000020a0aa825 */ /* 0x002fc800078e0202 */
[----:B--2---:R-:W-:Y:S01]  /*0960*/  IMAD.SHL.U32 R12, R18, 0x8, RZ ;  /* 0x00000008120c7824 */ /* 0x004fe200078e00ff */
[----:B----4-:R-:W-:Y:S02]  /*0970*/  @!P2 SHF.R.S32.HI R6, RZ, 0x1f, R26 ;  /* 0x0000001fff06a819 */ /* 0x010fe4000001141a */
[----:B------:R-:W-:Y:S02]  /*0980*/  @!P2 SHF.R.S32.HI R7, RZ, 0x1f, R25 ;  /* 0x0000001fff07a819 */ /* 0x000fe40000011419 */
[----:B-----5:R-:W-:Y:S02]  /*0990*/  @!P2 LEA.HI R5, R6, R26, RZ, 0x3 ;  /* 0x0000001a0605a211 */ /* 0x020fe400078f18ff */
[----:B---3--:R-:W-:Y:S02]  /*09a0*/  @!P2 LEA.HI R0, R7, R25, RZ, 0x3 ;  /* 0x000000190700a211 */ /* 0x008fe400078f18ff */
[----:B------:R-:W-:Y:S02]  /*09b0*/  @!P2 LEA R4, P1, R42, R2, 0x1 ;  /* 0x000000022a04a211 */ /* 0x000fe400078208ff */
[----:B------:R-:W-:-:S02]  /*09c0*/  @!P2 LOP3.LUT R8, R5, 0xfffffff8, RZ, 0xc0, !PT ;  /* 0xfffffff80508a812 */ /* 0x000fc400078ec0ff */
[----:B------:R-:W-:Y:S01]  /*09d0*/  @!P2 LOP3.LUT R6, R0, 0xfffffff8, RZ, 0xc0, !PT ;  /* 0xfffffff80006a812 */ /* 0x000fe200078ec0ff */
[----:B------:R-:W-:Y:S01]  /*09e0*/  @!P2 IMAD.SHL.U32 R0, R135, 0x2, RZ ;  /* 0x000000028700a824 */ /* 0x000fe200078e00ff */
[----:B------:R-:W-:Y:S01]  /*09f0*/  @!P2 LEA.HI.X R5, R42, R3, R43, 0x1, P1 ;  /* 0x000000032a05a211 */ /* 0x000fe200008f0c2b */
[----:B------:R-:W-:-:S04]  /*0a00*/  @!P2 IMAD.WIDE R8, R8, 0x2, R2 ;  /* 0x000000020808a825 */ /* 0x000fc800078e0202 */
[----:B------:R1:W-:Y:S01]  /*0a10*/  @!P2 LDGSTS.E.BYPASS.LTC128B.128 [R0+0x2100], [R4.64], !P3 ;  /* 0x021000000400afae */ /* 0x0003e2000d901d48 */
[----:B------:R-:W-:-:S03]  /*0a20*/  @!P2 IMAD.WIDE R6, R6, 0x2, R2 ;  /* 0x000000020606a825 */ /* 0x000fc600078e0202 */
[----:B------:R2:W-:Y:S04]  /*0a30*/  @!P2 LDGSTS.E.BYPASS.LTC128B.128 [R0+0x6100], [R10.64], !P0 ;  /* 0x061000000a00afae */ /* 0x0005e8000c101d48 */
[----:B------:R3:W-:Y:S04]  /*0a40*/  @!P2 LDGSTS.E.BYPASS.LTC128B.128 [R0+0xa100], [R8.64], !P6 ;  /* 0x0a1000000800afae */ /* 0x0007e8000f101d48 */
[----:B------:R-:W4:Y:S04]  /*0a50*/  SHFL.IDX PT, R2, R17, 0x3, 0x181f ;  /* 0x00781f0011027f89 */ /* 0x000f2800000e0000 */
[----:B------:R5:W4:Y:S04]  /*0a60*/  SHFL.IDX PT, R3, R16, 0x3, 0x181f ;  /* 0x00781f0010037f89 */ /* 0x000b2800000e0000 */
[----:B------:R4:W-:Y:S01]  /*0a70*/  @!P2 LDGSTS.E.BYPASS.LTC128B.128 [R0+0xe100], [R6.64], !P5 ;  /* 0x0e1000000600afae */ /* 0x0009e2000e901d48 */
[----:B-1----:R-:W-:Y:S01]  /*0a80*/  LEA.HI R4, R24, R85, RZ, 0x4 ;  /* 0x0000005518047211 */ /* 0x002fe200078f20ff */
[----:B------:R-:W-:-:S03]  /*0a90*/  IMAD R5, R41, c[0x0][0x1e8], RZ ;  /* 0x00007a0029057a24 */ /* 0x000fc600078e02ff */
[----:B--2---:R-:W-:Y:S02]  /*0aa0*/  SHF.R.S32.HI R10, RZ, 0x4, R4 ;  /* 0x00000004ff0a7819 */ /* 0x004fe40000011404 */
[----:B---3--:R-:W-:Y:S02]  /*0ab0*/  LOP3.LUT R8, R4, 0xfffffff0, RZ, 0xc0, !PT ;  /* 0xfffffff004087812 */ /* 0x008fe400078ec0ff */
[----:B------:R-:W-:-:S03]  /*0ac0*/  IADD3 R9, -R18, c[0x0][0x1d0], RZ ;  /* 0x0000740012097a10 */ /* 0x000fc60007ffe1ff */
[----:B------:R-:W-:Y:S02]  /*0ad0*/  IMAD.IADD R8, R85, 0x1, -R8 ;  /* 0x0000000155087824 */ /* 0x000fe400078e0a08 */
[----:B------:R-:W-:Y:S01]  /*0ae0*/  IMAD R9, R84, -0x40, R9 ;  /* 0xffffffc054097824 */ /* 0x000fe200078e0209 */
[----:B----4-:R-:W-:Y:S01]  /*0af0*/  LEA.HI R0, R4, R10, RZ, 0x1 ;  /* 0x0000000a04007211 */ /* 0x010fe200078f08ff */
[----:B------:R-:W-:Y:S01]  /*0b00*/  IMAD R7, R40, c[0x0][0x1ec], R5 ;  /* 0x00007b0028077a24 */ /* 0x000fe200078e0205 */
[----:B------:R-:W-:Y:S01]  /*0b10*/  SHF.R.S32.HI R5, RZ, 0x1f, R8 ;  /* 0x0000001fff057819 */ /* 0x000fe20000011408 */
[----:B------:R-:W-:Y:S01]  /*0b20*/  IMAD.SHL.U32 R4, R19, 0x40, RZ ;  /* 0x0000004013047824 */ /* 0x000fe200078e00ff */
[----:B------:R-:W-:Y:S02]  /*0b30*/  LOP3.LUT R13, R0, 0xfffffffe, RZ, 0xc0, !PT ;  /* 0xfffffffe000d7812 */ /* 0x000fe400078ec0ff */
[----:B-----5:R-:W-:Y:S02]  /*0b40*/  LEA.HI R16, R5, R8, RZ, 0x3 ;  /* 0x0000000805107211 */ /* 0x020fe400078f18ff */
[----:B------:R-:W-:Y:S01]  /*0b50*/  LOP3.LUT R0, R4, 0x1c0, RZ, 0xc0, !PT ;  /* 0x000001c004007812 */ /* 0x000fe200078ec0ff */
[----:B------:R-:W-:Y:S01]  /*0b60*/  IMAD.WIDE.U32 R4, R40, c[0x0][0x1e8], R14 ;  /* 0x00007a0028047a25 */ /* 0x000fe200078e000e */
[----:B------:R-:W-:-:S02]  /*0b70*/  LOP3.LUT R11, R16, 0xfffffff8, RZ, 0xc0, !PT ;  /* 0xfffffff8100b7812 */ /* 0x000fc400078ec0ff */
[----:B------:R-:W-:Y:S01]  /*0b80*/  LOP3.LUT R12, R0, 0x8, R12, 0xf8, !PT ;  /* 0x00000008000c7812 */ /* 0x000fe200078ef80c */
[----:B------:R-:W-:Y:S01]  /*0b90*/  IMAD.IADD R5, R5, 0x1, R7 ;  /* 0x0000000105057824 */ /* 0x000fe200078e0207 */
[----:B------:R-:W-:Y:S01]  /*0ba0*/  SHF.R.U32.HI R0, RZ, 0x3, R0 ;  /* 0x00000003ff007819 */ /* 0x000fe20000011600 */
[----:B------:R-:W-:Y:S01]  /*0bb0*/  IMAD.IADD R14, R8, 0x1, -R11 ;  /* 0x00000001080e7824 */ /* 0x000fe200078e0a0b */
[----:B------:R-:W-:Y:S01]  /*0bc0*/  @!P4 LEA R6, P1, R42, R2, 0x1 ;  /* 0x000000022a06c211 */ /* 0x000fe200078208ff */
[----:B------:R-:W-:Y:S01]  /*0bd0*/  IMAD.MOV.U32 R8, RZ, RZ, c[0x0][0x1e0] ;  /* 0x00007800ff087624 */ /* 0x000fe200078e00ff */
[----:B------:R-:W-:Y:S01]  /*0be0*/  LOP3.LUT R17, R12, R0, RZ, 0x3c, !PT ;  /* 0x000000000c117212 */ /* 0x000fe200078e3cff */
[----:B------:R-:W-:Y:S01]  /*0bf0*/  IMAD.MOV.U32 R0, RZ, RZ, 0x5 ;  /* 0x00000005ff007424 */ /* 0x000fe200078e00ff */
[----:B------:R-:W-:Y:S01]  /*0c00*/  @!P4 LEA.HI.X R7, R42, R3, R43, 0x1, P1 ;  /* 0x000000032a07c211 */ /* 0x000fe200008f0c2b */
[----:B------:R-:W-:Y:S01]  /*0c10*/  @!P4 IMAD.SHL.U32 R12, R135, 0x2, RZ ;  /* 0x00000002870cc824 */ /* 0x000fe200078e00ff */
[----:B------:R-:W-:Y:S01]  /*0c20*/  SHF.L.U64.HI R86, R8, R86, c[0x0][0x1e4] ;  /* 0x0000790008567619 */ /* 0x000fe20000010256 */
[----:B------:R-:W-:Y:S01]  /*0c30*/  IMAD.WIDE.U32 R28, R20, c[0x0][0x1f0], R4 ;  /* 0x00007c00141c7a25 */ /* 0x000fe200078e0004 */
[----:B------:R-:W-:-:S02]  /*0c40*/  SHF.L.U64.HI R90, R8, R0, c[0x0][0x1e4] ;  /* 0x00007900085a7619 */ /* 0x000fc40000010200 */
[----:B------:R1:W-:Y:S01]  /*0c50*/  @!P4 LDGSTS.E.BYPASS.LTC128B.128 [R12+0x3100], [R6.64], !P3 ;  /* 0x03100000060ccfae */ /* 0x0003e2000d901d48 */
[----:B------:R-:W-:Y:S01]  /*0c60*/  IMAD R0, R21, c[0x0][0x1f0], RZ ;  /* 0x00007c0015007a24 */ /* 0x000fe200078e02ff */
[----:B------:R-:W-:Y:S01]  /*0c70*/  @!P4 SHF.R.S32.HI R4, RZ, 0x1f, R26 ;  /* 0x0000001fff04c819 */ /* 0x000fe2000001141a */
[----:B------:R-:W-:Y:S01]  /*0c80*/  IMAD.SHL.U32 R88, R8, 0x40, RZ ;  /* 0x0000004008587824 */ /* 0x000fe200078e00ff */
[C---:B------:R-:W-:Y:S01]  /*0c90*/  ISETP.GE.AND P2, PT, R9.reuse, 0x1, PT ;  /* 0x000000010900780c */ /* 0x040fe20003f46270 */
[----:B------:R-:W-:Y:S01]  /*0ca0*/  IMAD R5, R86, R84, RZ ;  /* 0x0000005456057224 */ /* 0x000fe200078e02ff */
[----:B------:R-:W-:Y:S01]  /*0cb0*/  ISETP.GE.AND P1, PT, R9, 0x21, PT ;  /* 0x000000210900780c */ /* 0x000fe20003f26270 */
[----:B------:R-:W-:Y:S01]  /*0cc0*/  IMAD.IADD R15, R10, 0x1, -R13 ;  /* 0x000000010a0f7824 */ /* 0x000fe200078e0a0d */
[----:B------:R-:W-:Y:S01]  /*0cd0*/  STL.64 [R1+0xa0], R28 ;  /* 0x0000a01c01007387 */ /* 0x000fe20000100a00 */
[----:B------:R-:W-:Y:S02]  /*0ce0*/  IMAD.MOV.U32 R92, RZ, RZ, R28 ;  /* 0x000000ffff5c7224 */ /* 0x000fe400078e001c */
[----:B------:R-:W-:-:S02]  /*0cf0*/  IMAD.SHL.U32 R89, R8, 0x20, RZ ;  /* 0x0000002008597824 */ /* 0x000fc400078e00ff */
[----:B------:R-:W-:Y:S01]  /*0d00*/  IMAD R13, R23, R88, R5 ;  /* 0x00000058170d7224 */ /* 0x000fe200078e0205 */
[----:B-1----:R-:W-:Y:S01]  /*0d10*/  @!P4 SHF.R.S32.HI R6, RZ, 0x1f, R27 ;  /* 0x0000001fff06c819 */ /* 0x002fe2000001141b */
[----:B------:R-:W-:Y:S01]  /*0d20*/  IMAD R7, R20, c[0x0][0x1f4], R0 ;  /* 0x00007d0014077a24 */ /* 0x000fe200078e0200 */
[----:B------:R-:W-:Y:S02]  /*0d30*/  @!P4 SHF.R.S32.HI R0, RZ, 0x1f, R25 ;  /* 0x0000001fff00c819 */ /* 0x000fe40000011419 */
[----:B------:R-:W-:Y:S01]  /*0d40*/  @!P4 LEA.HI R6, R6, R27, RZ, 0x3 ;  /* 0x0000001b0606c211 */ /* 0x000fe200078f18ff */
[----:B------:R-:W-:Y:S01]  /*0d50*/  IMAD.IADD R93, R29, 0x1, R7 ;  /* 0x000000011d5d7824 */ /* 0x000fe200078e0207 */
[----:B------:R-:W-:Y:S02]  /*0d60*/  @!P4 LEA.HI R7, R4, R26, RZ, 0x3 ;  /* 0x0000001a0407c211 */ /* 0x000fe400078f18ff */
[----:B------:R-:W-:Y:S01]  /*0d70*/  @!P4 LEA.HI R0, R0, R25, RZ, 0x3 ;  /* 0x000000190000c211 */ /* 0x000fe200078f18ff */
[----:B------:R-:W-:Y:S01]  /*0d80*/  IMAD.WIDE.U32 R4, R84, R88, R92 ;  /* 0x0000005854047225 */ /* 0x000fe200078e005c */
[----:B------:R-:W-:Y:S01]  /*0d90*/  @!P4 LOP3.LUT R6, R6, 0xfffffff8, RZ, 0xc0, !PT ;  /* 0xfffffff80606c812 */ /* 0x000fe200078ec0ff */
[----:B------:R-:W-:Y:S01]  /*0da0*/  STL.64 [R1+0x90], R92 ;  /* 0x0000905c01007387 */ /* 0x000fe20000100a00 */
[----:B------:R-:W-:Y:S01]  /*0db0*/  @!P4 LOP3.LUT R7, R7, 0xfffffff8, RZ, 0xc0, !PT ;  /* 0xfffffff80707c812 */ /* 0x000fe200078ec0ff */
[----:B------:R-:W-:Y:S01]  /*0dc0*/  IMAD.IADD R13, R5, 0x1, R13 ;  /* 0x00000001050d7824 */ /* 0x000fe200078e020d */
[----:B------:R-:W-:Y:S01]  /*0dd0*/  @!P4 LOP3.LUT R0, R0, 0xfffffff8, RZ, 0xc0, !PT ;  /* 0xfffffff80000c812 */ /* 0x000fe200078ec0ff */
[----:B------:R-:W-:Y:S01]  /*0de0*/  @!P4 IMAD.WIDE R10, R6, 0x2, R2 ;  /* 0x00000002060ac825 */ /* 0x000fe200078e0202 */
[----:B------:R-:W-:-:S03]  /*0df0*/  @P2 LEA R6, P3, R4, c[0x0][0x1c8], 0x1 ;  /* 0x0000720004062a11 */ /* 0x000fc600078608ff */
[----:B------:R-:W-:Y:S01]  /*0e00*/  @!P4 IMAD.WIDE R8, R7, 0x2, R2 ;  /* 0x000000020708c825 */ /* 0x000fe200078e0202 */
[----:B------:R1:W-:Y:S01]  /*0e10*/  @!P4 LDGSTS.E.BYPASS.LTC128B.128 [R12+0x7100], [R10.64], !P0 ;  /* 0x071000000a0ccfae */ /* 0x0003e2000c101d48 */
[----:B------:R-:W-:Y:S02]  /*0e20*/  @P2 LEA.HI.X R7, R4, c[0x0][0x1cc], R13, 0x1, P3 ;  /* 0x0000730004072a11 */ /* 0x000fe400018f0c0d */
[----:B------:R-:W-:Y:S01]  /*0e30*/  @!P4 IMAD.WIDE R2, R0, 0x2, R2 ;  /* 0x000000020002c825 */ /* 0x000fe200078e0202 */
[----:B------:R2:W-:Y:S01]  /*0e40*/  @!P4 LDGSTS.E.BYPASS.LTC128B.128 [R12+0xb100], [R8.64], !P6 ;  /* 0x0b100000080ccfae */ /* 0x0005e2000f101d48 */
[----:B------:R-:W-:Y:S02]  /*0e50*/  ISETP.GE.AND P6, PT, R42, c[0x0][0x1d4], PT ;  /* 0x000075002a007a0c */ /* 0x000fe40003fc6270 */
[----:B------:R-:W-:Y:S01]  /*0e60*/  IMAD.SHL.U32 R0, R14, 0x40, RZ ;  /* 0x000000400e007824 */ /* 0x000fe200078e00ff */
[----:B------:R3:W-:Y:S01]  /*0e70*/  @!P4 LDGSTS.E.BYPASS.LTC128B.128 [R12+0xf100], [R2.64], !P5 ;  /* 0x0f100000020ccfae */ /* 0x0007e2000e901d48 */
[----:B------:R-:W-:-:S02]  /*0e80*/  ISETP.GE.AND P5, PT, R27, c[0x0][0x1d4], PT ;  /* 0x000075001b007a0c */ /* 0x000fc40003fa6270 */
[----:B------:R-:W-:Y:S01]  /*0e90*/  ISETP.GE.AND P4, PT, R26, c[0x0][0x1d4], PT ;  /* 0x000075001a007a0c */ /* 0x000fe20003f86270 */
[----:B------:R-:W0:Y:S01]  /*0ea0*/  LDGDEPBAR ;  /* 0x00000000000079af */ /* 0x000e220000000000 */
[----:B------:R-:W-:Y:S02]  /*0eb0*/  LOP3.LUT R0, R0, 0x1c0, RZ, 0xc0, !PT ;  /* 0x000001c000007812 */ /* 0x000fe400078ec0ff */
[----:B------:R-:W-:Y:S02]  /*0ec0*/  ISETP.GE.AND P3, PT, R25, c[0x0][0x1d4], PT ;  /* 0x0000750019007a0c */ /* 0x000fe40003f66270 */
[----:B-1----:R-:W-:Y:S02]  /*0ed0*/  @P1 IADD3 R10, P0, R89, R4, RZ ;  /* 0x00000004590a1210 */ /* 0x002fe40007f1e0ff */
[----:B--2---:R-:W-:-:S03]  /*0ee0*/  LEA.HI R9, R24, R85, RZ, 0x5 ;  /* 0x0000005518097211 */ /* 0x004fc600078f28ff */
[----:B------:R-:W-:Y:S02]  /*0ef0*/  @P1 IMAD.X R4, R90, 0x1, R13, P0 ;  /* 0x000000015a041824 */ /* 0x000fe400000e060d */
[C---:B---3--:R-:W-:Y:S01]  /*0f00*/  IMAD.SHL.U32 R2, R15.reuse, 0x8, RZ ;  /* 0x000000080f027824 */ /* 0x048fe200078e00ff */
[----:B------:R-:W-:Y:S02]  /*0f10*/  SHF.R.U32.HI R3, RZ, 0x3, R0 ;  /* 0x00000003ff037819 */ /* 0x000fe40000011600 */
[----:B------:R-:W-:Y:S02]  /*0f20*/  SHF.R.S32.HI R232, RZ, 0x5, R9 ;  /* 0x00000005ffe87819 */ /* 0x000fe40000011409 */
[----:B------:R-:W-:Y:S01]  /*0f30*/  LOP3.LUT R5, R0, 0x8, R2, 0xf8, !PT ;  /* 0x0000000800057812 */ /* 0x000fe200078ef802 */
[----:B------:R-:W-:Y:S01]  /*0f40*/  IMAD R0, R15, 0x200, R17 ;  /* 0x000002000f007824 */ /* 0x000fe200078e0211 */
[C---:B------:R-:W-:Y:S02]  /*0f50*/  @P1 LEA R2, P0, R10.reuse, c[0x0][0x1c8], 0x1 ;  /* 0x000072000a021a11 */ /* 0x040fe400078008ff */
[----:B------:R-:W-:Y:S01]  /*0f60*/  LOP3.LUT R8, R5, R3, RZ, 0x3c, !PT ;  /* 0x0000000305087212 */ /* 0x000fe200078e3cff */
[C---:B------:R-:W-:Y:S01]  /*0f70*/  @P2 IMAD.SHL.U32 R5, R135.reuse, 0x2, RZ ;  /* 0x0000000287052824 */ /* 0x040fe200078e00ff */
[----:B------:R-:W-:Y:S01]  /*0f80*/  @P1 LEA.HI.X R3, R10, c[0x0][0x1cc], R4, 0x1, P0 ;  /* 0x000073000a031a11 */ /* 0x000fe200000f0c04 */
[----:B------:R-:W-:Y:S01]  /*0f90*/  @P1 IMAD.SHL.U32 R4, R135, 0x2, RZ ;  /* 0x0000000287041824 */ /* 0x000fe200078e00ff */
[----:B------:R-:W-:Y:S01]  /*0fa0*/  LOP3.LUT P0, RZ, R19, 0x2, RZ, 0xc0, !PT ;  /* 0x0000000213ff7812 */ /* 0x000fe2000780c0ff */
[----:B------:R-:W-:Y:S01]  /*0fb0*/  IMAD.SHL.U32 R248, R0, 0x2, RZ ;  /* 0x0000000200f87824 */ /* 0x000fe200078e00ff */
[----:B------:R1:W-:Y:S01]  /*0fc0*/  @P2 LDGSTS.E.BYPASS.LTC128B.128 [R5+0x10100], [R6.64], !P6 ;  /* 0x1010000006052fae */ /* 0x0003e2000f101d48 */
[----:B------:R-:W-:-:S03]  /*0fd0*/  IMAD.MOV.U32 R0, RZ, RZ, 0x20 ;  /* 0x00000020ff007424 */ /* 0x000fc600078e00ff */
[----:B------:R1:W-:Y:S01]  /*0fe0*/  @P2 LDGSTS.E.BYPASS.LTC128B.128 [R5+0x12100], [R6.64+0x80], !P5 ;  /* 0x1210008006052fae */ /* 0x0003e2000e901d48 */
[----:B------:R-:W-:-:S03]  /*0ff0*/  IADD3 R91, R248, 0x10120, RZ ;  /* 0x00010120f85b7810 */ /* 0x000fc60007ffe0ff */
[----:B------:R1:W-:Y:S04]  /*1000*/  @P2 LDGSTS.E.BYPASS.LTC128B.128 [R5+0x14100], [R6.64+0x100], !P4 ;  /* 0x1410010006052fae */ /* 0x0003e8000e101d48 */
[----:B------:R1:W-:Y:S01]  /*1010*/  @P2 LDGSTS.E.BYPASS.LTC128B.128 [R5+0x16100], [R6.64+0x180], !P3 ;  /* 0x1610018006052fae */ /* 0x0003e2000d901d48 */
[----:B------:R-:W-:-:S03]  /*1020*/  LOP3.LUT P2, RZ, R14, 0x4, RZ, 0xc0, !PT ;  /* 0x000000040eff7812 */ /* 0x000fc6000784c0ff */
[----:B------:R2:W-:Y:S01]  /*1030*/  @P1 LDGSTS.E.BYPASS.LTC128B.128 [R4+0x11100], [R2.64], !P6 ;  /* 0x1110000002041fae */ /* 0x0005e2000f101d48 */
[----:B------:R-:W-:-:S03]  /*1040*/  SEL R0, R0, 0xffffffe0, !P2 ;  /* 0xffffffe000007807 */ /* 0x000fc60005000000 */
[----:B------:R2:W-:Y:S04]  /*1050*/  @P1 LDGSTS.E.BYPASS.LTC128B.128 [R4+0x13100], [R2.64+0x80], !P5 ;  /* 0x1310008002041fae */ /* 0x0005e8000e901d48 */
[----:B------:R2:W-:Y:S04]  /*1060*/  @P1 LDGSTS.E.BYPASS.LTC128B.128 [R4+0x15100], [R2.64+0x100], !P4 ;  /* 0x1510010002041fae */ /* 0x0005e8000e101d48 */
[----:B------:R2:W-:Y:S01]  /*1070*/  @P1 LDGSTS.E.BYPASS.LTC128B.128 [R4+0x17100], [R2.64+0x180], !P3 ;  /* 0x1710018002041fae */ /* 0x0005e2000d901d48 */
[----:B------:R-:W-:-:S03]  /*1080*/  LOP3.LUT P1, RZ, R14, 0x2, RZ, 0xc0, !PT ;  /* 0x000000020eff7812 */ /* 0x000fc6000782c0ff */
[----:B------:R-:W0:Y:S01]  /*1090*/  LDGDEPBAR ;  /* 0x00000000000079af */ /* 0x000e220000000000 */
[----:B-1----:R-:W-:Y:S02]  /*10a0*/  IMAD.SHL.U32 R5, R16, 0x40, RZ ;  /* 0x0000004010057824 */ /* 0x002fe400078e00ff */
[----:B------:R-:W-:-:S03]  /*10b0*/  IMAD R7, R21, c[0x0][0x218], RZ ;  /* 0x0000860015077a24 */ /* 0x000fc600078e02ff */
[----:B------:R-:W-:Y:S01]  /*10c0*/  LOP3.LUT R5, R8, 0xfffffe00, R5, 0xf8, !PT ;  /* 0xfffffe0008057812 */ /* 0x000fe200078ef805 */
[----:B------:R-:W-:-:S04]  /*10d0*/  IMAD R7, R20, c[0x0][0x21c], R7 ;  /* 0x0000870014077a24 */ /* 0x000fc800078e0207 */
[----:B------:R-:W-:-:S04]  /*10e0*/  IMAD R232, R232, 0x400, R5 ;  /* 0x00000400e8e87824 */ /* 0x000fc800078e0205 */
[----:B------:R-:W-:Y:S02]  /*10f0*/  IMAD.SHL.U32 R232, R232, 0x2, RZ ;  /* 0x00000002e8e87824 */ /* 0x000fe400078e00ff */
[----:B--2---:R-:W-:Y:S01]  /*1100*/  IMAD.MOV.U32 R4, RZ, RZ, 0x10 ;  /* 0x00000010ff047424 */ /* 0x004fe200078e00ff */
[----:B------:R-:W-:-:S04]  /*1110*/  DEPBAR.LE SB0, 0x1 ;  /* 0x000080400000791a */ /* 0x000fc80000000000 */
[----:B------:R-:W-:Y:S01]  /*1120*/  BAR.SYNC.DEFER_BLOCKING 0x0 ;  /* 0x0000000000007b1d */ /* 0x000fe20000010000 */
[----:B------:R-:W-:Y:S01]  /*1130*/  SEL R4, R4, 0xfffffff0, !P1 ;  /* 0xfffffff004047807 */ /* 0x000fe20004800000 */
[----:B------:R-:W-:Y:S01]  /*1140*/  IMAD R240, R0, 0x2, R232 ;  /* 0x0000000200f07824 */ /* 0x000fe200078e02e8 */
[----:B------:R-:W-:-:S03]  /*1150*/  IADD3 R2, R248, 0x10100, RZ ;  /* 0x00010100f8027810 */ /* 0x000fc60007ffe0ff */
[----:B------:R-:W-:Y:S01]  /*1160*/  IMAD R236, R4, 0x2, R232 ;  /* 0x0000000204ec7824 */ /* 0x000fe200078e02e8 */
[----:B------:R-:W-:Y:S01]  /*1170*/  @P0 IADD3 R91, R2, -0x20, RZ ;  /* 0xffffffe0025b0810 */ /* 0x000fe20007ffe0ff */
[----:B------:R-:W-:Y:S01]  /*1180*/  IMAD R2, R22, c[0x0][0x208], RZ ;  /* 0x0000820016027a24 */ /* 0x000fe200078e02ff */
[----:B------:R-:W-:Y:S01]  /*1190*/  ISETP.GE.AND P0, PT, R87, 0x1, PT ;  /* 0x000000015700780c */ /* 0x000fe20003f06270 */
[----:B------:R-:W-:Y:S02]  /*11a0*/  IMAD R244, R0, 0x2, R236 ;  /* 0x0000000200f47824 */ /* 0x000fe400078e02ec */
[C---:B------:R-:W-:Y:S01]  /*11b0*/  IMAD R6, R18.reuse, c[0x0][0x20c], R2 ;  /* 0x0000830012067a24 */ /* 0x040fe200078e0202 */
[----:B------:R-:W-:Y:S01]  /*11c0*/  STL [R1+0x8], R91 ;  /* 0x0000085b01007387 */ /* 0x000fe20000100800 */
[----:B------:R-:W-:-:S04]  /*11d0*/  IMAD.WIDE.U32 R2, R18, c[0x0][0x208], R42 ;  /* 0x0000820012027a25 */ /* 0x000fc800078e002a */
[----:B------:R-:W-:Y:S02]  /*11e0*/  IMAD.IADD R3, R3, 0x1, R6 ;  /* 0x0000000103037824 */ /* 0x000fe400078e0206 */
[----:B------:R-:W-:Y:S02]  /*11f0*/  IMAD R6, R41, c[0x0][0x210], RZ ;  /* 0x0000840029067a24 */ /* 0x000fe400078e02ff */
[C---:B------:R-:W-:Y:S01]  /*1200*/  IMAD.WIDE.U32 R2, R40.reuse, c[0x0][0x210], R2 ;  /* 0x0000840028027a25 */ /* 0x040fe200078e0002 */
[----:B------:R-:W1:Y:S03]  /*1210*/  LDSM.16.M88.4 R172, [R232+0x100] ;  /* 0x00010000e8ac783b */ /* 0x000e660000000200 */
[----:B------:R-:W-:Y:S01]  /*1220*/  IMAD R6, R40, c[0x0][0x214], R6 ;  /* 0x0000850028067a24 */ /* 0x000fe200078e0206 */
[----:B------:R-:W2:Y:S03]  /*1230*/  LDSM.16.M88.4 R200, [R232+0x4100] ;  /* 0x00410000e8c8783b */ /* 0x000ea60000000200 */
[----:B------:R-:W-:Y:S01]  /*1240*/  IMAD.IADD R3, R3, 0x1, R6 ;  /* 0x0000000103037824 */ /* 0x000fe200078e0206 */
[----:B------:R-:W-:Y:S01]  /*1250*/  LOP3.LUT R6, R9, 0xffffffe0, RZ, 0xc0, !PT ;  /* 0xffffffe009067812 */ /* 0x000fe200078ec0ff */
[----:B------:R-:W3:Y:S02]  /*1260*/  LDSM.16.M88.4 R216, [R232+0x8100] ;  /* 0x00810000e8d8783b */ /* 0x000ee40000000200 */
[----:B------:R-:W-:Y:S01]  /*1270*/  IMAD.WIDE.U32 R14, R20, c[0x0][0x218], R2 ;  /* 0x00008600140e7a25 */ /* 0x000fe200078e0002 */
[C---:B------:R-:W-:Y:S01]  /*1280*/  IADD3 R2, R91.reuse, 0x800, RZ ;  /* 0x000008005b027810 */ /* 0x040fe20007ffe0ff */
[----:B------:R-:W4:Y:S01]  /*1290*/  LDSM.16.M88.4 R176, [R236+0x100] ;  /* 0x00010000ecb0783b */ /* 0x000f220000000200 */
[----:B------:R-:W-:Y:S01]  /*12a0*/  IADD3 R3, R91, 0x1000, RZ ;  /* 0x000010005b037810 */ /* 0x000fe20007ffe0ff */
[----:B------:R-:W-:-:S02]  /*12b0*/  IMAD.IADD R134, R15, 0x1, R7 ;  /* 0x000000010f867824 */ /* 0x000fc400078e0207 */
[----:B------:R-:W1:Y:S01]  /*12c0*/  LDSM.16.M88.4 R204, [R236+0x4100] ;  /* 0x00410000eccc783b */ /* 0x000e620000000200 */
[----:B------:R-:W-:-:S03]  /*12d0*/  IMAD.IADD R85, R85, 0x1, -R6 ;  /* 0x0000000155557824 */ /* 0x000fc600078e0a06 */
[----:B------:R-:W1:Y:S04]  /*12e0*/  LDSM.16.M88.4 R220, [R236+0x8100] ;  /* 0x00810000ecdc783b */ /* 0x000e680000000200 */
        /* <DEDUP_REMOVED lines=10> */
[----:B------:R-:W-:Y:S06]  /*1390*/  BAR.SYNC.DEFER_BLOCKING 0x0 ;  /* 0x0000000000007b1d */ /* 0x000fec0000010000 */
[----:B------:R-:W-:Y:S04]  /*13a0*/  STL.64 [R1+0x98], R14 ;  /* 0x0000980e01007387 */ /* 0x000fe80000100a00 */
[----:B------:R5:W-:Y:S04]  /*13b0*/  STL [R1+0x44], R2 ;  /* 0x0000440201007387 */ /* 0x000be80000100800 */
[----:B------:R1:W-:Y:S04]  /*13c0*/  STL [R1+0x40], R3 ;  /* 0x0000400301007387 */ /* 0x0003e80000100800 */
[----:B------:R1:W-:Y:S01]  /*13d0*/  STL [R1+0x88], R134 ;  /* 0x0000888601007387 */ /* 0x0003e20000100800 */
[----:B------:R-:W-:-:S04]  /*13e0*/  DEPBAR.LE SB0, 0x0 ;  /* 0x000080000000791a */ /* 0x000fc80000000000 */
[----:B------:R-:W-:Y:S01]  /*13f0*/  BAR.SYNC.DEFER_BLOCKING 0x0 ;  /* 0x0000000000007b1d */ /* 0x000fe20000010000 */
[----:B-----5:R-:W-:-:S05]  /*1400*/  IADD3 R2, R91, 0x1800, RZ ;  /* 0x000018005b027810 */ /* 0x020fca0007ffe0ff */
[----:B------:R1:W-:Y:S04]  /*1410*/  STL [R1+0x3c], R2 ;  /* 0x00003c0201007387 */ /* 0x0003e80000100800 */
[----:B------:R1:W1:Y:S04]  /*1420*/  LDSM.16.M88.4 R24, [R248+0x10100] ;  /* 0x01010000f818783b */ /* 0x0002680000000200 */
[----:B------:R1:W1:Y:S04]  /*1430*/  LDSM.16.M88.4 R28, [R248+0x10900] ;  /* 0x01090000f81c783b */ /* 0x0002680000000200 */
[----:B------:R1:W1:Y:S04]  /*1440*/  LDSM.16.M88.4 R36, [R248+0x11100] ;  /* 0x01110000f824783b */ /* 0x0002680000000200 */
[----:B------:R1:W1:Y:S04]  /*1450*/  LDSM.16.M88.4 R56, [R248+0x11900] ;  /* 0x01190000f838783b */ /* 0x0002680000000200 */
[----:B------:R1:W1:Y:S04]  /*1460*/  LDSM.16.M88.4 R32, [R91] ;  /* 0x000000005b20783b */ /* 0x0002680000000200 */
[----:B------:R1:W1:Y:S04]  /*1470*/  LDSM.16.M88.4 R60, [R91+0x800] ;  /* 0x000800005b3c783b */ /* 0x0002680000000200 */
[----:B------:R1:W1:Y:S04]  /*1480*/  LDSM.16.M88.4 R68, [R91+0x1000] ;  /* 0x001000005b44783b */ /* 0x0002680000000200 */
[----:B------:R1:W1:Y:S01]  /*1490*/  LDSM.16.M88.4 R76, [R91+0x1800] ;  /* 0x001800005b4c783b */ /* 0x0002620000000200 */
[----:B------:R-:W-:Y:S05]  /*14a0*/  @!P0 BRA `(.L_x_0) ;  /* 0x000002d000008947 */ /* 0x000fea0003800000 */
[----:B-1234-:R-:W-:Y:S01]  /*14b0*/  IMAD R2, R23, c[0x0][0x208], RZ ;  /* 0x0000820017027a24 */ /* 0x01efe200078e02ff */
[----:B------:R-:W-:Y:S01]  /*14c0*/  SEL R3, RZ, 0x1, P6 ;  /* 0x00000001ff037807 */ /* 0x000fe20003000000 */
[----:B------:R-:W-:Y:S01]  /*14d0*/  IMAD.WIDE.U32 R12, R84, c[0x0][0x208], RZ ;  /* 0x00008200540c7a25 */ /* 0x000fe200078e00ff */
[----:B------:R-:W-:-:S02]  /*14e0*/  SEL R8, RZ, 0x2, P5 ;  /* 0x00000002ff087807 */ /* 0x000fc40002800000 */
[----:B------:R-:W-:Y:S01]  /*14f0*/  SEL R6, RZ, 0x4, P4 ;  /* 0x00000004ff067807 */ /* 0x000fe20002000000 */
[----:B------:R-:W-:Y:S01]  /*1500*/  IMAD R2, R84, c[0x0][0x20c], R2 ;  /* 0x0000830054027a24 */ /* 0x000fe200078e0202 */
[----:B------:R-:W-:Y:S01]  /*1510*/  LEA R7, P0, R12, R14, 0x6 ;  /* 0x0000000e0c077211 */ /* 0x000fe200078030ff */
[----:B------:R-:W-:Y:S01]  /*1520*/  IMAD R10, R84, -0x40, R87 ;  /* 0xffffffc0540a7824 */ /* 0x000fe200078e0257 */
[----:B------:R-:W-:Y:S01]  /*1530*/  IADD3 R9, R6, R8, R3 ;  /* 0x0000000806097210 */ /* 0x000fe20007ffe003 */
[----:B------:R-:W-:Y:S01]  /*1540*/  IMAD.IADD R2, R13, 0x1, R2 ;  /* 0x000000010d027824 */ /* 0x000fe200078e0202 */
[----:B------:R-:W-:Y:S02]  /*1550*/  SEL R3, RZ, 0x8, P3 ;  /* 0x00000008ff037807 */ /* 0x000fe40001800000 */
[----:B------:R-:W-:Y:S02]  /*1560*/  P2R R11, PR, RZ, 0x20 ;  /* 0x00000020ff0b7803 */ /* 0x000fe40000000000 */
[----:B------:R-:W-:Y:S01]  /*1570*/  LEA.HI.X R8, R12, R134, R2, 0x6, P0 ;  /* 0x000000860c087211 */ /* 0x000fe200000f3402 */
[----:B------:R-:W-:Y:S01]  /*1580*/  IMAD.IADD R3, R9, 0x1, R3 ;  /* 0x0000000109037824 */ /* 0x000fe200078e0203 */
[----:B------:R-:W-:Y:S01]  /*1590*/  LEA R6, P0, R7, c[0x0][0x1f8], 0x1 ;  /* 0x00007e0007067a11 */ /* 0x000fe200078008ff */
[----:B------:R-:W-:-:S02]  /*15a0*/  IMAD.MOV.U32 R9, RZ, RZ, c[0x0][0x208] ;  /* 0x00008200ff097624 */ /* 0x000fc400078e00ff */
[----:B------:R-:W-:Y:S01]  /*15b0*/  IMAD.IADD R2, R10, 0x1, -R18 ;  /* 0x000000010a027824 */ /* 0x000fe200078e0a12 */
[----:B------:R-:W-:Y:S01]  /*15c0*/  LEA.HI.X R7, R7, c[0x0][0x1fc], R8, 0x1, P0 ;  /* 0x00007f0007077a11 */ /* 0x000fe200000f0c08 */
[----:B------:R-:W-:Y:S01]  /*15d0*/  IMAD.MOV.U32 R10, RZ, RZ, c[0x0][0x20c] ;  /* 0x00008300ff0a7624 */ /* 0x000fe200078e00ff */
[----:B------:R-:W-:Y:S02]  /*15e0*/  LEA R8, P0, R9, R6, 0x6 ;  /* 0x0000000609087211 */ /* 0x000fe400078030ff */
[C---:B------:R-:W-:Y:S02]  /*15f0*/  ISETP.LT.OR P1, PT, R2.reuse, 0x1, P6 ;  /* 0x000000010200780c */ /* 0x040fe40003721670 */
[----:B------:R-:W-:Y:S02]  /*1600*/  LOP3.LUT P2, RZ, R3, 0x2, RZ, 0xc0, !PT ;  /* 0x0000000203ff7812 */ /* 0x000fe4000784c0ff */
[----:B------:R-:W-:Y:S01]  /*1610*/  LEA.HI.X R9, R9, R7, R10, 0x6, P0 ;  /* 0x0000000709097211 */ /* 0x000fe200000f340a */
[----:B------:R-:W-:Y:S01]  /*1620*/  IMAD.SHL.U32 R10, R135, 0x2, RZ ;  /* 0x00000002870a7824 */ /* 0x000fe200078e00ff */
[----:B------:R-:W-:-:S02]  /*1630*/  ISETP.LT.OR P0, PT, R2, 0x1, !P2 ;  /* 0x000000010200780c */ /* 0x000fc40005701670 */
[----:B------:R-:W-:-:S05]  /*1640*/  ISETP.LT.OR P2, PT, R2, 0x21, !P2 ;  /* 0x000000210200780c */ /* 0x000fca0005741670 */
[----:B------:R-:W-:Y:S01]  /*1650*/  @!PT LDS RZ, [RZ] ;  /* 0x00000000fffff984 */ /* 0x000fe20000000800 */
[----:B------:R-:W-:Y:S01]  /*1660*/  @!PT LDS RZ, [RZ] ;  /* 0x00000000fffff984 */ /* 0x000fe20000000800 */
[----:B------:R-:W-:Y:S01]  /*1670*/  @!PT LDS RZ, [RZ] ;  /* 0x00000000fffff984 */ /* 0x000fe20000000800 */
[----:B------:R1:W-:Y:S01]  /*1680*/  LDGSTS.E.BYPASS.LTC128B.128 [R10+0x100], [R6.64], !P1 ;  /* 0x00100000060a7fae */ /* 0x0003e2000c901d48 */
[----:B------:R-:W-:-:S05]  /*1690*/  LOP3.LUT P1, RZ, R3, 0x4, RZ, 0xc0, !PT ;  /* 0x0000000403ff7812 */ /* 0x000fca000782c0ff */
[----:B------:R1:W-:Y:S01]  /*16a0*/  LDGSTS.E.BYPASS.LTC128B.128 [R10+0x2100], [R6.64+0x80], !P0 ;  /* 0x02100080060a7fae */ /* 0x0003e2000c101d48 */
[C---:B------:R-:W-:Y:S02]  /*16b0*/  ISETP.LT.OR P0, PT, R2.reuse, 0x1, !P1 ;  /* 0x000000010200780c */ /* 0x040fe40004f01670 */
[----:B------:R-:W-:-:S11]  /*16c0*/  ISETP.LT.OR P1, PT, R2, 0x21, !P1 ;  /* 0x000000210200780c */ /* 0x000fd60004f21670 */
[----:B------:R1:W-:Y:S01]  /*16d0*/  LDGSTS.E.BYPASS.LTC128B.128 [R10+0x4100], [R6.64+0x100], !P0 ;  /* 0x04100100060a7fae */ /* 0x0003e2000c101d48 */
[----:B------:R-:W-:-:S04]  /*16e0*/  LOP3.LUT P0, RZ, R3, 0x8, RZ, 0xc0, !PT ;  /* 0x0000000803ff7812 */ /* 0x000fc8000780c0ff */
[C---:B------:R-:W-:Y:S02]  /*16f0*/  ISETP.LT.OR P5, PT, R2.reuse, 0x1, !P0 ;  /* 0x000000010200780c */ /* 0x040fe400047a1670 */
[----:B------:R-:W-:-:S11]  /*1700*/  ISETP.LT.OR P0, PT, R2, 0x21, !P0 ;  /* 0x000000210200780c */ /* 0x000fd60004701670 */
[----:B------:R1:W-:Y:S01]  /*1710*/  LDGSTS.E.BYPASS.LTC128B.128 [R10+0x6100], [R6.64+0x180], !P5 ;  /* 0x06100180060a7fae */ /* 0x0003e2000e901d48 */
[----:B------:R-:W-:-:S13]  /*1720*/  ISETP.LT.OR P5, PT, R2, 0x21, P6 ;  /* 0x000000210200780c */ /* 0x000fda00037a1670 */
[----:B------:R1:W-:Y:S01]  /*1730*/  LDGSTS.E.BYPASS.LTC128B.128 [R10+0x1100], [R8.64], !P5 ;  /* 0x01100000080a7fae */ /* 0x0003e2000e901d48 */
[----:B------:R-:W-:-:S03]  /*1740*/  ISETP.NE.AND P5, PT, R11, RZ, PT ;  /* 0x000000ff0b00720c */ /* 0x000fc60003fa5270 */
[----:B------:R1:W-:Y:S04]  /*1750*/  LDGSTS.E.BYPASS.LTC128B.128 [R10+0x3100], [R8.64+0x80], !P2 ;  /* 0x03100080080a7fae */ /* 0x0003e8000d101d48 */
[----:B------:R1:W-:Y:S04]  /*1760*/  LDGSTS.E.BYPASS.LTC128B.128 [R10+0x5100], [R8.64+0x100], !P1 ;  /* 0x05100100080a7fae */ /* 0x0003e8000c901d48 */
[----:B------:R1:W-:Y:S02]  /*1770*/  LDGSTS.E.BYPASS.LTC128B.128 [R10+0x7100], [R8.64+0x180], !P0 ;  /* 0x07100180080a7fae */ /* 0x0003e4000c101d48 */
.L_x_0:
[----:B-1234-:R-:W-:Y:S01]  /*1780*/  HMMA.16816.F32.BF16 R12, R172, R24, RZ ;  /* 0x00000018ac0c723c */ /* 0x01efe200000418ff */
[----:B------:R-:W-:Y:S01]  /*1790*/  LOP3.LUT P0, RZ, R19, 0x4, RZ, 0xc0, !PT ;  /* 0x0000000413ff7812 */ /* 0x000fe2000780c0ff */
[----:B------:R-:W0:Y:S01]  /*17a0*/  LDGDEPBAR ;  /* 0x00000000000079af */ /* 0x000e220000000000 */
[----:B------:R-:W-:-:S02]  /*17b0*/  MOV R2, 0x40 ;  /* 0x0000004000027802 */ /* 0x000fc40000000f00 */
[----:B------:R-:W-:Y:S02]  /*17c0*/  IADD3 R6, R91, 0x2000, RZ ;  /* 0x000020005b067810 */ /* 0x000fe40007ffe0ff */
[----:B------:R-:W-:Y:S01]  /*17d0*/  SEL R2, R2, 0xffffffc0, !P0 ;  /* 0xffffffc002027807 */ /* 0x000fe20004000000 */
[C---:B------:R-:W-:Y:S01]  /*17e0*/  HMMA.16816.F32.BF16 R8, R172.reuse, R26, RZ ;  /* 0x0000001aac08723c */ /* 0x040fe200000418ff */
[----:B------:R-:W-:Y:S02]  /*17f0*/  ISETP.GE.AND P2, PT, R87, 0x41, PT ;  /* 0x000000415700780c */ /* 0x000fe40003f46270 */
[-C--:B------:R-:W-:Y:S02]  /*1800*/  IADD3 R3, R248, R2.reuse, RZ ;  /* 0x00000002f8037210 */ /* 0x080fe40007ffe0ff */
[C---:B------:R-:W-:Y:S02]  /*1810*/  IADD3 R251, R91.reuse, R2, RZ ;  /* 0x000000025bfb7210 */ /* 0x040fe40007ffe0ff */
[C---:B------:R-:W-:Y:S01]  /*1820*/  IADD3 R2, R91.reuse, 0x3000, RZ ;  /* 0x000030005b027810 */ /* 0x040fe20007ffe0ff */
[----:B------:R-:W-:Y:S01]  /*1830*/  HMMA.16816.F32.BF16 R20, R172, R28, RZ ;  /* 0x0000001cac14723c */ /* 0x000fe200000418ff */
[----:B------:R-:W1:Y:S04]  /*1840*/  LDSM.16.M88.4 R24, [R3+0x10100] ;  /* 0x010100000318783b */ /* 0x000e680000000200 */
[----:B------:R-:W2:Y:S03]  /*1850*/  LDSM.16.M88.4 R44, [R3+0x10900] ;  /* 0x01090000032c783b */ /* 0x000ea60000000200 */
[----:B------:R-:W-:Y:S01]  /*1860*/  HMMA.16816.F32.BF16 R48, R176, R32, R12 ;  /* 0x00000020b030723c */ /* 0x000fe2000004180c */
[----:B------:R-:W3:Y:S04]  /*1870*/  LDSM.16.M88.4 R52, [R3+0x11100] ;  /* 0x011100000334783b */ /* 0x000ee80000000200 */
[----:B------:R-:W4:Y:S03]  /*1880*/  LDSM.16.M88.4 R64, [R3+0x11900] ;  /* 0x011900000340783b */ /* 0x000f260000000200 */
[----:B------:R-:W-:Y:S01]  /*1890*/  HMMA.16816.F32.BF16 R12, R172, R30, RZ ;  /* 0x0000001eac0c723c */ /* 0x000fe200000418ff */
[----:B------:R-:W-:Y:S04]  /*18a0*/  LDSM.16.M88.4 R72, [R251+0x1000] ;  /* 0x00100000fb48783b */ /* 0x000fe80000000200 */
[----:B------:R-:W-:Y:S03]  /*18b0*/  LDSM.16.M88.4 R80, [R251+0x1800] ;  /* 0x00180000fb50783b */ /* 0x000fe60000000200 */
[----:B------:R-:W-:Y:S01]  /*18c0*/  HMMA.16816.F32.BF16 R40, R176, R34, R8 ;  /* 0x00000022b028723c */ /* 0x000fe20000041808 */
[----:B------:R-:W-:Y:S04]  /*18d0*/  STL [R1+0x4], R3 ;  /* 0x0000040301007387 */ /* 0x000fe80000100800 */
[----:B------:R5:W-:Y:S03]  /*18e0*/  STL [R1+0x38], R6 ;  /* 0x0000380601007387 */ /* 0x000be60000100800 */
[C---:B------:R-:W-:Y:S08]  /*18f0*/  HMMA.16816.F32.BF16 R8, R172.reuse, R36, RZ ;  /* 0x00000024ac08723c */ /* 0x040ff000000418ff */
[C---:B------:R-:W-:Y:S08]  /*1900*/  HMMA.16816.F32.BF16 R16, R172.reuse, R38, RZ ;  /* 0x00000026ac10723c */ /* 0x040ff000000418ff */
[----:B------:R-:W-:Y:S01]  /*1910*/  HMMA.16816.F32.BF16 R28, R172, R56, RZ ;  /* 0x00000038ac1c723c */ /* 0x000fe200000418ff */
[----:B-----5:R-:W-:-:S07]  /*1920*/  IADD3 R6, R91, 0x3800, RZ ;  /* 0x000038005b067810 */ /* 0x020fce0007ffe0ff */
[----:B------:R-:W-:Y:S01]  /*1930*/  HMMA.16816.F32.BF16 R32, R172, R58, RZ ;  /* 0x0000003aac20723c */ /* 0x000fe200000418ff */
[----:B------:R-:W5:Y:S07]  /*1940*/  LDSM.16.M88.4 R56, [R251] ;  /* 0x00000000fb38783b */ /* 0x000f6e0000000200 */
[C---:B------:R-:W-:Y:S08]  /*1950*/  HMMA.16816.F32.BF16 R20, R176.reuse, R60, R20 ;  /* 0x0000003cb014723c */ /* 0x040ff00000041814 */
[C---:B------:R-:W-:Y:S01]  /*1960*/  HMMA.16816.F32.BF16 R12, R176.reuse, R62, R12 ;  /* 0x0000003eb00c723c */ /* 0x040fe2000004180c */
[----:B------:R-:W2:Y:S07]  /*1970*/  LDSM.16.M88.4 R60, [R251+0x800] ;  /* 0x00080000fb3c783b */ /* 0x000eae0000000200 */
[C---:B------:R-:W-:Y:S08]  /*1980*/  HMMA.16816.F32.BF16 R8, R176.reuse, R68, R8 ;  /* 0x00000044b008723c */ /* 0x040ff00000041808 */
[C---:B------:R-:W-:Y:S01]  /*1990*/  HMMA.16816.F32.BF16 R16, R176.reuse, R70, R16 ;  /* 0x00000046b010723c */ /* 0x040fe20000041810 */
[----:B------:R-:W-:Y:S07]  /*19a0*/  LDSM.16.M88.4 R68, [R248+0x13100] ;  /* 0x01310000f844783b */ /* 0x000fee0000000200 */
[C---:B------:R-:W-:Y:S08]  /*19b0*/  HMMA.16816.F32.BF16 R28, R176.reuse, R76, R28 ;  /* 0x0000004cb01c723c */ /* 0x040ff0000004181c */
[----:B------:R-:W-:Y:S01]  /*19c0*/  HMMA.16816.F32.BF16 R32, R176, R78, R32 ;  /* 0x0000004eb020723c */ /* 0x000fe20000041820 */
[----:B------:R-:W-:Y:S07]  /*19d0*/  LDSM.16.M88.4 R76, [R248+0x13900] ;  /* 0x01390000f84c783b */ /* 0x000fee0000000200 */
[C---:B-1----:R-:W-:Y:S01]  /*19e0*/  HMMA.16816.F32.BF16 R36, R192.reuse, R24, R48 ;  /* 0x00000018c024723c */ /* 0x042fe20000041830 */
[----:B------:R-:W-:Y:S07]  /*19f0*/  LDSM.16.M88.4 R48, [R91+0x2000] ;  /* 0x002000005b30783b */ /* 0x000fee0000000200 */
[C---:B------:R-:W-:Y:S08]  /*1a00*/  HMMA.16816.F32.BF16 R40, R192.reuse, R26, R40 ;  /* 0x0000001ac028723c */ /* 0x040ff00000041828 */
[C---:B--2---:R-:W-:Y:S08]  /*1a10*/  HMMA.16816.F32.BF16 R24, R192.reuse, R44, R20 ;  /* 0x0000002cc018723c */ /* 0x044ff00000041814 */
[C---:B------:R-:W-:Y:S01]  /*1a20*/  HMMA.16816.F32.BF16 R20, R192.reuse, R46, R12 ;  /* 0x0000002ec014723c */ /* 0x040fe2000004180c */
[----:B------:R-:W1:Y:S04]  /*1a30*/  LDSM.16.M88.4 R12, [R248+0x12100] ;  /* 0x01210000f80c783b */ /* 0x000e680000000200 */
[----:B------:R-:W2:Y:S03]  /*1a40*/  LDSM.16.M88.4 R44, [R248+0x12900] ;  /* 0x01290000f82c783b */ /* 0x000ea60000000200 */
[C---:B---3--:R-:W-:Y:S08]  /*1a50*/  HMMA.16816.F32.BF16 R8, R192.reuse, R52, R8 ;  /* 0x00000034c008723c */ /* 0x048ff00000041808 */
[C---:B------:R-:W-:Y:S01]  /*1a60*/  HMMA.16816.F32.BF16 R16, R192.reuse, R54, R16 ;  /* 0x00000036c010723c */ /* 0x040fe20000041810 */
[----:B------:R-:W3:Y:S07]  /*1a70*/  LDSM.16.M88.4 R52, [R91+0x2800] ;  /* 0x002800005b34783b */ /* 0x000eee0000000200 */
[C---:B----4-:R-:W-:Y:S08]  /*1a80*/  HMMA.16816.F32.BF16 R28, R192.reuse, R64, R28 ;  /* 0x00000040c01c723c */ /* 0x050ff0000004181c */
[----:B------:R-:W-:Y:S01]  /*1a90*/  HMMA.16816.F32.BF16 R32, R192, R66, R32 ;  /* 0x00000042c020723c */ /* 0x000fe20000041820 */
[----:B------:R-:W-:Y:S07]  /*1aa0*/  LDSM.16.M88.4 R64, [R3+0x13100] ;  /* 0x013100000340783b */ /* 0x000fee0000000200 */
[C---:B-----5:R-:W-:Y:S08]  /*1ab0*/  HMMA.16816.F32.BF16 R36, R196.reuse, R56, R36 ;  /* 0x00000038c424723c */ /* 0x060ff00000041824 */
[C---:B------:R-:W-:Y:S01]  /*1ac0*/  HMMA.16816.F32.BF16 R40, R196.reuse, R58, R40 ;  /* 0x0000003ac428723c */ /* 0x040fe20000041828 */
[----:B------:R-:W-:Y:S07]  /*1ad0*/  LDSM.16.M88.4 R56, [R3+0x12900] ;  /* 0x012900000338783b */ /* 0x000fee0000000200 */
[C---:B------:R-:W-:Y:S08]  /*1ae0*/  HMMA.16816.F32.BF16 R24, R196.reuse, R60, R24 ;  /* 0x0000003cc418723c */ /* 0x040ff00000041818 */
[C---:B------:R-:W-:Y:S01]  /*1af0*/  HMMA.16816.F32.BF16 R20, R196.reuse, R62, R20 ;  /* 0x0000003ec414723c */ /* 0x040fe20000041814 */
[----:B------:R-:W4:Y:S07]  /*1b00*/  LDSM.16.M88.4 R60, [R91+0x3000] ;  /* 0x003000005b3c783b */ /* 0x000f2e0000000200 */
[C---:B------:R-:W-:Y:S08]  /*1b10*/  HMMA.16816.F32.BF16 R8, R196.reuse, R72, R8 ;  /* 0x00000048c408723c */ /* 0x040ff00000041808 */
[C---:B------:R-:W-:Y:S01]  /*1b20*/  HMMA.16816.F32.BF16 R16, R196.reuse, R74, R16 ;  /* 0x0000004ac410723c */ /* 0x040fe20000041810 */
[----:B------:R-:W-:Y:S07]  /*1b30*/  LDSM.16.M88.4 R72, [R3+0x13900] ;  /* 0x013900000348783b */ /* 0x000fee0000000200 */
[C---:B------:R-:W-:Y:S08]  /*1b40*/  HMMA.16816.F32.BF16 R28, R196.reuse, R80, R28 ;  /* 0x00000050c41c723c */ /* 0x040ff0000004181c */
[----:B------:R-:W-:Y:S01]  /*1b50*/  HMMA.16816.F32.BF16 R32, R196, R82, R32 ;  /* 0x00000052c420723c */ /* 0x000fe20000041820 */
[----:B------:R-:W5:Y:S07]  /*1b60*/  LDSM.16.M88.4 R80, [R91+0x3800] ;  /* 0x003800005b50783b */ /* 0x000f6e0000000200 */
[C---:B-1----:R-:W-:Y:S08]  /*1b70*/  HMMA.16816.F32.BF16 R36, R200.reuse, R12, R36 ;  /* 0x0000000cc824723c */ /* 0x042ff00000041824 */
[C---:B------:R-:W-:Y:S08]  /*1b80*/  HMMA.16816.F32.BF16 R40, R200.reuse, R14, R40 ;  /* 0x0000000ec828723c */ /* 0x040ff00000041828 */
[C---:B--2---:R-:W-:Y:S08]  /*1b90*/  HMMA.16816.F32.BF16 R24, R200.reuse, R44, R24 ;  /* 0x0000002cc818723c */ /* 0x044ff00000041818 */
[C---:B------:R-:W-:Y:S01]  /*1ba0*/  HMMA.16816.F32.BF16 R20, R200.reuse, R46, R20 ;  /* 0x0000002ec814723c */ /* 0x040fe20000041814 */
[----:B------:R-:W1:Y:S07]  /*1bb0*/  LDSM.16.M88.4 R44, [R3+0x12100] ;  /* 0x01210000032c783b */ /* 0x000e6e0000000200 */
[C---:B------:R-:W-:Y:S08]  /*1bc0*/  HMMA.16816.F32.BF16 R12, R200.reuse, R68, R8 ;  /* 0x00000044c80c723c */ /* 0x040ff00000041808 */
[C---:B------:R-:W-:Y:S01]  /*1bd0*/  HMMA.16816.F32.BF16 R8, R200.reuse, R70, R16 ;  /* 0x00000046c808723c */ /* 0x040fe20000041810 */
[----:B------:R-:W-:Y:S07]  /*1be0*/  LDSM.16.M88.4 R68, [R251+0x3000] ;  /* 0x00300000fb44783b */ /* 0x000fee0000000200 */
[C---:B------:R-:W-:Y:S08]  /*1bf0*/  HMMA.16816.F32.BF16 R28, R200.reuse, R76, R28 ;  /* 0x0000004cc81c723c */ /* 0x040ff0000004181c */
[----:B------:R-:W-:Y:S01]  /*1c00*/  HMMA.16816.F32.BF16 R32, R200, R78, R32 ;  /* 0x0000004ec820723c */ /* 0x000fe20000041820 */
[----:B------:R-:W-:Y:S07]  /*1c10*/  LDSM.16.M88.4 R76, [R248+0x15900] ;  /* 0x01590000f84c783b */ /* 0x000fee0000000200 */
[C---:B------:R-:W-:Y:S08]  /*1c20*/  HMMA.16816.F32.BF16 R36, R204.reuse, R48, R36 ;  /* 0x00000030cc24723c */ /* 0x040ff00000041824 */
[C---:B------:R-:W-:Y:S01]  /*1c30*/  HMMA.16816.F32.BF16 R40, R204.reuse, R50, R40 ;  /* 0x00000032cc28723c */ /* 0x040fe20000041828 */
[----:B------:R-:W-:Y:S07]  /*1c40*/  LDSM.16.M88.4 R48, [R248+0x14100] ;  /* 0x01410000f830783b */ /* 0x000fee0000000200 */
[C---:B---3--:R-:W-:Y:S08]  /*1c50*/  HMMA.16816.F32.BF16 R24, R204.reuse, R52, R24 ;  /* 0x00000034cc18723c */ /* 0x048ff00000041818 */
[C---:B------:R-:W-:Y:S01]  /*1c60*/  HMMA.16816.F32.BF16 R20, R204.reuse, R54, R20 ;  /* 0x00000036cc14723c */ /* 0x040fe20000041814 */
[----:B------:R-:W2:Y:S07]  /*1c70*/  LDSM.16.M88.4 R52, [R251+0x2000] ;  /* 0x00200000fb34783b */ /* 0x000eae0000000200 */
[C---:B----4-:R-:W-:Y:S08]  /*1c80*/  HMMA.16816.F32.BF16 R16, R204.reuse, R60, R12 ;  /* 0x0000003ccc10723c */ /* 0x050ff0000004180c */
[C---:B------:R-:W-:Y:S01]  /*1c90*/  HMMA.16816.F32.BF16 R12, R204.reuse, R62, R8 ;  /* 0x0000003ecc0c723c */ /* 0x040fe20000041808 */
[----:B------:R-:W3:Y:S07]  /*1ca0*/  LDSM.16.M88.4 R60, [R251+0x2800] ;  /* 0x00280000fb3c783b */ /* 0x000eee0000000200 */
[C---:B-----5:R-:W-:Y:S08]  /*1cb0*/  HMMA.16816.F32.BF16 R8, R204.reuse, R80, R28 ;  /* 0x00000050cc08723c */ /* 0x060ff0000004181c */
[----:B------:R-:W-:Y:S01]  /*1cc0*/  HMMA.16816.F32.BF16 R32, R204, R82, R32 ;  /* 0x00000052cc20723c */ /* 0x000fe20000041820 */
[----:B------:R-:W4:Y:S07]  /*1cd0*/  LDSM.16.M88.4 R80, [R251+0x3800] ;  /* 0x00380000fb50783b */ /* 0x000f2e0000000200 */
[C---:B-1----:R-:W-:Y:S08]  /*1ce0*/  HMMA.16816.F32.BF16 R36, R208.reuse, R44, R36 ;  /* 0x0000002cd024723c */ /* 0x042ff00000041824 */
[C---:B------:R-:W-:Y:S01]  /*1cf0*/  HMMA.16816.F32.BF16 R40, R208.reuse, R46, R40 ;  /* 0x0000002ed028723c */ /* 0x040fe20000041828 */
[----:B------:R-:W-:Y:S07]  /*1d00*/  LDSM.16.M88.4 R44, [R91+0x4000] ;  /* 0x004000005b2c783b */ /* 0x000fee0000000200 */
[C---:B------:R-:W-:Y:S08]  /*1d10*/  HMMA.16816.F32.BF16 R28, R208.reuse, R56, R24 ;  /* 0x00000038d01c723c */ /* 0x040ff00000041818 */
[C---:B------:R-:W-:Y:S01]  /*1d20*/  HMMA.16816.F32.BF16 R24, R208.reuse, R58, R20 ;  /* 0x0000003ad018723c */ /* 0x040fe20000041814 */
[----:B------:R-:W1:Y:S07]  /*1d30*/  LDSM.16.M88.4 R56, [R248+0x14900] ;  /* 0x01490000f838783b */ /* 0x000e6e0000000200 */
[C---:B------:R-:W-:Y:S08]  /*1d40*/  HMMA.16816.F32.BF16 R20, R208.reuse, R64, R16 ;  /* 0x00000040d014723c */ /* 0x040ff00000041810 */
[C---:B------:R-:W-:Y:S01]  /*1d50*/  HMMA.16816.F32.BF16 R16, R208.reuse, R66, R12 ;  /* 0x00000042d010723c */ /* 0x040fe2000004180c */
[----:B------:R-:W5:Y:S07]  /*1d60*/  LDSM.16.M88.4 R64, [R248+0x15100] ;  /* 0x01510000f840783b */ /* 0x000f6e0000000200 */
[C---:B------:R-:W-:Y:S08]  /*1d70*/  HMMA.16816.F32.BF16 R12, R208.reuse, R72, R8 ;  /* 0x00000048d00c723c */ /* 0x040ff00000041808 */
[----:B------:R-:W-:Y:S01]  /*1d80*/  HMMA.16816.F32.BF16 R8, R208, R74, R32 ;  /* 0x0000004ad008723c */ /* 0x000fe20000041820 */
[----:B------:R-:W-:Y:S07]  /*1d90*/  LDSM.16.M88.4 R72, [R91+0x5800] ;  /* 0x005800005b48783b */ /* 0x000fee0000000200 */
[C---:B--2---:R-:W-:Y:S08]  /*1da0*/  HMMA.16816.F32.BF16 R36, R212.reuse, R52, R36 ;  /* 0x00000034d424723c */ /* 0x044ff00000041824 */
[C---:B------:R-:W-:Y:S01]  /*1db0*/  HMMA.16816.F32.BF16 R40, R212.reuse, R54, R40 ;  /* 0x00000036d428723c */ /* 0x040fe20000041828 */
[----:B------:R-:W-:Y:S07]  /*1dc0*/  LDSM.16.M88.4 R52, [R91+0x4800] ;  /* 0x004800005b34783b */ /* 0x000fee0000000200 */
[C---:B---3--:R-:W-:Y:S08]  /*1dd0*/  HMMA.16816.F32.BF16 R32, R212.reuse, R60, R28 ;  /* 0x0000003cd420723c */ /* 0x048ff0000004181c */
[C---:B------:R-:W-:Y:S01]  /*1de0*/  HMMA.16816.F32.BF16 R28, R212.reuse, R62, R24 ;  /* 0x0000003ed41c723c */ /* 0x040fe20000041818 */
[----:B------:R-:W2:Y:S07]  /*1df0*/  LDSM.16.M88.4 R60, [R91+0x5000] ;  /* 0x005000005b3c783b */ /* 0x000eae0000000200 */
[C---:B------:R-:W-:Y:S08]  /*1e00*/  HMMA.16816.F32.BF16 R24, R212.reuse, R68, R20 ;  /* 0x00000044d418723c */ /* 0x040ff00000041814 */
[C---:B------:R-:W-:Y:S01]  /*1e10*/  HMMA.16816.F32.BF16 R20, R212.reuse, R70, R16 ;  /* 0x00000046d414723c */ /* 0x040fe20000041810 */
[----:B------:R-:W-:Y:S07]  /*1e20*/  LDSM.16.M88.4 R68, [R3+0x14900] ;  /* 0x014900000344783b */ /* 0x000fee0000000200 */
[C---:B----4-:R-:W-:Y:S08]  /*1e30*/  HMMA.16816.F32.BF16 R16, R212.reuse, R80, R12 ;  /* 0x00000050d410723c */ /* 0x050ff0000004180c */
[----:B------:R-:W-:Y:S08]  /*1e40*/  HMMA.16816.F32.BF16 R12, R212, R82, R8 ;  /* 0x00000052d40c723c */ /* 0x000ff00000041808 */
[C---:B------:R-:W-:Y:S08]  /*1e50*/  HMMA.16816.F32.BF16 R8, R216.reuse, R48, R36 ;  /* 0x00000030d808723c */ /* 0x040ff00000041824 */
[C---:B------:R-:W-:Y:S01]  /*1e60*/  HMMA.16816.F32.BF16 R40, R216.reuse, R50, R40 ;  /* 0x00000032d828723c */ /* 0x040fe20000041828 */
[----:B------:R-:W3:Y:S07]  /*1e70*/  LDSM.16.M88.4 R48, [R3+0x14100] ;  /* 0x014100000330783b */ /* 0x000eee0000000200 */
[C---:B-1----:R-:W-:Y:S08]  /*1e80*/  HMMA.16816.F32.BF16 R36, R216.reuse, R56, R32 ;  /* 0x00000038d824723c */ /* 0x042ff00000041820 */
[C---:B------:R-:W-:Y:S01]  /*1e90*/  HMMA.16816.F32.BF16 R32, R216.reuse, R58, R28 ;  /* 0x0000003ad820723c */ /* 0x040fe2000004181c */
[----:B------:R-:W-:Y:S07]  /*1ea0*/  LDSM.16.M88.4 R56, [R3+0x15900] ;  /* 0x015900000338783b */ /* 0x000fee0000000200 */
[C---:B-----5:R-:W-:Y:S08]  /*1eb0*/  HMMA.16816.F32.BF16 R28, R216.reuse, R64, R24 ;  /* 0x00000040d81c723c */ /* 0x060ff00000041818 */
[C---:B------:R-:W-:Y:S08]  /*1ec0*/  HMMA.16816.F32.BF16 R24, R216.reuse, R66, R20 ;  /* 0x00000042d818723c */ /* 0x040ff00000041814 */
[C---:B------:R-:W-:Y:S08]  /*1ed0*/  HMMA.16816.F32.BF16 R20, R216.reuse, R76, R16 ;  /* 0x0000004cd814723c */ /* 0x040ff00000041810 */
[----:B------:R-:W-:Y:S08]  /*1ee0*/  HMMA.16816.F32.BF16 R16, R216, R78, R12 ;  /* 0x0000004ed810723c */ /* 0x000ff0000004180c */
[C---:B------:R-:W-:Y:S08]  /*1ef0*/  HMMA.16816.F32.BF16 R12, R220.reuse, R44, R8 ;  /* 0x0000002cdc0c723c */ /* 0x040ff00000041808 */
[C---:B--2---:R-:W-:Y:S08]  /*1f00*/  HMMA.16816.F32.BF16 R28, R220.reuse, R60, R28 ;  /* 0x0000003cdc1c723c */ /* 0x044ff0000004181c */
[C---:B------:R-:W-:Y:S08]  /*1f10*/  HMMA.16816.F32.BF16 R24, R220.reuse, R62, R24 ;  /* 0x0000003edc18723c */ /* 0x040ff00000041818 */
[C---:B------:R-:W-:Y:S08]  /*1f20*/  HMMA.16816.F32.BF16 R60, R220.reuse, R74, R16 ;  /* 0x0000004adc3c723c */ /* 0x040ff00000041810 */
[----:B------:R-:W-:Y:S08]  /*1f30*/  HMMA.16816.F32.BF16 R32, R220, R54, R32 ;  /* 0x00000036dc20723c */ /* 0x000ff00000041820 */
[----:B---3--:R-:W-:Y:S01]  /*1f40*/  HMMA.16816.F32.BF16 R16, R224, R48, R12 ;  /* 0x00000030e010723c */ /* 0x008fe2000004180c */
[----:B------:R-:W1:Y:S07]  /*1f50*/  LDSM.16.M88.4 R12, [R251+0x4000] ;  /* 0x00400000fb0c783b */ /* 0x000e6e0000000200 */
[C---:B------:R-:W-:Y:S08]  /*1f60*/  HMMA.16816.F32.BF16 R8, R220.reuse, R46, R40 ;  /* 0x0000002edc08723c */ /* 0x040ff00000041828 */
[C---:B------:R-:W-:Y:S01]  /*1f70*/  HMMA.16816.F32.BF16 R64, R220.reuse, R72, R20 ;  /* 0x00000048dc40723c */ /* 0x040fe20000041814 */
[----:B------:R-:W2:Y:S04]  /*1f80*/  LDSM.16.M88.4 R20, [R3+0x15100] ;  /* 0x015100000314783b */ /* 0x000ea80000000200 */
[----:B------:R-:W-:Y:S03]  /*1f90*/  LDSM.16.M88.4 R72, [R251+0x5800] ;  /* 0x00580000fb48783b */ /* 0x000fe60000000200 */
[----:B------:R-:W-:Y:S01]  /*1fa0*/  HMMA.16816.F32.BF16 R36, R220, R52, R36 ;  /* 0x00000034dc24723c */ /* 0x000fe20000041824 */
[----:B------:R-:W-:Y:S07]  /*1fb0*/  LDSM.16.M88.4 R52, [R251+0x4800] ;  /* 0x00480000fb34783b */ /* 0x000fee0000000200 */
[C---:B------:R-:W-:Y:S01]  /*1fc0*/  HMMA.16816.F32.BF16 R44, R224.reuse, R70, R32 ;  /* 0x00000046e02c723c */ /* 0x040fe20000041820 */
[----:B------:R-:W3:Y:S07]  /*1fd0*/  LDSM.16.M88.4 R32, [R248+0x16100] ;  /* 0x01610000f820783b */ /* 0x000eee0000000200 */
[----:B------:R-:W-:Y:S08]  /*1fe0*/  HMMA.16816.F32.BF16 R8, R224, R50, R8 ;  /* 0x00000032e008723c */ /* 0x000ff00000041808 */
[----:B-1----:R-:W-:Y:S08]  /*1ff0*/  HMMA.16816.F32.BF16 R16, R228, R12, R16 ;  /* 0x0000000ce410723c */ /* 0x002ff00000041810 */
[C---:B------:R-:W-:Y:S01]  /*2000*/  HMMA.16816.F32.BF16 R48, R224.reuse, R68, R36 ;  /* 0x00000044e030723c */ /* 0x040fe20000041824 */
[----:B------:R-:W-:Y:S07]  /*2010*/  LDSM.16.M88.4 R68, [R251+0x5000] ;  /* 0x00500000fb44783b */ /* 0x000fee0000000200 */
[C---:B--2---:R-:W-:Y:S08]  /*2020*/  HMMA.16816.F32.BF16 R40, R224.reuse, R20, R28 ;  /* 0x00000014e028723c */ /* 0x044ff0000004181c */
[C---:B------:R-:W-:Y:S01]  /*2030*/  HMMA.16816.F32.BF16 R28, R224.reuse, R22, R24 ;  /* 0x00000016e01c723c */ /* 0x040fe20000041818 */
[----:B------:R-:W1:Y:S07]  /*2040*/  LDSM.16.M88.4 R20, [R91+0x6000] ;  /* 0x006000005b14783b */ /* 0x000e6e0000000200 */
[----:B------:R-:W-:Y:S01]  /*2050*/  HMMA.16816.F32.BF16 R36, R224, R56, R64 ;  /* 0x00000038e024723c */ /* 0x000fe20000041840 */
[----:B------:R-:W-:Y:S07]  /*2060*/  LDSM.16.M88.4 R64, [R248+0x17900] ;  /* 0x01790000f840783b */ /* 0x000fee0000000200 */
[----:B------:R-:W-:Y:S08]  /*2070*/  HMMA.16816.F32.BF16 R8, R228, R14, R8 ;  /* 0x0000000ee408723c */ /* 0x000ff00000041808 */
[----:B---3--:R-:W-:Y:S08]  /*2080*/  HMMA.16816.F32.BF16 R12, R232, R32, R16 ;  /* 0x00000020e80c723c */ /* 0x008ff00000041810 */
[C---:B------:R-:W-:Y:S01]  /*2090*/  HMMA.16816.F32.BF16 R24, R228.reuse, R52, R48 ;  /* 0x00000034e418723c */ /* 0x040fe20000041830 */
[----:B------:R-:W-:Y:S07]  /*20a0*/  LDSM.16.M88.4 R48, [R91+0x6800] ;  /* 0x006800005b30783b */ /* 0x000fee0000000200 */
[C---:B------:R-:W-:Y:S01]  /*20b0*/  HMMA.16816.F32.BF16 R76, R228.reuse, R72, R36 ;  /* 0x00000048e44c723c */ /* 0x040fe20000041824 */
[----:B------:R-:W2:Y:S07]  /*20c0*/  LDSM.16.M88.4 R36, [R3+0x16100] ;  /* 0x016100000324783b */ /* 0x000eae0000000200 */
[----:B------:R-:W-:Y:S01]  /*20d0*/  HMMA.16816.F32.BF16 R52, R228, R54, R44 ;  /* 0x00000036e434723c */ /* 0x000fe2000004182c */
[----:B------:R-:W3:Y:S07]  /*20e0*/  LDSM.16.M88.4 R44, [R248+0x16900] ;  /* 0x01690000f82c783b */ /* 0x000eee0000000200 */
[----:B------:R-:W-:Y:S08]  /*20f0*/  HMMA.16816.F32.BF16 R8, R232, R34, R8 ;  /* 0x00000022e808723c */ /* 0x000ff00000041808 */
[----:B-1----:R-:W-:Y:S08]  /*2100*/  HMMA.16816.F32.BF16 R12, R236, R20, R12 ;  /* 0x00000014ec0c723c */ /* 0x002ff0000004180c */
[----:B------:R-:W-:Y:S08]  /*2110*/  HMMA.16816.F32.BF16 R80, R224, R58, R60 ;  /* 0x0000003ae050723c */ /* 0x000ff0000004183c */
[C---:B------:R-:W-:Y:S01]  /*2120*/  HMMA.16816.F32.BF16 R60, R228.reuse, R68, R40 ;  /* 0x00000044e43c723c */ /* 0x040fe20000041828 */
[----:B------:R-:W1:Y:S07]  /*2130*/  LDSM.16.M88.4 R40, [R251+0x6000] ;  /* 0x00600000fb28783b */ /* 0x000e6e0000000200 */
[----:B------:R-:W-:Y:S01]  /*2140*/  HMMA.16816.F32.BF16 R56, R228, R70, R28 ;  /* 0x00000046e438723c */ /* 0x000fe2000004181c */
[----:B------:R-:W4:Y:S07]  /*2150*/  LDSM.16.M88.4 R28, [R248+0x17100] ;  /* 0x01710000f81c783b */ /* 0x000f2e0000000200 */
[----:B------:R-:W-:Y:S08]  /*2160*/  HMMA.16816.F32.BF16 R8, R236, R22, R8 ;  /* 0x00000016ec08723c */ /* 0x000ff00000041808 */
[----:B--2---:R-:W-:Y:S08]  /*2170*/  HMMA.16816.F32.BF16 R12, R240, R36, R12 ;  /* 0x00000024f00c723c */ /* 0x004ff0000004180c */
[C---:B---3--:R-:W-:Y:S08]  /*2180*/  HMMA.16816.F32.BF16 R16, R232.reuse, R44, R24 ;  /* 0x0000002ce810723c */ /* 0x048ff00000041818 */
[----:B------:R-:W-:Y:S01]  /*2190*/  HMMA.16816.F32.BF16 R24, R232, R46, R52 ;  /* 0x0000002ee818723c */ /* 0x000fe20000041834 */
[----:B------:R-:W2:Y:S04]  /*21a0*/  LDSM.16.M88.4 R52, [R91+0x7000] ;  /* 0x007000005b34783b */ /* 0x000ea80000000200 */
[----:B------:R-:W3:Y:S03]  /*21b0*/  LDSM.16.M88.4 R44, [R3+0x16900] ;  /* 0x01690000032c783b */ /* 0x000ee60000000200 */
[----:B------:R-:W-:Y:S08]  /*21c0*/  HMMA.16816.F32.BF16 R8, R240, R38, R8 ;  /* 0x00000026f008723c */ /* 0x000ff00000041808 */
[----:B-1----:R-:W-:Y:S08]  /*21d0*/  HMMA.16816.F32.BF16 R32, R244, R40, R12 ;  /* 0x00000028f420723c */ /* 0x002ff0000004180c */
[----:B------:R-:W-:Y:S08]  /*21e0*/  HMMA.16816.F32.BF16 R20, R236, R48, R16 ;  /* 0x00000030ec14723c */ /* 0x000ff00000041810 */
[----:B----4-:R-:W-:Y:S08]  /*21f0*/  HMMA.16816.F32.BF16 R12, R232, R28, R60 ;  /* 0x0000001ce80c723c */ /* 0x010ff0000004183c */
[----:B------:R-:W-:Y:S01]  /*2200*/  HMMA.16816.F32.BF16 R16, R236, R50, R24 ;  /* 0x00000032ec10723c */ /* 0x000fe20000041818 */
[----:B------:R-:W-:Y:S01]  /*2210*/  LDSM.16.M88.4 R48, [R91+0x7800] ;  /* 0x007800005b30783b */ /* 0x000fe20000000200 */
[----:B------:R-:W-:-:S02]  /*2220*/  FMUL.FTZ R32, R32, c[0x0][0x320] ;  /* 0x0000c80020207a20 */ /* 0x000fc40000410000 */
[----:B------:R-:W-:Y:S02]  /*2230*/  FMUL.FTZ R33, R33, c[0x0][0x320] ;  /* 0x0000c80021217a20 */ /* 0x000fe40000410000 */
[----:B------:R-:W-:Y:S01]  /*2240*/  FMUL.FTZ R34, R34, c[0x0][0x320] ;  /* 0x0000c80022227a20 */ /* 0x000fe20000410000 */
[----:B------:R-:W1:Y:S01]  /*2250*/  MUFU.TANH R73, R32 ;  /* 0x0000002000497308 */ /* 0x000e620000002400 */
[----:B------:R-:W-:Y:S01]  /*2260*/  HMMA.16816.F32.BF16 R36, R232, R30, R56 ;  /* 0x0000001ee824723c */ /* 0x000fe20000041838 */
[----:B------:R-:W-:Y:S01]  /*2270*/  LDSM.16.M88.4 R56, [R251+0x6800] ;  /* 0x00680000fb38783b */ /* 0x000fe20000000200 */
[----:B------:R-:W-:-:S05]  /*2280*/  FMUL.FTZ R35, R35, c[0x0][0x320] ;  /* 0x0000c80023237a20 */ /* 0x000fca0000410000 */
[----:B------:R-:W4:Y:S01]  /*2290*/  MUFU.TANH R72, R33 ;  /* 0x0000002100487308 */ /* 0x000f220000002400 */
[----:B------:R-:W-:Y:S01]  /*22a0*/  HMMA.16816.F32.BF16 R28, R244, R42, R8 ;  /* 0x0000002af41c723c */ /* 0x000fe20000041808 */
[----:B------:R-:W5:Y:S07]  /*22b0*/  LDSM.16.M88.4 R40, [R3+0x17100] ;  /* 0x017100000328783b */ /* 0x000f6e0000000200 */
[----:B--2---:R-:W-:Y:S08]  /*22c0*/  HMMA.16816.F32.BF16 R12, R236, R52, R12 ;  /* 0x00000034ec0c723c */ /* 0x004ff0000004180c */
[----:B---3--:R-:W-:Y:S08]  /*22d0*/  HMMA.16816.F32.BF16 R8, R240, R46, R16 ;  /* 0x0000002ef008723c */ /* 0x008ff00000041810 */
[----:B------:R-:W-:Y:S01]  /*22e0*/  HMMA.16816.F32.BF16 R68, R228, R74, R80 ;  /* 0x0000004ae444723c */ /* 0x000fe20000041850 */
[----:B------:R-:W-:-:S02]  /*22f0*/  FMUL.FTZ R28, R28, c[0x0][0x320] ;  /* 0x0000c8001c1c7a20 */ /* 0x000fc40000410000 */
[----:B------:R-:W-:Y:S02]  /*2300*/  FMUL.FTZ R29, R29, c[0x0][0x320] ;  /* 0x0000c8001d1d7a20 */ /* 0x000fe40000410000 */
[----:B------:R-:W-:Y:S02]  /*2310*/  FMUL.FTZ R30, R30, c[0x0][0x320] ;  /* 0x0000c8001e1e7a20 */ /* 0x000fe40000410000 */
[----:B------:R-:W-:Y:S01]  /*2320*/  FMUL.FTZ R31, R31, c[0x0][0x320] ;  /* 0x0000c8001f1f7a20 */ /* 0x000fe20000410000 */
[----:B------:R-:W-:Y:S01]  /*2330*/  HMMA.16816.F32.BF16 R20, R240, R44, R20 ;  /* 0x0000002cf014723c */ /* 0x000fe20000041814 */
[----:B------:R-:W-:Y:S07]  /*2340*/  LDSM.16.M88.4 R44, [R251+0x7000] ;  /* 0x00700000fb2c783b */ /* 0x000fee0000000200 */
[----:B------:R-:W-:Y:S01]  /*2350*/  HMMA.16816.F32.BF16 R60, R232, R64, R76 ;  /* 0x00000040e83c723c */ /* 0x000fe2000004184c */
[----:B------:R-:W2:Y:S07]  /*2360*/  MUFU.TANH R65, R34 ;  /* 0x0000002200417308 */ /* 0x000eae0000002400 */
[----:B-----5:R-:W-:Y:S01]  /*2370*/  HMMA.16816.F32.BF16 R16, R240, R40, R12 ;  /* 0x00000028f010723c */ /* 0x020fe2000004180c */
[----:B------:R3:W1:Y:S07]  /*2380*/  MUFU.TANH R64, R35 ;  /* 0x0000002300407308 */ /* 0x00066e0000002400 */
[----:B------:R-:W-:Y:S08]  /*2390*/  HMMA.16816.F32.BF16 R12, R244, R58, R8 ;  /* 0x0000003af40c723c */ /* 0x000ff00000041808 */
[----:B------:R-:W-:Y:S08]  /*23a0*/  HMMA.16816.F32.BF16 R8, R232, R66, R68 ;  /* 0x00000042e808723c */ /* 0x000ff00000041844 */
[----:B---3--:R-:W-:Y:S01]  /*23b0*/  HMMA.16816.F32.BF16 R32, R236, R54, R36 ;  /* 0x00000036ec20723c */ /* 0x008fe20000041824 */
[----:B------:R3:W5:Y:S01]  /*23c0*/  LDSM.16.M88.4 R36, [R3+0x17900] ;  /* 0x017900000324783b */ /* 0x0007620000000200 */
[----:B------:R-:W1:Y:S06]  /*23d0*/  MUFU.TANH R55, R30 ;  /* 0x0000001e00377308 */ /* 0x000e6c0000002400 */
[----:B------:R-:W-:Y:S01]  /*23e0*/  HMMA.16816.F32.BF16 R24, R244, R56, R20 ;  /* 0x00000038f418723c */ /* 0x000fe20000041814 */
[----:B------:R-:W-:Y:S01]  /*23f0*/  FMUL.FTZ R12, R12, c[0x0][0x320] ;  /* 0x0000c8000c0c7a20 */ /* 0x000fe20000410000 */
[----:B------:R-:W1:Y:S01]  /*2400*/  MUFU.TANH R57, R28 ;  /* 0x0000001c00397308 */ /* 0x000e620000002400 */
[----:B------:R-:W-:-:S02]  /*2410*/  FMUL.FTZ R13, R13, c[0x0][0x320] ;  /* 0x0000c8000d0d7a20 */ /* 0x000fc40000410000 */
[----:B------:R-:W-:Y:S02]  /*2420*/  FMUL.FTZ R14, R14, c[0x0][0x320] ;  /* 0x0000c8000e0e7a20 */ /* 0x000fe40000410000 */
[----:B------:R-:W-:Y:S01]  /*2430*/  FMUL.FTZ R15, R15, c[0x0][0x320] ;  /* 0x0000c8000f0f7a20 */ /* 0x000fe20000410000 */
[C---:B------:R-:W-:Y:S02]  /*2440*/  HMMA.16816.F32.BF16 R20, R236.reuse, R48, R60 ;  /* 0x00000030ec14723c */ /* 0x040fe4000004183c */
[----:B------:R-:W1:Y:S06]  /*2450*/  MUFU.TANH R56, R29 ;  /* 0x0000001d00387308 */ /* 0x000e6c0000002400 */
[----:B------:R-:W-:Y:S01]  /*2460*/  HMMA.16816.F32.BF16 R8, R236, R50, R8 ;  /* 0x00000032ec08723c */ /* 0x000fe20000041808 */
[----:B---3--:R-:W-:Y:S01]  /*2470*/  IADD3 R3, R91, 0x2800, RZ ;  /* 0x000028005b037810 */ /* 0x008fe20007ffe0ff */
[----:B------:R3:W1:Y:S04]  /*2480*/  MUFU.TANH R54, R31 ;  /* 0x0000001f00367308 */ /* 0x0006680000002400 */
[----:B------:R1:W-:Y:S02]  /*2490*/  STL [R1+0x34], R3 ;  /* 0x0000340301007387 */ /* 0x0003e40000100800 */
[----:B------:R-:W-:-:S02]  /*24a0*/  FMUL.FTZ R24, R24, c[0x0][0x320] ;  /* 0x0000c80018187a20 */ /* 0x000fc40000410000 */
[----:B------:R-:W-:Y:S01]  /*24b0*/  FMUL.FTZ R25, R25, c[0x0][0x320] ;  /* 0x0000c80019197a20 */ /* 0x000fe20000410000 */
[----:B------:R2:W-:Y:S01]  /*24c0*/  STL [R1+0x30], R2 ;  /* 0x0000300201007387 */ /* 0x0005e20000100800 */
[----:B------:R-:W-:Y:S01]  /*24d0*/  FMUL.FTZ R26, R26, c[0x0][0x320] ;  /* 0x0000c8001a1a7a20 */ /* 0x000fe20000410000 */
[----:B------:R-:W1:Y:S01]  /*24e0*/  MUFU.TANH R53, R24 ;  /* 0x0000001800357308 */ /* 0x000e620000002400 */
[----:B------:R-:W-:Y:S01]  /*24f0*/  FMUL.FTZ R27, R27, c[0x0][0x320] ;  /* 0x0000c8001b1b7a20 */ /* 0x000fe20000410000 */
[----:B------:R4:W-:Y:S01]  /*2500*/  STL [R1+0x2c], R6 ;  /* 0x00002c0601007387 */ /* 0x0009e20000100800 */
[----:B---3--:R-:W-:Y:S03]  /*2510*/  HMMA.16816.F32.BF16 R28, R240, R42, R32 ;  /* 0x0000002af01c723c */ /* 0x008fe60000041820 */
[----:B------:R-:W3:Y:S01]  /*2520*/  LDSM.16.M88.4 R32, [R251+0x7800] ;  /* 0x00780000fb20783b */ /* 0x000ee20000000200 */
[----:B------:R-:W-:-:S04]  /*2530*/  DEPBAR.LE SB0, 0x0 ;  /* 0x000080000000791a */ /* 0x000fc80000000000 */
[----:B------:R-:W3:Y:S01]  /*2540*/  MUFU.TANH R52, R25 ;  /* 0x0000001900347308 */ /* 0x000ee20000002400 */
[----:B-----5:R-:W-:Y:S01]  /*2550*/  HMMA.16816.F32.BF16 R8, R240, R38, R8 ;  /* 0x00000026f008723c */ /* 0x020fe20000041808 */
[----:B-1----:R-:W-:-:S06]  /*2560*/  IADD3 R3, R91, 0x4000, RZ ;  /* 0x000040005b037810 */ /* 0x002fcc0007ffe0ff */
[----:B------:R-:W1:Y:S01]  /*2570*/  MUFU.TANH R49, R26 ;  /* 0x0000001a00317308 */ /* 0x000e620000002400 */
[C---:B--2---:R-:W-:Y:S01]  /*2580*/  IADD3 R2, R91.reuse, 0x4800, RZ ;  /* 0x000048005b027810 */ /* 0x044fe20007ffe0ff */
[----:B------:R2:W-:Y:S06]  /*2590*/  STL [R1+0x28], R3 ;  /* 0x0000280301007387 */ /* 0x0005ec0000100800 */
[----:B------:R5:W1:Y:S01]  /*25a0*/  MUFU.TANH R48, R27 ;  /* 0x0000001b00307308 */ /* 0x000a620000002400 */
[C---:B----4-:R-:W-:Y:S01]  /*25b0*/  IADD3 R6, R91.reuse, 0x5000, RZ ;  /* 0x000050005b067810 */ /* 0x050fe20007ffe0ff */
[----:B------:R4:W-:Y:S04]  /*25c0*/  STL [R1+0x24], R2 ;  /* 0x0000240201007387 */ /* 0x0009e80000100800 */
[----:B------:R1:W-:Y:S02]  /*25d0*/  STL [R1+0x20], R6 ;  /* 0x0000200601007387 */ /* 0x0003e40000100800 */
[----:B------:R-:W1:Y:S01]  /*25e0*/  MUFU.TANH R43, R14 ;  /* 0x0000000e002b7308 */ /* 0x000e620000002400 */
[----:B-----5:R-:W-:Y:S07]  /*25f0*/  HMMA.16816.F32.BF16 R24, R244, R44, R16 ;  /* 0x0000002cf418723c */ /* 0x020fee0000041810 */
[----:B------:R-:W3:Y:S01]  /*2600*/  MUFU.TANH R44, R12 ;  /* 0x0000000c002c7308 */ /* 0x000ee20000002400 */
[C---:B--2---:R-:W-:Y:S01]  /*2610*/  IADD3 R3, R91.reuse, 0x5800, RZ ;  /* 0x000058005b037810 */ /* 0x044fe20007ffe0ff */
[----:B------:R-:W-:Y:S06]  /*2620*/  HMMA.16816.F32.BF16 R16, R240, R36, R20 ;  /* 0x00000024f010723c */ /* 0x000fec0000041814 */
[----:B------:R-:W2:Y:S01]  /*2630*/  MUFU.TANH R45, R13 ;  /* 0x0000000d002d7308 */ /* 0x000ea20000002400 */
[C---:B----4-:R-:W-:Y:S01]  /*2640*/  IADD3 R2, R91.reuse, 0x6000, RZ ;  /* 0x000060005b027810 */ /* 0x050fe20007ffe0ff */
[----:B------:R4:W-:Y:S01]  /*2650*/  STL [R1+0x1c], R3 ;  /* 0x00001c0301007387 */ /* 0x0009e20000100800 */
[----:B-1----:R-:W-:Y:S01]  /*2660*/  IADD3 R6, R91, 0x6800, RZ ;  /* 0x000068005b067810 */ /* 0x002fe20007ffe0ff */
[C---:B------:R-:W-:Y:S04]  /*2670*/  HMMA.16816.F32.BF16 R20, R244.reuse, R46, R28 ;  /* 0x0000002ef414723c */ /* 0x040fe8000004181c */
[----:B------:R1:W1:Y:S01]  /*2680*/  MUFU.TANH R42, R15 ;  /* 0x0000000f002a7308 */ /* 0x0002620000002400 */
[----:B------:R5:W-:Y:S04]  /*2690*/  STL [R1+0x18], R2 ;  /* 0x0000180201007387 */ /* 0x000be80000100800 */
[----:B------:R2:W-:Y:S01]  /*26a0*/  STL [R1+0x14], R6 ;  /* 0x0000140601007387 */ /* 0x0005e20000100800 */
[----:B---3--:R-:W-:Y:S01]  /*26b0*/  HMMA.16816.F32.BF16 R8, R244, R34, R8 ;  /* 0x00000022f408723c */ /* 0x008fe20000041808 */
[----:B------:R-:W-:-:S02]  /*26c0*/  FMUL.FTZ R24, R24, c[0x0][0x320] ;  /* 0x0000c80018187a20 */ /* 0x000fc40000410000 */
[----:B------:R-:W-:Y:S02]  /*26d0*/  FMUL.FTZ R25, R25, c[0x0][0x320] ;  /* 0x0000c80019197a20 */ /* 0x000fe40000410000 */
[----:B------:R-:W-:Y:S01]  /*26e0*/  FMUL.FTZ R26, R26, c[0x0][0x320] ;  /* 0x0000c8001a1a7a20 */ /* 0x000fe20000410000 */
[----:B------:R3:W2:Y:S01]  /*26f0*/  MUFU.TANH R41, R24 ;  /* 0x0000001800297308 */ /* 0x0006a20000002400 */
[----:B------:R-:W-:Y:S01]  /*2700*/  FMUL.FTZ R27, R27, c[0x0][0x320] ;  /* 0x0000c8001b1b7a20 */ /* 0x000fe20000410000 */
[----:B-1----:R-:W-:Y:S01]  /*2710*/  HMMA.16816.F32.BF16 R12, R244, R32, R16 ;  /* 0x00000020f40c723c */ /* 0x002fe20000041810 */
[----:B----4-:R-:W-:-:S05]  /*2720*/  IADD3 R3, R91, 0x7000, RZ ;  /* 0x000070005b037810 */ /* 0x010fca0007ffe0ff */
[----:B------:R3:W1:Y:S01]  /*2730*/  MUFU.TANH R40, R25 ;  /* 0x0000001900287308 */ /* 0x0006620000002400 */
[----:B------:R-:W-:Y:S02]  /*2740*/  FMUL.FTZ R23, R23, c[0x0][0x320] ;  /* 0x0000c80017177a20 */ /* 0x000fe40000410000 */
[----:B------:R-:W-:Y:S01]  /*2750*/  FMUL.FTZ R20, R20, c[0x0][0x320] ;  /* 0x0000c80014147a20 */ /* 0x000fe20000410000 */
[----:B-----5:R-:W-:Y:S01]  /*2760*/  IADD3 R2, R91, 0x7800, RZ ;  /* 0x000078005b027810 */ /* 0x020fe20007ffe0ff */
[----:B------:R-:W-:Y:S02]  /*2770*/  FMUL.FTZ R21, R21, c[0x0][0x320] ;  /* 0x0000c80015157a20 */ /* 0x000fe40000410000 */
[----:B------:R-:W-:Y:S01]  /*2780*/  FMUL.FTZ R22, R22, c[0x0][0x320] ;  /* 0x0000c80016167a20 */ /* 0x000fe20000410000 */
[----:B------:R3:W4:Y:S01]  /*2790*/  MUFU.TANH R37, R26 ;  /* 0x0000001a00257308 */ /* 0x0007220000002400 */
[----:B------:R3:W-:Y:S01]  /*27a0*/  STL [R1+0xc], R2 ;  /* 0x00000c0201007387 */ /* 0x0007e20000100800 */
[----:B------:R-:W-:-:S02]  /*27b0*/  FMUL.FTZ R8, R8, c[0x0][0x320] ;  /* 0x0000c80008087a20 */ /* 0x000fc40000410000 */
[----:B------:R-:W-:Y:S01]  /*27c0*/  FMUL.FTZ R9, R9, c[0x0][0x320] ;  /* 0x0000c80009097a20 */ /* 0x000fe20000410000 */
[----:B------:R3:W-:Y:S01]  /*27d0*/  STL [R1+0x10], R3 ;  /* 0x0000100301007387 */ /* 0x0007e20000100800 */
[----:B------:R-:W-:Y:S02]  /*27e0*/  FMUL.FTZ R10, R10, c[0x0][0x320] ;  /* 0x0000c8000a0a7a20 */ /* 0x000fe40000410000 */
[----:B------:R-:W-:Y:S01]  /*27f0*/  FMUL.FTZ R11, R11, c[0x0][0x320] ;  /* 0x0000c8000b0b7a20 */ /* 0x000fe20000410000 */
[----:B------:R3:W1:Y:S01]  /*2800*/  MUFU.TANH R36, R27 ;  /* 0x0000001b00247308 */ /* 0x0006620000002400 */
[----:B------:R-:W-:Y:S02]  /*2810*/  FMUL.FTZ R12, R12, c[0x0][0x320] ;  /* 0x0000c8000c0c7a20 */ /* 0x000fe40000410000 */
[----:B------:R-:W-:Y:S02]  /*2820*/  FMUL.FTZ R13, R13, c[0x0][0x320] ;  /* 0x0000c8000d0d7a20 */ /* 0x000fe40000410000 */
[----:B------:R-:W-:-:S02]  /*2830*/  FMUL.FTZ R14, R14, c[0x0][0x320] ;  /* 0x0000c8000e0e7a20 */ /* 0x000fc40000410000 */
[----:B------:R-:W-:Y:S01]  /*2840*/  FMUL.FTZ R15, R15, c[0x0][0x320] ;  /* 0x0000c8000f0f7a20 */ /* 0x000fe20000410000 */
[----:B------:R3:W1:Y:S08]  /*2850*/  MUFU.TANH R31, R23 ;  /* 0x00000017001f7308 */ /* 0x0006700000002400 */
        /* <DEDUP_REMOVED lines=10> */
[----:B------:R3:W1:Y:S01]  /*2900*/  MUFU.TANH R28, R11 ;  /* 0x0000000b001c7308 */ /* 0x0006620000002400 */
[----:B------:R-:W-:Y:S06]  /*2910*/  BAR.SYNC.DEFER_BLOCKING 0x0 ;  /* 0x0000000000007b1d */ /* 0x000fec0000010000 */
[----:B------:R-:W-:Y:S05]  /*2920*/  @!P2 BRA `(.L_x_1) ;  /* 0x000001600000a947 */ /* 0x000fea0003800000 */
[----:B--234-:R-:W-:-:S04]  /*2930*/  LEA.HI.SX32 R8, R133, 0xfffffffe, 0x1a ;  /* 0xfffffffe85087811 */ /* 0x01cfc800078fd2ff */
[----:B------:R-:W-:Y:S01]  /*2940*/  SHF.R.S32.HI R3, RZ, 0x1f, R8 ;  /* 0x0000001fff037819 */ /* 0x000fe20000011408 */
[----:B------:R-:W-:Y:S02]  /*2950*/  IMAD R2, R86, R8, RZ ;  /* 0x0000000856027224 */ /* 0x000fe400078e02ff */
[----:B------:R-:W-:-:S04]  /*2960*/  IMAD.WIDE.U32 R8, R8, R88, R92 ;  /* 0x0000005808087225 */ /* 0x000fc800078e005c */
[----:B------:R-:W-:Y:S01]  /*2970*/  IMAD R3, R3, R88, R2 ;  /* 0x0000005803037224 */ /* 0x000fe200078e0202 */
[----:B------:R-:W-:-:S03]  /*2980*/  LEA R2, P1, R8, c[0x0][0x1c8], 0x1 ;  /* 0x0000720008027a11 */ /* 0x000fc600078208ff */
[----:B------:R-:W-:Y:S01]  /*2990*/  IMAD.IADD R3, R9, 0x1, R3 ;  /* 0x0000000109037824 */ /* 0x000fe200078e0203 */
[----:B------:R-:W-:-:S04]  /*29a0*/  LEA R6, P0, R89, R2, 0x1 ;  /* 0x0000000259067211 */ /* 0x000fc800078008ff */
[----:B------:R-:W-:Y:S01]  /*29b0*/  LEA.HI.X R3, R8, c[0x0][0x1cc], R3, 0x1, P1 ;  /* 0x0000730008037a11 */ /* 0x000fe200008f0c03 */
[----:B------:R-:W-:-:S03]  /*29c0*/  IMAD.SHL.U32 R8, R135, 0x2, RZ ;  /* 0x0000000287087824 */ /* 0x000fc600078e00ff */
[----:B------:R-:W-:Y:S02]  /*29d0*/  LEA.HI.X R7, R89, R3, R90, 0x1, P0 ;  /* 0x0000000359077211 */ /* 0x000fe400000f0c5a */
[----:B------:R-:W-:Y:S01]  /*29e0*/  @!PT LDS RZ, [RZ] ;  /* 0x00000000fffff984 */ /* 0x000fe20000000800 */
[----:B------:R-:W-:Y:S01]  /*29f0*/  @!PT LDS RZ, [RZ] ;  /* 0x00000000fffff984 */ /* 0x000fe20000000800 */
[----:B------:R-:W-:Y:S01]  /*2a00*/  @!PT LDS RZ, [RZ] ;  /* 0x00000000fffff984 */ /* 0x000fe20000000800 */
[----:B------:R2:W-:Y:S04]  /*2a10*/  LDGSTS.E.BYPASS.LTC128B.128 [R8+0x10100], [R2.64], !P6 ;  /* 0x1010000002087fae */ /* 0x0005e8000f101d48 */
[----:B------:R2:W-:Y:S04]  /*2a20*/  LDGSTS.E.BYPASS.LTC128B.128 [R8+0x12100], [R2.64+0x80], !P5 ;  /* 0x1210008002087fae */ /* 0x0005e8000e901d48 */
[----:B------:R2:W-:Y:S04]  /*2a30*/  LDGSTS.E.BYPASS.LTC128B.128 [R8+0x14100], [R2.64+0x100], !P4 ;  /* 0x1410010002087fae */ /* 0x0005e8000e101d48 */
[----:B------:R2:W-:Y:S04]  /*2a40*/  LDGSTS.E.BYPASS.LTC128B.128 [R8+0x16100], [R2.64+0x180], !P3 ;  /* 0x1610018002087fae */ /* 0x0005e8000d901d48 */
[----:B------:R2:W-:Y:S04]  /*2a50*/  LDGSTS.E.BYPASS.LTC128B.128 [R8+0x11100], [R6.64], !P6 ;  /* 0x1110000006087fae */ /* 0x0005e8000f101d48 */
[----:B------:R2:W-:Y:S04]  /*2a60*/  LDGSTS.E.BYPASS.LTC128B.128 [R8+0x13100], [R6.64+0x80], !P5 ;  /* 0x1310008006087fae */ /* 0x0005e8000e901d48 */
[----:B------:R2:W-:Y:S04]  /*2a70*/  LDGSTS.E.BYPASS.LTC128B.128 [R8+0x15100], [R6.64+0x100], !P4 ;  /* 0x1510010006087fae */ /* 0x0005e8000e101d48 */
[----:B------:R2:W-:Y:S02]  /*2a80*/  LDGSTS.E.BYPASS.LTC128B.128 [R8+0x17100], [R6.64+0x180], !P3 ;  /* 0x1710018006087fae */ /* 0x0005e4000d901d48 */
.L_x_1:
[----:B--234-:R-:W-:Y:S01]  /*2a90*/  SHF.R.S32.HI R2, RZ, 0x1f, R85 ;  /* 0x0000001fff027819 */ /* 0x01cfe20000011455 */
[----:B------:R-:W-:Y:S01]  /*2aa0*/  IMAD.SHL.U32 R249, R5, 0x2, RZ ;  /* 0x0000000205f97824 */ /* 0x000fe200078e00ff */
[----:B------:R-:W0:Y:S02]  /*2ab0*/  LDGDEPBAR ;  /* 0x00000000000079af */ /* 0x000e240000000000 */
[----:B------:R-:W-:Y:S01]  /*2ac0*/  LEA.HI R3, R2, R85, RZ, 0x2 ;  /* 0x0000005502037211 */ /* 0x000fe200078f10ff */
[----:B------:R-:W-:Y:S01]  /*2ad0*/  IMAD R250, R4, 0x2, R249 ;  /* 0x0000000204fa7824 */ /* 0x000fe200078e02f9 */
[----:B------:R-:W-:-:S02]  /*2ae0*/  LEA R108, R0, R249, 0x1 ;  /* 0x000000f9006c7211 */ /* 0x000fc400078e08ff */
[----:B------:R-:W-:Y:S01]  /*2af0*/  LOP3.LUT R2, R3, 0x7ffffffc, RZ, 0xc0, !PT ;  /* 0x7ffffffc03027812 */ /* 0x000fe200078ec0ff */
[----:B------:R2:W-:Y:S01]  /*2b00*/  STL [R1+0xc8], R3 ;  /* 0x0000c80301007387 */ /* 0x0005e20000100800 */
[----:B------:R-:W-:-:S03]  /*2b10*/  IMAD R252, R0, 0x2, R250 ;  /* 0x0000000200fc7824 */ /* 0x000fc600078e02fa */
[----:B------:R-:W-:Y:S01]  /*2b20*/  IMAD.IADD R2, R85, 0x1, -R2 ;  /* 0x0000000155027824 */ /* 0x000fe200078e0a02 */
[----:B------:R-:W-:Y:S04]  /*2b30*/  STL [R1], R108 ;  /* 0x0000006c01007387 */ /* 0x000fe80000100800 */
[----:B------:R-:W-:Y:S01]  /*2b40*/  LDSM.16.MT88.4 R68, [R252+0x900] ;  /* 0x00090000fc44783b */ /* 0x000fe20000004200 */
[----:B--2---:R-:W-:-:S04]  /*2b50*/  IMAD R3, R84, -0x40, R87 ;  /* 0xffffffc054037824 */ /* 0x004fc800078e0257 */
[----:B------:R-:W-:-:S05]  /*2b60*/  IMAD R2, R2, -0x2, R3 ;  /* 0xfffffffe02027824 */ /* 0x000fca00078e0203 */
[C---:B------:R-:W-:Y:S02]  /*2b70*/  ISETP.GT.AND P1, PT, R2.reuse, RZ, PT ;  /* 0x000000ff0200720c */ /* 0x040fe40003f24270 */
[C---:B------:R-:W-:Y:S02]  /*2b80*/  ISETP.GT.AND P0, PT, R2.reuse, 0x1, PT ;  /* 0x000000010200780c */ /* 0x040fe40003f04270 */
[----:B------:R-:W-:Y:S02]  /*2b90*/  FSEL R12, R65, -INF , P1 ;  /* 0xff800000410c7808 */ /* 0x000fe40000800000 */
[----:B------:R-:W-:Y:S02]  /*2ba0*/  FSEL R7, R73, -INF , P1 ;  /* 0xff80000049077808 */ /* 0x000fe40000800000 */
[----:B------:R-:W-:Y:S02]  /*2bb0*/  ISETP.GT.AND P1, PT, R2, 0x8, PT ;  /* 0x000000080200780c */ /* 0x000fe40003f24270 */
[----:B------:R-:W-:-:S02]  /*2bc0*/  FSEL R3, R72, -INF , P0 ;  /* 0xff80000048037808 */ /* 0x000fc40000000000 */
[----:B------:R-:W-:Y:S01]  /*2bd0*/  FSEL R11, R64, -INF , P0 ;  /* 0xff800000400b7808 */ /* 0x000fe20000000000 */
[----:B------:R-:W-:Y:S01]  /*2be0*/  LDSM.16.MT88.4 R72, [R250+0x2100] ;  /* 0x00210000fa48783b */ /* 0x000fe20000004200 */
[C---:B------:R-:W-:Y:S02]  /*2bf0*/  ISETP.GT.AND P0, PT, R2.reuse, 0x9, PT ;  /* 0x000000090200780c */ /* 0x040fe40003f04270 */
[----:B------:R-:W-:Y:S01]  /*2c00*/  FSEL R9, R57, -INF , P1 ;  /* 0xff80000039097808 */ /* 0x000fe20000800000 */
[----:B------:R-:W-:Y:S01]  /*2c10*/  LDSM.16.MT88.4 R64, [R249+0x2100] ;  /* 0x00210000f940783b */ /* 0x000fe20000004200 */
[----:B------:R-:W-:Y:S02]  /*2c20*/  FMNMX.FTZ R132, R7, R3, !PT ;  /* 0x0000000307847209 */ /* 0x000fe40007810000 */
[----:B------:R-:W-:Y:S02]  /*2c30*/  FSEL R10, R55, -INF , P1 ;  /* 0xff800000370a7808 */ /* 0x000fe40000800000 */
[----:B------:R-:W-:-:S02]  /*2c40*/  ISETP.GT.AND P1, PT, R2, 0x10, PT ;  /* 0x000000100200780c */ /* 0x000fc40003f24270 */
[----:B------:R-:W-:Y:S02]  /*2c50*/  FSEL R8, R56, -INF , P0 ;  /* 0xff80000038087808 */ /* 0x000fe40000000000 */
[----:B------:R-:W-:Y:S01]  /*2c60*/  FMNMX.FTZ R132, R9, R132, !PT ;  /* 0x0000008409847209 */ /* 0x000fe20007810000 */
[----:B------:R-:W-:Y:S01]  /*2c70*/  LDSM.16.MT88.4 R56, [R252+0x100] ;  /* 0x00010000fc38783b */ /* 0x000fe20000004200 */
[----:B------:R-:W-:Y:S02]  /*2c80*/  FSEL R14, R54, -INF , P0 ;  /* 0xff800000360e7808 */ /* 0x000fe40000000000 */
[----:B------:R-:W-:Y:S02]  /*2c90*/  ISETP.GT.AND P0, PT, R2, 0x11, PT ;  /* 0x000000110200780c */ /* 0x000fe40003f04270 */
[----:B------:R-:W-:Y:S02]  /*2ca0*/  FSEL R13, R53, -INF , P1 ;  /* 0xff800000350d7808 */ /* 0x000fe40000800000 */
[----:B------:R-:W-:-:S02]  /*2cb0*/  FMNMX.FTZ R132, R8, R132, !PT ;  /* 0x0000008408847209 */ /* 0x000fc40007810000 */
[----:B------:R-:W-:Y:S02]  /*2cc0*/  FSEL R19, R49, -INF , P1 ;  /* 0xff80000031137808 */ /* 0x000fe40000800000 */
[----:B------:R-:W-:Y:S02]  /*2cd0*/  ISETP.GT.AND P1, PT, R2, 0x18, PT ;  /* 0x000000180200780c */ /* 0x000fe40003f24270 */
[----:B------:R-:W-:Y:S02]  /*2ce0*/  FSEL R15, R52, -INF , P0 ;  /* 0xff800000340f7808 */ /* 0x000fe40000000000 */
[----:B------:R-:W-:Y:S02]  /*2cf0*/  FMNMX.FTZ R132, R13, R132, !PT ;  /* 0x000000840d847209 */ /* 0x000fe40007810000 */
[----:B------:R-:W-:Y:S02]  /*2d00*/  FSEL R22, R48, -INF , P0 ;  /* 0xff80000030167808 */ /* 0x000fe40000000000 */
[----:B------:R-:W-:Y:S01]  /*2d10*/  ISETP.GT.AND P0, PT, R2, 0x19, PT ;  /* 0x000000190200780c */ /* 0x000fe20003f04270 */
[----:B------:R-:W-:Y:S01]  /*2d20*/  LDSM.16.MT88.4 R48, [R108+0x100] ;  /* 0x000100006c30783b */ /* 0x000fe20000004200 */
[----:B------:R-:W-:-:S02]  /*2d30*/  FSEL R17, R44, -INF , P1 ;  /* 0xff8000002c117808 */ /* 0x000fc40000800000 */
[----:B------:R-:W-:Y:S02]  /*2d40*/  FMNMX.FTZ R132, R15, R132, !PT ;  /* 0x000000840f847209 */ /* 0x000fe40007810000 */
[----:B------:R-:W-:Y:S02]  /*2d50*/  FSEL R21, R43, -INF , P1 ;  /* 0xff8000002b157808 */ /* 0x000fe40000800000 */
[----:B------:R-:W-:Y:S02]  /*2d60*/  ISETP.GT.AND P1, PT, R2, 0x20, PT ;  /* 0x000000200200780c */ /* 0x000fe40003f24270 */
[----:B------:R-:W-:Y:S02]  /*2d70*/  FSEL R18, R45, -INF , P0 ;  /* 0xff8000002d127808 */ /* 0x000fe40000000000 */
[----:B------:R-:W-:Y:S02]  /*2d80*/  FMNMX.FTZ R132, R17, R132, !PT ;  /* 0x0000008411847209 */ /* 0x000fe40007810000 */
[----:B------:R-:W-:-:S02]  /*2d90*/  FSEL R20, R42, -INF , P0 ;  /* 0xff8000002a147808 */ /* 0x000fc40000000000 */
[----:B------:R-:W-:Y:S02]  /*2da0*/  ISETP.GT.AND P0, PT, R2, 0x21, PT ;  /* 0x000000210200780c */ /* 0x000fe40003f04270 */
[----:B------:R-:W-:Y:S02]  /*2db0*/  FSEL R99, R41, -INF , P1 ;  /* 0xff80000029637808 */ /* 0x000fe40000800000 */
[----:B------:R-:W-:Y:S02]  /*2dc0*/  FMNMX.FTZ R132, R18, R132, !PT ;  /* 0x0000008412847209 */ /* 0x000fe40007810000 */
[----:B------:R-:W-:Y:S02]  /*2dd0*/  FMNMX.FTZ R6, R12, R11, !PT ;  /* 0x0000000b0c067209 */ /* 0x000fe40007810000 */
[----:B------:R-:W-:Y:S02]  /*2de0*/  FSEL R105, R37, -INF , P1 ;  /* 0xff80000025697808 */ /* 0x000fe40000800000 */
[----:B------:R-:W-:-:S02]  /*2df0*/  ISETP.GT.AND P1, PT, R2, 0x28, PT ;  /* 0x000000280200780c */ /* 0x000fc40003f24270 */
[----:B-1----:R-:W-:Y:S02]  /*2e00*/  FSEL R97, R40, -INF , P0 ;  /* 0xff80000028617808 */ /* 0x002fe40000000000 */
[----:B------:R-:W-:Y:S01]  /*2e10*/  FMNMX.FTZ R132, R99, R132, !PT ;  /* 0x0000008463847209 */ /* 0x000fe20007810000 */
[----:B------:R-:W-:Y:S01]  /*2e20*/  LDSM.16.MT88.4 R40, [R249+0x900] ;  /* 0x00090000f928783b */ /* 0x000fe20000004200 */
[----:B------:R-:W-:Y:S02]  /*2e30*/  FMNMX.FTZ R6, R10, R6, !PT ;  /* 0x000000060a067209 */ /* 0x000fe40007810000 */
[----:B------:R-:W-:Y:S02]  /*2e40*/  FSEL R104, R36, -INF , P0 ;  /* 0xff80000024687808 */ /* 0x000fe40000000000 */
[----:B------:R-:W-:Y:S01]  /*2e50*/  ISETP.GT.AND P0, PT, R2, 0x29, PT ;  /* 0x000000290200780c */ /* 0x000fe20003f04270 */
[----:B------:R-:W-:Y:S01]  /*2e60*/  LDSM.16.MT88.4 R36, [R250+0x900] ;  /* 0x00090000fa24783b */ /* 0x000fe20000004200 */
[----:B------:R-:W-:-:S02]  /*2e70*/  FSEL R95, R33, -INF , P1 ;  /* 0xff800000215f7808 */ /* 0x000fc40000800000 */
[----:B------:R-:W-:Y:S02]  /*2e80*/  FMNMX.FTZ R132, R97, R132, !PT ;  /* 0x0000008461847209 */ /* 0x000fe40007810000 */
[----:B------:R-:W-:Y:S02]  /*2e90*/  FMNMX.FTZ R6, R14, R6, !PT ;  /* 0x000000060e067209 */ /* 0x000fe40007810000 */
[----:B------:R-:W-:Y:S02]  /*2ea0*/  FSEL R103, R30, -INF , P1 ;  /* 0xff8000001e677808 */ /* 0x000fe40000800000 */
[----:B------:R-:W-:Y:S02]  /*2eb0*/  ISETP.GT.AND P1, PT, R2, 0x30, PT ;  /* 0x000000300200780c */ /* 0x000fe40003f24270 */
[----:B------:R-:W-:Y:S02]  /*2ec0*/  FSEL R94, R32, -INF , P0 ;  /* 0xff800000205e7808 */ /* 0x000fe40000000000 */
[----:B------:R-:W-:Y:S01]  /*2ed0*/  FMNMX.FTZ R132, R95, R132, !PT ;  /* 0x000000845f847209 */ /* 0x000fe20007810000 */
[----:B------:R-:W-:Y:S01]  /*2ee0*/  LDSM.16.MT88.4 R32, [R108+0x900] ;  /* 0x000900006c20783b */ /* 0x000fe20000004200 */
[----:B------:R-:W-:-:S02]  /*2ef0*/  FMNMX.FTZ R6, R19, R6, !PT ;  /* 0x0000000613067209 */ /* 0x000fc40007810000 */
[----:B------:R-:W-:Y:S02]  /*2f00*/  FSEL R102, R31, -INF , P0 ;  /* 0xff8000001f667808 */ /* 0x000fe40000000000 */
[----:B------:R-:W-:Y:S02]  /*2f10*/  ISETP.GT.AND P0, PT, R2, 0x31, PT ;  /* 0x000000310200780c */ /* 0x000fe40003f04270 */
[----:B------:R-:W-:Y:S02]  /*2f20*/  FSEL R93, R27, -INF , P1 ;  /* 0xff8000001b5d7808 */ /* 0x000fe40000800000 */
[----:B------:R-:W-:Y:S02]  /*2f30*/  FMNMX.FTZ R132, R94, R132, !PT ;  /* 0x000000845e847209 */ /* 0x000fe40007810000 */
        /* <DEDUP_REMOVED lines=8> */
[----:B------:R-:W-:Y:S02]  /*2fc0*/  FSEL R91, R24, -INF , P1 ;  /* 0xff800000185b7808 */ /* 0x000fe40000800000 */
[----:B------:R-:W-:Y:S01]  /*2fd0*/  FMNMX.FTZ R132, R92, R132, !PT ;  /* 0x000000845c847209 */ /* 0x000fe20007810000 */
[----:B------:R-:W-:Y:S01]  /*2fe0*/  LDSM.16.MT88.4 R24, [R249+0x100] ;  /* 0x00010000f918783b */ /* 0x000fe20000004200 */
[----:B------:R-:W-:Y:S02]  /*2ff0*/  FMNMX.FTZ R2, R20, R6, !PT ;  /* 0x0000000614027209 */ /* 0x000fe40007810000 */
[----:B------:R-:W-:Y:S02]  /*3000*/  FSEL R90, R23, -INF , P0 ;  /* 0xff800000175a7808 */ /* 0x000fe40000000000 */
[----:B------:R-:W-:Y:S02]  /*3010*/  FMNMX.FTZ R132, R91, R132, !PT ;  /* 0x000000845b847209 */ /* 0x000fe40007810000 */
[----:B------:R-:W-:-:S02]  /*3020*/  FMNMX.FTZ R2, R105, R2, !PT ;  /* 0x0000000269027209 */ /* 0x000fc40007810000 */
[----:B------:R-:W-:Y:S02]  /*3030*/  FMNMX.FTZ R132, R90, R132, !PT ;  /* 0x000000845a847209 */ /* 0x000fe40007810000 */
[----:B------:R-:W-:Y:S02]  /*3040*/  FMNMX.FTZ R2, R104, R2, !PT ;  /* 0x0000000268027209 */ /* 0x000fe40007810000 */
[----:B------:R-:W-:Y:S01]  /*3050*/  FSEL R98, R29, -INF , P1 ;  /* 0xff8000001d627808 */ /* 0x000fe20000800000 */
[----:B------:R-:W1:Y:S01]  /*3060*/  SHFL.BFLY PT, R6, R132, 0x2, 0x1f ;  /* 0x0c401f0084067f89 */ /* 0x000e6200000e0000 */
[----:B------:R-:W-:Y:S02]  /*3070*/  FMNMX.FTZ R2, R103, R2, !PT ;  /* 0x0000000267027209 */ /* 0x000fe40007810000 */
[----:B------:R-:W-:Y:S02]  /*3080*/  FSEL R96, R28, -INF , P0 ;  /* 0xff8000001c607808 */ /* 0x000fe40000000000 */
[----:B------:R-:W-:-:S04]  /*3090*/  FMNMX.FTZ R2, R102, R2, !PT ;  /* 0x0000000266027209 */ /* 0x000fc80007810000 */
[----:B------:R-:W-:-:S04]  /*30a0*/  FMNMX.FTZ R2, R101, R2, !PT ;  /* 0x0000000265027209 */ /* 0x000fc80007810000 */
[----:B------:R-:W-:-:S04]  /*30b0*/  FMNMX.FTZ R2, R100, R2, !PT ;  /* 0x0000000264027209 */ /* 0x000fc80007810000 */
[----:B------:R-:W-:-:S04]  /*30c0*/  FMNMX.FTZ R2, R98, R2, !PT ;  /* 0x0000000262027209 */ /* 0x000fc80007810000 */
[----:B------:R-:W-:Y:S02]  /*30d0*/  FMNMX.FTZ R2, R96, R2, !PT ;  /* 0x0000000260027209 */ /* 0x000fe40007810000 */
[----:B-1----:R-:W-:-:S03]  /*30e0*/  FMNMX.FTZ R132, R132, R6, !PT ;  /* 0x0000000684847209 */ /* 0x002fc60007810000 */
[----:B------:R-:W1:Y:S04]  /*30f0*/  SHFL.BFLY PT, R6, R2, 0x2, 0x1f ;  /* 0x0c401f0002067f89 */ /* 0x000e6800000e0000 */
[----:B------:R-:W2:Y:S01]  /*3100*/  SHFL.BFLY PT, R16, R132, 0x1, 0x1f ;  /* 0x0c201f0084107f89 */ /* 0x000ea200000e0000 */
[----:B-1----:R-:W-:Y:S02]  /*3110*/  FMNMX.FTZ R2, R2, R6, !PT ;  /* 0x0000000602027209 */ /* 0x002fe40007810000 */
[----:B--2---:R-:W-:-:S03]  /*3120*/  FMNMX.FTZ R132, R132, R16, !PT ;  /* 0x0000001084847209 */ /* 0x004fc60007810000 */
[----:B------:R-:W1:Y:S01]  /*3130*/  SHFL.BFLY PT, R16, R2, 0x1, 0x1f ;  /* 0x0c201f0002107f89 */ /* 0x000e6200000e0000 */
[C---:B------:R-:W-:Y:S01]  /*3140*/  FSETP.NEU.FTZ.AND P0, PT, R132.reuse, -INF , PT ;  /* 0xff8000008400780b */ /* 0x040fe20003f1d000 */
[----:B------:R-:W-:-:S05]  /*3150*/  FMUL.FTZ R6, R132, c[0x0][0x2d0] ;  /* 0x0000b40084067a20 */ /* 0x000fca0000410000 */
[----:B------:R-:W-:-:S05]  /*3160*/  FSEL R6, R6, RZ, P0 ;  /* 0x000000ff06067208 */ /* 0x000fca0000000000 */
[--C-:B------:R-:W-:Y:S02]  /*3170*/  FFMA.FTZ R3, R3, c[0x0][0x2d0], -R6.reuse ;  /* 0x0000b40003037a23 */ /* 0x100fe40000010806 */
[--C-:B------:R-:W-:Y:S02]  /*3180*/  FFMA.FTZ R7, R7, c[0x0][0x2d0], -R6.reuse ;  /* 0x0000b40007077a23 */ /* 0x100fe40000010806 */
[----:B------:R1:W-:Y:S01]  /*3190*/  MUFU.EX2 R77, R3 ;  /* 0x00000003004d7308 */ /* 0x0003e20000000800 */
[--C-:B------:R-:W-:Y:S02]  /*31a0*/  FFMA.FTZ R9, R9, c[0x0][0x2d0], -R6.reuse ;  /* 0x0000b40009097a23 */ /* 0x100fe40000010806 */
[--C-:B------:R-:W-:Y:S02]  /*31b0*/  FFMA.FTZ R8, R8, c[0x0][0x2d0], -R6.reuse ;  /* 0x0000b40008087a23 */ /* 0x100fe40000010806 */
[----:B------:R-:W-:-:S03]  /*31c0*/  FFMA.FTZ R0, R18, c[0x0][0x2d0], -R6 ;  /* 0x0000b40012007a23 */ /* 0x000fc60000010806 */
[----:B------:R-:W-:Y:S01]  /*31d0*/  MUFU.EX2 R78, R7 ;  /* 0x00000007004e7308 */ /* 0x000fe20000000800 */
[----:B-1----:R-:W-:-:S07]  /*31e0*/  FMNMX.FTZ R3, R2, R16, !PT ;  /* 0x0000001002037209 */ /* 0x002fce0007810000 */
[----:B------:R-:W-:Y:S01]  /*31f0*/  MUFU.EX2 R79, R9 ;  /* 0x00000009004f7308 */ /* 0x000fe20000000800 */
[C---:B------:R-:W-:Y:S01]  /*3200*/  FSETP.NEU.FTZ.AND P0, PT, R3.reuse, -INF , PT ;  /* 0xff8000000300780b */ /* 0x040fe20003f1d000 */
[----:B------:R-:W-:-:S06]  /*3210*/  FMUL.FTZ R2, R3, c[0x0][0x2d0] ;  /* 0x0000b40003027a20 */ /* 0x000fcc0000410000 */
[----:B------:R-:W1:Y:S01]  /*3220*/  MUFU.EX2 R84, R8 ;  /* 0x0000000800547308 */ /* 0x000e620000000800 */
[----:B------:R-:W-:-:S05]  /*3230*/  FSEL R2, R2, RZ, P0 ;  /* 0x000000ff02027208 */ /* 0x000fca0000000000 */
[--C-:B------:R-:W-:Y:S02]  /*3240*/  FFMA.FTZ R5, R11, c[0x0][0x2d0], -R2.reuse ;  /* 0x0000b4000b057a23 */ /* 0x100fe40000010802 */
[--C-:B------:R-:W-:Y:S01]  /*3250*/  FFMA.FTZ R12, R12, c[0x0][0x2d0], -R2.reuse ;  /* 0x0000b4000c0c7a23 */ /* 0x100fe20000010802 */
[----:B------:R2:W-:Y:S01]  /*3260*/  MUFU.EX2 R88, R0 ;  /* 0x0000000000587308 */ /* 0x0005e20000000800 */
[----:B------:R-:W-:Y:S01]  /*3270*/  FFMA.FTZ R4, R14, c[0x0][0x2d0], -R2 ;  /* 0x0000b4000e047a23 */ /* 0x000fe20000010802 */
[----:B-1----:R-:W-:-:S06]  /*3280*/  F2FP.BF16.PACK_AB R14, R84, R79 ;  /* 0x0000004f540e723e */ /* 0x002fcc00000010ff */
[----:B------:R1:W-:Y:S08]  /*3290*/  MUFU.EX2 R7, R5 ;  /* 0x0000000500077308 */ /* 0x0003f00000000800 */
[----:B------:R3:W4:Y:S01]  /*32a0*/  MUFU.EX2 R76, R12 ;  /* 0x0000000c004c7308 */ /* 0x0007220000000800 */
[--C-:B--2---:R-:W-:Y:S02]  /*32b0*/  FFMA.FTZ R0, R19, c[0x0][0x2d0], -R2.reuse ;  /* 0x0000b40013007a23 */ /* 0x104fe40000010802 */
[----:B-1----:R-:W-:-:S05]  /*32c0*/  FFMA.FTZ R5, R10, c[0x0][0x2d0], -R2 ;  /* 0x0000b4000a057a23 */ /* 0x002fca0000010802 */
[----:B------:R1:W-:Y:S01]  /*32d0*/  MUFU.EX2 R82, R4 ;  /* 0x0000000400527308 */ /* 0x0003e20000000800 */
[----:B------:R-:W2:Y:S01]  /*32e0*/  LDSM.16.MT88.4 R8, [R250+0x100] ;  /* 0x00010000fa08783b */ /* 0x000ea20000004200 */
[----:B---3--:R-:W-:-:S06]  /*32f0*/  F2FP.BF16.PACK_AB R12, R77, R78 ;  /* 0x0000004e4d0c723e */ /* 0x008fcc00000010ff */
[----:B------:R-:W3:Y:S08]  /*3300*/  MUFU.EX2 R5, R5 ;  /* 0x0000000500057308 */ /* 0x000ef00000000800 */
[----:B------:R5:W-:Y:S01]  /*3310*/  MUFU.EX2 R81, R0 ;  /* 0x0000000000517308 */ /* 0x000be20000000800 */
[----:B-1----:R-:W-:Y:S01]  /*3320*/  FFMA.FTZ R4, R13, c[0x0][0x2d0], -R6 ;  /* 0x0000b4000d047a23 */ /* 0x002fe20000010806 */
[----:B----4-:R-:W-:-:S06]  /*3330*/  F2FP.BF16.PACK_AB R13, R7, R76 ;  /* 0x0000004c070d723e */ /* 0x010fcc00000010ff */
[----:B------:R1:W-:Y:S01]  /*3340*/  MUFU.EX2 R80, R4 ;  /* 0x0000000400507308 */ /* 0x0003e20000000800 */
[----:B-----5:R-:W-:-:S07]  /*3350*/  FFMA.FTZ R0, R22, c[0x0][0x2d0], -R2 ;  /* 0x0000b40016007a23 */ /* 0x020fce0000010802 */
[----:B------:R4:W5:Y:S01]  /*3360*/  MUFU.EX2 R86, R0 ;  /* 0x0000000000567308 */ /* 0x0009620000000800 */
[----:B-1----:R-:W-:Y:S01]  /*3370*/  FFMA.FTZ R4, R15, c[0x0][0x2d0], -R6 ;  /* 0x0000b4000f047a23 */ /* 0x002fe20000010806 */
[----:B---3--:R-:W-:-:S06]  /*3380*/  F2FP.BF16.PACK_AB R15, R82, R5 ;  /* 0x00000005520f723e */ /* 0x008fcc00000010ff */
[----:B------:R1:W3:Y:S01]  /*3390*/  MUFU.EX2 R83, R4 ;  /* 0x0000000400537308 */ /* 0x0002e20000000800 */
[----:B--2---:R-:W-:Y:S01]  /*33a0*/  HMMA.16816.F32.BF16 R44, R12, R8, RZ ;  /* 0x000000080c2c723c */ /* 0x004fe200000418ff */
[----:B----4-:R-:W-:-:S06]  /*33b0*/  FFMA.FTZ R0, R21, c[0x0][0x2d0], -R2 ;  /* 0x0000b40015007a23 */ /* 0x010fcc0000010802 */
[----:B-----5:R-:W-:Y:S01]  /*33c0*/  F2FP.BF16.PACK_AB R9, R86, R81 ;  /* 0x000000515609723e */ /* 0x020fe200000010ff */
[----:B------:R2:W-:Y:S01]  /*33d0*/  MUFU.EX2 R87, R0 ;  /* 0x0000000000577308 */ /* 0x0005e20000000800 */
[----:B------:R-:W-:Y:S01]  /*33e0*/  HMMA.16816.F32.BF16 R60, R12, R24, RZ ;  /* 0x000000180c3c723c */ /* 0x000fe200000418ff */
[----:B-1----:R-:W-:Y:S01]  /*33f0*/  FFMA.FTZ R4, R17, c[0x0][0x2d0], -R6 ;  /* 0x0000b40011047a23 */ /* 0x002fe20000010806 */
[----:B---3--:R-:W-:-:S05]  /*3400*/  F2FP.BF16.PACK_AB R8, R83, R80 ;  /* 0x000000505308723e */ /* 0x008fca00000010ff */
[----:B------:R-:W1:Y:S01]  /*3410*/  MUFU.EX2 R85, R4 ;  /* 0x0000000400557308 */ /* 0x000e620000000800 */
[----:B------:R-:W-:Y:S01]  /*3420*/  HMMA.16816.F32.BF16 R52, R12, R26, RZ ;  /* 0x0000001a0c34723c */ /* 0x000fe200000418ff */
[----:B--2---:R-:W-:-:S07]  /*3430*/  FFMA.FTZ R0, R20, c[0x0][0x2d0], -R2 ;  /* 0x0000b40014007a23 */ /* 0x004fce0000010802 */
[C---:B------:R-:W-:Y:S01]  /*3440*/  HMMA.16816.F32.BF16 R24, R12.reuse, R48, RZ ;  /* 0x000000300c18723c */ /* 0x040fe200000418ff */
[----:B------:R-:W2:Y:S07]  /*3450*/  MUFU.EX2 R89, R0 ;  /* 0x0000000000597308 */ /* 0x000eae0000000800 */
[C---:B------:R-:W-:Y:S07]  /*3460*/  HMMA.16816.F32.BF16 R28, R12.reuse, R10, RZ ;  /* 0x0000000a0c1c723c */ /* 0x040fee00000418ff */
[----:B-1----:R-:W-:Y:S01]  /*3470*/  F2FP.BF16.PACK_AB R10, R88, R85 ;  /* 0x00000055580a723e */ /* 0x002fe200000010ff */
[----:B------:R-:W-:Y:S01]  /*3480*/  HMMA.16816.F32.BF16 R20, R12, R50, RZ ;  /* 0x000000320c14723c */ /* 0x000fe200000418ff */
[----:B------:R-:W-:Y:S01]  /*3490*/  LDSM.16.MT88.4 R48, [R252+0x2100] ;  /* 0x00210000fc30783b */ /* 0x000fe20000004200 */
[----:B--2---:R-:W-:-:S06]  /*34a0*/  F2FP.BF16.PACK_AB R11, R89, R87 ;  /* 0x00000057590b723e */ /* 0x004fcc00000010ff */
[----:B------:R-:W-:Y:S08]  /*34b0*/  HMMA.16816.F32.BF16 R16, R12, R56, RZ ;  /* 0x000000380c10723c */ /* 0x000ff000000418ff */
[C---:B------:R-:W-:Y:S01]  /*34c0*/  HMMA.16816.F32.BF16 R112, R8.reuse, R36, R44 ;  /* 0x000000240870723c */ /* 0x040fe2000004182c */
[----:B------:R-:W1:Y:S07]  /*34d0*/  LDSM.16.MT88.4 R44, [R249+0x2900] ;  /* 0x00290000f92c783b */ /* 0x000e6e0000004200 */
[C---:B------:R-:W-:Y:S08]  /*34e0*/  HMMA.16816.F32.BF16 R24, R8.reuse, R32, R24 ;  /* 0x000000200818723c */ /* 0x040ff00000041818 */
[C---:B------:R-:W-:Y:S01]  /*34f0*/  HMMA.16816.F32.BF16 R156, R8.reuse, R38, R28 ;  /* 0x00000026089c723c */ /* 0x040fe2000004181c */
[----:B------:R-:W2:Y:S07]  /*3500*/  LDSM.16.MT88.4 R36, [R250+0x2900] ;  /* 0x00290000fa24783b */ /* 0x000eae0000004200 */
[----:B------:R-:W-:Y:S01]  /*3510*/  HMMA.16816.F32.BF16 R164, R8, R34, R20 ;  /* 0x0000002208a4723c */ /* 0x000fe20000041814 */
[----:B------:R-:W-:Y:S01]  /*3520*/  IMAD.MOV.U32 R4, RZ, RZ, R115 ;  /* 0x000000ffff047224 */ /* 0x000fe200078e0073 */
[----:B------:R-:W-:Y:S01]  /*3530*/  MOV R137, R113 ;  /* 0x0000007100897202 */ /* 0x000fe20000000f00 */
[----:B------:R-:W-:-:S02]  /*3540*/  IMAD.MOV.U32 R138, RZ, RZ, R114 ;  /* 0x000000ffff8a7224 */ /* 0x000fc400078e0072 */
[----:B------:R-:W-:-:S03]  /*3550*/  IMAD.MOV.U32 R136, RZ, RZ, R112 ;  /* 0x000000ffff887224 */ /* 0x000fc600078e0070 */
[----:B------:R-:W-:Y:S01]  /*3560*/  HMMA.16816.F32.BF16 R32, R12, R58, RZ ;  /* 0x0000003a0c20723c */ /* 0x000fe200000418ff */
[----:B------:R-:W-:Y:S01]  /*3570*/  IMAD.MOV.U32 R110, RZ, RZ, R25 ;  /* 0x000000ffff6e7224 */ /* 0x000fe200078e0019 */
[----:B------:R-:W-:Y:S01]  /*3580*/  MOV R106, R26 ;  /* 0x0000001a006a7202 */ /* 0x000fe20000000f00 */
[----:B------:R-:W-:Y:S01]  /*3590*/  IMAD.MOV.U32 R109, RZ, RZ, R24 ;  /* 0x000000ffff6d7224 */ /* 0x000fe200078e0018 */
[----:B------:R-:W-:Y:S01]  /*35a0*/  LDSM.16.MT88.4 R56, [R108+0x2900] ;  /* 0x002900006c38783b */ /* 0x000fe20000004200 */
[----:B------:R-:W-:-:S03]  /*35b0*/  IMAD.MOV.U32 R107, RZ, RZ, R27 ;  /* 0x000000ffff6b7224 */ /* 0x000fc600078e001b */
[----:B------:R-:W-:Y:S08]  /*35c0*/  HMMA.16816.F32.BF16 R28, R12, R64, RZ ;  /* 0x000000400c1c723c */ /* 0x000ff000000418ff */
[C---:B------:R-:W-:Y:S08]  /*35d0*/  HMMA.16816.F32.BF16 R16, R8.reuse, R68, R16 ;  /* 0x000000440810723c */ /* 0x040ff00000041810 */
[C---:B------:R-:W-:Y:S01]  /*35e0*/  HMMA.16816.F32.BF16 R140, R8.reuse, R40, R60 ;  /* 0x00000028088c723c */ /* 0x040fe2000004183c */
[----:B------:R-:W-:Y:S07]  /*35f0*/  LDSM.16.MT88.4 R60, [R249+0x4100] ;  /* 0x00410000f93c783b */ /* 0x000fee0000004200 */
[----:B------:R-:W-:Y:S01]  /*3600*/  HMMA.16816.F32.BF16 R148, R8, R42, R52 ;  /* 0x0000002a0894723c */ /* 0x000fe20000041834 */
[----:B------:R-:W3:Y:S07]  /*3610*/  LDSM.16.MT88.4 R40, [R108+0x2100] ;  /* 0x002100006c28783b */ /* 0x000eee0000004200 */
[----:B------:R-:W-:Y:S01]  /*3620*/  HMMA.16816.F32.BF16 R20, R12, R72, RZ ;  /* 0x000000480c14723c */ /* 0x000fe200000418ff */
[----:B------:R-:W-:Y:S01]  /*3630*/  IMAD.MOV.U32 R111, RZ, RZ, R17 ;  /* 0x000000ffff6f7224 */ /* 0x000fe200078e0011 */
[----:B------:R-:W-:Y:S01]  /*3640*/  MOV R69, R18 ;  /* 0x0000001200457202 */ /* 0x000fe20000000f00 */
[----:B------:R-:W-:-:S02]  /*3650*/  IMAD.MOV.U32 R68, RZ, RZ, R19 ;  /* 0x000000ffff447224 */ /* 0x000fc400078e0013 */
[----:B------:R-:W-:-:S03]  /*3660*/  IMAD.MOV.U32 R139, RZ, RZ, R16 ;  /* 0x000000ffff8b7224 */ /* 0x000fc600078e0010 */
[----:B------:R-:W-:Y:S01]  /*3670*/  HMMA.16816.F32.BF16 R24, R12, R66, RZ ;  /* 0x000000420c18723c */ /* 0x000fe200000418ff */
[----:B------:R-:W-:Y:S07]  /*3680*/  LDSM.16.MT88.4 R64, [R249+0x4900] ;  /* 0x00490000f940783b */ /* 0x000fee0000004200 */
[C---:B------:R-:W-:Y:S08]  /*3690*/  HMMA.16816.F32.BF16 R52, R8.reuse, R70, R32 ;  /* 0x000000460834723c */ /* 0x040ff00000041820 */
[----:B-1----:R-:W-:Y:S08]  /*36a0*/  HMMA.16816.F32.BF16 R28, R8, R44, R28 ;  /* 0x0000002c081c723c */ /* 0x002ff0000004181c */
[----:B------:R-:W-:Y:S08]  /*36b0*/  HMMA.16816.F32.BF16 R16, R12, R74, RZ ;  /* 0x0000004a0c10723c */ /* 0x000ff000000418ff */
[----:B--2---:R-:W-:Y:S01]  /*36c0*/  HMMA.16816.F32.BF16 R20, R8, R36, R20 ;  /* 0x000000240814723c */ /* 0x004fe20000041814 */
[----:B------:R-:W-:Y:S01]  /*36d0*/  MOV R0, R52 ;  /* 0x0000003400007202 */ /* 0x000fe20000000f00 */
[----:B------:R-:W-:Y:S01]  /*36e0*/  IMAD.MOV.U32 R131, RZ, RZ, R53 ;  /* 0x000000ffff837224 */ /* 0x000fe200078e0035 */
[----:B------:R-:W-:Y:S01]  /*36f0*/  MOV R129, R55 ;  /* 0x0000003700817202 */ /* 0x000fe20000000f00 */
[----:B------:R-:W-:-:S02]  /*3700*/  IMAD.MOV.U32 R130, RZ, RZ, R54 ;  /* 0x000000ffff827224 */ /* 0x000fc400078e0036 */
[----:B------:R-:W1:Y:S02]  /*3710*/  LDSM.16.MT88.4 R52, [R252+0x2900] ;  /* 0x00290000fc34783b */ /* 0x000e640000004200 */
[----:B------:R-:W-:Y:S01]  /*3720*/  HMMA.16816.F32.BF16 R24, R8, R46, R24 ;  /* 0x0000002e0818723c */ /* 0x000fe20000041818 */
[----:B------:R-:W-:Y:S01]  /*3730*/  IMAD.MOV.U32 R115, RZ, RZ, R29 ;  /* 0x000000ffff737224 */ /* 0x000fe200078e001d */
[----:B------:R-:W-:Y:S01]  /*3740*/  MOV R113, R31 ;  /* 0x0000001f00717202 */ /* 0x000fe20000000f00 */
[----:B------:R-:W-:Y:S02]  /*3750*/  IMAD.MOV.U32 R114, RZ, RZ, R30 ;  /* 0x000000ffff727224 */ /* 0x000fe400078e001e */
[----:B------:R-:W-:-:S03]  /*3760*/  IMAD.MOV.U32 R112, RZ, RZ, R28 ;  /* 0x000000ffff707224 */ /* 0x000fc600078e001c */
[C---:B---3--:R-:W-:Y:S08]  /*3770*/  HMMA.16816.F32.BF16 R32, R12.reuse, R40, RZ ;  /* 0x000000280c20723c */ /* 0x048ff000000418ff */
[----:B------:R-:W-:Y:S01]  /*3780*/  HMMA.16816.F32.BF16 R28, R12, R42, RZ ;  /* 0x0000002a0c1c723c */ /* 0x000fe200000418ff */
[----:B------:R-:W2:Y:S01]  /*3790*/  LDSM.16.MT88.4 R40, [R250+0x4100] ;  /* 0x00410000fa28783b */ /* 0x000ea20000004200 */
[----:B------:R-:W-:Y:S01]  /*37a0*/  MOV R44, R22 ;  /* 0x00000016002c7202 */ /* 0x000fe20000000f00 */
[----:B------:R-:W-:Y:S01]  /*37b0*/  IMAD.MOV.U32 R37, RZ, RZ, R23 ;  /* 0x000000ffff257224 */ /* 0x000fe200078e0017 */
[----:B------:R-:W-:Y:S01]  /*37c0*/  MOV R128, R20 ;  /* 0x0000001400807202 */ /* 0x000fe20000000f00 */
[----:B------:R-:W-:-:S03]  /*37d0*/  IMAD.MOV.U32 R36, RZ, RZ, R21 ;  /* 0x000000ffff247224 */ /* 0x000fc600078e0015 */
[----:B------:R-:W-:Y:S01]  /*37e0*/  HMMA.16816.F32.BF16 R16, R8, R38, R16 ;  /* 0x000000260810723c */ /* 0x000fe20000041810 */
[----:B------:R-:W-:Y:S01]  /*37f0*/  IMAD.MOV.U32 R187, RZ, RZ, R26 ;  /* 0x000000ffffbb7224 */ /* 0x000fe200078e001a */
[----:B------:R-:W-:Y:S01]  /*3800*/  MOV R186, R27 ;  /* 0x0000001b00ba7202 */ /* 0x000fe20000000f00 */
[----:B------:R-:W-:Y:S02]  /*3810*/  IMAD.MOV.U32 R185, RZ, RZ, R24 ;  /* 0x000000ffffb97224 */ /* 0x000fe400078e0018 */
[----:B------:R-:W-:-:S03]  /*3820*/  IMAD.MOV.U32 R184, RZ, RZ, R25 ;  /* 0x000000ffffb87224 */ /* 0x000fc600078e0019 */
[C---:B------:R-:W-:Y:S07]  /*3830*/  HMMA.16816.F32.BF16 R24, R12.reuse, R48, RZ ;  /* 0x000000300c18723c */ /* 0x040fee00000418ff */
[----:B------:R-:W-:Y:S01]  /*3840*/  IMAD.MOV.U32 R48, RZ, RZ, R44 ;  /* 0x000000ffff307224 */ /* 0x000fe200078e002c */
[----:B------:R-:W-:Y:S01]  /*3850*/  HMMA.16816.F32.BF16 R20, R12, R50, RZ ;  /* 0x000000320c14723c */ /* 0x000fe200000418ff */
[----:B------:R-:W3:Y:S01]  /*3860*/  LDSM.16.MT88.4 R44, [R108+0x4100] ;  /* 0x004100006c2c783b */ /* 0x000ee20000004200 */
[----:B------:R-:W-:-:S05]  /*3870*/  MOV R49, R37 ;  /* 0x0000002500317202 */ /* 0x000fca0000000f00 */
[----:B------:R-:W-:Y:S01]  /*3880*/  IMAD.MOV.U32 R51, RZ, RZ, R36 ;  /* 0x000000ffff337224 */ /* 0x000fe200078e0024 */
[----:B------:R-:W-:Y:S01]  /*3890*/  HMMA.16816.F32.BF16 R188, R8, R56, R32 ;  /* 0x0000003808bc723c */ /* 0x000fe20000041820 */
[----:B------:R-:W4:Y:S01]  /*38a0*/  LDSM.16.MT88.4 R32, [R250+0x4900] ;  /* 0x00490000fa20783b */ /* 0x000f220000004200 */
[----:B------:R-:W-:Y:S01]  /*38b0*/  IMAD.MOV.U32 R119, RZ, RZ, R17 ;  /* 0x000000ffff777224 */ /* 0x000fe200078e0011 */
[----:B------:R-:W-:Y:S01]  /*38c0*/  MOV R117, R19 ;  /* 0x0000001300757202 */ /* 0x000fe20000000f00 */
[----:B------:R-:W-:Y:S01]  /*38d0*/  IMAD.MOV.U32 R118, RZ, RZ, R18 ;  /* 0x000000ffff767224 */ /* 0x000fe200078e0012 */
[----:B------:R-:W5:Y:S01]  /*38e0*/  LDSM.16.MT88.4 R36, [R108+0x4900] ;  /* 0x004900006c24783b */ /* 0x000f620000004200 */
[----:B------:R-:W-:Y:S01]  /*38f0*/  IMAD.MOV.U32 R116, RZ, RZ, R16 ;  /* 0x000000ffff747224 */ /* 0x000fe200078e0010 */
[----:B------:R-:W-:Y:S01]  /*3900*/  MOV R57, R109 ;  /* 0x0000006d00397202 */ /* 0x000fe20000000f00 */
[----:B------:R-:W-:Y:S01]  /*3910*/  HMMA.16816.F32.BF16 R16, R12, R60, RZ ;  /* 0x0000003c0c10723c */ /* 0x000fe200000418ff */
[----:B------:R-:W-:-:S02]  /*3920*/  IMAD.MOV.U32 R50, RZ, RZ, R111 ;  /* 0x000000ffff327224 */ /* 0x000fc400078e006f */
[----:B------:R-:W-:-:S04]  /*3930*/  IMAD.MOV.U32 R56, RZ, RZ, R110 ;  /* 0x000000ffff387224 */ /* 0x000fc800078e006e */
[----:B------:R-:W-:Y:S01]  /*3940*/  MOV R61, R69 ;  /* 0x00000045003d7202 */ /* 0x000fe20000000f00 */
[----:B-1----:R-:W-:Y:S01]  /*3950*/  HMMA.16816.F32.BF16 R72, R8, R52, R24 ;  /* 0x000000340848723c */ /* 0x002fe20000041818 */
[----:B------:R-:W-:-:S06]  /*3960*/  IMAD.MOV.U32 R60, RZ, RZ, R68 ;  /* 0x000000ffff3c7224 */ /* 0x000fcc00078e0044 */
[----:B------:R-:W-:Y:S01]  /*3970*/  IMAD.MOV.U32 R53, RZ, RZ, R115 ;  /* 0x000000ffff357224 */ /* 0x000fe200078e0073 */
[----:B------:R-:W-:Y:S01]  /*3980*/  HMMA.16816.F32.BF16 R168, R8, R54, R20 ;  /* 0x0000003608a8723c */ /* 0x000fe20000041814 */
[----:B------:R-:W-:-:S06]  /*3990*/  IMAD.MOV.U32 R52, RZ, RZ, R139 ;  /* 0x000000ffff347224 */ /* 0x000fcc00078e008b */
[----:B------:R-:W-:Y:S01]  /*39a0*/  IMAD.MOV.U32 R54, RZ, RZ, R61 ;  /* 0x000000ffff367224 */ /* 0x000fe200078e003d */
[----:B--2---:R-:W-:Y:S01]  /*39b0*/  HMMA.16816.F32.BF16 R24, R12, R40, RZ ;  /* 0x000000280c18723c */ /* 0x004fe200000418ff */
[----:B------:R-:W-:Y:S01]  /*39c0*/  IMAD.MOV.U32 R55, RZ, RZ, R50 ;  /* 0x000000ffff377224 */ /* 0x000fe200078e0032 */
[----:B------:R-:W-:Y:S01]  /*39d0*/  MOV R61, R184 ;  /* 0x000000b8003d7202 */ /* 0x000fe20000000f00 */
[----:B------:R-:W-:-:S05]  /*39e0*/  IMAD.MOV.U32 R50, RZ, RZ, R185 ;  /* 0x000000ffff327224 */ /* 0x000fca00078e00b9 */
[----:B------:R-:W-:Y:S01]  /*39f0*/  HMMA.16816.F32.BF16 R20, R12, R42, RZ ;  /* 0x0000002a0c14723c */ /* 0x000fe200000418ff */
[----:B------:R-:W1:Y:S07]  /*3a00*/  LDSM.16.MT88.4 R40, [R252+0x4100] ;  /* 0x00410000fc28783b */ /* 0x000e6e0000004200 */
[----:B------:R-:W-:Y:S07]  /*3a10*/  HMMA.16816.F32.BF16 R180, R8, R64, R16 ;  /* 0x0000004008b4723c */ /* 0x000fee0000041810 */
[----:B------:R-:W-:Y:S01]  /*3a20*/  MOV R65, R60 ;  /* 0x0000003c00417202 */ /* 0x000fe20000000f00 */
[----:B---3--:R-:W-:Y:S01]  /*3a30*/  HMMA.16816.F32.BF16 R16, R12, R44, RZ ;  /* 0x0000002c0c10723c */ /* 0x008fe200000418ff */
[----:B------:R-:W-:-:S06]  /*3a40*/  IMAD.MOV.U32 R60, RZ, RZ, R186 ;  /* 0x000000ffff3c7224 */ /* 0x000fcc00078e00ba */
[----:B------:R-:W-:Y:S01]  /*3a50*/  IMAD.MOV.U32 R45, RZ, RZ, R53 ;  /* 0x000000ffff2d7224 */ /* 0x000fe200078e0035 */
[----:B----4-:R-:W-:Y:S01]  /*3a60*/  HMMA.16816.F32.BF16 R160, R8, R32, R24 ;  /* 0x0000002008a0723c */ /* 0x010fe20000041818 */
[----:B------:R-:W2:Y:S01]  /*3a70*/  LDSM.16.MT88.4 R24, [R252+0x4900] ;  /* 0x00490000fc18783b */ /* 0x000ea20000004200 */
[----:B------:R-:W-:-:S05]  /*3a80*/  MOV R53, R51 ;  /* 0x0000003300357202 */ /* 0x000fca0000000f00 */
[--C-:B------:R-:W-:Y:S01]  /*3a90*/  FFMA.FTZ R32, R105, c[0x0][0x2d0], -R2.reuse ;  /* 0x0000b40069207a23 */ /* 0x100fe20000010802 */
[----:B------:R-:W-:Y:S01]  /*3aa0*/  HMMA.16816.F32.BF16 R68, R8, R58, R28 ;  /* 0x0000003a0844723c */ /* 0x000fe2000004181c */
[----:B------:R-:W-:-:S06]  /*3ab0*/  FFMA.FTZ R33, R104, c[0x0][0x2d0], -R2 ;  /* 0x0000b40068217a23 */ /* 0x000fcc0000010802 */
[----:B------:R-:W-:Y:S01]  /*3ac0*/  IMAD.MOV.U32 R59, RZ, RZ, R0 ;  /* 0x000000ffff3b7224 */ /* 0x000fe200078e0000 */
[----:B------:R-:W-:Y:S01]  /*3ad0*/  HMMA.16816.F32.BF16 R28, R12, R62, RZ ;  /* 0x0000003e0c1c723c */ /* 0x000fe200000418ff */
[----:B------:R-:W-:Y:S01]  /*3ae0*/  FADD.FTZ R0, R78, R77 ;  /* 0x0000004d4e007221 */ /* 0x000fe20000010000 */
[----:B------:R-:W-:Y:S01]  /*3af0*/  MOV R58, R114 ;  /* 0x00000072003a7202 */ /* 0x000fe20000000f00 */
[----:B------:R-:W-:Y:S01]  /*3b00*/  IMAD.MOV.U32 R78, RZ, RZ, R56 ;  /* 0x000000ffff4e7224 */ /* 0x000fe200078e0038 */
[----:B------:R-:W-:Y:S01]  /*3b10*/  MOV R77, R59 ;  /* 0x0000003b004d7202 */ /* 0x000fe20000000f00 */
[----:B------:R-:W-:Y:S02]  /*3b20*/  IMAD.MOV.U32 R59, RZ, RZ, R113 ;  /* 0x000000ffff3b7224 */ /* 0x000fe400078e0071 */
[----:B------:R-:W-:Y:S01]  /*3b30*/  IMAD.MOV.U32 R56, RZ, RZ, R112 ;  /* 0x000000ffff387224 */ /* 0x000fe200078e0070 */
[----:B-----5:R-:W-:Y:S01]  /*3b40*/  HMMA.16816.F32.BF16 R152, R8, R36, R16 ;  /* 0x000000240898723c */ /* 0x020fe20000041810 */
[----:B------:R-:W-:-:S02]  /*3b50*/  FADD.FTZ R0, R79, R0 ;  /* 0x000000004f007221 */ /* 0x000fc40000010000 */
[----:B------:R-:W-:Y:S02]  /*3b60*/  IMAD.MOV.U32 R79, RZ, RZ, R137 ;  /* 0x000000ffff4f7224 */ /* 0x000fe400078e0089 */
[----:B------:R-:W-:Y:S01]  /*3b70*/  FADD.FTZ R0, R84, R0 ;  /* 0x0000000054007221 */ /* 0x000fe20000010000 */
[----:B------:R-:W-:Y:S01]  /*3b80*/  MOV R84, R136 ;  /* 0x0000008800547202 */ /* 0x000fe20000000f00 */
[----:B------:R-:W-:Y:S01]  /*3b90*/  FFMA.FTZ R37, R90, c[0x0][0x2d0], -R6 ;  /* 0x0000b4005a257a23 */ /* 0x000fe20000010806 */
[----:B-1----:R-:W-:Y:S01]  /*3ba0*/  HMMA.16816.F32.BF16 R16, R12, R40, RZ ;  /* 0x000000280c10723c */ /* 0x002fe200000418ff */
[----:B------:R-:W-:Y:S02]  /*3bb0*/  FADD.FTZ R0, R80, R0 ;  /* 0x0000000050007221 */ /* 0x000fe40000010000 */
[----:B------:R-:W-:Y:S02]  /*3bc0*/  IMAD.MOV.U32 R44, RZ, RZ, R56 ;  /* 0x000000ffff2c7224 */ /* 0x000fe400078e0038 */
[----:B------:R-:W-:-:S02]  /*3bd0*/  FADD.FTZ R0, R83, R0 ;  /* 0x0000000053007221 */ /* 0x000fc40000010000 */
[----:B------:R-:W-:Y:S01]  /*3be0*/  IMAD.MOV.U32 R41, RZ, RZ, R108 ;  /* 0x000000ffff297224 */ /* 0x000fe200078e006c */
[C---:B------:R-:W-:Y:S01]  /*3bf0*/  HMMA.16816.F32.BF16 R124, R8.reuse, R34, R20 ;  /* 0x00000022087c723c */ /* 0x040fe20000041814 */
[----:B------:R-:W-:Y:S02]  /*3c00*/  IMAD.MOV.U32 R56, RZ, RZ, R116 ;  /* 0x000000ffff387224 */ /* 0x000fe400078e0074 */
[--C-:B------:R-:W-:Y:S02]  /*3c10*/  FFMA.FTZ R36, R101, c[0x0][0x2d0], -R2.reuse ;  /* 0x0000b40065247a23 */ /* 0x100fe40000010802 */
[--C-:B------:R-:W-:Y:S02]  /*3c20*/  FFMA.FTZ R40, R98, c[0x0][0x2d0], -R2.reuse ;  /* 0x0000b40062287a23 */ /* 0x100fe40000010802 */
[--C-:B------:R-:W-:Y:S01]  /*3c30*/  FFMA.FTZ R34, R103, c[0x0][0x2d0], -R2.reuse ;  /* 0x0000b40067227a23 */ /* 0x100fe20000010802 */
[----:B------:R-:W-:Y:S01]  /*3c40*/  HMMA.16816.F32.BF16 R144, R8, R66, R28 ;  /* 0x000000420890723c */ /* 0x000fe2000004181c */
[----:B------:R-:W1:Y:S01]  /*3c50*/  LDSM.16.MT88.4 R28, [R249+0x6100] ;  /* 0x00610000f91c783b */ /* 0x000e620000004200 */
[----:B------:R-:W-:-:S02]  /*3c60*/  FFMA.FTZ R35, R102, c[0x0][0x2d0], -R2 ;  /* 0x0000b40066237a23 */ /* 0x000fc40000010802 */
[----:B------:R-:W-:Y:S02]  /*3c70*/  IMAD.MOV.U32 R63, RZ, RZ, R60 ;  /* 0x000000ffff3f7224 */ /* 0x000fe400078e003c */
[----:B------:R-:W-:Y:S02]  /*3c80*/  IMAD.MOV.U32 R60, RZ, RZ, R50 ;  /* 0x000000ffff3c7224 */ /* 0x000fe400078e0032 */
[----:B------:R-:W-:Y:S01]  /*3c90*/  HMMA.16816.F32.BF16 R20, R12, R46, RZ ;  /* 0x0000002e0c14723c */ /* 0x000fe200000418ff */
[----:B------:R-:W-:Y:S02]  /*3ca0*/  IMAD.MOV.U32 R105, RZ, RZ, R78 ;  /* 0x000000ffff697224 */ /* 0x000fe400078e004e */
[----:B------:R-:W-:Y:S02]  /*3cb0*/  IMAD.MOV.U32 R78, RZ, RZ, R130 ;  /* 0x000000ffff4e7224 */ /* 0x000fe400078e0082 */
[----:B------:R-:W-:Y:S01]  /*3cc0*/  IMAD.MOV.U32 R101, RZ, RZ, R79 ;  /* 0x000000ffff657224 */ /* 0x000fe200078e004f */
[----:B------:R-:W-:Y:S01]  /*3cd0*/  MOV R79, R129 ;  /* 0x00000081004f7202 */ /* 0x000fe20000000f00 */
[----:B------:R-:W-:Y:S01]  /*3ce0*/  IMAD.MOV.U32 R47, RZ, RZ, R59 ;  /* 0x000000ffff2f7224 */ /* 0x000fe200078e003b */
[----:B--2---:R-:W-:Y:S01]  /*3cf0*/  HMMA.16816.F32.BF16 R120, R8, R24, R16 ;  /* 0x000000180878723c */ /* 0x004fe20000041810 */
[----:B------:R-:W-:Y:S01]  /*3d00*/  MOV R46, R58 ;  /* 0x0000003a002e7202 */ /* 0x000fe20000000f00 */
[----:B------:R-:W-:Y:S01]  /*3d10*/  IMAD.MOV.U32 R58, RZ, RZ, R118 ;  /* 0x000000ffff3a7224 */ /* 0x000fe200078e0076 */
[----:B------:R-:W-:-:S04]  /*3d20*/  MOV R59, R117 ;  /* 0x00000075003b7202 */ /* 0x000fc80000000f00 */
[----:B------:R-:W-:Y:S01]  /*3d30*/  FFMA.FTZ R24, R99, c[0x0][0x2d0], -R6 ;  /* 0x0000b40063187a23 */ /* 0x000fe20000010806 */
[----:B------:R-:W-:Y:S01]  /*3d40*/  HMMA.16816.F32.BF16 R16, R12, R42, RZ ;  /* 0x0000002a0c10723c */ /* 0x000fe200000418ff */
[----:B------:R-:W-:Y:S02]  /*3d50*/  FADD.FTZ R25, R85, R0 ;  /* 0x0000000055197221 */ /* 0x000fe40000010000 */
[----:B------:R-:W-:-:S04]  /*3d60*/  IMAD.MOV.U32 R99, RZ, RZ, R65 ;  /* 0x000000ffff637224 */ /* 0x000fc800078e0041 */
[----:B------:R-:W-:Y:S01]  /*3d70*/  IMAD.MOV.U32 R43, RZ, RZ, R57 ;  /* 0x000000ffff2b7224 */ /* 0x000fe200078e0039 */
[----:B------:R-:W-:Y:S01]  /*3d80*/  HMMA.16816.F32.BF16 R108, R8, R38, R20 ;  /* 0x00000026086c723c */ /* 0x000fe20000041814 */
[----:B------:R-:W2:Y:S01]  /*3d90*/  LDSM.16.MT88.4 R20, [R249+0x6900] ;  /* 0x00690000f914783b */ /* 0x000ea20000004200 */
[----:B------:R-:W-:Y:S01]  /*3da0*/  MOV R57, R187 ;  /* 0x000000bb00397202 */ /* 0x000fe20000000f00 */
[----:B------:R-:W-:Y:S01]  /*3db0*/  IMAD.MOV.U32 R104, RZ, RZ, R43 ;  /* 0x000000ffff687224 */ /* 0x000fe200078e002b */
[----:B------:R-:W-:Y:S01]  /*3dc0*/  MOV R42, R4 ;  /* 0x00000004002a7202 */ /* 0x000fe20000000f00 */
[----:B------:R-:W-:Y:S01]  /*3dd0*/  FADD.FTZ R4, R76, R7 ;  /* 0x000000074c047221 */ /* 0x000fe20000010000 */
[----:B------:R-:W-:Y:S01]  /*3de0*/  MOV R62, R57 ;  /* 0x00000039003e7202 */ /* 0x000fe20000000f00 */
[----:B------:R-:W-:Y:S01]  /*3df0*/  IMAD.MOV.U32 R76, RZ, RZ, R138 ;  /* 0x000000ffff4c7224 */ /* 0x000fe200078e008a */
[----:B------:R-:W-:Y:S01]  /*3e00*/  MOV R103, R42 ;  /* 0x0000002a00677202 */ /* 0x000fe20000000f00 */
[----:B------:R-:W-:-:S02]  /*3e10*/  FADD.FTZ R4, R5, R4 ;  /* 0x0000000405047221 */ /* 0x000fc40000010000 */
[----:B------:R-:W-:Y:S02]  /*3e20*/  FFMA.FTZ R38, R91, c[0x0][0x2d0], -R6 ;  /* 0x0000b4005b267a23 */ /* 0x000fe40000010806 */
[----:B------:R-:W-:Y:S02]  /*3e30*/  FADD.FTZ R4, R82, R4 ;  /* 0x0000000452047221 */ /* 0x000fe40000010000 */
[----:B------:R-:W-:Y:S01]  /*3e40*/  IMAD.MOV.U32 R57, RZ, RZ, R119 ;  /* 0x000000ffff397224 */ /* 0x000fe200078e0077 */
[----:B------:R-:W-:Y:S01]  /*3e50*/  HMMA.16816.F32.BF16 R112, R8, R26, R16 ;  /* 0x0000001a0870723c */ /* 0x000fe20000041810 */
[----:B------:R-:W-:Y:S02]  /*3e60*/  FFMA.FTZ R39, R96, c[0x0][0x2d0], -R2 ;  /* 0x0000b40060277a23 */ /* 0x000fe40000010802 */
[----:B------:R-:W-:Y:S01]  /*3e70*/  IMAD.MOV.U32 R102, RZ, RZ, R76 ;  /* 0x000000ffff667224 */ /* 0x000fe200078e004c */
[----:B------:R-:W-:Y:S01]  /*3e80*/  MOV R76, R77 ;  /* 0x0000004d004c7202 */ /* 0x000fe20000000f00 */
[----:B------:R-:W-:-:S02]  /*3e90*/  IMAD.MOV.U32 R77, RZ, RZ, R131 ;  /* 0x000000ffff4d7224 */ /* 0x000fc400078e0083 */
[----:B------:R-:W-:Y:S01]  /*3ea0*/  FFMA.FTZ R27, R97, c[0x0][0x2d0], -R6 ;  /* 0x0000b400611b7a23 */ /* 0x000fe20000010806 */
[----:B-1----:R-:W-:Y:S01]  /*3eb0*/  HMMA.16816.F32.BF16 R16, R12, R28, RZ ;  /* 0x0000001c0c10723c */ /* 0x002fe200000418ff */
[----:B------:R-:W-:Y:S02]  /*3ec0*/  FADD.FTZ R26, R81, R4 ;  /* 0x00000004511a7221 */ /* 0x000fe40000010000 */
[----:B------:R-:W-:Y:S01]  /*3ed0*/  MUFU.EX2 R0, R27 ;  /* 0x0000001b00007308 */ /* 0x000fe20000000800 */
[----:B------:R-:W-:Y:S02]  /*3ee0*/  IMAD.MOV.U32 R97, RZ, RZ, R54 ;  /* 0x000000ffff617224 */ /* 0x000fe400078e0036 */
[----:B------:R-:W-:Y:S02]  /*3ef0*/  IMAD.MOV.U32 R54, RZ, RZ, R48 ;  /* 0x000000ffff367224 */ /* 0x000fe400078e0030 */
[--C-:B------:R-:W-:Y:S01]  /*3f00*/  FFMA.FTZ R28, R95, c[0x0][0x2d0], -R6.reuse ;  /* 0x0000b4005f1c7a23 */ /* 0x100fe20000010806 */
[----:B------:R-:W-:Y:S01]  /*3f10*/  MOV R95, R55 ;  /* 0x00000037005f7202 */ /* 0x000fe20000000f00 */
[----:B------:R-:W-:-:S02]  /*3f20*/  FFMA.FTZ R29, R94, c[0x0][0x2d0], -R6 ;  /* 0x0000b4005e1d7a23 */ /* 0x000fc40000010806 */
[----:B------:R-:W-:Y:S01]  /*3f30*/  IMAD.MOV.U32 R94, RZ, RZ, R52 ;  /* 0x000000ffff5e7224 */ /* 0x000fe200078e0034 */
[----:B------:R-:W-:Y:S01]  /*3f40*/  MOV R52, R128 ;  /* 0x0000008000347202 */ /* 0x000fe20000000f00 */
[----:B------:R-:W-:-:S10]  /*3f50*/  IMAD.MOV.U32 R55, RZ, RZ, R49 ;  /* 0x000000ffff377224 */ /* 0x000fd400078e0031 */
[----:B--2---:R-:W-:Y:S08]  /*3f60*/  HMMA.16816.F32.BF16 R184, R8, R20, R16 ;  /* 0x0000001408b8723c */ /* 0x004ff00000041810 */
[----:B------:R-:W-:Y:S07]  /*3f70*/  HMMA.16816.F32.BF16 R16, R12, R30, RZ ;  /* 0x0000001e0c10723c */ /* 0x000fee00000418ff */
[--C-:B------:R-:W-:Y:S01]  /*3f80*/  FFMA.FTZ R30, R93, c[0x0][0x2d0], -R6.reuse ;  /* 0x0000b4005d1e7a23 */ /* 0x100fe20000010806 */
[----:B------:R-:W-:Y:S01]  /*3f90*/  MOV R93, R95 ;  /* 0x0000005f005d7202 */ /* 0x000fe20000000f00 */
[----:B------:R-:W-:-:S02]  /*3fa0*/  FFMA.FTZ R31, R92, c[0x0][0x2d0], -R6 ;  /* 0x0000b4005c1f7a23 */ /* 0x000fc40000010806 */
[----:B------:R-:W-:Y:S02]  /*3fb0*/  IMAD.MOV.U32 R92, RZ, RZ, R94 ;  /* 0x000000ffff5c7224 */ /* 0x000fe400078e005e */
[----:B------:R-:W-:Y:S02]  /*3fc0*/  IMAD.MOV.U32 R94, RZ, RZ, R97 ;  /* 0x000000ffff5e7224 */ /* 0x000fe400078e0061 */
[----:B------:R-:W-:-:S09]  /*3fd0*/  IMAD.MOV.U32 R95, RZ, RZ, R99 ;  /* 0x000000ffff5f7224 */ /* 0x000fd200078e0063 */
[----:B------:R-:W-:Y:S01]  /*3fe0*/  HMMA.16816.F32.BF16 R136, R8, R22, R16 ;  /* 0x000000160888723c */ /* 0x000fe20000041810 */
[----:B------:R-:W1:Y:S04]  /*3ff0*/  LDSM.16.MT88.4 R16, [R250+0x6100] ;  /* 0x00610000fa10783b */ /* 0x000e680000004200 */
[----:B------:R-:W2:Y:S03]  /*4000*/  LDSM.16.MT88.4 R20, [R250+0x6900] ;  /* 0x00690000fa14783b */ /* 0x000ea60000004200 */
[C---:B-1----:R-:W-:Y:S08]  /*4010*/  HMMA.16816.F32.BF16 R4, R12.reuse, R16, RZ ;  /* 0x000000100c04723c */ /* 0x042ff000000418ff */
[----:B------:R-:W-:Y:S11]  /*4020*/  HMMA.16816.F32.BF16 R16, R12, R18, RZ ;  /* 0x000000120c10723c */ /* 0x000ff600000418ff */
[----:B------:R-:W-:Y:S05]  /*4030*/  @!UPT UIADD3 URZ, URZ, URZ, URZ ;  /* 0x0000003f3f3ff290 */ /* 0x000fea000fffe03f */
[C---:B--2---:R-:W-:Y:S01]  /*4040*/  HMMA.16816.F32.BF16 R116, R8.reuse, R20, R4 ;  /* 0x000000140874723c */ /* 0x044fe20000041804 */
[----:B------:R-:W1:Y:S07]  /*4050*/  MUFU.EX2 R4, R24 ;  /* 0x0000001800047308 */ /* 0x000e6e0000000800 */
[----:B------:R-:W-:Y:S01]  /*4060*/  HMMA.16816.F32.BF16 R80, R8, R22, R16 ;  /* 0x000000160850723c */ /* 0x000fe20000041810 */
[----:B------:R-:W2:Y:S01]  /*4070*/  LDSM.16.MT88.4 R20, [R41+0x6100] ;  /* 0x006100002914783b */ /* 0x000ea20000004200 */
[----:B------:R-:W3:Y:S05]  /*4080*/  MUFU.EX2 R5, R28 ;  /* 0x0000001c00057308 */ /* 0x000eea0000000800 */
[----:B------:R-:W-:-:S02]  /*4090*/  FADD.FTZ R16, R88, R25 ;  /* 0x0000001958107221 */ /* 0x000fc40000010000 */
[----:B------:R-:W-:Y:S01]  /*40a0*/  FADD.FTZ R17, R86, R26 ;  /* 0x0000001a56117221 */ /* 0x000fe20000010000 */
[----:B------:R-:W4:Y:S01]  /*40b0*/  MUFU.EX2 R6, R29 ;  /* 0x0000001d00067308 */ /* 0x000f220000000800 */
[----:B-1----:R-:W-:Y:S01]  /*40c0*/  FADD.FTZ R16, R4, R16 ;  /* 0x0000001004107221 */ /* 0x002fe20000010000 */
[----:B------:R-:W1:Y:S01]  /*40d0*/  LDSM.16.MT88.4 R24, [R41+0x6900] ;  /* 0x006900002918783b */ /* 0x000e620000004200 */
[----:B------:R-:W-:Y:S01]  /*40e0*/  FADD.FTZ R17, R87, R17 ;  /* 0x0000001157117221 */ /* 0x000fe20000010000 */
[C---:B------:R-:W-:Y:S01]  /*40f0*/  F2FP.BF16.PACK_AB R4, R0.reuse, R4 ;  /* 0x000000040004723e */ /* 0x040fe200000010ff */
[----:B------:R-:W-:-:S03]  /*4100*/  FADD.FTZ R16, R0, R16 ;  /* 0x0000001000107221 */ /* 0x000fc60000010000 */
[----:B------:R5:W5:Y:S01]  /*4110*/  MUFU.EX2 R7, R30 ;  /* 0x0000001e00077308 */ /* 0x000b620000000800 */
[----:B---3--:R-:W-:-:S04]  /*4120*/  FADD.FTZ R16, R5, R16 ;  /* 0x0000001005107221 */ /* 0x008fc80000010000 */
[C---:B----4-:R-:W-:Y:S01]  /*4130*/  FADD.FTZ R16, R6.reuse, R16 ;  /* 0x0000001006107221 */ /* 0x050fe20000010000 */
[----:B------:R-:W-:Y:S01]  /*4140*/  F2FP.BF16.PACK_AB R6, R6, R5 ;  /* 0x000000050606723e */ /* 0x000fe200000010ff */
[----:B------:R-:W-:Y:S01]  /*4150*/  FADD.FTZ R29, R89, R17 ;  /* 0x00000011591d7221 */ /* 0x000fe20000010000 */
[----:B------:R-:W-:Y:S01]  /*4160*/  MUFU.EX2 R5, R33 ;  /* 0x0000002100057308 */ /* 0x000fe20000000800 */
[----:B-----5:R-:W-:Y:S01]  /*4170*/  FFMA.FTZ R30, R100, c[0x0][0x2d0], -R2 ;  /* 0x0000b400641e7a23 */ /* 0x020fe20000010802 */
[----:B------:R-:W-:Y:S01]  /*4180*/  MOV R100, R84 ;  /* 0x0000005400647202 */ /* 0x000fe20000000f00 */
[----:B------:R-:W-:-:S05]  /*4190*/  FADD.FTZ R0, R7, R16 ;  /* 0x0000001007007221 */ /* 0x000fca0000010000 */
[----:B------:R-:W3:Y:S01]  /*41a0*/  MUFU.EX2 R2, R31 ;  /* 0x0000001f00027308 */ /* 0x000ee20000000800 */
[C---:B--2---:R-:W-:Y:S08]  /*41b0*/  HMMA.16816.F32.BF16 R16, R12.reuse, R20, RZ ;  /* 0x000000140c10723c */ /* 0x044ff000000418ff */
[----:B------:R-:W-:Y:S01]  /*41c0*/  HMMA.16816.F32.BF16 R20, R12, R22, RZ ;  /* 0x000000160c14723c */ /* 0x000fe200000418ff */
[C---:B---3--:R-:W-:Y:S01]  /*41d0*/  F2FP.BF16.PACK_AB R128, R2.reuse, R7 ;  /* 0x000000070280723e */ /* 0x048fe200000010ff */
[----:B------:R-:W-:Y:S01]  /*41e0*/  FADD.FTZ R28, R2, R0 ;  /* 0x00000000021c7221 */ /* 0x000fe20000010000 */
[----:B------:R-:W2:Y:S08]  /*41f0*/  MUFU.EX2 R7, R32 ;  /* 0x0000002000077308 */ /* 0x000eb00000000800 */
[----:B------:R-:W3:Y:S05]  /*4200*/  MUFU.EX2 R2, R38 ;  /* 0x0000002600027308 */ /* 0x000eea0000000800 */
[C---:B-1----:R-:W-:Y:S03]  /*4210*/  HMMA.16816.F32.BF16 R64, R8.reuse, R24, R16 ;  /* 0x000000180840723c */ /* 0x042fe60000041810 */
[----:B------:R-:W1:Y:S05]  /*4220*/  MUFU.EX2 R17, R34 ;  /* 0x0000002200117308 */ /* 0x000e6a0000000800 */
[----:B------:R-:W-:Y:S03]  /*4230*/  HMMA.16816.F32.BF16 R48, R8, R26, R20 ;  /* 0x0000001a0830723c */ /* 0x000fe60000041814 */
[----:B------:R-:W4:Y:S04]  /*4240*/  MUFU.EX2 R0, R37 ;  /* 0x0000002500007308 */ /* 0x000f280000000800 */
[----:B--2---:R-:W-:-:S04]  /*4250*/  FADD.FTZ R20, R7, R29 ;  /* 0x0000001d07147221 */ /* 0x004fc80000010000 */
[C---:B------:R-:W-:Y:S01]  /*4260*/  FADD.FTZ R21, R5.reuse, R20 ;  /* 0x0000001405157221 */ /* 0x040fe20000010000 */
[----:B------:R-:W-:Y:S01]  /*4270*/  F2FP.BF16.PACK_AB R5, R5, R7 ;  /* 0x000000070505723e */ /* 0x000fe200000010ff */
[----:B---3--:R-:W-:Y:S01]  /*4280*/  FADD.FTZ R20, R2, R28 ;  /* 0x0000001c02147221 */ /* 0x008fe20000010000 */
[----:B------:R-:W2:Y:S01]  /*4290*/  MUFU.EX2 R16, R35 ;  /* 0x0000002300107308 */ /* 0x000ea20000000800 */
[----:B-1----:R-:W-:-:S07]  /*42a0*/  FADD.FTZ R21, R17, R21 ;  /* 0x0000001511157221 */ /* 0x002fce0000010000 */
[----:B------:R-:W1:Y:S01]  /*42b0*/  MUFU.EX2 R19, R36 ;  /* 0x0000002400137308 */ /* 0x000e620000000800 */
[C---:B----4-:R-:W-:Y:S01]  /*42c0*/  FADD.FTZ R20, R0.reuse, R20 ;  /* 0x0000001400147221 */ /* 0x050fe20000010000 */
[----:B------:R-:W-:-:S04]  /*42d0*/  F2FP.BF16.PACK_AB R130, R0, R2 ;  /* 0x000000020082723e */ /* 0x000fc800000010ff */
[----:B------:R-:W-:Y:S02]  /*42e0*/  STL [R1+0x50], R20 ;  /* 0x0000501401007387 */ /* 0x000fe40000100800 */
[----:B------:R-:W3:Y:S01]  /*42f0*/  MUFU.EX2 R18, R30 ;  /* 0x0000001e00127308 */ /* 0x000ee20000000800 */
[C---:B--2---:R-:W-:Y:S01]  /*4300*/  FADD.FTZ R0, R16.reuse, R21 ;  /* 0x0000001510007221 */ /* 0x044fe20000010000 */
[----:B------:R-:W-:Y:S01]  /*4310*/  F2FP.BF16.PACK_AB R7, R16, R17 ;  /* 0x000000111007723e */ /* 0x000fe200000010ff */
[----:B------:R-:W2:Y:S02]  /*4320*/  LDSM.16.MT88.4 R20, [R252+0x6100] ;  /* 0x00610000fc14783b */ /* 0x000ea40000004200 */
[----:B-1----:R-:W-:-:S03]  /*4330*/  FADD.FTZ R0, R19, R0 ;  /* 0x0000000013007221 */ /* 0x002fc60000010000 */
[----:B------:R-:W1:Y:S01]  /*4340*/  MUFU.EX2 R2, R40 ;  /* 0x0000002800027308 */ /* 0x000e620000000800 */
[C---:B---3--:R-:W-:Y:S01]  /*4350*/  FADD.FTZ R16, R18.reuse, R0 ;  /* 0x0000000012107221 */ /* 0x048fe20000010000 */
[----:B------:R-:W-:-:S06]  /*4360*/  F2FP.BF16.PACK_AB R129, R18, R19 ;  /* 0x000000131281723e */ /* 0x000fcc00000010ff */
[----:B------:R-:W3:Y:S01]  /*4370*/  MUFU.EX2 R0, R39 ;  /* 0x0000002700007308 */ /* 0x000ee20000000800 */
[----:B-1----:R-:W-:-:S04]  /*4380*/  FADD.FTZ R16, R2, R16 ;  /* 0x0000001002107221 */ /* 0x002fc80000010000 */
[C---:B---3--:R-:W-:Y:S01]  /*4390*/  FADD.FTZ R16, R0.reuse, R16 ;  /* 0x0000001000107221 */ /* 0x048fe20000010000 */
[----:B------:R-:W-:Y:S01]  /*43a0*/  F2FP.BF16.PACK_AB R131, R0, R2 ;  /* 0x000000020083723e */ /* 0x000fe200000010ff */
[----:B------:R-:W-:Y:S02]  /*43b0*/  IMAD.MOV.U32 R0, RZ, RZ, R41 ;  /* 0x000000ffff007224 */ /* 0x000fe400078e0029 */
[----:B------:R-:W-:Y:S04]  /*43c0*/  LDSM.16.MT88.4 R40, [R249+0x3900] ;  /* 0x00390000f928783b */ /* 0x000fe80000004200 */
[----:B------:R-:W-:Y:S01]  /*43d0*/  STL [R1+0x54], R16 ;  /* 0x0000541001007387 */ /* 0x000fe20000100800 */
[C---:B--2---:R-:W-:Y:S03]  /*43e0*/  HMMA.16816.F32.BF16 R24, R12.reuse, R20, RZ ;  /* 0x000000140c18723c */ /* 0x044fe600000418ff */
[----:B------:R-:W1:Y:S05]  /*43f0*/  LDSM.16.MT88.4 R16, [R252+0x6900] ;  /* 0x00690000fc10783b */ /* 0x000e6a0000004200 */
[----:B------:R-:W-:Y:S11]  /*4400*/  HMMA.16816.F32.BF16 R12, R12, R22, RZ ;  /* 0x000000160c0c723c */ /* 0x000ff600000418ff */
[----:B------:R-:W-:Y:S05]  /*4410*/  @!UPT UIADD3 URZ, URZ, URZ, URZ ;  /* 0x0000003f3f3ff290 */ /* 0x000fea000fffe03f */
[C---:B-1----:R-:W-:Y:S08]  /*4420*/  HMMA.16816.F32.BF16 R24, R8.reuse, R16, R24 ;  /* 0x000000100818723c */ /* 0x042ff00000041818 */
[----:B------:R-:W-:Y:S01]  /*4430*/  HMMA.16816.F32.BF16 R12, R8, R18, R12 ;  /* 0x00000012080c723c */ /* 0x000fe2000004180c */
[----:B------:R-:W1:Y:S07]  /*4440*/  LDSM.16.MT88.4 R8, [R249+0x1100] ;  /* 0x00110000f908783b */ /* 0x000e6e0000004200 */
[C---:B-1----:R-:W-:Y:S08]  /*4450*/  HMMA.16816.F32.BF16 R140, R4.reuse, R8, R140 ;  /* 0x00000008048c723c */ /* 0x042ff0000004188c */
[C---:B------:R-:W-:Y:S01]  /*4460*/  HMMA.16816.F32.BF16 R16, R4.reuse, R10, R148 ;  /* 0x0000000a0410723c */ /* 0x040fe20000041894 */
        /* <DEDUP_REMOVED lines=11> */
[----:B------:R-:W-:Y:S01]  /*4520*/  HMMA.16816.F32.BF16 R44, R4, R10, R60 ;  /* 0x0000000a042c723c */ /* 0x000fe2000004183c */
[----:B------:R-:W1:Y:S11]  /*4530*/  LDSM.16.MT88.4 R8, [R250+0x3100] ;  /* 0x00310000fa08783b */ /* 0x000e760000004200 */
[----:B------:R-:W-:Y:S04]  /*4540*/  @!UPT UIADD3 URZ, URZ, URZ, URZ ;  /* 0x0000003f3f3ff290 */ /* 0x000fe8000fffe03f */
[C---:B------:R-:W-:Y:S08]  /*4550*/  HMMA.16816.F32.BF16 R36, R128.reuse, R40, R36 ;  /* 0x000000288024723c */ /* 0x040ff00000041824 */
[----:B------:R-:W-:Y:S08]  /*4560*/  HMMA.16816.F32.BF16 R40, R128, R42, R44 ;  /* 0x0000002a8028723c */ /* 0x000ff0000004182c */
        /* <DEDUP_REMOVED lines=8> */
[----:B------:R-:W1:Y:S04]  /*45f0*/  LDSM.16.MT88.4 R8, [R249+0x5100] ;  /* 0x00510000f908783b */ /* 0x000e680000004200 */
[----:B------:R-:W2:Y:S03]  /*4600*/  LDSM.16.MT88.4 R168, [R252+0x1900] ;  /* 0x00190000fca8783b */ /* 0x000ea60000004200 */
[C---:B-1----:R-:W-:Y:S08]  /*4610*/  HMMA.16816.F32.BF16 R84, R4.reuse, R8, R180 ;  /* 0x000000080454723c */ /* 0x042ff000000418b4 */
[----:B------:R-:W-:Y:S01]  /*4620*/  HMMA.16816.F32.BF16 R88, R4, R10, R144 ;  /* 0x0000000a0458723c */ /* 0x000fe20000041890 */
[----:B------:R-:W1:Y:S04]  /*4630*/  LDSM.16.MT88.4 R8, [R250+0x5100] ;  /* 0x00510000fa08783b */ /* 0x000e680000004200 */
[----:B------:R-:W3:Y:S03]  /*4640*/  LDSM.16.MT88.4 R144, [R249+0x1900] ;  /* 0x00190000f990783b */ /* 0x000ee60000004200 */
[C---:B--2---:R-:W-:Y:S08]  /*4650*/  HMMA.16816.F32.BF16 R164, R128.reuse, R168, R164 ;  /* 0x000000a880a4723c */ /* 0x044ff000000418a4 */
[----:B------:R-:W-:Y:S08]  /*4660*/  HMMA.16816.F32.BF16 R168, R128, R170, R32 ;  /* 0x000000aa80a8723c */ /* 0x000ff00000041820 */
[C---:B-1----:R-:W-:Y:S01]  /*4670*/  HMMA.16816.F32.BF16 R92, R4.reuse, R8, R160 ;  /* 0x00000008045c723c */ /* 0x042fe200000418a0 */
[----:B------:R-:W1:Y:S07]  /*4680*/  LDSM.16.MT88.4 R160, [R0+0x1900] ;  /* 0x0019000000a0783b */ /* 0x000e6e0000004200 */
[----:B------:R-:W-:Y:S01]  /*4690*/  HMMA.16816.F32.BF16 R96, R4, R10, R124 ;  /* 0x0000000a0460723c */ /* 0x000fe2000004187c */
[----:B------:R-:W2:Y:S07]  /*46a0*/  LDSM.16.MT88.4 R8, [R0+0x5100] ;  /* 0x005100000008783b */ /* 0x000eae0000004200 */
[C---:B---3--:R-:W-:Y:S08]  /*46b0*/  HMMA.16816.F32.BF16 R140, R128.reuse, R144, R140 ;  /* 0x00000090808c723c */ /* 0x048ff0000004188c */
[C---:B------:R-:W-:Y:S08]  /*46c0*/  HMMA.16816.F32.BF16 R144, R128.reuse, R146, R16 ;  /* 0x000000928090723c */ /* 0x040ff00000041810 */
[----:B-1----:R-:W-:Y:S08]  /*46d0*/  HMMA.16816.F32.BF16 R156, R128, R160, R156 ;  /* 0x000000a0809c723c */ /* 0x002ff0000004189c */
[C---:B--2---:R-:W-:Y:S01]  /*46e0*/  HMMA.16816.F32.BF16 R100, R4.reuse, R8, R152 ;  /* 0x000000080464723c */ /* 0x044fe20000041898 */
[----:B------:R-:W1:Y:S07]  /*46f0*/  LDSM.16.MT88.4 R152, [R250+0x1900] ;  /* 0x00190000fa98783b */ /* 0x000e6e0000004200 */
[----:B------:R-:W-:Y:S01]  /*4700*/  HMMA.16816.F32.BF16 R104, R4, R10, R108 ;  /* 0x0000000a0468723c */ /* 0x000fe2000004186c */
[----:B------:R-:W2:Y:S07]  /*4710*/  LDSM.16.MT88.4 R8, [R252+0x5100] ;  /* 0x00510000fc08783b */ /* 0x000eae0000004200 */
[C---:B------:R-:W-:Y:S08]  /*4720*/  HMMA.16816.F32.BF16 R160, R128.reuse, R162, R28 ;  /* 0x000000a280a0723c */ /* 0x040ff0000004181c */
[----:B-1----:R-:W-:Y:S08]  /*4730*/  HMMA.16816.F32.BF16 R148, R128, R152, R148 ;  /* 0x000000988094723c */ /* 0x002ff00000041894 */
[C---:B--2---:R-:W-:Y:S08]  /*4740*/  HMMA.16816.F32.BF16 R108, R4.reuse, R8, R120 ;  /* 0x00000008046c723c */ /* 0x044ff00000041878 */
[----:B------:R-:W-:Y:S01]  /*4750*/  HMMA.16816.F32.BF16 R112, R4, R10, R112 ;  /* 0x0000000a0470723c */ /* 0x000fe20000041870 */
[----:B------:R-:W1:Y:S07]  /*4760*/  LDSM.16.MT88.4 R8, [R249+0x7100] ;  /* 0x00710000f908783b */ /* 0x000e6e0000004200 */
[----:B------:R-:W-:Y:S08]  /*4770*/  HMMA.16816.F32.BF16 R152, R128, R154, R20 ;  /* 0x0000009a8098723c */ /* 0x000ff00000041814 */
[C---:B-1----:R-:W-:Y:S08]  /*4780*/  HMMA.16816.F32.BF16 R184, R4.reuse, R8, R184 ;  /* 0x0000000804b8723c */ /* 0x042ff000000418b8 */
[C---:B------:R-:W-:Y:S01]  /*4790*/  HMMA.16816.F32.BF16 R136, R4.reuse, R10, R136 ;  /* 0x0000000a0488723c */ /* 0x040fe20000041888 */
[----:B------:R-:W1:Y:S07]  /*47a0*/  LDSM.16.MT88.4 R8, [R250+0x7100] ;  /* 0x00710000fa08783b */ /* 0x000e6e0000004200 */
[C---:B-1----:R-:W-:Y:S08]  /*47b0*/  HMMA.16816.F32.BF16 R120, R4.reuse, R8, R116 ;  /* 0x000000080478723c */ /* 0x042ff00000041874 */
[C---:B------:R-:W-:Y:S01]  /*47c0*/  HMMA.16816.F32.BF16 R116, R4.reuse, R10, R80 ;  /* 0x0000000a0474723c */ /* 0x040fe20000041850 */
[----:B------:R-:W1:Y:S04]  /*47d0*/  LDSM.16.MT88.4 R8, [R0+0x7100] ;  /* 0x007100000008783b */ /* 0x000e680000004200 */
[----:B------:R-:W-:Y:S03]  /*47e0*/  LDSM.16.MT88.4 R80, [R250+0x5900] ;  /* 0x00590000fa50783b */ /* 0x000fe60000004200 */
[C---:B-1----:R-:W-:Y:S01]  /*47f0*/  HMMA.16816.F32.BF16 R124, R4.reuse, R10, R48 ;  /* 0x0000000a047c723c */ /* 0x042fe20000041830 */
[----:B------:R-:W1:Y:S07]  /*4800*/  LDSM.16.MT88.4 R48, [R250+0x3900] ;  /* 0x00390000fa30783b */ /* 0x000e6e0000004200 */
[----:B------:R-:W-:Y:S01]  /*4810*/  HMMA.16816.F32.BF16 R180, R4, R8, R64 ;  /* 0x0000000804b4723c */ /* 0x000fe20000041840 */
[----:B------:R-:W-:Y:S04]  /*4820*/  LDSM.16.MT88.4 R64, [R252+0x3900] ;  /* 0x00390000fc40783b */ /* 0x000fe80000004200 */
[----:B------:R-:W2:Y:S03]  /*4830*/  LDSM.16.MT88.4 R8, [R252+0x7100] ;  /* 0x00710000fc08783b */ /* 0x000ea60000004200 */
[C---:B-1----:R-:W-:Y:S08]  /*4840*/  HMMA.16816.F32.BF16 R44, R128.reuse, R48, R52 ;  /* 0x00000030802c723c */ /* 0x042ff00000041834 */
[----:B------:R-:W-:Y:S01]  /*4850*/  HMMA.16816.F32.BF16 R48, R128, R50, R56 ;  /* 0x000000328030723c */ /* 0x000fe20000041838 */
[----:B------:R-:W1:Y:S07]  /*4860*/  LDSM.16.MT88.4 R56, [R0+0x3900] ;  /* 0x003900000038783b */ /* 0x000e6e0000004200 */
[C---:B--2---:R-:W-:Y:S08]  /*4870*/  HMMA.16816.F32.BF16 R24, R4.reuse, R8, R24 ;  /* 0x000000080418723c */ /* 0x044ff00000041818 */
[----:B------:R-:W-:Y:S01]  /*4880*/  HMMA.16816.F32.BF16 R12, R4, R10, R12 ;  /* 0x0000000a040c723c */ /* 0x000fe2000004180c */
[----:B------:R-:W-:Y:S07]  /*4890*/  LDSM.16.MT88.4 R4, [R252+0x7900] ;  /* 0x00790000fc04783b */ /* 0x000fee0000004200 */
[C---:B-1----:R-:W-:Y:S08]  /*48a0*/  HMMA.16816.F32.BF16 R52, R128.reuse, R56, R60 ;  /* 0x000000388034723c */ /* 0x042ff0000004183c */
[C---:B------:R-:W-:Y:S01]  /*48b0*/  HMMA.16816.F32.BF16 R60, R128.reuse, R64, R72 ;  /* 0x00000040803c723c */ /* 0x040fe20000041848 */
[----:B------:R-:W1:Y:S07]  /*48c0*/  LDSM.16.MT88.4 R72, [R249+0x5900] ;  /* 0x00590000f948783b */ /* 0x000e6e0000004200 */
[C---:B------:R-:W-:Y:S08]  /*48d0*/  HMMA.16816.F32.BF16 R64, R128.reuse, R66, R76 ;  /* 0x000000428040723c */ /* 0x040ff0000004184c */
[C---:B------:R-:W-:Y:S08]  /*48e0*/  HMMA.16816.F32.BF16 R76, R128.reuse, R80, R92 ;  /* 0x00000050804c723c */ /* 0x040ff0000004185c */
[C---:B------:R-:W-:Y:S01]  /*48f0*/  HMMA.16816.F32.BF16 R80, R128.reuse, R82, R96 ;  /* 0x000000528050723c */ /* 0x040fe20000041860 */
[----:B------:R-:W2:Y:S07]  /*4900*/  LDSM.16.MT88.4 R96, [R252+0x5900] ;  /* 0x00590000fc60783b */ /* 0x000eae0000004200 */
[C---:B------:R-:W-:Y:S08]  /*4910*/  HMMA.16816.F32.BF16 R56, R128.reuse, R58, R68 ;  /* 0x0000003a8038723c */ /* 0x040ff00000041844 */
[C---:B-1----:R-:W-:Y:S08]  /*4920*/  HMMA.16816.F32.BF16 R68, R128.reuse, R72, R84 ;  /* 0x000000488044723c */ /* 0x042ff00000041854 */
[C---:B------:R-:W-:Y:S01]  /*4930*/  HMMA.16816.F32.BF16 R72, R128.reuse, R74, R88 ;  /* 0x0000004a8048723c */ /* 0x040fe20000041858 */
[----:B------:R-:W1:Y:S07]  /*4940*/  LDSM.16.MT88.4 R88, [R0+0x5900] ;  /* 0x005900000058783b */ /* 0x000e6e0000004200 */
[C---:B--2---:R-:W-:Y:S08]  /*4950*/  HMMA.16816.F32.BF16 R92, R128.reuse, R96, R108 ;  /* 0x00000060805c723c */ /* 0x044ff0000004186c */
[C---:B------:R-:W-:Y:S01]  /*4960*/  HMMA.16816.F32.BF16 R96, R128.reuse, R98, R112 ;  /* 0x000000628060723c */ /* 0x040fe20000041870 */
[----:B------:R-:W2:Y:S07]  /*4970*/  LDSM.16.MT88.4 R112, [R250+0x7900] ;  /* 0x00790000fa70783b */ /* 0x000eae0000004200 */
[C---:B-1----:R-:W-:Y:S08]  /*4980*/  HMMA.16816.F32.BF16 R84, R128.reuse, R88, R100 ;  /* 0x000000588054723c */ /* 0x042ff00000041864 */
[C---:B------:R-:W-:Y:S01]  /*4990*/  HMMA.16816.F32.BF16 R88, R128.reuse, R90, R104 ;  /* 0x0000005a8058723c */ /* 0x040fe20000041868 */
[----:B------:R-:W1:Y:S07]  /*49a0*/  LDSM.16.MT88.4 R104, [R249+0x7900] ;  /* 0x00790000f968783b */ /* 0x000e6e0000004200 */
[C---:B--2---:R-:W-:Y:S01]  /*49b0*/  HMMA.16816.F32.BF16 R108, R128.reuse, R112, R120 ;  /* 0x00000070806c723c */ /* 0x044fe20000041878 */
[----:B------:R-:W2:Y:S07]  /*49c0*/  LDSM.16.MT88.4 R120, [R0+0x7900] ;  /* 0x007900000078783b */ /* 0x000eae0000004200 */
[C---:B------:R-:W-:Y:S08]  /*49d0*/  HMMA.16816.F32.BF16 R112, R128.reuse, R114, R116 ;  /* 0x000000728070723c */ /* 0x040ff00000041874 */
[C---:B-1----:R-:W-:Y:S08]  /*49e0*/  HMMA.16816.F32.BF16 R100, R128.reuse, R104, R184 ;  /* 0x000000688064723c */ /* 0x042ff000000418b8 */
[C---:B------:R-:W-:Y:S08]  /*49f0*/  HMMA.16816.F32.BF16 R104, R128.reuse, R106, R136 ;  /* 0x0000006a8068723c */ /* 0x040ff00000041888 */
[C---:B--2---:R-:W-:Y:S08]  /*4a00*/  HMMA.16816.F32.BF16 R116, R128.reuse, R120, R180 ;  /* 0x000000788074723c */ /* 0x044ff000000418b4 */
[C---:B------:R-:W-:Y:S08]  /*4a10*/  HMMA.16816.F32.BF16 R120, R128.reuse, R122, R124 ;  /* 0x0000007a8078723c */ /* 0x040ff0000004187c */
[C---:B------:R-:W-:Y:S08]  /*4a20*/  HMMA.16816.F32.BF16 R124, R128.reuse, R4, R24 ;  /* 0x00000004807c723c */ /* 0x040ff00000041818 */
[----:B------:R-:W-:Y:S01]  /*4a30*/  HMMA.16816.F32.BF16 R128, R128, R6, R12 ;  /* 0x000000068080723c */ /* 0x000fe2000004180c */
[----:B------:R-:W-:Y:S07]  /*4a40*/  @!P2 BRA `(.L_x_2) ;  /* 0x00003ea00000a947 */ /* 0x000fee0003800000 */
[----:B------:R-:W2:Y:S04]  /*4a50*/  LDL.64 R8, [R1+0x98] ;  /* 0x0000980001087983 */ /* 0x000ea80000100a00 */
[----:B------:R-:W3:Y:S04]  /*4a60*/  LDL.64 R188, [R1+0xa0] ;  /* 0x0000a00001bc7983 */ /* 0x000ee80000100a00 */
[----:B------:R-:W4:Y:S01]  /*4a70*/  LDL.64 R190, [R1+0x90] ;  /* 0x0000900001be7983 */ /* 0x000f220000100a00 */
[----:B------:R-:W-:-:S02]  /*4a80*/  LEA.HI.SX32 R0, R133, 0xfffffffe, 0x1a ;  /* 0xfffffffe85007811 */ /* 0x000fc400078fd2ff */
[----:B------:R-:W-:-:S03]  /*4a90*/  MOV R133, R132 ;  /* 0x0000008400857202 */ /* 0x000fc60000000f00 */
[----:B------:R1:W-:Y:S01]  /*4aa0*/  STL [R1+0x4c], R0 ;  /* 0x00004c0001007387 */ /* 0x0003e20000100800 */
[C---:B--2---:R-:W-:Y:S02]  /*4ab0*/  IADD3 R4, P2, R8.reuse, 0x40, RZ ;  /* 0x0000004008047810 */ /* 0x044fe40007f5e0ff */
[C---:B------:R-:W-:Y:S02]  /*4ac0*/  IADD3 R2, P1, R8.reuse, 0x80, RZ ;  /* 0x0000008008027810 */ /* 0x040fe40007f3e0ff */
[----:B-1----:R-:W-:Y:S01]  /*4ad0*/  IADD3 R0, P0, R8, 0xc0, RZ ;  /* 0x000000c008007810 */ /* 0x002fe20007f1e0ff */
[----:B------:R1:W-:Y:S04]  /*4ae0*/  STL [R1+0x84], R4 ;  /* 0x0000840401007387 */ /* 0x0003e80000100800 */
[----:B------:R3:W-:Y:S04]  /*4af0*/  STL [R1+0x7c], R2 ;  /* 0x00007c0201007387 */ /* 0x0007e80000100800 */
[----:B------:R2:W-:Y:S01]  /*4b00*/  STL [R1+0x74], R0 ;  /* 0x0000740001007387 */ /* 0x0005e20000100800 */
[----:B-1----:R-:W-:Y:S01]  /*4b10*/  IMAD.X R4, RZ, RZ, R134, P2 ;  /* 0x000000ffff047224 */ /* 0x002fe200010e0686 */
[----:B---3--:R-:W-:-:S04]  /*4b20*/  IADD3 R2, P2, R188, 0x40, RZ ;  /* 0x00000040bc027810 */ /* 0x008fc80007f5e0ff */
[----:B------:R1:W-:Y:S01]  /*4b30*/  STL [R1+0x80], R4 ;  /* 0x0000800401007387 */ /* 0x0003e20000100800 */
[----:B--2---:R-:W-:-:S03]  /*4b40*/  IMAD.X R0, RZ, RZ, R134, P1 ;  /* 0x000000ffff007224 */ /* 0x004fc600008e0686 */
[----:B------:R2:W-:Y:S04]  /*4b50*/  STL [R1+0x6c], R2 ;  /* 0x00006c0201007387 */ /* 0x0005e80000100800 */
[----:B------:R3:W-:Y:S01]  /*4b60*/  STL [R1+0x78], R0 ;  /* 0x0000780001007387 */ /* 0x0007e20000100800 */
[----:B-1----:R-:W-:Y:S01]  /*4b70*/  IADD3 R4, P1, R188, 0x80, RZ ;  /* 0x00000080bc047810 */ /* 0x002fe20007f3e0ff */
[----:B--2---:R-:W-:-:S04]  /*4b80*/  IMAD.X R2, RZ, RZ, R134, P0 ;  /* 0x000000ffff027224 */ /* 0x004fc800000e0686 */
[----:B------:R-:W-:Y:S01]  /*4b90*/  STL [R1+0x64], R4 ;  /* 0x0000640401007387 */ /* 0x000fe20000100800 */
[----:B------:R-:W-:Y:S01]  /*4ba0*/  IMAD.MOV.U32 R134, RZ, RZ, R3 ;  /* 0x000000ffff867224 */ /* 0x000fe200078e0003 */
[----:B---3--:R-:W-:Y:S02]  /*4bb0*/  IADD3 R0, P0, R188, 0xc0, RZ ;  /* 0x000000c0bc007810 */ /* 0x008fe40007f1e0ff */
[----:B------:R1:W-:Y:S01]  /*4bc0*/  STL [R1+0x70], R2 ;  /* 0x0000700201007387 */ /* 0x0003e20000100800 */
[----:B----4-:R-:W-:-:S03]  /*4bd0*/  IMAD.X R3, RZ, RZ, R191, P2 ;  /* 0x000000ffff037224 */ /* 0x010fc600010e06bf */
[----:B------:R2:W-:Y:S04]  /*4be0*/  STL [R1+0x5c], R0 ;  /* 0x00005c0001007387 */ /* 0x0005e80000100800 */
[----:B------:R3:W-:Y:S01]  /*4bf0*/  STL [R1+0x68], R3 ;  /* 0x0000680301007387 */ /* 0x0007e20000100800 */
[----:B-1----:R-:W-:Y:S01]  /*4c00*/  IMAD.X R2, RZ, RZ, R191, P1 ;  /* 0x000000ffff027224 */ /* 0x002fe200008e06bf */
[----:B--2---:R-:W-:-:S05]  /*4c10*/  IADD3.X R0, RZ, R191, RZ, P0, !PT ;  /* 0x000000bfff007210 */ /* 0x004fca00007fe4ff */
[----:B------:R3:W-:Y:S04]  /*4c20*/  STL [R1+0x58], R0 ;  /* 0x0000580001007387 */ /* 0x0007e80000100800 */
[----:B------:R3:W-:Y:S02]  /*4c30*/  STL [R1+0x60], R2 ;  /* 0x0000600201007387 */ /* 0x0007e40000100800 */
[----:B---3--:R-:W-:-:S05]  /*4c40*/  SHF.L.U32 R0, R135, 0x1, RZ ;  /* 0x0000000187007819 */ /* 0x008fca00000006ff */
[----:B------:R1:W-:Y:S02]  /*4c50*/  STL [R1+0x48], R0 ;  /* 0x0000480001007387 */ /* 0x0003e40000100800 */
.L_x_3:
[----:B--2---:R-:W2:Y:S01]  /*4c60*/  LDL.64 R12, [R1+0x98] ;  /* 0x00009800010c7983 */ /* 0x004ea20000100a00 */
[----:B------:R-:W-:Y:S01]  /*4c70*/  MOV R7, c[0x0][0x208] ;  /* 0x0000820000077a02 */ /* 0x000fe20000000f00 */
[----:B------:R-:W-:Y:S04]  /*4c80*/  DEPBAR.LE SB0, 0x0 ;  /* 0x000080000000791a */ /* 0x000fe80000000000 */
[----:B------:R-:W3:Y:S01]  /*4c90*/  LDL R132, [R1+0x84] ;  /* 0x0000840001847983 */ /* 0x000ee20000100800 */
[----:B------:R-:W-:Y:S04]  /*4ca0*/  MOV R14, c[0x0][0x20c] ;  /* 0x00008300000e7a02 */ /* 0x000fe80000000f00 */
[----:B------:R-:W4:Y:S05]  /*4cb0*/  LDL R28, [R1+0x88] ;  /* 0x00008800011c7983 */ /* 0x000f2a0000100800 */
[----:B------:R-:W2:Y:S05]  /*4cc0*/  LDL R35, [R1+0x7c] ;  /* 0x00007c0001237983 */ /* 0x000eaa0000100800 */
[----:B------:R-:W2:Y:S05]  /*4cd0*/  LDL R29, [R1+0x80] ;  /* 0x00008000011d7983 */ /* 0x000eaa0000100800 */
[----:B------:R-:W2:Y:S05]  /*4ce0*/  LDL R33, [R1+0x74] ;  /* 0x0000740001217983 */ /* 0x000eaa0000100800 */
[----:B------:R-:W2:Y:S05]  /*4cf0*/  LDL R32, [R1+0x78] ;  /* 0x0000780001207983 */ /* 0x000eaa0000100800 */
[----:B------:R-:W2:Y:S05]  /*4d00*/  LDL R34, [R1+0x70] ;  /* 0x0000700001227983 */ /* 0x000eaa0000100800 */
[----:B------:R1:W-:Y:S05]  /*4d10*/  STL [R1+0x12c], R130 ;  /* 0x00012c8201007387 */ /* 0x0003ea0000100800 */
[----:B------:R-:W-:Y:S06]  /*4d20*/  BAR.SYNC.DEFER_BLOCKING 0x0 ;  /* 0x0000000000007b1d */ /* 0x000fec0000010000 */
[----:B------:R-:W2:Y:S05]  /*4d30*/  LDSM.16.M88.4 R8, [R248+0x10100] ;  /* 0x01010000f808783b */ /* 0x000eaa0000000200 */
[----:B-1----:R-:W2:Y:S05]  /*4d40*/  LDL.LU R130, [R1+0x4c] ;  /* 0x00004c0001827983 */ /* 0x002eaa0000300800 */
[----:B------:R1:W-:Y:S05]  /*4d50*/  STL [R1+0x128], R131 ;  /* 0x0001288301007387 */ /* 0x0003ea0000100800 */
[----:B------:R-:W3:Y:S05]  /*4d60*/  LDL R136, [R1+0x8] ;  /* 0x0000080001887983 */ /* 0x000eea0000100800 */
[----:B------:R-:W4:Y:S05]  /*4d70*/  LDL R180, [R1+0x44] ;  /* 0x0000440001b47983 */ /* 0x000f2a0000100800 */
[----:B------:R-:W4:Y:S05]  /*4d80*/  LDL R135, [R1+0x40] ;  /* 0x0000400001877983 */ /* 0x000f2a0000100800 */
[----:B------:R-:W2:Y:S05]  /*4d90*/  LDSM.16.M88.4 R16, [R248+0x10900] ;  /* 0x01090000f810783b */ /* 0x000eaa0000000200 */
[----:B-1----:R-:W4:Y:S05]  /*4da0*/  LDL R131, [R1+0x48] ;  /* 0x0000480001837983 */ /* 0x002f2a0000100800 */
[----:B------:R-:W1:Y:S01]  /*4db0*/  LDSM.16.M88.4 R24, [R248+0x11100] ;  /* 0x01110000f818783b */ /* 0x000e620000000200 */
[----:B--2---:R-:W-:Y:S01]  /*4dc0*/  SHF.R.S32.HI R0, RZ, 0x1f, R130 ;  /* 0x0000001fff007819 */ /* 0x004fe20000011482 */
[----:B------:R-:W-:Y:S04]  /*4dd0*/  IMAD.WIDE.U32 R4, R130, c[0x0][0x208], RZ ;  /* 0x0000820082047a25 */ /* 0x000fe800078e00ff */
[----:B------:R-:W-:Y:S01]  /*4de0*/  IMAD R0, R0, c[0x0][0x208], RZ ;  /* 0x0000820000007a24 */ /* 0x000fe200078e02ff */
[----:B------:R-:W-:Y:S03]  /*4df0*/  SHF.L.U32 R2, R4, 0x6, RZ ;  /* 0x0000000604027819 */ /* 0x000fe600000006ff */
[----:B------:R-:W-:Y:S01]  /*4e00*/  IMAD R0, R130, c[0x0][0x20c], R0 ;  /* 0x0000830082007a24 */ /* 0x000fe200078e0200 */
[----:B------:R-:W-:Y:S01]  /*4e10*/  IADD3 R3, P0, R2, R12, RZ ;  /* 0x0000000c02037210 */ /* 0x000fe20007f1e0ff */
[----:B---3--:R-:W-:Y:S03]  /*4e20*/  LDSM.16.M88.4 R136, [R136] ;  /* 0x000000008888783b */ /* 0x008fe60000000200 */
[----:B------:R-:W-:Y:S02]  /*4e30*/  IADD3 R0, R5, R0, RZ ;  /* 0x0000000005007210 */ /* 0x000fe40007ffe0ff */
[C---:B------:R-:W-:Y:S01]  /*4e40*/  LEA R22, P2, R3.reuse, c[0x0][0x1f8], 0x1 ;  /* 0x00007e0003167a11 */ /* 0x040fe200078408ff */
[----:B----4-:R-:W-:Y:S01]  /*4e50*/  LDSM.16.M88.4 R180, [R180] ;  /* 0x00000000b4b4783b */ /* 0x010fe20000000200 */
[----:B------:R-:W-:Y:S02]  /*4e60*/  SHF.L.U64.HI R0, R4, 0x6, R0 ;  /* 0x0000000604007819 */ /* 0x000fe40000010200 */
[----:B------:R-:W-:Y:S02]  /*4e70*/  IADD3 R4, P1, R2, R132, RZ ;  /* 0x0000008402047210 */ /* 0x000fe40007f3e0ff */
[----:B------:R-:W-:Y:S01]  /*4e80*/  IADD3.X R5, R0, R28, RZ, P0, !PT ;  /* 0x0000001c00057210 */ /* 0x000fe200007fe4ff */
[----:B------:R2:W-:Y:S01]  /*4e90*/  LDSM.16.M88.4 R184, [R135] ;  /* 0x0000000087b8783b */ /* 0x0005e20000000200 */
[----:B------:R-:W-:Y:S02]  /*4ea0*/  LEA R20, P0, R4, c[0x0][0x1f8], 0x1 ;  /* 0x00007e0004147a11 */ /* 0x000fe400078008ff */
[----:B------:R-:W-:Y:S02]  /*4eb0*/  IADD3.X R6, R0, R29, RZ, P1, !PT ;  /* 0x0000001d00067210 */ /* 0x000fe40000ffe4ff */
[----:B------:R-:W-:Y:S02]  /*4ec0*/  LEA.HI.X R23, R3, c[0x0][0x1fc], R5, 0x1, P2 ;  /* 0x00007f0003177a11 */ /* 0x000fe400010f0c05 */
[----:B------:R-:W-:Y:S02]  /*4ed0*/  IADD3 R5, P2, R2, R35, RZ ;  /* 0x0000002302057210 */ /* 0x000fe40007f5e0ff */
[----:B------:R-:W-:Y:S02]  /*4ee0*/  LEA.HI.X R21, R4, c[0x0][0x1fc], R6, 0x1, P0 ;  /* 0x00007f0004157a11 */ /* 0x000fe400000f0c06 */
[C---:B------:R-:W-:Y:S02]  /*4ef0*/  LEA R3, P0, R7.reuse, R2, 0x5 ;  /* 0x0000000207037211 */ /* 0x040fe400078028ff */
[----:B------:R-:W-:Y:S02]  /*4f00*/  IADD3 R4, P1, R2, R33, RZ ;  /* 0x0000002102047210 */ /* 0x000fe40007f3e0ff */
[----:B------:R-:W-:Y:S02]  /*4f10*/  LEA.HI.X R2, R7, R0, R14, 0x5, P0 ;  /* 0x0000000007027211 */ /* 0x000fe400000f2c0e */
[----:B------:R-:W-:Y:S02]  /*4f20*/  IADD3 R6, P0, R3, R12, RZ ;  /* 0x0000000c03067210 */ /* 0x000fe40007f1e0ff */
[C---:B------:R-:W-:Y:S02]  /*4f30*/  IADD3.X R7, R0.reuse, R32, RZ, P2, !PT ;  /* 0x0000002000077210 */ /* 0x040fe400017fe4ff */
[----:B------:R-:W-:Y:S02]  /*4f40*/  IADD3.X R0, R0, R34, RZ, P1, !PT ;  /* 0x0000002200007210 */ /* 0x000fe40000ffe4ff */
[C---:B------:R-:W-:Y:S01]  /*4f50*/  LEA R12, P2, R5.reuse, c[0x0][0x1f8], 0x1 ;  /* 0x00007e00050c7a11 */ /* 0x040fe200078408ff */
[----:B--2---:R-:W2:Y:S01]  /*4f60*/  LDL R135, [R1+0x30] ;  /* 0x0000300001877983 */ /* 0x004ea20000100800 */
[C---:B------:R-:W-:Y:S02]  /*4f70*/  LEA R14, P1, R4.reuse, c[0x0][0x1f8], 0x1 ;  /* 0x00007e00040e7a11 */ /* 0x040fe400078208ff */
[----:B------:R-:W-:Y:S02]  /*4f80*/  LEA.HI.X R13, R5, c[0x0][0x1fc], R7, 0x1, P2 ;  /* 0x00007f00050d7a11 */ /* 0x000fe400010f0c07 */
[----:B------:R-:W-:Y:S02]  /*4f90*/  LEA.HI.X R15, R4, c[0x0][0x1fc], R0, 0x1, P1 ;  /* 0x00007f00040f7a11 */ /* 0x000fe400008f0c00 */
[C---:B------:R-:W-:Y:S02]  /*4fa0*/  IADD3 R0, P2, R3.reuse, R132, RZ ;  /* 0x0000008403007210 */ /* 0x040fe40007f5e0ff */
[----:B------:R-:W3:Y:S01]  /*4fb0*/  LDL R132, [R1+0x3c] ;  /* 0x00003c0001847983 */ /* 0x000ee20000100800 */
[----:B------:R-:W-:Y:S02]  /*4fc0*/  IADD3.X R28, R2, R28, RZ, P0, !PT ;  /* 0x0000001c021c7210 */ /* 0x000fe400007fe4ff */
[C---:B------:R-:W-:Y:S02]  /*4fd0*/  LEA R30, P0, R6.reuse, c[0x0][0x1f8], 0x1 ;  /* 0x00007e00061e7a11 */ /* 0x040fe400078008ff */
[C---:B------:R-:W-:Y:S02]  /*4fe0*/  IADD3 R4, P1, R3.reuse, R35, RZ ;  /* 0x0000002303047210 */ /* 0x040fe40007f3e0ff */
[----:B------:R-:W-:Y:S02]  /*4ff0*/  LEA.HI.X R31, R6, c[0x0][0x1fc], R28, 0x1, P0 ;  /* 0x00007f00061f7a11 */ /* 0x000fe400000f0c1c */
[----:B------:R-:W-:Y:S02]  /*5000*/  IADD3.X R6, R2, R29, RZ, P2, !PT ;  /* 0x0000001d02067210 */ /* 0x000fe400017fe4ff */
[----:B------:R-:W-:Y:S02]  /*5010*/  LEA R28, P2, R0, c[0x0][0x1f8], 0x1 ;  /* 0x00007e00001c7a11 */ /* 0x000fe400078408ff */
[----:B------:R-:W-:Y:S02]  /*5020*/  IADD3.X R7, R2, R32, RZ, P1, !PT ;  /* 0x0000002002077210 */ /* 0x000fe40000ffe4ff */
[----:B------:R-:W-:Y:S02]  /*5030*/  LEA.HI.X R29, R0, c[0x0][0x1fc], R6, 0x1, P2 ;  /* 0x00007f00001d7a11 */ /* 0x000fe400010f0c06 */
[----:B------:R-:W4:Y:S01]  /*5040*/  LDL R0, [R1+0x4] ;  /* 0x0000040001007983 */ /* 0x000f220000100800 */
[C---:B------:R-:W-:Y:S02]  /*5050*/  LEA R32, P1, R4.reuse, c[0x0][0x1f8], 0x1 ;  /* 0x00007e0004207a11 */ /* 0x040fe400078208ff */
[----:B------:R-:W-:Y:S02]  /*5060*/  IADD3 R3, P0, R3, R33, RZ ;  /* 0x0000002103037210 */ /* 0x000fe40007f1e0ff */
[----:B------:R-:W-:Y:S02]  /*5070*/  LEA.HI.X R33, R4, c[0x0][0x1fc], R7, 0x1, P1 ;  /* 0x00007f0004217a11 */ /* 0x000fe400008f0c07 */
[----:B------:R-:W-:Y:S02]  /*5080*/  IADD3.X R5, R2, R34, RZ, P0, !PT ;  /* 0x0000002202057210 */ /* 0x000fe400007fe4ff */
[----:B------:R-:W-:Y:S02]  /*5090*/  MOV R6, R32 ;  /* 0x0000002000067202 */ /* 0x000fe40000000f00 */
[----:B------:R-:W-:Y:S02]  /*50a0*/  MOV R7, R33 ;  /* 0x0000002100077202 */ /* 0x000fe40000000f00 */
[----:B------:R-:W1:Y:S01]  /*50b0*/  LDSM.16.M88.4 R32, [R248+0x11900] ;  /* 0x01190000f820783b */ /* 0x000e620000000200 */
[C---:B------:R-:W-:Y:S04]  /*50c0*/  LEA R2, P0, R3.reuse, c[0x0][0x1f8], 0x1 ;  /* 0x00007e0003027a11 */ /* 0x040fe800078008ff */
[----:B------:R-:W-:Y:S02]  /*50d0*/  LEA.HI.X R3, R3, c[0x0][0x1fc], R5, 0x1, P0 ;  /* 0x00007f0003037a11 */ /* 0x000fe400000f0c05 */
[C---:B------:R-:W-:Y:S02]  /*50e0*/  ISETP.GT.AND P0, PT, R130.reuse, RZ, PT ;  /* 0x000000ff8200720c */ /* 0x040fe40003f04270 */
[----:B------:R-:W-:Y:S01]  /*50f0*/  IADD3 R130, R130, -0x1, RZ ;  /* 0xffffffff82827810 */ /* 0x000fe20007ffe0ff */
[----:B---3--:R3:W1:Y:S05]  /*5100*/  LDSM.16.M88.4 R188, [R132] ;  /* 0x0000000084bc783b */ /* 0x00866a0000000200 */
[----:B------:R-:W-:Y:S01]  /*5110*/  @!PT LDS RZ, [RZ] ;  /* 0x00000000fffff984 */ /* 0x000fe20000000800 */
[----:B------:R-:W-:Y:S01]  /*5120*/  @!PT LDS RZ, [RZ] ;  /* 0x00000000fffff984 */ /* 0x000fe20000000800 */
[----:B------:R-:W-:Y:S01]  /*5130*/  @!PT LDS RZ, [RZ] ;  /* 0x00000000fffff984 */ /* 0x000fe20000000800 */
[----:B------:R2:W-:Y:S05]  /*5140*/  LDGSTS.E.BYPASS.LTC128B.128 [R131+0x100], [R22.64], !P6 ;  /* 0x0010000016837fae */ /* 0x0005ea000f101d48 */
[----:B------:R1:W-:Y:S05]  /*5150*/  LDGSTS.E.BYPASS.LTC128B.128 [R131+0x2100], [R20.64], !P5 ;  /* 0x0210000014837fae */ /* 0x0003ea000e901d48 */
[----:B------:R1:W-:Y:S05]  /*5160*/  LDGSTS.E.BYPASS.LTC128B.128 [R131+0x4100], [R12.64], !P4 ;  /* 0x041000000c837fae */ /* 0x0003ea000e101d48 */
[----:B------:R1:W-:Y:S05]  /*5170*/  LDGSTS.E.BYPASS.LTC128B.128 [R131+0x6100], [R14.64], !P3 ;  /* 0x061000000e837fae */ /* 0x0003ea000d901d48 */
[----:B------:R1:W-:Y:S05]  /*5180*/  LDGSTS.E.BYPASS.LTC128B.128 [R131+0x1100], [R30.64], !P6 ;  /* 0x011000001e837fae */ /* 0x0003ea000f101d48 */
[----:B------:R4:W-:Y:S01]  /*5190*/  LDGSTS.E.BYPASS.LTC128B.128 [R131+0x3100], [R28.64], !P5 ;  /* 0x031000001c837fae */ /* 0x0009e2000e901d48 */
[----:B--2---:R-:W-:Y:S02]  /*51a0*/  MOV R22, R6 ;  /* 0x0000000600167202 */ /* 0x004fe40000000f00 */
[----:B------:R-:W-:Y:S02]  /*51b0*/  MOV R23, R7 ;  /* 0x0000000700177202 */ /* 0x000fe40000000f00 */
[----:B---3--:R-:W2:Y:S01]  /*51c0*/  LDL R132, [R1+0x2c] ;  /* 0x00002c0001847983 */ /* 0x008ea20000100800 */
[C---:B-----5:R-:W-:Y:S04]  /*51d0*/  HMMA.16816.F32.BF16 R4, R172.reuse, R8, RZ ;  /* 0x00000008ac04723c */ /* 0x060fe800000418ff */
[----:B------:R3:W-:Y:S04]  /*51e0*/  LDGSTS.E.BYPASS.LTC128B.128 [R131+0x5100], [R22.64], !P4 ;  /* 0x0510000016837fae */ /* 0x0007e8000e101d48 */
[C---:B------:R-:W-:Y:S01]  /*51f0*/  HMMA.16816.F32.BF16 R8, R172.reuse, R10, RZ ;  /* 0x0000000aac08723c */ /* 0x040fe200000418ff */
[----:B------:R4:W-:Y:S05]  /*5200*/  LDGSTS.E.BYPASS.LTC128B.128 [R131+0x7100], [R2.64], !P3 ;  /* 0x0710000002837fae */ /* 0x0009ea000d901d48 */
[----:B------:R-:W0:Y:S02]  /*5210*/  LDGDEPBAR ;  /* 0x00000000000079af */ /* 0x000e240000000000 */
[C---:B-1----:R-:W-:Y:S08]  /*5220*/  HMMA.16816.F32.BF16 R12, R172.reuse, R16, RZ ;  /* 0x00000010ac0c723c */ /* 0x042ff000000418ff */
[C---:B------:R-:W-:Y:S08]  /*5230*/  HMMA.16816.F32.BF16 R16, R172.reuse, R18, RZ ;  /* 0x00000012ac10723c */ /* 0x040ff000000418ff */
[C---:B---3--:R-:W-:Y:S01]  /*5240*/  HMMA.16816.F32.BF16 R20, R172.reuse, R24, RZ ;  /* 0x00000018ac14723c */ /* 0x048fe200000418ff */
[----:B----4-:R-:W3:Y:S07]  /*5250*/  LDL R2, [R1+0x38] ;  /* 0x0000380001027983 */ /* 0x010eee0000100800 */
[C---:B------:R-:W-:Y:S01]  /*5260*/  HMMA.16816.F32.BF16 R24, R172.reuse, R26, RZ ;  /* 0x0000001aac18723c */ /* 0x040fe200000418ff */
[----:B------:R-:W4:Y:S05]  /*5270*/  LDL R3, [R1+0x34] ;  /* 0x0000340001037983 */ /* 0x000f2a0000100800 */
[----:B------:R-:W-:Y:S02]  /*5280*/  STL [R1+0xd8], R172 ;  /* 0x0000d8ac01007387 */ /* 0x000fe40000100800 */
[C---:B------:R-:W-:Y:S03]  /*5290*/  HMMA.16816.F32.BF16 R28, R172.reuse, R32, RZ ;  /* 0x00000020ac1c723c */ /* 0x040fe600000418ff */
[----:B------:R-:W-:Y:S05]  /*52a0*/  STL [R1+0xd4], R173 ;  /* 0x0000d4ad01007387 */ /* 0x000fea0000100800 */
[----:B------:R-:W-:Y:S01]  /*52b0*/  HMMA.16816.F32.BF16 R32, R172, R34, RZ ;  /* 0x00000022ac20723c */ /* 0x000fe200000418ff */
[----:B------:R-:W-:Y:S05]  /*52c0*/  STL [R1+0xd0], R174 ;  /* 0x0000d0ae01007387 */ /* 0x000fea0000100800 */
[----:B------:R-:W-:Y:S02]  /*52d0*/  STL [R1+0xcc], R175 ;  /* 0x0000ccaf01007387 */ /* 0x000fe40000100800 */
[C---:B------:R-:W-:Y:S03]  /*52e0*/  HMMA.16816.F32.BF16 R4, R176.reuse, R136, R4 ;  /* 0x00000088b004723c */ /* 0x040fe60000041804 */
[----:B------:R-:W-:Y:S05]  /*52f0*/  STL [R1+0xe8], R176 ;  /* 0x0000e8b001007387 */ /* 0x000fea0000100800 */
[C---:B------:R-:W-:Y:S01]  /*5300*/  HMMA.16816.F32.BF16 R8, R176.reuse, R138, R8 ;  /* 0x0000008ab008723c */ /* 0x040fe20000041808 */
[----:B------:R-:W1:Y:S05]  /*5310*/  LDSM.16.M88.4 R136, [R0+0x10100] ;  /* 0x010100000088783b */ /* 0x000e6a0000000200 */
        /* <DEDUP_REMOVED lines=9> */
[----:B------:R-:W-:Y:S05]  /*53b0*/  LDSM.16.M88.4 R184, [R0+0x11900] ;  /* 0x0119000000b8783b */ /* 0x000fea0000000200 */
[----:B------:R-:W-:Y:S02]  /*53c0*/  STL [R1+0xf4], R193 ;  /* 0x0000f4c101007387 */ /* 0x000fe40000100800 */
[C---:B------:R-:W-:Y:S03]  /*53d0*/  HMMA.16816.F32.BF16 R28, R176.reuse, R188, R28 ;  /* 0x000000bcb01c723c */ /* 0x040fe6000004181c */
[----:B------:R-:W-:Y:S05]  /*53e0*/  STL [R1+0xf0], R194 ;  /* 0x0000f0c201007387 */ /* 0x000fea0000100800 */
[----:B------:R-:W-:Y:S01]  /*53f0*/  HMMA.16816.F32.BF16 R32, R176, R190, R32 ;  /* 0x000000beb020723c */ /* 0x000fe20000041820 */
[----:B------:R-:W-:Y:S05]  /*5400*/  STL [R1+0xec], R195 ;  /* 0x0000ecc301007387 */ /* 0x000fea0000100800 */
[----:B------:R-:W-:Y:S02]  /*5410*/  STL [R1+0x108], R196 ;  /* 0x000108c401007387 */ /* 0x000fe40000100800 */
[C---:B-1----:R-:W-:Y:S03]  /*5420*/  HMMA.16816.F32.BF16 R4, R192.reuse, R136, R4 ;  /* 0x00000088c004723c */ /* 0x042fe60000041804 */
[----:B------:R-:W-:Y:S05]  /*5430*/  STL [R1+0x104], R197 ;  /* 0x000104c501007387 */ /* 0x000fea0000100800 */
[C---:B------:R-:W-:Y:S01]  /*5440*/  HMMA.16816.F32.BF16 R8, R192.reuse, R138, R8 ;  /* 0x0000008ac008723c */ /* 0x040fe20000041808 */
[----:B------:R-:W1:Y:S05]  /*5450*/  LDSM.16.M88.4 R136, [R0+0x11100] ;  /* 0x011100000088783b */ /* 0x000e6a0000000200 */
[----:B------:R-:W-:Y:S02]  /*5460*/  STL [R1+0x100], R198 ;  /* 0x000100c601007387 */ /* 0x000fe40000100800 */
[C---:B------:R-:W-:Y:S03]  /*5470*/  HMMA.16816.F32.BF16 R12, R192.reuse, R180, R12 ;  /* 0x000000b4c00c723c */ /* 0x040fe6000004180c */
[----:B------:R-:W-:Y:S05]  /*5480*/  STL [R1+0xfc], R199 ;  /* 0x0000fcc701007387 */ /* 0x000fea0000100800 */
[C---:B------:R-:W-:Y:S01]  /*5490*/  HMMA.16816.F32.BF16 R16, R192.reuse, R182, R16 ;  /* 0x000000b6c010723c */ /* 0x040fe20000041810 */
[----:B------:R-:W1:Y:S05]  /*54a0*/  LDSM.16.M88.4 R180, [R251] ;  /* 0x00000000fbb4783b */ /* 0x000e6a0000000200 */
[----:B------:R-:W-:Y:S05]  /*54b0*/  STL [R1+0x118], R200 ;  /* 0x000118c801007387 */ /* 0x000fea0000100800 */
[----:B------:R-:W-:Y:S05]  /*54c0*/  STL [R1+0x114], R201 ;  /* 0x000114c901007387 */ /* 0x000fea0000100800 */
[----:B------:R-:W-:Y:S05]  /*54d0*/  STL [R1+0x110], R202 ;  /* 0x000110ca01007387 */ /* 0x000fea0000100800 */
[----:B------:R-:W-:Y:S01]  /*54e0*/  STL [R1+0x10c], R203 ;  /* 0x00010ccb01007387 */ /* 0x000fe20000100800 */
[C---:B-1----:R-:W-:Y:S08]  /*54f0*/  HMMA.16816.F32.BF16 R20, R192.reuse, R136, R20 ;  /* 0x00000088c014723c */ /* 0x042ff00000041814 */
[C---:B------:R-:W-:Y:S01]  /*5500*/  HMMA.16816.F32.BF16 R24, R192.reuse, R138, R24 ;  /* 0x0000008ac018723c */ /* 0x040fe20000041818 */
[----:B------:R-:W1:Y:S07]  /*5510*/  LDSM.16.M88.4 R136, [R251+0x800] ;  /* 0x00080000fb88783b */ /* 0x000e6e0000000200 */
[C---:B------:R-:W-:Y:S08]  /*5520*/  HMMA.16816.F32.BF16 R28, R192.reuse, R184, R28 ;  /* 0x000000b8c01c723c */ /* 0x040ff0000004181c */
[----:B------:R-:W-:Y:S01]  /*5530*/  HMMA.16816.F32.BF16 R32, R192, R186, R32 ;  /* 0x000000bac020723c */ /* 0x000fe20000041820 */
[----:B------:R-:W1:Y:S07]  /*5540*/  LDSM.16.M88.4 R184, [R251+0x1000] ;  /* 0x00100000fbb8783b */ /* 0x000e6e0000000200 */
[C---:B------:R-:W-:Y:S08]  /*5550*/  HMMA.16816.F32.BF16 R4, R196.reuse, R180, R4 ;  /* 0x000000b4c404723c */ /* 0x040ff00000041804 */
[C---:B------:R-:W-:Y:S01]  /*5560*/  HMMA.16816.F32.BF16 R8, R196.reuse, R182, R8 ;  /* 0x000000b6c408723c */ /* 0x040fe20000041808 */
[----:B------:R-:W1:Y:S07]  /*5570*/  LDSM.16.M88.4 R180, [R251+0x1800] ;  /* 0x00180000fbb4783b */ /* 0x000e6e0000000200 */
[C---:B-1----:R-:W-:Y:S08]  /*5580*/  HMMA.16816.F32.BF16 R12, R196.reuse, R136, R12 ;  /* 0x00000088c40c723c */ /* 0x042ff0000004180c */
[C---:B------:R-:W-:Y:S01]  /*5590*/  HMMA.16816.F32.BF16 R16, R196.reuse, R138, R16 ;  /* 0x0000008ac410723c */ /* 0x040fe20000041810 */
[----:B------:R-:W1:Y:S07]  /*55a0*/  LDSM.16.M88.4 R136, [R248+0x12100] ;  /* 0x01210000f888783b */ /* 0x000e6e0000000200 */
[C---:B------:R-:W-:Y:S08]  /*55b0*/  HMMA.16816.F32.BF16 R20, R196.reuse, R184, R20 ;  /* 0x000000b8c414723c */ /* 0x040ff00000041814 */
[C---:B------:R-:W-:Y:S01]  /*55c0*/  HMMA.16816.F32.BF16 R24, R196.reuse, R186, R24 ;  /* 0x000000bac418723c */ /* 0x040fe20000041818 */
[----:B------:R-:W2:Y:S07]  /*55d0*/  LDSM.16.M88.4 R184, [R248+0x12900] ;  /* 0x01290000f8b8783b */ /* 0x000eae0000000200 */
[C---:B------:R-:W-:Y:S08]  /*55e0*/  HMMA.16816.F32.BF16 R28, R196.reuse, R180, R28 ;  /* 0x000000b4c41c723c */ /* 0x040ff0000004181c */
[----:B------:R-:W-:Y:S01]  /*55f0*/  HMMA.16816.F32.BF16 R32, R196, R182, R32 ;  /* 0x000000b6c420723c */ /* 0x000fe20000041820 */
[----:B------:R-:W2:Y:S07]  /*5600*/  LDSM.16.M88.4 R180, [R248+0x13100] ;  /* 0x01310000f8b4783b */ /* 0x000eae0000000200 */
[C---:B-1----:R-:W-:Y:S08]  /*5610*/  HMMA.16816.F32.BF16 R4, R200.reuse, R136, R4 ;  /* 0x00000088c804723c */ /* 0x042ff00000041804 */
[C---:B------:R-:W-:Y:S01]  /*5620*/  HMMA.16816.F32.BF16 R8, R200.reuse, R138, R8 ;  /* 0x0000008ac808723c */ /* 0x040fe20000041808 */
[----:B------:R-:W1:Y:S07]  /*5630*/  LDSM.16.M88.4 R136, [R248+0x13900] ;  /* 0x01390000f888783b */ /* 0x000e6e0000000200 */
[C---:B--2---:R-:W-:Y:S08]  /*5640*/  HMMA.16816.F32.BF16 R12, R200.reuse, R184, R12 ;  /* 0x000000b8c80c723c */ /* 0x044ff0000004180c */
[C---:B------:R-:W-:Y:S08]  /*5650*/  HMMA.16816.F32.BF16 R16, R200.reuse, R186, R16 ;  /* 0x000000bac810723c */ /* 0x040ff00000041810 */
[C---:B------:R-:W-:Y:S08]  /*5660*/  HMMA.16816.F32.BF16 R20, R200.reuse, R180, R20 ;  /* 0x000000b4c814723c */ /* 0x040ff00000041814 */
[C---:B------:R-:W-:Y:S08]  /*5670*/  HMMA.16816.F32.BF16 R24, R200.reuse, R182, R24 ;  /* 0x000000b6c818723c */ /* 0x040ff00000041818 */
[C---:B-1----:R-:W-:Y:S08]  /*5680*/  HMMA.16816.F32.BF16 R28, R200.reuse, R136, R28 ;  /* 0x00000088c81c723c */ /* 0x042ff0000004181c */
[----:B------:R-:W-:Y:S01]  /*5690*/  HMMA.16816.F32.BF16 R32, R200, R138, R32 ;  /* 0x0000008ac820723c */ /* 0x000fe20000041820 */
[----:B------:R1:W-:Y:S05]  /*56a0*/  LDSM.16.M88.4 R136, [R135] ;  /* 0x000000008788783b */ /* 0x0003ea0000000200 */
[----:B---3--:R2:W2:Y:S05]  /*56b0*/  LDSM.16.M88.4 R184, [R2] ;  /* 0x0000000002b8783b */ /* 0x0084aa0000000200 */
[----:B----4-:R4:W2:Y:S05]  /*56c0*/  LDSM.16.M88.4 R180, [R3] ;  /* 0x0000000003b4783b */ /* 0x0108aa0000000200 */
[----:B-1----:R-:W3:Y:S05]  /*56d0*/  LDL R135, [R1+0x28] ;  /* 0x0000280001877983 */ /* 0x002eea0000100800 */
[----:B--2---:R-:W3:Y:S05]  /*56e0*/  LDL R2, [R1+0x1c] ;  /* 0x00001c0001027983 */ /* 0x004eea0000100800 */
[----:B----4-:R-:W4:Y:S01]  /*56f0*/  LDL R3, [R1+0x20] ;  /* 0x0000200001037983 */ /* 0x010f220000100800 */
[C---:B------:R-:W-:Y:S08]  /*5700*/  HMMA.16816.F32.BF16 R4, R204.reuse, R184, R4 ;  /* 0x000000b8cc04723c */ /* 0x040ff00000041804 */
[C---:B------:R-:W-:Y:S01]  /*5710*/  HMMA.16816.F32.BF16 R8, R204.reuse, R186, R8 ;  /* 0x000000bacc08723c */ /* 0x040fe20000041808 */
[----:B------:R1:W1:Y:S07]  /*5720*/  LDSM.16.M88.4 R184, [R132] ;  /* 0x0000000084b8783b */ /* 0x00026e0000000200 */
[C---:B------:R-:W-:Y:S08]  /*5730*/  HMMA.16816.F32.BF16 R12, R204.reuse, R180, R12 ;  /* 0x000000b4cc0c723c */ /* 0x040ff0000004180c */
[C---:B------:R-:W-:Y:S01]  /*5740*/  HMMA.16816.F32.BF16 R16, R204.reuse, R182, R16 ;  /* 0x000000b6cc10723c */ /* 0x040fe20000041810 */
[----:B------:R-:W1:Y:S07]  /*5750*/  LDSM.16.M88.4 R180, [R0+0x12100] ;  /* 0x0121000000b4783b */ /* 0x000e6e0000000200 */
[C---:B------:R-:W-:Y:S01]  /*5760*/  HMMA.16816.F32.BF16 R20, R204.reuse, R136, R20 ;  /* 0x00000088cc14723c */ /* 0x040fe20000041814 */
[----:B-1----:R-:W3:Y:S05]  /*5770*/  LDL R132, [R1+0x24] ;  /* 0x0000240001847983 */ /* 0x002eea0000100800 */
[----:B------:R-:W-:Y:S02]  /*5780*/  STL [R1+0x124], R205 ;  /* 0x000124cd01007387 */ /* 0x000fe40000100800 */
[C---:B------:R-:W-:Y:S03]  /*5790*/  HMMA.16816.F32.BF16 R24, R204.reuse, R138, R24 ;  /* 0x0000008acc18723c */ /* 0x040fe60000041818 */
[----:B------:R-:W1:Y:S05]  /*57a0*/  LDSM.16.M88.4 R136, [R0+0x12900] ;  /* 0x012900000088783b */ /* 0x000e6a0000000200 */
[----:B------:R-:W-:Y:S01]  /*57b0*/  STL [R1+0x120], R206 ;  /* 0x000120ce01007387 */ /* 0x000fe20000100800 */
[C---:B------:R-:W-:Y:S04]  /*57c0*/  HMMA.16816.F32.BF16 R28, R204.reuse, R184, R28 ;  /* 0x000000b8cc1c723c */ /* 0x040fe8000004181c */
[----:B------:R-:W-:Y:S04]  /*57d0*/  STL [R1+0x11c], R207 ;  /* 0x00011ccf01007387 */ /* 0x000fe80000100800 */
[----:B------:R-:W-:Y:S01]  /*57e0*/  HMMA.16816.F32.BF16 R32, R204, R186, R32 ;  /* 0x000000bacc20723c */ /* 0x000fe20000041820 */
[----:B------:R-:W1:Y:S05]  /*57f0*/  LDSM.16.M88.4 R184, [R0+0x13100] ;  /* 0x0131000000b8783b */ /* 0x000e6a0000000200 */
[----:B------:R-:W3:Y:S02]  /*5800*/  LDL R172, [R1+0x6c] ;  /* 0x00006c0001ac7983 */ /* 0x000ee40000100800 */
[C---:B------:R-:W-:Y:S03]  /*5810*/  HMMA.16816.F32.BF16 R4, R208.reuse, R180, R4 ;  /* 0x000000b4d004723c */ /* 0x040fe60000041804 */
[----:B------:R-:W3:Y:S05]  /*5820*/  LDL R179, [R1+0x60] ;  /* 0x0000600001b37983 */ /* 0x000eea0000100800 */
[C---:B------:R-:W-:Y:S01]  /*5830*/  HMMA.16816.F32.BF16 R8, R208.reuse, R182, R8 ;  /* 0x000000b6d008723c */ /* 0x040fe20000041808 */
[----:B------:R-:W1:Y:S05]  /*5840*/  LDSM.16.M88.4 R180, [R0+0x13900] ;  /* 0x0139000000b4783b */ /* 0x000e6a0000000200 */
[----:B------:R-:W3:Y:S02]  /*5850*/  LDL R174, [R1+0x68] ;  /* 0x0000680001ae7983 */ /* 0x000ee40000100800 */
[C---:B-1----:R-:W-:Y:S03]  /*5860*/  HMMA.16816.F32.BF16 R12, R208.reuse, R136, R12 ;  /* 0x00000088d00c723c */ /* 0x042fe6000004180c */
[----:B------:R-:W3:Y:S05]  /*5870*/  LDL R175, [R1+0x5c] ;  /* 0x00005c0001af7983 */ /* 0x000eea0000100800 */
[----:B------:R-:W3:Y:S01]  /*5880*/  LDL R173, [R1+0x58] ;  /* 0x0000580001ad7983 */ /* 0x000ee20000100800 */
[C---:B------:R-:W-:Y:S04]  /*5890*/  HMMA.16816.F32.BF16 R16, R208.reuse, R138, R16 ;  /* 0x0000008ad010723c */ /* 0x040fe80000041810 */
[----:B------:R-:W1:Y:S04]  /*58a0*/  LDSM.16.M88.4 R136, [R251+0x2000] ;  /* 0x00200000fb88783b */ /* 0x000e680000000200 */
[C---:B------:R-:W-:Y:S08]  /*58b0*/  HMMA.16816.F32.BF16 R20, R208.reuse, R184, R20 ;  /* 0x000000b8d014723c */ /* 0x040ff00000041814 */
[C---:B------:R-:W-:Y:S01]  /*58c0*/  HMMA.16816.F32.BF16 R24, R208.reuse, R186, R24 ;  /* 0x000000bad018723c */ /* 0x040fe20000041818 */
[----:B------:R-:W1:Y:S07]  /*58d0*/  LDSM.16.M88.4 R184, [R251+0x2800] ;  /* 0x00280000fbb8783b */ /* 0x000e6e0000000200 */
[C---:B------:R-:W-:Y:S08]  /*58e0*/  HMMA.16816.F32.BF16 R28, R208.reuse, R180, R28 ;  /* 0x000000b4d01c723c */ /* 0x040ff0000004181c */
[----:B------:R-:W-:Y:S01]  /*58f0*/  HMMA.16816.F32.BF16 R32, R208, R182, R32 ;  /* 0x000000b6d020723c */ /* 0x000fe20000041820 */
[----:B------:R-:W1:Y:S07]  /*5900*/  LDSM.16.M88.4 R180, [R251+0x3000] ;  /* 0x00300000fbb4783b */ /* 0x000e6e0000000200 */
[C---:B-1----:R-:W-:Y:S08]  /*5910*/  HMMA.16816.F32.BF16 R4, R212.reuse, R136, R4 ;  /* 0x00000088d404723c */ /* 0x042ff00000041804 */
[C---:B------:R-:W-:Y:S01]  /*5920*/  HMMA.16816.F32.BF16 R8, R212.reuse, R138, R8 ;  /* 0x0000008ad408723c */ /* 0x040fe20000041808 */
[----:B------:R-:W1:Y:S07]  /*5930*/  LDSM.16.M88.4 R136, [R251+0x3800] ;  /* 0x00380000fb88783b */ /* 0x000e6e0000000200 */
[C---:B------:R-:W-:Y:S08]  /*5940*/  HMMA.16816.F32.BF16 R12, R212.reuse, R184, R12 ;  /* 0x000000b8d40c723c */ /* 0x040ff0000004180c */
[C---:B------:R-:W-:Y:S01]  /*5950*/  HMMA.16816.F32.BF16 R16, R212.reuse, R186, R16 ;  /* 0x000000bad410723c */ /* 0x040fe20000041810 */
[----:B------:R-:W1:Y:S07]  /*5960*/  LDSM.16.M88.4 R184, [R248+0x14100] ;  /* 0x01410000f8b8783b */ /* 0x000e6e0000000200 */
[C---:B------:R-:W-:Y:S08]  /*5970*/  HMMA.16816.F32.BF16 R20, R212.reuse, R180, R20 ;  /* 0x000000b4d414723c */ /* 0x040ff00000041814 */
[C---:B------:R-:W-:Y:S01]  /*5980*/  HMMA.16816.F32.BF16 R24, R212.reuse, R182, R24 ;  /* 0x000000b6d418723c */ /* 0x040fe20000041818 */
[----:B------:R-:W1:Y:S07]  /*5990*/  LDSM.16.M88.4 R180, [R248+0x14900] ;  /* 0x01490000f8b4783b */ /* 0x000e6e0000000200 */
[C---:B-1----:R-:W-:Y:S08]  /*59a0*/  HMMA.16816.F32.BF16 R28, R212.reuse, R136, R28 ;  /* 0x00000088d41c723c */ /* 0x042ff0000004181c */
[----:B------:R-:W-:Y:S01]  /*59b0*/  HMMA.16816.F32.BF16 R32, R212, R138, R32 ;  /* 0x0000008ad420723c */ /* 0x000fe20000041820 */
[----:B------:R-:W1:Y:S07]  /*59c0*/  LDSM.16.M88.4 R136, [R248+0x15100] ;  /* 0x01510000f888783b */ /* 0x000e6e0000000200 */
[C---:B------:R-:W-:Y:S08]  /*59d0*/  HMMA.16816.F32.BF16 R4, R216.reuse, R184, R4 ;  /* 0x000000b8d804723c */ /* 0x040ff00000041804 */
[C---:B------:R-:W-:Y:S01]  /*59e0*/  HMMA.16816.F32.BF16 R8, R216.reuse, R186, R8 ;  /* 0x000000bad808723c */ /* 0x040fe20000041808 */
[----:B------:R-:W1:Y:S07]  /*59f0*/  LDSM.16.M88.4 R184, [R248+0x15900] ;  /* 0x01590000f8b8783b */ /* 0x000e6e0000000200 */
[C---:B------:R-:W-:Y:S08]  /*5a00*/  HMMA.16816.F32.BF16 R12, R216.reuse, R180, R12 ;  /* 0x000000b4d80c723c */ /* 0x040ff0000004180c */
[C---:B------:R-:W-:Y:S08]  /*5a10*/  HMMA.16816.F32.BF16 R16, R216.reuse, R182, R16 ;  /* 0x000000b6d810723c */ /* 0x040ff00000041810 */
[C---:B-1----:R-:W-:Y:S08]  /*5a20*/  HMMA.16816.F32.BF16 R20, R216.reuse, R136, R20 ;  /* 0x00000088d814723c */ /* 0x042ff00000041814 */
[C---:B------:R-:W-:Y:S08]  /*5a30*/  HMMA.16816.F32.BF16 R24, R216.reuse, R138, R24 ;  /* 0x0000008ad818723c */ /* 0x040ff00000041818 */
[C---:B------:R-:W-:Y:S08]  /*5a40*/  HMMA.16816.F32.BF16 R28, R216.reuse, R184, R28 ;  /* 0x000000b8d81c723c */ /* 0x040ff0000004181c */
[----:B------:R-:W-:Y:S01]  /*5a50*/  HMMA.16816.F32.BF16 R32, R216, R186, R32 ;  /* 0x000000bad820723c */ /* 0x000fe20000041820 */
[----:B---3--:R1:W3:Y:S05]  /*5a60*/  LDSM.16.M88.4 R180, [R135] ;  /* 0x0000000087b4783b */ /* 0x0082ea0000000200 */
[----:B----4-:R4:W-:Y:S05]  /*5a70*/  LDSM.16.M88.4 R184, [R3] ;  /* 0x0000000003b8783b */ /* 0x0109ea0000000200 */
[----:B-1----:R-:W2:Y:S05]  /*5a80*/  LDL R135, [R1+0x18] ;  /* 0x0000180001877983 */ /* 0x002eaa0000100800 */
[----:B----4-:R-:W4:Y:S01]  /*5a90*/  LDL R3, [R1+0x10] ;  /* 0x0000100001037983 */ /* 0x010f220000100800 */
[C---:B---3--:R-:W-:Y:S08]  /*5aa0*/  HMMA.16816.F32.BF16 R4, R220.reuse, R180, R4 ;  /* 0x000000b4dc04723c */ /* 0x048ff00000041804 */
[C---:B------:R-:W-:Y:S01]  /*5ab0*/  HMMA.16816.F32.BF16 R8, R220.reuse, R182, R8 ;  /* 0x000000b6dc08723c */ /* 0x040fe20000041808 */
[----:B------:R1:W-:Y:S05]  /*5ac0*/  LDSM.16.M88.4 R180, [R2] ;  /* 0x0000000002b4783b */ /* 0x0003ea0000000200 */
[----:B------:R3:W3:Y:S05]  /*5ad0*/  LDSM.16.M88.4 R136, [R132] ;  /* 0x000000008488783b */ /* 0x0006ea0000000200 */
[----:B-1----:R-:W4:Y:S05]  /*5ae0*/  LDL R2, [R1+0xc] ;  /* 0x00000c0001027983 */ /* 0x002f2a0000100800 */
[----:B---3--:R-:W3:Y:S01]  /*5af0*/  LDL R132, [R1+0x14] ;  /* 0x0000140001847983 */ /* 0x008ee20000100800 */
[C---:B------:R-:W-:Y:S08]  /*5b00*/  HMMA.16816.F32.BF16 R12, R220.reuse, R136, R12 ;  /* 0x00000088dc0c723c */ /* 0x040ff0000004180c */
[C---:B------:R-:W-:Y:S01]  /*5b10*/  HMMA.16816.F32.BF16 R16, R220.reuse, R138, R16 ;  /* 0x0000008adc10723c */ /* 0x040fe20000041810 */
[----:B------:R-:W1:Y:S07]  /*5b20*/  LDSM.16.M88.4 R136, [R0+0x14100] ;  /* 0x014100000088783b */ /* 0x000e6e0000000200 */
        /* <DEDUP_REMOVED lines=32> */
[----:B------:R-:W2:Y:S07]  /*5d30*/  LDSM.16.M88.4 R180, [R248+0x17900] ;  /* 0x01790000f8b4783b */ /* 0x000eae0000000200 */
[C---:B-1----:R-:W-:Y:S08]  /*5d40*/  HMMA.16816.F32.BF16 R12, R232.reuse, R136, R12 ;  /* 0x00000088e80c723c */ /* 0x042ff0000004180c */
[C---:B------:R-:W-:Y:S08]  /*5d50*/  HMMA.16816.F32.BF16 R16, R232.reuse, R138, R16 ;  /* 0x0000008ae810723c */ /* 0x040ff00000041810 */
[C---:B------:R-:W-:Y:S08]  /*5d60*/  HMMA.16816.F32.BF16 R20, R232.reuse, R184, R20 ;  /* 0x000000b8e814723c */ /* 0x040ff00000041814 */
[C---:B------:R-:W-:Y:S08]  /*5d70*/  HMMA.16816.F32.BF16 R24, R232.reuse, R186, R24 ;  /* 0x000000bae818723c */ /* 0x040ff00000041818 */
[C---:B--2---:R-:W-:Y:S01]  /*5d80*/  HMMA.16816.F32.BF16 R28, R232.reuse, R180, R28 ;  /* 0x000000b4e81c723c */ /* 0x044fe2000004181c */
[----:B------:R-:W1:Y:S07]  /*5d90*/  LDSM.16.M88.4 R136, [R135] ;  /* 0x000000008788783b */ /* 0x000e6e0000000200 */
[----:B------:R-:W-:Y:S01]  /*5da0*/  HMMA.16816.F32.BF16 R32, R232, R182, R32 ;  /* 0x000000b6e820723c */ /* 0x000fe20000041820 */
[----:B----4-:R-:W-:Y:S07]  /*5db0*/  LDSM.16.M88.4 R180, [R3] ;  /* 0x0000000003b4783b */ /* 0x010fee0000000200 */
[C---:B-1----:R-:W-:Y:S08]  /*5dc0*/  HMMA.16816.F32.BF16 R4, R236.reuse, R136, R4 ;  /* 0x00000088ec04723c */ /* 0x042ff00000041804 */
[C---:B------:R-:W-:Y:S01]  /*5dd0*/  HMMA.16816.F32.BF16 R8, R236.reuse, R138, R8 ;  /* 0x0000008aec08723c */ /* 0x040fe20000041808 */
[----:B------:R-:W-:Y:S05]  /*5de0*/  LDSM.16.M88.4 R136, [R2] ;  /* 0x000000000288783b */ /* 0x000fea0000000200 */
[----:B---3--:R-:W1:Y:S02]  /*5df0*/  LDSM.16.M88.4 R184, [R132] ;  /* 0x0000000084b8783b */ /* 0x008e640000000200 */
        /* <DEDUP_REMOVED lines=8> */
[----:B------:R-:W3:Y:S07]  /*5e80*/  LDSM.16.M88.4 R136, [R0+0x17100] ;  /* 0x017100000088783b */ /* 0x000eee0000000200 */
[C---:B-1----:R-:W-:Y:S08]  /*5e90*/  HMMA.16816.F32.BF16 R4, R240.reuse, R184, R4 ;  /* 0x000000b8f004723c */ /* 0x042ff00000041804 */
[C---:B------:R-:W-:Y:S01]  /*5ea0*/  HMMA.16816.F32.BF16 R8, R240.reuse, R186, R8 ;  /* 0x000000baf008723c */ /* 0x040fe20000041808 */
[----:B------:R-:W1:Y:S07]  /*5eb0*/  LDSM.16.M88.4 R184, [R0+0x17900] ;  /* 0x0179000000b8783b */ /* 0x000e6e0000000200 */
[C---:B--2---:R-:W-:Y:S08]  /*5ec0*/  HMMA.16816.F32.BF16 R12, R240.reuse, R180, R12 ;  /* 0x000000b4f00c723c */ /* 0x044ff0000004180c */
[C---:B------:R-:W-:Y:S01]  /*5ed0*/  HMMA.16816.F32.BF16 R16, R240.reuse, R182, R16 ;  /* 0x000000b6f010723c */ /* 0x040fe20000041810 */
[----:B------:R-:W2:Y:S07]  /*5ee0*/  LDSM.16.M88.4 R180, [R251+0x6000] ;  /* 0x00600000fbb4783b */ /* 0x000eae0000000200 */
[C---:B---3--:R-:W-:Y:S08]  /*5ef0*/  HMMA.16816.F32.BF16 R20, R240.reuse, R136, R20 ;  /* 0x00000088f014723c */ /* 0x048ff00000041814 */
[C---:B------:R-:W-:Y:S01]  /*5f00*/  HMMA.16816.F32.BF16 R24, R240.reuse, R138, R24 ;  /* 0x0000008af018723c */ /* 0x040fe20000041818 */
[----:B------:R-:W3:Y:S07]  /*5f10*/  LDSM.16.M88.4 R136, [R251+0x6800] ;  /* 0x00680000fb88783b */ /* 0x000eee0000000200 */
[C---:B-1----:R-:W-:Y:S08]  /*5f20*/  HMMA.16816.F32.BF16 R28, R240.reuse, R184, R28 ;  /* 0x000000b8f01c723c */ /* 0x042ff0000004181c */
[----:B------:R-:W-:Y:S08]  /*5f30*/  HMMA.16816.F32.BF16 R32, R240, R186, R32 ;  /* 0x000000baf020723c */ /* 0x000ff00000041820 */
[C---:B--2---:R-:W-:Y:S08]  /*5f40*/  HMMA.16816.F32.BF16 R4, R244.reuse, R180, R4 ;  /* 0x000000b4f404723c */ /* 0x044ff00000041804 */
[C---:B------:R-:W-:Y:S08]  /*5f50*/  HMMA.16816.F32.BF16 R8, R244.reuse, R182, R8 ;  /* 0x000000b6f408723c */ /* 0x040ff00000041808 */
[C---:B---3--:R-:W-:Y:S08]  /*5f60*/  HMMA.16816.F32.BF16 R12, R244.reuse, R136, R12 ;  /* 0x00000088f40c723c */ /* 0x048ff0000004180c */
[C---:B------:R-:W-:Y:S04]  /*5f70*/  HMMA.16816.F32.BF16 R16, R244.reuse, R138, R16 ;  /* 0x0000008af410723c */ /* 0x040fe80000041810 */
[----:B------:R-:W-:Y:S02]  /*5f80*/  FMUL.FTZ R4, R4, c[0x0][0x320] ;  /* 0x0000c80004047a20 */ /* 0x000fe40000410000 */
[----:B------:R-:W-:Y:S02]  /*5f90*/  FMUL.FTZ R5, R5, c[0x0][0x320] ;  /* 0x0000c80005057a20 */ /* 0x000fe40000410000 */
[----:B------:R-:W-:Y:S01]  /*5fa0*/  FMUL.FTZ R6, R6, c[0x0][0x320] ;  /* 0x0000c80006067a20 */ /* 0x000fe20000410000 */
[----:B------:R-:W1:Y:S03]  /*5fb0*/  MUFU.TANH R183, R4 ;  /* 0x0000000400b77308 */ /* 0x000e660000002400 */
[----:B------:R-:W-:Y:S02]  /*5fc0*/  FMUL.FTZ R7, R7, c[0x0][0x320] ;  /* 0x0000c80007077a20 */ /* 0x000fe40000410000 */
[----:B------:R-:W-:Y:S02]  /*5fd0*/  FMUL.FTZ R8, R8, c[0x0][0x320] ;  /* 0x0000c80008087a20 */ /* 0x000fe40000410000 */
[----:B------:R-:W-:Y:S02]  /*5fe0*/  FMUL.FTZ R9, R9, c[0x0][0x320] ;  /* 0x0000c80009097a20 */ /* 0x000fe40000410000 */
[----:B------:R-:W-:Y:S01]  /*5ff0*/  FMUL.FTZ R10, R10, c[0x0][0x320] ;  /* 0x0000c8000a0a7a20 */ /* 0x000fe20000410000 */
[----:B------:R-:W2:Y:S01]  /*6000*/  MUFU.TANH R182, R5 ;  /* 0x0000000500b67308 */ /* 0x000ea20000002400 */
[----:B------:R-:W-:Y:S02]  /*6010*/  FMUL.FTZ R11, R11, c[0x0][0x320] ;  /* 0x0000c8000b0b7a20 */ /* 0x000fe40000410000 */
[----:B------:R-:W-:Y:S02]  /*6020*/  FMUL.FTZ R12, R12, c[0x0][0x320] ;  /* 0x0000c8000c0c7a20 */ /* 0x000fe40000410000 */
[----:B------:R-:W-:Y:S02]  /*6030*/  FMUL.FTZ R18, R18, c[0x0][0x320] ;  /* 0x0000c80012127a20 */ /* 0x000fe40000410000 */
[----:B------:R-:W-:Y:S02]  /*6040*/  FMUL.FTZ R19, R19, c[0x0][0x320] ;  /* 0x0000c80013137a20 */ /* 0x000fe40000410000 */
[----:B------:R-:W-:Y:S01]  /*6050*/  FMUL.FTZ R17, R17, c[0x0][0x320] ;  /* 0x0000c80011117a20 */ /* 0x000fe20000410000 */
[----:B------:R-:W3:Y:S01]  /*6060*/  MUFU.TANH R186, R6 ;  /* 0x0000000600ba7308 */ /* 0x000ee20000002400 */
[----:B------:R-:W-:Y:S02]  /*6070*/  FMUL.FTZ R13, R13, c[0x0][0x320] ;  /* 0x0000c8000d0d7a20 */ /* 0x000fe40000410000 */
[----:B------:R-:W-:Y:S01]  /*6080*/  FMUL.FTZ R16, R16, c[0x0][0x320] ;  /* 0x0000c80010107a20 */ /* 0x000fe20000410000 */
[----:B-1----:R-:W-:Y:S01]  /*6090*/  FMNMX.FTZ R0, R183, R133, !PT ;  /* 0x00000085b7007209 */ /* 0x002fe20007810000 */
[----:B------:R-:W-:Y:S02]  /*60a0*/  FMUL.FTZ R14, R14, c[0x0][0x320] ;  /* 0x0000c8000e0e7a20 */ /* 0x000fe40000410000 */
[----:B------:R-:W-:Y:S03]  /*60b0*/  FMUL.FTZ R15, R15, c[0x0][0x320] ;  /* 0x0000c8000f0f7a20 */ /* 0x000fe60000410000 */
[----:B------:R1:W4:Y:S01]  /*60c0*/  MUFU.TANH R187, R7 ;  /* 0x0000000700bb7308 */ /* 0x0003220000002400 */
[----:B--2---:R-:W-:Y:S09]  /*60d0*/  FMNMX.FTZ R0, R182, R0, !PT ;  /* 0x00000000b6007209 */ /* 0x004ff20007810000 */
[----:B------:R-:W-:Y:S01]  /*60e0*/  MUFU.TANH R206, R18 ;  /* 0x0000001200ce7308 */ /* 0x000fe20000002400 */
[----:B---3--:R-:W-:Y:S09]  /*60f0*/  FMNMX.FTZ R2, R186, R134, !PT ;  /* 0x00000086ba027209 */ /* 0x008ff20007810000 */
[----:B------:R2:W-:Y:S01]  /*6100*/  MUFU.TANH R207, R19 ;  /* 0x0000001300cf7308 */ /* 0x0005e20000002400 */
[----:B-1----:R-:W1:Y:S01]  /*6110*/  LDSM.16.M88.4 R4, [R251+0x7000] ;  /* 0x00700000fb04783b */ /* 0x002e620000000200 */
[----:B----4-:R-:W-:Y:S08]  /*6120*/  FMNMX.FTZ R2, R187, R2, !PT ;  /* 0x00000002bb027209 */ /* 0x010ff00007810000 */
[----:B------:R-:W-:Y:S10]  /*6130*/  MUFU.TANH R205, R15 ;  /* 0x0000000f00cd7308 */ /* 0x000ff40000002400 */
[----:B------:R3:W-:Y:S01]  /*6140*/  MUFU.TANH R139, R17 ;  /* 0x00000011008b7308 */ /* 0x0007e20000002400 */
[----:B--2---:R-:W2:Y:S09]  /*6150*/  LDL.64 R18, [R1+0x90] ;  /* 0x0000900001127983 */ /* 0x004eb20000100a00 */
[----:B------:R-:W4:Y:S10]  /*6160*/  MUFU.TANH R181, R8 ;  /* 0x0000000800b57308 */ /* 0x000f340000002400 */
[----:B------:R-:W4:Y:S01]  /*6170*/  MUFU.TANH R180, R9 ;  /* 0x0000000900b47308 */ /* 0x000f220000002400 */
[C---:B-1----:R-:W-:Y:S01]  /*6180*/  HMMA.16816.F32.BF16 R20, R244.reuse, R4, R20 ;  /* 0x00000004f414723c */ /* 0x042fe20000041814 */
[----:B---3--:R-:W3:Y:S08]  /*6190*/  LDL R17, [R1+0x64] ;  /* 0x0000640001117983 */ /* 0x008ef00000100800 */
[----:B------:R-:W1:Y:S03]  /*61a0*/  MUFU.TANH R184, R10 ;  /* 0x0000000a00b87308 */ /* 0x000e660000002400 */
[----:B------:R-:W-:Y:S01]  /*61b0*/  @P0 IMAD.WIDE.U32 R4, R130, c[0x0][0x1e0], RZ ;  /* 0x0000780082040a25 */ /* 0x000fe200078e00ff */
[C---:B------:R-:W-:Y:S03]  /*61c0*/  HMMA.16816.F32.BF16 R24, R244.reuse, R6, R24 ;  /* 0x00000006f418723c */ /* 0x040fe60000041818 */
[----:B----4-:R-:W-:Y:S03]  /*61d0*/  FMNMX.FTZ R0, R181, R0, !PT ;  /* 0x00000000b5007209 */ /* 0x010fe60007810000 */
[----:B------:R4:W4:Y:S01]  /*61e0*/  MUFU.TANH R185, R11 ;  /* 0x0000000b00b97308 */ /* 0x0009220000002400 */
[----:B------:R-:W-:Y:S05]  /*61f0*/  FMNMX.FTZ R0, R180, R0, !PT ;  /* 0x00000000b4007209 */ /* 0x000fea0007810000 */
[----:B------:R-:W-:Y:S02]  /*6200*/  FMUL.FTZ R22, R22, c[0x0][0x320] ;  /* 0x0000c80016167a20 */ /* 0x000fe40000410000 */
[----:B------:R-:W-:Y:S02]  /*6210*/  FMUL.FTZ R23, R23, c[0x0][0x320] ;  /* 0x0000c80017177a20 */ /* 0x000fe40000410000 */
[----:B------:R-:W4:Y:S01]  /*6220*/  MUFU.TANH R190, R12 ;  /* 0x0000000c00be7308 */ /* 0x000f220000002400 */
[----:B------:R-:W-:Y:S02]  /*6230*/  FMUL.FTZ R20, R20, c[0x0][0x320] ;  /* 0x0000c80014147a20 */ /* 0x000fe40000410000 */
[----:B------:R-:W-:Y:S01]  /*6240*/  FMUL.FTZ R21, R21, c[0x0][0x320] ;  /* 0x0000c80015157a20 */ /* 0x000fe20000410000 */
[----:B-1----:R-:W-:Y:S04]  /*6250*/  FMNMX.FTZ R2, R184, R2, !PT ;  /* 0x00000002b8027209 */ /* 0x002fe80007810000 */
[----:B------:R-:W-:Y:S02]  /*6260*/  FMUL.FTZ R24, R24, c[0x0][0x320] ;  /* 0x0000c80018187a20 */ /* 0x000fe40000410000 */
[----:B------:R-:W-:Y:S02]  /*6270*/  FMUL.FTZ R25, R25, c[0x0][0x320] ;  /* 0x0000c80019197a20 */ /* 0x000fe40000410000 */
[----:B------:R-:W-:Y:S01]  /*6280*/  FMUL.FTZ R26, R26, c[0x0][0x320] ;  /* 0x0000c8001a1a7a20 */ /* 0x000fe20000410000 */
[----:B------:R-:W-:Y:S01]  /*6290*/  MUFU.TANH R196, R22 ;  /* 0x0000001600c47308 */ /* 0x000fe20000002400 */
[----:B------:R-:W-:Y:S01]  /*62a0*/  FMUL.FTZ R27, R27, c[0x0][0x320] ;  /* 0x0000c8001b1b7a20 */ /* 0x000fe20000410000 */
[----:B----4-:R-:W1:Y:S01]  /*62b0*/  LDSM.16.M88.4 R8, [R251+0x7800] ;  /* 0x00780000fb08783b */ /* 0x010e620000000200 */
[----:B------:R-:W-:Y:S04]  /*62c0*/  DEPBAR.LE SB0, 0x0 ;  /* 0x000080000000791a */ /* 0x000fe80000000000 */
[----:B------:R-:W-:Y:S03]  /*62d0*/  FMNMX.FTZ R2, R185, R2, !PT ;  /* 0x00000002b9027209 */ /* 0x000fe60007810000 */
[----:B------:R4:W-:Y:S01]  /*62e0*/  MUFU.TANH R197, R23 ;  /* 0x0000001700c57308 */ /* 0x0009e20000002400 */
[----:B------:R-:W-:Y:S01]  /*62f0*/  BAR.SYNC.DEFER_BLOCKING 0x0 ;  /* 0x0000000000007b1d */ /* 0x000fe20000010000 */
[----:B------:R-:W-:Y:S01]  /*6300*/  FMNMX.FTZ R0, R190, R0, !PT ;  /* 0x00000000be007209 */ /* 0x000fe20007810000 */
[C---:B-1----:R-:W-:Y:S04]  /*6310*/  HMMA.16816.F32.BF16 R28, R244.reuse, R8, R28 ;  /* 0x00000008f41c723c */ /* 0x042fe8000004181c */
[----:B----4-:R-:W4:Y:S03]  /*6320*/  LDL.64 R22, [R1+0xa0] ;  /* 0x0000a00001167983 */ /* 0x010f260000100a00 */
[----:B------:R-:W1:Y:S02]  /*6330*/  MUFU.TANH R189, R13 ;  /* 0x0000000d00bd7308 */ /* 0x000e640000002400 */
[----:B------:R-:W-:Y:S01]  /*6340*/  STL [R1+0x4c], R130 ;  /* 0x00004c8201007387 */ /* 0x000fe20000100800 */
[----:B------:R-:W-:Y:S07]  /*6350*/  HMMA.16816.F32.BF16 R32, R244, R10, R32 ;  /* 0x0000000af420723c */ /* 0x000fee0000041820 */
[----:B------:R-:W1:Y:S10]  /*6360*/  MUFU.TANH R188, R16 ;  /* 0x0000001000bc7308 */ /* 0x000e740000002400 */
[----:B------:R-:W1:Y:S01]  /*6370*/  MUFU.TANH R200, R20 ;  /* 0x0000001400c87308 */ /* 0x000e620000002400 */
[----:B------:R-:W-:Y:S01]  /*6380*/  FMUL.FTZ R28, R28, c[0x0][0x320] ;  /* 0x0000c8001c1c7a20 */ /* 0x000fe20000410000 */
[----:B-1----:R-:W-:Y:S01]  /*6390*/  FMNMX.FTZ R0, R189, R0, !PT ;  /* 0x00000000bd007209 */ /* 0x002fe20007810000 */
[----:B------:R-:W-:Y:S02]  /*63a0*/  FMUL.FTZ R29, R29, c[0x0][0x320] ;  /* 0x0000c8001d1d7a20 */ /* 0x000fe40000410000 */
[----:B------:R-:W-:Y:S02]  /*63b0*/  FMUL.FTZ R30, R30, c[0x0][0x320] ;  /* 0x0000c8001e1e7a20 */ /* 0x000fe40000410000 */
[----:B------:R-:W-:Y:S03]  /*63c0*/  FMUL.FTZ R31, R31, c[0x0][0x320] ;  /* 0x0000c8001f1f7a20 */ /* 0x000fe60000410000 */
[----:B------:R-:W1:Y:S01]  /*63d0*/  MUFU.TANH R201, R21 ;  /* 0x0000001500c97308 */ /* 0x000e620000002400 */
[----:B------:R-:W-:Y:S02]  /*63e0*/  FMUL.FTZ R32, R32, c[0x0][0x320] ;  /* 0x0000c80020207a20 */ /* 0x000fe40000410000 */
[----:B------:R-:W-:Y:S01]  /*63f0*/  FMUL.FTZ R33, R33, c[0x0][0x320] ;  /* 0x0000c80021217a20 */ /* 0x000fe20000410000 */
[----:B------:R-:W-:Y:S01]  /*6400*/  FMNMX.FTZ R0, R188, R0, !PT ;  /* 0x00000000bc007209 */ /* 0x000fe20007810000 */
[----:B------:R-:W-:Y:S03]  /*6410*/  FMUL.FTZ R34, R34, c[0x0][0x320] ;  /* 0x0000c80022227a20 */ /* 0x000fe60000410000 */
[----:B------:R-:W-:Y:S02]  /*6420*/  FMNMX.FTZ R0, R139, R0, !PT ;  /* 0x000000008b007209 */ /* 0x000fe40007810000 */
[----:B------:R-:W1:Y:S02]  /*6430*/  MUFU.TANH R202, R24 ;  /* 0x0000001800ca7308 */ /* 0x000e640000002400 */
[----:B------:R-:W-:Y:S02]  /*6440*/  FMNMX.FTZ R0, R200, R0, !PT ;  /* 0x00000000c8007209 */ /* 0x000fe40007810000 */
[----:B------:R-:W-:Y:S06]  /*6450*/  MOV R20, c[0x0][0x1e0] ;  /* 0x0000780000147a02 */ /* 0x000fec0000000f00 */
[----:B------:R-:W1:Y:S01]  /*6460*/  MUFU.TANH R191, R14 ;  /* 0x0000000e00bf7308 */ /* 0x000e620000002400 */
[----:B------:R-:W-:Y:S02]  /*6470*/  SHF.L.U32 R20, R20, 0x5, RZ ;  /* 0x0000000514147819 */ /* 0x000fe400000006ff */
[----:B-1----:R-:W-:Y:S02]  /*6480*/  FMNMX.FTZ R0, R201, R0, !PT ;  /* 0x00000000c9007209 */ /* 0x002fe40007810000 */
[----:B------:R-:W-:Y:S05]  /*6490*/  MOV R21, 0x5 ;  /* 0x0000000500157802 */ /* 0x000fea0000000f00 */
[----:B------:R-:W1:Y:S01]  /*64a0*/  MUFU.TANH R203, R25 ;  /* 0x0000001900cb7308 */ /* 0x000e620000002400 */
[----:B------:R-:W-:Y:S01]  /*64b0*/  FMNMX.FTZ R3, R202, R0, !PT ;  /* 0x00000000ca037209 */ /* 0x000fe20007810000 */
[----:B------:R-:W-:Y:S08]  /*64c0*/  FMUL.FTZ R0, R35, c[0x0][0x320] ;  /* 0x0000c80023007a20 */ /* 0x000ff00000410000 */
[----:B------:R-:W1:Y:S01]  /*64d0*/  MUFU.TANH R192, R28 ;  /* 0x0000001c00c07308 */ /* 0x000e620000002400 */
[----:B------:R-:W-:Y:S04]  /*64e0*/  FMNMX.FTZ R2, R191, R2, !PT ;  /* 0x00000002bf027209 */ /* 0x000fe80007810000 */
[----:B------:R-:W-:Y:S05]  /*64f0*/  FMNMX.FTZ R2, R205, R2, !PT ;  /* 0x00000002cd027209 */ /* 0x000fea0007810000 */
[----:B------:R1:W-:Y:S01]  /*6500*/  MUFU.TANH R135, R0 ;  /* 0x0000000000877308 */ /* 0x0003e20000002400 */
[----:B------:R-:W-:Y:S02]  /*6510*/  FMNMX.FTZ R2, R206, R2, !PT ;  /* 0x00000002ce027209 */ /* 0x000fe40007810000 */
[----:B-1----:R-:W-:Y:S02]  /*6520*/  FMNMX.FTZ R3, R203, R3, !PT ;  /* 0x00000003cb037209 */ /* 0x002fe40007810000 */
[----:B------:R-:W-:Y:S05]  /*6530*/  FMNMX.FTZ R2, R207, R2, !PT ;  /* 0x00000002cf027209 */ /* 0x000fea0007810000 */
[----:B------:R-:W1:Y:S01]  /*6540*/  MUFU.TANH R198, R26 ;  /* 0x0000001a00c67308 */ /* 0x000e620000002400 */
[----:B------:R-:W-:Y:S02]  /*6550*/  FMNMX.FTZ R2, R196, R2, !PT ;  /* 0x00000002c4027209 */ /* 0x000fe40007810000 */
[----:B------:R-:W-:Y:S07]  /*6560*/  FMNMX.FTZ R3, R192, R3, !PT ;  /* 0x00000003c0037209 */ /* 0x000fee0007810000 */
[----:B------:R-:W1:Y:S01]  /*6570*/  MUFU.TANH R193, R29 ;  /* 0x0000001d00c17308 */ /* 0x000e620000002400 */
[----:B------:R-:W-:Y:S09]  /*6580*/  FMNMX.FTZ R0, R197, R2, !PT ;  /* 0x00000002c5007209 */ /* 0x000ff20007810000 */
[----:B------:R-:W1:Y:S02]  /*6590*/  MUFU.TANH R199, R27 ;  /* 0x0000001b00c77308 */ /* 0x000e640000002400 */
[----:B-1----:R-:W-:Y:S08]  /*65a0*/  FMNMX.FTZ R0, R198, R0, !PT ;  /* 0x00000000c6007209 */ /* 0x002ff00007810000 */
[----:B------:R-:W1:Y:S01]  /*65b0*/  MUFU.TANH R194, R32 ;  /* 0x0000002000c27308 */ /* 0x000e620000002400 */
[----:B------:R-:W-:Y:S09]  /*65c0*/  FMNMX.FTZ R3, R193, R3, !PT ;  /* 0x00000003c1037209 */ /* 0x000ff20007810000 */
[----:B------:R-:W1:Y:S01]  /*65d0*/  MUFU.TANH R176, R30 ;  /* 0x0000001e00b07308 */ /* 0x000e620000002400 */
[----:B------:R-:W-:Y:S09]  /*65e0*/  FMNMX.FTZ R0, R199, R0, !PT ;  /* 0x00000000c7007209 */ /* 0x000ff20007810000 */
[----:B------:R-:W1:Y:S02]  /*65f0*/  MUFU.TANH R195, R33 ;  /* 0x0000002100c37308 */ /* 0x000e640000002400 */
[----:B-1----:R-:W-:Y:S08]  /*6600*/  FMNMX.FTZ R3, R194, R3, !PT ;  /* 0x00000003c2037209 */ /* 0x002ff00007810000 */
[----:B------:R-:W1:Y:S01]  /*6610*/  MUFU.TANH R177, R31 ;  /* 0x0000001f00b17308 */ /* 0x000e620000002400 */
[----:B------:R-:W-:Y:S09]  /*6620*/  FMNMX.FTZ R0, R176, R0, !PT ;  /* 0x00000000b0007209 */ /* 0x000ff20007810000 */
[----:B------:R-:W1:Y:S01]  /*6630*/  MUFU.TANH R136, R34 ;  /* 0x0000002200887308 */ /* 0x000e620000002400 */
[----:B------:R-:W-:Y:S05]  /*6640*/  FMNMX.FTZ R3, R195, R3, !PT ;  /* 0x00000003c3037209 */ /* 0x000fea0007810000 */
[----:B------:R-:W2:Y:S01]  /*6650*/  SHFL.BFLY PT, R132, R3, 0x2, 0x1f ;  /* 0x0c401f0003847f89 */ /* 0x000ea200000e0000 */
[----:B-1----:R-:W-:Y:S04]  /*6660*/  FMNMX.FTZ R0, R177, R0, !PT ;  /* 0x00000000b1007209 */ /* 0x002fe80007810000 */
[----:B------:R-:W-:Y:S04]  /*6670*/  FMNMX.FTZ R0, R136, R0, !PT ;  /* 0x0000000088007209 */ /* 0x000fe80007810000 */
[----:B------:R-:W-:Y:S05]  /*6680*/  FMNMX.FTZ R0, R135, R0, !PT ;  /* 0x0000000087007209 */ /* 0x000fea0007810000 */
[----:B------:R-:W1:Y:S01]  /*6690*/  SHFL.BFLY PT, R2, R0, 0x2, 0x1f ;  /* 0x0c401f0000027f89 */ /* 0x000e6200000e0000 */
[----:B--2---:R-:W-:Y:S02]  /*66a0*/  FMNMX.FTZ R132, R3, R132, !PT ;  /* 0x0000008403847209 */ /* 0x004fe40007810000 */
[----:B------:R-:W-:Y:S03]  /*66b0*/  @P0 SHF.R.S32.HI R3, RZ, 0x1f, R130 ;  /* 0x0000001fff030819 */ /* 0x000fe60000011482 */
[----:B------:R-:W2:Y:S01]  /*66c0*/  SHFL.BFLY PT, R7, R132, 0x1, 0x1f ;  /* 0x0c201f0084077f89 */ /* 0x000ea200000e0000 */
[----:B-1----:R-:W-:Y:S01]  /*66d0*/  FMNMX.FTZ R0, R0, R2, !PT ;  /* 0x0000000200007209 */ /* 0x002fe20007810000 */
[----:B------:R-:W-:Y:S04]  /*66e0*/  @P0 IMAD R2, R3, c[0x0][0x1e0], RZ ;  /* 0x0000780003020a24 */ /* 0x000fe800078e02ff */
[----:B------:R-:W-:Y:S01]  /*66f0*/  @P0 IMAD R2, R130, c[0x0][0x1e4], R2 ;  /* 0x0000790082020a24 */ /* 0x000fe200078e0202 */
[----:B--2---:R-:W-:Y:S01]  /*6700*/  FMNMX.FTZ R132, R132, R7, !PT ;  /* 0x0000000784847209 */ /* 0x004fe20007810000 */
[----:B------:R-:W1:Y:S03]  /*6710*/  SHFL.BFLY PT, R3, R0, 0x1, 0x1f ;  /* 0x0c201f0000037f89 */ /* 0x000e6600000e0000 */
[----:B------:R-:W-:Y:S01]  /*6720*/  @P0 IADD3 R2, R5, R2, RZ ;  /* 0x0000000205020210 */ /* 0x000fe20007ffe0ff */
[----:B------:R-:W-:Y:S01]  /*6730*/  FMUL.FTZ R137, R132, c[0x0][0x2d0] ;  /* 0x0000b40084897a20 */ /* 0x000fe20000410000 */
[C---:B------:R-:W-:Y:S01]  /*6740*/  @P0 SHF.L.U32 R5, R4.reuse, 0x6, RZ ;  /* 0x0000000604050819 */ /* 0x040fe200000006ff */
[----:B------:R-:W2:Y:S01]  /*6750*/  LDL.LU R130, [R1+0x12c] ;  /* 0x00012c0001827983 */ /* 0x000ea20000300800 */
[----:B------:R-:W-:Y:S01]  /*6760*/  @P0 SHF.L.U64.HI R4, R4, 0x6, R2 ;  /* 0x0000000604040819 */ /* 0x000fe20000010202 */
[----:B------:R-:W-:Y:S02]  /*6770*/  FFMA.FTZ R16, R183, c[0x0][0x2d0], -R137 ;  /* 0x0000b400b7107a23 */ /* 0x000fe40000010889 */
[----:B------:R-:W-:Y:S02]  /*6780*/  FADD.FTZ R2, -R132, R133 ;  /* 0x0000008584027221 */ /* 0x000fe40000010100 */
[----:B------:R3:W-:Y:S02]  /*6790*/  MUFU.EX2 R138, R16 ;  /* 0x00000010008a7308 */ /* 0x0007e40000000800 */
[----:B------:R-:W-:Y:S08]  /*67a0*/  FMUL.FTZ R2, R2, c[0x0][0x2d0] ;  /* 0x0000b40002027a20 */ /* 0x000ff00000410000 */
[----:B------:R-:W3:Y:S01]  /*67b0*/  MUFU.EX2 R2, R2 ;  /* 0x0000000200027308 */ /* 0x000ee20000000800 */
[----:B-1----:R-:W-:Y:S05]  /*67c0*/  FMNMX.FTZ R3, R0, R3, !PT ;  /* 0x0000000300037209 */ /* 0x002fea0007810000 */
[C---:B------:R-:W-:Y:S02]  /*67d0*/  FMUL.FTZ R133, R3.reuse, c[0x0][0x2d0] ;  /* 0x0000b40003857a20 */ /* 0x040fe40000410000 */
[----:B------:R-:W-:Y:S02]  /*67e0*/  FADD.FTZ R0, -R3, R134 ;  /* 0x0000008603007221 */ /* 0x000fe40000010100 */
[--C-:B------:R-:W-:Y:S02]  /*67f0*/  FFMA.FTZ R134, R190, c[0x0][0x2d0], -R137.reuse ;  /* 0x0000b400be867a23 */ /* 0x100fe40000010889 */
[----:B------:R-:W-:Y:S02]  /*6800*/  FMUL.FTZ R0, R0, c[0x0][0x2d0] ;  /* 0x0000b40000007a20 */ /* 0x000fe40000410000 */
[----:B---3--:R-:W-:Y:S04]  /*6810*/  FFMA.FTZ R16, R180, c[0x0][0x2d0], -R137 ;  /* 0x0000b400b4107a23 */ /* 0x008fe80000010889 */
[----:B------:R-:W1:Y:S01]  /*6820*/  MUFU.EX2 R0, R0 ;  /* 0x0000000000007308 */ /* 0x000e620000000800 */
[C---:B------:R-:W-:Y:S02]  /*6830*/  FMUL.FTZ R25, R2.reuse, R161 ;  /* 0x000000a102197220 */ /* 0x040fe40000410000 */
        /* <DEDUP_REMOVED lines=8> */
[----:B------:R-:W-:Y:S02]  /*68c0*/  FMUL.FTZ R48, R2, R48 ;  /* 0x0000003002307220 */ /* 0x000fe40000410000 */
[C---:B-1----:R-:W-:Y:S02]  /*68d0*/  FMUL.FTZ R18, R0.reuse, R154 ;  /* 0x0000009a00127220 */ /* 0x042fe40000410000 */
[C---:B------:R-:W-:Y:S02]  /*68e0*/  FMUL.FTZ R26, R0.reuse, R162 ;  /* 0x000000a2001a7220 */ /* 0x040fe40000410000 */
[C---:B------:R-:W-:Y:S02]  /*68f0*/  FMUL.FTZ R27, R0.reuse, R163 ;  /* 0x000000a3001b7220 */ /* 0x040fe40000410000 */
[C---:B------:R-:W-:Y:S02]  /*6900*/  FMUL.FTZ R34, R0.reuse, R170 ;  /* 0x000000aa00227220 */ /* 0x040fe40000410000 */
[C---:B------:R-:W-:Y:S01]  /*6910*/  FMUL.FTZ R35, R0.reuse, R171 ;  /* 0x000000ab00237220 */ /* 0x040fe20000410000 */
[C---:B----4-:R-:W-:Y:S01]  /*6920*/  @P0 IADD3 R6, P2, R5.reuse, R22, RZ ;  /* 0x0000001605060210 */ /* 0x050fe20007f5e0ff */
[C---:B------:R-:W-:Y:S02]  /*6930*/  FMUL.FTZ R38, R0.reuse, R38 ;  /* 0x0000002600267220 */ /* 0x040fe40000410000 */
[----:B------:R-:W-:Y:S01]  /*6940*/  FMUL.FTZ R39, R0, R39 ;  /* 0x0000002700277220 */ /* 0x000fe20000410000 */
[----:B------:R-:W-:Y:S01]  /*6950*/  @P0 LEA R12, P1, R6, c[0x0][0x1c8], 0x1 ;  /* 0x00007200060c0a11 */ /* 0x000fe200078208ff */
[----:B------:R-:W-:Y:S01]  /*6960*/  FMUL.FTZ R42, R0, R42 ;  /* 0x0000002a002a7220 */ /* 0x000fe20000410000 */
[----:B------:R-:W-:Y:S01]  /*6970*/  @P0 IADD3.X R7, R4, R19, RZ, P2, !PT ;  /* 0x0000001304070210 */ /* 0x000fe200017fe4ff */
[C---:B------:R-:W-:Y:S01]  /*6980*/  FMUL.FTZ R43, R0.reuse, R43 ;  /* 0x0000002b002b7220 */ /* 0x040fe20000410000 */
[C---:B------:R-:W-:Y:S01]  /*6990*/  @P0 IADD3 R8, P2, R5.reuse, R172, RZ ;  /* 0x000000ac05080210 */ /* 0x040fe20007f5e0ff */
[----:B------:R-:W-:Y:S01]  /*69a0*/  FMUL.FTZ R46, R0, R46 ;  /* 0x0000002e002e7220 */ /* 0x000fe20000410000 */
[----:B------:R-:W-:Y:S01]  /*69b0*/  @P0 LEA.HI.X R13, R6, c[0x0][0x1cc], R7, 0x1, P1 ;  /* 0x00007300060d0a11 */ /* 0x000fe200008f0c07 */
[----:B------:R-:W-:Y:S01]  /*69c0*/  FMUL.FTZ R47, R0, R47 ;  /* 0x0000002f002f7220 */ /* 0x000fe20000410000 */
[----:B------:R-:W-:Y:S01]  /*69d0*/  @P0 LEA R10, P1, R8, c[0x0][0x1c8], 0x1 ;  /* 0x00007200080a0a11 */ /* 0x000fe200078208ff */
[----:B------:R-:W-:Y:S01]  /*69e0*/  FMUL.FTZ R49, R2, R49 ;  /* 0x0000003102317220 */ /* 0x000fe20000410000 */
[----:B------:R-:W-:Y:S01]  /*69f0*/  @P0 IADD3.X R6, R4, R174, RZ, P2, !PT ;  /* 0x000000ae04060210 */ /* 0x000fe200017fe4ff */
[----:B------:R1:W-:Y:S01]  /*6a00*/  @P0 LDGSTS.E.BYPASS.LTC128B.128 [R131+0x10100], [R12.64], !P6 ;  /* 0x101000000c830fae */ /* 0x0003e2000f101d48 */
[----:B------:R-:W-:Y:S01]  /*6a10*/  @P0 IADD3 R7, P2, R5, R17, RZ ;  /* 0x0000001105070210 */ /* 0x000fe20007f5e0ff */
        /* <DEDUP_REMOVED lines=15> */
[----:B------:R-:W-:Y:S02]  /*6b10*/  FMUL.FTZ R56, R2, R56 ;  /* 0x0000003802387220 */ /* 0x000fe40000410000 */
[----:B------:R-:W-:Y:S01]  /*6b20*/  @P0 LEA.HI.X R9, R6, c[0x0][0x1cc], R7, 0x1, P1 ;  /* 0x0000730006090a11 */ /* 0x000fe200008f0c07 */
[--C-:B------:R-:W-:Y:S01]  /*6b30*/  FFMA.FTZ R6, R182, c[0x0][0x2d0], -R137.reuse ;  /* 0x0000b400b6067a23 */ /* 0x100fe20000010889 */
[----:B------:R-:W-:Y:S01]  /*6b40*/  @P0 IADD3 R5, P1, R20, R5, RZ ;  /* 0x0000000514050210 */ /* 0x000fe20007f3e0ff */
[----:B------:R-:W-:Y:S01]  /*6b50*/  FMUL.FTZ R57, R2, R57 ;  /* 0x0000003902397220 */ /* 0x000fe20000410000 */
[----:B------:R-:W-:Y:S01]  /*6b60*/  MOV R20, c[0x0][0x1e0] ;  /* 0x0000780000147a02 */ /* 0x000fe20000000f00 */
[----:B------:R4:W-:Y:S01]  /*6b70*/  MUFU.EX2 R178, R6 ;  /* 0x0000000600b27308 */ /* 0x0009e20000000800 */
[----:B------:R4:W-:Y:S01]  /*6b80*/  @P0 LDGSTS.E.BYPASS.LTC128B.128 [R131+0x16100], [R8.64], !P3 ;  /* 0x1610000008830fae */ /* 0x0009e2000d901d48 */
[----:B------:R-:W-:Y:S01]  /*6b90*/  @P0 IADD3 R7, P2, R5, R22, RZ ;  /* 0x0000001605070210 */ /* 0x000fe20007f5e0ff */
[----:B------:R-:W-:Y:S01]  /*6ba0*/  FMUL.FTZ R58, R0, R58 ;  /* 0x0000003a003a7220 */ /* 0x000fe20000410000 */
[----:B------:R-:W-:Y:S01]  /*6bb0*/  SHF.L.U64.HI R20, R20, R21, c[0x0][0x1e4] ;  /* 0x0000790014147619 */ /* 0x000fe20000010215 */
[----:B------:R-:W-:Y:S02]  /*6bc0*/  FMUL.FTZ R59, R0, R59 ;  /* 0x0000003b003b7220 */ /* 0x000fe40000410000 */
[----:B------:R-:W-:Y:S01]  /*6bd0*/  FMUL.FTZ R60, R2, R60 ;  /* 0x0000003c023c7220 */ /* 0x000fe20000410000 */
[----:B------:R-:W-:Y:S01]  /*6be0*/  @P0 IADD3.X R4, R20, R4, RZ, P1, !PT ;  /* 0x0000000414040210 */ /* 0x000fe20000ffe4ff */
[----:B------:R-:W-:Y:S01]  /*6bf0*/  FMUL.FTZ R61, R2, R61 ;  /* 0x0000003d023d7220 */ /* 0x000fe20000410000 */
[----:B-1----:R-:W-:Y:S01]  /*6c00*/  @P0 LEA R12, P1, R7, c[0x0][0x1c8], 0x1 ;  /* 0x00007200070c0a11 */ /* 0x002fe200078208ff */
[----:B---3--:R-:W-:Y:S01]  /*6c10*/  FFMA.FTZ R11, R181, c[0x0][0x2d0], -R137 ;  /* 0x0000b400b50b7a23 */ /* 0x008fe20000010889 */
[----:B------:R-:W-:Y:S01]  /*6c20*/  @P0 IADD3.X R10, R4, R19, RZ, P2, !PT ;  /* 0x00000013040a0210 */ /* 0x000fe200017fe4ff */
[C---:B------:R-:W-:Y:S02]  /*6c30*/  FMUL.FTZ R19, R0.reuse, R155 ;  /* 0x0000009b00137220 */ /* 0x040fe40000410000 */
[C---:B------:R-:W-:Y:S01]  /*6c40*/  FMUL.FTZ R62, R0.reuse, R62 ;  /* 0x0000003e003e7220 */ /* 0x040fe20000410000 */
[----:B------:R-:W-:Y:S01]  /*6c50*/  @P0 LEA.HI.X R13, R7, c[0x0][0x1cc], R10, 0x1, P1 ;  /* 0x00007300070d0a11 */ /* 0x000fe200008f0c0a */
[----:B------:R-:W-:Y:S02]  /*6c60*/  FMUL.FTZ R63, R0, R63 ;  /* 0x0000003f003f7220 */ /* 0x000fe40000410000 */
[--C-:B----4-:R-:W-:Y:S02]  /*6c70*/  FFMA.FTZ R14, R187, c[0x0][0x2d0], -R133.reuse ;  /* 0x0000b400bb0e7a23 */ /* 0x110fe40000010885 */
[----:B------:R1:W-:Y:S01]  /*6c80*/  @P0 LDGSTS.E.BYPASS.LTC128B.128 [R131+0x11100], [R12.64], !P6 ;  /* 0x111000000c830fae */ /* 0x0003e2000f101d48 */
[C---:B------:R-:W-:Y:S01]  /*6c90*/  FMUL.FTZ R64, R2.reuse, R64 ;  /* 0x0000004002407220 */ /* 0x040fe20000410000 */
[C---:B------:R-:W-:Y:S01]  /*6ca0*/  @P0 IADD3 R6, P2, R5.reuse, R172, RZ ;  /* 0x000000ac05060210 */ /* 0x040fe20007f5e0ff */
[----:B------:R-:W-:Y:S01]  /*6cb0*/  FMUL.FTZ R65, R2, R65 ;  /* 0x0000004102417220 */ /* 0x000fe20000410000 */
[----:B------:R3:W-:Y:S01]  /*6cc0*/  MUFU.EX2 R172, R11 ;  /* 0x0000000b00ac7308 */ /* 0x0007e20000000800 */
[----:B------:R-:W-:Y:S01]  /*6cd0*/  FMUL.FTZ R66, R0, R66 ;  /* 0x0000004200427220 */ /* 0x000fe20000410000 */
[----:B------:R-:W-:Y:S01]  /*6ce0*/  @P0 LEA R10, P1, R6, c[0x0][0x1c8], 0x1 ;  /* 0x00007200060a0a11 */ /* 0x000fe200078208ff */
[----:B------:R-:W-:Y:S01]  /*6cf0*/  FFMA.FTZ R9, R186, c[0x0][0x2d0], -R133 ;  /* 0x0000b400ba097a23 */ /* 0x000fe20000010885 */
[----:B------:R-:W-:Y:S01]  /*6d00*/  @P0 IADD3.X R7, R4, R174, RZ, P2, !PT ;  /* 0x000000ae04070210 */ /* 0x000fe200017fe4ff */
[----:B------:R-:W-:Y:S02]  /*6d10*/  FMUL.FTZ R67, R0, R67 ;  /* 0x0000004300437220 */ /* 0x000fe40000410000 */
[C---:B------:R-:W-:Y:S02]  /*6d20*/  FMUL.FTZ R68, R2.reuse, R68 ;  /* 0x0000004402447220 */ /* 0x040fe40000410000 */
[----:B------:R-:W-:Y:S01]  /*6d30*/  FMUL.FTZ R69, R2, R69 ;  /* 0x0000004502457220 */ /* 0x000fe20000410000 */
[----:B------:R4:W-:Y:S01]  /*6d40*/  MUFU.EX2 R180, R9 ;  /* 0x0000000900b47308 */ /* 0x0009e20000000800 */
[C---:B------:R-:W-:Y:S02]  /*6d50*/  FMUL.FTZ R70, R0.reuse, R70 ;  /* 0x0000004600467220 */ /* 0x040fe40000410000 */
[----:B------:R-:W-:Y:S02]  /*6d60*/  FMUL.FTZ R71, R0, R71 ;  /* 0x0000004700477220 */ /* 0x000fe40000410000 */
[C---:B------:R-:W-:Y:S02]  /*6d70*/  FMUL.FTZ R72, R2.reuse, R72 ;  /* 0x0000004802487220 */ /* 0x040fe40000410000 */
[----:B------:R-:W-:Y:S02]  /*6d80*/  FMUL.FTZ R73, R2, R73 ;  /* 0x0000004902497220 */ /* 0x000fe40000410000 */
[C---:B------:R-:W-:Y:S01]  /*6d90*/  FMUL.FTZ R74, R0.reuse, R74 ;  /* 0x0000004a004a7220 */ /* 0x040fe20000410000 */
[----:B------:R1:W-:Y:S01]  /*6da0*/  MUFU.EX2 R174, R16 ;  /* 0x0000001000ae7308 */ /* 0x0003e20000000800 */
[----:B------:R-:W-:Y:S02]  /*6db0*/  FMUL.FTZ R75, R0, R75 ;  /* 0x0000004b004b7220 */ /* 0x000fe40000410000 */
[----:B------:R-:W-:Y:S01]  /*6dc0*/  FMUL.FTZ R76, R2, R76 ;  /* 0x0000004c024c7220 */ /* 0x000fe20000410000 */
[----:B---3--:R-:W-:Y:S01]  /*6dd0*/  @P0 LEA.HI.X R11, R6, c[0x0][0x1cc], R7, 0x1, P1 ;  /* 0x00007300060b0a11 */ /* 0x008fe200008f0c07 */
[C---:B------:R-:W-:Y:S01]  /*6de0*/  FMUL.FTZ R77, R2.reuse, R77 ;  /* 0x0000004d024d7220 */ /* 0x040fe20000410000 */
[C---:B------:R-:W-:Y:S01]  /*6df0*/  @P0 IADD3 R6, P2, R5.reuse, R17, RZ ;  /* 0x0000001105060210 */ /* 0x040fe20007f5e0ff */
[----:B------:R-:W-:Y:S02]  /*6e00*/  FMUL.FTZ R17, R2, R153 ;  /* 0x0000009902117220 */ /* 0x000fe40000410000 */
[----:B------:R3:W-:Y:S01]  /*6e10*/  @P0 LDGSTS.E.BYPASS.LTC128B.128 [R131+0x13100], [R10.64], !P5 ;  /* 0x131000000a830fae */ /* 0x0007e2000e901d48 */
[----:B------:R-:W-:Y:S01]  /*6e20*/  @P0 LEA R8, P1, R6, c[0x0][0x1c8], 0x1 ;  /* 0x0000720006080a11 */ /* 0x000fe200078208ff */
[----:B------:R-:W-:Y:S01]  /*6e30*/  FMUL.FTZ R78, R0, R78 ;  /* 0x0000004e004e7220 */ /* 0x000fe20000410000 */
[----:B------:R-:W-:Y:S01]  /*6e40*/  @P0 IADD3.X R7, R4, R179, RZ, P2, !PT ;  /* 0x000000b304070210 */ /* 0x000fe200017fe4ff */
[----:B------:R-:W-:Y:S01]  /*6e50*/  FMUL.FTZ R79, R0, R79 ;  /* 0x0000004f004f7220 */ /* 0x000fe20000410000 */
[----:B------:R-:W-:Y:S01]  /*6e60*/  @P0 IADD3 R5, P2, R5, R175, RZ ;  /* 0x000000af05050210 */ /* 0x000fe20007f5e0ff */
[----:B------:R3:W3:Y:S01]  /*6e70*/  MUFU.EX2 R179, R14 ;  /* 0x0000000e00b37308 */ /* 0x0006e20000000800 */
[----:B----4-:R-:W-:Y:S01]  /*6e80*/  @P0 LEA.HI.X R9, R6, c[0x0][0x1cc], R7, 0x1, P1 ;  /* 0x0000730006090a11 */ /* 0x010fe200008f0c07 */
[C---:B------:R-:W-:Y:S01]  /*6e90*/  FMUL.FTZ R80, R2.reuse, R80 ;  /* 0x0000005002507220 */ /* 0x040fe20000410000 */
[C---:B------:R-:W-:Y:S01]  /*6ea0*/  @P0 LEA R6, P1, R5.reuse, c[0x0][0x1c8], 0x1 ;  /* 0x0000720005060a11 */ /* 0x040fe200078208ff */
[----:B------:R-:W-:Y:S01]  /*6eb0*/  FMUL.FTZ R81, R2, R81 ;  /* 0x0000005102517220 */ /* 0x000fe20000410000 */
[----:B------:R-:W-:Y:S01]  /*6ec0*/  @P0 IADD3.X R4, R4, R173, RZ, P2, !PT ;  /* 0x000000ad04040210 */ /* 0x000fe200017fe4ff */
[----:B------:R4:W-:Y:S01]  /*6ed0*/  @P0 LDGSTS.E.BYPASS.LTC128B.128 [R131+0x15100], [R8.64], !P4 ;  /* 0x1510000008830fae */ /* 0x0009e2000e101d48 */
[----:B------:R-:W-:Y:S02]  /*6ee0*/  FMUL.FTZ R82, R0, R82 ;  /* 0x0000005200527220 */ /* 0x000fe40000410000 */
[----:B------:R-:W-:Y:S01]  /*6ef0*/  @P0 LEA.HI.X R7, R5, c[0x0][0x1cc], R4, 0x1, P1 ;  /* 0x0000730005070a11 */ /* 0x000fe200008f0c04 */
[--C-:B------:R-:W-:Y:S02]  /*6f00*/  FFMA.FTZ R4, R184, c[0x0][0x2d0], -R133.reuse ;  /* 0x0000b400b8047a23 */ /* 0x100fe40000010885 */
[C---:B------:R-:W-:Y:S02]  /*6f10*/  FMUL.FTZ R5, R2.reuse, R141 ;  /* 0x0000008d02057220 */ /* 0x040fe40000410000 */
[----:B------:R4:W-:Y:S01]  /*6f20*/  @P0 LDGSTS.E.BYPASS.LTC128B.128 [R131+0x17100], [R6.64], !P3 ;  /* 0x1710000006830fae */ /* 0x0009e2000d901d48 */
[----:B------:R4:W-:Y:S01]  /*6f30*/  MUFU.EX2 R173, R4 ;  /* 0x0000000400ad7308 */ /* 0x0009e20000000800 */
[----:B-1----:R-:W-:Y:S02]  /*6f40*/  FMUL.FTZ R16, R2, R152 ;  /* 0x0000009802107220 */ /* 0x002fe40000410000 */
[----:B------:R-:W-:Y:S01]  /*6f50*/  FMUL.FTZ R83, R0, R83 ;  /* 0x0000005300537220 */ /* 0x000fe20000410000 */
[----:B------:R-:W-:Y:S01]  /*6f60*/  LDSM.16.MT88.4 R20, [R250+0x100] ;  /* 0x00010000fa14783b */ /* 0x000fe20000004200 */
[----:B------:R-:W-:Y:S02]  /*6f70*/  FMUL.FTZ R84, R2, R84 ;  /* 0x0000005402547220 */ /* 0x000fe40000410000 */
[C---:B---3--:R-:W-:Y:S02]  /*6f80*/  FMUL.FTZ R10, R0.reuse, R146 ;  /* 0x00000092000a7220 */ /* 0x048fe40000410000 */
[----:B------:R-:W1:Y:S01]  /*6f90*/  LDSM.16.MT88.4 R12, [R249+0x100] ;  /* 0x00010000f90c783b */ /* 0x000e620000004200 */
[----:B------:R-:W-:Y:S01]  /*6fa0*/  F2FP.BF16.PACK_AB R141, R179, R180 ;  /* 0x000000b4b38d723e */ /* 0x000fe200000010ff */
[----:B------:R-:W-:Y:S02]  /*6fb0*/  FMUL.FTZ R11, R0, R147 ;  /* 0x00000093000b7220 */ /* 0x000fe40000410000 */
[----:B------:R-:W-:Y:S01]  /*6fc0*/  FMUL.FTZ R85, R2, R85 ;  /* 0x0000005502557220 */ /* 0x000fe20000410000 */
[----:B------:R-:W-:Y:S01]  /*6fd0*/  LDSM.16.MT88.4 R152, [R250+0x1900] ;  /* 0x00190000fa98783b */ /* 0x000fe20000004200 */
[C---:B------:R-:W-:Y:S02]  /*6fe0*/  FMUL.FTZ R86, R0.reuse, R86 ;  /* 0x0000005600567220 */ /* 0x040fe40000410000 */
[----:B------:R-:W-:Y:S02]  /*6ff0*/  FMUL.FTZ R87, R0, R87 ;  /* 0x0000005700577220 */ /* 0x000fe40000410000 */
[C---:B----4-:R-:W-:Y:S01]  /*7000*/  FMUL.FTZ R8, R2.reuse, R144 ;  /* 0x0000009002087220 */ /* 0x050fe20000410000 */
[----:B------:R-:W0:Y:S01]  /*7010*/  LDGDEPBAR ;  /* 0x00000000000079af */ /* 0x000e220000000000 */
[C---:B------:R-:W-:Y:S02]  /*7020*/  FMUL.FTZ R9, R2.reuse, R145 ;  /* 0x0000009102097220 */ /* 0x040fe40000410000 */
[----:B------:R-:W-:Y:S02]  /*7030*/  FMUL.FTZ R88, R2, R88 ;  /* 0x0000005802587220 */ /* 0x000fe40000410000 */
[----:B------:R-:W-:Y:S01]  /*7040*/  FFMA.FTZ R4, R185, c[0x0][0x2d0], -R133 ;  /* 0x0000b400b9047a23 */ /* 0x000fe20000010885 */
[----:B------:R-:W3:Y:S01]  /*7050*/  LDL.LU R131, [R1+0x128] ;  /* 0x0001280001837983 */ /* 0x000ee20000300800 */
[----:B------:R-:W-:Y:S01]  /*7060*/  FMUL.FTZ R6, R0, R142 ;  /* 0x0000008e00067220 */ /* 0x000fe20000410000 */
[----:B------:R-:W-:Y:S01]  /*7070*/  F2FP.BF16.PACK_AB R142, R174, R172 ;  /* 0x000000acae8e723e */ /* 0x000fe200000010ff */
[----:B------:R-:W4:Y:S01]  /*7080*/  MUFU.EX2 R175, R4 ;  /* 0x0000000400af7308 */ /* 0x000f220000000800 */
[----:B------:R-:W-:Y:S01]  /*7090*/  FMUL.FTZ R7, R0, R143 ;  /* 0x0000008f00077220 */ /* 0x000fe20000410000 */
[----:B------:R-:W3:Y:S01]  /*70a0*/  LDL R24, [R1] ;  /* 0x0000000001187983 */ /* 0x000ee20000100800 */
[----:B------:R-:W-:Y:S02]  /*70b0*/  FMUL.FTZ R89, R2, R89 ;  /* 0x0000005902597220 */ /* 0x000fe40000410000 */
[C---:B------:R-:W-:Y:S02]  /*70c0*/  FMUL.FTZ R90, R0.reuse, R90 ;  /* 0x0000005a005a7220 */ /* 0x040fe40000410000 */
[----:B------:R-:W-:Y:S01]  /*70d0*/  LDSM.16.MT88.4 R144, [R252+0x100] ;  /* 0x00010000fc90783b */ /* 0x000fe20000004200 */
[----:B------:R-:W-:Y:S02]  /*70e0*/  FMUL.FTZ R91, R0, R91 ;  /* 0x0000005b005b7220 */ /* 0x000fe40000410000 */
[C---:B------:R-:W-:Y:S02]  /*70f0*/  FMUL.FTZ R92, R2.reuse, R92 ;  /* 0x0000005c025c7220 */ /* 0x040fe40000410000 */
[----:B------:R-:W-:Y:S02]  /*7100*/  FMUL.FTZ R93, R2, R93 ;  /* 0x0000005d025d7220 */ /* 0x000fe40000410000 */
[C---:B------:R-:W-:Y:S02]  /*7110*/  FMUL.FTZ R94, R0.reuse, R94 ;  /* 0x0000005e005e7220 */ /* 0x040fe40000410000 */
[----:B------:R-:W-:Y:S02]  /*7120*/  FMUL.FTZ R95, R0, R95 ;  /* 0x0000005f005f7220 */ /* 0x000fe40000410000 */
[C---:B------:R-:W-:Y:S02]  /*7130*/  FMUL.FTZ R96, R2.reuse, R96 ;  /* 0x0000006002607220 */ /* 0x040fe40000410000 */
[----:B------:R-:W-:Y:S02]  /*7140*/  FMUL.FTZ R97, R2, R97 ;  /* 0x0000006102617220 */ /* 0x000fe40000410000 */
[----:B------:R-:W-:Y:S01]  /*7150*/  FMUL.FTZ R98, R0, R98 ;  /* 0x0000006200627220 */ /* 0x000fe20000410000 */
[----:B----4-:R-:W-:Y:S01]  /*7160*/  F2FP.BF16.PACK_AB R143, R175, R173 ;  /* 0x000000adaf8f723e */ /* 0x010fe200000010ff */
[----:B------:R-:W-:Y:S01]  /*7170*/  FMUL.FTZ R4, R2, R140 ;  /* 0x0000008c02047220 */ /* 0x000fe20000410000 */
[----:B------:R-:W-:Y:S01]  /*7180*/  F2FP.BF16.PACK_AB R140, R178, R138 ;  /* 0x0000008ab28c723e */ /* 0x000fe200000010ff */
[--C-:B------:R-:W-:Y:S02]  /*7190*/  FFMA.FTZ R185, R192, c[0x0][0x2d0], -R137.reuse ;  /* 0x0000b400c0b97a23 */ /* 0x100fe40000010889 */
[--C-:B------:R-:W-:Y:S02]  /*71a0*/  FFMA.FTZ R186, R193, c[0x0][0x2d0], -R137.reuse ;  /* 0x0000b400c1ba7a23 */ /* 0x100fe40000010889 */
[----:B------:R-:W-:Y:S02]  /*71b0*/  FFMA.FTZ R187, R194, c[0x0][0x2d0], -R137 ;  /* 0x0000b400c2bb7a23 */ /* 0x000fe40000010889 */
[C---:B-1----:R-:W-:Y:S01]  /*71c0*/  HMMA.16816.F32.BF16 R4, R140.reuse, R12, R4 ;  /* 0x0000000c8c04723c */ /* 0x042fe20000041804 */
[----:B------:R-:W-:Y:S04]  /*71d0*/  MUFU.EX2 R185, R185 ;  /* 0x000000b900b97308 */ /* 0x000fe80000000800 */
[----:B------:R-:W-:Y:S02]  /*71e0*/  FMUL.FTZ R99, R0, R99 ;  /* 0x0000006300637220 */ /* 0x000fe40000410000 */
[C---:B------:R-:W-:Y:S01]  /*71f0*/  FMUL.FTZ R12, R2.reuse, R148 ;  /* 0x00000094020c7220 */ /* 0x040fe20000410000 */
[C---:B------:R-:W-:Y:S03]  /*7200*/  HMMA.16816.F32.BF16 R8, R140.reuse, R14, R8 ;  /* 0x0000000e8c08723c */ /* 0x040fe60000041808 */
[----:B------:R-:W-:Y:S01]  /*7210*/  MUFU.EX2 R186, R186 ;  /* 0x000000ba00ba7308 */ /* 0x000fe20000000800 */
[C---:B------:R-:W-:Y:S01]  /*7220*/  FMUL.FTZ R13, R2.reuse, R149 ;  /* 0x00000095020d7220 */ /* 0x040fe20000410000 */
[----:B------:R-:W-:Y:S01]  /*7230*/  MOV R149, R180 ;  /* 0x000000b400957202 */ /* 0x000fe20000000f00 */
[----:B------:R-:W-:Y:S02]  /*7240*/  FMUL.FTZ R100, R2, R100 ;  /* 0x0000006402647220 */ /* 0x000fe40000410000 */
[C---:B------:R-:W-:Y:S04]  /*7250*/  FMUL.FTZ R15, R0.reuse, R151 ;  /* 0x00000097000f7220 */ /* 0x040fe80000410000 */
[----:B------:R-:W-:Y:S01]  /*7260*/  FMUL.FTZ R14, R0, R150 ;  /* 0x00000096000e7220 */ /* 0x000fe20000410000 */
[----:B------:R-:W-:Y:S01]  /*7270*/  MOV R150, R149 ;  /* 0x0000009500967202 */ /* 0x000fe20000000f00 */
[--C-:B------:R-:W-:Y:S01]  /*7280*/  FFMA.FTZ R148, R136, c[0x0][0x2d0], -R133.reuse ;  /* 0x0000b40088947a23 */ /* 0x100fe20000010885 */
[----:B------:R-:W-:Y:S01]  /*7290*/  MUFU.EX2 R187, R187 ;  /* 0x000000bb00bb7308 */ /* 0x000fe20000000800 */
[----:B------:R-:W-:Y:S02]  /*72a0*/  FFMA.FTZ R180, R177, c[0x0][0x2d0], -R133 ;  /* 0x0000b400b1b47a23 */ /* 0x000fe40000010885 */
[----:B------:R-:W-:Y:S01]  /*72b0*/  FMUL.FTZ R101, R2, R101 ;  /* 0x0000006502657220 */ /* 0x000fe20000410000 */
[C---:B------:R-:W-:Y:S03]  /*72c0*/  HMMA.16816.F32.BF16 R12, R140.reuse, R20, R12 ;  /* 0x000000148c0c723c */ /* 0x040fe6000004180c */
[C---:B------:R-:W-:Y:S02]  /*72d0*/  FMUL.FTZ R102, R0.reuse, R102 ;  /* 0x0000006600667220 */ /* 0x040fe40000410000 */
[----:B------:R-:W-:Y:S01]  /*72e0*/  FMUL.FTZ R103, R0, R103 ;  /* 0x0000006700677220 */ /* 0x000fe20000410000 */
[----:B------:R-:W-:Y:S01]  /*72f0*/  MUFU.EX2 R180, R180 ;  /* 0x000000b400b47308 */ /* 0x000fe20000000800 */
[C---:B------:R-:W-:Y:S01]  /*7300*/  FMUL.FTZ R21, R2.reuse, R157 ;  /* 0x0000009d02157220 */ /* 0x040fe20000410000 */
[C---:B------:R-:W-:Y:S04]  /*7310*/  HMMA.16816.F32.BF16 R16, R140.reuse, R22, R16 ;  /* 0x000000168c10723c */ /* 0x040fe80000041810 */
[C---:B------:R-:W-:Y:S02]  /*7320*/  FMUL.FTZ R20, R2.reuse, R156 ;  /* 0x0000009c02147220 */ /* 0x040fe40000410000 */
[----:B------:R-:W-:Y:S02]  /*7330*/  FMUL.FTZ R104, R2, R104 ;  /* 0x0000006802687220 */ /* 0x000fe40000410000 */
[C---:B------:R-:W-:Y:S01]  /*7340*/  FMUL.FTZ R22, R0.reuse, R158 ;  /* 0x0000009e00167220 */ /* 0x040fe20000410000 */
[----:B------:R1:W-:Y:S03]  /*7350*/  MUFU.EX2 R156, R134 ;  /* 0x00000086009c7308 */ /* 0x0003e60000000800 */
[----:B------:R-:W-:Y:S02]  /*7360*/  FMUL.FTZ R23, R0, R159 ;  /* 0x0000009f00177220 */ /* 0x000fe40000410000 */
[----:B------:R-:W-:Y:S02]  /*7370*/  FMUL.FTZ R105, R2, R105 ;  /* 0x0000006902697220 */ /* 0x000fe40000410000 */
[C---:B------:R-:W-:Y:S02]  /*7380*/  FMUL.FTZ R106, R0.reuse, R106 ;  /* 0x0000006a006a7220 */ /* 0x040fe40000410000 */
        /* <DEDUP_REMOVED lines=8> */
[--C-:B-1----:R-:W-:Y:S02]  /*7410*/  FFMA.FTZ R134, R189, c[0x0][0x2d0], -R137.reuse ;  /* 0x0000b400bd867a23 */ /* 0x102fe40000010889 */
        /* <DEDUP_REMOVED lines=15> */
[C---:B--2---:R-:W-:Y:S02]  /*7510*/  FMUL.FTZ R130, R0.reuse, R130 ;  /* 0x0000008200827220 */ /* 0x044fe40000410000 */
[----:B---3--:R-:W-:Y:S01]  /*7520*/  FMUL.FTZ R131, R0, R131 ;  /* 0x0000008300837220 */ /* 0x008fe20000410000 */
[----:B------:R1:W2:Y:S01]  /*7530*/  LDSM.16.MT88.4 R28, [R24+0x100] ;  /* 0x00010000181c783b */ /* 0x0002a20000004200 */
[----:B------:R-:W-:Y:S01]  /*7540*/  MOV R157, R24 ;  /* 0x00000018009d7202 */ /* 0x000fe20000000f00 */
[C---:B-1----:R-:W-:Y:S04]  /*7550*/  FMUL.FTZ R24, R2.reuse, R160 ;  /* 0x000000a002187220 */ /* 0x042fe80000410000 */
[----:B------:R-:W-:Y:S01]  /*7560*/  LDSM.16.MT88.4 R160, [R157+0x1900] ;  /* 0x001900009da0783b */ /* 0x000fe20000004200 */
[C---:B--2---:R-:W-:Y:S07]  /*7570*/  HMMA.16816.F32.BF16 R20, R140.reuse, R28, R20 ;  /* 0x0000001c8c14723c */ /* 0x044fee0000041814 */
[C---:B------:R-:W-:Y:S01]  /*7580*/  FMUL.FTZ R28, R2.reuse, R164 ;  /* 0x000000a4021c7220 */ /* 0x040fe20000410000 */
[C---:B------:R-:W-:Y:S04]  /*7590*/  HMMA.16816.F32.BF16 R24, R140.reuse, R30, R24 ;  /* 0x0000001e8c18723c */ /* 0x040fe80000041818 */
[----:B------:R-:W-:Y:S02]  /*75a0*/  FMUL.FTZ R29, R2, R165 ;  /* 0x000000a5021d7220 */ /* 0x000fe40000410000 */
[----:B------:R1:W-:Y:S01]  /*75b0*/  MUFU.EX2 R165, R134 ;  /* 0x0000008600a57308 */ /* 0x0003e20000000800 */
[C---:B------:R-:W-:Y:S02]  /*75c0*/  FMUL.FTZ R30, R0.reuse, R166 ;  /* 0x000000a6001e7220 */ /* 0x040fe40000410000 */
[----:B------:R-:W-:Y:S07]  /*75d0*/  FMUL.FTZ R31, R0, R167 ;  /* 0x000000a7001f7220 */ /* 0x000fee0000410000 */
[C---:B------:R-:W-:Y:S08]  /*75e0*/  HMMA.16816.F32.BF16 R28, R140.reuse, R144, R28 ;  /* 0x000000908c1c723c */ /* 0x040ff0000004181c */
[C---:B------:R-:W-:Y:S01]  /*75f0*/  HMMA.16816.F32.BF16 R32, R140.reuse, R146, R32 ;  /* 0x000000928c20723c */ /* 0x040fe20000041820 */
[----:B------:R-:W2:Y:S03]  /*7600*/  LDSM.16.MT88.4 R144, [R249+0x2100] ;  /* 0x00210000f990783b */ /* 0x000ea60000004200 */
[--C-:B-1----:R-:W-:Y:S02]  /*7610*/  FFMA.FTZ R134, R188, c[0x0][0x2d0], -R137.reuse ;  /* 0x0000b400bc867a23 */ /* 0x102fe40000010889 */
[--C-:B------:R-:W-:Y:S02]  /*7620*/  FFMA.FTZ R188, R195, c[0x0][0x2d0], -R137.reuse ;  /* 0x0000b400c3bc7a23 */ /* 0x100fe40000010889 */
[----:B------:R1:W-:Y:S10]  /*7630*/  MUFU.EX2 R166, R134 ;  /* 0x0000008600a67308 */ /* 0x0003f40000000800 */
[----:B------:R-:W-:Y:S01]  /*7640*/  MUFU.EX2 R188, R188 ;  /* 0x000000bc00bc7308 */ /* 0x000fe20000000800 */
[----:B-1----:R-:W-:Y:S09]  /*7650*/  FFMA.FTZ R134, R139, c[0x0][0x2d0], -R137 ;  /* 0x0000b4008b867a23 */ /* 0x002ff20000010889 */
[----:B------:R1:W-:Y:S01]  /*7660*/  MUFU.EX2 R167, R134 ;  /* 0x0000008600a77308 */ /* 0x0003e20000000800 */
[C---:B--2---:R-:W-:Y:S08]  /*7670*/  HMMA.16816.F32.BF16 R36, R140.reuse, R144, R36 ;  /* 0x000000908c24723c */ /* 0x044ff00000041824 */
[C---:B------:R-:W-:Y:S01]  /*7680*/  HMMA.16816.F32.BF16 R40, R140.reuse, R146, R40 ;  /* 0x000000928c28723c */ /* 0x040fe20000041828 */
[----:B------:R-:W2:Y:S03]  /*7690*/  LDSM.16.MT88.4 R144, [R250+0x2100] ;  /* 0x00210000fa90783b */ /* 0x000ea60000004200 */
[--C-:B-1----:R-:W-:Y:S04]  /*76a0*/  FFMA.FTZ R134, R191, c[0x0][0x2d0], -R133.reuse ;  /* 0x0000b400bf867a23 */ /* 0x102fe80000010885 */
[----:B------:R1:W-:Y:S01]  /*76b0*/  MUFU.EX2 R164, R134 ;  /* 0x0000008600a47308 */ /* 0x0003e20000000800 */
[C---:B--2---:R-:W-:Y:S03]  /*76c0*/  HMMA.16816.F32.BF16 R44, R140.reuse, R144, R44 ;  /* 0x000000908c2c723c */ /* 0x044fe6000004182c */
[--C-:B-1----:R-:W-:Y:S02]  /*76d0*/  FFMA.FTZ R134, R205, c[0x0][0x2d0], -R133.reuse ;  /* 0x0000b400cd867a23 */ /* 0x102fe40000010885 */
[----:B------:R1:W5:Y:S04]  /*76e0*/  LDL.LU R205, [R1+0x124] ;  /* 0x0001240001cd7983 */ /* 0x0003680000300800 */
[----:B------:R2:W-:Y:S01]  /*76f0*/  MUFU.EX2 R191, R134 ;  /* 0x0000008600bf7308 */ /* 0x0005e20000000800 */
[C---:B------:R-:W-:Y:S01]  /*7700*/  HMMA.16816.F32.BF16 R48, R140.reuse, R146, R48 ;  /* 0x000000928c30723c */ /* 0x040fe20000041830 */
[----:B------:R-:W3:Y:S02]  /*7710*/  LDSM.16.MT88.4 R144, [R157+0x2100] ;  /* 0x002100009d90783b */ /* 0x000ee40000004200 */
[--C-:B--2---:R-:W-:Y:S03]  /*7720*/  FFMA.FTZ R134, R206, c[0x0][0x2d0], -R133.reuse ;  /* 0x0000b400ce867a23 */ /* 0x104fe60000010885 */
[----:B------:R1:W5:Y:S03]  /*7730*/  LDL.LU R206, [R1+0x120] ;  /* 0x0001200001ce7983 */ /* 0x0003660000300800 */
[----:B------:R2:W-:Y:S01]  /*7740*/  MUFU.EX2 R189, R134 ;  /* 0x0000008600bd7308 */ /* 0x0005e20000000800 */
[C---:B---3--:R-:W-:Y:S08]  /*7750*/  HMMA.16816.F32.BF16 R52, R140.reuse, R144, R52 ;  /* 0x000000908c34723c */ /* 0x048ff00000041834 */
[C---:B------:R-:W-:Y:S01]  /*7760*/  HMMA.16816.F32.BF16 R56, R140.reuse, R146, R56 ;  /* 0x000000928c38723c */ /* 0x040fe20000041838 */
[----:B------:R-:W3:Y:S03]  /*7770*/  LDSM.16.MT88.4 R144, [R252+0x2100] ;  /* 0x00210000fc90783b */ /* 0x000ee60000004200 */
[----:B--2---:R-:W-:Y:S02]  /*7780*/  FFMA.FTZ R134, R207, c[0x0][0x2d0], -R133 ;  /* 0x0000b400cf867a23 */ /* 0x004fe40000010885 */
[----:B------:R1:W5:Y:S02]  /*7790*/  LDL.LU R207, [R1+0x11c] ;  /* 0x00011c0001cf7983 */ /* 0x0003640000300800 */
[----:B------:R2:W-:Y:S04]  /*77a0*/  MUFU.EX2 R190, R134 ;  /* 0x0000008600be7308 */ /* 0x0005e80000000800 */
[--C-:B--2---:R-:W-:Y:S02]  /*77b0*/  FFMA.FTZ R134, R200, c[0x0][0x2d0], -R137.reuse ;  /* 0x0000b400c8867a23 */ /* 0x104fe40000010889 */
[----:B------:R1:W5:Y:S04]  /*77c0*/  LDL.LU R200, [R1+0x118] ;  /* 0x0001180001c87983 */ /* 0x0003680000300800 */
[----:B------:R2:W-:Y:S01]  /*77d0*/  MUFU.EX2 R158, R134 ;  /* 0x00000086009e7308 */ /* 0x0005e20000000800 */
[C---:B---3--:R-:W-:Y:S08]  /*77e0*/  HMMA.16816.F32.BF16 R60, R140.reuse, R144, R60 ;  /* 0x000000908c3c723c */ /* 0x048ff0000004183c */
[C---:B------:R-:W-:Y:S01]  /*77f0*/  HMMA.16816.F32.BF16 R64, R140.reuse, R146, R64 ;  /* 0x000000928c40723c */ /* 0x040fe20000041840 */
[----:B------:R-:W3:Y:S03]  /*7800*/  LDSM.16.MT88.4 R144, [R249+0x4100] ;  /* 0x00410000f990783b */ /* 0x000ee60000004200 */
[--C-:B--2---:R-:W-:Y:S02]  /*7810*/  FFMA.FTZ R134, R201, c[0x0][0x2d0], -R137.reuse ;  /* 0x0000b400c9867a23 */ /* 0x104fe40000010889 */
[----:B------:R1:W5:Y:S02]  /*7820*/  LDL.LU R201, [R1+0x114] ;  /* 0x0001140001c97983 */ /* 0x0003640000300800 */
[----:B------:R2:W2:Y:S03]  /*7830*/  MUFU.EX2 R159, R134 ;  /* 0x00000086009f7308 */ /* 0x0004a60000000800 */
[----:B------:R-:W4:Y:S01]  /*7840*/  LDL.LU R139, [R1+0x50] ;  /* 0x00005000018b7983 */ /* 0x000f220000300800 */
[--C-:B--2---:R-:W-:Y:S01]  /*7850*/  FFMA.FTZ R134, R202, c[0x0][0x2d0], -R137.reuse ;  /* 0x0000b400ca867a23 */ /* 0x104fe20000010889 */
[C---:B---3--:R-:W-:Y:S03]  /*7860*/  HMMA.16816.F32.BF16 R68, R140.reuse, R144, R68 ;  /* 0x000000908c44723c */ /* 0x048fe60000041844 */
[----:B------:R1:W5:Y:S02]  /*7870*/  LDL.LU R202, [R1+0x110] ;  /* 0x0001100001ca7983 */ /* 0x0003640000300800 */
[----:B------:R2:W-:Y:S01]  /*7880*/  MUFU.EX2 R168, R134 ;  /* 0x0000008600a87308 */ /* 0x0005e20000000800 */
[----:B------:R-:W-:Y:S02]  /*7890*/  F2FP.BF16.PACK_AB R136, R159, R158 ;  /* 0x0000009e9f88723e */ /* 0x000fe400000010ff */
[C---:B------:R-:W-:Y:S01]  /*78a0*/  HMMA.16816.F32.BF16 R72, R140.reuse, R146, R72 ;  /* 0x000000928c48723c */ /* 0x040fe20000041848 */
[----:B------:R-:W3:Y:S03]  /*78b0*/  LDSM.16.MT88.4 R144, [R250+0x4100] ;  /* 0x00410000fa90783b */ /* 0x000ee60000004200 */
[----:B--2---:R-:W-:Y:S02]  /*78c0*/  FFMA.FTZ R134, R203, c[0x0][0x2d0], -R137 ;  /* 0x0000b400cb867a23 */ /* 0x004fe40000010889 */
[----:B------:R1:W5:Y:S02]  /*78d0*/  LDL.LU R203, [R1+0x10c] ;  /* 0x00010c0001cb7983 */ /* 0x0003640000300800 */
[----:B------:R2:W-:Y:S01]  /*78e0*/  MUFU.EX2 R169, R134 ;  /* 0x0000008600a97308 */ /* 0x0005e20000000800 */
[C---:B---3--:R-:W-:Y:S03]  /*78f0*/  HMMA.16816.F32.BF16 R76, R140.reuse, R144, R76 ;  /* 0x000000908c4c723c */ /* 0x048fe6000004184c */
[--C-:B--2---:R-:W-:Y:S05]  /*7900*/  FFMA.FTZ R134, R196, c[0x0][0x2d0], -R133.reuse ;  /* 0x0000b400c4867a23 */ /* 0x104fea0000010885 */
[C---:B------:R-:W-:Y:S01]  /*7910*/  HMMA.16816.F32.BF16 R80, R140.reuse, R146, R80 ;  /* 0x000000928c50723c */ /* 0x040fe20000041850 */
[----:B------:R-:W2:Y:S01]  /*7920*/  LDSM.16.MT88.4 R144, [R157+0x4100] ;  /* 0x004100009d90783b */ /* 0x000ea20000004200 */
[----:B------:R3:W-:Y:S04]  /*7930*/  MUFU.EX2 R183, R134 ;  /* 0x0000008600b77308 */ /* 0x0007e80000000800 */
[----:B------:R1:W5:Y:S01]  /*7940*/  LDL.LU R196, [R1+0x108] ;  /* 0x0001080001c47983 */ /* 0x0003620000300800 */
[--C-:B---3--:R-:W-:Y:S04]  /*7950*/  FFMA.FTZ R134, R197, c[0x0][0x2d0], -R133.reuse ;  /* 0x0000b400c5867a23 */ /* 0x108fe80000010885 */
[----:B------:R1:W5:Y:S01]  /*7960*/  LDL.LU R197, [R1+0x104] ;  /* 0x0001040001c57983 */ /* 0x0003620000300800 */
[----:B------:R3:W1:Y:S01]  /*7970*/  MUFU.EX2 R184, R134 ;  /* 0x0000008600b87308 */ /* 0x0006620000000800 */
[C---:B--2---:R-:W-:Y:S08]  /*7980*/  HMMA.16816.F32.BF16 R84, R140.reuse, R144, R84 ;  /* 0x000000908c54723c */ /* 0x044ff00000041854 */
[C---:B------:R-:W-:Y:S01]  /*7990*/  HMMA.16816.F32.BF16 R88, R140.reuse, R146, R88 ;  /* 0x000000928c58723c */ /* 0x040fe20000041858 */
[----:B------:R-:W2:Y:S03]  /*79a0*/  LDSM.16.MT88.4 R144, [R252+0x4100] ;  /* 0x00410000fc90783b */ /* 0x000ea60000004200 */
[--C-:B---3--:R-:W-:Y:S01]  /*79b0*/  FFMA.FTZ R134, R198, c[0x0][0x2d0], -R133.reuse ;  /* 0x0000b400c6867a23 */ /* 0x108fe20000010885 */
[----:B-1----:R-:W-:Y:S01]  /*79c0*/  F2FP.BF16.PACK_AB R137, R184, R183 ;  /* 0x000000b7b889723e */ /* 0x002fe200000010ff */
[----:B------:R1:W5:Y:S02]  /*79d0*/  LDL.LU R198, [R1+0x100] ;  /* 0x0001000001c67983 */ /* 0x0003640000300800 */
[----:B------:R3:W-:Y:S04]  /*79e0*/  MUFU.EX2 R181, R134 ;  /* 0x0000008600b57308 */ /* 0x0007e80000000800 */
[--C-:B---3--:R-:W-:Y:S02]  /*79f0*/  FFMA.FTZ R134, R199, c[0x0][0x2d0], -R133.reuse ;  /* 0x0000b400c7867a23 */ /* 0x108fe40000010885 */
[----:B------:R1:W5:Y:S04]  /*7a00*/  LDL.LU R199, [R1+0xfc] ;  /* 0x0000fc0001c77983 */ /* 0x0003680000300800 */
[----:B------:R3:W1:Y:S01]  /*7a10*/  MUFU.EX2 R182, R134 ;  /* 0x0000008600b67308 */ /* 0x0006620000000800 */
[----:B------:R1:W5:Y:S01]  /*7a20*/  LDL.LU R192, [R1+0xf8] ;  /* 0x0000f80001c07983 */ /* 0x0003620000300800 */
[C---:B--2---:R-:W-:Y:S04]  /*7a30*/  HMMA.16816.F32.BF16 R92, R140.reuse, R144, R92 ;  /* 0x000000908c5c723c */ /* 0x044fe8000004185c */
[----:B------:R2:W5:Y:S04]  /*7a40*/  LDL.LU R193, [R1+0xf4] ;  /* 0x0000f40001c17983 */ /* 0x0005680000300800 */
[C---:B------:R-:W-:Y:S01]  /*7a50*/  HMMA.16816.F32.BF16 R96, R140.reuse, R146, R96 ;  /* 0x000000928c60723c */ /* 0x040fe20000041860 */
[----:B------:R-:W1:Y:S05]  /*7a60*/  LDSM.16.MT88.4 R144, [R249+0x6100] ;  /* 0x00610000f990783b */ /* 0x000e6a0000004200 */
[----:B------:R2:W5:Y:S05]  /*7a70*/  LDL.LU R194, [R1+0xf0] ;  /* 0x0000f00001c27983 */ /* 0x00056a0000300800 */
[----:B------:R2:W5:Y:S01]  /*7a80*/  LDL.LU R195, [R1+0xec] ;  /* 0x0000ec0001c37983 */ /* 0x0005620000300800 */
[--C-:B---3--:R-:W-:Y:S02]  /*7a90*/  FFMA.FTZ R134, R176, c[0x0][0x2d0], -R133.reuse ;  /* 0x0000b400b0867a23 */ /* 0x108fe40000010885 */
[----:B------:R-:W-:Y:S02]  /*7aa0*/  FFMA.FTZ R133, R135, c[0x0][0x2d0], -R133 ;  /* 0x0000b40087857a23 */ /* 0x000fe40000010885 */
[----:B------:R2:W5:Y:S01]  /*7ab0*/  LDL.LU R176, [R1+0xe8] ;  /* 0x0000e80001b07983 */ /* 0x0005620000300800 */
[----:B------:R-:W3:Y:S04]  /*7ac0*/  MUFU.EX2 R135, R134 ;  /* 0x0000008600877308 */ /* 0x000ee80000000800 */
[----:B------:R2:W5:Y:S05]  /*7ad0*/  LDL.LU R177, [R1+0xe4] ;  /* 0x0000e40001b17983 */ /* 0x00056a0000300800 */
[----:B------:R-:W2:Y:S01]  /*7ae0*/  LDL.LU R149, [R1+0x54] ;  /* 0x0000540001957983 */ /* 0x000ea20000300800 */
[----:B------:R2:W-:Y:S10]  /*7af0*/  MUFU.EX2 R134, R148 ;  /* 0x0000009400867308 */ /* 0x0005f40000000800 */
[----:B------:R-:W2:Y:S01]  /*7b00*/  MUFU.EX2 R133, R133 ;  /* 0x0000008500857308 */ /* 0x000ea20000000800 */
[C---:B-1----:R-:W-:Y:S08]  /*7b10*/  HMMA.16816.F32.BF16 R100, R140.reuse, R144, R100 ;  /* 0x000000908c64723c */ /* 0x042ff00000041864 */
[C---:B------:R-:W-:Y:S01]  /*7b20*/  HMMA.16816.F32.BF16 R104, R140.reuse, R146, R104 ;  /* 0x000000928c68723c */ /* 0x040fe20000041868 */
[----:B------:R-:W1:Y:S07]  /*7b30*/  LDSM.16.MT88.4 R144, [R250+0x6100] ;  /* 0x00610000fa90783b */ /* 0x000e6e0000004200 */
[C---:B-1----:R-:W-:Y:S08]  /*7b40*/  HMMA.16816.F32.BF16 R108, R140.reuse, R144, R108 ;  /* 0x000000908c6c723c */ /* 0x042ff0000004186c */
[C---:B------:R-:W-:Y:S01]  /*7b50*/  HMMA.16816.F32.BF16 R112, R140.reuse, R146, R112 ;  /* 0x000000928c70723c */ /* 0x040fe20000041870 */
[----:B------:R-:W1:Y:S03]  /*7b60*/  LDSM.16.MT88.4 R144, [R157+0x6100] ;  /* 0x006100009d90783b */ /* 0x000e660000004200 */
[----:B----4-:R-:W-:Y:S01]  /*7b70*/  FFMA.FTZ R2, R2, R139, R138 ;  /* 0x0000008b02027223 */ /* 0x010fe2000001008a */
[----:B------:R-:W-:Y:S02]  /*7b80*/  F2FP.BF16.PACK_AB R138, R169, R168 ;  /* 0x000000a8a98a723e */ /* 0x000fe400000010ff */
[----:B------:R-:W-:Y:S01]  /*7b90*/  F2FP.BF16.PACK_AB R139, R182, R181 ;  /* 0x000000b5b68b723e */ /* 0x000fe200000010ff */
[----:B------:R-:W-:Y:S02]  /*7ba0*/  FADD.FTZ R2, R178, R2 ;  /* 0x00000002b2027221 */ /* 0x000fe40000010000 */
[----:B------:R4:W5:Y:S02]  /*7bb0*/  LDL.LU R178, [R1+0xe0] ;  /* 0x0000e00001b27983 */ /* 0x0009640000300800 */
[----:B------:R-:W-:Y:S04]  /*7bc0*/  FADD.FTZ R2, R172, R2 ;  /* 0x00000002ac027221 */ /* 0x000fe80000010000 */
[----:B------:R-:W-:Y:S01]  /*7bd0*/  FADD.FTZ R2, R174, R2 ;  /* 0x00000002ae027221 */ /* 0x000fe20000010000 */
[C---:B-1----:R-:W-:Y:S08]  /*7be0*/  HMMA.16816.F32.BF16 R116, R140.reuse, R144, R116 ;  /* 0x000000908c74723c */ /* 0x042ff00000041874 */
[C---:B------:R-:W-:Y:S01]  /*7bf0*/  HMMA.16816.F32.BF16 R120, R140.reuse, R146, R120 ;  /* 0x000000928c78723c */ /* 0x040fe20000041878 */
[----:B------:R-:W1:Y:S07]  /*7c00*/  LDSM.16.MT88.4 R144, [R252+0x6100] ;  /* 0x00610000fc90783b */ /* 0x000e6e0000004200 */
[C---:B-1----:R-:W-:Y:S08]  /*7c10*/  HMMA.16816.F32.BF16 R124, R140.reuse, R144, R124 ;  /* 0x000000908c7c723c */ /* 0x042ff0000004187c */
[----:B------:R-:W-:Y:S01]  /*7c20*/  HMMA.16816.F32.BF16 R128, R140, R146, R128 ;  /* 0x000000928c80723c */ /* 0x000fe20000041880 */
[----:B------:R-:W1:Y:S06]  /*7c30*/  LDSM.16.MT88.4 R144, [R249+0x900] ;  /* 0x00090000f990783b */ /* 0x000e6c0000004200 */
[----:B------:R-:W-:Y:S02]  /*7c40*/  F2FP.BF16.PACK_AB R140, R165, R156 ;  /* 0x0000009ca58c723e */ /* 0x000fe400000010ff */
[----:B------:R-:W-:Y:S03]  /*7c50*/  F2FP.BF16.PACK_AB R142, R167, R166 ;  /* 0x000000a6a78e723e */ /* 0x000fe600000010ff */
[----:B------:R-:W-:Y:S02]  /*7c60*/  F2FP.BF16.PACK_AB R141, R191, R164 ;  /* 0x000000a4bf8d723e */ /* 0x000fe400000010ff */
[----:B------:R-:W-:Y:S07]  /*7c70*/  F2FP.BF16.PACK_AB R143, R190, R189 ;  /* 0x000000bdbe8f723e */ /* 0x000fee00000010ff */
[C---:B-1----:R-:W-:Y:S08]  /*7c80*/  HMMA.16816.F32.BF16 R4, R140.reuse, R144, R4 ;  /* 0x000000908c04723c */ /* 0x042ff00000041804 */
[C---:B------:R-:W-:Y:S01]  /*7c90*/  HMMA.16816.F32.BF16 R8, R140.reuse, R146, R8 ;  /* 0x000000928c08723c */ /* 0x040fe20000041808 */
[----:B------:R-:W1:Y:S07]  /*7ca0*/  LDSM.16.MT88.4 R144, [R250+0x900] ;  /* 0x00090000fa90783b */ /* 0x000e6e0000004200 */
[C---:B-1----:R-:W-:Y:S08]  /*7cb0*/  HMMA.16816.F32.BF16 R12, R140.reuse, R144, R12 ;  /* 0x000000908c0c723c */ /* 0x042ff0000004180c */
[C---:B------:R-:W-:Y:S01]  /*7cc0*/  HMMA.16816.F32.BF16 R16, R140.reuse, R146, R16 ;  /* 0x000000928c10723c */ /* 0x040fe20000041810 */
[----:B------:R-:W1:Y:S03]  /*7cd0*/  LDSM.16.MT88.4 R144, [R157+0x900] ;  /* 0x000900009d90783b */ /* 0x000e660000004200 */
[----:B--2---:R-:W-:Y:S02]  /*7ce0*/  FFMA.FTZ R0, R0, R149, R150 ;  /* 0x0000009500007223 */ /* 0x004fe40000010096 */
[----:B------:R-:W-:Y:S02]  /*7cf0*/  LDSM.16.MT88.4 R148, [R249+0x1900] ;  /* 0x00190000f994783b */ /* 0x000fe40000004200 */
[----:B------:R-:W-:Y:S03]  /*7d00*/  FADD.FTZ R0, R179, R0 ;  /* 0x00000000b3007221 */ /* 0x000fe60000010000 */
[----:B------:R4:W5:Y:S01]  /*7d10*/  LDL.LU R179, [R1+0xdc] ;  /* 0x0000dc0001b37983 */ /* 0x0009620000300800 */
[----:B------:R-:W-:Y:S01]  /*7d20*/  FADD.FTZ R0, R173, R0 ;  /* 0x00000000ad007221 */ /* 0x000fe20000010000 */
[C---:B-1----:R-:W-:Y:S03]  /*7d30*/  HMMA.16816.F32.BF16 R20, R140.reuse, R144, R20 ;  /* 0x000000908c14723c */ /* 0x042fe60000041814 */
[----:B------:R4:W5:Y:S01]  /*7d40*/  LDL.LU R172, [R1+0xd8] ;  /* 0x0000d80001ac7983 */ /* 0x0009620000300800 */
[----:B------:R-:W-:Y:S04]  /*7d50*/  FADD.FTZ R0, R175, R0 ;  /* 0x00000000af007221 */ /* 0x000fe80000010000 */
[C---:B------:R-:W-:Y:S01]  /*7d60*/  HMMA.16816.F32.BF16 R24, R140.reuse, R146, R24 ;  /* 0x000000928c18723c */ /* 0x040fe20000041818 */
[----:B------:R-:W1:Y:S05]  /*7d70*/  LDSM.16.MT88.4 R144, [R252+0x900] ;  /* 0x00090000fc90783b */ /* 0x000e6a0000004200 */
[----:B------:R4:W5:Y:S05]  /*7d80*/  LDL.LU R173, [R1+0xd4] ;  /* 0x0000d40001ad7983 */ /* 0x00096a0000300800 */
[----:B------:R4:W5:Y:S05]  /*7d90*/  LDL.LU R174, [R1+0xd0] ;  /* 0x0000d00001ae7983 */ /* 0x00096a0000300800 */
[----:B------:R4:W5:Y:S01]  /*7da0*/  LDL.LU R175, [R1+0xcc] ;  /* 0x0000cc0001af7983 */ /* 0x0009620000300800 */
        /* <DEDUP_REMOVED lines=38> */
[----:B------:R-:W1:Y:S05]  /*8010*/  LDSM.16.MT88.4 R140, [R249+0x1100] ;  /* 0x00110000f98c783b */ /* 0x000e6a0000004200 */
[----:B------:R-:W2:Y:S02]  /*8020*/  LDSM.16.MT88.4 R144, [R250+0x1100] ;  /* 0x00110000fa90783b */ /* 0x000ea40000004200 */
        /* <DEDUP_REMOVED lines=43> */
[C---:B------:R-:W-:Y:S08]  /*82e0*/  HMMA.16816.F32.BF16 R120, R136.reuse, R142, R120 ;  /* 0x0000008e8878723c */ /* 0x040ff00000041878 */
[C---:B--2---:R-:W-:Y:S08]  /*82f0*/  HMMA.16816.F32.BF16 R124, R136.reuse, R144, R124 ;  /* 0x00000090887c723c */ /* 0x044ff0000004187c */
[----:B------:R-:W-:Y:S07]  /*8300*/  HMMA.16816.F32.BF16 R128, R136, R146, R128 ;  /* 0x000000928880723c */ /* 0x000fee0000041880 */
[----:B------:R-:W-:Y:S02]  /*8310*/  F2FP.BF16.PACK_AB R136, R186, R185 ;  /* 0x000000b9ba88723e */ /* 0x000fe400000010ff */
[----:B------:R-:W-:Y:S03]  /*8320*/  F2FP.BF16.PACK_AB R138, R188, R187 ;  /* 0x000000bbbc8a723e */ /* 0x000fe600000010ff */
[----:B---3--:R-:W-:Y:S02]  /*8330*/  F2FP.BF16.PACK_AB R137, R180, R135 ;  /* 0x00000087b489723e */ /* 0x008fe400000010ff */
[----:B------:R-:W-:Y:S07]  /*8340*/  F2FP.BF16.PACK_AB R139, R133, R134 ;  /* 0x00000086858b723e */ /* 0x000fee00000010ff */
[C---:B------:R-:W-:Y:S07]  /*8350*/  HMMA.16816.F32.BF16 R140, R136.reuse, R148, R4 ;  /* 0x00000094888c723c */ /* 0x040fee0000041804 */
[----:B------:R-:W-:Y:S01]  /*8360*/  MOV R4, R169 ;  /* 0x000000a900047202 */ /* 0x000fe20000000f00 */
[C---:B------:R-:W-:Y:S01]  /*8370*/  HMMA.16816.F32.BF16 R144, R136.reuse, R150, R8 ;  /* 0x000000968890723c */ /* 0x040fe20000041808 */
[----:B------:R-:W-:Y:S03]  /*8380*/  LDSM.16.MT88.4 R8, [R250+0x3900] ;  /* 0x00390000fa08783b */ /* 0x000fe60000004200 */
[----:B------:R-:W-:Y:S02]  /*8390*/  MOV R5, R168 ;  /* 0x000000a800057202 */ /* 0x000fe40000000f00 */
[----:B------:R-:W1:Y:S01]  /*83a0*/  LDSM.16.MT88.4 R168, [R252+0x1900] ;  /* 0x00190000fca8783b */ /* 0x000e620000004200 */
[----:B------:R-:W-:Y:S01]  /*83b0*/  MOV R6, R159 ;  /* 0x0000009f00067202 */ /* 0x000fe20000000f00 */
[C---:B------:R-:W-:Y:S04]  /*83c0*/  HMMA.16816.F32.BF16 R148, R136.reuse, R152, R12 ;  /* 0x000000988894723c */ /* 0x040fe8000004180c */
[----:B------:R-:W-:Y:S04]  /*83d0*/  MOV R7, R158 ;  /* 0x0000009e00077202 */ /* 0x000fe80000000f00 */
[C---:B------:R-:W-:Y:S07]  /*83e0*/  HMMA.16816.F32.BF16 R152, R136.reuse, R154, R16 ;  /* 0x0000009a8898723c */ /* 0x040fee0000041810 */
[----:B------:R-:W-:Y:S02]  /*83f0*/  MOV R18, R157 ;  /* 0x0000009d00127202 */ /* 0x000fe40000000f00 */
[----:B------:R-:W-:Y:S02]  /*8400*/  MOV R19, R156 ;  /* 0x0000009c00137202 */ /* 0x000fe40000000f00 */
[C---:B------:R-:W-:Y:S01]  /*8410*/  HMMA.16816.F32.BF16 R156, R136.reuse, R160, R20 ;  /* 0x000000a0889c723c */ /* 0x040fe20000041814 */
[----:B------:R-:W-:Y:S06]  /*8420*/  LDSM.16.MT88.4 R12, [R18+0x3900] ;  /* 0x00390000120c783b */ /* 0x000fec0000004200 */
[----:B------:R-:W-:Y:S01]  /*8430*/  MOV R23, R4 ;  /* 0x0000000400177202 */ /* 0x000fe20000000f00 */
[C---:B------:R-:W-:Y:S04]  /*8440*/  HMMA.16816.F32.BF16 R160, R136.reuse, R162, R24 ;  /* 0x000000a288a0723c */ /* 0x040fe80000041818 */
[----:B------:R-:W-:Y:S02]  /*8450*/  MOV R22, R5 ;  /* 0x0000000500167202 */ /* 0x000fe40000000f00 */
[----:B------:R-:W-:Y:S02]  /*8460*/  MOV R21, R6 ;  /* 0x0000000600157202 */ /* 0x000fe40000000f00 */
[----:B------:R-:W-:Y:S02]  /*8470*/  MOV R20, R7 ;  /* 0x0000000700147202 */ /* 0x000fe40000000f00 */
[----:B------:R-:W2:Y:S02]  /*8480*/  LDSM.16.MT88.4 R4, [R249+0x3900] ;  /* 0x00390000f904783b */ /* 0x000ea40000004200 */
[----:B------:R-:W-:Y:S02]  /*8490*/  MOV R27, R167 ;  /* 0x000000a7001b7202 */ /* 0x000fe40000000f00 */
[----:B------:R-:W-:Y:S02]  /*84a0*/  MOV R26, R166 ;  /* 0x000000a6001a7202 */ /* 0x000fe40000000f00 */
[----:B------:R-:W-:Y:S02]  /*84b0*/  MOV R25, R165 ;  /* 0x000000a500197202 */ /* 0x000fe40000000f00 */
[----:B------:R-:W-:Y:S02]  /*84c0*/  MOV R24, R164 ;  /* 0x000000a400187202 */ /* 0x000fe40000000f00 */
[C---:B-1----:R-:W-:Y:S03]  /*84d0*/  HMMA.16816.F32.BF16 R164, R136.reuse, R168, R28 ;  /* 0x000000a888a4723c */ /* 0x042fe6000004181c */
[----:B------:R-:W-:Y:S04]  /*84e0*/  FADD.FTZ R0, R24, R0 ;  /* 0x0000000018007221 */ /* 0x000fe80000010000 */
[----:B------:R-:W-:Y:S01]  /*84f0*/  MOV R30, R18 ;  /* 0x00000012001e7202 */ /* 0x000fe20000000f00 */
[C---:B------:R-:W-:Y:S04]  /*8500*/  HMMA.16816.F32.BF16 R168, R136.reuse, R170, R32 ;  /* 0x000000aa88a8723c */ /* 0x040fe80000041820 */
[----:B------:R-:W-:Y:S01]  /*8510*/  MOV R31, R19 ;  /* 0x00000013001f7202 */ /* 0x000fe20000000f00 */
[----:B------:R-:W-:Y:S01]  /*8520*/  FADD.FTZ R0, R191, R0 ;  /* 0x00000000bf007221 */ /* 0x000fe20000010000 */
[----:B------:R-:W1:Y:S03]  /*8530*/  LDSM.16.MT88.4 R16, [R252+0x3900] ;  /* 0x00390000fc10783b */ /* 0x000e660000004200 */
[----:B------:R-:W-:Y:S03]  /*8540*/  FADD.FTZ R0, R189, R0 ;  /* 0x00000000bd007221 */ /* 0x000fe60000010000 */
[----:B------:R-:W-:Y:S02]  /*8550*/  FADD.FTZ R2, R31, R2 ;  /* 0x000000021f027221 */ /* 0x000fe40000010000 */
[----:B------:R-:W-:Y:S02]  /*8560*/  FADD.FTZ R0, R190, R0 ;  /* 0x00000000be007221 */ /* 0x000fe40000010000 */
[----:B------:R-:W-:Y:S02]  /*8570*/  FADD.FTZ R2, R25, R2 ;  /* 0x0000000219027221 */ /* 0x000fe40000010000 */
[----:B------:R-:W-:Y:S02]  /*8580*/  FADD.FTZ R0, R183, R0 ;  /* 0x00000000b7007221 */ /* 0x000fe40000010000 */
[----:B------:R-:W-:Y:S01]  /*8590*/  FADD.FTZ R2, R26, R2 ;  /* 0x000000021a027221 */ /* 0x000fe20000010000 */
[C---:B--2---:R-:W-:Y:S03]  /*85a0*/  HMMA.16816.F32.BF16 R36, R136.reuse, R4, R36 ;  /* 0x000000048824723c */ /* 0x044fe60000041824 */
[----:B------:R-:W-:Y:S02]  /*85b0*/  FADD.FTZ R0, R184, R0 ;  /* 0x00000000b8007221 */ /* 0x000fe40000010000 */
[----:B------:R-:W-:Y:S02]  /*85c0*/  FADD.FTZ R2, R27, R2 ;  /* 0x000000021b027221 */ /* 0x000fe40000010000 */
[----:B------:R-:W-:Y:S01]  /*85d0*/  FADD.FTZ R0, R181, R0 ;  /* 0x00000000b5007221 */ /* 0x000fe20000010000 */
[C---:B------:R-:W-:Y:S01]  /*85e0*/  HMMA.16816.F32.BF16 R40, R136.reuse, R6, R40 ;  /* 0x000000068828723c */ /* 0x040fe20000041828 */
[----:B------:R-:W2:Y:S03]  /*85f0*/  LDSM.16.MT88.4 R4, [R249+0x5900] ;  /* 0x00590000f904783b */ /* 0x000ea60000004200 */
[----:B------:R-:W-:Y:S04]  /*8600*/  FADD.FTZ R2, R20, R2 ;  /* 0x0000000214027221 */ /* 0x000fe80000010000 */
[C---:B------:R-:W-:Y:S04]  /*8610*/  HMMA.16816.F32.BF16 R44, R136.reuse, R8, R44 ;  /* 0x00000008882c723c */ /* 0x040fe8000004182c */
[----:B------:R-:W-:Y:S04]  /*8620*/  FADD.FTZ R2, R21, R2 ;  /* 0x0000000215027221 */ /* 0x000fe80000010000 */
[C---:B------:R-:W-:Y:S01]  /*8630*/  HMMA.16816.F32.BF16 R48, R136.reuse, R10, R48 ;  /* 0x0000000a8830723c */ /* 0x040fe20000041830 */
[----:B------:R-:W3:Y:S03]  /*8640*/  LDSM.16.MT88.4 R8, [R250+0x5900] ;  /* 0x00590000fa08783b */ /* 0x000ee60000004200 */
[----:B------:R-:W-:Y:S04]  /*8650*/  FADD.FTZ R2, R22, R2 ;  /* 0x0000000216027221 */ /* 0x000fe80000010000 */
[C---:B------:R-:W-:Y:S04]  /*8660*/  HMMA.16816.F32.BF16 R52, R136.reuse, R12, R52 ;  /* 0x0000000c8834723c */ /* 0x040fe80000041834 */
[----:B------:R-:W-:Y:S04]  /*8670*/  FADD.FTZ R2, R23, R2 ;  /* 0x0000000217027221 */ /* 0x000fe80000010000 */
[C---:B------:R-:W-:Y:S01]  /*8680*/  HMMA.16816.F32.BF16 R56, R136.reuse, R14, R56 ;  /* 0x0000000e8838723c */ /* 0x040fe20000041838 */
[----:B------:R-:W4:Y:S07]  /*8690*/  LDSM.16.MT88.4 R12, [R30+0x5900] ;  /* 0x005900001e0c783b */ /* 0x000f2e0000004200 */
[C---:B-1----:R-:W-:Y:S08]  /*86a0*/  HMMA.16816.F32.BF16 R60, R136.reuse, R16, R60 ;  /* 0x00000010883c723c */ /* 0x042ff0000004183c */
[C---:B------:R-:W-:Y:S01]  /*86b0*/  HMMA.16816.F32.BF16 R64, R136.reuse, R18, R64 ;  /* 0x000000128840723c */ /* 0x040fe20000041840 */
[----:B------:R-:W1:Y:S07]  /*86c0*/  LDSM.16.MT88.4 R16, [R252+0x5900] ;  /* 0x00590000fc10783b */ /* 0x000e6e0000004200 */
[C---:B--2---:R-:W-:Y:S08]  /*86d0*/  HMMA.16816.F32.BF16 R68, R136.reuse, R4, R68 ;  /* 0x000000048844723c */ /* 0x044ff00000041844 */
[C---:B------:R-:W-:Y:S01]  /*86e0*/  HMMA.16816.F32.BF16 R72, R136.reuse, R6, R72 ;  /* 0x000000068848723c */ /* 0x040fe20000041848 */
[----:B------:R-:W2:Y:S07]  /*86f0*/  LDSM.16.MT88.4 R4, [R249+0x7900] ;  /* 0x00790000f904783b */ /* 0x000eae0000004200 */
[C---:B---3--:R-:W-:Y:S08]  /*8700*/  HMMA.16816.F32.BF16 R76, R136.reuse, R8, R76 ;  /* 0x00000008884c723c */ /* 0x048ff0000004184c */
[C---:B------:R-:W-:Y:S01]  /*8710*/  HMMA.16816.F32.BF16 R80, R136.reuse, R10, R80 ;  /* 0x0000000a8850723c */ /* 0x040fe20000041850 */
[----:B------:R-:W3:Y:S07]  /*8720*/  LDSM.16.MT88.4 R8, [R250+0x7900] ;  /* 0x00790000fa08783b */ /* 0x000eee0000004200 */
[C---:B----4-:R-:W-:Y:S08]  /*8730*/  HMMA.16816.F32.BF16 R84, R136.reuse, R12, R84 ;  /* 0x0000000c8854723c */ /* 0x050ff00000041854 */
[C---:B------:R-:W-:Y:S01]  /*8740*/  HMMA.16816.F32.BF16 R88, R136.reuse, R14, R88 ;  /* 0x0000000e8858723c */ /* 0x040fe20000041858 */
[----:B------:R-:W4:Y:S07]  /*8750*/  LDSM.16.MT88.4 R12, [R30+0x7900] ;  /* 0x007900001e0c783b */ /* 0x000f2e0000004200 */
[C---:B-1----:R-:W-:Y:S08]  /*8760*/  HMMA.16816.F32.BF16 R92, R136.reuse, R16, R92 ;  /* 0x00000010885c723c */ /* 0x042ff0000004185c */
[C---:B------:R-:W-:Y:S01]  /*8770*/  HMMA.16816.F32.BF16 R96, R136.reuse, R18, R96 ;  /* 0x000000128860723c */ /* 0x040fe20000041860 */
[----:B------:R-:W1:Y:S07]  /*8780*/  LDSM.16.MT88.4 R16, [R252+0x7900] ;  /* 0x00790000fc10783b */ /* 0x000e6e0000004200 */
[C---:B--2---:R-:W-:Y:S07]  /*8790*/  HMMA.16816.F32.BF16 R100, R136.reuse, R4, R100 ;  /* 0x000000048864723c */ /* 0x044fee0000041864 */
[----:B------:R-:W-:Y:S01]  /*87a0*/  FADD.FTZ R4, R182, R0 ;  /* 0x00000000b6047221 */ /* 0x000fe20000010000 */
[C---:B------:R-:W-:Y:S04]  /*87b0*/  HMMA.16816.F32.BF16 R104, R136.reuse, R6, R104 ;  /* 0x000000068868723c */ /* 0x040fe80000041868 */
[----:B------:R-:W-:Y:S02]  /*87c0*/  FADD.FTZ R0, R185, R2 ;  /* 0x00000002b9007221 */ /* 0x000fe40000010000 */
[----:B------:R-:W-:Y:S02]  /*87d0*/  FADD.FTZ R4, R135, R4 ;  /* 0x0000000487047221 */ /* 0x000fe40000010000 */
[C---:B---3--:R-:W-:Y:S04]  /*87e0*/  HMMA.16816.F32.BF16 R108, R136.reuse, R8, R108 ;  /* 0x00000008886c723c */ /* 0x048fe8000004186c */
[----:B------:R-:W-:Y:S02]  /*87f0*/  FADD.FTZ R0, R186, R0 ;  /* 0x00000000ba007221 */ /* 0x000fe40000010000 */
[----:B------:R-:W-:Y:S02]  /*8800*/  FADD.FTZ R4, R180, R4 ;  /* 0x00000004b4047221 */ /* 0x000fe40000010000 */
[C---:B------:R-:W-:Y:S04]  /*8810*/  HMMA.16816.F32.BF16 R112, R136.reuse, R10, R112 ;  /* 0x0000000a8870723c */ /* 0x040fe80000041870 */
[----:B------:R-:W-:Y:S02]  /*8820*/  FADD.FTZ R2, R187, R0 ;  /* 0x00000000bb027221 */ /* 0x000fe40000010000 */
[----:B------:R-:W-:Y:S01]  /*8830*/  FADD.FTZ R0, R134, R4 ;  /* 0x0000000486007221 */ /* 0x000fe20000010000 */
[----:B------:R-:W-:Y:S01]  /*8840*/  MOV R134, R3 ;  /* 0x0000000300867202 */ /* 0x000fe20000000f00 */
[C---:B----4-:R-:W-:Y:S04]  /*8850*/  HMMA.16816.F32.BF16 R116, R136.reuse, R12, R116 ;  /* 0x0000000c8874723c */ /* 0x050fe80000041874 */
[----:B------:R-:W-:Y:S02]  /*8860*/  FADD.FTZ R2, R188, R2 ;  /* 0x00000002bc027221 */ /* 0x000fe40000010000 */
[----:B------:R-:W-:Y:S01]  /*8870*/  FADD.FTZ R0, R133, R0 ;  /* 0x0000000085007221 */ /* 0x000fe20000010000 */
[----:B------:R-:W-:Y:S01]  /*8880*/  MOV R133, R132 ;  /* 0x0000008400857202 */ /* 0x000fe20000000f00 */
[C---:B------:R-:W-:Y:S01]  /*8890*/  HMMA.16816.F32.BF16 R120, R136.reuse, R14, R120 ;  /* 0x0000000e8878723c */ /* 0x040fe20000041878 */
[----:B------:R2:W-:Y:S05]  /*88a0*/  STL [R1+0x50], R2 ;  /* 0x0000500201007387 */ /* 0x0005ea0000100800 */
[----:B------:R2:W-:Y:S02]  /*88b0*/  STL [R1+0x54], R0 ;  /* 0x0000540001007387 */ /* 0x0005e40000100800 */
[C---:B-1----:R-:W-:Y:S08]  /*88c0*/  HMMA.16816.F32.BF16 R124, R136.reuse, R16, R124 ;  /* 0x00000010887c723c */ /* 0x042ff0000004187c */
[----:B------:R-:W-:Y:S01]  /*88d0*/  HMMA.16816.F32.BF16 R128, R136, R18, R128 ;  /* 0x000000128880723c */ /* 0x000fe20000041880 */
[----:B------:R-:W-:-:S07]  /*88e0*/  @P0 BRA `(.L_x_3) ;  /* 0xffffc37000000947 */ /* 0x000fce000383ffff */
.L_x_2:
[----:B--2---:R-:W2:Y:S04]  /*88f0*/  LDL.LU R0, [R1+0x50] ;  /* 0x0000500001007983 */ /* 0x004ea80000300800 */
[----:B------:R-:W1:Y:S01]  /*8900*/  S2R R8, SR_TID.X ;  /* 0x0000000000087919 */ /* 0x000e620000002100 */
[----:B------:R-:W-:Y:S01]  /*8910*/  MOV R182, c[0x0][0x4e8] ;  /* 0x00013a0000b67a02 */ /* 0x000fe20000000f00 */
[----:B------:R-:W3:Y:S01]  /*8920*/  S2UR UR7, SR_CTAID.Y ;  /* 0x00000000000779c3 */ /* 0x000ee20000002600 */
[----:B------:R-:W-:Y:S01]  /*8930*/  ULDC.64 UR4, c[0x0][0x490] ;  /* 0x0001240000047ab9 */ /* 0x000fe20000000a00 */
[----:B------:R-:W4:Y:S04]  /*8940*/  LDL.LU R2, [R1+0x54] ;  /* 0x0000540001027983 */ /* 0x000f280000300800 */
[----:B------:R-:W4:Y:S01]  /*8950*/  LDL.LU R9, [R1+0xc4] ;  /* 0x0000c40001097983 */ /* 0x000f220000300800 */
[----:B------:R-:W-:-:S03]  /*8960*/  ISETP.NE.AND P0, PT, R182, 0x1, PT ;  /* 0x00000001b600780c */ /* 0x000fc60003f05270 */
[----:B------:R-:W4:Y:S01]  /*8970*/  LDL.LU R183, [R1+0xc8] ;  /* 0x0000c80001b77983 */ /* 0x000f220000300800 */
[----:B-1----:R-:W-:-:S04]  /*8980*/  SHF.R.S32.HI R5, RZ, 0x1f, R8 ;  /* 0x0000001fff057819 */ /* 0x002fc80000011408 */
[CC--:B------:R-:W-:Y:S02]  /*8990*/  LEA.HI R181, R5.reuse, R8.reuse, RZ, 0x5 ;  /* 0x0000000805b57211 */ /* 0x0c0fe400078f28ff */
[-C--:B------:R-:W-:Y:S02]  /*89a0*/  LEA.HI R5, R5, R8.reuse, RZ, 0x2 ;  /* 0x0000000805057211 */ /* 0x080fe400078f10ff */
[----:B------:R-:W-:Y:S01]  /*89b0*/  LOP3.LUT R4, R181, 0xffffffe0, RZ, 0xc0, !PT ;  /* 0xffffffe0b5047812 */ /* 0x000fe200078ec0ff */
[----:B---3--:R-:W-:Y:S01]  /*89c0*/  USHF.R.S32.HI UR6, URZ, 0x1f, UR7 ;  /* 0x0000001f3f067899 */ /* 0x008fe20008011407 */
[----:B------:R-:W-:Y:S01]  /*89d0*/  LOP3.LUT R14, R5, 0xfffffffc, RZ, 0xc0, !PT ;  /* 0xfffffffc050e7812 */ /* 0x000fe200078ec0ff */
[----:B------:R-:W-:Y:S06]  /*89e0*/  BAR.SYNC.DEFER_BLOCKING 0x1, 0x100 ;  /* 0x0044000000007b1d */ /* 0x000fec0000010000 */
[----:B--2---:R-:W1:Y:S04]  /*89f0*/  SHFL.BFLY PT, R11, R0, 0x2, 0x1f ;  /* 0x0c401f00000b7f89 */ /* 0x004e6800000e0000 */
[----:B----4-:R-:W2:Y:S01]  /*8a00*/  SHFL.BFLY PT, R6, R2, 0x2, 0x1f ;  /* 0x0c401f0002067f89 */ /* 0x010ea200000e0000 */
[----:B------:R-:W-:Y:S01]  /*8a10*/  MOV R133, R9 ;  /* 0x0000000900857202 */ /* 0x000fe20000000f00 */
[----:B------:R-:W-:Y:S01]  /*8a20*/  UIMAD UR10, UR6, UR4, URZ ;  /* 0x00000004060a72a4 */ /* 0x000fe2000f8e023f */
[----:B------:R-:W-:Y:S01]  /*8a30*/  IADD3 R14, -R14, R8, RZ ;  /* 0x000000080e0e7210 */ /* 0x000fe20007ffe1ff */
[----:B-1----:R-:W-:-:S05]  /*8a40*/  FADD.FTZ R11, R11, R0 ;  /* 0x000000000b0b7221 */ /* 0x002fca0000010000 */
[----:B------:R-:W1:Y:S01]  /*8a50*/  SHFL.BFLY PT, R0, R11, 0x1, 0x1f ;  /* 0x0c201f000b007f89 */ /* 0x000e6200000e0000 */
[----:B--2---:R-:W-:-:S05]  /*8a60*/  FADD.FTZ R6, R6, R2 ;  /* 0x0000000206067221 */ /* 0x004fca0000010000 */
[----:B------:R-:W2:Y:S01]  /*8a70*/  SHFL.BFLY PT, R2, R6, 0x1, 0x1f ;  /* 0x0c201f0006027f89 */ /* 0x000ea200000e0000 */
[----:B-1----:R-:W-:Y:S01]  /*8a80*/  FADD.FTZ R11, R11, R0 ;  /* 0x000000000b0b7221 */ /* 0x002fe20000010000 */
[----:B------:R-:W-:-:S04]  /*8a90*/  MOV R0, RZ ;  /* 0x000000ff00007202 */ /* 0x000fc80000000f00 */
[----:B------:R-:W-:Y:S01]  /*8aa0*/  FSETP.NE.FTZ.AND P2, PT, R11, RZ, PT ;  /* 0x000000ff0b00720b */ /* 0x000fe20003f55000 */
[----:B--2---:R-:W-:Y:S02]  /*8ab0*/  FADD.FTZ R6, R6, R2 ;  /* 0x0000000206067221 */ /* 0x004fe40000010000 */
[----:B------:R-:W-:-:S03]  /*8ac0*/  @P0 IMAD.HI.U32 R2, R9, c[0x0][0x4ec], RZ ;  /* 0x00013b0009020a27 */ /* 0x000fc600078e00ff */
[----:B------:R-:W-:Y:S02]  /*8ad0*/  FSETP.NE.FTZ.AND P1, PT, R6, RZ, PT ;  /* 0x000000ff0600720b */ /* 0x000fe40003f35000 */
[----:B------:R-:W-:Y:S02]  /*8ae0*/  @P0 SHF.R.U32.HI R133, RZ, c[0x0][0x4f0], R2 ;  /* 0x00013c00ff850a19 */ /* 0x000fe40000011602 */
[----:B------:R-:W-:-:S03]  /*8af0*/  IADD3 R2, -R4, R8, RZ ;  /* 0x0000000804027210 */ /* 0x000fc60007ffe1ff */
[----:B------:R-:W-:Y:S01]  /*8b00*/  @P2 MUFU.RCP R0, R11 ;  /* 0x0000000b00002308 */ /* 0x000fe20000001000 */
[----:B------:R-:W-:Y:S02]  /*8b10*/  MOV R4, RZ ;  /* 0x000000ff00047202 */ /* 0x000fe40000000f00 */
[----:B------:R-:W-:Y:S01]  /*8b20*/  LOP3.LUT P4, RZ, R2, 0x3, RZ, 0xc0, !PT ;  /* 0x0000000302ff7812 */ /* 0x000fe2000788c0ff */
[----:B------:R-:W-:Y:S01]  /*8b30*/  UIMAD.WIDE.U32 UR12, UR7, UR4, URZ ;  /* 0x00000004070c72a5 */ /* 0x000fe2000f8e003f */
[----:B------:R-:W-:-:S03]  /*8b40*/  IADD3 R7, -R133, RZ, RZ ;  /* 0x000000ff85077210 */ /* 0x000fc60007ffe1ff */
[----:B------:R-:W1:Y:S01]  /*8b50*/  @P1 MUFU.RCP R4, R6 ;  /* 0x0000000600041308 */ /* 0x000e620000001000 */
[----:B------:R-:W-:Y:S01]  /*8b60*/  SHF.R.S32.HI R2, RZ, 0x2, R5 ;  /* 0x00000002ff027819 */ /* 0x000fe20000011405 */
[----:B------:R-:W-:Y:S01]  /*8b70*/  UIMAD UR10, UR7, UR5, UR10 ;  /* 0x00000005070a72a4 */ /* 0x000fe2000f8e020a */
[----:B------:R-:W-:Y:S02]  /*8b80*/  IMAD R134, R7, c[0x0][0x4e8], R9 ;  /* 0x00013a0007867a24 */ /* 0x000fe400078e0209 */
[----:B------:R-:W-:Y:S01]  /*8b90*/  ULDC.64 UR4, c[0x0][0x3e8] ;  /* 0x0000fa0000047ab9 */ /* 0x000fe20000000a00 */
[C---:B-1----:R-:W-:Y:S02]  /*8ba0*/  FMUL.FTZ R83, R4.reuse, R83 ;  /* 0x0000005304537220 */ /* 0x042fe40000410000 */
[----:B------:R-:W-:-:S05]  /*8bb0*/  FMUL.FTZ R31, R4, R82 ;  /* 0x00000052041f7220 */ /* 0x000fca0000410000 */
[----:B------:R-:W-:Y:S02]  /*8bc0*/  F2FP.BF16.PACK_AB R31, R83, R31 ;  /* 0x0000001f531f723e */ /* 0x000fe400000010ff */
[----:B------:R-:W2:Y:S01]  /*8bd0*/  LDL.LU R83, [R1+0xbc] ;  /* 0x0000bc0001537983 */ /* 0x000ea20000300800 */
[C---:B------:R-:W-:Y:S02]  /*8be0*/  FMUL.FTZ R137, R0.reuse, R64 ;  /* 0x0000004000897220 */ /* 0x040fe40000410000 */
[C---:B------:R-:W-:Y:S02]  /*8bf0*/  FMUL.FTZ R180, R0.reuse, R141 ;  /* 0x0000008d00b47220 */ /* 0x040fe40000410000 */
[C---:B------:R-:W-:Y:S02]  /*8c00*/  FMUL.FTZ R13, R0.reuse, R140 ;  /* 0x0000008c000d7220 */ /* 0x040fe40000410000 */
[C---:B-----5:R-:W-:Y:S02]  /*8c10*/  FMUL.FTZ R179, R0.reuse, R145 ;  /* 0x0000009100b37220 */ /* 0x060fe40000410000 */
[----:B------:R-:W-:-:S02]  /*8c20*/  FMUL.FTZ R17, R0, R144 ;  /* 0x0000009000117220 */ /* 0x000fc40000410000 */
[C---:B------:R-:W-:Y:S02]  /*8c30*/  FMUL.FTZ R178, R0.reuse, R149 ;  /* 0x0000009500b27220 */ /* 0x040fe40000410000 */
[C---:B------:R-:W-:Y:S02]  /*8c40*/  FMUL.FTZ R19, R0.reuse, R148 ;  /* 0x0000009400137220 */ /* 0x040fe40000410000 */
[C---:B------:R-:W-:Y:S02]  /*8c50*/  FMUL.FTZ R177, R0.reuse, R153 ;  /* 0x0000009900b17220 */ /* 0x040fe40000410000 */
[C---:B------:R-:W-:Y:S02]  /*8c60*/  FMUL.FTZ R21, R0.reuse, R152 ;  /* 0x0000009800157220 */ /* 0x040fe40000410000 */
[C---:B------:R-:W-:Y:S02]  /*8c70*/  FMUL.FTZ R176, R0.reuse, R157 ;  /* 0x0000009d00b07220 */ /* 0x040fe40000410000 */
        /* <DEDUP_REMOVED lines=53> */
[----:B------:R-:W-:Y:S01]  /*8fd0*/  FMUL.FTZ R128, R0, R128 ;  /* 0x0000008000807220 */ /* 0x000fe20000410000 */
[----:B------:R-:W-:Y:S01]  /*8fe0*/  SHF.R.S32.HI R0, RZ, 0x1f, R5 ;  /* 0x0000001fff007819 */ /* 0x000fe20000011405 */
[C---:B------:R-:W-:Y:S01]  /*8ff0*/  FMUL.FTZ R15, R4.reuse, R79 ;  /* 0x0000004f040f7220 */ /* 0x040fe20000410000 */
[----:B------:R-:W1:Y:S01]  /*9000*/  @P1 MUFU.LG2 R6, R6 ;  /* 0x0000000600061308 */ /* 0x000e620000000c00 */
[----:B------:R-:W-:Y:S01]  /*9010*/  FMUL.FTZ R33, R4, R78 ;  /* 0x0000004e04217220 */ /* 0x000fe20000410000 */
[----:B------:R-:W-:-:S04]  /*9020*/  LEA.HI R0, R0, R2, RZ, 0x3 ;  /* 0x0000000200007211 */ /* 0x000fc800078f18ff */
[----:B------:R-:W-:Y:S02]  /*9030*/  F2FP.BF16.PACK_AB R33, R15, R33 ;  /* 0x000000210f21723e */ /* 0x000fe400000010ff */
[----:B------:R-:W-:Y:S01]  /*9040*/  LOP3.LUT R0, R0, 0xfffffff8, RZ, 0xc0, !PT ;  /* 0xfffffff800007812 */ /* 0x000fe200078ec0ff */
[----:B------:R-:W3:Y:S01]  /*9050*/  S2R R15, SR_CTAID.Z ;  /* 0x00000000000f7919 */ /* 0x000ee20000002700 */
[----:B------:R-:W-:Y:S02]  /*9060*/  UIMAD.WIDE.U32 UR14, UR7, UR4, URZ ;  /* 0x00000004070e72a5 */ /* 0x000fe4000f8e003f */
[----:B------:R-:W-:Y:S02]  /*9070*/  IADD3 R10, R2, -R0, RZ ;  /* 0x80000000020a7210 */ /* 0x000fe40007ffe0ff */
[----:B------:R-:W-:Y:S02]  /*9080*/  @P2 MOV R2, 0x3f317218 ;  /* 0x3f31721800022802 */ /* 0x000fe40000000f00 */
[----:B------:R-:W-:-:S02]  /*9090*/  @P1 MOV R0, 0x3f317218 ;  /* 0x3f31721800001802 */ /* 0x000fc40000000f00 */
[----:B------:R-:W-:Y:S01]  /*90a0*/  MOV R9, UR15 ;  /* 0x0000000f00097c02 */ /* 0x000fe20008000f00 */
[----:B------:R-:W-:Y:S01]  /*90b0*/  @P2 FMUL.FTZ R9, R2, c[0x0][0x2d0] ;  /* 0x0000b40002092a20 */ /* 0x000fe20000410000 */
[----:B------:R-:W4:Y:S01]  /*90c0*/  @P2 MUFU.LG2 R11, R11 ;  /* 0x0000000b000b2308 */ /* 0x000f220000000c00 */
[----:B-1----:R-:W-:Y:S02]  /*90d0*/  @P1 FMUL.FTZ R2, R6, 0.69314718246459960938 ;  /* 0x3f31721806021820 */ /* 0x002fe40000410000 */
[----:B------:R-:W-:Y:S01]  /*90e0*/  @P1 FMUL.FTZ R0, R0, c[0x0][0x2d0] ;  /* 0x0000b40000001a20 */ /* 0x000fe20000410000 */
[----:B------:R-:W-:Y:S01]  /*90f0*/  UIMAD UR6, UR6, UR4, URZ ;  /* 0x00000004060672a4 */ /* 0x000fe2000f8e023f */
[----:B------:R-:W-:Y:S01]  /*9100*/  MOV R79, 0xff800000 ;  /* 0xff800000004f7802 */ /* 0x000fe20000000f00 */
[----:B------:R-:W-:Y:S02]  /*9110*/  FMUL.FTZ R53, R4, R38 ;  /* 0x0000002604357220 */ /* 0x000fe40000410000 */
[----:B------:R-:W-:Y:S01]  /*9120*/  @P1 FFMA.FTZ R79, R0, R3, R2 ;  /* 0x00000003004f1223 */ /* 0x000fe20000010002 */
[----:B------:R-:W-:Y:S01]  /*9130*/  SHF.R.S32.HI R0, RZ, 0x5, R181 ;  /* 0x00000005ff007819 */ /* 0x000fe200000114b5 */
[----:B------:R-:W-:-:S02]  /*9140*/  FMUL.FTZ R44, R4, R39 ;  /* 0x00000027042c7220 */ /* 0x000fc40000410000 */
[C---:B------:R-:W-:Y:S02]  /*9150*/  FMUL.FTZ R40, R4.reuse, R43 ;  /* 0x0000002b04287220 */ /* 0x040fe40000410000 */
[C---:B------:R-:W-:Y:S02]  /*9160*/  FMUL.FTZ R38, R4.reuse, R47 ;  /* 0x0000002f04267220 */ /* 0x040fe40000410000 */
[C---:B------:R-:W-:Y:S02]  /*9170*/  FMUL.FTZ R32, R4.reuse, R63 ;  /* 0x0000003f04207220 */ /* 0x040fe40000410000 */
[C---:B------:R-:W-:Y:S02]  /*9180*/  FMUL.FTZ R30, R4.reuse, R67 ;  /* 0x00000043041e7220 */ /* 0x040fe40000410000 */
[C---:B------:R-:W-:Y:S02]  /*9190*/  FMUL.FTZ R28, R4.reuse, R71 ;  /* 0x00000047041c7220 */ /* 0x040fe40000410000 */
[C---:B------:R-:W-:Y:S01]  /*91a0*/  FMUL.FTZ R16, R4.reuse, R75 ;  /* 0x0000004b04107220 */ /* 0x040fe20000410000 */
[----:B------:R-:W-:Y:S01]  /*91b0*/  UIMAD UR5, UR7, UR5, UR6 ;  /* 0x00000005070572a4 */ /* 0x000fe2000f8e0206 */
        /* <DEDUP_REMOVED lines=51> */
[----:B------:R-:W-:Y:S01]  /*94f0*/  FMUL.FTZ R130, R4, R130 ;  /* 0x0000008204827220 */ /* 0x000fe20000410000 */
[----:B------:R-:W-:Y:S02]  /*9500*/  MOV R4, UR12 ;  /* 0x0000000c00047c02 */ /* 0x000fe40008000f00 */
[----:B------:R-:W-:Y:S02]  /*9510*/  MOV R8, UR14 ;  /* 0x0000000e00087c02 */ /* 0x000fe40008000f00 */
[----:B------:R-:W-:Y:S01]  /*9520*/  SHF.R.S32.HI R3, RZ, 0x1f, R0 ;  /* 0x0000001fff037819 */ /* 0x000fe20000011400 */
[----:B------:R-:W-:Y:S01]  /*9530*/  UIADD3 UR5, UR15, UR5, URZ ;  /* 0x000000050f057290 */ /* 0x000fe2000fffe03f */
[----:B------:R-:W-:Y:S01]  /*9540*/  MOV R6, R4 ;  /* 0x0000000400067202 */ /* 0x000fe20000000f00 */
[----:B------:R-:W1:Y:S01]  /*9550*/  S2R R82, SR_CTAID.X ;  /* 0x0000000000527919 */ /* 0x000e620000002500 */
[----:B------:R-:W-:-:S02]  /*9560*/  MOV R4, R8 ;  /* 0x0000000800047202 */ /* 0x000fc40000000f00 */
[----:B------:R-:W-:Y:S02]  /*9570*/  LEA.HI R3, R3, R0, RZ, 0x3 ;  /* 0x0000000003037211 */ /* 0x000fe400078f18ff */
[----:B---3--:R-:W-:Y:S02]  /*9580*/  SHF.R.S32.HI R8, RZ, 0x1f, R15 ;  /* 0x0000001fff087819 */ /* 0x008fe4000001140f */
[----:B------:R-:W-:Y:S01]  /*9590*/  LEA.HI R2, R14, R14, RZ, 0x1 ;  /* 0x0000000e0e027211 */ /* 0x000fe200078f08ff */
[----:B----4-:R-:W-:Y:S01]  /*95a0*/  @P2 FMUL.FTZ R11, R11, 0.69314718246459960938 ;  /* 0x3f3172180b0b2820 */ /* 0x010fe20000410000 */
[----:B------:R-:W-:Y:S02]  /*95b0*/  MOV R5, UR13 ;  /* 0x0000000d00057c02 */ /* 0x000fe40008000f00 */
[----:B------:R-:W-:Y:S02]  /*95c0*/  F2FP.BF16.PACK_AB R41, R32, R41 ;  /* 0x000000292029723e */ /* 0x000fe400000010ff */
[----:B------:R-:W-:-:S02]  /*95d0*/  MOV R5, UR5 ;  /* 0x0000000500057c02 */ /* 0x000fc40008000f00 */
[----:B------:R-:W-:Y:S01]  /*95e0*/  F2FP.BF16.PACK_AB R32, R81, R60 ;  /* 0x0000003c5120723e */ /* 0x000fe200000010ff */
[----:B------:R-:W-:Y:S01]  /*95f0*/  IMAD R81, R8, c[0x0][0x3f0], RZ ;  /* 0x0000fc0008517a24 */ /* 0x000fe200078e02ff */
[----:B------:R-:W-:Y:S02]  /*9600*/  LOP3.LUT R3, R3, 0xffffff8, RZ, 0xc0, !PT ;  /* 0x0ffffff803037812 */ /* 0x000fe400078ec0ff */
[----:B------:R-:W-:Y:S01]  /*9610*/  LOP3.LUT R2, R2, 0x1ffffffe, RZ, 0xc0, !PT ;  /* 0x1ffffffe02027812 */ /* 0x000fe200078ec0ff */
[----:B------:R-:W-:Y:S01]  /*9620*/  UIADD3 UR10, UR13, UR10, URZ ;  /* 0x0000000a0d0a7290 */ /* 0x000fe2000fffe03f */
[----:B------:R-:W-:Y:S01]  /*9630*/  MOV R80, 0xff800000 ;  /* 0xff80000000507802 */ /* 0x000fe20000000f00 */
[----:B------:R-:W-:Y:S01]  /*9640*/  @P2 FFMA.FTZ R80, R9, R132, R11 ;  /* 0x0000008409502223 */ /* 0x000fe2000001000b */
[----:B------:R-:W-:Y:S02]  /*9650*/  F2FP.BF16.PACK_AB R35, R16, R35 ;  /* 0x000000231023723e */ /* 0x000fe400000010ff */
[----:B------:R-:W-:-:S02]  /*9660*/  IADD3 R9, R0, -R3, RZ ;  /* 0x8000000300097210 */ /* 0x000fc40007ffe0ff */
[----:B------:R-:W-:Y:S01]  /*9670*/  LEA R16, R0, R14, 0x9 ;  /* 0x0000000e00107211 */ /* 0x000fe200078e48ff */
[C---:B------:R-:W-:Y:S01]  /*9680*/  IMAD R0, R15.reuse, c[0x0][0x3f4], R81 ;  /* 0x0000fd000f007a24 */ /* 0x040fe200078e0251 */
[----:B------:R-:W-:Y:S01]  /*9690*/  IADD3 R11, R14, -R2, RZ ;  /* 0x800000020e0b7210 */ /* 0x000fe20007ffe0ff */
[----:B------:R-:W-:Y:S01]  /*96a0*/  IMAD.WIDE.U32 R2, R15, c[0x0][0x3f0], R4 ;  /* 0x0000fc000f027a25 */ /* 0x000fe200078e0004 */
[----:B------:R-:W-:-:S03]  /*96b0*/  SHF.L.U32 R4, R10, 0x6, RZ ;  /* 0x000000060a047819 */ /* 0x000fc600000006ff */
[----:B------:R-:W-:Y:S01]  /*96c0*/  IMAD R78, R8, c[0x0][0x498], RZ ;  /* 0x00012600084e7a24 */ /* 0x000fe200078e02ff */
[----:B------:R-:W-:Y:S02]  /*96d0*/  SHF.R.S32.HI R8, RZ, 0x2, R183 ;  /* 0x00000002ff087819 */ /* 0x000fe400000114b7 */
[----:B------:R-:W-:Y:S02]  /*96e0*/  MOV R7, UR10 ;  /* 0x0000000a00077c02 */ /* 0x000fe40008000f00 */
[----:B------:R-:W-:Y:S02]  /*96f0*/  LOP3.LUT R5, R10, 0x1, RZ, 0xc0, !PT ;  /* 0x000000010a057812 */ /* 0x000fe400078ec0ff */
[----:B------:R-:W-:Y:S02]  /*9700*/  IADD3 R3, R3, R0, RZ ;  /* 0x0000000003037210 */ /* 0x000fe40007ffe0ff */
[----:B------:R-:W-:Y:S01]  /*9710*/  LEA R0, R9, R8, 0x4 ;  /* 0x0000000809007211 */ /* 0x000fe200078e20ff */
[C---:B------:R-:W-:Y:S01]  /*9720*/  IMAD R78, R15.reuse, c[0x0][0x49c], R78 ;  /* 0x000127000f4e7a24 */ /* 0x040fe200078e024e */
[----:B------:R-:W-:Y:S01]  /*9730*/  LOP3.LUT R4, R4, 0x1c0, RZ, 0xc0, !PT ;  /* 0x000001c004047812 */ /* 0x000fe200078ec0ff */
[----:B------:R-:W-:Y:S01]  /*9740*/  IMAD.WIDE.U32 R14, R15, c[0x0][0x498], R6 ;  /* 0x000126000f0e7a25 */ /* 0x000fe200078e0006 */
[----:B------:R-:W-:-:S02]  /*9750*/  R2P PR, R10, 0x6 ;  /* 0x000000060a007804 */ /* 0x000fc40000000000 */
[----:B------:R-:W-:Y:S02]  /*9760*/  ISETP.NE.U32.AND P3, PT, R5, 0x1, PT ;  /* 0x000000010500780c */ /* 0x000fe40003f65070 */
[----:B------:R-:W-:Y:S02]  /*9770*/  SHF.R.S32.HI R6, RZ, 0x1f, R133 ;  /* 0x0000001fff067819 */ /* 0x000fe40000011485 */
[----:B------:R-:W-:Y:S02]  /*9780*/  LEA R5, R11, R0, 0x3 ;  /* 0x000000000b057211 */ /* 0x000fe400078e18ff */
[----:B------:R-:W-:Y:S01]  /*9790*/  LEA.HI R4, R4, R4, RZ, 0x1d ;  /* 0x0000000404047211 */ /* 0x000fe200078fe8ff */
[----:B------:R-:W-:Y:S01]  /*97a0*/  IMAD R81, R182, c[0x0][0x388], RZ ;  /* 0x0000e200b6517a24 */ /* 0x000fe200078e02ff */
[C---:B-1----:R-:W-:Y:S02]  /*97b0*/  LEA R0, R82.reuse, R0, 0x7 ;  /* 0x0000000052007211 */ /* 0x042fe400078e38ff */
[----:B------:R-:W-:Y:S01]  /*97c0*/  LEA R10, R82, R5, 0x7 ;  /* 0x00000005520a7211 */ /* 0x000fe200078e38ff */
[----:B------:R-:W-:Y:S01]  /*97d0*/  IMAD R5, R6, c[0x0][0x3e0], RZ ;  /* 0x0000f80006057a24 */ /* 0x000fe200078e02ff */
[----:B------:R-:W-:-:S02]  /*97e0*/  LEA R4, R16, R4, 0x1 ;  /* 0x0000000410047211 */ /* 0x000fc400078e08ff */
[C---:B------:R-:W-:Y:S01]  /*97f0*/  ISETP.GE.OR P5, PT, R0.reuse, R81, P4 ;  /* 0x000000510000720c */ /* 0x040fe200027a6670 */
[C---:B------:R-:W-:Y:S01]  /*9800*/  IMAD R6, R133.reuse, c[0x0][0x3e4], R5 ;  /* 0x0000f90085067a24 */ /* 0x040fe200078e0205 */
[----:B------:R-:W-:Y:S02]  /*9810*/  IADD3 R7, R0, 0x8, RZ ;  /* 0x0000000800077810 */ /* 0x000fe40007ffe0ff */
[----:B------:R-:W-:Y:S01]  /*9820*/  SHF.L.U32 R0, R4, 0x1, RZ ;  /* 0x0000000104007819 */ /* 0x000fe200000006ff */
[----:B------:R-:W-:Y:S01]  /*9830*/  IMAD.WIDE.U32 R4, R133, c[0x0][0x3e0], R2 ;  /* 0x0000f80085047a25 */ /* 0x000fe200078e0002 */
[----:B------:R-:W-:-:S03]  /*9840*/  F2FP.BF16.PACK_AB R13, R180, R13 ;  /* 0x0000000db40d723e */ /* 0x000fc600000010ff */
[----:B------:R-:W-:Y:S01]  /*9850*/  @P0 IMAD.HI.U32 R8, R10, c[0x0][0x4ec], RZ ;  /* 0x00013b000a080a27 */ /* 0x000fe200078e00ff */
[----:B------:R-:W-:Y:S02]  /*9860*/  F2FP.BF16.PACK_AB R12, R143, R12 ;  /* 0x0000000c8f0c723e */ /* 0x000fe400000010ff */
[----:B------:R-:W-:Y:S02]  /*9870*/  IADD3 R5, R5, R6, RZ ;  /* 0x0000000605057210 */ /* 0x000fe40007ffe0ff */
[----:B------:R-:W-:Y:S02]  /*9880*/  ISETP.GE.OR P4, PT, R7, R81, P4 ;  /* 0x000000510700720c */ /* 0x000fe40002786670 */
[----:B------:R-:W-:Y:S02]  /*9890*/  MOV R3, R10 ;  /* 0x0000000a00037202 */ /* 0x000fe40000000f00 */
[----:B------:R-:W-:Y:S02]  /*98a0*/  SHF.R.S32.HI R7, RZ, 0x1f, R134 ;  /* 0x0000001fff077819 */ /* 0x000fe40000011486 */
[----:B------:R-:W-:Y:S01]  /*98b0*/  @P0 SHF.R.U32.HI R3, RZ, c[0x0][0x4f0], R8 ;  /* 0x00013c00ff030a19 */ /* 0x000fe20000011608 */
[----:B------:R-:W-:Y:S04]  /*98c0*/  STS [R0+0x80], R13 ;  /* 0x0000800d00007388 */ /* 0x000fe80000000800 */
[----:B------:R1:W-:Y:S01]  /*98d0*/  STS [R0+0x480], R12 ;  /* 0x0004800c00007388 */ /* 0x0003e20000000800 */
[----:B------:R-:W-:Y:S01]  /*98e0*/  IMAD R6, R7, c[0x0][0x3d8], RZ ;  /* 0x0000f60007067a24 */ /* 0x000fe200078e02ff */
[----:B------:R-:W-:-:S02]  /*98f0*/  IADD3 R9, R0, 0x80, RZ ;  /* 0x0000008000097810 */ /* 0x000fc40007ffe0ff */
[----:B------:R-:W-:Y:S01]  /*9900*/  MOV R7, 0x20 ;  /* 0x0000002000077802 */ /* 0x000fe20000000f00 */
[----:B------:R-:W-:Y:S01]  /*9910*/  IMAD R16, R134, c[0x0][0x3dc], R6 ;  /* 0x0000f70086107a24 */ /* 0x000fe200078e0206 */
[----:B------:R-:W-:Y:S02]  /*9920*/  SHF.R.S32.HI R6, RZ, 0x1f, R3 ;  /* 0x0000001fff067819 */ /* 0x000fe40000011403 */
[----:B------:R-:W-:Y:S02]  /*9930*/  IADD3 R8, P0, R3, R14, RZ ;  /* 0x0000000e03087210 */ /* 0x000fe40007f1e0ff */
[----:B------:R-:W-:Y:S02]  /*9940*/  IADD3 R2, R0, 0x70, RZ ;  /* 0x0000007000027810 */ /* 0x000fe40007ffe0ff */
[----:B------:R-:W-:Y:S02]  /*9950*/  @P3 IADD3 R2, R9, 0x10, RZ ;  /* 0x0000001009023810 */ /* 0x000fe40007ffe0ff */
[----:B------:R-:W-:Y:S01]  /*9960*/  IADD3.X R9, R6, R15, R78, P0, !PT ;  /* 0x0000000f06097210 */ /* 0x000fe200007fe44e */
[----:B-1----:R-:W-:Y:S01]  /*9970*/  IMAD.WIDE.U32 R12, R134, c[0x0][0x3d8], R4 ;  /* 0x0000f600860c7a25 */ /* 0x002fe200078e0004 */
[----:B------:R-:W-:Y:S01]  /*9980*/  IADD3 R4, -R3, RZ, RZ ;  /* 0x000000ff03047210 */ /* 0x000fe20007ffe1ff */
[----:B------:R1:W5:Y:S04]  /*9990*/  LDL R78, [R1+0xb4] ;  /* 0x0000b400014e7983 */ /* 0x0003680000100800 */
[----:B------:R-:W-:Y:S01]  /*99a0*/  IMAD R4, R4, c[0x0][0x4e8], R10 ;  /* 0x00013a0004047a24 */ /* 0x000fe200078e020a */
[----:B------:R-:W-:-:S02]  /*99b0*/  SEL R5, R7, 0xffffffe0, !P1 ;  /* 0xffffffe007057807 */ /* 0x000fc40004800000 */
[----:B------:R-:W-:Y:S02]  /*99c0*/  MOV R6, 0x40 ;  /* 0x0000004000067802 */ /* 0x000fe40000000f00 */
[----:B------:R-:W-:Y:S02]  /*99d0*/  SHF.R.S32.HI R7, RZ, 0x1f, R4 ;  /* 0x0000001fff077819 */ /* 0x000fe40000011404 */
[----:B------:R-:W-:Y:S02]  /*99e0*/  SEL R6, R6, 0xffffffc0, !P2 ;  /* 0xffffffc006067807 */ /* 0x000fe40005000000 */
[----:B------:R-:W-:Y:S01]  /*99f0*/  F2FP.BF16.PACK_AB R17, R179, R17 ;  /* 0x00000011b311723e */ /* 0x000fe200000010ff */
[----:B------:R-:W-:Y:S01]  /*9a00*/  IMAD R7, R7, c[0x0][0x488], RZ ;  /* 0x0001220007077a24 */ /* 0x000fe200078e02ff */
[----:B------:R-:W-:Y:S02]  /*9a10*/  F2FP.BF16.PACK_AB R18, R147, R18 ;  /* 0x000000129312723e */ /* 0x000fe400000010ff */
[----:B------:R-:W-:-:S02]  /*9a20*/  F2FP.BF16.PACK_AB R19, R178, R19 ;  /* 0x00000013b213723e */ /* 0x000fc400000010ff */
[----:B------:R-:W-:Y:S02]  /*9a30*/  F2FP.BF16.PACK_AB R22, R151, R22 ;  /* 0x000000169716723e */ /* 0x000fe400000010ff */
[----:B------:R-:W-:Y:S01]  /*9a40*/  IADD3 R3, R0, R5, RZ ;  /* 0x0000000500037210 */ /* 0x000fe20007ffe0ff */
[C---:B------:R-:W-:Y:S01]  /*9a50*/  IMAD R10, R4.reuse, c[0x0][0x48c], R7 ;  /* 0x00012300040a7a24 */ /* 0x040fe200078e0207 */
[----:B------:R-:W-:Y:S02]  /*9a60*/  F2FP.BF16.PACK_AB R21, R177, R21 ;  /* 0x00000015b115723e */ /* 0x000fe400000010ff */
[----:B------:R-:W-:Y:S02]  /*9a70*/  F2FP.BF16.PACK_AB R20, R155, R20 ;  /* 0x000000149b14723e */ /* 0x000fe400000010ff */
[----:B------:R-:W-:Y:S01]  /*9a80*/  IADD3 R14, R5, R2, RZ ;  /* 0x00000002050e7210 */ /* 0x000fe20007ffe0ff */
[----:B------:R-:W-:Y:S01]  /*9a90*/  IMAD.WIDE.U32 R8, R4, c[0x0][0x488], R8 ;  /* 0x0001220004087a25 */ /* 0x000fe200078e0008 */
[----:B------:R-:W-:-:S02]  /*9aa0*/  F2FP.BF16.PACK_AB R23, R176, R23 ;  /* 0x00000017b017723e */ /* 0x000fc400000010ff */
[----:B------:R-:W-:Y:S02]  /*9ab0*/  F2FP.BF16.PACK_AB R24, R159, R24 ;  /* 0x000000189f18723e */ /* 0x000fe400000010ff */
[----:B------:R-:W-:Y:S01]  /*9ac0*/  IADD3 R5, R0, R6, RZ ;  /* 0x0000000600057210 */ /* 0x000fe20007ffe0ff */
[----:B------:R-:W-:Y:S01]  /*9ad0*/  STS [R2], R17 ;  /* 0x0000001102007388 */ /* 0x000fe20000000800 */
[----:B------:R-:W-:Y:S02]  /*9ae0*/  F2FP.BF16.PACK_AB R25, R175, R25 ;  /* 0x00000019af19723e */ /* 0x000fe400000010ff */
[----:B------:R-:W-:Y:S01]  /*9af0*/  F2FP.BF16.PACK_AB R26, R163, R26 ;  /* 0x0000001aa31a723e */ /* 0x000fe200000010ff */
[----:B------:R-:W-:Y:S01]  /*9b00*/  STS [R2+0x400], R18 ;  /* 0x0004001202007388 */ /* 0x000fe20000000800 */
[----:B------:R-:W-:Y:S02]  /*9b10*/  IADD3 R7, R6, R2, RZ ;  /* 0x0000000206077210 */ /* 0x000fe40007ffe0ff */
[----:B------:R-:W-:Y:S01]  /*9b20*/  F2FP.BF16.PACK_AB R58, R174, R164 ;  /* 0x000000a4ae3a723e */ /* 0x000fe200000010ff */
[----:B------:R-:W-:Y:S01]  /*9b30*/  STS [R3+0x80], R19 ;  /* 0x0000801303007388 */ /* 0x000fe20000000800 */
[----:B------:R-:W-:-:S02]  /*9b40*/  F2FP.BF16.PACK_AB R57, R167, R57 ;  /* 0x00000039a739723e */ /* 0x000fc400000010ff */
[----:B------:R-:W-:Y:S01]  /*9b50*/  IADD3 R4, R6, R3, RZ ;  /* 0x0000000306047210 */ /* 0x000fe20007ffe0ff */
[----:B------:R-:W-:Y:S01]  /*9b60*/  STS [R3+0x480], R22 ;  /* 0x0004801603007388 */ /* 0x000fe20000000800 */
[----:B------:R-:W-:Y:S02]  /*9b70*/  F2FP.BF16.PACK_AB R56, R173, R168 ;  /* 0x000000a8ad38723e */ /* 0x000fe400000010ff */
[----:B------:R-:W-:Y:S01]  /*9b80*/  F2FP.BF16.PACK_AB R55, R171, R170 ;  /* 0x000000aaab37723e */ /* 0x000fe200000010ff */
[----:B------:R-:W-:Y:S01]  /*9b90*/  STS [R14], R21 ;  /* 0x000000150e007388 */ /* 0x000fe20000000800 */
[----:B------:R-:W-:Y:S02]  /*9ba0*/  IADD3 R6, R14, R6, RZ ;  /* 0x000000060e067210 */ /* 0x000fe40007ffe0ff */
[----:B------:R-:W-:Y:S01]  /*9bb0*/  F2FP.BF16.PACK_AB R54, R172, R145 ;  /* 0x00000091ac36723e */ /* 0x000fe200000010ff */
[----:B------:R-:W-:Y:S01]  /*9bc0*/  STS [R14+0x400], R20 ;  /* 0x000400140e007388 */ /* 0x000fe20000000800 */
[----:B------:R-:W-:-:S02]  /*9bd0*/  F2FP.BF16.PACK_AB R53, R44, R53 ;  /* 0x000000352c35723e */ /* 0x000fc400000010ff */
[----:B------:R-:W-:Y:S01]  /*9be0*/  F2FP.BF16.PACK_AB R52, R169, R144 ;  /* 0x00000090a934723e */ /* 0x000fe200000010ff */
[----:B------:R-:W-:Y:S01]  /*9bf0*/  STS [R5+0x80], R23 ;  /* 0x0000801705007388 */ /* 0x000fe20000000800 */
[----:B------:R-:W-:Y:S02]  /*9c00*/  F2FP.BF16.PACK_AB R51, R40, R42 ;  /* 0x0000002a2833723e */ /* 0x000fe400000010ff */
[----:B------:R-:W-:Y:S01]  /*9c10*/  F2FP.BF16.PACK_AB R50, R165, R141 ;  /* 0x0000008da532723e */ /* 0x000fe200000010ff */
[----:B------:R-:W-:Y:S01]  /*9c20*/  STS [R5+0x480], R24 ;  /* 0x0004801805007388 */ /* 0x000fe20000000800 */
[----:B------:R-:W-:Y:S02]  /*9c30*/  F2FP.BF16.PACK_AB R49, R38, R49 ;  /* 0x000000312631723e */ /* 0x000fe400000010ff */
[----:B------:R-:W-:Y:S01]  /*9c40*/  F2FP.BF16.PACK_AB R48, R161, R48 ;  /* 0x00000030a130723e */ /* 0x000fe200000010ff */
[----:B------:R-:W-:Y:S01]  /*9c50*/  STS [R7], R25 ;  /* 0x0000001907007388 */ /* 0x000fe20000000800 */
[----:B------:R-:W-:-:S03]  /*9c60*/  F2FP.BF16.PACK_AB R47, R36, R47 ;  /* 0x0000002f242f723e */ /* 0x000fc600000010ff */
[----:B------:R-:W-:Y:S01]  /*9c70*/  STS [R7+0x400], R26 ;  /* 0x0004001a07007388 */ /* 0x000fe20000000800 */
[----:B------:R-:W-:Y:S02]  /*9c80*/  F2FP.BF16.PACK_AB R46, R160, R140 ;  /* 0x0000008ca02e723e */ /* 0x000fe400000010ff */
[----:B------:R-:W-:Y:S01]  /*9c90*/  F2FP.BF16.PACK_AB R45, R34, R45 ;  /* 0x0000002d222d723e */ /* 0x000fe200000010ff */
[----:B------:R-:W-:Y:S01]  /*9ca0*/  STS [R4+0x80], R58 ;  /* 0x0000803a04007388 */ /* 0x000fe20000000800 */
[----:B------:R-:W-:-:S03]  /*9cb0*/  F2FP.BF16.PACK_AB R44, R157, R139 ;  /* 0x0000008b9d2c723e */ /* 0x000fc600000010ff */
[----:B------:R-:W-:Y:S01]  /*9cc0*/  STS [R4+0x480], R57 ;  /* 0x0004803904007388 */ /* 0x000fe20000000800 */
[----:B------:R-:W-:-:S03]  /*9cd0*/  F2FP.BF16.PACK_AB R43, R59, R43 ;  /* 0x0000002b3b2b723e */ /* 0x000fc600000010ff */
[----:B------:R-:W-:Y:S01]  /*9ce0*/  STS [R6], R56 ;  /* 0x0000003806007388 */ /* 0x000fe20000000800 */
[----:B------:R-:W-:-:S03]  /*9cf0*/  F2FP.BF16.PACK_AB R42, R156, R138 ;  /* 0x0000008a9c2a723e */ /* 0x000fc600000010ff */
[----:B------:R-:W-:Y:S01]  /*9d00*/  STS [R6+0x400], R55 ;  /* 0x0004003706007388 */ /* 0x000fe20000000800 */
        /* <DEDUP_REMOVED lines=13> */
[----:B------:R-:W-:Y:S04]  /*9de0*/  STS [R14+0x4000], R48 ;  /* 0x004000300e007388 */ /* 0x000fe80000000800 */
[----:B------:R-:W-:Y:S01]  /*9df0*/  STS [R14+0x4400], R47 ;  /* 0x0044002f0e007388 */ /* 0x000fe20000000800 */
[----:B------:R-:W-:-:S03]  /*9e00*/  F2FP.BF16.PACK_AB R29, R87, R29 ;  /* 0x0000001d571d723e */ /* 0x000fc600000010ff */
[----:B------:R-:W-:Y:S04]  /*9e10*/  STS [R5+0x4080], R46 ;  /* 0x0040802e05007388 */ /* 0x000fe80000000800 */
[----:B------:R-:W-:Y:S01]  /*9e20*/  STS [R5+0x4480], R45 ;  /* 0x0044802d05007388 */ /* 0x000fe20000000800 */
[----:B------:R-:W-:-:S03]  /*9e30*/  F2FP.BF16.PACK_AB R28, R89, R88 ;  /* 0x00000058591c723e */ /* 0x000fc600000010ff */
[----:B------:R-:W3:Y:S01]  /*9e40*/  LDL R84, [R1+0xc0] ;  /* 0x0000c00001547983 */ /* 0x000ee20000100800 */
[----:B------:R-:W-:-:S03]  /*9e50*/  F2FP.BF16.PACK_AB R27, R91, R27 ;  /* 0x0000001b5b1b723e */ /* 0x000fc600000010ff */
[----:B------:R-:W-:Y:S04]  /*9e60*/  STS [R7+0x4000], R44 ;  /* 0x0040002c07007388 */ /* 0x000fe80000000800 */
        /* <DEDUP_REMOVED lines=36> */
[----:B------:R4:W-:Y:S04]  /*a0b0*/  STS [R4+0x8480], R77 ;  /* 0x0084804d04007388 */ /* 0x0009e80000000800 */
[----:B------:R1:W-:Y:S04]  /*a0c0*/  STS [R6+0x8000], R76 ;  /* 0x0080004c06007388 */ /* 0x0003e80000000800 */
[----:B------:R-:W-:Y:S04]  /*a0d0*/  STS [R6+0x8400], R75 ;  /* 0x0084004b06007388 */ /* 0x000fe80000000800 */
        /* <DEDUP_REMOVED lines=13> */
[----:B------:R2:W-:Y:S04]  /*a1b0*/  STS [R4+0xc480], R61 ;  /* 0x00c4803d04007388 */ /* 0x0005e80000000800 */
[----:B----4-:R4:W5:Y:S04]  /*a1c0*/  LDL R77, [R1+0xb8] ;  /* 0x0000b800014d7983 */ /* 0x0109680000100800 */
[----:B-1----:R4:W5:Y:S01]  /*a1d0*/  LDL R76, [R1+0xb0] ;  /* 0x0000b000014c7983 */ /* 0x0029620000100800 */
[----:B--2---:R-:W-:-:S03]  /*a1e0*/  SHF.L.U32 R4, R83, 0x1, RZ ;  /* 0x0000000153047819 */ /* 0x004fc600000006ff */
[----:B------:R4:W5:Y:S01]  /*a1f0*/  LDL.64 R82, [R1+0xa8] ;  /* 0x0000a80001527983 */ /* 0x0009620000100a00 */
[C---:B------:R-:W-:Y:S02]  /*a200*/  LEA R15, P0, R8.reuse, c[0x0][0x450], 0x2 ;  /* 0x00011400080f7a11 */ /* 0x040fe400078010ff */
[----:B------:R-:W-:Y:S02]  /*a210*/  IADD3 R9, R9, R10, RZ ;  /* 0x0000000a09097210 */ /* 0x000fe40007ffe0ff */
[----:B------:R-:W-:Y:S02]  /*a220*/  F2FP.BF16.PACK_AB R60, R129, R128 ;  /* 0x00000080813c723e */ /* 0x000fe400000010ff */
[----:B------:R-:W-:Y:S02]  /*a230*/  F2FP.BF16.PACK_AB R130, R131, R130 ;  /* 0x000000828382723e */ /* 0x000fe400000010ff */
[----:B------:R-:W-:Y:S01]  /*a240*/  LEA.HI.X R9, R8, c[0x0][0x454], R9, 0x2, P0 ;  /* 0x0001150008097a11 */ /* 0x000fe200000f1409 */
[----:B------:R-:W-:Y:S04]  /*a250*/  STS [R6+0xc000], R60 ;  /* 0x00c0003c06007388 */ /* 0x000fe80000000800 */
[----:B------:R-:W-:Y:S04]  /*a260*/  STS [R6+0xc400], R130 ;  /* 0x00c4008206007388 */ /* 0x000fe80000000800 */
[----:B------:R-:W-:Y:S04]  /*a270*/  SHFL.IDX PT, R10, R15, RZ, 0x1c1f ;  /* 0x001c1fff0f0a7589 */ /* 0x000fe800000e0000 */
[----:B------:R-:W1:Y:S04]  /*a280*/  SHFL.IDX PT, R11, R9, RZ, 0x1c1f ;  /* 0x001c1fff090b7589 */ /* 0x000e6800000e0000 */
[----:B------:R-:W-:Y:S06]  /*a290*/  BAR.SYNC.DEFER_BLOCKING 0x1, 0x100 ;  /* 0x0044000000007b1d */ /* 0x000fec0000010000 */
[----:B------:R-:W-:Y:S04]  /*a2a0*/  SHFL.IDX PT, R8, R15, 0x1, 0x1c1f ;  /* 0x003c1f000f087f89 */ /* 0x000fe800000e0000 */
[----:B------:R-:W2:Y:S04]  /*a2b0*/  SHFL.IDX PT, R9, R9, 0x1, 0x1c1f ;  /* 0x003c1f0009097f89 */ /* 0x000ea800000e0000 */
[----:B-1----:R1:W-:Y:S04]  /*a2c0*/  @!P5 ST.E [R10.64], R80 ;  /* 0x000000500a00d985 */ /* 0x0023e8000c101908 */
[----:B--2---:R4:W-:Y:S04]  /*a2d0*/  @!P4 ST.E [R8.64], R79 ;  /* 0x0000004f0800c985 */ /* 0x0049e8000c101908 */
[----:B------:R4:W2:Y:S04]  /*a2e0*/  LDS.128 R40, [R4+0x1080] ;  /* 0x0010800004287984 */ /* 0x0008a80000000c00 */
[----:B------:R4:W1:Y:S04]  /*a2f0*/  LDS.128 R56, [R4+0x2080] ;  /* 0x0020800004387984 */ /* 0x0008680000000c00 */
[----:B------:R4:W2:Y:S04]  /*a300*/  LDS.128 R68, [R4+0x3080] ;  /* 0x0030800004447984 */ /* 0x0008a80000000c00 */
        /* <DEDUP_REMOVED lines=8> */
[----:B------:R4:W2:Y:S01]  /*a390*/  LDS.128 R72, [R4+0xf080] ;  /* 0x00f0800004487984 */ /* 0x0008a20000000c00 */
[----:B------:R-:W-:-:S02]  /*a3a0*/  IADD3 R0, R13, R16, RZ ;  /* 0x000000100d007210 */ /* 0x000fc40007ffe0ff */
[----:B-1----:R-:W-:-:S04]  /*a3b0*/  LEA R11, P0, R12, c[0x0][0x380], 0x1 ;  /* 0x0000e0000c0b7a11 */ /* 0x002fc800078008ff */
[----:B------:R-:W-:Y:S01]  /*a3c0*/  LEA.HI.X R10, R12, c[0x0][0x384], R0, 0x1, P0 ;  /* 0x0000e1000c0a7a11 */ /* 0x000fe200000f0c00 */
[----:B------:R4:W1:Y:S01]  /*a3d0*/  SHFL.IDX PT, R2, R11, RZ, 0x181f ;  /* 0x00181fff0b027589 */ /* 0x00086200000e0000 */
[----:B------:R-:W-:Y:S01]  /*a3e0*/  BSSY B0, `(.L_x_4) ;  /* 0x000001d000007945 */ /* 0x000fe20003800000 */
[----:B---3--:R-:W-:Y:S02]  /*a3f0*/  ISETP.GE.AND P0, PT, R84, R81, PT ;  /* 0x000000515400720c */ /* 0x008fe40003f06270 */
[----:B------:R4:W3:Y:S11]  /*a400*/  SHFL.IDX PT, R3, R10, RZ, 0x181f ;  /* 0x00181fff0a037589 */ /* 0x0008f600000e0000 */
[----:B------:R-:W-:Y:S05]  /*a410*/  @P0 BRA `(.L_x_5) ;  /* 0x0000019000000947 */ /* 0x000fea0003800000 */
[----:B-1----:R-:W1:Y:S01]  /*a420*/  LDS.128 R24, [R4+0x80] ;  /* 0x0000800004187984 */ /* 0x002e620000000c00 */
[----:B-----5:R-:W-:-:S02]  /*a430*/  ISETP.GE.AND P2, PT, R78, c[0x0][0x3c8], PT ;  /* 0x0000f2004e007a0c */ /* 0x020fc40003f46270 */
[----:B------:R-:W-:Y:S01]  /*a440*/  ISETP.GE.AND P1, PT, R77, c[0x0][0x3c8], PT ;  /* 0x0000f2004d007a0c */ /* 0x000fe20003f26270 */
[----:B------:R-:W4:Y:S01]  /*a450*/  LDS.128 R20, [R4+0x4080] ;  /* 0x0040800004147984 */ /* 0x000f220000000c00 */
[----:B------:R-:W-:Y:S02]  /*a460*/  ISETP.GE.AND P0, PT, R76, c[0x0][0x3c8], PT ;  /* 0x0000f2004c007a0c */ /* 0x000fe40003f06270 */
[----:B------:R-:W-:Y:S01]  /*a470*/  ISETP.GE.AND P3, PT, R82, c[0x0][0x3c8], PT ;  /* 0x0000f20052007a0c */ /* 0x000fe20003f66270 */
[----:B------:R-:W3:Y:S04]  /*a480*/  LDS.128 R16, [R4+0x8080] ;  /* 0x0080800004107984 */ /* 0x000ee80000000c00 */
[----:B------:R2:W3:Y:S04]  /*a490*/  LDS.128 R12, [R4+0xc080] ;  /* 0x00c08000040c7984 */ /* 0x0004e80000000c00 */
[----:B------:R-:W-:-:S02]  /*a4a0*/  @!P1 SHF.R.S32.HI R0, RZ, 0x1f, R77 ;  /* 0x0000001fff009819 */ /* 0x000fc4000001144d */
[----:B------:R-:W-:Y:S02]  /*a4b0*/  @!P0 SHF.R.S32.HI R5, RZ, 0x1f, R76 ;  /* 0x0000001fff058819 */ /* 0x000fe4000001144c */
[----:B---34-:R-:W-:Y:S01]  /*a4c0*/  @!P3 IMAD.WIDE R8, R82, 0x2, R2 ;  /* 0x000000025208b825 */ /* 0x018fe200078e0202 */
[----:B--2---:R-:W-:-:S04]  /*a4d0*/  @!P2 SHF.R.S32.HI R4, RZ, 0x1f, R78 ;  /* 0x0000001fff04a819 */ /* 0x004fc8000001144e */
[----:B------:R-:W-:Y:S01]  /*a4e0*/  @!P2 LEA.HI R6, R4, R78, RZ, 0x3 ;  /* 0x0000004e0406a211 */ /* 0x000fe200078f18ff */
[----:B-1----:R1:W-:Y:S01]  /*a4f0*/  @!P3 ST.E.128 [R8.64], R24 ;  /* 0x000000180800b985 */ /* 0x0023e2000c101d08 */
[----:B------:R-:W-:Y:S02]  /*a500*/  @!P1 LEA.HI R4, R0, R77, RZ, 0x3 ;  /* 0x0000004d00049211 */ /* 0x000fe400078f18ff */
[----:B------:R-:W-:Y:S02]  /*a510*/  @!P0 LEA.HI R0, R5, R76, RZ, 0x3 ;  /* 0x0000004c05008211 */ /* 0x000fe400078f18ff */
[----:B------:R-:W-:Y:S02]  /*a520*/  @!P2 LOP3.LUT R6, R6, 0xfffffff8, RZ, 0xc0, !PT ;  /* 0xfffffff80606a812 */ /* 0x000fe400078ec0ff */
[----:B------:R-:W-:Y:S02]  /*a530*/  @!P1 LOP3.LUT R4, R4, 0xfffffff8, RZ, 0xc0, !PT ;  /* 0xfffffff804049812 */ /* 0x000fe400078ec0ff */
[----:B------:R-:W-:Y:S01]  /*a540*/  @!P0 LOP3.LUT R0, R0, 0xfffffff8, RZ, 0xc0, !PT ;  /* 0xfffffff800008812 */ /* 0x000fe200078ec0ff */
[----:B------:R-:W-:-:S04]  /*a550*/  @!P2 IMAD.WIDE R6, R6, 0x2, R2 ;  /* 0x000000020606a825 */ /* 0x000fc800078e0202 */
[--C-:B------:R-:W-:Y:S01]  /*a560*/  @!P1 IMAD.WIDE R4, R4, 0x2, R2.reuse ;  /* 0x0000000204049825 */ /* 0x100fe200078e0202 */
[----:B------:R1:W-:Y:S03]  /*a570*/  @!P2 ST.E.128 [R6.64], R20 ;  /* 0x000000140600a985 */ /* 0x0003e6000c101d08 */
[----:B------:R-:W-:Y:S01]  /*a580*/  @!P0 IMAD.WIDE R2, R0, 0x2, R2 ;  /* 0x0000000200028825 */ /* 0x000fe200078e0202 */
[----:B------:R1:W-:Y:S04]  /*a590*/  @!P1 ST.E.128 [R4.64], R16 ;  /* 0x0000001004009985 */ /* 0x0003e8000c101d08 */
[----:B------:R1:W-:Y:S02]  /*a5a0*/  @!P0 ST.E.128 [R2.64], R12 ;  /* 0x0000000c02008985 */ /* 0x0003e4000c101d08 */
.L_x_5:
[----:B-1----:R-:W-:Y:S05]  /*a5b0*/  BSYNC B0 ;  /* 0x0000000000007941 */ /* 0x002fea0003800000 */
.L_x_4:
[----:B------:R-:W-:Y:S01]  /*a5c0*/  IADD3 R0, R84, 0x20, RZ ;  /* 0x0000002054007810 */ /* 0x000fe20007ffe0ff */
[----:B---3--:R1:W3:Y:S01]  /*a5d0*/  SHFL.IDX PT, R3, R10, 0x1, 0x181f ;  /* 0x00381f000a037f89 */ /* 0x0082e200000e0000 */
[----:B------:R-:W-:Y:S02]  /*a5e0*/  BSSY B0, `(.L_x_6) ;  /* 0x0000019000007945 */ /* 0x000fe40003800000 */
[----:B------:R-:W-:Y:S01]  /*a5f0*/  ISETP.GE.AND P0, PT, R0, R81, PT ;  /* 0x000000510000720c */ /* 0x000fe20003f06270 */
[----:B------:R1:W4:-:S12]  /*a600*/  SHFL.IDX PT, R2, R11, 0x1, 0x181f ;  /* 0x00381f000b027f89 */ /* 0x00031800000e0000 */
[----:B------:R-:W-:Y:S05]  /*a610*/  @P0 BRA `(.L_x_7) ;  /* 0x0000015000000947 */ /* 0x000fea0003800000 */
[----:B-----5:R-:W-:Y:S02]  /*a620*/  ISETP.GE.AND P2, PT, R78, c[0x0][0x3c8], PT ;  /* 0x0000f2004e007a0c */ /* 0x020fe40003f46270 */
[----:B------:R-:W-:Y:S02]  /*a630*/  ISETP.GE.AND P1, PT, R77, c[0x0][0x3c8], PT ;  /* 0x0000f2004d007a0c */ /* 0x000fe40003f26270 */
[----:B------:R-:W-:Y:S02]  /*a640*/  ISETP.GE.AND P0, PT, R76, c[0x0][0x3c8], PT ;  /* 0x0000f2004c007a0c */ /* 0x000fe40003f06270 */
[----:B------:R-:W-:-:S07]  /*a650*/  ISETP.GE.AND P3, PT, R82, c[0x0][0x3c8], PT ;  /* 0x0000f20052007a0c */ /* 0x000fce0003f66270 */
[----:B----4-:R-:W-:Y:S02]  /*a660*/  @!P2 SHF.R.S32.HI R4, RZ, 0x1f, R78 ;  /* 0x0000001fff04a819 */ /* 0x010fe4000001144e */
[----:B------:R-:W-:Y:S02]  /*a670*/  @!P1 SHF.R.S32.HI R0, RZ, 0x1f, R77 ;  /* 0x0000001fff009819 */ /* 0x000fe4000001144d */
[----:B------:R-:W-:Y:S02]  /*a680*/  @!P0 SHF.R.S32.HI R5, RZ, 0x1f, R76 ;  /* 0x0000001fff058819 */ /* 0x000fe4000001144c */
[----:B------:R-:W-:Y:S01]  /*a690*/  @!P2 LEA.HI R6, R4, R78, RZ, 0x3 ;  /* 0x0000004e0406a211 */ /* 0x000fe200078f18ff */
[----:B---3--:R-:W-:Y:S01]  /*a6a0*/  @!P3 IMAD.WIDE R8, R82, 0x2, R2 ;  /* 0x000000025208b825 */ /* 0x008fe200078e0202 */
[----:B------:R-:W-:Y:S02]  /*a6b0*/  @!P1 LEA.HI R4, R0, R77, RZ, 0x3 ;  /* 0x0000004d00049211 */ /* 0x000fe400078f18ff */
[----:B------:R-:W-:-:S02]  /*a6c0*/  @!P0 LEA.HI R0, R5, R76, RZ, 0x3 ;  /* 0x0000004c05008211 */ /* 0x000fc400078f18ff */
[----:B------:R-:W-:Y:S01]  /*a6d0*/  @!P2 LOP3.LUT R6, R6, 0xfffffff8, RZ, 0xc0, !PT ;  /* 0xfffffff80606a812 */ /* 0x000fe200078ec0ff */
[----:B--2---:R2:W-:Y:S01]  /*a6e0*/  @!P3 ST.E.128 [R8.64], R40 ;  /* 0x000000280800b985 */ /* 0x0045e2000c101d08 */
        /* <DEDUP_REMOVED lines=8> */
.L_x_7:
[----:B------:R-:W-:Y:S05]  /*a770*/  BSYNC B0 ;  /* 0x0000000000007941 */ /* 0x000fea0003800000 */
.L_x_6:
[----:B------:R-:W-:Y:S01]  /*a780*/  IADD3 R0, R84, 0x40, RZ ;  /* 0x0000004054007810 */ /* 0x000fe20007ffe0ff */
[----:B--23--:R2:W3:Y:S01]  /*a790*/  SHFL.IDX PT, R3, R10, 0x2, 0x181f ;  /* 0x00581f000a037f89 */ /* 0x00c4e200000e0000 */
[----:B------:R-:W-:Y:S02]  /*a7a0*/  BSSY B0, `(.L_x_8) ;  /* 0x0000019000007945 */ /* 0x000fe40003800000 */
[----:B------:R-:W-:Y:S01]  /*a7b0*/  ISETP.GE.AND P0, PT, R0, R81, PT ;  /* 0x000000510000720c */ /* 0x000fe20003f06270 */
[----:B----4-:R2:W4:-:S12]  /*a7c0*/  SHFL.IDX PT, R2, R11, 0x2, 0x181f ;  /* 0x00581f000b027f89 */ /* 0x01051800000e0000 */
[----:B------:R-:W-:Y:S05]  /*a7d0*/  @P0 BRA `(.L_x_9) ;  /* 0x0000015000000947 */ /* 0x000fea0003800000 */
[----:B-----5:R-:W-:Y:S02]  /*a7e0*/  ISETP.GE.AND P2, PT, R78, c[0x0][0x3c8], PT ;  /* 0x0000f2004e007a0c */ /* 0x020fe40003f46270 */
[----:B------:R-:W-:Y:S02]  /*a7f0*/  ISETP.GE.AND P1, PT, R77, c[0x0][0x3c8], PT ;  /* 0x0000f2004d007a0c */ /* 0x000fe40003f26270 */
[----:B------:R-:W-:Y:S02]  /*a800*/  ISETP.GE.AND P0, PT, R76, c[0x0][0x3c8], PT ;  /* 0x0000f2004c007a0c */ /* 0x000fe40003f06270 */
[----:B------:R-:W-:-:S07]  /*a810*/  ISETP.GE.AND P3, PT, R82, c[0x0][0x3c8], PT ;  /* 0x0000f20052007a0c */ /* 0x000fce0003f66270 */
[----:B------:R-:W-:Y:S02]  /*a820*/  @!P2 SHF.R.S32.HI R4, RZ, 0x1f, R78 ;  /* 0x0000001fff04a819 */ /* 0x000fe4000001144e */
[----:B------:R-:W-:Y:S02]  /*a830*/  @!P1 SHF.R.S32.HI R0, RZ, 0x1f, R77 ;  /* 0x0000001fff009819 */ /* 0x000fe4000001144d */
[----:B------:R-:W-:Y:S02]  /*a840*/  @!P0 SHF.R.S32.HI R5, RZ, 0x1f, R76 ;  /* 0x0000001fff058819 */ /* 0x000fe4000001144c */
[----:B------:R-:W-:Y:S01]  /*a850*/  @!P2 LEA.HI R6, R4, R78, RZ, 0x3 ;  /* 0x0000004e0406a211 */ /* 0x000fe200078f18ff */
[----:B---34-:R-:W-:Y:S01]  /*a860*/  @!P3 IMAD.WIDE R8, R82, 0x2, R2 ;  /* 0x000000025208b825 */ /* 0x018fe200078e0202 */
[----:B------:R-:W-:Y:S02]  /*a870*/  @!P1 LEA.HI R4, R0, R77, RZ, 0x3 ;  /* 0x0000004d00049211 */ /* 0x000fe400078f18ff */
[----:B------:R-:W-:-:S02]  /*a880*/  @!P0 LEA.HI R0, R5, R76, RZ, 0x3 ;  /* 0x0000004c05008211 */ /* 0x000fc400078f18ff */
[----:B------:R-:W-:Y:S01]  /*a890*/  @!P2 LOP3.LUT R6, R6, 0xfffffff8, RZ, 0xc0, !PT ;  /* 0xfffffff80606a812 */ /* 0x000fe200078ec0ff */
[----:B------:R3:W-:Y:S01]  /*a8a0*/  @!P3 ST.E.128 [R8.64], R56 ;  /* 0x000000380800b985 */ /* 0x0007e2000c101d08 */
        /* <DEDUP_REMOVED lines=8> */
.L_x_9:
[----:B------:R-:W-:Y:S05]  /*a930*/  BSYNC B0 ;  /* 0x0000000000007941 */ /* 0x000fea0003800000 */
.L_x_8:
[----:B------:R-:W-:Y:S01]  /*a940*/  IADD3 R0, R84, 0x60, RZ ;  /* 0x0000006054007810 */ /* 0x000fe20007ffe0ff */
[----:B---3--:R3:W1:Y:S03]  /*a950*/  SHFL.IDX PT, R3, R10, 0x3, 0x181f ;  /* 0x00781f000a037f89 */ /* 0x00866600000e0000 */
[----:B------:R-:W-:Y:S01]  /*a960*/  ISETP.GE.AND P0, PT, R0, R81, PT ;  /* 0x000000510000720c */ /* 0x000fe20003f06270 */
[----:B----4-:R3:W4:-:S12]  /*a970*/  SHFL.IDX PT, R2, R11, 0x3, 0x181f ;  /* 0x00781f000b027f89 */ /* 0x01071800000e0000 */
[----:B------:R-:W-:Y:S05]  /*a980*/  @P0 EXIT ;  /* 0x000000000000094d */ /* 0x000fea0003800000 */
[----:B-----5:R-:W-:Y:S02]  /*a990*/  ISETP.GE.AND P1, PT, R78, c[0x0][0x3c8], PT ;  /* 0x0000f2004e007a0c */ /* 0x020fe40003f26270 */
[----:B------:R-:W-:Y:S02]  /*a9a0*/  ISETP.GE.AND P0, PT, R77, c[0x0][0x3c8], PT ;  /* 0x0000f2004d007a0c */ /* 0x000fe40003f06270 */
[----:B------:R-:W-:-:S09]  /*a9b0*/  ISETP.GE.AND P2, PT, R82, c[0x0][0x3c8], PT ;  /* 0x0000f20052007a0c */ /* 0x000fd20003f46270 */
[----:B------:R-:W-:Y:S02]  /*a9c0*/  @!P1 SHF.R.S32.HI R4, RZ, 0x1f, R78 ;  /* 0x0000001fff049819 */ /* 0x000fe4000001144e */
[----:B------:R-:W-:Y:S02]  /*a9d0*/  @!P0 SHF.R.S32.HI R0, RZ, 0x1f, R77 ;  /* 0x0000001fff008819 */ /* 0x000fe4000001144d */
[----:B------:R-:W-:Y:S01]  /*a9e0*/  @!P1 LEA.HI R4, R4, R78, RZ, 0x3 ;  /* 0x0000004e04049211 */ /* 0x000fe200078f18ff */
[--C-:B-1--4-:R-:W-:Y:S01]  /*a9f0*/  @!P2 IMAD.WIDE R8, R82, 0x2, R2.reuse ;  /* 0x000000025208a825 */ /* 0x112fe200078e0202 */
[----:B------:R-:W-:Y:S02]  /*aa00*/  @!P0 LEA.HI R0, R0, R77, RZ, 0x3 ;  /* 0x0000004d00008211 */ /* 0x000fe400078f18ff */
[----:B------:R-:W-:Y:S02]  /*aa10*/  @!P1 LOP3.LUT R4, R4, 0xfffffff8, RZ, 0xc0, !PT ;  /* 0xfffffff804049812 */ /* 0x000fe400078ec0ff */
[----:B------:R-:W-:Y:S01]  /*aa20*/  @!P0 LOP3.LUT R0, R0, 0xfffffff8, RZ, 0xc0, !PT ;  /* 0xfffffff800008812 */ /* 0x000fe200078ec0ff */
[----:B------:R1:W-:Y:S02]  /*aa30*/  @!P2 ST.E.128 [R8.64], R68 ;  /* 0x000000440800a985 */ /* 0x0003e4000c101d08 */
[----:B------:R-:W-:-:S04]  /*aa40*/  @!P1 IMAD.WIDE R6, R4, 0x2, R2 ;  /* 0x0000000204069825 */ /* 0x000fc800078e0202 */
[----:B------:R-:W-:Y:S01]  /*aa50*/  @!P0 IMAD.WIDE R4, R0, 0x2, R2 ;  /* 0x0000000200048825 */ /* 0x000fe200078e0202 */
[----:B------:R1:W-:Y:S04]  /*aa60*/  @!P1 ST.E.128 [R6.64], R64 ;  /* 0x0000004006009985 */ /* 0x0003e8000c101d08 */
[----:B------:R1:W-:Y:S01]  /*aa70*/  @!P0 ST.E.128 [R4.64], R60 ;  /* 0x0000003c04008985 */ /* 0x0003e2000c101d08 */
[----:B------:R-:W-:-:S13]  /*aa80*/  ISETP.GE.AND P0, PT, R76, c[0x0][0x3c8], PT ;  /* 0x0000f2004c007a0c */ /* 0x000fda0003f06270 */
[----:B------:R-:W-:Y:S05]  /*aa90*/  @P0 EXIT ;  /* 0x000000000000094d */ /* 0x000fea0003800000 */
[----:B------:R-:W-:-:S04]  /*aaa0*/  SHF.R.S32.HI R0, RZ, 0x1f, R76 ;  /* 0x0000001fff007819 */ /* 0x000fc8000001144c */
[----:B------:R-:W-:-:S04]  /*aab0*/  LEA.HI R0, R0, R76, RZ, 0x3 ;  /* 0x0000004c00007211 */ /* 0x000fc800078f18ff */
[----:B------:R-:W-:-:S05]  /*aac0*/  LOP3.LUT R0, R0, 0xfffffff8, RZ, 0xc0, !PT ;  /* 0xfffffff800007812 */ /* 0x000fca00078ec0ff */
[----:B------:R-:W-:-:S05]  /*aad0*/  IMAD.WIDE R2, R0, 0x2, R2 ;  /* 0x0000000200027825 */ /* 0x000fca00078e0202 */
[----:B------:R-:W-:Y:S01]  /*aae0*/  ST.E.128 [R2.64], R72 ;  /* 0x0000004802007985 */ /* 0x000fe2000c101d08 */
[----:B------:R-:W-:Y:S05]  /*aaf0*/  EXIT ;  /* 0x000000000000794d */ /* 0x000fea0003800000 */
.L_x_10:
[----:B------:R-:W-:-:S00]  /*ab00*/  BRA `(.L_x_10) ;  /* 0xfffffff000007947 */ /* 0x000fc0000383ffff */
[----:B------:R-:W-:-:S00]  /*ab10*/  NOP ;  /* 0x0000000000007918 */ /* 0x000fc00000000000 */
        /* <DEDUP_REMOVED lines=14> */
.L_x_1528:


//--------------------- .text._ZN7cutlass13device_kernelIN5flash19enable_sm80_to_sm89INS1_16FlashAttnFwdSm80INS1_25CollectiveMainloopFwdSm80ILi8ELi1ELb1EN4cute5tupleIJNS5_1CILi128EEENS7_ILi64EEENS7_ILi256EEEEEELi256ENS_10bfloat16_tEfNS_4arch4Sm80ELb0ELb0ELb1ELb1ELb0ELb0ELb1ELb0EEENS1_21CollectiveEpilogueFwdINS6_IJS8_SA_S9_EEENS6_IJNS7_ILi1EEESI_SI_EEESC_SE_Li256ELb1ELb1ELb0ELb0EEENS1_19SingleTileSchedulerILb1ELb0ELb1ELi128EEEEEEEEEvNT_6ParamsE --------------------------
	.section	.text._ZN7cutlass13device_kernelIN5flash19enable_sm80_to_sm89INS1_16FlashAttnFwdSm80INS1_25CollectiveMainloopFwdSm80ILi8ELi1ELb1EN4cute5tupleIJNS5_1CILi128EEENS7_ILi64EEENS7_ILi256EEEEEELi256ENS_10bfloat16_tEfNS_4arch4Sm80ELb0ELb0ELb1ELb1ELb0ELb0ELb1ELb0EEENS1_21CollectiveEpilogueFwdINS6_IJS8_SA_S9_EEENS6_IJNS7_ILi1EEESI_SI_EEESC_SE_Li256ELb1ELb1ELb0ELb0EEENS1_19SingleTileSchedulerILb1ELb0ELb1ELi128EEEEEEEEEvNT_6ParamsE,"ax",@progbits
	.sectioninfo	@"SHI_REGISTERS=255"
	.align	128
.text._ZN7cutlass13device_kernelIN5flash19enable_sm80_to_sm89INS1_16FlashAttnFwdSm80INS1_25CollectiveMainloopFwdSm80ILi8ELi1ELb1EN4cute5tupleIJNS5_1CILi128EEENS7_ILi64EEENS7_ILi256EEEEEELi256ENS_10bfloat16_tEfNS_4arch4Sm80ELb0ELb0ELb1ELb1ELb0ELb0ELb1ELb0EEENS1_21CollectiveEpilogueFwdINS6_IJS8_SA_S9_EEENS6_IJNS7_ILi1EEESI_SI_EEESC_SE_Li256ELb1ELb1ELb0ELb0EEENS1_19SingleTileSchedulerILb1ELb0ELb1ELi128EEEEEEEEEvNT_6ParamsE:
        .type           _ZN7cutlass13device_kernelIN5flash19enable_sm80_to_sm89INS1_16FlashAttnFwdSm80INS1_25CollectiveMainloopFwdSm80ILi8ELi1ELb1EN4cute5tupleIJNS5_1CILi128EEENS7_ILi64EEENS7_ILi256EEEEEELi256ENS_10bfloat16_tEfNS_4arch4Sm80ELb0ELb0ELb1ELb1ELb0ELb0ELb1ELb0EEENS1_21CollectiveEpilogueFwdINS6_IJS8_SA_S9_EEENS6_IJNS7_ILi1EEESI_SI_EEESC_SE_Li256ELb1ELb1ELb0ELb0EEENS1_19SingleTileSchedulerILb1ELb0ELb1ELi128EEEEEEEEEvNT_6ParamsE,@function
        .size           _ZN7cutlass13device_kernelIN5flash19enable_sm80_to_sm89INS1_16FlashAttnFwdSm80INS1_25CollectiveMainloopFwdSm80ILi8ELi1ELb1EN4cute5tupleIJNS5_1CILi128EEENS7_ILi64EEENS7_ILi256EEEEEELi256ENS_10bfloat16_tEfNS_4arch4Sm80ELb0ELb0ELb1ELb1ELb0ELb0ELb1ELb0EEENS1_21CollectiveEpilogueFwdINS6_IJS8_SA_S9_EEENS6_IJNS7_ILi1EEESI_SI_EEESC_SE_Li256ELb1ELb1ELb0ELb0EEENS1_19SingleTileSchedulerILb1ELb0ELb1ELi128EEEEEEEEEvNT_6ParamsE,(.L_x_1529 - _ZN7cutlass13device_kernelIN5flash19enable_sm80_to_sm89INS1_16FlashAttnFwdSm80INS1_25CollectiveMainloopFwdSm80ILi8ELi1ELb1EN4cute5tupleIJNS5_1CILi128EEENS7_ILi64EEENS7_ILi256EEEEEELi256ENS_10bfloat16_tEfNS_4arch4Sm80ELb0ELb0ELb1ELb1ELb0ELb0ELb1ELb0EEENS1_21CollectiveEpilogueFwdINS6_IJS8_SA_S9_EEENS6_IJNS7_ILi1EEESI_SI_EEESC_SE_Li256ELb1ELb1ELb0ELb0EEENS1_19SingleTileSchedulerILb1ELb0ELb1ELi128EEEEEEEEEvNT_6ParamsE)
        .other          _ZN7cutlass13device_kernelIN5flash19enable_sm80_to_sm89INS1_16FlashAttnFwdSm80INS1_25CollectiveMainloopFwdSm80ILi8ELi1ELb1EN4cute5tupleIJNS5_1CILi128EEENS7_ILi64EEENS7_ILi256EEEEEELi256ENS_10bfloat16_tEfNS_4arch4Sm80ELb0ELb0ELb1ELb1ELb0ELb0ELb1ELb0EEENS1_21CollectiveEpilogueFwdINS6_IJS8_SA_S9_EEENS6_IJNS7_ILi1EEESI_SI_EEESC_SE_Li256ELb1ELb1ELb0ELb0EEENS1_19SingleTileSchedulerILb1ELb0ELb1ELi128EEEEEEEEEvNT_6ParamsE,@"STO_CUDA_ENTRY STV_DEFAULT"
_ZN7cutlass13device_kernelIN5flash19enable_sm80_to_sm89INS1_16FlashAttnFwdSm80INS1_25CollectiveMainloopFwdSm80ILi8ELi1ELb1EN4cute5tupleIJNS5_1CILi128EEENS7_ILi64EEENS7_ILi256EEEEEELi256ENS_10bfloat16_tEfNS_4arch4Sm80ELb0ELb0ELb1ELb1ELb0ELb0ELb1ELb0EEENS1_21CollectiveEpilogueFwdINS6_IJS8_SA_S9_EEENS6_IJNS7_ILi1EEESI_SI_EEESC_SE_Li256ELb1ELb1ELb0ELb0EEENS1_19SingleTileSchedulerILb1ELb0ELb1ELi128EEEEEEEEEvNT_6ParamsE:
[----:B------:R-:W-:Y:S02]  /*0000*/  MOV R1, c[0x0][0x28] ;  /* 0x00000a0000017a02 */ /* 0x000fe40000000f00 */
[----:B------:R-:W1:Y:S01]  /*0010*/  S2R R107, SR_TID.X ;  /* 0x00000000006b7919 */ /* 0x000e620000002100 */
[----:B------:R-:W-:Y:S01]  /*0020*/  IMAD.MOV.U32 R41, RZ, RZ, 0x4 ;  /* 0x00000004ff297424 */ /* 0x000fe200078e00ff */
[----:B------:R-:W-:Y:S01]  /*0030*/  ULDC.64 UR4, c[0x0][0x118] ;  /* 0x0000460000047ab9 */ /* 0x000fe20000000a00 */
[----:B------:R-:W-:Y:S01]  /*0040*/  IADD3 R1, R1, -0x110, RZ ;  /* 0xfffffef001017810 */ /* 0x000fe20007ffe0ff */
[----:B------:R-:W2:Y:S04]  /*0050*/  S2R R5, SR_CTAID.Z ;  /* 0x0000000000057919 */ /* 0x000ea80000002700 */
[----:B------:R-:W3:Y:S01]  /*0060*/  S2R R44, SR_CTAID.X ;  /* 0x00000000002c7919 */ /* 0x000ee20000002500 */
[----:B-1----:R-:W-:Y:S01]  /*0070*/  SHF.R.U32.HI R0, RZ, 0x5, R107 ;  /* 0x00000005ff007819 */ /* 0x002fe2000001166b */
[----:B--2---:R-:W-:-:S05]  /*0080*/  IMAD.WIDE R2, R5, R41, c[0x0][0x568] ;  /* 0x00015a0005027625 */ /* 0x004fca00078e0229 */
[----:B------:R-:W1:Y:S02]  /*0090*/  SHFL.IDX PT, R0, R0, RZ, 0x1f ;  /* 0x00001fff00007589 */ /* 0x000e6400000e0000 */
[----:B-1----:R-:W-:-:S13]  /*00a0*/  ISETP.NE.AND P0, PT, R0, RZ, PT ;  /* 0x000000ff0000720c */ /* 0x002fda0003f05270 */
[----:B------:R-:W-:Y:S05]  /*00b0*/  @!P0 BRA `(.L_x_11) ;  /* 0x0000014000008947 */ /* 0x000fea0003800000 */
[----:B---3--:R-:W-:-:S04]  /*00c0*/  ISETP.NE.U32.AND P0, PT, RZ, c[0x0][0x568], PT ;  /* 0x00015a00ff007a0c */ /* 0x008fc80003f05070 */
[----:B------:R-:W-:-:S13]  /*00d0*/  ISETP.NE.AND.EX P0, PT, RZ, c[0x0][0x56c], PT, P0 ;  /* 0x00015b00ff007a0c */ /* 0x000fda0003f05300 */
[----:B------:R-:W-:Y:S05]  /*00e0*/  @!P0 BRA `(.L_x_12) ;  /* 0x0000002000008947 */ /* 0x000fea0003800000 */
[----:B------:R1:W5:Y:S01]  /*00f0*/  LDG.E R0, [R2.64] ;  /* 0x0000000402007981 */ /* 0x000362000c1e1900 */
[----:B------:R-:W-:Y:S05]  /*0100*/  BRA `(.L_x_13) ;  /* 0x0000009000007947 */ /* 0x000fea0003800000 */
.L_x_12:
[----:B------:R-:W-:-:S04]  /*0110*/  ISETP.NE.U32.AND P0, PT, RZ, c[0x0][0x560], PT ;  /* 0x00015800ff007a0c */ /* 0x000fc80003f05070 */
[----:B------:R-:W-:-:S13]  /*0120*/  ISETP.NE.AND.EX P0, PT, RZ, c[0x0][0x564], PT, P0 ;  /* 0x00015900ff007a0c */ /* 0x000fda0003f05300 */
[----:B------:R-:W-:Y:S05]  /*0130*/  @!P0 BRA `(.L_x_14) ;  /* 0x0000005000008947 */ /* 0x000fea0003800000 */
[----:B------:R-:W-:-:S05]  /*0140*/  IMAD.WIDE R2, R5, R41, c[0x0][0x560] ;  /* 0x0001580005027625 */ /* 0x000fca00078e0229 */
[----:B------:R-:W2:Y:S04]  /*0150*/  LDG.E R4, [R2.64] ;  /* 0x0000000402047981 */ /* 0x000ea8000c1e1900 */
[----:B------:R-:W2:Y:S02]  /*0160*/  LDG.E R0, [R2.64+0x4] ;  /* 0x0000040402007981 */ /* 0x000ea4000c1e1900 */
[----:B--2---:R-:W-:Y:S01]  /*0170*/  IADD3 R0, -R4, R0, RZ ;  /* 0x0000000004007210 */ /* 0x004fe20007ffe1ff */
[----:B------:R-:W-:Y:S05]  /*0180*/  BRA `(.L_x_13) ;  /* 0x0000001000007947 */ /* 0x000fea0003800000 */
.L_x_14:
[----:B------:R-:W-:-:S05]  /*0190*/  MOV R0, c[0x0][0x54c] ;  /* 0x0001530000007a02 */ /* 0x000fca0000000f00 */
.L_x_13:
[----:B-----5:R-:W-:Y:S01]  /*01a0*/  IMAD R0, R0, c[0x0][0x548], RZ ;  /* 0x0001520000007a24 */ /* 0x020fe200078e02ff */
[----:B-1----:R-:W-:-:S04]  /*01b0*/  SHF.L.U32 R2, R44, 0x7, RZ ;  /* 0x000000072c027819 */ /* 0x002fc800000006ff */
[----:B------:R-:W-:-:S04]  /*01c0*/  ISETP.GE.AND P0, PT, R2, R0, PT ;  /* 0x000000000200720c */ /* 0x000fc80003f06270 */
[----:B------:R-:W-:-:S05]  /*01d0*/  SEL R0, R5, 0xffffffff, !P0 ;  /* 0xffffffff05007807 */ /* 0x000fca0004000000 */
[----:B------:R1:W-:Y:S01]  /*01e0*/  STL [R1+0xa8], R0 ;  /* 0x0000a80001007387 */ /* 0x0003e20000100800 */
[----:B------:R-:W-:Y:S05]  /*01f0*/  BRA `(.L_x_15) ;  /* 0x0000013000007947 */ /* 0x000fea0003800000 */
.L_x_11:
[----:B---3--:R-:W-:-:S04]  /*0200*/  ISETP.NE.U32.AND P0, PT, RZ, c[0x0][0x568], PT ;  /* 0x00015a00ff007a0c */ /* 0x008fc80003f05070 */
[----:B------:R-:W-:-:S13]  /*0210*/  ISETP.NE.AND.EX P0, PT, RZ, c[0x0][0x56c], PT, P0 ;  /* 0x00015b00ff007a0c */ /* 0x000fda0003f05300 */
[----:B------:R-:W-:Y:S05]  /*0220*/  @!P0 BRA `(.L_x_16) ;  /* 0x0000002000008947 */ /* 0x000fea0003800000 */
[----:B------:R1:W5:Y:S01]  /*0230*/  LDG.E R0, [R2.64] ;  /* 0x0000000402007981 */ /* 0x000362000c1e1900 */
[----:B------:R-:W-:Y:S05]  /*0240*/  BRA `(.L_x_17) ;  /* 0x0000009000007947 */ /* 0x000fea0003800000 */
.L_x_16:
        /* <DEDUP_REMOVED lines=8> */
.L_x_18:
[----:B------:R-:W-:-:S05]  /*02d0*/  MOV R0, c[0x0][0x54c] ;  /* 0x0001530000007a02 */ /* 0x000fca0000000f00 */
.L_x_17:
[----:B-----5:R-:W-:Y:S01]  /*02e0*/  IMAD R0, R0, c[0x0][0x548], RZ ;  /* 0x0001520000007a24 */ /* 0x020fe200078e02ff */
[----:B-1----:R-:W-:-:S04]  /*02f0*/  SHF.L.U32 R2, R44, 0x7, RZ ;  /* 0x000000072c027819 */ /* 0x002fc800000006ff */
[----:B------:R-:W-:-:S04]  /*0300*/  ISETP.GE.AND P0, PT, R2, R0, PT ;  /* 0x000000000200720c */ /* 0x000fc80003f06270 */
[----:B------:R-:W-:-:S05]  /*0310*/  SEL R0, R5, 0xffffffff, !P0 ;  /* 0xffffffff05007807 */ /* 0x000fca0004000000 */
[----:B------:R1:W-:Y:S04]  /*0320*/  STL [R1+0xa8], R0 ;  /* 0x0000a80001007387 */ /* 0x0003e80000100800 */
.L_x_15:
[----:B------:R-:W2:Y:S02]  /*0330*/  LDL R45, [R1+0xa8] ;  /* 0x0000a800012d7983 */ /* 0x000ea40000100800 */
[----:B--2---:R-:W-:-:S13]  /*0340*/  ISETP.GE.AND P0, PT, R45, RZ, PT ;  /* 0x000000ff2d00720c */ /* 0x004fda0003f06270 */
[----:B------:R-:W-:Y:S05]  /*0350*/  @!P0 EXIT ;  /* 0x000000000000894d */ /* 0x000fea0003800000 */
[----:B------:R-:W-:Y:S01]  /*0360*/  ISETP.NE.U32.AND P2, PT, RZ, c[0x0][0x370], PT ;  /* 0x0000dc00ff007a0c */ /* 0x000fe20003f45070 */
[----:B------:R-:W-:Y:S01]  /*0370*/  CS2R R10, SRZ ;  /* 0x00000000000a7805 */ /* 0x000fe2000001ff00 */
[----:B------:R-:W-:Y:S01]  /*0380*/  ISETP.NE.U32.AND P1, PT, RZ, c[0x0][0x360], PT ;  /* 0x0000d800ff007a0c */ /* 0x000fe20003f25070 */
[----:B------:R-:W-:Y:S01]  /*0390*/  IMAD.MOV.U32 R15, RZ, RZ, c[0x0][0x168] ;  /* 0x00005a00ff0f7624 */ /* 0x000fe200078e00ff */
[----:B------:R-:W-:Y:S01]  /*03a0*/  ISETP.NE.AND.EX P2, PT, RZ, c[0x0][0x374], PT, P2 ;  /* 0x0000dd00ff007a0c */ /* 0x000fe20003f45320 */
[----:B------:R-:W-:Y:S01]  /*03b0*/  IMAD.MOV.U32 R12, RZ, RZ, RZ ;  /* 0x000000ffff0c7224 */ /* 0x000fe200078e00ff */
[----:B------:R-:W-:Y:S01]  /*03c0*/  ISETP.NE.AND.EX P1, PT, RZ, c[0x0][0x364], PT, P1 ;  /* 0x0000d900ff007a0c */ /* 0x000fe20003f25310 */
[CC--:B------:R-:W-:Y:S01]  /*03d0*/  IMAD.WIDE R4, R45.reuse, R41.reuse, c[0x0][0x348] ;  /* 0x0000d2002d047625 */ /* 0x0c0fe200078e0229 */
[----:B------:R-:W-:Y:S02]  /*03e0*/  ISETP.NE.U32.AND P0, PT, RZ, c[0x0][0x348], PT ;  /* 0x0000d200ff007a0c */ /* 0x000fe40003f05070 */
[----:B------:R-:W-:Y:S01]  /*03f0*/  ISETP.NE.U32.AND P4, PT, RZ, c[0x0][0x350], PT ;  /* 0x0000d400ff007a0c */ /* 0x000fe20003f85070 */
[----:B------:R-:W-:Y:S01]  /*0400*/  IMAD.WIDE R2, R45, R41, c[0x0][0x350] ;  /* 0x0000d4002d027625 */ /* 0x000fe200078e0229 */
[----:B------:R-:W-:-:S02]  /*0410*/  ISETP.NE.AND.EX P0, PT, RZ, c[0x0][0x34c], PT, P0 ;  /* 0x0000d300ff007a0c */ /* 0x000fc40003f05300 */
[----:B------:R-:W-:-:S03]  /*0420*/  ISETP.NE.AND.EX P4, PT, RZ, c[0x0][0x354], PT, P4 ;  /* 0x0000d500ff007a0c */ /* 0x000fc60003f85340 */
[----:B------:R-:W-:-:S04]  /*0430*/  @P2 IMAD.WIDE R8, R45, R41, c[0x0][0x370] ;  /* 0x0000dc002d082625 */ /* 0x000fc800078e0229 */
[----:B------:R-:W-:Y:S01]  /*0440*/  @P1 IMAD.WIDE R6, R45, R41, c[0x0][0x360] ;  /* 0x0000d8002d061625 */ /* 0x000fe200078e0229 */
[----:B------:R2:W5:Y:S04]  /*0450*/  @P2 LDG.E R11, [R8.64] ;  /* 0x00000004080b2981 */ /* 0x000568000c1e1900 */
[----:B------:R2:W5:Y:S04]  /*0460*/  @P1 LDG.E R15, [R6.64] ;  /* 0x00000004060f1981 */ /* 0x000568000c1e1900 */
[----:B------:R2:W5:Y:S04]  /*0470*/  @P0 LDG.E R10, [R4.64] ;  /* 0x00000004040a0981 */ /* 0x000568000c1e1900 */
[----:B------:R2:W5:Y:S01]  /*0480*/  @P4 LDG.E R12, [R2.64] ;  /* 0x00000004020c4981 */ /* 0x000562000c1e1900 */
[----:B-1----:R-:W-:Y:S01]  /*0490*/  IMAD.MOV.U32 R0, RZ, RZ, c[0x0][0x1d0] ;  /* 0x00007400ff007624 */ /* 0x002fe200078e00ff */
[----:B------:R-:W-:Y:S05]  /*04a0*/  @P1 BRA `(.L_x_19) ;  /* 0x0000004000001947 */ /* 0x000fea0003800000 */
[----:B------:R-:W-:Y:S05]  /*04b0*/  @!P0 BRA `(.L_x_19) ;  /* 0x0000003000008947 */ /* 0x000fea0003800000 */
[----:B--2---:R1:W2:Y:S04]  /*04c0*/  LDG.E R6, [R4.64] ;  /* 0x0000000404067981 */ /* 0x0042a8000c1e1900 */
[----:B-1----:R-:W2:Y:S02]  /*04d0*/  LDG.E R4, [R4.64+0x4] ;  /* 0x0000040404047981 */ /* 0x002ea4000c1e1900 */
[----:B--2--5:R-:W-:-:S02]  /*04e0*/  IADD3 R15, -R6, R4, RZ ;  /* 0x00000004060f7210 */ /* 0x024fc40007ffe1ff */
.L_x_19:
[----:B------:R-:W-:-:S04]  /*04f0*/  ISETP.NE.U32.AND P1, PT, RZ, c[0x0][0x368], PT ;  /* 0x0000da00ff007a0c */ /* 0x000fc80003f25070 */
[----:B------:R-:W-:-:S13]  /*0500*/  ISETP.NE.AND.EX P1, PT, RZ, c[0x0][0x36c], PT, P1 ;  /* 0x0000db00ff007a0c */ /* 0x000fda0003f25310 */
[----:B------:R-:W-:Y:S05]  /*0510*/  @!P1 BRA `(.L_x_20) ;  /* 0x0000003000009947 */ /* 0x000fea0003800000 */
[----:B--2---:R-:W-:-:S05]  /*0520*/  IMAD.WIDE R2, R45, R41, c[0x0][0x368] ;  /* 0x0000da002d027625 */ /* 0x004fca00078e0229 */
[----:B------:R1:W5:Y:S01]  /*0530*/  LDG.E R0, [R2.64] ;  /* 0x0000000402007981 */ /* 0x000362000c1e1900 */
[----:B------:R-:W-:Y:S05]  /*0540*/  BRA `(.L_x_21) ;  /* 0x0000004000007947 */ /* 0x000fea0003800000 */
.L_x_20:
[----:B------:R-:W-:Y:S05]  /*0550*/  @!P4 BRA `(.L_x_21) ;  /* 0x000000300000c947 */ /* 0x000fea0003800000 */
[----:B------:R1:W3:Y:S04]  /*0560*/  LDG.E R0, [R2.64] ;  /* 0x0000000402007981 */ /* 0x0002e8000c1e1900 */
[----:B-12---:R-:W3:Y:S02]  /*0570*/  LDG.E R2, [R2.64+0x4] ;  /* 0x0000040402027981 */ /* 0x006ee4000c1e1900 */
[----:B---3--:R-:W-:-:S05]  /*0580*/  IADD3 R0, -R0, R2, RZ ;  /* 0x0000000200007210 */ /* 0x008fca0007ffe1ff */
.L_x_21:
[--C-:B-----5:R-:W-:Y:S01]  /*0590*/  IMAD.IADD R103, R0, 0x1, -R11.reuse ;  /* 0x0000000100677824 */ /* 0x120fe200078e0a0b */
[----:B------:R-:W-:Y:S01]  /*05a0*/  PLOP3.LUT P2, PT, PT, PT, PT, 0x80, 0x0 ;  /* 0x000000000000781c */ /* 0x000fe20003f4f070 */
[----:B------:R-:W-:Y:S01]  /*05b0*/  IMAD.IADD R25, R12, 0x1, R11 ;  /* 0x000000010c197824 */ /* 0x000fe200078e020b */
[----:B------:R-:W-:Y:S01]  /*05c0*/  CS2R R130, SRZ ;  /* 0x0000000000827805 */ /* 0x000fe2000001ff00 */
[----:B------:R-:W-:Y:S01]  /*05d0*/  CS2R R128, SRZ ;  /* 0x0000000000807805 */ /* 0x000fe2000001ff00 */
[C---:B------:R-:W-:Y:S01]  /*05e0*/  IADD3 R0, R103.reuse, 0x3f, RZ ;  /* 0x0000003f67007810 */ /* 0x040fe20007ffe0ff */
[----:B------:R-:W-:Y:S01]  /*05f0*/  CS2R R126, SRZ ;  /* 0x00000000007e7805 */ /* 0x000fe2000001ff00 */
[----:B------:R-:W-:Y:S01]  /*0600*/  ISETP.GE.AND P1, PT, R103, 0x1, PT ;  /* 0x000000016700780c */ /* 0x000fe20003f26270 */
[----:B------:R-:W-:Y:S01]  /*0610*/  CS2R R124, SRZ ;  /* 0x00000000007c7805 */ /* 0x000fe2000001ff00 */
[----:B-12---:R-:W-:Y:S01]  /*0620*/  SHF.R.S32.HI R2, RZ, 0x1f, R0 ;  /* 0x0000001fff027819 */ /* 0x006fe20000011400 */
[----:B------:R-:W-:Y:S01]  /*0630*/  IMAD.MOV.U32 R122, RZ, RZ, RZ ;  /* 0x000000ffff7a7224 */ /* 0x000fe200078e00ff */
[----:B------:R-:W-:Y:S01]  /*0640*/  MOV R11, RZ ;  /* 0x000000ff000b7202 */ /* 0x000fe20000000f00 */
[----:B------:R-:W-:Y:S01]  /*0650*/  CS2R R120, SRZ ;  /* 0x0000000000787805 */ /* 0x000fe2000001ff00 */
[----:B------:R-:W-:Y:S01]  /*0660*/  LEA.HI R111, R2, R0, RZ, 0x6 ;  /* 0x00000000026f7211 */ /* 0x000fe200078f30ff */
[----:B------:R-:W-:Y:S01]  /*0670*/  CS2R R12, SRZ ;  /* 0x00000000000c7805 */ /* 0x000fe2000001ff00 */
[----:B------:R-:W-:Y:S01]  /*0680*/  IMAD.MOV.U32 R118, RZ, RZ, RZ ;  /* 0x000000ffff767224 */ /* 0x000fe200078e00ff */
[----:B------:R-:W-:Y:S01]  /*0690*/  CS2R R116, SRZ ;  /* 0x0000000000747805 */ /* 0x000fe2000001ff00 */
[----:B------:R-:W-:Y:S01]  /*06a0*/  CS2R R16, SRZ ;  /* 0x0000000000107805 */ /* 0x000fe2000001ff00 */
[----:B------:R1:W-:Y:S01]  /*06b0*/  STL [R1+0x50], R111 ;  /* 0x0000506f01007387 */ /* 0x0003e20000100800 */
[----:B------:R-:W-:Y:S01]  /*06c0*/  MOV R114, RZ ;  /* 0x000000ff00727202 */ /* 0x000fe20000000f00 */
[----:B------:R-:W-:Y:S01]  /*06d0*/  CS2R R112, SRZ ;  /* 0x0000000000707805 */ /* 0x000fe2000001ff00 */
[----:B------:R-:W-:Y:S01]  /*06e0*/  CS2R R18, SRZ ;  /* 0x0000000000127805 */ /* 0x000fe2000001ff00 */
[----:B------:R-:W-:Y:S01]  /*06f0*/  IMAD.MOV.U32 R110, RZ, RZ, RZ ;  /* 0x000000ffff6e7224 */ /* 0x000fe200078e00ff */
[----:B------:R-:W-:Y:S01]  /*0700*/  CS2R R108, SRZ ;  /* 0x00000000006c7805 */ /* 0x000fe2000001ff00 */
[----:B------:R-:W-:Y:S01]  /*0710*/  CS2R R20, SRZ ;  /* 0x0000000000147805 */ /* 0x000fe2000001ff00 */
[----:B------:R-:W-:Y:S01]  /*0720*/  MOV R106, RZ ;  /* 0x000000ff006a7202 */ /* 0x000fe20000000f00 */
[----:B------:R-:W-:Y:S01]  /*0730*/  CS2R R104, SRZ ;  /* 0x0000000000687805 */ /* 0x000fe2000001ff00 */
[----:B------:R-:W-:Y:S01]  /*0740*/  CS2R R22, SRZ ;  /* 0x0000000000167805 */ /* 0x000fe2000001ff00 */
[----:B------:R-:W-:Y:S01]  /*0750*/  IMAD.MOV.U32 R102, RZ, RZ, RZ ;  /* 0x000000ffff667224 */ /* 0x000fe200078e00ff */
[----:B------:R-:W-:Y:S01]  /*0760*/  CS2R R100, SRZ ;  /* 0x0000000000647805 */ /* 0x000fe2000001ff00 */
[----:B------:R-:W-:Y:S01]  /*0770*/  CS2R R98, SRZ ;  /* 0x0000000000627805 */ /* 0x000fe2000001ff00 */
[----:B------:R-:W-:Y:S01]  /*0780*/  CS2R R96, SRZ ;  /* 0x0000000000607805 */ /* 0x000fe2000001ff00 */
[----:B------:R-:W-:Y:S01]  /*0790*/  CS2R R94, SRZ ;  /* 0x00000000005e7805 */ /* 0x000fe2000001ff00 */
[----:B------:R-:W-:Y:S01]  /*07a0*/  CS2R R26, SRZ ;  /* 0x00000000001a7805 */ /* 0x000fe2000001ff00 */
[----:B------:R-:W-:Y:S01]  /*07b0*/  MOV R92, RZ ;  /* 0x000000ff005c7202 */ /* 0x000fe20000000f00 */
[----:B------:R-:W-:Y:S01]  /*07c0*/  CS2R R90, SRZ ;  /* 0x00000000005a7805 */ /* 0x000fe2000001ff00 */
[----:B------:R-:W-:Y:S01]  /*07d0*/  CS2R R28, SRZ ;  /* 0x00000000001c7805 */ /* 0x000fe2000001ff00 */
[----:B------:R-:W-:Y:S01]  /*07e0*/  IMAD.MOV.U32 R88, RZ, RZ, RZ ;  /* 0x000000ffff587224 */ /* 0x000fe200078e00ff */
        /* <DEDUP_REMOVED lines=19> */
[----:B------:R-:W-:Y:S01]  /*0920*/  CS2R R54, SRZ ;  /* 0x0000000000367805 */ /* 0x000fe2000001ff00 */
[----:B------:R-:W-:Y:S01]  /*0930*/  IMAD.MOV.U32 R14, RZ, RZ, RZ ;  /* 0x000000ffff0e7224 */ /* 0x000fe200078e00ff */
[----:B------:R-:W-:Y:S01]  /*0940*/  MOV R24, RZ ;  /* 0x000000ff00187202 */ /* 0x000fe20000000f00 */
[----:B------:R-:W-:Y:S01]  /*0950*/  CS2R R50, SRZ ;  /* 0x0000000000327805 */ /* 0x000fe2000001ff00 */
[----:B------:R-:W-:Y:S01]  /*0960*/  CS2R R46, SRZ ;  /* 0x00000000002e7805 */ /* 0x000fe2000001ff00 */
        /* <DEDUP_REMOVED lines=19> */
[----:B------:R-:W-:Y:S01]  /*0aa0*/  MOV R140, RZ ;  /* 0x000000ff008c7202 */ /* 0x000fe20000000f00 */
[----:B------:R-:W-:Y:S01]  /*0ab0*/  CS2R R56, SRZ ;  /* 0x0000000000387805 */ /* 0x000fe2000001ff00 */
[----:B------:R-:W-:Y:S05]  /*0ac0*/  @!P1 BRA `(.L_x_22) ;  /* 0x0000950000009947 */ /* 0x000fea0003800000 */
[----:B-1----:R-:W-:-:S04]  /*0ad0*/  ISETP.NE.U32.AND P3, PT, RZ, c[0x0][0x340], PT ;  /* 0x0000d000ff007a0c */ /* 0x002fc80003f65070 */
[----:B------:R-:W-:-:S13]  /*0ae0*/  ISETP.NE.AND.EX P3, PT, RZ, c[0x0][0x344], PT, P3 ;  /* 0x0000d100ff007a0c */ /* 0x000fda0003f65330 */
[----:B------:R-:W-:-:S05]  /*0af0*/  @P3 IMAD.WIDE R2, R45, R41, c[0x0][0x340] ;  /* 0x0000d0002d023625 */ /* 0x000fca00078e0229 */
[----:B------:R1:W2:Y:S01]  /*0b00*/  @P3 LDG.E R12, [R2.64] ;  /* 0x00000004020c3981 */ /* 0x0002a2000c1e1900 */
[----:B------:R-:W-:Y:S01]  /*0b10*/  SHF.R.S32.HI R26, RZ, 0x1f, R107 ;  /* 0x0000001fff1a7819 */ /* 0x000fe2000001146b */
[----:B------:R-:W-:Y:S01]  /*0b20*/  IMAD.MOV.U32 R4, RZ, RZ, c[0x0][0x2c4] ;  /* 0x0000b100ff047624 */ /* 0x000fe200078e00ff */
[----:B------:R-:W-:Y:S01]  /*0b30*/  SHF.R.S32.HI R0, RZ, 0x1f, R10 ;  /* 0x0000001fff007819 */ /* 0x000fe2000001140a */
[----:B------:R-:W3:Y:S01]  /*0b40*/  S2R R27, SR_CTAID.Y ;  /* 0x00000000001b7919 */ /* 0x000ee20000002600 */
[----:B------:R-:W-:Y:S01]  /*0b50*/  LEA.HI R5, R26, R107, RZ, 0x3 ;  /* 0x0000006b1a057211 */ /* 0x000fe200078f18ff */
[----:B------:R-:W-:Y:S02]  /*0b60*/  IMAD R15, R15, c[0x0][0x2c4], RZ ;  /* 0x0000b1000f0f7a24 */ /* 0x000fe400078e02ff */
[----:B------:R-:W-:Y:S01]  /*0b70*/  BAR.SYNC.DEFER_BLOCKING 0x0 ;  /* 0x0000000000007b1d */ /* 0x000fe20000010000 */
[----:B------:R-:W-:Y:S01]  /*0b80*/  ISETP.NE.AND P1, PT, R4, 0x1, PT ;  /* 0x000000010400780c */ /* 0x000fe20003f25270 */
[----:B------:R-:W-:Y:S01]  /*0b90*/  IMAD R0, R0, c[0x0][0x178], RZ ;  /* 0x00005e0000007a24 */ /* 0x000fe200078e02ff */
[----:B------:R-:W-:-:S02]  /*0ba0*/  LOP3.LUT R4, R5, 0xfffffff8, RZ, 0xc0, !PT ;  /* 0xfffffff805047812 */ /* 0x000fc400078ec0ff */
[----:B------:R-:W-:Y:S01]  /*0bb0*/  SHF.R.S32.HI R20, RZ, 0x3, R5 ;  /* 0x00000003ff147819 */ /* 0x000fe20000011405 */
[----:B------:R-:W-:Y:S01]  /*0bc0*/  IMAD R0, R10, c[0x0][0x17c], R0 ;  /* 0x00005f000a007a24 */ /* 0x000fe200078e0200 */
[----:B------:R-:W-:Y:S01]  /*0bd0*/  LEA.HI R93, R26, R107, RZ, 0x5 ;  /* 0x0000006b1a5d7211 */ /* 0x000fe200078f28ff */
[----:B------:R-:W-:Y:S01]  /*0be0*/  IMAD.IADD R21, R107, 0x1, -R4 ;  /* 0x000000016b157824 */ /* 0x000fe200078e0a04 */
[----:B------:R-:W-:Y:S02]  /*0bf0*/  SEL R4, R45, RZ, !P0 ;  /* 0x000000ff2d047207 */ /* 0x000fe40004000000 */
[----:B------:R-:W-:Y:S01]  /*0c00*/  LEA R14, R44, R20, 0x7 ;  /* 0x000000142c0e7211 */ /* 0x000fe200078e38ff */
[----:B------:R-:W-:Y:S02]  /*0c10*/  IMAD R5, R21, 0x20, R20 ;  /* 0x0000002015057824 */ /* 0x000fe400078e0214 */
[----:B-1----:R-:W-:Y:S01]  /*0c20*/  IMAD.WIDE.U32 R2, R10, c[0x0][0x178], RZ ;  /* 0x00005e000a027a25 */ /* 0x002fe200078e00ff */
[----:B------:R-:W-:-:S02]  /*0c30*/  SHF.R.S32.HI R10, RZ, 0x1f, R45 ;  /* 0x0000001fff0a7819 */ /* 0x000fc4000001142d */
[----:B---3--:R-:W-:Y:S01]  /*0c40*/  SHF.R.S32.HI R28, RZ, 0x1f, R27 ;  /* 0x0000001fff1c7819 */ /* 0x008fe2000001141b */
[----:B------:R-:W-:Y:S01]  /*0c50*/  IMAD.IADD R3, R3, 0x1, R0 ;  /* 0x0000000103037824 */ /* 0x000fe200078e0200 */
[----:B------:R-:W-:Y:S02]  /*0c60*/  LEA R5, R44, R5, 0x7 ;  /* 0x000000052c057211 */ /* 0x000fe400078e38ff */
[----:B------:R-:W-:Y:S01]  /*0c70*/  SEL R6, R10, RZ, !P0 ;  /* 0x000000ff0a067207 */ /* 0x000fe20004000000 */
[----:B------:R-:W-:Y:S02]  /*0c80*/  IMAD R0, R28, c[0x0][0x1b8], RZ ;  /* 0x00006e001c007a24 */ /* 0x000fe400078e02ff */
[----:B------:R-:W-:-:S04]  /*0c90*/  IMAD.WIDE.U32 R2, R27, c[0x0][0x1b8], R2 ;  /* 0x00006e001b027a25 */ /* 0x000fc800078e0002 */
[----:B------:R-:W-:Y:S02]  /*0ca0*/  IMAD R0, R27, c[0x0][0x1bc], R0 ;  /* 0x00006f001b007a24 */ /* 0x000fe400078e0200 */
[----:B------:R-:W-:-:S04]  /*0cb0*/  @P1 IMAD.HI.U32 R7, R5, c[0x0][0x2c8], RZ ;  /* 0x0000b20005071a27 */ /* 0x000fc800078e00ff */
[----:B------:R-:W-:Y:S02]  /*0cc0*/  IMAD.IADD R3, R3, 0x1, R0 ;  /* 0x0000000103037824 */ /* 0x000fe400078e0200 */
[----:B------:R-:W-:Y:S01]  /*0cd0*/  IMAD.MOV.U32 R0, RZ, RZ, R5 ;  /* 0x000000ffff007224 */ /* 0x000fe200078e0005 */
[----:B------:R-:W-:Y:S01]  /*0ce0*/  @P1 SHF.R.U32.HI R0, RZ, c[0x0][0x2cc], R7 ;  /* 0x0000b300ff001a19 */ /* 0x000fe20000011607 */
[----:B------:R-:W-:Y:S02]  /*0cf0*/  IMAD R6, R6, c[0x0][0x1c0], RZ ;  /* 0x0000700006067a24 */ /* 0x000fe400078e02ff */
[----:B------:R-:W-:-:S04]  /*0d00*/  IMAD.WIDE.U32 R2, R4, c[0x0][0x1c0], R2 ;  /* 0x0000700004027a25 */ /* 0x000fc800078e0002 */
[----:B------:R-:W-:Y:S01]  /*0d10*/  IMAD R7, R4, c[0x0][0x1c4], R6 ;  /* 0x0000710004077a24 */ /* 0x000fe200078e0206 */
[--C-:B------:R-:W-:Y:S01]  /*0d20*/  SHF.R.S32.HI R6, RZ, 0x1f, R0.reuse ;  /* 0x0000001fff067819 */ /* 0x100fe20000011400 */
[----:B------:R-:W-:Y:S02]  /*0d30*/  IMAD.MOV R4, RZ, RZ, -R0 ;  /* 0x000000ffff047224 */ /* 0x000fe400078e0a00 */
[----:B------:R-:W-:Y:S02]  /*0d40*/  IMAD.IADD R3, R3, 0x1, R7 ;  /* 0x0000000103037824 */ /* 0x000fe400078e0207 */
[----:B------:R-:W-:Y:S02]  /*0d50*/  IMAD R7, R6, c[0x0][0x1b0], RZ ;  /* 0x00006c0006077a24 */ /* 0x000fe400078e02ff */
[----:B------:R-:W-:Y:S02]  /*0d60*/  IMAD R6, R4, c[0x0][0x2c4], R5 ;  /* 0x0000b10004067a24 */ /* 0x000fe400078e0205 */
[----:B------:R-:W-:-:S02]  /*0d70*/  IMAD R4, R0, c[0x0][0x1b4], R7 ;  /* 0x00006d0000047a24 */ /* 0x000fc400078e0207 */
[----:B------:R-:W-:Y:S01]  /*0d80*/  IMAD.WIDE.U32 R2, R0, c[0x0][0x1b0], R2 ;  /* 0x00006c0000027a25 */ /* 0x000fe200078e0002 */
[----:B------:R-:W-:-:S03]  /*0d90*/  SHF.R.S32.HI R0, RZ, 0x1f, R6 ;  /* 0x0000001fff007819 */ /* 0x000fc60000011406 */
[----:B------:R-:W-:Y:S01]  /*0da0*/  IMAD.SHL.U32 R7, R20, 0x40, RZ ;  /* 0x0000004014077824 */ /* 0x000fe200078e00ff */
[----:B------:R-:W-:Y:S01]  /*0db0*/  IADD3 R5, R3, R4, RZ ;  /* 0x0000000403057210 */ /* 0x000fe20007ffe0ff */
[----:B------:R-:W-:Y:S02]  /*0dc0*/  IMAD R3, R0, c[0x0][0x1a8], RZ ;  /* 0x00006a0000037a24 */ /* 0x000fe400078e02ff */
[----:B------:R-:W-:Y:S01]  /*0dd0*/  IMAD.MOV.U32 R4, RZ, RZ, R2 ;  /* 0x000000ffff047224 */ /* 0x000fe200078e0002 */
[----:B------:R-:W-:Y:S01]  /*0de0*/  LOP3.LUT R0, R7, 0x1c0, RZ, 0xc0, !PT ;  /* 0x000001c007007812 */ /* 0x000fe200078ec0ff */
[----:B------:R-:W-:Y:S02]  /*0df0*/  IMAD.SHL.U32 R2, R21, 0x8, RZ ;  /* 0x0000000815027824 */ /* 0x000fe400078e00ff */
[C---:B------:R-:W-:Y:S01]  /*0e00*/  IMAD R7, R6.reuse, c[0x0][0x1ac], R3 ;  /* 0x00006b0006077a24 */ /* 0x040fe200078e0203 */
[----:B------:R-:W-:Y:S01]  /*0e10*/  SHF.R.U32.HI R3, RZ, 0x3, R0 ;  /* 0x00000003ff037819 */ /* 0x000fe20000011600 */
[----:B------:R-:W-:Y:S01]  /*0e20*/  IMAD.WIDE.U32 R4, R6, c[0x0][0x1a8], R4 ;  /* 0x00006a0006047a25 */ /* 0x000fe200078e0004 */
[----:B------:R-:W-:-:S02]  /*0e30*/  LOP3.LUT R6, R0, 0x38, R2, 0xf8, !PT ;  /* 0x0000003800067812 */ /* 0x000fc400078ef802 */
[----:B------:R-:W-:Y:S01]  /*0e40*/  IADD3 R16, R2, 0x40, RZ ;  /* 0x0000004002107810 */ /* 0x000fe20007ffe0ff */
[----:B------:R-:W-:Y:S01]  /*0e50*/  IMAD.IADD R0, R5, 0x1, R7 ;  /* 0x0000000105007824 */ /* 0x000fe200078e0207 */
[----:B------:R-:W-:Y:S02]  /*0e60*/  LEA R19, P0, R4, c[0x0][0x160], 0x1 ;  /* 0x0000580004137a11 */ /* 0x000fe400078008ff */
[----:B------:R-:W-:Y:S02]  /*0e70*/  LOP3.LUT R3, R6, R3, RZ, 0x3c, !PT ;  /* 0x0000000306037212 */ /* 0x000fe400078e3cff */
[----:B------:R-:W-:Y:S01]  /*0e80*/  LEA.HI.X R18, R4, c[0x0][0x164], R0, 0x1, P0 ;  /* 0x0000590004127a11 */ /* 0x000fe200000f0c00 */
[----:B------:R-:W1:Y:S01]  /*0e90*/  SHFL.IDX PT, R8, R19, RZ, 0x181f ;  /* 0x00181fff13087589 */ /* 0x000e6200000e0000 */
[----:B------:R-:W-:Y:S02]  /*0ea0*/  ISETP.GE.AND P0, PT, R14, R15, PT ;  /* 0x0000000f0e00720c */ /* 0x000fe40003f06270 */
[----:B------:R-:W-:Y:S01]  /*0eb0*/  LEA.HI R0, R26, R107, RZ, 0x6 ;  /* 0x0000006b1a007211 */ /* 0x000fe200078f30ff */
[----:B------:R-:W3:Y:S01]  /*0ec0*/  SHFL.IDX PT, R9, R18, RZ, 0x181f ;  /* 0x00181fff12097589 */ /* 0x000ee200000e0000 */
[----:B------:R-:W-:-:S02]  /*0ed0*/  IADD3 R6, R14, 0x20, RZ ;  /* 0x000000200e067810 */ /* 0x000fc40007ffe0ff */
[----:B------:R-:W-:Y:S01]  /*0ee0*/  IADD3 R4, R14, 0x40, RZ ;  /* 0x000000400e047810 */ /* 0x000fe20007ffe0ff */
[----:B------:R-:W-:Y:S01]  /*0ef0*/  IMAD.SHL.U32 R0, R0, 0x8, RZ ;  /* 0x0000000800007824 */ /* 0x000fe200078e00ff */
[-C--:B------:R-:W-:Y:S02]  /*0f00*/  ISETP.GE.AND P1, PT, R6, R15.reuse, PT ;  /* 0x0000000f0600720c */ /* 0x080fe40003f26270 */
[C---:B------:R-:W-:Y:S02]  /*0f10*/  IADD3 R17, R2.reuse, 0x80, RZ ;  /* 0x0000008002117810 */ /* 0x040fe40007ffe0ff */
[----:B------:R-:W-:Y:S02]  /*0f20*/  IADD3 R24, R2, 0xc0, RZ ;  /* 0x000000c002187810 */ /* 0x000fe40007ffe0ff */
[----:B------:R-:W-:Y:S02]  /*0f30*/  @!P0 SHF.R.S32.HI R6, RZ, 0x1f, R16 ;  /* 0x0000001fff068819 */ /* 0x000fe40000011410 */
[----:B------:R-:W-:-:S02]  /*0f40*/  ISETP.GE.AND P2, PT, R4, R15, PT ;  /* 0x0000000f0400720c */ /* 0x000fc40003f46270 */
[----:B------:R-:W-:Y:S02]  /*0f50*/  LOP3.LUT R11, R3, 0xfffffe00, R0, 0xf8, !PT ;  /* 0xfffffe00030b7812 */ /* 0x000fe400078ef800 */
[----:B------:R-:W-:Y:S02]  /*0f60*/  @!P0 SHF.R.S32.HI R0, RZ, 0x1f, R17 ;  /* 0x0000001fff008819 */ /* 0x000fe40000011411 */
[----:B------:R-:W-:Y:S01]  /*0f70*/  @!P0 SHF.R.S32.HI R7, RZ, 0x1f, R24 ;  /* 0x0000001fff078819 */ /* 0x000fe20000011418 */
[----:B------:R-:W-:Y:S01]  /*0f80*/  IMAD.SHL.U32 R98, R11, 0x2, RZ ;  /* 0x000000020b627824 */ /* 0x000fe200078e00ff */
[----:B------:R-:W-:Y:S02]  /*0f90*/  ISETP.GE.AND P6, PT, R2, c[0x0][0x198], PT ;  /* 0x0000660002007a0c */ /* 0x000fe40003fc6270 */
[----:B------:R-:W-:Y:S02]  /*0fa0*/  SHF.R.S32.HI R3, RZ, 0x1f, R2 ;  /* 0x0000001fff037819 */ /* 0x000fe40000011402 */
[----:B------:R-:W-:Y:S01]  /*0fb0*/  ISETP.GE.AND P5, PT, R16, c[0x0][0x198], PT ;  /* 0x0000660010007a0c */ /* 0x000fe20003fa6270 */
[----:B------:R-:W-:Y:S01]  /*0fc0*/  STL [R1+0x48], R98 ;  /* 0x0000486201007387 */ /* 0x000fe20000100800 */
[--C-:B--2---:R-:W-:Y:S01]  /*0fd0*/  @P3 IMAD.MOV.U32 R4, RZ, RZ, R12.reuse ;  /* 0x000000ffff043224 */ /* 0x104fe200078e000c */
[----:B------:R-:W-:Y:S01]  /*0fe0*/  @P3 SHF.R.S32.HI R5, RZ, 0x1f, R12 ;  /* 0x0000001fff053819 */ /* 0x000fe2000001140c */
[----:B------:R-:W-:Y:S01]  /*0ff0*/  @!P3 IMAD.MOV.U32 R4, RZ, RZ, R45 ;  /* 0x000000ffff04b224 */ /* 0x000fe200078e002d */
[----:B------:R-:W-:-:S02]  /*1000*/  @!P0 LEA.HI R12, R6, R16, RZ, 0x3 ;  /* 0x00000010060c8211 */ /* 0x000fc400078f18ff */
[----:B------:R-:W-:Y:S01]  /*1010*/  SHFL.IDX PT, R6, R19, 0x1, 0x181f ;  /* 0x00381f0013067f89 */ /* 0x000fe200000e0000 */
[----:B------:R-:W-:Y:S02]  /*1020*/  @!P3 MOV R5, R10 ;  /* 0x0000000a0005b202 */ /* 0x000fe40000000f00 */
[----:B------:R-:W-:Y:S02]  /*1030*/  SEL R22, R4, RZ, !P4 ;  /* 0x000000ff04167207 */ /* 0x000fe40006000000 */
[----:B------:R-:W-:Y:S02]  /*1040*/  @!P0 LEA.HI R10, R0, R17, RZ, 0x3 ;  /* 0x00000011000a8211 */ /* 0x000fe400078f18ff */
[----:B-1----:R-:W-:Y:S02]  /*1050*/  @!P0 LEA R4, P3, R2, R8, 0x1 ;  /* 0x0000000802048211 */ /* 0x002fe400078608ff */
[----:B------:R-:W-:Y:S02]  /*1060*/  @!P0 LEA.HI R0, R7, R24, RZ, 0x3 ;  /* 0x0000001807008211 */ /* 0x000fe400078f18ff */
[----:B------:R-:W1:Y:S01]  /*1070*/  SHFL.IDX PT, R7, R18, 0x1, 0x181f ;  /* 0x00381f0012077f89 */ /* 0x000e6200000e0000 */
[----:B------:R-:W-:-:S02]  /*1080*/  SEL R23, R5, RZ, !P4 ;  /* 0x000000ff05177207 */ /* 0x000fc40006000000 */
[----:B------:R-:W-:Y:S02]  /*1090*/  ISETP.GE.AND P4, PT, R17, c[0x0][0x198], PT ;  /* 0x0000660011007a0c */ /* 0x000fe40003f86270 */
[----:B---3--:R-:W-:Y:S02]  /*10a0*/  @!P0 LEA.HI.X R5, R2, R9, R3, 0x1, P3 ;  /* 0x0000000902058211 */ /* 0x008fe400018f0c03 */
[----:B------:R-:W-:Y:S02]  /*10b0*/  @!P0 LOP3.LUT R12, R12, 0xfffffff8, RZ, 0xc0, !PT ;  /* 0xfffffff80c0c8812 */ /* 0x000fe400078ec0ff */
[----:B------:R-:W-:Y:S01]  /*10c0*/  ISETP.GE.AND P3, PT, R24, c[0x0][0x198], PT ;  /* 0x0000660018007a0c */ /* 0x000fe20003f66270 */
[----:B------:R2:W-:Y:S01]  /*10d0*/  @!P0 LDGSTS.E.BYPASS.LTC128B.128 [R98+0x100], [R4.64], !P6 ;  /* 0x0010000004628fae */ /* 0x0005e2000f101d44 */
[----:B------:R-:W-:Y:S01]  /*10e0*/  @!P0 LOP3.LUT R10, R10, 0xfffffff8, RZ, 0xc0, !PT ;  /* 0xfffffff80a0a8812 */ /* 0x000fe200078ec0ff */
[----:B------:R-:W-:Y:S01]  /*10f0*/  @!P0 IMAD.WIDE R12, R12, 0x2, R8 ;  /* 0x000000020c0c8825 */ /* 0x000fe200078e0208 */
[----:B------:R-:W-:-:S03]  /*1100*/  @!P0 LOP3.LUT R0, R0, 0xfffffff8, RZ, 0xc0, !PT ;  /* 0xfffffff800008812 */ /* 0x000fc600078ec0ff */
[--C-:B------:R-:W-:Y:S01]  /*1110*/  @!P0 IMAD.WIDE R10, R10, 0x2, R8.reuse ;  /* 0x000000020a0a8825 */ /* 0x100fe200078e0208 */
[----:B------:R3:W-:Y:S03]  /*1120*/  @!P0 LDGSTS.E.BYPASS.LTC128B.128 [R98+0x4100], [R12.64], !P5 ;  /* 0x041000000c628fae */ /* 0x0007e6000e901d44 */
[----:B------:R-:W-:Y:S01]  /*1130*/  @!P0 IMAD.WIDE R8, R0, 0x2, R8 ;  /* 0x0000000200088825 */ /* 0x000fe200078e0208 */
[----:B------:R-:W-:Y:S01]  /*1140*/  @!P1 SHF.R.S32.HI R0, RZ, 0x1f, R17 ;  /* 0x0000001fff009819 */ /* 0x000fe20000011411 */
[----:B------:R4:W-:Y:S03]  /*1150*/  @!P0 LDGSTS.E.BYPASS.LTC128B.128 [R98+0x8100], [R10.64], !P4 ;  /* 0x081000000a628fae */ /* 0x0009e6000e101d44 */
[----:B------:R-:W-:Y:S01]  /*1160*/  @!P1 LEA.HI R0, R0, R17, RZ, 0x3 ;  /* 0x0000001100009211 */ /* 0x000fe200078f18ff */
[----:B------:R5:W-:Y:S01]  /*1170*/  @!P0 LDGSTS.E.BYPASS.LTC128B.128 [R98+0xc100], [R8.64], !P3 ;  /* 0x0c10000008628fae */ /* 0x000be2000d901d44 */
[----:B--2---:R-:W-:-:S02]  /*1180*/  @!P1 SHF.R.S32.HI R4, RZ, 0x1f, R16 ;  /* 0x0000001fff049819 */ /* 0x004fc40000011410 */
[----:B------:R-:W-:Y:S02]  /*1190*/  @!P1 SHF.R.S32.HI R5, RZ, 0x1f, R24 ;  /* 0x0000001fff059819 */ /* 0x000fe40000011418 */
[----:B------:R-:W-:Y:S02]  /*11a0*/  @!P1 LEA.HI R4, R4, R16, RZ, 0x3 ;  /* 0x0000001004049211 */ /* 0x000fe400078f18ff */
[----:B------:R-:W-:Y:S02]  /*11b0*/  @!P1 LEA.HI R5, R5, R24, RZ, 0x3 ;  /* 0x0000001805059211 */ /* 0x000fe400078f18ff */
[----:B---3--:R-:W-:Y:S02]  /*11c0*/  @!P1 LOP3.LUT R12, R0, 0xfffffff8, RZ, 0xc0, !PT ;  /* 0xfffffff8000c9812 */ /* 0x008fe400078ec0ff */
[----:B------:R-:W-:Y:S02]  /*11d0*/  @!P2 SHF.R.S32.HI R0, RZ, 0x1f, R17 ;  /* 0x0000001fff00a819 */ /* 0x000fe40000011411 */
[----:B----4-:R-:W-:Y:S01]  /*11e0*/  IADD3 R11, R14, 0x60, RZ ;  /* 0x000000600e0b7810 */ /* 0x010fe20007ffe0ff */
[----:B-1----:R-:W-:Y:S01]  /*11f0*/  @!P1 IMAD.WIDE R12, R12, 0x2, R6 ;  /* 0x000000020c0c9825 */ /* 0x002fe200078e0206 */
[----:B------:R-:W-:-:S02]  /*1200*/  @!P1 LOP3.LUT R14, R4, 0xfffffff8, RZ, 0xc0, !PT ;  /* 0xfffffff8040e9812 */ /* 0x000fc400078ec0ff */
[----:B------:R-:W1:Y:S01]  /*1210*/  SHFL.IDX PT, R4, R19, 0x2, 0x181f ;  /* 0x00581f0013047f89 */ /* 0x000e6200000e0000 */
[C---:B-----5:R-:W-:Y:S02]  /*1220*/  @!P1 LEA R8, P0, R2.reuse, R6, 0x1 ;  /* 0x0000000602089211 */ /* 0x060fe400078008ff */
[----:B------:R-:W-:Y:S02]  /*1230*/  @!P1 LOP3.LUT R10, R5, 0xfffffff8, RZ, 0xc0, !PT ;  /* 0xfffffff8050a9812 */ /* 0x000fe400078ec0ff */
[----:B------:R-:W2:Y:S01]  /*1240*/  SHFL.IDX PT, R5, R18, 0x2, 0x181f ;  /* 0x00581f0012057f89 */ /* 0x000ea200000e0000 */
[----:B------:R-:W-:Y:S02]  /*1250*/  @!P1 LEA.HI.X R9, R2, R7, R3, 0x1, P0 ;  /* 0x0000000702099211 */ /* 0x000fe400000f0c03 */
[----:B------:R-:W-:Y:S01]  /*1260*/  ISETP.GE.AND P0, PT, R11, R15, PT ;  /* 0x0000000f0b00720c */ /* 0x000fe20003f06270 */
[--C-:B------:R-:W-:Y:S02]  /*1270*/  @!P1 IMAD.WIDE R14, R14, 0x2, R6.reuse ;  /* 0x000000020e0e9825 */ /* 0x100fe400078e0206 */
[----:B------:R3:W-:Y:S02]  /*1280*/  @!P1 LDGSTS.E.BYPASS.LTC128B.128 [R98+0x1100], [R8.64], !P6 ;  /* 0x0110000008629fae */ /* 0x0007e4000f101d44 */
[----:B------:R-:W-:-:S02]  /*1290*/  @!P1 IMAD.WIDE R10, R10, 0x2, R6 ;  /* 0x000000020a0a9825 */ /* 0x000fc400078e0206 */
[----:B------:R4:W5:Y:S04]  /*12a0*/  SHFL.IDX PT, R6, R19, 0x3, 0x181f ;  /* 0x00781f0013067f89 */ /* 0x00096800000e0000 */
[----:B------:R1:W1:Y:S04]  /*12b0*/  SHFL.IDX PT, R7, R18, 0x3, 0x181f ;  /* 0x00781f0012077f89 */ /* 0x00026800000e0000 */
[----:B------:R2:W-:Y:S04]  /*12c0*/  @!P1 LDGSTS.E.BYPASS.LTC128B.128 [R98+0x5100], [R14.64], !P5 ;  /* 0x051000000e629fae */ /* 0x0005e8000e901d44 */
[----:B------:R5:W-:Y:S04]  /*12d0*/  @!P1 LDGSTS.E.BYPASS.LTC128B.128 [R98+0x9100], [R12.64], !P4 ;  /* 0x091000000c629fae */ /* 0x000be8000e101d44 */
[----:B------:R5:W-:Y:S01]  /*12e0*/  @!P1 LDGSTS.E.BYPASS.LTC128B.128 [R98+0xd100], [R10.64], !P3 ;  /* 0x0d1000000a629fae */ /* 0x000be2000d901d44 */
[----:B---3--:R-:W-:-:S02]  /*12f0*/  @!P2 SHF.R.S32.HI R8, RZ, 0x1f, R16 ;  /* 0x0000001fff08a819 */ /* 0x008fc40000011410 */
[----:B------:R-:W-:Y:S02]  /*1300*/  @!P2 LEA.HI R9, R0, R17, RZ, 0x3 ;  /* 0x000000110009a211 */ /* 0x000fe400078f18ff */
[----:B----4-:R-:W-:-:S04]  /*1310*/  LEA.HI R19, R26, R107, RZ, 0x4 ;  /* 0x0000006b1a137211 */ /* 0x010fc800078f20ff */
[----:B-1----:R-:W-:Y:S02]  /*1320*/  SHF.R.S32.HI R18, RZ, 0x4, R19 ;  /* 0x00000004ff127819 */ /* 0x002fe40000011413 */
[----:B--2---:R-:W-:Y:S02]  /*1330*/  @!P2 LEA.HI R14, R8, R16, RZ, 0x3 ;  /* 0x00000010080ea211 */ /* 0x004fe400078f18ff */
[----:B------:R-:W-:Y:S02]  /*1340*/  @!P2 LEA R8, P1, R2, R4, 0x1 ;  /* 0x000000040208a211 */ /* 0x000fe400078208ff */
[----:B-----5:R-:W-:Y:S02]  /*1350*/  @!P2 SHF.R.S32.HI R12, RZ, 0x1f, R24 ;  /* 0x0000001fff0ca819 */ /* 0x020fe40000011418 */
[----:B------:R-:W-:Y:S02]  /*1360*/  @!P2 LOP3.LUT R14, R14, 0xfffffff8, RZ, 0xc0, !PT ;  /* 0xfffffff80e0ea812 */ /* 0x000fe400078ec0ff */
[----:B------:R-:W-:-:S02]  /*1370*/  @!P2 LEA.HI R0, R12, R24, RZ, 0x3 ;  /* 0x000000180c00a211 */ /* 0x000fc400078f18ff */
[----:B------:R-:W-:Y:S01]  /*1380*/  @!P2 LOP3.LUT R12, R9, 0xfffffff8, RZ, 0xc0, !PT ;  /* 0xfffffff8090ca812 */ /* 0x000fe200078ec0ff */
[----:B------:R-:W-:Y:S01]  /*1390*/  @!P2 IMAD.WIDE R14, R14, 0x2, R4 ;  /* 0x000000020e0ea825 */ /* 0x000fe200078e0204 */
[----:B------:R-:W-:Y:S02]  /*13a0*/  @!P2 LOP3.LUT R0, R0, 0xfffffff8, RZ, 0xc0, !PT ;  /* 0xfffffff80000a812 */ /* 0x000fe400078ec0ff */
[----:B------:R-:W-:Y:S01]  /*13b0*/  @!P2 LEA.HI.X R9, R2, R5, R3, 0x1, P1 ;  /* 0x000000050209a211 */ /* 0x000fe200008f0c03 */
[----:B------:R-:W-:-:S04]  /*13c0*/  @!P2 IMAD.WIDE R12, R12, 0x2, R4 ;  /* 0x000000020c0ca825 */ /* 0x000fc800078e0204 */
[----:B------:R-:W-:Y:S01]  /*13d0*/  @!P2 IMAD.WIDE R10, R0, 0x2, R4 ;  /* 0x00000002000aa825 */ /* 0x000fe200078e0204 */
[C---:B------:R-:W-:Y:S01]  /*13e0*/  @!P0 LEA R4, P1, R2.reuse, R6, 0x1 ;  /* 0x0000000602048211 */ /* 0x040fe200078208ff */
[----:B------:R1:W-:Y:S01]  /*13f0*/  @!P2 LDGSTS.E.BYPASS.LTC128B.128 [R98+0x2100], [R8.64], !P6 ;  /* 0x021000000862afae */ /* 0x0003e2000f101d44 */
[----:B------:R-:W-:Y:S02]  /*1400*/  SHF.R.S32.HI R0, RZ, 0x1f, R25 ;  /* 0x0000001fff007819 */ /* 0x000fe40000011419 */
[C---:B------:R-:W-:Y:S01]  /*1410*/  @!P0 LEA.HI.X R5, R2.reuse, R7, R3, 0x1, P1 ;  /* 0x0000000702058211 */ /* 0x040fe200008f0c03 */
[----:B------:R2:W-:Y:S04]  /*1420*/  @!P2 LDGSTS.E.BYPASS.LTC128B.128 [R98+0x6100], [R14.64], !P5 ;  /* 0x061000000e62afae */ /* 0x0005e8000e901d44 */
[----:B------:R3:W-:Y:S04]  /*1430*/  @!P2 LDGSTS.E.BYPASS.LTC128B.128 [R98+0xa100], [R12.64], !P4 ;  /* 0x0a1000000c62afae */ /* 0x0007e8000e101d44 */
[----:B------:R4:W-:Y:S04]  /*1440*/  @!P2 LDGSTS.E.BYPASS.LTC128B.128 [R98+0xe100], [R10.64], !P3 ;  /* 0x0e1000000a62afae */ /* 0x0009e8000d901d44 */
[----:B------:R5:W-:Y:S01]  /*1450*/  @!P0 LDGSTS.E.BYPASS.LTC128B.128 [R98+0x3100], [R4.64], !P6 ;  /* 0x0310000004628fae */ /* 0x000be2000f101d44 */
[----:B------:R-:W-:-:S02]  /*1460*/  ISETP.GE.AND P6, PT, R2, c[0x0][0x1d4], PT ;  /* 0x0000750002007a0c */ /* 0x000fc40003fc6270 */
[----:B--2---:R-:W-:Y:S02]  /*1470*/  LEA.HI.SX32 R15, R111, 0xffffffff, 0x1a ;  /* 0xffffffff6f0f7811 */ /* 0x004fe400078fd2ff */
[----:B---3--:R-:W-:-:S03]  /*1480*/  LEA.HI R12, R19, R18, RZ, 0x1 ;  /* 0x00000012130c7211 */ /* 0x008fc600078f08ff */
[----:B------:R-:W-:Y:S01]  /*1490*/  IMAD R92, R15, -0x40, R103 ;  /* 0xffffffc00f5c7824 */ /* 0x000fe200078e0267 */
[----:B----4-:R-:W-:Y:S01]  /*14a0*/  IADD3 R10, P1, R25, R20, RZ ;  /* 0x00000014190a7210 */ /* 0x010fe20007f3e0ff */
[----:B------:R-:W-:Y:S01]  /*14b0*/  IMAD.IADD R11, R103, 0x1, -R20 ;  /* 0x00000001670b7824 */ /* 0x000fe200078e0a14 */
[----:B------:R-:W-:Y:S02]  /*14c0*/  LOP3.LUT R12, R12, 0xfffffffe, RZ, 0xc0, !PT ;  /* 0xfffffffe0c0c7812 */ /* 0x000fe400078ec0ff */
[----:B------:R-:W-:Y:S01]  /*14d0*/  LEA.HI.X.SX32 R14, R20, R0, 0x1, P1 ;  /* 0x00000000140e7211 */ /* 0x000fe200008f0eff */
[----:B------:R-:W-:Y:S01]  /*14e0*/  IMAD R11, R15, -0x40, R11 ;  /* 0xffffffc00f0b7824 */ /* 0x000fe200078e020b */
[----:B------:R-:W-:Y:S01]  /*14f0*/  @!P0 SHF.R.S32.HI R0, RZ, 0x1f, R16 ;  /* 0x0000001fff008819 */ /* 0x000fe20000011410 */
[----:B------:R-:W-:Y:S02]  /*1500*/  IMAD.IADD R18, R18, 0x1, -R12 ;  /* 0x0000000112127824 */ /* 0x000fe400078e0a0c */
[----:B-----5:R-:W-:Y:S01]  /*1510*/  IMAD R5, R14, c[0x0][0x1e0], RZ ;  /* 0x000078000e057a24 */ /* 0x020fe200078e02ff */
[----:B------:R-:W-:Y:S01]  /*1520*/  @!P0 LEA.HI R4, R0, R16, RZ, 0x3 ;  /* 0x0000001000048211 */ /* 0x000fe200078f18ff */
[----:B------:R-:W-:Y:S01]  /*1530*/  IMAD.SHL.U32 R12, R20, 0x8, RZ ;  /* 0x00000008140c7824 */ /* 0x000fe200078e00ff */
[----:B------:R-:W-:Y:S01]  /*1540*/  @!P0 SHF.R.S32.HI R0, RZ, 0x1f, R17 ;  /* 0x0000001fff008819 */ /* 0x000fe20000011411 */
[----:B------:R-:W-:Y:S01]  /*1550*/  IMAD R13, R10, c[0x0][0x1e4], R5 ;  /* 0x000079000a0d7a24 */ /* 0x000fe200078e0205 */
[----:B-1----:R-:W-:Y:S01]  /*1560*/  @!P0 LOP3.LUT R8, R4, 0xfffffff8, RZ, 0xc0, !PT ;  /* 0xfffffff804088812 */ /* 0x002fe200078ec0ff */
[----:B------:R-:W-:Y:S01]  /*1570*/  IMAD.WIDE.U32 R4, R10, c[0x0][0x1e0], R2 ;  /* 0x000078000a047a25 */ /* 0x000fe200078e0002 */
[----:B------:R-:W-:-:S02]  /*1580*/  @!P0 LEA.HI R0, R0, R17, RZ, 0x3 ;  /* 0x0000001100008211 */ /* 0x000fc400078f18ff */
[C---:B------:R-:W-:Y:S01]  /*1590*/  ISETP.GE.AND P2, PT, R11.reuse, 0x1, PT ;  /* 0x000000010b00780c */ /* 0x040fe20003f46270 */
[----:B------:R-:W-:Y:S01]  /*15a0*/  @!P0 IMAD.WIDE R8, R8, 0x2, R6 ;  /* 0x0000000208088825 */ /* 0x000fe200078e0206 */
[----:B------:R-:W-:Y:S02]  /*15b0*/  @!P0 LOP3.LUT R0, R0, 0xfffffff8, RZ, 0xc0, !PT ;  /* 0xfffffff800008812 */ /* 0x000fe400078ec0ff */
[----:B------:R-:W-:Y:S01]  /*15c0*/  ISETP.GE.AND P1, PT, R11, 0x21, PT ;  /* 0x000000210b00780c */ /* 0x000fe20003f26270 */
[----:B------:R-:W-:Y:S01]  /*15d0*/  IMAD.SHL.U32 R11, R21, 0x40, RZ ;  /* 0x00000040150b7824 */ /* 0x000fe200078e00ff */
[----:B------:R1:W-:Y:S01]  /*15e0*/  @!P0 LDGSTS.E.BYPASS.LTC128B.128 [R98+0x7100], [R8.64], !P5 ;  /* 0x0710000008628fae */ /* 0x0003e2000e901d44 */
[----:B------:R-:W-:Y:S01]  /*15f0*/  IADD3 R5, R5, R13, RZ ;  /* 0x0000000d05057210 */ /* 0x000fe20007ffe0ff */
[----:B------:R-:W-:Y:S01]  /*1600*/  IMAD R13, R28, c[0x0][0x1e8], RZ ;  /* 0x00007a001c0d7a24 */ /* 0x000fe200078e02ff */
[----:B------:R-:W-:-:S03]  /*1610*/  ISETP.GE.AND P5, PT, R16, c[0x0][0x1d4], PT ;  /* 0x0000750010007a0c */ /* 0x000fc60003fa6270 */
[----:B------:R-:W-:-:S04]  /*1620*/  IMAD.WIDE.U32 R4, R27, c[0x0][0x1e8], R4 ;  /* 0x00007a001b047a25 */ /* 0x000fc800078e0004 */
[----:B-1----:R-:W-:Y:S01]  /*1630*/  @!P0 IMAD.WIDE R8, R0, 0x2, R6 ;  /* 0x0000000200088825 */ /* 0x002fe200078e0206 */
[----:B------:R-:W-:-:S03]  /*1640*/  LOP3.LUT R0, R11, 0x1c0, RZ, 0xc0, !PT ;  /* 0x000001c00b007812 */ /* 0x000fc600078ec0ff */
[----:B------:R-:W-:Y:S01]  /*1650*/  IMAD R11, R27, c[0x0][0x1ec], R13 ;  /* 0x00007b001b0b7a24 */ /* 0x000fe200078e020d */
[----:B------:R1:W-:Y:S01]  /*1660*/  @!P0 LDGSTS.E.BYPASS.LTC128B.128 [R98+0xb100], [R8.64], !P4 ;  /* 0x0b10000008628fae */ /* 0x0003e2000e101d44 */
[----:B------:R-:W-:Y:S02]  /*1670*/  LOP3.LUT R12, R0, 0x8, R12, 0xf8, !PT ;  /* 0x00000008000c7812 */ /* 0x000fe400078ef80c */
[----:B------:R-:W-:Y:S02]  /*1680*/  SHF.R.U32.HI R0, RZ, 0x3, R0 ;  /* 0x00000003ff007819 */ /* 0x000fe40000011600 */
[----:B------:R-:W-:Y:S02]  /*1690*/  ISETP.GE.AND P4, PT, R17, c[0x0][0x1d4], PT ;  /* 0x0000750011007a0c */ /* 0x000fe40003f86270 */
[----:B------:R-:W-:Y:S02]  /*16a0*/  LOP3.LUT R12, R12, R0, RZ, 0x3c, !PT ;  /* 0x000000000c0c7212 */ /* 0x000fe400078e3cff */
[----:B------:R-:W-:-:S04]  /*16b0*/  @!P0 SHF.R.S32.HI R0, RZ, 0x1f, R24 ;  /* 0x0000001fff008819 */ /* 0x000fc80000011418 */
[----:B------:R-:W-:-:S04]  /*16c0*/  @!P0 LEA.HI R0, R0, R24, RZ, 0x3 ;  /* 0x0000001800008211 */ /* 0x000fc800078f18ff */
[----:B------:R-:W-:-:S05]  /*16d0*/  @!P0 LOP3.LUT R0, R0, 0xfffffff8, RZ, 0xc0, !PT ;  /* 0xfffffff800008812 */ /* 0x000fca00078ec0ff */
[----:B------:R-:W-:-:S04]  /*16e0*/  @!P0 IMAD.WIDE R6, R0, 0x2, R6 ;  /* 0x0000000200068825 */ /* 0x000fc800078e0206 */
[----:B-1----:R-:W-:Y:S01]  /*16f0*/  IMAD R8, R14, c[0x0][0x208], RZ ;  /* 0x000082000e087a24 */ /* 0x002fe200078e02ff */
[----:B------:R1:W-:Y:S01]  /*1700*/  @!P0 LDGSTS.E.BYPASS.LTC128B.128 [R98+0xf100], [R6.64], !P3 ;  /* 0x0f10000006628fae */ /* 0x0003e2000d901d44 */
[----:B------:R-:W-:Y:S02]  /*1710*/  LOP3.LUT P0, RZ, R21, 0x2, RZ, 0xc0, !PT ;  /* 0x0000000215ff7812 */ /* 0x000fe4000780c0ff */
[C---:B------:R-:W-:Y:S01]  /*1720*/  IMAD R13, R10.reuse, c[0x0][0x20c], R8 ;  /* 0x000083000a0d7a24 */ /* 0x040fe200078e0208 */
[----:B------:R-:W0:Y:S01]  /*1730*/  LDGDEPBAR ;  /* 0x00000000000079af */ /* 0x000e220000000000 */
[----:B------:R-:W-:-:S04]  /*1740*/  IMAD.WIDE.U32 R8, R10, c[0x0][0x208], R2 ;  /* 0x000082000a087a25 */ /* 0x000fc800078e0002 */
[----:B------:R-:W-:Y:S01]  /*1750*/  IMAD.IADD R3, R5, 0x1, R11 ;  /* 0x0000000105037824 */ /* 0x000fe200078e020b */
[----:B------:R-:W-:Y:S01]  /*1760*/  MOV R11, c[0x0][0x1e0] ;  /* 0x00007800000b7a02 */ /* 0x000fe20000000f00 */
[----:B------:R-:W-:Y:S02]  /*1770*/  IMAD.MOV.U32 R10, RZ, RZ, 0x6 ;  /* 0x00000006ff0a7424 */ /* 0x000fe400078e00ff */
[----:B------:R-:W-:Y:S02]  /*1780*/  IMAD R5, R23, c[0x0][0x1f0], RZ ;  /* 0x00007c0017057a24 */ /* 0x000fe400078e02ff */
[----:B------:R-:W-:Y:S01]  /*1790*/  IMAD.MOV.U32 R2, RZ, RZ, R4 ;  /* 0x000000ffff027224 */ /* 0x000fe200078e0004 */
[----:B------:R-:W-:Y:S01]  /*17a0*/  SHF.L.U64.HI R96, R11, R10, c[0x0][0x1e4] ;  /* 0x000079000b607619 */ /* 0x000fe2000001020a */
[C---:B------:R-:W-:Y:S01]  /*17b0*/  IMAD R4, R22.reuse, c[0x0][0x1f4], R5 ;  /* 0x00007d0016047a24 */ /* 0x040fe200078e0205 */
[----:B------:R-:W-:Y:S01]  /*17c0*/  SHF.R.S32.HI R10, RZ, 0x1f, R15 ;  /* 0x0000001fff0a7819 */ /* 0x000fe2000001140f */
[----:B------:R-:W-:-:S04]  /*17d0*/  IMAD.WIDE.U32 R30, R22, c[0x0][0x1f0], R2 ;  /* 0x00007c00161e7a25 */ /* 0x000fc800078e0002 */
[----:B------:R-:W-:Y:S01]  /*17e0*/  IMAD.SHL.U32 R97, R11, 0x40, RZ ;  /* 0x000000400b617824 */ /* 0x000fe200078e00ff */
[----:B------:R-:W-:Y:S01]  /*17f0*/  IADD3 R109, R31, R4, RZ ;  /* 0x000000041f6d7210 */ /* 0x000fe20007ffe0ff */
[----:B------:R-:W-:Y:S01]  /*1800*/  IMAD R2, R96, R15, RZ ;  /* 0x0000000f60027224 */ /* 0x000fe200078e02ff */
[----:B------:R-:W-:Y:S01]  /*1810*/  MOV R4, R8 ;  /* 0x0000000800047202 */ /* 0x000fe20000000f00 */
[----:B------:R-:W-:Y:S01]  /*1820*/  IMAD.MOV.U32 R108, RZ, RZ, R30 ;  /* 0x000000ffff6c7224 */ /* 0x000fe200078e001e */
[----:B------:R2:W-:Y:S01]  /*1830*/  STL.64 [R1+0xa0], R30 ;  /* 0x0000a01e01007387 */ /* 0x0005e20000100a00 */
[-C--:B------:R-:W-:Y:S02]  /*1840*/  IMAD R0, R10, R97.reuse, R2 ;  /* 0x000000610a007224 */ /* 0x080fe400078e0202 */
[----:B------:R-:W-:Y:S01]  /*1850*/  IMAD.WIDE.U32 R2, R15, R97, R108 ;  /* 0x000000610f027225 */ /* 0x000fe200078e006c */
[----:B------:R-:W-:Y:S03]  /*1860*/  STL.64 [R1+0x90], R108 ;  /* 0x0000906c01007387 */ /* 0x000fe60000100a00 */
[----:B------:R-:W-:Y:S01]  /*1870*/  IMAD.IADD R5, R9, 0x1, R13 ;  /* 0x0000000109057824 */ /* 0x000fe200078e020d */
[----:B-1----:R-:W-:Y:S01]  /*1880*/  @P2 LEA R6, P3, R2, c[0x0][0x1c8], 0x1 ;  /* 0x0000720002062a11 */ /* 0x002fe200078608ff */
[----:B------:R-:W-:-:S02]  /*1890*/  IMAD.IADD R3, R3, 0x1, R0 ;  /* 0x0000000103037824 */ /* 0x000fc400078e0200 */
[----:B------:R-:W-:Y:S02]  /*18a0*/  IMAD.MOV.U32 R9, RZ, RZ, 0x5 ;  /* 0x00000005ff097424 */ /* 0x000fe400078e00ff */
[C---:B------:R-:W-:Y:S01]  /*18b0*/  IMAD.SHL.U32 R99, R11.reuse, 0x20, RZ ;  /* 0x000000200b637824 */ /* 0x040fe200078e00ff */
[----:B------:R-:W-:Y:S01]  /*18c0*/  @P2 LEA.HI.X R7, R2, c[0x0][0x1cc], R3, 0x1, P3 ;  /* 0x0000730002072a11 */ /* 0x000fe200018f0c03 */
[----:B------:R-:W-:Y:S01]  /*18d0*/  IMAD R0, R18, 0x200, R12 ;  /* 0x0000020012007824 */ /* 0x000fe200078e020c */
[----:B------:R-:W-:Y:S01]  /*18e0*/  SHF.L.U64.HI R100, R11, R9, c[0x0][0x1e4] ;  /* 0x000079000b647619 */ /* 0x000fe20000010209 */
[----:B------:R-:W-:Y:S01]  /*18f0*/  IMAD R11, R28, c[0x0][0x210], RZ ;  /* 0x000084001c0b7a24 */ /* 0x000fe200078e02ff */
[----:B------:R-:W-:Y:S01]  /*1900*/  @P1 IADD3 R8, P3, R99, R2, RZ ;  /* 0x0000000263081210 */ /* 0x000fe20007f7e0ff */
[----:B------:R-:W-:Y:S01]  /*1910*/  IMAD.WIDE.U32 R4, R27, c[0x0][0x210], R4 ;  /* 0x000084001b047a25 */ /* 0x000fe200078e0004 */
[----:B------:R-:W-:Y:S01]  /*1920*/  SHF.L.U32 R248, R0, 0x1, RZ ;  /* 0x0000000100f87819 */ /* 0x000fe200000006ff */
[----:B------:R1:W-:Y:S01]  /*1930*/  @P2 LDGSTS.E.BYPASS.LTC128B.128 [R98+0x10100], [R6.64], !P6 ;  /* 0x1010000006622fae */ /* 0x0003e2000f101d44 */
[----:B------:R-:W-:Y:S01]  /*1940*/  LOP3.LUT R9, R19, 0xfffffff0, RZ, 0xc0, !PT ;  /* 0xfffffff013097812 */ /* 0x000fe200078ec0ff */
[----:B------:R-:W-:Y:S01]  /*1950*/  @P1 IMAD.X R3, R100, 0x1, R3, P3 ;  /* 0x0000000164031824 */ /* 0x000fe200018e0603 */
[----:B------:R-:W-:Y:S01]  /*1960*/  @P1 LEA R2, P3, R8, c[0x0][0x1c8], 0x1 ;  /* 0x0000720008021a11 */ /* 0x000fe200078608ff */
[----:B------:R-:W-:Y:S01]  /*1970*/  IMAD R11, R27, c[0x0][0x214], R11 ;  /* 0x000085001b0b7a24 */ /* 0x000fe200078e020b */
[----:B------:R-:W-:Y:S01]  /*1980*/  IADD3 R0, R248, 0x10100, RZ ;  /* 0x00010100f8007810 */ /* 0x000fe20007ffe0ff */
[----:B------:R-:W-:Y:S01]  /*1990*/  IMAD R10, R10, c[0x0][0x208], RZ ;  /* 0x000082000a0a7a24 */ /* 0x000fe200078e02ff */
[----:B------:R-:W-:Y:S01]  /*19a0*/  IADD3 R95, R248, 0x10120, RZ ;  /* 0x00010120f85f7810 */ /* 0x000fe20007ffe0ff */
[----:B------:R-:W-:Y:S01]  /*19b0*/  IMAD.IADD R5, R5, 0x1, R11 ;  /* 0x0000000105057824 */ /* 0x000fe200078e020b */
[----:B------:R-:W-:Y:S01]  /*19c0*/  @P1 LEA.HI.X R3, R8, c[0x0][0x1cc], R3, 0x1, P3 ;  /* 0x0000730008031a11 */ /* 0x000fe200018f0c03 */
[----:B------:R-:W-:Y:S01]  /*19d0*/  IMAD R11, R23, c[0x0][0x218], RZ ;  /* 0x00008600170b7a24 */ /* 0x000fe200078e02ff */
[----:B------:R-:W-:Y:S01]  /*19e0*/  ISETP.GE.AND P3, PT, R24, c[0x0][0x1d4], PT ;  /* 0x0000750018007a0c */ /* 0x000fe20003f66270 */
[----:B------:R1:W-:Y:S01]  /*19f0*/  @P2 LDGSTS.E.BYPASS.LTC128B.128 [R98+0x12100], [R6.64+0x80], !P5 ;  /* 0x1210008006622fae */ /* 0x0003e2000e901d44 */
[----:B------:R-:W-:Y:S01]  /*1a00*/  @P0 IADD3 R95, R0, -0x20, RZ ;  /* 0xffffffe0005f0810 */ /* 0x000fe20007ffe0ff */
[----:B------:R-:W-:Y:S01]  /*1a10*/  IMAD.IADD R0, R107, 0x1, -R9 ;  /* 0x000000016b007824 */ /* 0x000fe200078e0a09 */
[----:B------:R-:W-:Y:S01]  /*1a20*/  SEL R12, RZ, 0x1, P6 ;  /* 0x00000001ff0c7807 */ /* 0x000fe20003000000 */
[C---:B------:R-:W-:Y:S01]  /*1a30*/  IMAD.WIDE.U32 R8, R15.reuse, c[0x0][0x208], RZ ;  /* 0x000082000f087a25 */ /* 0x040fe200078e00ff */
[----:B------:R1:W-:Y:S02]  /*1a40*/  @P2 LDGSTS.E.BYPASS.LTC128B.128 [R98+0x14100], [R6.64+0x100], !P4 ;  /* 0x1410010006622fae */ /* 0x0003e4000e101d44 */
[----:B------:R-:W-:Y:S01]  /*1a50*/  SHF.R.S32.HI R14, RZ, 0x1f, R0 ;  /* 0x0000001fff0e7819 */ /* 0x000fe20000011400 */
[----:B------:R-:W-:Y:S01]  /*1a60*/  IMAD R10, R15, c[0x0][0x20c], R10 ;  /* 0x000083000f0a7a24 */ /* 0x000fe200078e020a */
[----:B------:R-:W-:Y:S01]  /*1a70*/  STL [R1+0x8], R95 ;  /* 0x0000085f01007387 */ /* 0x000fe20000100800 */
[----:B------:R-:W-:Y:S01]  /*1a80*/  IMAD R13, R22, c[0x0][0x21c], R11 ;  /* 0x00008700160d7a24 */ /* 0x000fe200078e020b */
[----:B------:R-:W-:Y:S01]  /*1a90*/  LEA.HI R14, R14, R0, RZ, 0x3 ;  /* 0x000000000e0e7211 */ /* 0x000fe200078f18ff */
[----:B--2---:R-:W-:Y:S01]  /*1aa0*/  IMAD.WIDE.U32 R30, R22, c[0x0][0x218], R4 ;  /* 0x00008600161e7a25 */ /* 0x004fe200078e0004 */
[----:B------:R1:W-:Y:S01]  /*1ab0*/  @P2 LDGSTS.E.BYPASS.LTC128B.128 [R98+0x16100], [R6.64+0x180], !P3 ;  /* 0x1610018006622fae */ /* 0x0003e2000d901d44 */
[----:B------:R-:W-:-:S02]  /*1ac0*/  IADD3 R4, R9, R10, RZ ;  /* 0x0000000a09047210 */ /* 0x000fc40007ffe0ff */
[----:B------:R-:W-:Y:S01]  /*1ad0*/  LOP3.LUT R5, R14, 0xfffffff8, RZ, 0xc0, !PT ;  /* 0xfffffff80e057812 */ /* 0x000fe200078ec0ff */
[----:B------:R2:W-:Y:S01]  /*1ae0*/  @P1 LDGSTS.E.BYPASS.LTC128B.128 [R98+0x11100], [R2.64], !P6 ;  /* 0x1110000002621fae */ /* 0x0005e2000f101d44 */
[----:B------:R-:W-:Y:S01]  /*1af0*/  IMAD.IADD R16, R31, 0x1, R13 ;  /* 0x000000011f107824 */ /* 0x000fe200078e020d */
[----:B------:R-:W-:Y:S02]  /*1b00*/  LEA R9, P0, R8, R30, 0x6 ;  /* 0x0000001e08097211 */ /* 0x000fe400078030ff */
[----:B------:R2:W-:Y:S01]  /*1b10*/  @P1 LDGSTS.E.BYPASS.LTC128B.128 [R98+0x13100], [R2.64+0x80], !P5 ;  /* 0x1310008002621fae */ /* 0x0005e2000e901d44 */
[----:B------:R-:W-:Y:S01]  /*1b20*/  IMAD.IADD R5, R0, 0x1, -R5 ;  /* 0x0000000100057824 */ /* 0x000fe200078e0a05 */
[----:B------:R-:W-:Y:S02]  /*1b30*/  LEA.HI.X R8, R8, R16, R4, 0x6, P0 ;  /* 0x0000001008087211 */ /* 0x000fe400000f3404 */
[----:B------:R2:W-:Y:S01]  /*1b40*/  @P1 LDGSTS.E.BYPASS.LTC128B.128 [R98+0x15100], [R2.64+0x100], !P4 ;  /* 0x1510010002621fae */ /* 0x0005e2000e101d44 */
[----:B------:R-:W-:Y:S01]  /*1b50*/  IMAD.SHL.U32 R4, R5, 0x40, RZ ;  /* 0x0000004005047824 */ /* 0x000fe200078e00ff */
[----:B------:R-:W-:-:S02]  /*1b60*/  SEL R11, RZ, 0x2, P5 ;  /* 0x00000002ff0b7807 */ /* 0x000fc40002800000 */
[----:B------:R2:W-:Y:S01]  /*1b70*/  @P1 LDGSTS.E.BYPASS.LTC128B.128 [R98+0x17100], [R2.64+0x180], !P3 ;  /* 0x1710018002621fae */ /* 0x0005e2000d901d44 */
[----:B------:R-:W-:Y:S02]  /*1b80*/  SEL R10, RZ, 0x4, P4 ;  /* 0x00000004ff0a7807 */ /* 0x000fe40002000000 */
[----:B------:R-:W-:Y:S01]  /*1b90*/  LOP3.LUT R4, R4, 0x1c0, RZ, 0xc0, !PT ;  /* 0x000001c004047812 */ /* 0x000fe200078ec0ff */
[----:B------:R-:W0:Y:S01]  /*1ba0*/  LDGDEPBAR ;  /* 0x00000000000079af */ /* 0x000e220000000000 */
[----:B------:R-:W-:Y:S02]  /*1bb0*/  IADD3 R10, R10, R11, R12 ;  /* 0x0000000b0a0a7210 */ /* 0x000fe40007ffe00c */
[----:B------:R-:W-:Y:S01]  /*1bc0*/  SEL R0, RZ, 0x8, P3 ;  /* 0x00000008ff007807 */ /* 0x000fe20001800000 */
[----:B------:R-:W-:Y:S01]  /*1bd0*/  STL.64 [R1+0x98], R30 ;  /* 0x0000981e01007387 */ /* 0x000fe20000100a00 */
[C---:B------:R-:W-:Y:S02]  /*1be0*/  LOP3.LUT P0, RZ, R5.reuse, 0x4, RZ, 0xc0, !PT ;  /* 0x0000000405ff7812 */ /* 0x040fe4000780c0ff */
[----:B-1----:R-:W-:Y:S01]  /*1bf0*/  SHF.L.U32 R6, R18, 0x3, RZ ;  /* 0x0000000312067819 */ /* 0x002fe200000006ff */
[----:B------:R-:W-:Y:S01]  /*1c00*/  IMAD.IADD R10, R10, 0x1, R0 ;  /* 0x000000010a0a7824 */ /* 0x000fe200078e0200 */
[----:B------:R-:W-:Y:S01]  /*1c10*/  SHF.L.U32 R0, R14, 0x6, RZ ;  /* 0x000000060e007819 */ /* 0x000fe200000006ff */
[----:B------:R-:W-:Y:S01]  /*1c20*/  STL [R1+0x8c], R16 ;  /* 0x00008c1001007387 */ /* 0x000fe20000100800 */
[----:B------:R-:W-:Y:S01]  /*1c30*/  LOP3.LUT P2, RZ, R5, 0x2, RZ, 0xc0, !PT ;  /* 0x0000000205ff7812 */ /* 0x000fe2000784c0ff */
[----:B------:R-:W-:Y:S01]  /*1c40*/  IMAD.MOV.U32 R5, RZ, RZ, c[0x0][0x20c] ;  /* 0x00008300ff057624 */ /* 0x000fe200078e00ff */
[----:B------:R-:W-:-:S02]  /*1c50*/  P2R R11, PR, RZ, 0x20 ;  /* 0x00000020ff0b7803 */ /* 0x000fc40000000000 */
[----:B--2---:R-:W-:Y:S01]  /*1c60*/  LOP3.LUT R2, R4, 0x8, R6, 0xf8, !PT ;  /* 0x0000000804027812 */ /* 0x004fe200078ef806 */
[----:B------:R-:W-:Y:S01]  /*1c70*/  IMAD.MOV.U32 R3, RZ, RZ, c[0x0][0x208] ;  /* 0x00008200ff037624 */ /* 0x000fe200078e00ff */
[----:B------:R-:W-:Y:S01]  /*1c80*/  SHF.R.U32.HI R4, RZ, 0x3, R4 ;  /* 0x00000003ff047819 */ /* 0x000fe20000011604 */
[----:B------:R-:W-:-:S04]  /*1c90*/  DEPBAR.LE SB0, 0x1 ;  /* 0x000080400000791a */ /* 0x000fc80000000000 */
[----:B------:R-:W-:Y:S01]  /*1ca0*/  LOP3.LUT R4, R2, R4, RZ, 0x3c, !PT ;  /* 0x0000000402047212 */ /* 0x000fe200078e3cff */
[----:B------:R-:W-:Y:S01]  /*1cb0*/  IMAD.SHL.U32 R2, R93, 0x20, RZ ;  /* 0x000000205d027824 */ /* 0x000fe200078e00ff */
[----:B------:R-:W-:Y:S01]  /*1cc0*/  BAR.SYNC.DEFER_BLOCKING 0x0 ;  /* 0x0000000000007b1d */ /* 0x000fe20000010000 */
[C---:B------:R-:W-:Y:S02]  /*1cd0*/  LEA R6, P1, R9.reuse, c[0x0][0x1f8], 0x1 ;  /* 0x00007e0009067a11 */ /* 0x040fe400078208ff */
[----:B------:R-:W-:Y:S02]  /*1ce0*/  LOP3.LUT R4, R4, 0xfffffe00, R0, 0xf8, !PT ;  /* 0xfffffe0004047812 */ /* 0x000fe400078ef800 */
[----:B------:R-:W-:Y:S02]  /*1cf0*/  LEA.HI.X R7, R9, c[0x0][0x1fc], R8, 0x1, P1 ;  /* 0x00007f0009077a11 */ /* 0x000fe400008f0c08 */
[C---:B------:R-:W-:Y:S02]  /*1d00*/  LEA R8, P1, R3.reuse, R6, 0x6 ;  /* 0x0000000603087211 */ /* 0x040fe400078230ff */
[----:B------:R-:W-:Y:S01]  /*1d10*/  LOP3.LUT R0, R2, 0x7ffffc00, RZ, 0xc0, !PT ;  /* 0x7ffffc0002007812 */ /* 0x000fe200078ec0ff */
[----:B------:R-:W-:Y:S01]  /*1d20*/  IMAD.MOV.U32 R2, RZ, RZ, 0x40 ;  /* 0x00000040ff027424 */ /* 0x000fe200078e00ff */
[----:B------:R-:W-:Y:S01]  /*1d30*/  LEA.HI.X R9, R3, R7, R5, 0x6, P1 ;  /* 0x0000000703097211 */ /* 0x000fe200008f3405 */
[----:B------:R-:W-:Y:S01]  /*1d40*/  IMAD.MOV.U32 R5, RZ, RZ, 0x10 ;  /* 0x00000010ff057424 */ /* 0x000fe200078e00ff */
[C---:B------:R-:W-:Y:S01]  /*1d50*/  SHF.L.U32 R249, R4.reuse, 0x1, RZ ;  /* 0x0000000104f97819 */ /* 0x040fe200000006ff */
[----:B------:R-:W-:Y:S01]  /*1d60*/  IMAD.IADD R232, R4, 0x1, R0 ;  /* 0x0000000104e87824 */ /* 0x000fe200078e0200 */
[----:B------:R-:W-:Y:S01]  /*1d70*/  MOV R0, 0x20 ;  /* 0x0000002000007802 */ /* 0x000fe20000000f00 */
[----:B------:R-:W-:Y:S01]  /*1d80*/  IMAD.IADD R3, R92, 0x1, -R20 ;  /* 0x000000015c037824 */ /* 0x000fe200078e0a14 */
[----:B------:R-:W-:-:S02]  /*1d90*/  SEL R5, R5, 0xfffffff0, !P2 ;  /* 0xfffffff005057807 */ /* 0x000fc40005000000 */
[C---:B------:R-:W-:Y:S01]  /*1da0*/  LEA R240, R232.reuse, 0x100, 0x1 ;  /* 0x00000100e8f07811 */ /* 0x040fe200078e08ff */
[----:B------:R-:W-:Y:S01]  /*1db0*/  IMAD.SHL.U32 R232, R232, 0x2, RZ ;  /* 0x00000002e8e87824 */ /* 0x000fe200078e00ff */
[----:B------:R-:W-:Y:S01]  /*1dc0*/  SEL R0, R0, 0xffffffe0, !P0 ;  /* 0xffffffe000007807 */ /* 0x000fe20004000000 */
[C-C-:B------:R-:W-:Y:S01]  /*1dd0*/  IMAD R250, R5.reuse, 0x2, R249.reuse ;  /* 0x0000000205fa7824 */ /* 0x140fe200078e02f9 */
[----:B------:R-:W-:Y:S01]  /*1de0*/  LOP3.LUT P2, RZ, R10, 0x2, RZ, 0xc0, !PT ;  /* 0x000000020aff7812 */ /* 0x000fe2000784c0ff */
[----:B------:R-:W-:Y:S01]  /*1df0*/  IMAD R236, R5, 0x2, R240 ;  /* 0x0000000205ec7824 */ /* 0x000fe200078e02f0 */
[C---:B------:R-:W-:Y:S01]  /*1e00*/  LEA R240, R0.reuse, R240, 0x1 ;  /* 0x000000f000f07211 */ /* 0x040fe200078e08ff */
[----:B------:R-:W-:Y:S01]  /*1e10*/  LDSM.16.M88.4 R172, [R232+0x100] ;  /* 0x00010000e8ac783b */ /* 0x000fe20000000200 */
[C---:B------:R-:W-:Y:S01]  /*1e20*/  ISETP.LT.OR P1, PT, R3.reuse, 0x1, P6 ;  /* 0x000000010300780c */ /* 0x040fe20003721670 */
[C---:B------:R-:W-:Y:S01]  /*1e30*/  IMAD R244, R0.reuse, 0x2, R236 ;  /* 0x0000000200f47824 */ /* 0x040fe200078e02ec */
[C---:B------:R-:W-:Y:S01]  /*1e40*/  ISETP.LT.OR P0, PT, R3.reuse, 0x1, !P2 ;  /* 0x000000010300780c */ /* 0x040fe20005701670 */
[----:B------:R-:W-:Y:S01]  /*1e50*/  LDSM.16.M88.4 R200, [R232+0x4100] ;  /* 0x00410000e8c8783b */ /* 0x000fe20000000200 */
[----:B------:R-:W-:Y:S01]  /*1e60*/  ISETP.LT.OR P2, PT, R3, 0x21, !P2 ;  /* 0x000000210300780c */ /* 0x000fe20005741670 */
[----:B------:R-:W-:-:S02]  /*1e70*/  IMAD R136, R0, 0x2, R249 ;  /* 0x0000000200887824 */ /* 0x000fc400078e02f9 */
[----:B------:R-:W-:Y:S01]  /*1e80*/  LDSM.16.M88.4 R216, [R232+0x8100] ;  /* 0x00810000e8d8783b */ /* 0x000fe20000000200 */
[----:B------:R-:W-:-:S03]  /*1e90*/  IMAD R252, R0, 0x2, R250 ;  /* 0x0000000200fc7824 */ /* 0x000fc600078e02fa */
[----:B------:R-:W-:Y:S04]  /*1ea0*/  LDSM.16.M88.4 R176, [R236] ;  /* 0x00000000ecb0783b */ /* 0x000fe80000000200 */
[----:B------:R-:W-:Y:S04]  /*1eb0*/  LDSM.16.M88.4 R204, [R236+0x4000] ;  /* 0x00400000eccc783b */ /* 0x000fe80000000200 */
[----:B------:R-:W-:Y:S04]  /*1ec0*/  LDSM.16.M88.4 R220, [R236+0x8000] ;  /* 0x00800000ecdc783b */ /* 0x000fe80000000200 */
[----:B------:R-:W-:Y:S04]  /*1ed0*/  LDSM.16.M88.4 R192, [R240] ;  /* 0x00000000f0c0783b */ /* 0x000fe80000000200 */
[----:B------:R-:W-:Y:S04]  /*1ee0*/  LDSM.16.M88.4 R208, [R240+0x4000] ;  /* 0x00400000f0d0783b */ /* 0x000fe80000000200 */
[----:B------:R-:W-:Y:S04]  /*1ef0*/  LDSM.16.M88.4 R224, [R240+0x8000] ;  /* 0x00800000f0e0783b */ /* 0x000fe80000000200 */
[----:B------:R-:W-:Y:S04]  /*1f00*/  LDSM.16.M88.4 R196, [R244] ;  /* 0x00000000f4c4783b */ /* 0x000fe80000000200 */
[----:B------:R-:W-:Y:S04]  /*1f10*/  LDSM.16.M88.4 R212, [R244+0x4000] ;  /* 0x00400000f4d4783b */ /* 0x000fe80000000200 */
[----:B------:R-:W-:Y:S04]  /*1f20*/  LDSM.16.M88.4 R228, [R244+0x8000] ;  /* 0x00800000f4e4783b */ /* 0x000fe80000000200 */
[----:B------:R-:W-:Y:S04]  /*1f30*/  LDSM.16.M88.4 R232, [R232+0xc100] ;  /* 0x00c10000e8e8783b */ /* 0x000fe80000000200 */
[----:B------:R-:W-:Y:S04]  /*1f40*/  LDSM.16.M88.4 R236, [R236+0xc000] ;  /* 0x00c00000ecec783b */ /* 0x000fe80000000200 */
[----:B------:R-:W-:Y:S04]  /*1f50*/  LDSM.16.M88.4 R240, [R240+0xc000] ;  /* 0x00c00000f0f0783b */ /* 0x000fe80000000200 */
[----:B------:R-:W-:Y:S04]  /*1f60*/  LDSM.16.M88.4 R244, [R244+0xc000] ;  /* 0x00c00000f4f4783b */ /* 0x000fe80000000200 */
[----:B------:R-:W-:Y:S06]  /*1f70*/  BAR.SYNC.DEFER_BLOCKING 0x0 ;  /* 0x0000000000007b1d */ /* 0x000fec0000010000 */
[----:B------:R-:W-:-:S04]  /*1f80*/  DEPBAR.LE SB0, 0x0 ;  /* 0x000080000000791a */ /* 0x000fc80000000000 */
[----:B------:R-:W-:Y:S06]  /*1f90*/  BAR.SYNC.DEFER_BLOCKING 0x0 ;  /* 0x0000000000007b1d */ /* 0x000fec0000010000 */
[----:B------:R-:W1:Y:S04]  /*1fa0*/  LDSM.16.M88.4 R16, [R248+0x10100] ;  /* 0x01010000f810783b */ /* 0x000e680000000200 */
[----:B------:R-:W2:Y:S04]  /*1fb0*/  LDSM.16.M88.4 R24, [R248+0x10900] ;  /* 0x01090000f818783b */ /* 0x000ea80000000200 */
[----:B------:R-:W-:Y:S04]  /*1fc0*/  LDSM.16.M88.4 R32, [R248+0x11100] ;  /* 0x01110000f820783b */ /* 0x000fe80000000200 */
[----:B------:R-:W3:Y:S04]  /*1fd0*/  LDSM.16.M88.4 R40, [R248+0x11900] ;  /* 0x01190000f828783b */ /* 0x000ee80000000200 */
[----:B------:R-:W4:Y:S04]  /*1fe0*/  LDSM.16.M88.4 R28, [R95] ;  /* 0x000000005f1c783b */ /* 0x000f280000000200 */
[----:B------:R-:W5:Y:S04]  /*1ff0*/  LDSM.16.M88.4 R48, [R95+0x800] ;  /* 0x000800005f30783b */ /* 0x000f680000000200 */
[----:B------:R-:W-:Y:S04]  /*2000*/  LDSM.16.M88.4 R56, [R95+0x1000] ;  /* 0x001000005f38783b */ /* 0x000fe80000000200 */
[----:B------:R-:W4:Y:S04]  /*2010*/  LDSM.16.M88.4 R68, [R95+0x1800] ;  /* 0x001800005f44783b */ /* 0x000f280000000200 */
[----:B------:R-:W-:Y:S01]  /*2020*/  @!PT LDS RZ, [RZ] ;  /* 0x00000000fffff984 */ /* 0x000fe20000000800 */
[----:B------:R-:W-:Y:S01]  /*2030*/  @!PT LDS RZ, [RZ] ;  /* 0x00000000fffff984 */ /* 0x000fe20000000800 */
[----:B------:R-:W-:Y:S01]  /*2040*/  @!PT LDS RZ, [RZ] ;  /* 0x00000000fffff984 */ /* 0x000fe20000000800 */
[----:B------:R3:W-:Y:S01]  /*2050*/  LDGSTS.E.BYPASS.LTC128B.128 [R98+0x100], [R6.64], !P1 ;  /* 0x0010000006627fae */ /* 0x0007e2000c901d44 */
[----:B------:R-:W-:-:S03]  /*2060*/  LOP3.LUT P1, RZ, R10, 0x4, RZ, 0xc0, !PT ;  /* 0x000000040aff7812 */ /* 0x000fc6000782c0ff */
[----:B------:R3:W-:Y:S01]  /*2070*/  LDGSTS.E.BYPASS.LTC128B.128 [R98+0x2100], [R6.64+0x80], !P0 ;  /* 0x0210008006627fae */ /* 0x0007e2000c101d44 */
[C---:B------:R-:W-:Y:S02]  /*2080*/  ISETP.LT.OR P0, PT, R3.reuse, 0x1, !P1 ;  /* 0x000000010300780c */ /* 0x040fe40004f01670 */
[----:B------:R-:W-:Y:S01]  /*2090*/  ISETP.LT.OR P1, PT, R3, 0x21, !P1 ;  /* 0x000000210300780c */ /* 0x000fe20004f21670 */
[C---:B-1----:R-:W-:Y:S08]  /*20a0*/  HMMA.16816.F32.BF16 R12, R172.reuse, R16, RZ ;  /* 0x00000010ac0c723c */ /* 0x042ff000000418ff */
[----:B------:R-:W-:Y:S02]  /*20b0*/  HMMA.16816.F32.BF16 R16, R172, R18, RZ ;  /* 0x00000012ac10723c */ /* 0x000fe400000418ff */
[----:B------:R1:W-:Y:S01]  /*20c0*/  LDGSTS.E.BYPASS.LTC128B.128 [R98+0x4100], [R6.64+0x100], !P0 ;  /* 0x0410010006627fae */ /* 0x0003e2000c101d44 */
[----:B------:R-:W-:-:S04]  /*20d0*/  LOP3.LUT P0, RZ, R21, 0x4, RZ, 0xc0, !PT ;  /* 0x0000000415ff7812 */ /* 0x000fc8000780c0ff */
[----:B------:R-:W-:Y:S01]  /*20e0*/  SEL R2, R2, 0xffffffc0, !P0 ;  /* 0xffffffc002027807 */ /* 0x000fe20004000000 */
[C---:B--2---:R-:W-:Y:S01]  /*20f0*/  HMMA.16816.F32.BF16 R20, R172.reuse, R26, RZ ;  /* 0x0000001aac14723c */ /* 0x044fe200000418ff */
[----:B------:R-:W-:Y:S02]  /*2100*/  LOP3.LUT P0, RZ, R10, 0x8, RZ, 0xc0, !PT ;  /* 0x000000080aff7812 */ /* 0x000fe4000780c0ff */
[----:B------:R-:W-:Y:S01]  /*2110*/  IADD3 R251, R2, R95, RZ ;  /* 0x0000005f02fb7210 */ /* 0x000fe20007ffe0ff */
[----:B------:R-:W-:Y:S01]  /*2120*/  IMAD.IADD R94, R248, 0x1, R2 ;  /* 0x00000001f85e7824 */ /* 0x000fe200078e0202 */
[C---:B------:R-:W-:Y:S02]  /*2130*/  ISETP.LT.OR P5, PT, R3.reuse, 0x1, !P0 ;  /* 0x000000010300780c */ /* 0x040fe400047a1670 */
[C---:B------:R-:W-:Y:S01]  /*2140*/  ISETP.LT.OR P0, PT, R3.reuse, 0x21, !P0 ;  /* 0x000000210300780c */ /* 0x040fe20004701670 */
[----:B---3--:R-:W-:Y:S01]  /*2150*/  HMMA.16816.F32.BF16 R36, R172, R40, RZ ;  /* 0x00000028ac24723c */ /* 0x008fe200000418ff */
[----:B------:R-:W-:Y:S04]  /*2160*/  STL [R1+0x4], R94 ;  /* 0x0000045e01007387 */ /* 0x000fe80000100800 */
[----:B------:R-:W-:Y:S03]  /*2170*/  STL [R1], R136 ;  /* 0x0000008801007387 */ /* 0x000fe60000100800 */
[----:B----4-:R-:W-:Y:S02]  /*2180*/  HMMA.16816.F32.BF16 R44, R176, R28, R12 ;  /* 0x0000001cb02c723c */ /* 0x010fe4000004180c */
[----:B------:R1:W-:Y:S01]  /*2190*/  LDGSTS.E.BYPASS.LTC128B.128 [R98+0x6100], [R6.64+0x180], !P5 ;  /* 0x0610018006627fae */ /* 0x0003e2000e901d44 */
[----:B------:R-:W-:-:S05]  /*21a0*/  ISETP.LT.OR P5, PT, R3, 0x21, P6 ;  /* 0x000000210300780c */ /* 0x000fca00037a1670 */
[----:B------:R-:W-:Y:S08]  /*21b0*/  HMMA.16816.F32.BF16 R40, R172, R42, RZ ;  /* 0x0000002aac28723c */ /* 0x000ff000000418ff */
[----:B------:R2:W-:Y:S01]  /*21c0*/  LDGSTS.E.BYPASS.LTC128B.128 [R98+0x1100], [R8.64], !P5 ;  /* 0x0110000008627fae */ /* 0x0005e2000e901d44 */
[----:B------:R-:W-:Y:S01]  /*21d0*/  ISETP.NE.AND P5, PT, R11, RZ, PT ;  /* 0x000000ff0b00720c */ /* 0x000fe20003fa5270 */
[C---:B------:R-:W-:Y:S02]  /*21e0*/  HMMA.16816.F32.BF16 R12, R176.reuse, R30, R16 ;  /* 0x0000001eb00c723c */ /* 0x040fe40000041810 */
[----:B------:R2:W-:Y:S04]  /*21f0*/  LDGSTS.E.BYPASS.LTC128B.128 [R98+0x3100], [R8.64+0x80], !P2 ;  /* 0x0310008008627fae */ /* 0x0005e8000d101d44 */
[----:B------:R2:W-:Y:S02]  /*2200*/  LDGSTS.E.BYPASS.LTC128B.128 [R98+0x5100], [R8.64+0x100], !P1 ;  /* 0x0510010008627fae */ /* 0x0005e4000c901d44 */
[C---:B-----5:R-:W-:Y:S02]  /*2210*/  HMMA.16816.F32.BF16 R20, R176.reuse, R50, R20 ;  /* 0x00000032b014723c */ /* 0x060fe40000041814 */
[----:B------:R2:W-:Y:S04]  /*2220*/  LDGSTS.E.BYPASS.LTC128B.128 [R98+0x7100], [R8.64+0x180], !P0 ;  /* 0x0710018008627fae */ /* 0x0005e8000c101d44 */
[----:B------:R-:W3:Y:S02]  /*2230*/  LDSM.16.M88.4 R60, [R94+0x10100] ;  /* 0x010100005e3c783b */ /* 0x000ee40000000200 */
[----:B------:R-:W-:Y:S02]  /*2240*/  HMMA.16816.F32.BF16 R40, R176, R70, R40 ;  /* 0x00000046b028723c */ /* 0x000fe40000041828 */
[----:B------:R-:W4:Y:S04]  /*2250*/  LDSM.16.M88.4 R52, [R94+0x10900] ;  /* 0x010900005e34783b */ /* 0x000f280000000200 */
[----:B------:R-:W5:Y:S04]  /*2260*/  LDSM.16.M88.4 R64, [R94+0x11100] ;  /* 0x011100005e40783b */ /* 0x000f680000000200 */
[----:B------:R-:W1:Y:S04]  /*2270*/  LDSM.16.M88.4 R72, [R94+0x11900] ;  /* 0x011900005e48783b */ /* 0x000e680000000200 */
[----:B------:R-:W1:Y:S04]  /*2280*/  LDSM.16.M88.4 R84, [R251] ;  /* 0x00000000fb54783b */ /* 0x000e680000000200 */
[----:B------:R-:W-:Y:S01]  /*2290*/  LDSM.16.M88.4 R80, [R248+0x12100] ;  /* 0x01210000f850783b */ /* 0x000fe20000000200 */
[C---:B--2---:R-:W-:Y:S03]  /*22a0*/  HMMA.16816.F32.BF16 R8, R172.reuse, R24, RZ ;  /* 0x00000018ac08723c */ /* 0x044fe600000418ff */
[----:B------:R-:W-:Y:S04]  /*22b0*/  LDSM.16.M88.4 R76, [R95+0x2000] ;  /* 0x002000005f4c783b */ /* 0x000fe80000000200 */
[----:B------:R-:W-:Y:S01]  /*22c0*/  LDSM.16.M88.4 R88, [R248+0x14100] ;  /* 0x01410000f858783b */ /* 0x000fe20000000200 */
[C---:B------:R-:W-:Y:S03]  /*22d0*/  HMMA.16816.F32.BF16 R24, R172.reuse, R32, RZ ;  /* 0x00000020ac18723c */ /* 0x040fe600000418ff */
[----:B------:R-:W0:Y:S05]  /*22e0*/  LDGDEPBAR ;  /* 0x00000000000079af */ /* 0x000e2a0000000000 */
[----:B------:R-:W-:Y:S08]  /*22f0*/  HMMA.16816.F32.BF16 R32, R172, R34, RZ ;  /* 0x00000022ac20723c */ /* 0x000ff000000418ff */
[C---:B------:R-:W-:Y:S01]  /*2300*/  HMMA.16816.F32.BF16 R8, R176.reuse, R48, R8 ;  /* 0x00000030b008723c */ /* 0x040fe20000041808 */
[----:B------:R-:W2:Y:S07]  /*2310*/  LDSM.16.M88.4 R48, [R251+0x800] ;  /* 0x00080000fb30783b */ /* 0x000eae0000000200 */
[C---:B------:R-:W-:Y:S08]  /*2320*/  HMMA.16816.F32.BF16 R24, R176.reuse, R56, R24 ;  /* 0x00000038b018723c */ /* 0x040ff00000041818 */
[C---:B------:R-:W-:Y:S01]  /*2330*/  HMMA.16816.F32.BF16 R28, R176.reuse, R58, R32 ;  /* 0x0000003ab01c723c */ /* 0x040fe20000041820 */
[----:B------:R-:W1:Y:S07]  /*2340*/  LDSM.16.M88.4 R56, [R251+0x1000] ;  /* 0x00100000fb38783b */ /* 0x000e6e0000000200 */
[----:B------:R-:W-:Y:S01]  /*2350*/  HMMA.16816.F32.BF16 R32, R176, R68, R36 ;  /* 0x00000044b020723c */ /* 0x000fe20000041824 */
[----:B------:R-:W1:Y:S07]  /*2360*/  LDSM.16.M88.4 R68, [R251+0x1800] ;  /* 0x00180000fb44783b */ /* 0x000e6e0000000200 */
[C---:B---3--:R-:W-:Y:S08]  /*2370*/  HMMA.16816.F32.BF16 R36, R192.reuse, R60, R44 ;  /* 0x0000003cc024723c */ /* 0x048ff0000004182c */
[C---:B------:R-:W-:Y:S01]  /*2380*/  HMMA.16816.F32.BF16 R12, R192.reuse, R62, R12 ;  /* 0x0000003ec00c723c */ /* 0x040fe2000004180c */
[----:B------:R-:W-:Y:S07]  /*2390*/  LDSM.16.M88.4 R60, [R248+0x13100] ;  /* 0x01310000f83c783b */ /* 0x000fee0000000200 */
[C---:B----4-:R-:W-:Y:S08]  /*23a0*/  HMMA.16816.F32.BF16 R8, R192.reuse, R52, R8 ;  /* 0x00000034c008723c */ /* 0x050ff00000041808 */
[C---:B------:R-:W-:Y:S01]  /*23b0*/  HMMA.16816.F32.BF16 R20, R192.reuse, R54, R20 ;  /* 0x00000036c014723c */ /* 0x040fe20000041814 */
[----:B------:R-:W3:Y:S07]  /*23c0*/  LDSM.16.M88.4 R52, [R248+0x12900] ;  /* 0x01290000f834783b */ /* 0x000eee0000000200 */
[C---:B-----5:R-:W-:Y:S08]  /*23d0*/  HMMA.16816.F32.BF16 R24, R192.reuse, R64, R24 ;  /* 0x00000040c018723c */ /* 0x060ff00000041818 */
[C---:B------:R-:W-:Y:S01]  /*23e0*/  HMMA.16816.F32.BF16 R28, R192.reuse, R66, R28 ;  /* 0x00000042c01c723c */ /* 0x040fe2000004181c */
[----:B------:R-:W-:Y:S07]  /*23f0*/  LDSM.16.M88.4 R64, [R95+0x3800] ;  /* 0x003800005f40783b */ /* 0x000fee0000000200 */
[----:B-1----:R-:W-:Y:S08]  /*2400*/  HMMA.16816.F32.BF16 R32, R192, R72, R32 ;  /* 0x00000048c020723c */ /* 0x002ff00000041820 */
[----:B------:R-:W-:Y:S08]  /*2410*/  HMMA.16816.F32.BF16 R36, R196, R84, R36 ;  /* 0x00000054c424723c */ /* 0x000ff00000041824 */
[----:B------:R-:W-:Y:S01]  /*2420*/  HMMA.16816.F32.BF16 R44, R192, R74, R40 ;  /* 0x0000004ac02c723c */ /* 0x000fe20000041828 */
[----:B------:R-:W1:Y:S04]  /*2430*/  LDSM.16.M88.4 R72, [R248+0x13900] ;  /* 0x01390000f848783b */ /* 0x000e680000000200 */
[----:B------:R-:W4:Y:S03]  /*2440*/  LDSM.16.M88.4 R40, [R95+0x2800] ;  /* 0x002800005f28783b */ /* 0x000f260000000200 */
[C---:B------:R-:W-:Y:S01]  /*2450*/  HMMA.16816.F32.BF16 R16, R196.reuse, R86, R12 ;  /* 0x00000056c410723c */ /* 0x040fe2000004180c */
[----:B------:R-:W-:Y:S07]  /*2460*/  LDSM.16.M88.4 R84, [R94+0x12100] ;  /* 0x012100005e54783b */ /* 0x000fee0000000200 */
[C---:B--2---:R-:W-:Y:S08]  /*2470*/  HMMA.16816.F32.BF16 R12, R196.reuse, R48, R8 ;  /* 0x00000030c40c723c */ /* 0x044ff00000041808 */
[C---:B------:R-:W-:Y:S01]  /*2480*/  HMMA.16816.F32.BF16 R8, R196.reuse, R50, R20 ;  /* 0x00000032c408723c */ /* 0x040fe20000041814 */
[----:B------:R-:W-:Y:S07]  /*2490*/  LDSM.16.M88.4 R48, [R94+0x12900] ;  /* 0x012900005e30783b */ /* 0x000fee0000000200 */
[C---:B------:R-:W-:Y:S08]  /*24a0*/  HMMA.16816.F32.BF16 R24, R196.reuse, R56, R24 ;  /* 0x00000038c418723c */ /* 0x040ff00000041818 */
[C---:B------:R-:W-:Y:S01]  /*24b0*/  HMMA.16816.F32.BF16 R28, R196.reuse, R58, R28 ;  /* 0x0000003ac41c723c */ /* 0x040fe2000004181c */
[----:B------:R-:W2:Y:S07]  /*24c0*/  LDSM.16.M88.4 R56, [R95+0x3000] ;  /* 0x003000005f38783b */ /* 0x000eae0000000200 */
[----:B------:R-:W-:Y:S08]  /*24d0*/  HMMA.16816.F32.BF16 R32, R196, R68, R32 ;  /* 0x00000044c420723c */ /* 0x000ff00000041820 */
[----:B------:R-:W-:Y:S08]  /*24e0*/  HMMA.16816.F32.BF16 R36, R200, R80, R36 ;  /* 0x00000050c824723c */ /* 0x000ff00000041824 */
[----:B------:R-:W-:Y:S01]  /*24f0*/  HMMA.16816.F32.BF16 R44, R196, R70, R44 ;  /* 0x00000046c42c723c */ /* 0x000fe2000004182c */
[----:B------:R-:W-:Y:S07]  /*2500*/  LDSM.16.M88.4 R68, [R251+0x3800] ;  /* 0x00380000fb44783b */ /* 0x000fee0000000200 */
[C---:B------:R-:W-:Y:S01]  /*2510*/  HMMA.16816.F32.BF16 R20, R200.reuse, R82, R16 ;  /* 0x00000052c814723c */ /* 0x040fe20000041810 */
[----:B------:R-:W-:Y:S07]  /*2520*/  LDSM.16.M88.4 R80, [R248+0x15900] ;  /* 0x01590000f850783b */ /* 0x000fee0000000200 */
[C---:B---3--:R-:W-:Y:S08]  /*2530*/  HMMA.16816.F32.BF16 R16, R200.reuse, R52, R12 ;  /* 0x00000034c810723c */ /* 0x048ff0000004180c */
[C---:B------:R-:W-:Y:S01]  /*2540*/  HMMA.16816.F32.BF16 R12, R200.reuse, R54, R8 ;  /* 0x00000036c80c723c */ /* 0x040fe20000041808 */
[----:B------:R-:W3:Y:S07]  /*2550*/  LDSM.16.M88.4 R52, [R94+0x13100] ;  /* 0x013100005e34783b */ /* 0x000eee0000000200 */
[C---:B------:R-:W-:Y:S08]  /*2560*/  HMMA.16816.F32.BF16 R8, R200.reuse, R60, R24 ;  /* 0x0000003cc808723c */ /* 0x040ff00000041818 */
[C---:B------:R-:W-:Y:S01]  /*2570*/  HMMA.16816.F32.BF16 R28, R200.reuse, R62, R28 ;  /* 0x0000003ec81c723c */ /* 0x040fe2000004181c */
[----:B------:R-:W5:Y:S07]  /*2580*/  LDSM.16.M88.4 R60, [R94+0x13900] ;  /* 0x013900005e3c783b */ /* 0x000f6e0000000200 */
[----:B-1----:R-:W-:Y:S08]  /*2590*/  HMMA.16816.F32.BF16 R32, R200, R72, R32 ;  /* 0x00000048c820723c */ /* 0x002ff00000041820 */
[----:B------:R-:W-:Y:S08]  /*25a0*/  HMMA.16816.F32.BF16 R36, R204, R76, R36 ;  /* 0x0000004ccc24723c */ /* 0x000ff00000041824 */
[----:B------:R-:W-:Y:S01]  /*25b0*/  HMMA.16816.F32.BF16 R44, R200, R74, R44 ;  /* 0x0000004ac82c723c */ /* 0x000fe2000004182c */
[----:B------:R-:W1:Y:S07]  /*25c0*/  LDSM.16.M88.4 R72, [R251+0x2000] ;  /* 0x00200000fb48783b */ /* 0x000e6e0000000200 */
[C---:B------:R-:W-:Y:S01]  /*25d0*/  HMMA.16816.F32.BF16 R24, R204.reuse, R78, R20 ;  /* 0x0000004ecc18723c */ /* 0x040fe20000041814 */
[----:B------:R-:W-:Y:S07]  /*25e0*/  LDSM.16.M88.4 R76, [R94+0x14100] ;  /* 0x014100005e4c783b */ /* 0x000fee0000000200 */
[C---:B----4-:R-:W-:Y:S08]  /*25f0*/  HMMA.16816.F32.BF16 R20, R204.reuse, R40, R16 ;  /* 0x00000028cc14723c */ /* 0x050ff00000041810 */
[C---:B------:R-:W-:Y:S01]  /*2600*/  HMMA.16816.F32.BF16 R16, R204.reuse, R42, R12 ;  /* 0x0000002acc10723c */ /* 0x040fe2000004180c */
[----:B------:R-:W4:Y:S07]  /*2610*/  LDSM.16.M88.4 R40, [R251+0x2800] ;  /* 0x00280000fb28783b */ /* 0x000f2e0000000200 */
[C---:B--2---:R-:W-:Y:S08]  /*2620*/  HMMA.16816.F32.BF16 R12, R204.reuse, R56, R8 ;  /* 0x00000038cc0c723c */ /* 0x044ff00000041808 */
[C---:B------:R-:W-:Y:S01]  /*2630*/  HMMA.16816.F32.BF16 R8, R204.reuse, R58, R28 ;  /* 0x0000003acc08723c */ /* 0x040fe2000004181c */
[----:B------:R-:W2:Y:S07]  /*2640*/  LDSM.16.M88.4 R56, [R251+0x3000] ;  /* 0x00300000fb38783b */ /* 0x000eae0000000200 */
[----:B------:R-:W-:Y:S08]  /*2650*/  HMMA.16816.F32.BF16 R32, R204, R64, R32 ;  /* 0x00000040cc20723c */ /* 0x000ff00000041820 */
[C---:B------:R-:W-:Y:S08]  /*2660*/  HMMA.16816.F32.BF16 R36, R208.reuse, R84, R36 ;  /* 0x00000054d024723c */ /* 0x040ff00000041824 */
[C---:B------:R-:W-:Y:S01]  /*2670*/  HMMA.16816.F32.BF16 R28, R208.reuse, R86, R24 ;  /* 0x00000056d01c723c */ /* 0x040fe20000041818 */
[----:B------:R-:W1:Y:S07]  /*2680*/  LDSM.16.M88.4 R84, [R95+0x4000] ;  /* 0x004000005f54783b */ /* 0x000e6e0000000200 */
[C---:B------:R-:W-:Y:S08]  /*2690*/  HMMA.16816.F32.BF16 R24, R208.reuse, R48, R20 ;  /* 0x00000030d018723c */ /* 0x040ff00000041814 */
[C---:B------:R-:W-:Y:S01]  /*26a0*/  HMMA.16816.F32.BF16 R20, R208.reuse, R50, R16 ;  /* 0x00000032d014723c */ /* 0x040fe20000041810 */
[----:B------:R-:W-:Y:S07]  /*26b0*/  LDSM.16.M88.4 R48, [R95+0x4800] ;  /* 0x004800005f30783b */ /* 0x000fee0000000200 */
[C---:B---3--:R-:W-:Y:S08]  /*26c0*/  HMMA.16816.F32.BF16 R16, R208.reuse, R52, R12 ;  /* 0x00000034d010723c */ /* 0x048ff0000004180c */
[C---:B------:R-:W-:Y:S01]  /*26d0*/  HMMA.16816.F32.BF16 R12, R208.reuse, R54, R8 ;  /* 0x00000036d00c723c */ /* 0x040fe20000041808 */
[----:B------:R-:W3:Y:S07]  /*26e0*/  LDSM.16.M88.4 R52, [R248+0x14900] ;  /* 0x01490000f834783b */ /* 0x000eee0000000200 */
[----:B-----5:R-:W-:Y:S08]  /*26f0*/  HMMA.16816.F32.BF16 R8, R208, R60, R32 ;  /* 0x0000003cd008723c */ /* 0x020ff00000041820 */
[----:B-1----:R-:W-:Y:S08]  /*2700*/  HMMA.16816.F32.BF16 R36, R212, R72, R36 ;  /* 0x00000048d424723c */ /* 0x002ff00000041824 */
[----:B------:R-:W-:Y:S01]  /*2710*/  HMMA.16816.F32.BF16 R44, R204, R66, R44 ;  /* 0x00000042cc2c723c */ /* 0x000fe2000004182c */
[----:B------:R-:W1:Y:S07]  /*2720*/  LDSM.16.M88.4 R64, [R248+0x15100] ;  /* 0x01510000f840783b */ /* 0x000e6e0000000200 */
[C---:B------:R-:W-:Y:S01]  /*2730*/  HMMA.16816.F32.BF16 R32, R212.reuse, R74, R28 ;  /* 0x0000004ad420723c */ /* 0x040fe2000004181c */
[----:B------:R-:W-:Y:S07]  /*2740*/  LDSM.16.M88.4 R72, [R95+0x5800] ;  /* 0x005800005f48783b */ /* 0x000fee0000000200 */
[C---:B----4-:R-:W-:Y:S08]  /*2750*/  HMMA.16816.F32.BF16 R28, R212.reuse, R40, R24 ;  /* 0x00000028d41c723c */ /* 0x050ff00000041818 */
[C---:B------:R-:W-:Y:S08]  /*2760*/  HMMA.16816.F32.BF16 R24, R212.reuse, R42, R20 ;  /* 0x0000002ad418723c */ /* 0x040ff00000041814 */
[C---:B--2---:R-:W-:Y:S08]  /*2770*/  HMMA.16816.F32.BF16 R20, R212.reuse, R56, R16 ;  /* 0x00000038d414723c */ /* 0x044ff00000041810 */
[C---:B------:R-:W-:Y:S01]  /*2780*/  HMMA.16816.F32.BF16 R16, R212.reuse, R58, R12 ;  /* 0x0000003ad410723c */ /* 0x040fe2000004180c */
[----:B------:R-:W-:Y:S07]  /*2790*/  LDSM.16.M88.4 R56, [R94+0x14900] ;  /* 0x014900005e38783b */ /* 0x000fee0000000200 */
[----:B------:R-:W-:Y:S08]  /*27a0*/  HMMA.16816.F32.BF16 R12, R212, R68, R8 ;  /* 0x00000044d40c723c */ /* 0x000ff00000041808 */
[----:B------:R-:W-:Y:S08]  /*27b0*/  HMMA.16816.F32.BF16 R8, R216, R88, R36 ;  /* 0x00000058d808723c */ /* 0x000ff00000041824 */
[----:B------:R-:W-:Y:S01]  /*27c0*/  HMMA.16816.F32.BF16 R44, R208, R62, R44 ;  /* 0x0000003ed02c723c */ /* 0x000fe2000004182c */
[----:B------:R-:W2:Y:S07]  /*27d0*/  LDSM.16.M88.4 R60, [R95+0x5000] ;  /* 0x005000005f3c783b */ /* 0x000eae0000000200 */
[----:B------:R-:W-:Y:S08]  /*27e0*/  HMMA.16816.F32.BF16 R40, R216, R90, R32 ;  /* 0x0000005ad828723c */ /* 0x000ff00000041820 */
[----:B------:R-:W-:Y:S08]  /*27f0*/  HMMA.16816.F32.BF16 R8, R220, R84, R8 ;  /* 0x00000054dc08723c */ /* 0x000ff00000041808 */
[C---:B---3--:R-:W-:Y:S08]  /*2800*/  HMMA.16816.F32.BF16 R32, R216.reuse, R52, R28 ;  /* 0x00000034d820723c */ /* 0x048ff0000004181c */
[----:B------:R-:W-:Y:S08]  /*2810*/  HMMA.16816.F32.BF16 R36, R216, R54, R24 ;  /* 0x00000036d824723c */ /* 0x000ff00000041818 */
[----:B------:R-:W-:Y:S01]  /*2820*/  HMMA.16816.F32.BF16 R44, R212, R70, R44 ;  /* 0x00000046d42c723c */ /* 0x000fe2000004182c */
[----:B------:R-:W3:Y:S07]  /*2830*/  LDSM.16.M88.4 R68, [R251+0x4000] ;  /* 0x00400000fb44783b */ /* 0x000eee0000000200 */
[C---:B-1----:R-:W-:Y:S08]  /*2840*/  HMMA.16816.F32.BF16 R28, R216.reuse, R64, R20 ;  /* 0x00000040d81c723c */ /* 0x042ff00000041814 */
[C---:B------:R-:W-:Y:S01]  /*2850*/  HMMA.16816.F32.BF16 R24, R216.reuse, R66, R16 ;  /* 0x00000042d818723c */ /* 0x040fe20000041810 */
[----:B------:R-:W-:Y:S07]  /*2860*/  LDSM.16.M88.4 R64, [R94+0x15900] ;  /* 0x015900005e40783b */ /* 0x000fee0000000200 */
[----:B------:R-:W-:Y:S08]  /*2870*/  HMMA.16816.F32.BF16 R20, R216, R80, R12 ;  /* 0x00000050d814723c */ /* 0x000ff0000004180c */
[----:B------:R-:W-:Y:S08]  /*2880*/  HMMA.16816.F32.BF16 R12, R220, R86, R40 ;  /* 0x00000056dc0c723c */ /* 0x000ff00000041828 */
[----:B------:R-:W-:Y:S08]  /*2890*/  HMMA.16816.F32.BF16 R8, R224, R76, R8 ;  /* 0x0000004ce008723c */ /* 0x000ff00000041808 */
[C---:B--2---:R-:W-:Y:S01]  /*28a0*/  HMMA.16816.F32.BF16 R40, R220.reuse, R62, R24 ;  /* 0x0000003edc28723c */ /* 0x044fe20000041818 */
[----:B------:R-:W1:Y:S07]  /*28b0*/  LDSM.16.M88.4 R24, [R248+0x16100] ;  /* 0x01610000f818783b */ /* 0x000e6e0000000200 */
[----:B------:R-:W-:Y:S01]  /*28c0*/  HMMA.16816.F32.BF16 R52, R220, R72, R20 ;  /* 0x00000048dc34723c */ /* 0x000fe20000041814 */
[----:B------:R-:W2:Y:S07]  /*28d0*/  LDSM.16.M88.4 R20, [R94+0x15100] ;  /* 0x015100005e14783b */ /* 0x000eae0000000200 */
[----:B------:R-:W-:Y:S01]  /*28e0*/  HMMA.16816.F32.BF16 R12, R224, R78, R12 ;  /* 0x0000004ee00c723c */ /* 0x000fe2000004180c */
[----:B------:R-:W-:Y:S07]  /*28f0*/  LDSM.16.M88.4 R76, [R251+0x5800] ;  /* 0x00580000fb4c783b */ /* 0x000fee0000000200 */
[----:B------:R-:W-:Y:S01]  /*2900*/  HMMA.16816.F32.BF16 R16, R216, R82, R44 ;  /* 0x00000052d810723c */ /* 0x000fe2000004182c */
[----:B------:R-:W-:Y:S07]  /*2910*/  LDSM.16.M88.4 R44, [R95+0x6000] ;  /* 0x006000005f2c783b */ /* 0x000fee0000000200 */
[C---:B------:R-:W-:Y:S08]  /*2920*/  HMMA.16816.F32.BF16 R32, R220.reuse, R48, R32 ;  /* 0x00000030dc20723c */ /* 0x040ff00000041820 */
[----:B------:R-:W-:Y:S08]  /*2930*/  HMMA.16816.F32.BF16 R36, R220, R50, R36 ;  /* 0x00000032dc24723c */ /* 0x000ff00000041824 */
[----:B---3--:R-:W-:Y:S08]  /*2940*/  HMMA.16816.F32.BF16 R8, R228, R68, R8 ;  /* 0x00000044e408723c */ /* 0x008ff00000041808 */
[----:B------:R-:W-:Y:S01]  /*2950*/  HMMA.16816.F32.BF16 R48, R220, R60, R28 ;  /* 0x0000003cdc30723c */ /* 0x000fe2000004181c */
[----:B------:R-:W3:Y:S04]  /*2960*/  LDSM.16.M88.4 R28, [R251+0x4800] ;  /* 0x00480000fb1c783b */ /* 0x000ee80000000200 */
[----:B------:R-:W-:Y:S03]  /*2970*/  LDSM.16.M88.4 R60, [R251+0x6000] ;  /* 0x00600000fb3c783b */ /* 0x000fe60000000200 */
[----:B------:R-:W-:Y:S08]  /*2980*/  HMMA.16816.F32.BF16 R12, R228, R70, R12 ;  /* 0x00000046e40c723c */ /* 0x000ff0000004180c */
[----:B------:R-:W-:Y:S08]  /*2990*/  HMMA.16816.F32.BF16 R84, R220, R74, R16 ;  /* 0x0000004adc54723c */ /* 0x000ff00000041810 */
[----:B------:R-:W-:Y:S01]  /*29a0*/  HMMA.16816.F32.BF16 R16, R224, R56, R32 ;  /* 0x00000038e010723c */ /* 0x000fe20000041820 */
[----:B------:R-:W-:Y:S07]  /*29b0*/  LDSM.16.M88.4 R32, [R251+0x5000] ;  /* 0x00500000fb20783b */ /* 0x000fee0000000200 */
[----:B-1----:R-:W-:Y:S08]  /*29c0*/  HMMA.16816.F32.BF16 R8, R232, R24, R8 ;  /* 0x00000018e808723c */ /* 0x002ff00000041808 */
[C---:B--2---:R-:W-:Y:S01]  /*29d0*/  HMMA.16816.F32.BF16 R80, R224.reuse, R20, R48 ;  /* 0x00000014e050723c */ /* 0x044fe20000041830 */
[----:B------:R-:W1:Y:S07]  /*29e0*/  LDSM.16.M88.4 R48, [R248+0x16900] ;  /* 0x01690000f830783b */ /* 0x000e6e0000000200 */
[----:B------:R-:W-:Y:S01]  /*29f0*/  HMMA.16816.F32.BF16 R36, R224, R58, R36 ;  /* 0x0000003ae024723c */ /* 0x000fe20000041824 */
[----:B------:R-:W2:Y:S07]  /*2a00*/  LDSM.16.M88.4 R56, [R94+0x16100] ;  /* 0x016100005e38783b */ /* 0x000eae0000000200 */
[----:B------:R-:W-:Y:S08]  /*2a10*/  HMMA.16816.F32.BF16 R12, R232, R26, R12 ;  /* 0x0000001ae80c723c */ /* 0x000ff0000004180c */
[----:B---3--:R-:W-:Y:S08]  /*2a20*/  HMMA.16816.F32.BF16 R16, R228, R28, R16 ;  /* 0x0000001ce410723c */ /* 0x008ff00000041810 */
[----:B------:R-:W-:Y:S08]  /*2a30*/  HMMA.16816.F32.BF16 R8, R236, R44, R8 ;  /* 0x0000002cec08723c */ /* 0x000ff00000041808 */
[----:B------:R-:W-:Y:S01]  /*2a40*/  HMMA.16816.F32.BF16 R68, R224, R64, R52 ;  /* 0x00000040e044723c */ /* 0x000fe20000041834 */
[----:B------:R-:W3:Y:S07]  /*2a50*/  LDSM.16.M88.4 R52, [R95+0x6800] ;  /* 0x006800005f34783b */ /* 0x000eee0000000200 */
[----:B------:R-:W-:Y:S08]  /*2a60*/  HMMA.16816.F32.BF16 R28, R228, R30, R36 ;  /* 0x0000001ee41c723c */ /* 0x000ff00000041824 */
[----:B------:R-:W-:Y:S01]  /*2a70*/  HMMA.16816.F32.BF16 R72, R224, R22, R40 ;  /* 0x00000016e048723c */ /* 0x000fe20000041828 */
[----:B------:R-:W4:Y:S07]  /*2a80*/  LDSM.16.M88.4 R40, [R248+0x17100] ;  /* 0x01710000f828783b */ /* 0x000f2e0000000200 */
[----:B------:R-:W-:Y:S01]  /*2a90*/  HMMA.16816.F32.BF16 R20, R236, R46, R12 ;  /* 0x0000002eec14723c */ /* 0x000fe2000004180c */
[----:B------:R-:W-:Y:S07]  /*2aa0*/  LDSM.16.M88.4 R44, [R95+0x7000] ;  /* 0x007000005f2c783b */ /* 0x000fee0000000200 */
[----:B-1----:R-:W-:Y:S08]  /*2ab0*/  HMMA.16816.F32.BF16 R16, R232, R48, R16 ;  /* 0x00000030e810723c */ /* 0x002ff00000041810 */
[----:B--2---:R-:W-:Y:S08]  /*2ac0*/  HMMA.16816.F32.BF16 R12, R240, R56, R8 ;  /* 0x00000038f00c723c */ /* 0x004ff00000041808 */
[----:B------:R-:W-:Y:S01]  /*2ad0*/  HMMA.16816.F32.BF16 R84, R224, R66, R84 ;  /* 0x00000042e054723c */ /* 0x000fe20000041854 */
[----:B------:R-:W1:Y:S07]  /*2ae0*/  LDSM.16.M88.4 R64, [R94+0x16900] ;  /* 0x016900005e40783b */ /* 0x000e6e0000000200 */
[----:B------:R-:W-:Y:S08]  /*2af0*/  HMMA.16816.F32.BF16 R24, R228, R32, R80 ;  /* 0x00000020e418723c */ /* 0x000ff00000041850 */
[----:B------:R-:W-:Y:S01]  /*2b00*/  HMMA.16816.F32.BF16 R28, R232, R50, R28 ;  /* 0x00000032e81c723c */ /* 0x000fe2000004181c */
[----:B------:R-:W-:Y:S07]  /*2b10*/  LDSM.16.M88.4 R48, [R251+0x7000] ;  /* 0x00700000fb30783b */ /* 0x000fee0000000200 */
[----:B------:R-:W-:Y:S08]  /*2b20*/  HMMA.16816.F32.BF16 R36, R228, R34, R72 ;  /* 0x00000022e424723c */ /* 0x000ff00000041848 */
[----:B------:R-:W-:Y:S01]  /*2b30*/  HMMA.16816.F32.BF16 R8, R240, R58, R20 ;  /* 0x0000003af008723c */ /* 0x000fe20000041814 */
[----:B------:R-:W2:Y:S07]  /*2b40*/  LDSM.16.M88.4 R56, [R251+0x6800] ;  /* 0x00680000fb38783b */ /* 0x000eae0000000200 */
[----:B---3--:R-:W-:Y:S08]  /*2b50*/  HMMA.16816.F32.BF16 R16, R236, R52, R16 ;  /* 0x00000034ec10723c */ /* 0x008ff00000041810 */
[----:B------:R-:W-:Y:S08]  /*2b60*/  HMMA.16816.F32.BF16 R32, R244, R60, R12 ;  /* 0x0000003cf420723c */ /* 0x000ff0000004180c */
[----:B----4-:R-:W-:Y:S08]  /*2b70*/  HMMA.16816.F32.BF16 R12, R232, R40, R24 ;  /* 0x00000028e80c723c */ /* 0x010ff00000041818 */
[----:B------:R-:W-:Y:S01]  /*2b80*/  HMMA.16816.F32.BF16 R28, R236, R54, R28 ;  /* 0x00000036ec1c723c */ /* 0x000fe2000004181c */
[----:B------:R-:W3:Y:S07]  /*2b90*/  LDSM.16.M88.4 R52, [R94+0x17100] ;  /* 0x017100005e34783b */ /* 0x000eee0000000200 */
[----:B------:R-:W-:Y:S01]  /*2ba0*/  HMMA.16816.F32.BF16 R20, R232, R42, R36 ;  /* 0x0000002ae814723c */ /* 0x000fe20000041824 */
[----:B------:R-:W4:Y:S01]  /*2bb0*/  LDSM.16.M88.4 R36, [R248+0x17900] ;  /* 0x01790000f824783b */ /* 0x000f220000000200 */
[----:B------:R-:W-:-:S02]  /*2bc0*/  FMUL.FTZ R32, R32, c[0x0][0x320] ;  /* 0x0000c80020207a20 */ /* 0x000fc40000410000 */
[----:B------:R-:W-:Y:S01]  /*2bd0*/  FMUL.FTZ R33, R33, c[0x0][0x320] ;  /* 0x0000c80021217a20 */ /* 0x000fe20000410000 */
[----:B------:R-:W5:Y:S01]  /*2be0*/  LDSM.16.M88.4 R40, [R95+0x7800] ;  /* 0x007800005f28783b */ /* 0x000f620000000200 */
[----:B------:R-:W-:Y:S02]  /*2bf0*/  FMUL.FTZ R34, R34, c[0x0][0x320] ;  /* 0x0000c80022227a20 */ /* 0x000fe40000410000 */
[----:B------:R-:W-:Y:S01]  /*2c00*/  HMMA.16816.F32.BF16 R8, R244, R62, R8 ;  /* 0x0000003ef408723c */ /* 0x000fe20000041808 */
[----:B------:R-:W-:Y:S01]  /*2c10*/  FMUL.FTZ R35, R35, c[0x0][0x320] ;  /* 0x0000c80023237a20 */ /* 0x000fe20000410000 */
[----:B------:R-:W-:Y:S06]  /*2c20*/  MUFU.TANH R63, R33 ;  /* 0x00000021003f7308 */ /* 0x000fec0000002400 */
[----:B-1----:R-:W-:Y:S02]  /*2c30*/  HMMA.16816.F32.BF16 R24, R240, R64, R16 ;  /* 0x00000040f018723c */ /* 0x002fe40000041810 */
[----:B------:R-:W-:Y:S06]  /*2c40*/  MUFU.TANH R64, R32 ;  /* 0x0000002000407308 */ /* 0x000fec0000002400 */
[----:B------:R-:W-:Y:S02]  /*2c50*/  HMMA.16816.F32.BF16 R68, R228, R76, R68 ;  /* 0x0000004ce444723c */ /* 0x000fe40000041844 */
[----:B------:R-:W1:Y:S06]  /*2c60*/  MUFU.TANH R7, R34 ;  /* 0x0000002200077308 */ /* 0x000e6c0000002400 */
[----:B------:R-:W-:Y:S01]  /*2c70*/  HMMA.16816.F32.BF16 R16, R236, R44, R12 ;  /* 0x0000002cec10723c */ /* 0x000fe2000004180c */
[----:B------:R-:W-:Y:S01]  /*2c80*/  FMUL.FTZ R9, R9, c[0x0][0x320] ;  /* 0x0000c80009097a20 */ /* 0x000fe20000410000 */
[----:B------:R2:W-:Y:S01]  /*2c90*/  MUFU.TANH R6, R35 ;  /* 0x0000002300067308 */ /* 0x0005e20000002400 */
[----:B------:R-:W-:-:S02]  /*2ca0*/  FMUL.FTZ R10, R10, c[0x0][0x320] ;  /* 0x0000c8000a0a7a20 */ /* 0x000fc40000410000 */
[----:B------:R-:W-:Y:S02]  /*2cb0*/  FMUL.FTZ R11, R11, c[0x0][0x320] ;  /* 0x0000c8000b0b7a20 */ /* 0x000fe40000410000 */
[----:B------:R-:W-:Y:S01]  /*2cc0*/  FMUL.FTZ R2, R8, c[0x0][0x320] ;  /* 0x0000c80008027a20 */ /* 0x000fe20000410000 */
[----:B------:R-:W-:Y:S02]  /*2cd0*/  HMMA.16816.F32.BF16 R12, R240, R66, R28 ;  /* 0x00000042f00c723c */ /* 0x000fe4000004181c */
[----:B------:R-:W-:Y:S06]  /*2ce0*/  MUFU.TANH R61, R9 ;  /* 0x00000009003d7308 */ /* 0x000fec0000002400 */
[----:B------:R-:W-:Y:S02]  /*2cf0*/  HMMA.16816.F32.BF16 R28, R228, R78, R84 ;  /* 0x0000004ee41c723c */ /* 0x000fe40000041854 */
[----:B------:R-:W-:Y:S06]  /*2d00*/  MUFU.TANH R60, R10 ;  /* 0x0000000a003c7308 */ /* 0x000fec0000002400 */
[----:B--2---:R-:W-:Y:S02]  /*2d10*/  HMMA.16816.F32.BF16 R32, R244, R56, R24 ;  /* 0x00000038f420723c */ /* 0x004fe40000041818 */
[----:B------:R4:W2:Y:S06]  /*2d20*/  MUFU.TANH R57, R11 ;  /* 0x0000000b00397308 */ /* 0x0008ac0000002400 */
[----:B------:R-:W-:Y:S02]  /*2d30*/  HMMA.16816.F32.BF16 R24, R236, R46, R20 ;  /* 0x0000002eec18723c */ /* 0x000fe40000041814 */
[----:B------:R1:W-:Y:S06]  /*2d40*/  MUFU.TANH R62, R2 ;  /* 0x00000002003e7308 */ /* 0x0003ec0000002400 */
[----:B---3--:R-:W-:Y:S08]  /*2d50*/  HMMA.16816.F32.BF16 R20, R240, R52, R16 ;  /* 0x00000034f014723c */ /* 0x008ff00000041810 */
[----:B----4-:R-:W-:Y:S01]  /*2d60*/  HMMA.16816.F32.BF16 R8, R232, R36, R68 ;  /* 0x00000024e808723c */ /* 0x010fe20000041844 */
[----:B------:R-:W-:Y:S01]  /*2d70*/  FMUL.FTZ R32, R32, c[0x0][0x320] ;  /* 0x0000c80020207a20 */ /* 0x000fe20000410000 */
[----:B-1----:R-:W-:Y:S01]  /*2d80*/  LOP3.LUT R2, R93, 0xffffffe0, RZ, 0xc0, !PT ;  /* 0xffffffe05d027812 */ /* 0x002fe200078ec0ff */
[----:B------:R-:W-:-:S02]  /*2d90*/  FMUL.FTZ R33, R33, c[0x0][0x320] ;  /* 0x0000c80021217a20 */ /* 0x000fc40000410000 */
[----:B------:R-:W1:Y:S01]  /*2da0*/  MUFU.TANH R56, R32 ;  /* 0x0000002000387308 */ /* 0x000e620000002400 */
[----:B------:R-:W-:Y:S02]  /*2db0*/  FMUL.FTZ R34, R34, c[0x0][0x320] ;  /* 0x0000c80022227a20 */ /* 0x000fe40000410000 */
[----:B------:R-:W-:Y:S01]  /*2dc0*/  HMMA.16816.F32.BF16 R16, R244, R58, R12 ;  /* 0x0000003af410723c */ /* 0x000fe2000004180c */
[----:B------:R-:W-:Y:S02]  /*2dd0*/  IMAD.IADD R2, R107, 0x1, -R2 ;  /* 0x000000016b027824 */ /* 0x000fe400078e0a02 */
[----:B------:R-:W-:Y:S02]  /*2de0*/  FMUL.FTZ R35, R35, c[0x0][0x320] ;  /* 0x0000c80023237a20 */ /* 0x000fe40000410000 */
[----:B------:R-:W-:Y:S01]  /*2df0*/  MUFU.TANH R47, R33 ;  /* 0x00000021002f7308 */ /* 0x000fe20000002400 */
[----:B------:R-:W-:Y:S02]  /*2e00*/  SHF.R.S32.HI R3, RZ, 0x1f, R2 ;  /* 0x0000001fff037819 */ /* 0x000fe40000011402 */
[----:B------:R-:W-:Y:S01]  /*2e10*/  HMMA.16816.F32.BF16 R12, R232, R38, R28 ;  /* 0x00000026e80c723c */ /* 0x000fe2000004181c */
[----:B------:R-:W3:Y:S01]  /*2e20*/  LDSM.16.M88.4 R36, [R94+0x17900] ;  /* 0x017900005e24783b */ /* 0x000ee20000000200 */
[----:B------:R-:W-:-:S03]  /*2e30*/  LEA.HI R3, R3, R2, RZ, 0x2 ;  /* 0x0000000203037211 */ /* 0x000fc600078f10ff */
[----:B------:R-:W4:Y:S01]  /*2e40*/  MUFU.TANH R46, R34 ;  /* 0x00000022002e7308 */ /* 0x000f220000002400 */
[----:B------:R-:W-:Y:S02]  /*2e50*/  LOP3.LUT R3, R3, 0x7ffffffc, RZ, 0xc0, !PT ;  /* 0x7ffffffc03037812 */ /* 0x000fe400078ec0ff */
[----:B------:R-:W-:Y:S03]  /*2e60*/  HMMA.16816.F32.BF16 R24, R240, R54, R24 ;  /* 0x00000036f018723c */ /* 0x000fe60000041818 */
[----:B------:R-:W-:Y:S02]  /*2e70*/  IMAD.IADD R2, R2, 0x1, -R3 ;  /* 0x0000000102027824 */ /* 0x000fe400078e0a03 */
[----:B------:R-:W-:Y:S02]  /*2e80*/  MUFU.TANH R45, R35 ;  /* 0x00000023002d7308 */ /* 0x000fe40000002400 */
[----:B------:R-:W-:Y:S01]  /*2e90*/  IMAD R2, R2, -0x2, R92 ;  /* 0xfffffffe02027824 */ /* 0x000fe200078e025c */
[----:B-----5:R-:W-:Y:S01]  /*2ea0*/  HMMA.16816.F32.BF16 R8, R236, R40, R8 ;  /* 0x00000028ec08723c */ /* 0x020fe20000041808 */
[----:B------:R-:W-:-:S02]  /*2eb0*/  FMUL.FTZ R16, R16, c[0x0][0x320] ;  /* 0x0000c80010107a20 */ /* 0x000fc40000410000 */
[----:B------:R-:W-:Y:S01]  /*2ec0*/  FMUL.FTZ R17, R17, c[0x0][0x320] ;  /* 0x0000c80011117a20 */ /* 0x000fe20000410000 */
[----:B------:R-:W-:Y:S01]  /*2ed0*/  ISETP.GT.AND P0, PT, R2, RZ, PT ;  /* 0x000000ff0200720c */ /* 0x000fe20003f04270 */
[----:B------:R-:W-:Y:S01]  /*2ee0*/  FMUL.FTZ R18, R18, c[0x0][0x320] ;  /* 0x0000c80012127a20 */ /* 0x000fe20000410000 */
[----:B------:R-:W5:Y:S01]  /*2ef0*/  MUFU.TANH R44, R16 ;  /* 0x00000010002c7308 */ /* 0x000f620000002400 */
[----:B------:R-:W-:Y:S01]  /*2f00*/  FMUL.FTZ R19, R19, c[0x0][0x320] ;  /* 0x0000c80013137a20 */ /* 0x000fe20000410000 */
[----:B------:R-:W-:Y:S01]  /*2f10*/  HMMA.16816.F32.BF16 R28, R244, R48, R20 ;  /* 0x00000030f41c723c */ /* 0x000fe20000041814 */
[----:B------:R-:W1:Y:S01]  /*2f20*/  LDSM.16.M88.4 R20, [R251+0x7800] ;  /* 0x00780000fb14783b */ /* 0x000e620000000200 */
[----:B------:R-:W-:Y:S01]  /*2f30*/  ISETP.GT.AND P2, PT, R2, 0x1, PT ;  /* 0x000000010200780c */ /* 0x000fe20003f44270 */
[----:B------:R-:W-:-:S04]  /*2f40*/  DEPBAR.LE SB0, 0x0 ;  /* 0x000080000000791a */ /* 0x000fc80000000000 */
[----:B------:R-:W1:Y:S01]  /*2f50*/  MUFU.TANH R40, R17 ;  /* 0x0000001100287308 */ /* 0x000e620000002400 */
[----:B------:R-:W-:Y:S01]  /*2f60*/  HMMA.16816.F32.BF16 R12, R236, R42, R12 ;  /* 0x0000002aec0c723c */ /* 0x000fe2000004180c */
[----:B------:R-:W-:-:S06]  /*2f70*/  ISETP.GT.AND P1, PT, R2, 0x8, PT ;  /* 0x000000080200780c */ /* 0x000fcc0003f24270 */
[----:B------:R-:W1:Y:S01]  /*2f80*/  MUFU.TANH R52, R18 ;  /* 0x0000001200347308 */ /* 0x000e620000002400 */
[----:B------:R-:W-:Y:S07]  /*2f90*/  HMMA.16816.F32.BF16 R24, R244, R50, R24 ;  /* 0x00000032f418723c */ /* 0x000fee0000041818 */
[----:B------:R3:W1:Y:S01]  /*2fa0*/  MUFU.TANH R53, R19 ;  /* 0x0000001300357308 */ /* 0x0006620000002400 */
[----:B------:R-:W-:Y:S02]  /*2fb0*/  FMUL.FTZ R28, R28, c[0x0][0x320] ;  /* 0x0000c8001c1c7a20 */ /* 0x000fe40000410000 */
[----:B------:R-:W-:-:S02]  /*2fc0*/  FMUL.FTZ R29, R29, c[0x0][0x320] ;  /* 0x0000c8001d1d7a20 */ /* 0x000fc40000410000 */
[----:B------:R-:W-:Y:S02]  /*2fd0*/  FMUL.FTZ R31, R31, c[0x0][0x320] ;  /* 0x0000c8001f1f7a20 */ /* 0x000fe40000410000 */
[----:B------:R-:W-:Y:S01]  /*2fe0*/  FMUL.FTZ R30, R30, c[0x0][0x320] ;  /* 0x0000c8001e1e7a20 */ /* 0x000fe20000410000 */
[----:B------:R-:W1:Y:S01]  /*2ff0*/  MUFU.TANH R35, R28 ;  /* 0x0000001c00237308 */ /* 0x000e620000002400 */
[----:B---3--:R-:W-:Y:S08]  /*3000*/  HMMA.16816.F32.BF16 R16, R240, R36, R8 ;  /* 0x00000024f010723c */ /* 0x008ff00000041808 */
[----:B------:R-:W-:Y:S01]  /*3010*/  FMUL.FTZ R24, R24, c[0x0][0x320] ;  /* 0x0000c80018187a20 */ /* 0x000fe20000410000 */
[----:B------:R-:W3:Y:S01]  /*3020*/  MUFU.TANH R34, R29 ;  /* 0x0000001d00227308 */ /* 0x000ee20000002400 */
[----:B------:R-:W-:-:S02]  /*3030*/  FMUL.FTZ R3, R27, c[0x0][0x320] ;  /* 0x0000c8001b037a20 */ /* 0x000fc40000410000 */
[----:B------:R-:W-:Y:S02]  /*3040*/  FMUL.FTZ R25, R25, c[0x0][0x320] ;  /* 0x0000c80019197a20 */ /* 0x000fe40000410000 */
[----:B------:R-:W-:Y:S01]  /*3050*/  FMUL.FTZ R26, R26, c[0x0][0x320] ;  /* 0x0000c8001a1a7a20 */ /* 0x000fe20000410000 */
[----:B------:R-:W-:Y:S02]  /*3060*/  HMMA.16816.F32.BF16 R8, R240, R38, R12 ;  /* 0x00000026f008723c */ /* 0x000fe4000004180c */
[----:B------:R3:W-:Y:S05]  /*3070*/  MUFU.TANH R15, R24 ;  /* 0x00000018000f7308 */ /* 0x0007ea0000002400 */
[----:B------:R-:W-:-:S02]  /*3080*/  FSEL R14, R7, -INF , P0 ;  /* 0xff800000070e7808 */ /* 0x000fc40000000000 */
[----:B------:R-:W-:Y:S01]  /*3090*/  FSEL R7, R64, -INF , P0 ;  /* 0xff80000040077808 */ /* 0x000fe20000000000 */
[----:B------:R4:W-:Y:S01]  /*30a0*/  MUFU.TANH R12, R25 ;  /* 0x00000019000c7308 */ /* 0x0009e20000002400 */
[----:B------:R-:W-:Y:S01]  /*30b0*/  BAR.SYNC.DEFER_BLOCKING 0x0 ;  /* 0x0000000000007b1d */ /* 0x000fe20000010000 */
[----:B------:R-:W-:Y:S01]  /*30c0*/  ISETP.GT.AND P0, PT, R2, 0x9, PT ;  /* 0x000000090200780c */ /* 0x000fe20003f04270 */
[----:B-1----:R-:W-:Y:S03]  /*30d0*/  HMMA.16816.F32.BF16 R16, R244, R20, R16 ;  /* 0x00000014f410723c */ /* 0x002fe60000041810 */
[----:B--2---:R-:W-:Y:S02]  /*30e0*/  FSEL R27, R57, -INF , P0 ;  /* 0xff800000391b7808 */ /* 0x004fe40000000000 */
[----:B------:R1:W-:Y:S01]  /*30f0*/  MUFU.TANH R32, R31 ;  /* 0x0000001f00207308 */ /* 0x0003e20000002400 */
[----:B---3--:R-:W-:-:S02]  /*3100*/  FSEL R24, R6, -INF , P2 ;  /* 0xff80000006187808 */ /* 0x008fc40001000000 */
[----:B------:R-:W-:Y:S02]  /*3110*/  FSEL R6, R63, -INF , P2 ;  /* 0xff8000003f067808 */ /* 0x000fe40001000000 */
[----:B------:R-:W-:Y:S01]  /*3120*/  ISETP.GT.AND P2, PT, R2, 0x10, PT ;  /* 0x000000100200780c */ /* 0x000fe20003f44270 */
[----:B------:R-:W-:Y:S02]  /*3130*/  HMMA.16816.F32.BF16 R20, R244, R22, R8 ;  /* 0x00000016f414723c */ /* 0x000fe40000041808 */
[----:B------:R2:W-:Y:S01]  /*3140*/  MUFU.TANH R10, R3 ;  /* 0x00000003000a7308 */ /* 0x0005e20000002400 */
[----:B----4-:R-:W-:Y:S02]  /*3150*/  FSEL R25, R60, -INF , P1 ;  /* 0xff8000003c197808 */ /* 0x010fe40000800000 */
[----:B------:R-:W-:Y:S02]  /*3160*/  FSEL R13, R56, -INF , P2 ;  /* 0xff800000380d7808 */ /* 0x000fe40001000000 */
[----:B------:R-:W-:-:S02]  /*3170*/  FSEL R8, R62, -INF , P1 ;  /* 0xff8000003e087808 */ /* 0x000fc40000800000 */
[----:B------:R-:W-:Y:S01]  /*3180*/  FSEL R11, R61, -INF , P0 ;  /* 0xff8000003d0b7808 */ /* 0x000fe20000000000 */
[----:B------:R3:W4:Y:S01]  /*3190*/  MUFU.TANH R9, R26 ;  /* 0x0000001a00097308 */ /* 0x0007220000002400 */
[C---:B------:R-:W-:Y:S02]  /*31a0*/  ISETP.GT.AND P1, PT, R2.reuse, 0x11, PT ;  /* 0x000000110200780c */ /* 0x040fe40003f24270 */
[----:B------:R-:W-:Y:S02]  /*31b0*/  ISETP.GT.AND P0, PT, R2, 0x18, PT ;  /* 0x000000180200780c */ /* 0x000fe40003f04270 */
[----:B-1----:R-:W-:Y:S01]  /*31c0*/  FSEL R31, R46, -INF , P2 ;  /* 0xff8000002e1f7808 */ /* 0x002fe20001000000 */
[----:B------:R-:W-:Y:S01]  /*31d0*/  FMUL.FTZ R16, R16, c[0x0][0x320] ;  /* 0x0000c80010107a20 */ /* 0x000fe20000410000 */
[----:B------:R-:W-:Y:S01]  /*31e0*/  ISETP.GT.AND P2, PT, R2, 0x19, PT ;  /* 0x000000190200780c */ /* 0x000fe20003f44270 */
[----:B------:R-:W-:Y:S01]  /*31f0*/  FMUL.FTZ R18, R18, c[0x0][0x320] ;  /* 0x0000c80012127a20 */ /* 0x000fe20000410000 */
[----:B--2---:R-:W-:Y:S01]  /*3200*/  FMNMX.FTZ R3, R7, R6, !PT ;  /* 0x0000000607037209 */ /* 0x004fe20007810000 */
[----:B------:R1:W2:Y:S01]  /*3210*/  MUFU.TANH R33, R30 ;  /* 0x0000001e00217308 */ /* 0x0002a20000002400 */
[----:B-----5:R-:W-:Y:S01]  /*3220*/  FSEL R28, R44, -INF , P0 ;  /* 0xff8000002c1c7808 */ /* 0x020fe20000000000 */
[----:B------:R-:W-:Y:S01]  /*3230*/  FMUL.FTZ R17, R17, c[0x0][0x320] ;  /* 0x0000c80011117a20 */ /* 0x000fe20000410000 */
[----:B------:R-:W-:Y:S01]  /*3240*/  FMNMX.FTZ R3, R8, R3, !PT ;  /* 0x0000000308037209 */ /* 0x000fe20007810000 */
[----:B------:R-:W-:Y:S01]  /*3250*/  FMUL.FTZ R20, R20, c[0x0][0x320] ;  /* 0x0000c80014147a20 */ /* 0x000fe20000410000 */
[----:B------:R-:W-:Y:S01]  /*3260*/  FSEL R29, R40, -INF , P2 ;  /* 0xff800000281d7808 */ /* 0x000fe20001000000 */
[----:B------:R-:W-:Y:S01]  /*3270*/  FMUL.FTZ R19, R19, c[0x0][0x320] ;  /* 0x0000c80013137a20 */ /* 0x000fe20000410000 */
[----:B------:R-:W-:Y:S01]  /*3280*/  FMNMX.FTZ R3, R11, R3, !PT ;  /* 0x000000030b037209 */ /* 0x000fe20007810000 */
[----:B------:R-:W-:Y:S01]  /*3290*/  MUFU.TANH R16, R16 ;  /* 0x0000001000107308 */ /* 0x000fe20000002400 */
[----:B---3--:R-:W-:Y:S01]  /*32a0*/  FSEL R26, R47, -INF , P1 ;  /* 0xff8000002f1a7808 */ /* 0x008fe20000800000 */
[----:B------:R-:W-:Y:S01]  /*32b0*/  FMUL.FTZ R22, R22, c[0x0][0x320] ;  /* 0x0000c80016167a20 */ /* 0x000fe20000410000 */
[----:B------:R-:W-:-:S02]  /*32c0*/  FMNMX.FTZ R3, R13, R3, !PT ;  /* 0x000000030d037209 */ /* 0x000fc40007810000 */
[----:B------:R-:W-:Y:S02]  /*32d0*/  FSEL R52, R52, -INF , P0 ;  /* 0xff80000034347808 */ /* 0x000fe40000000000 */
[----:B------:R-:W-:Y:S01]  /*32e0*/  FMNMX.FTZ R3, R26, R3, !PT ;  /* 0x000000031a037209 */ /* 0x000fe20007810000 */
[----:B------:R-:W3:Y:S01]  /*32f0*/  MUFU.TANH R18, R18 ;  /* 0x0000001200127308 */ /* 0x000ee20000002400 */
[----:B-1----:R-:W-:Y:S02]  /*3300*/  FSEL R30, R45, -INF , P1 ;  /* 0xff8000002d1e7808 */ /* 0x002fe40000800000 */
[----:B------:R-:W-:Y:S02]  /*3310*/  ISETP.GT.AND P1, PT, R2, 0x20, PT ;  /* 0x000000200200780c */ /* 0x000fe40003f24270 */
[----:B------:R-:W-:Y:S02]  /*3320*/  FMNMX.FTZ R132, R28, R3, !PT ;  /* 0x000000031c847209 */ /* 0x000fe40007810000 */
[----:B------:R-:W-:Y:S01]  /*3330*/  ISETP.GT.AND P0, PT, R2, 0x21, PT ;  /* 0x000000210200780c */ /* 0x000fe20003f04270 */
[----:B------:R-:W1:Y:S01]  /*3340*/  MUFU.TANH R17, R17 ;  /* 0x0000001100117308 */ /* 0x000e620000002400 */
[----:B------:R-:W-:-:S02]  /*3350*/  FSEL R53, R53, -INF , P2 ;  /* 0xff80000035357808 */ /* 0x000fc40001000000 */
[----:B------:R-:W-:Y:S02]  /*3360*/  FSEL R94, R35, -INF , P1 ;  /* 0xff800000235e7808 */ /* 0x000fe40000800000 */
[----:B------:R-:W-:Y:S02]  /*3370*/  FMNMX.FTZ R132, R29, R132, !PT ;  /* 0x000000841d847209 */ /* 0x000fe40007810000 */
[----:B------:R-:W-:Y:S01]  /*3380*/  ISETP.GT.AND P2, PT, R2, 0x28, PT ;  /* 0x000000280200780c */ /* 0x000fe20003f44270 */
[----:B------:R-:W5:Y:S01]  /*3390*/  MUFU.TANH R20, R20 ;  /* 0x0000001400147308 */ /* 0x000f620000002400 */
[----:B------:R-:W-:Y:S02]  /*33a0*/  FMNMX.FTZ R3, R14, R24, !PT ;  /* 0x000000180e037209 */ /* 0x000fe40007810000 */
[----:B------:R-:W-:Y:S02]  /*33b0*/  FSEL R93, R34, -INF , P0 ;  /* 0xff800000225d7808 */ /* 0x000fe40000000000 */
[----:B------:R-:W-:-:S02]  /*33c0*/  FMNMX.FTZ R132, R94, R132, !PT ;  /* 0x000000845e847209 */ /* 0x000fc40007810000 */
[----:B----4-:R-:W-:Y:S01]  /*33d0*/  FSEL R107, R9, -INF , P2 ;  /* 0xff800000096b7808 */ /* 0x010fe20001000000 */
[----:B------:R-:W-:Y:S01]  /*33e0*/  FMUL.FTZ R9, R21, c[0x0][0x320] ;  /* 0x0000c80015097a20 */ /* 0x000fe20000410000 */
[----:B------:R-:W-:Y:S01]  /*33f0*/  FMNMX.FTZ R3, R25, R3, !PT ;  /* 0x0000000319037209 */ /* 0x000fe20007810000 */
[----:B------:R-:W-:Y:S01]  /*3400*/  MUFU.TANH R19, R19 ;  /* 0x0000001300137308 */ /* 0x000fe20000002400 */
[----:B--2---:R-:W-:Y:S02]  /*3410*/  FSEL R105, R33, -INF , P1 ;  /* 0xff80000021697808 */ /* 0x004fe40000800000 */
[----:B------:R-:W-:Y:S02]  /*3420*/  FSEL R106, R32, -INF , P0 ;  /* 0xff800000206a7808 */ /* 0x000fe40000000000 */
[C---:B------:R-:W-:Y:S02]  /*3430*/  ISETP.GT.AND P1, PT, R2.reuse, 0x29, PT ;  /* 0x000000290200780c */ /* 0x040fe40003f24270 */
[----:B------:R-:W-:Y:S01]  /*3440*/  ISETP.GT.AND P0, PT, R2, 0x30, PT ;  /* 0x000000300200780c */ /* 0x000fe20003f04270 */
[----:B------:R-:W2:Y:S01]  /*3450*/  MUFU.TANH R9, R9 ;  /* 0x0000000900097308 */ /* 0x000ea20000002400 */
[----:B------:R-:W-:-:S02]  /*3460*/  FSEL R92, R15, -INF , P2 ;  /* 0xff8000000f5c7808 */ /* 0x000fc40001000000 */
[----:B------:R-:W-:Y:S02]  /*3470*/  FMNMX.FTZ R132, R93, R132, !PT ;  /* 0x000000845d847209 */ /* 0x000fe40007810000 */
[----:B------:R-:W-:Y:S02]  /*3480*/  FMNMX.FTZ R3, R27, R3, !PT ;  /* 0x000000031b037209 */ /* 0x000fe40007810000 */
[----:B------:R-:W-:Y:S01]  /*3490*/  FSEL R104, R10, -INF , P1 ;  /* 0xff8000000a687808 */ /* 0x000fe20000800000 */
[----:B------:R-:W4:Y:S01]  /*34a0*/  MUFU.TANH R22, R22 ;  /* 0x0000001600167308 */ /* 0x000f220000002400 */
[----:B------:R-:W-:Y:S02]  /*34b0*/  FSEL R91, R12, -INF , P1 ;  /* 0xff8000000c5b7808 */ /* 0x000fe40000800000 */
[----:B---3--:R-:W-:Y:S02]  /*34c0*/  FSEL R95, R18, -INF , P0 ;  /* 0xff800000125f7808 */ /* 0x008fe40000000000 */
[----:B------:R-:W-:-:S02]  /*34d0*/  FMNMX.FTZ R132, R92, R132, !PT ;  /* 0x000000845c847209 */ /* 0x000fc40007810000 */
[----:B------:R-:W-:Y:S02]  /*34e0*/  FSEL R90, R16, -INF , P0 ;  /* 0xff800000105a7808 */ /* 0x000fe40000000000 */
[C---:B------:R-:W-:Y:S02]  /*34f0*/  ISETP.GT.AND P2, PT, R2.reuse, 0x31, PT ;  /* 0x000000310200780c */ /* 0x040fe40003f44270 */
[C---:B------:R-:W-:Y:S02]  /*3500*/  ISETP.GT.AND P1, PT, R2.reuse, 0x38, PT ;  /* 0x000000380200780c */ /* 0x040fe40003f24270 */
[----:B------:R-:W-:Y:S02]  /*3510*/  ISETP.GT.AND P0, PT, R2, 0x39, PT ;  /* 0x000000390200780c */ /* 0x000fe40003f04270 */
[----:B------:R-:W-:Y:S02]  /*3520*/  FMNMX.FTZ R2, R31, R3, !PT ;  /* 0x000000031f027209 */ /* 0x000fe40007810000 */
[----:B------:R-:W-:-:S02]  /*3530*/  FMNMX.FTZ R132, R91, R132, !PT ;  /* 0x000000845b847209 */ /* 0x000fc40007810000 */
[----:B------:R-:W-:Y:S02]  /*3540*/  FMNMX.FTZ R2, R30, R2, !PT ;  /* 0x000000021e027209 */ /* 0x000fe40007810000 */
[----:B-1----:R-:W-:Y:S02]  /*3550*/  FSEL R89, R17, -INF , P2 ;  /* 0xff80000011597808 */ /* 0x002fe40001000000 */
[----:B------:R-:W-:Y:S02]  /*3560*/  FMNMX.FTZ R132, R90, R132, !PT ;  /* 0x000000845a847209 */ /* 0x000fe40007810000 */
[----:B------:R-:W-:Y:S02]  /*3570*/  FMNMX.FTZ R2, R52, R2, !PT ;  /* 0x0000000234027209 */ /* 0x000fe40007810000 */
[----:B-----5:R-:W-:Y:S02]  /*3580*/  FSEL R88, R20, -INF , P1 ;  /* 0xff80000014587808 */ /* 0x020fe40000800000 */
[----:B------:R-:W-:-:S02]  /*3590*/  FMNMX.FTZ R132, R89, R132, !PT ;  /* 0x0000008459847209 */ /* 0x000fc40007810000 */
[----:B------:R-:W-:Y:S02]  /*35a0*/  FMNMX.FTZ R2, R53, R2, !PT ;  /* 0x0000000235027209 */ /* 0x000fe40007810000 */
[----:B--2---:R-:W-:Y:S01]  /*35b0*/  FSEL R84, R9, -INF , P0 ;  /* 0xff80000009547808 */ /* 0x004fe20000000000 */
[----:B------:R-:W-:Y:S01]  /*35c0*/  FMUL.FTZ R9, R23, c[0x0][0x320] ;  /* 0x0000c80017097a20 */ /* 0x000fe20000410000 */
[----:B------:R-:W-:Y:S02]  /*35d0*/  FMNMX.FTZ R132, R88, R132, !PT ;  /* 0x0000008458847209 */ /* 0x000fe40007810000 */
[----:B------:R-:W-:Y:S02]  /*35e0*/  FMNMX.FTZ R2, R105, R2, !PT ;  /* 0x0000000269027209 */ /* 0x000fe40007810000 */
[----:B------:R-:W-:Y:S01]  /*35f0*/  FMNMX.FTZ R132, R84, R132, !PT ;  /* 0x0000008454847209 */ /* 0x000fe20007810000 */
[----:B------:R-:W1:Y:S01]  /*3600*/  MUFU.TANH R9, R9 ;  /* 0x0000000900097308 */ /* 0x000e620000002400 */
[----:B------:R-:W-:-:S02]  /*3610*/  FMNMX.FTZ R2, R106, R2, !PT ;  /* 0x000000026a027209 */ /* 0x000fc40007810000 */
[----:B------:R-:W-:Y:S01]  /*3620*/  FSEL R87, R19, -INF , P2 ;  /* 0xff80000013577808 */ /* 0x000fe20001000000 */
[----:B------:R-:W2:Y:S01]  /*3630*/  SHFL.BFLY PT, R3, R132, 0x2, 0x1f ;  /* 0x0c401f0084037f89 */ /* 0x000ea200000e0000 */
[----:B------:R-:W-:Y:S02]  /*3640*/  FMNMX.FTZ R2, R107, R2, !PT ;  /* 0x000000026b027209 */ /* 0x000fe40007810000 */
[----:B----4-:R-:W-:Y:S02]  /*3650*/  FSEL R86, R22, -INF , P1 ;  /* 0xff80000016567808 */ /* 0x010fe40000800000 */
[----:B------:R-:W-:-:S04]  /*3660*/  FMNMX.FTZ R2, R104, R2, !PT ;  /* 0x0000000268027209 */ /* 0x000fc80007810000 */
[----:B------:R-:W-:Y:S02]  /*3670*/  FMNMX.FTZ R2, R95, R2, !PT ;  /* 0x000000025f027209 */ /* 0x000fe40007810000 */
[----:B-1----:R-:W-:Y:S02]  /*3680*/  FSEL R85, R9, -INF , P0 ;  /* 0xff80000009557808 */ /* 0x002fe40000000000 */
[----:B------:R-:W-:Y:S02]  /*3690*/  FMNMX.FTZ R2, R87, R2, !PT ;  /* 0x0000000257027209 */ /* 0x000fe40007810000 */
[----:B------:R-:W-:Y:S02]  /*36a0*/  ISETP.GE.AND P0, PT, R103, 0x41, PT ;  /* 0x000000416700780c */ /* 0x000fe40003f06270 */
[----:B------:R-:W-:-:S04]  /*36b0*/  FMNMX.FTZ R2, R86, R2, !PT ;  /* 0x0000000256027209 */ /* 0x000fc80007810000 */
[----:B------:R-:W-:Y:S02]  /*36c0*/  FMNMX.FTZ R2, R85, R2, !PT ;  /* 0x0000000255027209 */ /* 0x000fe40007810000 */
[----:B--2---:R-:W-:-:S03]  /*36d0*/  FMNMX.FTZ R132, R132, R3, !PT ;  /* 0x0000000384847209 */ /* 0x004fc60007810000 */
[----:B------:R-:W1:Y:S04]  /*36e0*/  SHFL.BFLY PT, R9, R2, 0x2, 0x1f ;  /* 0x0c401f0002097f89 */ /* 0x000e6800000e0000 */
[----:B------:R-:W2:Y:S01]  /*36f0*/  SHFL.BFLY PT, R3, R132, 0x1, 0x1f ;  /* 0x0c201f0084037f89 */ /* 0x000ea200000e0000 */
[----:B-1----:R-:W-:Y:S02]  /*3700*/  FMNMX.FTZ R9, R2, R9, !PT ;  /* 0x0000000902097209 */ /* 0x002fe40007810000 */
[----:B------:R-:W-:Y:S02]  /*3710*/  @P0 LEA.HI.SX32 R2, R111, 0xfffffffe, 0x1a ;  /* 0xfffffffe6f020811 */ /* 0x000fe400078fd2ff */
[----:B--2---:R-:W-:Y:S01]  /*3720*/  FMNMX.FTZ R132, R132, R3, !PT ;  /* 0x0000000384847209 */ /* 0x004fe20007810000 */
[----:B------:R-:W1:Y:S01]  /*3730*/  SHFL.BFLY PT, R15, R9, 0x1, 0x1f ;  /* 0x0c201f00090f7f89 */ /* 0x000e6200000e0000 */
[----:B------:R-:W-:Y:S01]  /*3740*/  @P0 SHF.R.S32.HI R10, RZ, 0x1f, R2 ;  /* 0x0000001fff0a0819 */ /* 0x000fe20000011402 */
[----:B------:R-:W-:Y:S01]  /*3750*/  @P0 IMAD R3, R96, R2, RZ ;  /* 0x0000000260030224 */ /* 0x000fe200078e02ff */
[C---:B------:R-:W-:Y:S01]  /*3760*/  FSETP.NEU.FTZ.AND P1, PT, R132.reuse, -INF , PT ;  /* 0xff8000008400780b */ /* 0x040fe20003f3d000 */
[----:B------:R-:W-:-:S02]  /*3770*/  FMUL.FTZ R12, R132, c[0x0][0x2d0] ;  /* 0x0000b400840c7a20 */ /* 0x000fc40000410000 */
[-C--:B------:R-:W-:Y:S02]  /*3780*/  @P0 IMAD R10, R10, R97.reuse, R3 ;  /* 0x000000610a0a0224 */ /* 0x080fe400078e0203 */
[----:B------:R-:W-:Y:S01]  /*3790*/  @P0 IMAD.WIDE.U32 R2, R2, R97, R108 ;  /* 0x0000006102020225 */ /* 0x000fe200078e006c */
[----:B------:R-:W-:-:S03]  /*37a0*/  FSEL R12, R12, RZ, P1 ;  /* 0x000000ff0c0c7208 */ /* 0x000fc60000800000 */
[----:B------:R-:W-:Y:S02]  /*37b0*/  @P0 IMAD.IADD R10, R3, 0x1, R10 ;  /* 0x00000001030a0824 */ /* 0x000fe400078e020a */
[--C-:B------:R-:W-:Y:S02]  /*37c0*/  FFMA.FTZ R7, R7, c[0x0][0x2d0], -R12.reuse ;  /* 0x0000b40007077a23 */ /* 0x100fe4000001080c */
[----:B------:R-:W-:Y:S01]  /*37d0*/  FFMA.FTZ R3, R6, c[0x0][0x2d0], -R12 ;  /* 0x0000b40006037a23 */ /* 0x000fe2000001080c */
[C---:B------:R-:W-:Y:S01]  /*37e0*/  @P0 LEA R6, P1, R2.reuse, c[0x0][0x1c8], 0x1 ;  /* 0x0000720002060a11 */ /* 0x040fe200078208ff */
[----:B------:R2:W-:Y:S08]  /*37f0*/  MUFU.EX2 R82, R7 ;  /* 0x0000000700527308 */ /* 0x0005f00000000800 */
[----:B------:R1:W-:Y:S01]  /*3800*/  MUFU.EX2 R81, R3 ;  /* 0x0000000300517308 */ /* 0x0003e20000000800 */
[----:B--2---:R-:W-:Y:S01]  /*3810*/  @P0 LEA.HI.X R7, R2, c[0x0][0x1cc], R10, 0x1, P1 ;  /* 0x0000730002070a11 */ /* 0x004fe200008f0c0a */
[--C-:B------:R-:W-:Y:S01]  /*3820*/  FFMA.FTZ R2, R8, c[0x0][0x2d0], -R12.reuse ;  /* 0x0000b40008027a23 */ /* 0x100fe2000001080c */
[----:B------:R-:W-:Y:S01]  /*3830*/  @P0 LEA R8, P1, R99, R6, 0x1 ;  /* 0x0000000663080211 */ /* 0x000fe200078208ff */
[----:B------:R-:W-:-:S04]  /*3840*/  FFMA.FTZ R10, R13, c[0x0][0x2d0], -R12 ;  /* 0x0000b4000d0a7a23 */ /* 0x000fc8000001080c */
[----:B------:R2:W-:Y:S01]  /*3850*/  MUFU.EX2 R83, R2 ;  /* 0x0000000200537308 */ /* 0x0005e20000000800 */
[----:B------:R3:W-:Y:S01]  /*3860*/  @P0 LDGSTS.E.BYPASS.LTC128B.128 [R98+0x10100], [R6.64], !P6 ;  /* 0x1010000006620fae */ /* 0x0007e2000f101d44 */
[----:B-1----:R-:W-:Y:S02]  /*3870*/  FMNMX.FTZ R3, R9, R15, !PT ;  /* 0x0000000f09037209 */ /* 0x002fe40007810000 */
[----:B------:R-:W-:Y:S01]  /*3880*/  @P0 LEA.HI.X R9, R99, R7, R100, 0x1, P1 ;  /* 0x0000000763090211 */ /* 0x000fe200008f0c64 */
[----:B------:R3:W-:Y:S01]  /*3890*/  @P0 LDGSTS.E.BYPASS.LTC128B.128 [R98+0x12100], [R6.64+0x80], !P5 ;  /* 0x1210008006620fae */ /* 0x0007e2000e901d44 */
[----:B------:R-:W-:Y:S02]  /*38a0*/  FSETP.NEU.FTZ.AND P1, PT, R3, -INF , PT ;  /* 0xff8000000300780b */ /* 0x000fe40003f3d000 */
[----:B------:R-:W-:Y:S01]  /*38b0*/  MUFU.EX2 R15, R10 ;  /* 0x0000000a000f7308 */ /* 0x000fe20000000800 */
[----:B------:R3:W-:Y:S04]  /*38c0*/  @P0 LDGSTS.E.BYPASS.LTC128B.128 [R98+0x14100], [R6.64+0x100], !P4 ;  /* 0x1410010006620fae */ /* 0x0007e8000e101d44 */
[----:B------:R3:W-:Y:S01]  /*38d0*/  @P0 LDGSTS.E.BYPASS.LTC128B.128 [R98+0x16100], [R6.64+0x180], !P3 ;  /* 0x1610018006620fae */ /* 0x0007e2000d901d44 */
[----:B--2---:R-:W-:-:S03]  /*38e0*/  FFMA.FTZ R2, R11, c[0x0][0x2d0], -R12 ;  /* 0x0000b4000b027a23 */ /* 0x004fc6000001080c */
[----:B------:R1:W-:Y:S01]  /*38f0*/  @P0 LDGSTS.E.BYPASS.LTC128B.128 [R98+0x11100], [R8.64], !P6 ;  /* 0x1110000008620fae */ /* 0x0003e2000f101d44 */
[----:B------:R2:W4:Y:S03]  /*3900*/  MUFU.EX2 R134, R2 ;  /* 0x0000000200867308 */ /* 0x0005260000000800 */
[----:B------:R1:W-:Y:S04]  /*3910*/  @P0 LDGSTS.E.BYPASS.LTC128B.128 [R98+0x13100], [R8.64+0x80], !P5 ;  /* 0x1310008008620fae */ /* 0x0003e8000e901d44 */
[----:B------:R1:W-:Y:S04]  /*3920*/  @P0 LDGSTS.E.BYPASS.LTC128B.128 [R98+0x15100], [R8.64+0x100], !P4 ;  /* 0x1510010008620fae */ /* 0x0003e8000e101d44 */
[----:B------:R1:W-:Y:S04]  /*3930*/  @P0 LDGSTS.E.BYPASS.LTC128B.128 [R98+0x17100], [R8.64+0x180], !P3 ;  /* 0x1710018008620fae */ /* 0x0003e8000d901d44 */
[----:B------:R-:W5:Y:S01]  /*3940*/  LDSM.16.MT88.4 R16, [R250+0x100] ;  /* 0x00010000fa10783b */ /* 0x000f620000004200 */
[----:B--2---:R-:W-:Y:S01]  /*3950*/  FMUL.FTZ R2, R3, c[0x0][0x2d0] ;  /* 0x0000b40003027a20 */ /* 0x004fe20000410000 */
[----:B----4-:R-:W-:-:S02]  /*3960*/  F2FP.BF16.PACK_AB R10, R134, R83 ;  /* 0x00000053860a723e */ /* 0x010fc400000010ff */
[----:B------:R-:W2:Y:S02]  /*3970*/  LDSM.16.MT88.4 R20, [R249+0x100] ;  /* 0x00010000f914783b */ /* 0x000ea40000004200 */
[----:B------:R-:W-:Y:S02]  /*3980*/  FSEL R2, R2, RZ, P1 ;  /* 0x000000ff02027208 */ /* 0x000fe40000800000 */
[----:B------:R-:W-:Y:S03]  /*3990*/  LDSM.16.MT88.4 R32, [R250+0x900] ;  /* 0x00090000fa20783b */ /* 0x000fe60000004200 */
[--C-:B------:R-:W-:Y:S01]  /*39a0*/  FFMA.FTZ R4, R14, c[0x0][0x2d0], -R2.reuse ;  /* 0x0000b4000e047a23 */ /* 0x100fe20000010802 */
[----:B------:R-:W4:Y:S01]  /*39b0*/  LDSM.16.MT88.4 R48, [R136+0x100] ;  /* 0x000100008830783b */ /* 0x000f220000004200 */
[----:B------:R-:W-:Y:S02]  /*39c0*/  FFMA.FTZ R0, R52, c[0x0][0x2d0], -R2 ;  /* 0x0000b40034007a23 */ /* 0x000fe40000010802 */
[----:B------:R3:W-:Y:S01]  /*39d0*/  MUFU.EX2 R14, R4 ;  /* 0x00000004000e7308 */ /* 0x0007e20000000800 */
[----:B------:R-:W2:Y:S04]  /*39e0*/  LDSM.16.MT88.4 R36, [R249+0x900] ;  /* 0x00090000f924783b */ /* 0x000ea80000004200 */
[----:B------:R-:W-:Y:S01]  /*39f0*/  LDSM.16.MT88.4 R68, [R250+0x2100] ;  /* 0x00210000fa44783b */ /* 0x000fe20000004200 */
[----:B-1----:R-:W-:-:S02]  /*3a00*/  F2FP.BF16.PACK_AB R8, R81, R82 ;  /* 0x000000525108723e */ /* 0x002fc400000010ff */
[----:B------:R1:W-:Y:S01]  /*3a10*/  MUFU.EX2 R125, R0 ;  /* 0x00000000007d7308 */ /* 0x0003e20000000800 */
[----:B------:R-:W-:Y:S04]  /*3a20*/  LDSM.16.MT88.4 R72, [R136+0x900] ;  /* 0x000900008848783b */ /* 0x000fe80000004200 */
[----:B------:R-:W-:Y:S01]  /*3a30*/  LDSM.16.MT88.4 R60, [R249+0x2100] ;  /* 0x00210000f93c783b */ /* 0x000fe20000004200 */
[----:B---3--:R-:W-:-:S03]  /*3a40*/  FFMA.FTZ R4, R24, c[0x0][0x2d0], -R2 ;  /* 0x0000b40018047a23 */ /* 0x008fc60000010802 */
[----:B------:R-:W-:Y:S01]  /*3a50*/  LDSM.16.MT88.4 R76, [R136+0x2100] ;  /* 0x00210000884c783b */ /* 0x000fe20000004200 */
[----:B------:R3:W3:Y:S03]  /*3a60*/  MUFU.EX2 R13, R4 ;  /* 0x00000004000d7308 */ /* 0x0006e60000000800 */
[----:B------:R-:W-:Y:S01]  /*3a70*/  LDSM.16.MT88.4 R56, [R136+0x2900] ;  /* 0x002900008838783b */ /* 0x000fe20000004200 */
[----:B-1----:R-:W-:-:S03]  /*3a80*/  FFMA.FTZ R0, R53, c[0x0][0x2d0], -R2 ;  /* 0x0000b40035007a23 */ /* 0x002fc60000010802 */
[----:B------:R-:W0:Y:S01]  /*3a90*/  LDGDEPBAR ;  /* 0x00000000000079af */ /* 0x000e220000000000 */
[----:B------:R1:W1:Y:S01]  /*3aa0*/  MUFU.EX2 R135, R0 ;  /* 0x0000000000877308 */ /* 0x0002620000000800 */
[----:B---3--:R-:W-:Y:S01]  /*3ab0*/  FFMA.FTZ R4, R25, c[0x0][0x2d0], -R2 ;  /* 0x0000b40019047a23 */ /* 0x008fe20000010802 */
[----:B------:R-:W-:-:S06]  /*3ac0*/  F2FP.BF16.PACK_AB R9, R13, R14 ;  /* 0x0000000e0d09723e */ /* 0x000fcc00000010ff */
[----:B------:R3:W-:Y:S01]  /*3ad0*/  MUFU.EX2 R80, R4 ;  /* 0x0000000400507308 */ /* 0x0007e20000000800 */
[----:B-1----:R-:W-:Y:S02]  /*3ae0*/  MOV R0, R15 ;  /* 0x0000000f00007202 */ /* 0x002fe40000000f00 */
[----:B------:R-:W-:Y:S01]  /*3af0*/  F2FP.BF16.PACK_AB R7, R135, R125 ;  /* 0x0000007d8707723e */ /* 0x000fe200000010ff */
[----:B---3--:R-:W-:-:S04]  /*3b00*/  FFMA.FTZ R4, R27, c[0x0][0x2d0], -R2 ;  /* 0x0000b4001b047a23 */ /* 0x008fc80000010802 */
[----:B------:R1:W3:Y:S02]  /*3b10*/  MUFU.EX2 R137, R4 ;  /* 0x0000000400897308 */ /* 0x0002e40000000800 */
[----:B-1----:R-:W-:Y:S01]  /*3b20*/  FFMA.FTZ R4, R26, c[0x0][0x2d0], -R12 ;  /* 0x0000b4001a047a23 */ /* 0x002fe2000001080c */
[----:B---3--:R-:W-:-:S05]  /*3b30*/  F2FP.BF16.PACK_AB R11, R137, R80 ;  /* 0x00000050890b723e */ /* 0x008fca00000010ff */
[----:B------:R1:W-:Y:S02]  /*3b40*/  MUFU.EX2 R139, R4 ;  /* 0x00000004008b7308 */ /* 0x0003e40000000800 */
[C---:B-----5:R-:W-:Y:S08]  /*3b50*/  HMMA.16816.F32.BF16 R24, R8.reuse, R16, RZ ;  /* 0x000000100818723c */ /* 0x060ff000000418ff */
[----:B--2---:R-:W-:Y:S01]  /*3b60*/  HMMA.16816.F32.BF16 R40, R8, R22, RZ ;  /* 0x000000160828723c */ /* 0x004fe200000418ff */
[----:B-1----:R-:W-:-:S04]  /*3b70*/  FFMA.FTZ R4, R28, c[0x0][0x2d0], -R12 ;  /* 0x0000b4001c047a23 */ /* 0x002fc8000001080c */
[----:B------:R1:W-:Y:S03]  /*3b80*/  MUFU.EX2 R138, R4 ;  /* 0x00000004008a7308 */ /* 0x0003e60000000800 */
[C---:B------:R-:W-:Y:S08]  /*3b90*/  HMMA.16816.F32.BF16 R44, R8.reuse, R20, RZ ;  /* 0x00000014082c723c */ /* 0x040ff000000418ff */
[----:B------:R-:W-:Y:S01]  /*3ba0*/  HMMA.16816.F32.BF16 R20, R8, R18, RZ ;  /* 0x000000120814723c */ /* 0x000fe200000418ff */
[----:B-1----:R-:W-:-:S07]  /*3bb0*/  FFMA.FTZ R4, R29, c[0x0][0x2d0], -R12 ;  /* 0x0000b4001d047a23 */ /* 0x002fce000001080c */
[C---:B----4-:R-:W-:Y:S01]  /*3bc0*/  HMMA.16816.F32.BF16 R16, R8.reuse, R48, RZ ;  /* 0x000000300810723c */ /* 0x050fe200000418ff */
[----:B------:R1:W2:Y:S07]  /*3bd0*/  MUFU.EX2 R124, R4 ;  /* 0x00000004007c7308 */ /* 0x0002ae0000000800 */
[----:B------:R-:W-:Y:S01]  /*3be0*/  HMMA.16816.F32.BF16 R64, R8, R50, RZ ;  /* 0x000000320840723c */ /* 0x000fe200000418ff */
[----:B------:R-:W-:Y:S01]  /*3bf0*/  LDSM.16.MT88.4 R48, [R252+0x900] ;  /* 0x00090000fc30783b */ /* 0x000fe20000004200 */
[----:B-1----:R-:W-:Y:S01]  /*3c00*/  FFMA.FTZ R4, R31, c[0x0][0x2d0], -R2 ;  /* 0x0000b4001f047a23 */ /* 0x002fe20000010802 */
[----:B--2---:R-:W-:-:S03]  /*3c10*/  F2FP.BF16.PACK_AB R6, R124, R138 ;  /* 0x0000008a7c06723e */ /* 0x004fc600000010ff */
[----:B------:R1:W-:Y:S02]  /*3c20*/  MUFU.EX2 R127, R4 ;  /* 0x00000004007f7308 */ /* 0x0003e40000000800 */
[----:B-1----:R-:W-:Y:S02]  /*3c30*/  FFMA.FTZ R4, R30, c[0x0][0x2d0], -R2 ;  /* 0x0000b4001e047a23 */ /* 0x002fe40000010802 */
[----:B------:R-:W1:Y:S04]  /*3c40*/  LDSM.16.MT88.4 R28, [R252+0x100] ;  /* 0x00010000fc1c783b */ /* 0x000e680000004200 */
[----:B------:R2:W3:Y:S02]  /*3c50*/  MUFU.EX2 R126, R4 ;  /* 0x00000004007e7308 */ /* 0x0004e40000000800 */
[----:B--2---:R-:W-:-:S02]  /*3c60*/  F2FP.BF16.PACK_AB R4, R139, R0 ;  /* 0x000000008b04723e */ /* 0x004fc400000010ff */
[----:B---3--:R-:W-:-:S07]  /*3c70*/  F2FP.BF16.PACK_AB R5, R126, R127 ;  /* 0x0000007f7e05723e */ /* 0x008fce00000010ff */
[C---:B------:R-:W-:Y:S08]  /*3c80*/  HMMA.16816.F32.BF16 R24, R4.reuse, R32, R24 ;  /* 0x000000200418723c */ /* 0x040ff00000041818 */
[----:B------:R-:W-:Y:S01]  /*3c90*/  HMMA.16816.F32.BF16 R148, R4, R38, R40 ;  /* 0x000000260494723c */ /* 0x000fe20000041828 */
[----:B------:R-:W2:Y:S07]  /*3ca0*/  LDSM.16.MT88.4 R40, [R250+0x2900] ;  /* 0x00290000fa28783b */ /* 0x000eae0000004200 */
[----:B-1----:R-:W-:Y:S08]  /*3cb0*/  HMMA.16816.F32.BF16 R52, R8, R28, RZ ;  /* 0x0000001c0834723c */ /* 0x002ff000000418ff */
[----:B------:R-:W-:Y:S01]  /*3cc0*/  IMAD.MOV.U32 R113, RZ, RZ, R25 ;  /* 0x000000ffff717224 */ /* 0x000fe200078e0019 */
[----:B------:R-:W-:Y:S01]  /*3cd0*/  MOV R15, R27 ;  /* 0x0000001b000f7202 */ /* 0x000fe20000000f00 */
[----:B------:R-:W-:Y:S01]  /*3ce0*/  IMAD.MOV.U32 R112, RZ, RZ, R24 ;  /* 0x000000ffff707224 */ /* 0x000fe200078e0018 */
[----:B------:R-:W-:Y:S01]  /*3cf0*/  HMMA.16816.F32.BF16 R140, R4, R36, R44 ;  /* 0x00000024048c723c */ /* 0x000fe2000004182c */
[----:B------:R-:W-:Y:S01]  /*3d00*/  IMAD.MOV.U32 R133, RZ, RZ, R26 ;  /* 0x000000ffff857224 */ /* 0x000fe200078e001a */
[----:B------:R-:W1:Y:S06]  /*3d10*/  LDSM.16.MT88.4 R44, [R249+0x2900] ;  /* 0x00290000f92c783b */ /* 0x000e6c0000004200 */
[----:B------:R-:W-:Y:S08]  /*3d20*/  HMMA.16816.F32.BF16 R24, R8, R68, RZ ;  /* 0x000000440818723c */ /* 0x000ff000000418ff */
[C---:B------:R-:W-:Y:S08]  /*3d30*/  HMMA.16816.F32.BF16 R16, R4.reuse, R72, R16 ;  /* 0x000000480410723c */ /* 0x040ff00000041810 */
[C---:B------:R-:W-:Y:S08]  /*3d40*/  HMMA.16816.F32.BF16 R156, R4.reuse, R34, R20 ;  /* 0x00000022049c723c */ /* 0x040ff00000041814 */
[----:B------:R-:W-:Y:S01]  /*3d50*/  HMMA.16816.F32.BF16 R96, R4, R48, R52 ;  /* 0x000000300460723c */ /* 0x000fe20000041834 */
[----:B------:R-:W-:Y:S07]  /*3d60*/  LDSM.16.MT88.4 R52, [R136+0x4900] ;  /* 0x004900008834783b */ /* 0x000fee0000004200 */
[----:B------:R-:W-:Y:S01]  /*3d70*/  HMMA.16816.F32.BF16 R36, R8, R30, RZ ;  /* 0x0000001e0824723c */ /* 0x000fe200000418ff */
[----:B------:R-:W-:Y:S01]  /*3d80*/  IMAD.MOV.U32 R115, RZ, RZ, R17 ;  /* 0x000000ffff737224 */ /* 0x000fe200078e0011 */
[----:B------:R-:W-:Y:S01]  /*3d90*/  MOV R110, R19 ;  /* 0x00000013006e7202 */ /* 0x000fe20000000f00 */
[----:B------:R-:W-:-:S02]  /*3da0*/  IMAD.MOV.U32 R114, RZ, RZ, R16 ;  /* 0x000000ffff727224 */ /* 0x000fc400078e0010 */
[----:B------:R-:W-:-:S03]  /*3db0*/  IMAD.MOV.U32 R111, RZ, RZ, R18 ;  /* 0x000000ffff6f7224 */ /* 0x000fc600078e0012 */
[----:B------:R-:W-:Y:S01]  /*3dc0*/  HMMA.16816.F32.BF16 R20, R8, R70, RZ ;  /* 0x000000460814723c */ /* 0x000fe200000418ff */
[----:B------:R-:W3:Y:S07]  /*3dd0*/  LDSM.16.MT88.4 R68, [R252+0x2100] ;  /* 0x00210000fc44783b */ /* 0x000eee0000004200 */
[----:B--2---:R-:W-:Y:S01]  /*3de0*/  HMMA.16816.F32.BF16 R24, R4, R40, R24 ;  /* 0x000000280418723c */ /* 0x004fe20000041818 */
[----:B------:R-:W-:Y:S01]  /*3df0*/  IMAD.MOV.U32 R48, RZ, RZ, R97 ;  /* 0x000000ffff307224 */ /* 0x000fe200078e0061 */
[----:B------:R-:W-:Y:S01]  /*3e00*/  MOV R102, R96 ;  /* 0x0000006000667202 */ /* 0x000fe20000000f00 */
[----:B------:R-:W-:-:S02]  /*3e10*/  IMAD.MOV.U32 R49, RZ, RZ, R98 ;  /* 0x000000ffff317224 */ /* 0x000fc400078e0062 */
[----:B------:R-:W-:-:S03]  /*3e20*/  IMAD.MOV.U32 R103, RZ, RZ, R99 ;  /* 0x000000ffff677224 */ /* 0x000fc600078e0063 */
[C---:B------:R-:W-:Y:S08]  /*3e30*/  HMMA.16816.F32.BF16 R28, R8.reuse, R62, RZ ;  /* 0x0000003e081c723c */ /* 0x040ff000000418ff */
[C---:B------:R-:W-:Y:S08]  /*3e40*/  HMMA.16816.F32.BF16 R32, R8.reuse, R60, RZ ;  /* 0x0000003c0820723c */ /* 0x040ff000000418ff */
[----:B------:R-:W-:Y:S01]  /*3e50*/  HMMA.16816.F32.BF16 R16, R8, R76, RZ ;  /* 0x0000004c0810723c */ /* 0x000fe200000418ff */
[----:B------:R-:W-:Y:S01]  /*3e60*/  IMAD.MOV.U32 R109, RZ, RZ, R26 ;  /* 0x000000ffff6d7224 */ /* 0x000fe200078e001a */
[----:B------:R-:W-:Y:S01]  /*3e70*/  MOV R96, R24 ;  /* 0x0000001800607202 */ /* 0x000fe20000000f00 */
[----:B------:R-:W-:-:S02]  /*3e80*/  IMAD.MOV.U32 R108, RZ, RZ, R25 ;  /* 0x000000ffff6c7224 */ /* 0x000fc400078e0019 */
[----:B------:R-:W-:Y:S02]  /*3e90*/  IMAD.MOV.U32 R97, RZ, RZ, R27 ;  /* 0x000000ffff617224 */ /* 0x000fe400078e001b */
[----:B------:R-:W-:Y:S01]  /*3ea0*/  LDSM.16.MT88.4 R24, [R252+0x2900] ;  /* 0x00290000fc18783b */ /* 0x000fe20000004200 */
[----:B------:R-:W-:Y:S08]  /*3eb0*/  HMMA.16816.F32.BF16 R60, R8, R78, RZ ;  /* 0x0000004e083c723c */ /* 0x000ff000000418ff */
[C---:B------:R-:W-:Y:S01]  /*3ec0*/  HMMA.16816.F32.BF16 R164, R4.reuse, R74, R64 ;  /* 0x0000004a04a4723c */ /* 0x040fe20000041840 */
[----:B------:R-:W2:Y:S07]  /*3ed0*/  LDSM.16.MT88.4 R64, [R249+0x4100] ;  /* 0x00410000f940783b */ /* 0x000eae0000004200 */
[C---:B-1----:R-:W-:Y:S01]  /*3ee0*/  HMMA.16816.F32.BF16 R72, R4.reuse, R46, R28 ;  /* 0x0000002e0448723c */ /* 0x042fe2000004181c */
[----:B------:R-:W1:Y:S07]  /*3ef0*/  LDSM.16.MT88.4 R28, [R250+0x4100] ;  /* 0x00410000fa1c783b */ /* 0x000e6e0000004200 */
[C---:B------:R-:W-:Y:S01]  /*3f00*/  HMMA.16816.F32.BF16 R32, R4.reuse, R44, R32 ;  /* 0x0000002c0420723c */ /* 0x040fe20000041820 */
[----:B------:R-:W4:Y:S07]  /*3f10*/  LDSM.16.MT88.4 R44, [R249+0x4900] ;  /* 0x00490000f92c783b */ /* 0x000f2e0000004200 */
[C---:B------:R-:W-:Y:S08]  /*3f20*/  HMMA.16816.F32.BF16 R188, R4.reuse, R56, R16 ;  /* 0x0000003804bc723c */ /* 0x040ff00000041810 */
[C---:B------:R-:W-:Y:S01]  /*3f30*/  HMMA.16816.F32.BF16 R180, R4.reuse, R58, R60 ;  /* 0x0000003a04b4723c */ /* 0x040fe2000004183c */
[----:B------:R-:W5:Y:S04]  /*3f40*/  LDSM.16.MT88.4 R56, [R136+0x4100] ;  /* 0x004100008838783b */ /* 0x000f680000004200 */
[----:B------:R-:W1:Y:S03]  /*3f50*/  LDSM.16.MT88.4 R60, [R252+0x4100] ;  /* 0x00410000fc3c783b */ /* 0x000e660000004200 */
[----:B------:R-:W-:Y:S01]  /*3f60*/  HMMA.16816.F32.BF16 R184, R4, R42, R20 ;  /* 0x0000002a04b8723c */ /* 0x000fe20000041814 */
[----:B------:R-:W1:Y:S01]  /*3f70*/  LDSM.16.MT88.4 R40, [R250+0x4900] ;  /* 0x00490000fa28783b */ /* 0x000e620000004200 */
[----:B------:R-:W-:Y:S01]  /*3f80*/  IMAD.MOV.U32 R101, RZ, RZ, R33 ;  /* 0x000000ffff657224 */ /* 0x000fe200078e0021 */
[----:B------:R-:W-:Y:S01]  /*3f90*/  MOV R98, R32 ;  /* 0x0000002000627202 */ /* 0x000fe20000000f00 */
[----:B------:R-:W-:-:S02]  /*3fa0*/  IMAD.MOV.U32 R100, RZ, RZ, R34 ;  /* 0x000000ffff647224 */ /* 0x000fc400078e0022 */
[----:B------:R-:W-:Y:S02]  /*3fb0*/  IMAD.MOV.U32 R99, RZ, RZ, R35 ;  /* 0x000000ffff637224 */ /* 0x000fe400078e0023 */
[C---:B---3--:R-:W-:Y:S07]  /*3fc0*/  HMMA.16816.F32.BF16 R20, R8.reuse, R68, RZ ;  /* 0x000000440814723c */ /* 0x048fee00000418ff */
[----:B------:R-:W-:Y:S01]  /*3fd0*/  IMAD.MOV.U32 R69, RZ, RZ, R49 ;  /* 0x000000ffff457224 */ /* 0x000fe200078e0031 */
[----:B------:R-:W-:Y:S01]  /*3fe0*/  HMMA.16816.F32.BF16 R16, R8, R70, RZ ;  /* 0x000000460810723c */ /* 0x000fe200000418ff */
[----:B------:R-:W-:-:S06]  /*3ff0*/  IMAD.MOV.U32 R68, RZ, RZ, R48 ;  /* 0x000000ffff447224 */ /* 0x000fcc00078e0030 */
[----:B------:R-:W-:Y:S01]  /*4000*/  IMAD.MOV.U32 R70, RZ, RZ, R115 ;  /* 0x000000ffff467224 */ /* 0x000fe200078e0073 */
[----:B------:R-:W-:Y:S01]  /*4010*/  HMMA.16816.F32.BF16 R76, R4, R50, R36 ;  /* 0x00000032044c723c */ /* 0x000fe20000041824 */
[----:B------:R-:W-:Y:S01]  /*4020*/  LDSM.16.MT88.4 R48, [R252+0x4900] ;  /* 0x00490000fc30783b */ /* 0x000fe20000004200 */
[----:B------:R-:W-:-:S06]  /*4030*/  MOV R71, R114 ;  /* 0x0000007200477202 */ /* 0x000fcc0000000f00 */
[C---:B--2---:R-:W-:Y:S08]  /*4040*/  HMMA.16816.F32.BF16 R36, R8.reuse, R64, RZ ;  /* 0x000000400824723c */ /* 0x044ff000000418ff */
[----:B------:R-:W-:Y:S01]  /*4050*/  HMMA.16816.F32.BF16 R32, R8, R66, RZ ;  /* 0x000000420820723c */ /* 0x000fe200000418ff */
[----:B------:R-:W2:Y:S07]  /*4060*/  LDSM.16.MT88.4 R64, [R249+0x6100] ;  /* 0x00610000f940783b */ /* 0x000eae0000004200 */
[----:B------:R-:W-:Y:S08]  /*4070*/  HMMA.16816.F32.BF16 R168, R4, R24, R20 ;  /* 0x0000001804a8723c */ /* 0x000ff00000041814 */
[----:B-1----:R-:W-:Y:S08]  /*4080*/  HMMA.16816.F32.BF16 R20, R8, R28, RZ ;  /* 0x0000001c0814723c */ /* 0x002ff000000418ff */
[----:B------:R-:W-:Y:S08]  /*4090*/  HMMA.16816.F32.BF16 R160, R4, R26, R16 ;  /* 0x0000001a04a0723c */ /* 0x000ff00000041810 */
[----:B------:R-:W-:Y:S08]  /*40a0*/  HMMA.16816.F32.BF16 R16, R8, R30, RZ ;  /* 0x0000001e0810723c */ /* 0x000ff000000418ff */
[----:B----4-:R-:W-:Y:S01]  /*40b0*/  HMMA.16816.F32.BF16 R152, R4, R44, R36 ;  /* 0x0000002c0498723c */ /* 0x010fe20000041824 */
[----:B------:R-:W1:Y:S07]  /*40c0*/  LDSM.16.MT88.4 R36, [R250+0x6100] ;  /* 0x00610000fa24783b */ /* 0x000e6e0000004200 */
[----:B-----5:R-:W-:Y:S07]  /*40d0*/  HMMA.16816.F32.BF16 R28, R8, R58, RZ ;  /* 0x0000003a081c723c */ /* 0x020fee00000418ff */
[----:B------:R-:W-:Y:S01]  /*40e0*/  IMAD.MOV.U32 R58, RZ, RZ, R69 ;  /* 0x000000ffff3a7224 */ /* 0x000fe200078e0045 */
[----:B------:R-:W-:Y:S01]  /*40f0*/  HMMA.16816.F32.BF16 R128, R4, R46, R32 ;  /* 0x0000002e0480723c */ /* 0x000fe20000041820 */
[----:B------:R-:W3:Y:S01]  /*4100*/  LDSM.16.MT88.4 R44, [R249+0x6900] ;  /* 0x00690000f92c783b */ /* 0x000ee20000004200 */
[----:B------:R-:W-:-:S02]  /*4110*/  IMAD.MOV.U32 R59, RZ, RZ, R103 ;  /* 0x000000ffff3b7224 */ /* 0x000fc400078e0067 */
[----:B------:R-:W-:-:S04]  /*4120*/  IMAD.MOV.U32 R69, RZ, RZ, R101 ;  /* 0x000000ffff457224 */ /* 0x000fc800078e0065 */
[C---:B------:R-:W-:Y:S07]  /*4130*/  HMMA.16816.F32.BF16 R32, R8.reuse, R56, RZ ;  /* 0x000000380820723c */ /* 0x040fee00000418ff */
[----:B------:R-:W-:Y:S01]  /*4140*/  MOV R56, R102 ;  /* 0x0000006600387202 */ /* 0x000fe20000000f00 */
[----:B------:R-:W-:Y:S01]  /*4150*/  HMMA.16816.F32.BF16 R24, R8, R60, RZ ;  /* 0x0000003c0818723c */ /* 0x000fe200000418ff */
[----:B------:R-:W-:Y:S01]  /*4160*/  IMAD.MOV.U32 R57, RZ, RZ, R68 ;  /* 0x000000ffff397224 */ /* 0x000fe200078e0044 */
[----:B------:R-:W-:-:S06]  /*4170*/  MOV R68, R98 ;  /* 0x0000006200447202 */ /* 0x000fcc0000000f00 */
[----:B------:R-:W-:Y:S07]  /*4180*/  HMMA.16816.F32.BF16 R144, R4, R40, R20 ;  /* 0x000000280490723c */ /* 0x000fee0000041814 */
[----:B------:R-:W-:Y:S01]  /*4190*/  IMAD.MOV.U32 R41, RZ, RZ, R113 ;  /* 0x000000ffff297224 */ /* 0x000fe200078e0071 */
[----:B------:R-:W-:Y:S01]  /*41a0*/  HMMA.16816.F32.BF16 R20, R8, R62, RZ ;  /* 0x0000003e0814723c */ /* 0x000fe200000418ff */
[----:B------:R-:W-:-:S07]  /*41b0*/  IMAD.MOV.U32 R40, RZ, RZ, R112 ;  /* 0x000000ffff287224 */ /* 0x000fce00078e0070 */
[C---:B------:R-:W-:Y:S01]  /*41c0*/  HMMA.16816.F32.BF16 R116, R4.reuse, R54, R28 ;  /* 0x000000360474723c */ /* 0x040fe2000004181c */
[----:B------:R-:W4:Y:S07]  /*41d0*/  LDSM.16.MT88.4 R28, [R250+0x6900] ;  /* 0x00690000fa1c783b */ /* 0x000f2e0000004200 */
[----:B------:R-:W-:Y:S07]  /*41e0*/  HMMA.16816.F32.BF16 R112, R4, R42, R16 ;  /* 0x0000002a0470723c */ /* 0x000fee0000041810 */
[----:B------:R-:W-:Y:S01]  /*41f0*/  IMAD.MOV.U32 R42, RZ, RZ, R111 ;  /* 0x000000ffff2a7224 */ /* 0x000fe200078e006f */
[----:B--2---:R-:W-:Y:S01]  /*4200*/  HMMA.16816.F32.BF16 R16, R8, R64, RZ ;  /* 0x000000400810723c */ /* 0x004fe200000418ff */
[----:B------:R-:W-:-:S07]  /*4210*/  MOV R43, R110 ;  /* 0x0000006e002b7202 */ /* 0x000fce0000000f00 */
[C---:B------:R-:W-:Y:S01]  /*4220*/  HMMA.16816.F32.BF16 R120, R4.reuse, R52, R32 ;  /* 0x000000340478723c */ /* 0x040fe20000041820 */
[----:B------:R-:W2:Y:S06]  /*4230*/  LDSM.16.MT88.4 R32, [R136+0x6100] ;  /* 0x006100008820783b */ /* 0x000eac0000004200 */
[----:B------:R-:W-:Y:S02]  /*4240*/  IMAD.MOV.U32 R52, RZ, RZ, R109 ;  /* 0x000000ffff347224 */ /* 0x000fe400078e006d */
[----:B------:R-:W-:Y:S02]  /*4250*/  IMAD.MOV.U32 R53, RZ, RZ, R108 ;  /* 0x000000ffff357224 */ /* 0x000fe400078e006c */
[----:B------:R-:W-:Y:S07]  /*4260*/  HMMA.16816.F32.BF16 R108, R4, R48, R24 ;  /* 0x00000030046c723c */ /* 0x000fee0000041818 */
[----:B------:R-:W-:Y:S01]  /*4270*/  IMAD.MOV.U32 R49, RZ, RZ, R70 ;  /* 0x000000ffff317224 */ /* 0x000fe200078e0046 */
[----:B------:R-:W-:Y:S01]  /*4280*/  MOV R48, R71 ;  /* 0x0000004700307202 */ /* 0x000fe20000000f00 */
[----:B------:R-:W-:Y:S01]  /*4290*/  IMAD.MOV.U32 R70, RZ, RZ, R100 ;  /* 0x000000ffff467224 */ /* 0x000fe200078e0064 */
[----:B------:R-:W-:Y:S01]  /*42a0*/  HMMA.16816.F32.BF16 R24, R8, R66, RZ ;  /* 0x000000420818723c */ /* 0x000fe200000418ff */
[----:B------:R-:W-:-:S07]  /*42b0*/  IMAD.MOV.U32 R71, RZ, RZ, R99 ;  /* 0x000000ffff477224 */ /* 0x000fce00078e0063 */
[----:B------:R-:W-:Y:S07]  /*42c0*/  HMMA.16816.F32.BF16 R100, R4, R50, R20 ;  /* 0x000000320464723c */ /* 0x000fee0000041814 */
[----:B------:R-:W-:Y:S01]  /*42d0*/  IMAD.MOV.U32 R50, RZ, RZ, R97 ;  /* 0x000000ffff327224 */ /* 0x000fe200078e0061 */
[----:B-1----:R-:W-:Y:S01]  /*42e0*/  HMMA.16816.F32.BF16 R20, R8, R36, RZ ;  /* 0x000000240814723c */ /* 0x002fe200000418ff */
[----:B------:R-:W-:-:S07]  /*42f0*/  IMAD.MOV.U32 R51, RZ, RZ, R96 ;  /* 0x000000ffff337224 */ /* 0x000fce00078e0060 */
[----:B---3--:R-:W-:Y:S08]  /*4300*/  HMMA.16816.F32.BF16 R96, R4, R44, R16 ;  /* 0x0000002c0460723c */ /* 0x008ff00000041810 */
[----:B------:R-:W-:Y:S08]  /*4310*/  HMMA.16816.F32.BF16 R16, R8, R38, RZ ;  /* 0x000000260810723c */ /* 0x000ff000000418ff */
[C---:B----4-:R-:W-:Y:S01]  /*4320*/  HMMA.16816.F32.BF16 R60, R4.reuse, R28, R20 ;  /* 0x0000001c043c723c */ /* 0x050fe20000041814 */
[----:B------:R-:W1:Y:S06]  /*4330*/  LDSM.16.MT88.4 R20, [R136+0x6900] ;  /* 0x006900008814783b */ /* 0x000e6c0000004200 */
[----:B------:R-:W-:Y:S01]  /*4340*/  IMAD.MOV.U32 R29, RZ, RZ, R52 ;  /* 0x000000ffff1d7224 */ /* 0x000fe200078e0034 */
[----:B------:R-:W-:Y:S01]  /*4350*/  MOV R28, R53 ;  /* 0x00000035001c7202 */ /* 0x000fe20000000f00 */
[C---:B------:R-:W-:Y:S08]  /*4360*/  HMMA.16816.F32.BF16 R64, R4.reuse, R46, R24 ;  /* 0x0000002e0440723c */ /* 0x040ff00000041818 */
[----:B------:R-:W-:Y:S07]  /*4370*/  HMMA.16816.F32.BF16 R52, R4, R30, R16 ;  /* 0x0000001e0434723c */ /* 0x000fee0000041810 */
[----:B------:R-:W-:Y:S01]  /*4380*/  IMAD.MOV.U32 R31, RZ, RZ, R0 ;  /* 0x000000ffff1f7224 */ /* 0x000fe200078e0000 */
[----:B--2---:R-:W-:Y:S01]  /*4390*/  HMMA.16816.F32.BF16 R16, R8, R32, RZ ;  /* 0x000000200810723c */ /* 0x004fe200000418ff */
[----:B------:R-:W-:-:S02]  /*43a0*/  FFMA.FTZ R0, R94, c[0x0][0x2d0], -R12 ;  /* 0x0000b4005e007a23 */ /* 0x000fc4000001080c */
[----:B------:R-:W-:Y:S02]  /*43b0*/  IMAD.MOV.U32 R94, RZ, RZ, R124 ;  /* 0x000000ffff5e7224 */ /* 0x000fe400078e007c */
[----:B------:R2:W-:Y:S01]  /*43c0*/  MUFU.EX2 R124, R0 ;  /* 0x00000000007c7308 */ /* 0x0005e20000000800 */
[----:B------:R-:W-:Y:S01]  /*43d0*/  IMAD.MOV.U32 R30, RZ, RZ, R51 ;  /* 0x000000ffff1e7224 */ /* 0x000fe200078e0033 */
[----:B------:R-:W-:Y:S01]  /*43e0*/  MOV R51, R43 ;  /* 0x0000002b00337202 */ /* 0x000fe20000000f00 */
[----:B------:R-:W-:Y:S02]  /*43f0*/  IMAD.MOV.U32 R43, RZ, RZ, R15 ;  /* 0x000000ffff2b7224 */ /* 0x000fe400078e000f */
[----:B------:R-:W-:Y:S02]  /*4400*/  FFMA.FTZ R15, R84, c[0x0][0x2d0], -R12 ;  /* 0x0000b400540f7a23 */ /* 0x000fe4000001080c */
[----:B------:R-:W-:Y:S02]  /*4410*/  IMAD.MOV.U32 R84, RZ, RZ, R30 ;  /* 0x000000ffff547224 */ /* 0x000fe400078e001e */
[----:B--2---:R-:W-:-:S02]  /*4420*/  FFMA.FTZ R0, R93, c[0x0][0x2d0], -R12 ;  /* 0x0000b4005d007a23 */ /* 0x004fc4000001080c */
[----:B------:R-:W-:-:S08]  /*4430*/  IMAD.MOV.U32 R93, RZ, RZ, R134 ;  /* 0x000000ffff5d7224 */ /* 0x000fd000078e0086 */
[----:B-1----:R-:W-:Y:S01]  /*4440*/  HMMA.16816.F32.BF16 R44, R4, R20, R16 ;  /* 0x00000014042c723c */ /* 0x002fe20000041810 */
[----:B------:R1:W-:Y:S07]  /*4450*/  MUFU.EX2 R134, R0 ;  /* 0x0000000000867308 */ /* 0x0003ee0000000800 */
[----:B------:R-:W-:Y:S01]  /*4460*/  HMMA.16816.F32.BF16 R16, R8, R34, RZ ;  /* 0x000000220810723c */ /* 0x000fe200000418ff */
[----:B-1----:R-:W-:Y:S01]  /*4470*/  FFMA.FTZ R0, R92, c[0x0][0x2d0], -R12 ;  /* 0x0000b4005c007a23 */ /* 0x002fe2000001080c */
[----:B------:R-:W-:-:S03]  /*4480*/  MOV R92, R135 ;  /* 0x00000087005c7202 */ /* 0x000fc60000000f00 */
[----:B------:R1:W-:Y:S11]  /*4490*/  MUFU.EX2 R135, R0 ;  /* 0x0000000000877308 */ /* 0x0003f60000000800 */
[----:B------:R-:W-:Y:S08]  /*44a0*/  @!UPT UIADD3 URZ, URZ, URZ, URZ ;  /* 0x0000003f3f3ff290 */ /* 0x000ff0000fffe03f */
[----:B------:R-:W-:Y:S01]  /*44b0*/  HMMA.16816.F32.BF16 R36, R4, R22, R16 ;  /* 0x000000160424723c */ /* 0x000fe20000041810 */
[----:B------:R-:W2:Y:S01]  /*44c0*/  LDSM.16.MT88.4 R16, [R252+0x6100] ;  /* 0x00610000fc10783b */ /* 0x000ea20000004200 */
[----:B-1----:R-:W-:Y:S02]  /*44d0*/  FFMA.FTZ R0, R91, c[0x0][0x2d0], -R12 ;  /* 0x0000b4005b007a23 */ /* 0x002fe4000001080c */
[----:B------:R-:W-:Y:S02]  /*44e0*/  IMAD.MOV.U32 R91, RZ, RZ, R136 ;  /* 0x000000ffff5b7224 */ /* 0x000fe400078e0088 */
[----:B------:R1:W3:Y:S02]  /*44f0*/  MUFU.EX2 R136, R0 ;  /* 0x0000000000887308 */ /* 0x0002e40000000800 */
[----:B-1----:R-:W-:Y:S02]  /*4500*/  FFMA.FTZ R0, R105, c[0x0][0x2d0], -R2 ;  /* 0x0000b40069007a23 */ /* 0x002fe40000010802 */
[----:B------:R-:W-:-:S02]  /*4510*/  IMAD.MOV.U32 R105, RZ, RZ, R31 ;  /* 0x000000ffff697224 */ /* 0x000fc400078e001f */
[----:B------:R-:W-:Y:S01]  /*4520*/  IMAD.MOV.U32 R31, RZ, RZ, R28 ;  /* 0x000000ffff1f7224 */ /* 0x000fe200078e001c */
[----:B------:R-:W-:Y:S01]  /*4530*/  MOV R28, R29 ;  /* 0x0000001d001c7202 */ /* 0x000fe20000000f00 */
[----:B------:R-:W-:Y:S02]  /*4540*/  IMAD.MOV.U32 R29, RZ, RZ, R50 ;  /* 0x000000ffff1d7224 */ /* 0x000fe400078e0032 */
[----:B------:R-:W-:Y:S02]  /*4550*/  IMAD.MOV.U32 R50, RZ, RZ, R42 ;  /* 0x000000ffff327224 */ /* 0x000fe400078e002a */
[----:B------:R-:W-:Y:S01]  /*4560*/  IMAD.MOV.U32 R42, RZ, RZ, R133 ;  /* 0x000000ffff2a7224 */ /* 0x000fe200078e0085 */
[C---:B--2---:R-:W-:Y:S08]  /*4570*/  HMMA.16816.F32.BF16 R20, R8.reuse, R16, RZ ;  /* 0x000000100814723c */ /* 0x044ff000000418ff */
[----:B------:R-:W-:Y:S01]  /*4580*/  HMMA.16816.F32.BF16 R8, R8, R18, RZ ;  /* 0x000000120808723c */ /* 0x000fe200000418ff */
[----:B------:R-:W1:Y:S11]  /*4590*/  LDSM.16.MT88.4 R16, [R252+0x6900] ;  /* 0x00690000fc10783b */ /* 0x000e760000004200 */
[----:B------:R-:W-:Y:S11]  /*45a0*/  @!UPT UIADD3 URZ, URZ, URZ, URZ ;  /* 0x0000003f3f3ff290 */ /* 0x000ff6000fffe03f */
[----:B------:R-:W-:Y:S01]  /*45b0*/  @!UPT UIADD3 URZ, URZ, URZ, URZ ;  /* 0x0000003f3f3ff290 */ /* 0x000fe2000fffe03f */
[C---:B-1----:R-:W-:Y:S01]  /*45c0*/  HMMA.16816.F32.BF16 R24, R4.reuse, R18, R8 ;  /* 0x000000120418723c */ /* 0x042fe20000041808 */
[----:B------:R-:W1:Y:S06]  /*45d0*/  LDSM.16.MT88.4 R8, [R249+0x1100] ;  /* 0x00110000f908783b */ /* 0x000e6c0000004200 */
[----:B------:R-:W-:Y:S01]  /*45e0*/  FFMA.FTZ R18, R89, c[0x0][0x2d0], -R12 ;  /* 0x0000b40059127a23 */ /* 0x000fe2000001080c */
[----:B------:R-:W-:Y:S01]  /*45f0*/  HMMA.16816.F32.BF16 R32, R4, R16, R20 ;  /* 0x000000100420723c */ /* 0x000fe20000041814 */
[----:B------:R2:W-:Y:S01]  /*4600*/  MUFU.EX2 R21, R0 ;  /* 0x0000000000157308 */ /* 0x0005e20000000800 */
[----:B------:R-:W-:Y:S01]  /*4610*/  FFMA.FTZ R19, R85, c[0x0][0x2d0], -R2 ;  /* 0x0000b40055137a23 */ /* 0x000fe20000010802 */
[----:B------:R-:W-:-:S04]  /*4620*/  MOV R85, R31 ;  /* 0x0000001f00557202 */ /* 0x000fc80000000f00 */
[----:B------:R-:W-:Y:S01]  /*4630*/  FADD.FTZ R4, R82, R81 ;  /* 0x0000005152047221 */ /* 0x000fe20000010000 */
[----:B---3--:R-:W-:Y:S01]  /*4640*/  F2FP.BF16.PACK_AB R6, R136, R135 ;  /* 0x000000878806723e */ /* 0x008fe200000010ff */
[--C-:B------:R-:W-:Y:S02]  /*4650*/  FFMA.FTZ R20, R90, c[0x0][0x2d0], -R12.reuse ;  /* 0x0000b4005a147a23 */ /* 0x100fe4000001080c */
[----:B------:R-:W-:Y:S02]  /*4660*/  FFMA.FTZ R17, R88, c[0x0][0x2d0], -R12 ;  /* 0x0000b40058117a23 */ /* 0x000fe4000001080c */
[--C-:B------:R-:W-:Y:S02]  /*4670*/  FFMA.FTZ R12, R87, c[0x0][0x2d0], -R2.reuse ;  /* 0x0000b400570c7a23 */ /* 0x100fe40000010802 */
[--C-:B------:R-:W-:Y:S01]  /*4680*/  FFMA.FTZ R16, R86, c[0x0][0x2d0], -R2.reuse ;  /* 0x0000b40056107a23 */ /* 0x100fe20000010802 */
[----:B------:R-:W-:Y:S01]  /*4690*/  MUFU.EX2 R20, R20 ;  /* 0x0000001400147308 */ /* 0x000fe20000000800 */
[----:B--2---:R-:W-:-:S02]  /*46a0*/  FFMA.FTZ R0, R106, c[0x0][0x2d0], -R2 ;  /* 0x0000b4006a007a23 */ /* 0x004fc40000010802 */
[----:B------:R-:W-:Y:S02]  /*46b0*/  IMAD.MOV.U32 R86, RZ, RZ, R28 ;  /* 0x000000ffff567224 */ /* 0x000fe400078e001c */
[----:B------:R-:W-:-:S03]  /*46c0*/  IMAD.MOV.U32 R87, RZ, RZ, R29 ;  /* 0x000000ffff577224 */ /* 0x000fc600078e001d */
[----:B------:R2:W3:Y:S02]  /*46d0*/  MUFU.EX2 R22, R0 ;  /* 0x0000000000167308 */ /* 0x0004e40000000800 */
[----:B--2---:R-:W-:Y:S01]  /*46e0*/  FFMA.FTZ R0, R107, c[0x0][0x2d0], -R2 ;  /* 0x0000b4006b007a23 */ /* 0x004fe20000010802 */
[----:B---3--:R-:W-:-:S05]  /*46f0*/  F2FP.BF16.PACK_AB R5, R22, R21 ;  /* 0x000000151605723e */ /* 0x008fca00000010ff */
[----:B------:R2:W-:Y:S02]  /*4700*/  MUFU.EX2 R23, R0 ;  /* 0x0000000000177308 */ /* 0x0005e40000000800 */
[----:B--2---:R-:W-:-:S06]  /*4710*/  FFMA.FTZ R0, R104, c[0x0][0x2d0], -R2 ;  /* 0x0000b40068007a23 */ /* 0x004fcc0000010802 */
[----:B------:R2:W3:Y:S02]  /*4720*/  MUFU.EX2 R133, R0 ;  /* 0x0000000000857308 */ /* 0x0004e40000000800 */
[----:B--2---:R-:W-:Y:S01]  /*4730*/  FADD.FTZ R0, R14, R13 ;  /* 0x0000000d0e007221 */ /* 0x004fe20000010000 */
[----:B---3--:R-:W-:Y:S01]  /*4740*/  F2FP.BF16.PACK_AB R7, R133, R23 ;  /* 0x000000178507723e */ /* 0x008fe200000010ff */
[----:B------:R-:W-:Y:S01]  /*4750*/  FADD.FTZ R14, R83, R4 ;  /* 0x00000004530e7221 */ /* 0x000fe20000010000 */
[----:B------:R-:W-:Y:S01]  /*4760*/  F2FP.BF16.PACK_AB R4, R134, R124 ;  /* 0x0000007c8604723e */ /* 0x000fe200000010ff */
[----:B------:R-:W-:Y:S02]  /*4770*/  FFMA.FTZ R13, R95, c[0x0][0x2d0], -R2 ;  /* 0x0000b4005f0d7a23 */ /* 0x000fe40000010802 */
[----:B------:R-:W-:Y:S02]  /*4780*/  FADD.FTZ R2, R80, R0 ;  /* 0x0000000050027221 */ /* 0x000fe40000010000 */
[----:B------:R-:W-:-:S02]  /*4790*/  IMAD.MOV.U32 R0, RZ, RZ, R93 ;  /* 0x000000ffff007224 */ /* 0x000fc400078e005d */
[----:B-1----:R-:W-:Y:S01]  /*47a0*/  HMMA.16816.F32.BF16 R140, R4, R8, R140 ;  /* 0x00000008048c723c */ /* 0x002fe2000004188c */
[----:B------:R-:W-:Y:S02]  /*47b0*/  FADD.FTZ R2, R137, R2 ;  /* 0x0000000289027221 */ /* 0x000fe40000010000 */
[----:B------:R-:W-:-:S05]  /*47c0*/  FADD.FTZ R0, R0, R14 ;  /* 0x0000000e00007221 */ /* 0x000fca0000010000 */
        /* <DEDUP_REMOVED lines=14> */
[C---:B-1----:R-:W-:Y:S07]  /*48b0*/  HMMA.16816.F32.BF16 R80, R4.reuse, R10, R184 ;  /* 0x0000000a0450723c */ /* 0x042fee00000418b8 */
[----:B------:R-:W-:Y:S01]  /*48c0*/  IMAD.MOV.U32 R184, RZ, RZ, R91 ;  /* 0x000000ffffb87224 */ /* 0x000fe200078e005b */
[C---:B------:R-:W-:Y:S01]  /*48d0*/  HMMA.16816.F32.BF16 R76, R4.reuse, R8, R84 ;  /* 0x00000008044c723c */ /* 0x040fe20000041854 */
[----:B------:R-:W-:Y:S01]  /*48e0*/  IMAD.MOV.U32 R186, RZ, RZ, R92 ;  /* 0x000000ffffba7224 */ /* 0x000fe200078e005c */
[----:B------:R-:W-:Y:S01]  /*48f0*/  MOV R187, R105 ;  /* 0x0000006900bb7202 */ /* 0x000fe20000000f00 */
[----:B------:R-:W-:Y:S01]  /*4900*/  IMAD.MOV.U32 R185, RZ, RZ, R94 ;  /* 0x000000ffffb97224 */ /* 0x000fe200078e005e */
[----:B------:R-:W1:Y:S04]  /*4910*/  LDSM.16.MT88.4 R8, [R184+0x3100] ;  /* 0x00310000b808783b */ /* 0x000e680000004200 */
[C---:B-1----:R-:W-:Y:S08]  /*4920*/  HMMA.16816.F32.BF16 R84, R4.reuse, R8, R188 ;  /* 0x000000080454723c */ /* 0x042ff000000418bc */
[C---:B------:R-:W-:Y:S01]  /*4930*/  HMMA.16816.F32.BF16 R88, R4.reuse, R10, R180 ;  /* 0x0000000a0458723c */ /* 0x040fe200000418b4 */
[----:B------:R-:W1:Y:S07]  /*4940*/  LDSM.16.MT88.4 R8, [R252+0x3100] ;  /* 0x00310000fc08783b */ /* 0x000e6e0000004200 */
[C---:B-1----:R-:W-:Y:S08]  /*4950*/  HMMA.16816.F32.BF16 R188, R4.reuse, R8, R168 ;  /* 0x0000000804bc723c */ /* 0x042ff000000418a8 */
[----:B------:R-:W-:Y:S11]  /*4960*/  HMMA.16816.F32.BF16 R8, R4, R10, R160 ;  /* 0x0000000a0408723c */ /* 0x000ff600000418a0 */
[----:B------:R-:W-:Y:S05]  /*4970*/  @!UPT UIADD3 URZ, URZ, URZ, URZ ;  /* 0x0000003f3f3ff290 */ /* 0x000fea000fffe03f */
[----:B------:R-:W-:Y:S01]  /*4980*/  MOV R171, R188 ;  /* 0x000000bc00ab7202 */ /* 0x000fe20000000f00 */
[----:B------:R-:W-:Y:S02]  /*4990*/  IMAD.MOV.U32 R170, RZ, RZ, R189 ;  /* 0x000000ffffaa7224 */ /* 0x000fe400078e00bd */
[----:B------:R-:W-:Y:S02]  /*49a0*/  IMAD.MOV.U32 R169, RZ, RZ, R190 ;  /* 0x000000ffffa97224 */ /* 0x000fe400078e00be */
[----:B------:R-:W-:-:S03]  /*49b0*/  IMAD.MOV.U32 R168, RZ, RZ, R191 ;  /* 0x000000ffffa87224 */ /* 0x000fc600078e00bf */
[----:B------:R-:W-:Y:S01]  /*49c0*/  MOV R183, R11 ;  /* 0x0000000b00b77202 */ /* 0x000fe20000000f00 */
[----:B------:R-:W-:Y:S02]  /*49d0*/  IMAD.MOV.U32 R182, RZ, RZ, R8 ;  /* 0x000000ffffb67224 */ /* 0x000fe400078e0008 */
[----:B------:R-:W-:Y:S02]  /*49e0*/  IMAD.MOV.U32 R181, RZ, RZ, R9 ;  /* 0x000000ffffb57224 */ /* 0x000fe400078e0009 */
[----:B------:R-:W-:Y:S02]  /*49f0*/  IMAD.MOV.U32 R180, RZ, RZ, R10 ;  /* 0x000000ffffb47224 */ /* 0x000fe400078e000a */
[----:B------:R-:W1:Y:S02]  /*4a00*/  LDSM.16.MT88.4 R8, [R249+0x5100] ;  /* 0x00510000f908783b */ /* 0x000e640000004200 */
[C---:B-1----:R-:W-:Y:S08]  /*4a10*/  HMMA.16816.F32.BF16 R188, R4.reuse, R8, R152 ;  /* 0x0000000804bc723c */ /* 0x042ff00000041898 */
[----:B------:R-:W-:Y:S01]  /*4a20*/  HMMA.16816.F32.BF16 R92, R4, R10, R128 ;  /* 0x0000000a045c723c */ /* 0x000fe20000041880 */
[----:B------:R-:W1:Y:S06]  /*4a30*/  LDSM.16.MT88.4 R8, [R250+0x5100] ;  /* 0x00510000fa08783b */ /* 0x000e6c0000004200 */
[----:B------:R-:W-:-:S02]  /*4a40*/  IMAD.MOV.U32 R131, RZ, RZ, R185 ;  /* 0x000000ffff837224 */ /* 0x000fc400078e00b9 */
[----:B------:R-:W-:Y:S02]  /*4a50*/  IMAD.MOV.U32 R130, RZ, RZ, R186 ;  /* 0x000000ffff827224 */ /* 0x000fe400078e00ba */
[----:B------:R-:W-:-:S04]  /*4a60*/  IMAD.MOV.U32 R129, RZ, RZ, R187 ;  /* 0x000000ffff817224 */ /* 0x000fc800078e00bb */
[----:B------:R-:W-:Y:S01]  /*4a70*/  FADD.FTZ R0, R129, R0 ;  /* 0x0000000081007221 */ /* 0x000fe20000010000 */
[C---:B-1----:R-:W-:Y:S07]  /*4a80*/  HMMA.16816.F32.BF16 R104, R4.reuse, R8, R144 ;  /* 0x000000080468723c */ /* 0x042fee0000041890 */
[----:B------:R-:W-:Y:S01]  /*4a90*/  MOV R147, R183 ;  /* 0x000000b700937202 */ /* 0x000fe20000000f00 */
        /* <DEDUP_REMOVED lines=15> */
[C---:B------:R-:W-:Y:S01]  /*4b90*/  HMMA.16816.F32.BF16 R116, R4.reuse, R10, R100 ;  /* 0x0000000a0474723c */ /* 0x040fe20000041864 */
[----:B------:R-:W1:Y:S07]  /*4ba0*/  LDSM.16.MT88.4 R8, [R249+0x7100] ;  /* 0x00710000f908783b */ /* 0x000e6e0000004200 */
[C---:B-1----:R-:W-:Y:S07]  /*4bb0*/  HMMA.16816.F32.BF16 R100, R4.reuse, R8, R96 ;  /* 0x000000080464723c */ /* 0x042fee0000041860 */
[----:B------:R-:W-:Y:S01]  /*4bc0*/  IMAD.MOV.U32 R96, RZ, RZ, R184 ;  /* 0x000000ffff607224 */ /* 0x000fe200078e00b8 */
[----:B------:R-:W-:Y:S01]  /*4bd0*/  HMMA.16816.F32.BF16 R108, R4, R10, R64 ;  /* 0x0000000a046c723c */ /* 0x000fe20000041840 */
[----:B------:R-:W1:Y:S01]  /*4be0*/  LDSM.16.MT88.4 R8, [R250+0x7100] ;  /* 0x00710000fa08783b */ /* 0x000e620000004200 */
[----:B------:R-:W-:Y:S01]  /*4bf0*/  IMAD.MOV.U32 R97, RZ, RZ, R182 ;  /* 0x000000ffff617224 */ /* 0x000fe200078e00b6 */
[----:B------:R-:W-:Y:S01]  /*4c00*/  MOV R99, R180 ;  /* 0x000000b400637202 */ /* 0x000fe20000000f00 */
[----:B------:R-:W-:-:S03]  /*4c10*/  IMAD.MOV.U32 R98, RZ, RZ, R181 ;  /* 0x000000ffff627224 */ /* 0x000fc600078e00b5 */
[----:B------:R-:W-:Y:S01]  /*4c20*/  IMAD.MOV.U32 R64, RZ, RZ, R97 ;  /* 0x000000ffff407224 */ /* 0x000fe200078e0061 */
[----:B------:R-:W-:Y:S01]  /*4c30*/  MOV R67, R147 ;  /* 0x0000009300437202 */ /* 0x000fe20000000f00 */
[----:B------:R-:W-:Y:S02]  /*4c40*/  IMAD.MOV.U32 R65, RZ, RZ, R98 ;  /* 0x000000ffff417224 */ /* 0x000fe400078e0062 */
[----:B------:R-:W-:Y:S02]  /*4c50*/  IMAD.MOV.U32 R66, RZ, RZ, R99 ;  /* 0x000000ffff427224 */ /* 0x000fe400078e0063 */
[----:B------:R-:W-:Y:S02]  /*4c60*/  IMAD.MOV.U32 R97, RZ, RZ, R146 ;  /* 0x000000ffff617224 */ /* 0x000fe400078e0092 */
[----:B------:R-:W-:Y:S02]  /*4c70*/  IMAD.MOV.U32 R98, RZ, RZ, R145 ;  /* 0x000000ffff627224 */ /* 0x000fe400078e0091 */
[----:B------:R-:W-:-:S02]  /*4c80*/  IMAD.MOV.U32 R99, RZ, RZ, R144 ;  /* 0x000000ffff637224 */ /* 0x000fc400078e0090 */
[----:B------:R-:W-:Y:S01]  /*4c90*/  LDSM.16.MT88.4 R144, [R249+0x1900] ;  /* 0x00190000f990783b */ /* 0x000fe20000004200 */
[C---:B-1----:R-:W-:Y:S08]  /*4ca0*/  HMMA.16816.F32.BF16 R60, R4.reuse, R8, R60 ;  /* 0x00000008043c723c */ /* 0x042ff0000004183c */
[----:B------:R-:W-:Y:S11]  /*4cb0*/  HMMA.16816.F32.BF16 R8, R4, R10, R52 ;  /* 0x0000000a0408723c */ /* 0x000ff60000041834 */
[----:B------:R-:W-:Y:S05]  /*4cc0*/  @!UPT UIADD3 URZ, URZ, URZ, URZ ;  /* 0x0000003f3f3ff290 */ /* 0x000fea000fffe03f */
[----:B------:R-:W-:Y:S01]  /*4cd0*/  IMAD.MOV.U32 R155, RZ, RZ, R60 ;  /* 0x000000ffff9b7224 */ /* 0x000fe200078e003c */
[----:B------:R-:W-:Y:S01]  /*4ce0*/  MOV R152, R63 ;  /* 0x0000003f00987202 */ /* 0x000fe20000000f00 */
[----:B------:R-:W-:Y:S01]  /*4cf0*/  IMAD.MOV.U32 R154, RZ, RZ, R61 ;  /* 0x000000ffff9a7224 */ /* 0x000fe200078e003d */
[----:B------:R-:W-:Y:S01]  /*4d00*/  MOV R61, R170 ;  /* 0x000000aa003d7202 */ /* 0x000fe20000000f00 */
[----:B------:R-:W-:Y:S02]  /*4d10*/  IMAD.MOV.U32 R153, RZ, RZ, R62 ;  /* 0x000000ffff997224 */ /* 0x000fe400078e003e */
[----:B------:R-:W-:Y:S02]  /*4d20*/  IMAD.MOV.U32 R14, RZ, RZ, R155 ;  /* 0x000000ffff0e7224 */ /* 0x000fe400078e009b */
[----:B------:R-:W-:Y:S01]  /*4d30*/  MOV R55, R8 ;  /* 0x0000000800377202 */ /* 0x000fe20000000f00 */
[----:B------:R-:W-:Y:S02]  /*4d40*/  IMAD.MOV.U32 R54, RZ, RZ, R9 ;  /* 0x000000ffff367224 */ /* 0x000fe400078e0009 */
[----:B------:R-:W-:-:S02]  /*4d50*/  IMAD.MOV.U32 R53, RZ, RZ, R10 ;  /* 0x000000ffff357224 */ /* 0x000fc400078e000a */
[----:B------:R-:W-:Y:S02]  /*4d60*/  IMAD.MOV.U32 R52, RZ, RZ, R11 ;  /* 0x000000ffff347224 */ /* 0x000fe400078e000b */
[----:B------:R-:W1:Y:S01]  /*4d70*/  LDSM.16.MT88.4 R8, [R96+0x7100] ;  /* 0x007100006008783b */ /* 0x000e620000004200 */
[----:B------:R-:W-:Y:S02]  /*4d80*/  IMAD.MOV.U32 R60, RZ, RZ, R171 ;  /* 0x000000ffff3c7224 */ /* 0x000fe400078e00ab */
[----:B------:R-:W-:Y:S02]  /*4d90*/  IMAD.MOV.U32 R62, RZ, RZ, R169 ;  /* 0x000000ffff3e7224 */ /* 0x000fe400078e00a9 */
[----:B------:R-:W-:Y:S02]  /*4da0*/  IMAD.MOV.U32 R63, RZ, RZ, R168 ;  /* 0x000000ffff3f7224 */ /* 0x000fe400078e00a8 */
[----:B------:R-:W-:Y:S01]  /*4db0*/  LDSM.16.MT88.4 R168, [R252+0x1900] ;  /* 0x00190000fca8783b */ /* 0x000fe20000004200 */
[C---:B-1----:R-:W-:Y:S08]  /*4dc0*/  HMMA.16816.F32.BF16 R184, R4.reuse, R8, R44 ;  /* 0x0000000804b8723c */ /* 0x042ff0000004182c */
[C---:B------:R-:W-:Y:S01]  /*4dd0*/  HMMA.16816.F32.BF16 R180, R4.reuse, R10, R36 ;  /* 0x0000000a04b4723c */ /* 0x040fe20000041824 */
[----:B------:R-:W1:Y:S07]  /*4de0*/  LDSM.16.MT88.4 R8, [R252+0x7100] ;  /* 0x00710000fc08783b */ /* 0x000e6e0000004200 */
[C---:B-1----:R-:W-:Y:S01]  /*4df0*/  HMMA.16816.F32.BF16 R32, R4.reuse, R8, R32 ;  /* 0x000000080420723c */ /* 0x042fe20000041820 */
[----:B------:R1:W-:Y:S07]  /*4e00*/  MUFU.EX2 R8, R13 ;  /* 0x0000000d00087308 */ /* 0x0003ee0000000800 */
[----:B------:R-:W-:Y:S01]  /*4e10*/  HMMA.16816.F32.BF16 R24, R4, R10, R24 ;  /* 0x0000000a0418723c */ /* 0x000fe20000041818 */
[----:B------:R2:W3:Y:S06]  /*4e20*/  MUFU.EX2 R7, R12 ;  /* 0x0000000c00077308 */ /* 0x0004ec0000000800 */
[----:B------:R-:W-:-:S02]  /*4e30*/  FADD.FTZ R4, R127, R2 ;  /* 0x000000027f047221 */ /* 0x000fc40000010000 */
[----:B------:R4:W-:Y:S01]  /*4e40*/  MUFU.EX2 R6, R16 ;  /* 0x0000001000067308 */ /* 0x0009e20000000800 */
[----:B-1----:R-:W-:Y:S02]  /*4e50*/  IMAD.MOV.U32 R13, RZ, RZ, R152 ;  /* 0x000000ffff0d7224 */ /* 0x002fe400078e0098 */
[----:B------:R-:W-:Y:S02]  /*4e60*/  FADD.FTZ R2, R139, R0 ;  /* 0x000000008b027221 */ /* 0x000fe40000010000 */
[----:B------:R-:W-:Y:S02]  /*4e70*/  FADD.FTZ R0, R126, R4 ;  /* 0x000000047e007221 */ /* 0x000fe40000010000 */
[----:B------:R-:W-:Y:S01]  /*4e80*/  FADD.FTZ R2, R138, R2 ;  /* 0x000000028a027221 */ /* 0x000fe20000010000 */
[----:B------:R1:W5:Y:S01]  /*4e90*/  MUFU.EX2 R11, R18 ;  /* 0x00000012000b7308 */ /* 0x0003620000000800 */
[----:B--2---:R-:W-:Y:S01]  /*4ea0*/  IMAD.MOV.U32 R12, RZ, RZ, R153 ;  /* 0x000000ffff0c7224 */ /* 0x004fe200078e0099 */
[----:B---3--:R-:W-:Y:S01]  /*4eb0*/  F2FP.BF16.PACK_AB R129, R7, R8 ;  /* 0x000000080781723e */ /* 0x008fe200000010ff */
[----:B------:R-:W-:Y:S01]  /*4ec0*/  FADD.FTZ R0, R125, R0 ;  /* 0x000000007d007221 */ /* 0x000fe20000010000 */
[----:B----4-:R-:W-:-:S04]  /*4ed0*/  MOV R16, R154 ;  /* 0x0000009a00107202 */ /* 0x010fc80000000f00 */
[----:B------:R2:W-:Y:S01]  /*4ee0*/  MUFU.EX2 R10, R17 ;  /* 0x00000011000a7308 */ /* 0x0005e20000000800 */
[----:B------:R-:W3:Y:S01]  /*4ef0*/  LDSM.16.MT88.4 R152, [R250+0x1900] ;  /* 0x00190000fa98783b */ /* 0x000ee20000004200 */
[----:B-1----:R-:W-:-:S06]  /*4f00*/  IMAD.MOV.U32 R18, RZ, RZ, R130 ;  /* 0x000000ffff127224 */ /* 0x002fcc00078e0082 */
[----:B------:R1:W4:Y:S01]  /*4f10*/  MUFU.EX2 R9, R15 ;  /* 0x0000000f00097308 */ /* 0x0003220000000800 */
[----:B------:R-:W-:-:S04]  /*4f20*/  FADD.FTZ R0, R18, R0 ;  /* 0x0000000012007221 */ /* 0x000fc80000010000 */
[----:B------:R-:W-:-:S03]  /*4f30*/  FADD.FTZ R0, R21, R0 ;  /* 0x0000000015007221 */ /* 0x000fc60000010000 */
[----:B------:R-:W4:Y:S01]  /*4f40*/  MUFU.EX2 R5, R19 ;  /* 0x0000001300057308 */ /* 0x000f220000000800 */
[----:B--2---:R-:W-:Y:S02]  /*4f50*/  IMAD.MOV.U32 R17, RZ, RZ, R131 ;  /* 0x000000ffff117224 */ /* 0x004fe400078e0083 */
[----:B------:R-:W-:Y:S02]  /*4f60*/  FADD.FTZ R0, R22, R0 ;  /* 0x0000000016007221 */ /* 0x000fe40000010000 */
[----:B------:R-:W-:Y:S01]  /*4f70*/  FADD.FTZ R2, R17, R2 ;  /* 0x0000000211027221 */ /* 0x000fe20000010000 */
[----:B-1----:R-:W-:-:S03]  /*4f80*/  MOV R15, R96 ;  /* 0x00000060000f7202 */ /* 0x002fc60000000f00 */
[----:B------:R-:W-:Y:S01]  /*4f90*/  FADD.FTZ R2, R124, R2 ;  /* 0x000000027c027221 */ /* 0x000fe20000010000 */
[----:B------:R-:W-:Y:S02]  /*4fa0*/  MOV R96, R128 ;  /* 0x0000008000607202 */ /* 0x000fe40000000f00 */
[----:B-----5:R-:W-:Y:S01]  /*4fb0*/  F2FP.BF16.PACK_AB R128, R11, R20 ;  /* 0x000000140b80723e */ /* 0x020fe200000010ff */
[----:B------:R-:W-:Y:S01]  /*4fc0*/  FADD.FTZ R2, R134, R2 ;  /* 0x0000000286027221 */ /* 0x000fe20000010000 */
[----:B----4-:R-:W-:Y:S02]  /*4fd0*/  F2FP.BF16.PACK_AB R130, R9, R10 ;  /* 0x0000000a0982723e */ /* 0x010fe400000010ff */
[----:B------:R-:W-:Y:S01]  /*4fe0*/  F2FP.BF16.PACK_AB R131, R5, R6 ;  /* 0x000000060583723e */ /* 0x000fe200000010ff */
[----:B------:R-:W-:Y:S02]  /*4ff0*/  FADD.FTZ R4, R135, R2 ;  /* 0x0000000287047221 */ /* 0x000fe40000010000 */
[----:B------:R-:W-:-:S02]  /*5000*/  FADD.FTZ R2, R23, R0 ;  /* 0x0000000017027221 */ /* 0x000fc40000010000 */
[----:B------:R-:W-:Y:S02]  /*5010*/  FADD.FTZ R0, R136, R4 ;  /* 0x0000000488007221 */ /* 0x000fe40000010000 */
[C---:B------:R-:W-:Y:S01]  /*5020*/  HMMA.16816.F32.BF16 R140, R128.reuse, R144, R140 ;  /* 0x00000090808c723c */ /* 0x040fe2000004188c */
[----:B------:R-:W-:Y:S02]  /*5030*/  FADD.FTZ R2, R133, R2 ;  /* 0x0000000285027221 */ /* 0x000fe40000010000 */
[----:B------:R-:W-:Y:S02]  /*5040*/  FADD.FTZ R20, R20, R0 ;  /* 0x0000000014147221 */ /* 0x000fe40000010000 */
[----:B------:R-:W-:Y:S02]  /*5050*/  FADD.FTZ R8, R8, R2 ;  /* 0x0000000208087221 */ /* 0x000fe40000010000 */
[----:B------:R-:W-:Y:S01]  /*5060*/  FADD.FTZ R11, R11, R20 ;  /* 0x000000140b0b7221 */ /* 0x000fe20000010000 */
[----:B---3--:R-:W-:Y:S01]  /*5070*/  HMMA.16816.F32.BF16 R148, R128, R152, R148 ;  /* 0x000000988094723c */ /* 0x008fe20000041894 */
[----:B------:R-:W-:-:S02]  /*5080*/  FADD.FTZ R7, R7, R8 ;  /* 0x0000000807077221 */ /* 0x000fc40000010000 */
[----:B------:R-:W-:Y:S02]  /*5090*/  FADD.FTZ R10, R10, R11 ;  /* 0x0000000b0a0a7221 */ /* 0x000fe40000010000 */
[----:B------:R-:W-:Y:S02]  /*50a0*/  FADD.FTZ R6, R6, R7 ;  /* 0x0000000706067221 */ /* 0x000fe40000010000 */
[----:B------:R-:W-:Y:S01]  /*50b0*/  FADD.FTZ R2, R9, R10 ;  /* 0x0000000a09027221 */ /* 0x000fe20000010000 */
[----:B------:R-:W-:Y:S01]  /*50c0*/  HMMA.16816.F32.BF16 R144, R128, R146, R28 ;  /* 0x000000928090723c */ /* 0x000fe2000004181c */
[----:B------:R-:W-:-:S05]  /*50d0*/  FADD.FTZ R0, R5, R6 ;  /* 0x0000000605007221 */ /* 0x000fca0000010000 */
[----:B------:R-:W-:Y:S01]  /*50e0*/  STL [R1+0x58], R0 ;  /* 0x0000580001007387 */ /* 0x000fe20000100800 */
[----:B------:R-:W-:Y:S01]  /*50f0*/  IMAD.MOV.U32 R28, RZ, RZ, R55 ;  /* 0x000000ffff1c7224 */ /* 0x000fe200078e0037 */
[C---:B------:R-:W-:Y:S01]  /*5100*/  HMMA.16816.F32.BF16 R152, R128.reuse, R154, R40 ;  /* 0x0000009a8098723c */ /* 0x040fe20000041828 */
[----:B------:R-:W-:Y:S01]  /*5110*/  MOV R29, R54 ;  /* 0x00000036001d7202 */ /* 0x000fe20000000f00 */
[----:B------:R-:W-:Y:S01]  /*5120*/  IMAD.MOV.U32 R30, RZ, RZ, R53 ;  /* 0x000000ffff1e7224 */ /* 0x000fe200078e0035 */
[----:B------:R-:W1:Y:S01]  /*5130*/  LDSM.16.MT88.4 R40, [R249+0x3900] ;  /* 0x00390000f928783b */ /* 0x000e620000004200 */
[----:B------:R-:W-:Y:S01]  /*5140*/  IMAD.MOV.U32 R31, RZ, RZ, R52 ;  /* 0x000000ffff1f7224 */ /* 0x000fe200078e0034 */
[----:B------:R-:W-:Y:S01]  /*5150*/  MOV R53, R65 ;  /* 0x0000004100357202 */ /* 0x000fe20000000f00 */
[----:B------:R-:W-:Y:S01]  /*5160*/  IMAD.MOV.U32 R52, RZ, RZ, R64 ;  /* 0x000000ffff347224 */ /* 0x000fe200078e0040 */
[----:B------:R-:W-:Y:S01]  /*5170*/  MOV R65, R162 ;  /* 0x000000a200417202 */ /* 0x000fe20000000f00 */
[----:B------:R-:W-:Y:S01]  /*5180*/  HMMA.16816.F32.BF16 R164, R128, R168, R164 ;  /* 0x000000a880a4723c */ /* 0x000fe200000418a4 */
[----:B------:R-:W-:Y:S01]  /*5190*/  IMAD.MOV.U32 R54, RZ, RZ, R66 ;  /* 0x000000ffff367224 */ /* 0x000fe200078e0042 */
[----:B------:R-:W-:Y:S01]  /*51a0*/  STL [R1+0x54], R2 ;  /* 0x0000540201007387 */ /* 0x000fe20000100800 */
[----:B------:R-:W-:-:S02]  /*51b0*/  IMAD.MOV.U32 R55, RZ, RZ, R67 ;  /* 0x000000ffff377224 */ /* 0x000fc400078e0043 */
[----:B------:R-:W-:Y:S02]  /*51c0*/  IMAD.MOV.U32 R64, RZ, RZ, R163 ;  /* 0x000000ffff407224 */ /* 0x000fe400078e00a3 */
[----:B------:R-:W-:Y:S01]  /*51d0*/  IMAD.MOV.U32 R66, RZ, RZ, R161 ;  /* 0x000000ffff427224 */ /* 0x000fe200078e00a1 */
[C---:B------:R-:W-:Y:S01]  /*51e0*/  HMMA.16816.F32.BF16 R168, R128.reuse, R170, R56 ;  /* 0x000000aa80a8723c */ /* 0x040fe20000041838 */
[----:B------:R-:W-:Y:S01]  /*51f0*/  IMAD.MOV.U32 R67, RZ, RZ, R160 ;  /* 0x000000ffff437224 */ /* 0x000fe200078e00a0 */
[----:B------:R-:W2:Y:S04]  /*5200*/  LDSM.16.MT88.4 R56, [R15+0x3900] ;  /* 0x003900000f38783b */ /* 0x000ea80000004200 */
[----:B------:R-:W3:Y:S02]  /*5210*/  LDSM.16.MT88.4 R160, [R15+0x1900] ;  /* 0x001900000fa0783b */ /* 0x000ee40000004200 */
[C---:B-1----:R-:W-:Y:S07]  /*5220*/  HMMA.16816.F32.BF16 R36, R128.reuse, R40, R68 ;  /* 0x000000288024723c */ /* 0x042fee0000041844 */
[----:B------:R-:W-:Y:S01]  /*5230*/  IMAD.MOV.U32 R68, RZ, RZ, R52 ;  /* 0x000000ffff447224 */ /* 0x000fe200078e0034 */
[----:B------:R-:W-:Y:S01]  /*5240*/  MOV R69, R53 ;  /* 0x0000003500457202 */ /* 0x000fe20000000f00 */
[----:B------:R-:W-:Y:S01]  /*5250*/  IMAD.MOV.U32 R70, RZ, RZ, R54 ;  /* 0x000000ffff467224 */ /* 0x000fe200078e0036 */
[C---:B------:R-:W-:Y:S01]  /*5260*/  HMMA.16816.F32.BF16 R40, R128.reuse, R42, R72 ;  /* 0x0000002a8028723c */ /* 0x040fe20000041848 */
[----:B------:R-:W-:Y:S01]  /*5270*/  IMAD.MOV.U32 R71, RZ, RZ, R55 ;  /* 0x000000ffff477224 */ /* 0x000fe200078e0037 */
[----:B------:R-:W-:Y:S06]  /*5280*/  LDSM.16.MT88.4 R72, [R249+0x5900] ;  /* 0x00590000f948783b */ /* 0x000fec0000004200 */
[C---:B--2---:R-:W-:Y:S07]  /*5290*/  HMMA.16816.F32.BF16 R52, R128.reuse, R56, R84 ;  /* 0x000000388034723c */ /* 0x044fee0000041854 */
[----:B------:R-:W-:Y:S01]  /*52a0*/  IMAD.MOV.U32 R84, RZ, RZ, R64 ;  /* 0x000000ffff547224 */ /* 0x000fe200078e0040 */
[----:B---3--:R-:W-:Y:S01]  /*52b0*/  HMMA.16816.F32.BF16 R156, R128, R160, R156 ;  /* 0x000000a0809c723c */ /* 0x008fe2000004189c */
[----:B------:R-:W-:Y:S01]  /*52c0*/  MOV R85, R65 ;  /* 0x0000004100557202 */ /* 0x000fe20000000f00 */
[----:B------:R-:W-:-:S02]  /*52d0*/  IMAD.MOV.U32 R86, RZ, RZ, R66 ;  /* 0x000000ffff567224 */ /* 0x000fc400078e0042 */
[----:B------:R-:W-:Y:S02]  /*52e0*/  IMAD.MOV.U32 R87, RZ, RZ, R67 ;  /* 0x000000ffff577224 */ /* 0x000fe400078e0043 */
[----:B------:R-:W1:Y:S02]  /*52f0*/  LDSM.16.MT88.4 R64, [R252+0x3900] ;  /* 0x00390000fc40783b */ /* 0x000e640000004200 */
[C---:B------:R-:W-:Y:S02]  /*5300*/  HMMA.16816.F32.BF16 R160, R128.reuse, R162, R48 ;  /* 0x000000a280a0723c */ /* 0x040fe40000041830 */
[----:B------:R-:W2:Y:S06]  /*5310*/  LDSM.16.MT88.4 R48, [R250+0x3900] ;  /* 0x00390000fa30783b */ /* 0x000eac0000004200 */
[C---:B------:R-:W-:Y:S01]  /*5320*/  HMMA.16816.F32.BF16 R56, R128.reuse, R58, R88 ;  /* 0x0000003a8038723c */ /* 0x040fe20000041858 */
[----:B------:R-:W3:Y:S07]  /*5330*/  LDSM.16.MT88.4 R88, [R15+0x5900] ;  /* 0x005900000f58783b */ /* 0x000eee0000004200 */
[C---:B-1----:R-:W-:Y:S08]  /*5340*/  HMMA.16816.F32.BF16 R60, R128.reuse, R64, R60 ;  /* 0x00000040803c723c */ /* 0x042ff0000004183c */
[C---:B--2---:R-:W-:Y:S08]  /*5350*/  HMMA.16816.F32.BF16 R44, R128.reuse, R48, R76 ;  /* 0x00000030802c723c */ /* 0x044ff0000004184c */
[C---:B------:R-:W-:Y:S08]  /*5360*/  HMMA.16816.F32.BF16 R64, R128.reuse, R66, R68 ;  /* 0x000000428040723c */ /* 0x040ff00000041844 */
[C---:B------:R-:W-:Y:S01]  /*5370*/  HMMA.16816.F32.BF16 R48, R128.reuse, R50, R80 ;  /* 0x000000328030723c */ /* 0x040fe20000041850 */
[----:B------:R-:W1:Y:S07]  /*5380*/  LDSM.16.MT88.4 R80, [R250+0x5900] ;  /* 0x00590000fa50783b */ /* 0x000e6e0000004200 */
[C---:B------:R-:W-:Y:S07]  /*5390*/  HMMA.16816.F32.BF16 R68, R128.reuse, R72, R188 ;  /* 0x000000488044723c */ /* 0x040fee00000418bc */
[----:B------:R-:W-:Y:S01]  /*53a0*/  IMAD.MOV.U32 R188, RZ, RZ, R14 ;  /* 0x000000ffffbc7224 */ /* 0x000fe200078e000e */
[----:B------:R-:W-:Y:S01]  /*53b0*/  HMMA.16816.F32.BF16 R72, R128, R74, R92 ;  /* 0x0000004a8048723c */ /* 0x000fe2000004185c */
[----:B------:R-:W-:Y:S01]  /*53c0*/  IMAD.MOV.U32 R190, RZ, RZ, R12 ;  /* 0x000000ffffbe7224 */ /* 0x000fe200078e000c */
[----:B------:R-:W-:Y:S01]  /*53d0*/  MOV R189, R16 ;  /* 0x0000001000bd7202 */ /* 0x000fe20000000f00 */
[----:B------:R-:W-:-:S04]  /*53e0*/  IMAD.MOV.U32 R191, RZ, RZ, R13 ;  /* 0x000000ffffbf7224 */ /* 0x000fc800078e000d */
[----:B------:R-:W-:Y:S01]  /*53f0*/  IMAD.MOV.U32 R92, RZ, RZ, R96 ;  /* 0x000000ffff5c7224 */ /* 0x000fe200078e0060 */
[----:B------:R-:W-:Y:S01]  /*5400*/  MOV R93, R97 ;  /* 0x00000061005d7202 */ /* 0x000fe20000000f00 */
[----:B------:R-:W-:Y:S01]  /*5410*/  IMAD.MOV.U32 R94, RZ, RZ, R98 ;  /* 0x000000ffff5e7224 */ /* 0x000fe200078e0062 */
[C---:B---3--:R-:W-:Y:S01]  /*5420*/  HMMA.16816.F32.BF16 R84, R128.reuse, R88, R84 ;  /* 0x000000588054723c */ /* 0x048fe20000041854 */
[----:B------:R-:W-:Y:S02]  /*5430*/  IMAD.MOV.U32 R95, RZ, RZ, R99 ;  /* 0x000000ffff5f7224 */ /* 0x000fe400078e0063 */
[----:B------:R-:W2:Y:S05]  /*5440*/  LDSM.16.MT88.4 R96, [R252+0x5900] ;  /* 0x00590000fc60783b */ /* 0x000eaa0000004200 */
[C---:B------:R-:W-:Y:S08]  /*5450*/  HMMA.16816.F32.BF16 R88, R128.reuse, R90, R92 ;  /* 0x0000005a8058723c */ /* 0x040ff0000004185c */
[C---:B-1----:R-:W-:Y:S01]  /*5460*/  HMMA.16816.F32.BF16 R76, R128.reuse, R80, R104 ;  /* 0x00000050804c723c */ /* 0x042fe20000041868 */
[----:B------:R-:W1:Y:S07]  /*5470*/  LDSM.16.MT88.4 R104, [R249+0x7900] ;  /* 0x00790000f968783b */ /* 0x000e6e0000004200 */
[C---:B------:R-:W-:Y:S01]  /*5480*/  HMMA.16816.F32.BF16 R80, R128.reuse, R82, R112 ;  /* 0x000000528050723c */ /* 0x040fe20000041870 */
[----:B------:R-:W3:Y:S07]  /*5490*/  LDSM.16.MT88.4 R112, [R250+0x7900] ;  /* 0x00790000fa70783b */ /* 0x000eee0000004200 */
[C---:B--2---:R-:W-:Y:S01]  /*54a0*/  HMMA.16816.F32.BF16 R92, R128.reuse, R96, R120 ;  /* 0x00000060805c723c */ /* 0x044fe20000041878 */
[----:B------:R-:W2:Y:S04]  /*54b0*/  LDSM.16.MT88.4 R120, [R15+0x7900] ;  /* 0x007900000f78783b */ /* 0x000ea80000004200 */
[----:B------:R-:W4:Y:S03]  /*54c0*/  LDSM.16.MT88.4 R12, [R252+0x7900] ;  /* 0x00790000fc0c783b */ /* 0x000f260000004200 */
[C---:B------:R-:W-:Y:S08]  /*54d0*/  HMMA.16816.F32.BF16 R96, R128.reuse, R98, R116 ;  /* 0x000000628060723c */ /* 0x040ff00000041874 */
[C---:B-1----:R-:W-:Y:S08]  /*54e0*/  HMMA.16816.F32.BF16 R100, R128.reuse, R104, R100 ;  /* 0x000000688064723c */ /* 0x042ff00000041864 */
[C---:B------:R-:W-:Y:S08]  /*54f0*/  HMMA.16816.F32.BF16 R104, R128.reuse, R106, R108 ;  /* 0x0000006a8068723c */ /* 0x040ff0000004186c */
[C---:B---3--:R-:W-:Y:S08]  /*5500*/  HMMA.16816.F32.BF16 R108, R128.reuse, R112, R188 ;  /* 0x00000070806c723c */ /* 0x048ff000000418bc */
[C---:B------:R-:W-:Y:S08]  /*5510*/  HMMA.16816.F32.BF16 R112, R128.reuse, R114, R28 ;  /* 0x000000728070723c */ /* 0x040ff0000004181c */
[C---:B--2---:R-:W-:Y:S08]  /*5520*/  HMMA.16816.F32.BF16 R116, R128.reuse, R120, R184 ;  /* 0x000000788074723c */ /* 0x044ff000000418b8 */
[C---:B------:R-:W-:Y:S08]  /*5530*/  HMMA.16816.F32.BF16 R120, R128.reuse, R122, R180 ;  /* 0x0000007a8078723c */ /* 0x040ff000000418b4 */
[C---:B----4-:R-:W-:Y:S08]  /*5540*/  HMMA.16816.F32.BF16 R124, R128.reuse, R12, R32 ;  /* 0x0000000c807c723c */ /* 0x050ff00000041820 */
[----:B------:R-:W-:Y:S01]  /*5550*/  HMMA.16816.F32.BF16 R128, R128, R14, R24 ;  /* 0x0000000e8080723c */ /* 0x000fe20000041818 */
[----:B------:R-:W-:Y:S07]  /*5560*/  @!P0 BRA `(.L_x_23) ;  /* 0x0000409000008947 */ /* 0x000fee0003800000 */
[----:B------:R-:W2:Y:S04]  /*5570*/  LDL R18, [R1+0x8] ;  /* 0x0000080001127983 */ /* 0x000ea80000100800 */
[----:B------:R-:W3:Y:S04]  /*5580*/  LDL.64 R16, [R1+0x90] ;  /* 0x0000900001107983 */ /* 0x000ee80000100a00 */
[----:B------:R-:W4:Y:S04]  /*5590*/  LDL.LU R19, [R1+0x50] ;  /* 0x0000500001137983 */ /* 0x000f280000300800 */
[----:B------:R-:W5:Y:S04]  /*55a0*/  LDL.64 R30, [R1+0x98] ;  /* 0x00009800011e7983 */ /* 0x000f680000100a00 */
[----:B------:R-:W3:Y:S04]  /*55b0*/  LDL R137, [R1+0x8c] ;  /* 0x00008c0001897983 */ /* 0x000ee80000100800 */
[----:B------:R-:W3:Y:S01]  /*55c0*/  LDL.64 R138, [R1+0xa0] ;  /* 0x0000a000018a7983 */ /* 0x000ee20000100a00 */
[----:B------:R-:W-:-:S02]  /*55d0*/  IMAD.MOV.U32 R134, RZ, RZ, R3 ;  /* 0x000000ffff867224 */ /* 0x000fc400078e0003 */
[----:B------:R-:W-:Y:S01]  /*55e0*/  IMAD.MOV.U32 R133, RZ, RZ, R132 ;  /* 0x000000ffff857224 */ /* 0x000fe200078e0084 */
[C---:B--2---:R-:W-:Y:S02]  /*55f0*/  IADD3 R3, R18.reuse, 0x800, RZ ;  /* 0x0000080012037810 */ /* 0x044fe40007ffe0ff */
[----:B------:R-:W-:Y:S02]  /*5600*/  IADD3 R2, R18, 0x1000, RZ ;  /* 0x0000100012027810 */ /* 0x000fe40007ffe0ff */
[----:B----4-:R-:W-:-:S05]  /*5610*/  LEA.HI.SX32 R0, R19, 0xfffffffe, 0x1a ;  /* 0xfffffffe13007811 */ /* 0x010fca00078fd2ff */
[----:B------:R1:W-:Y:S04]  /*5620*/  STL [R1+0x4c], R0 ;  /* 0x00004c0001007387 */ /* 0x0003e80000100800 */
[----:B------:R2:W-:Y:S04]  /*5630*/  STL [R1+0x44], R3 ;  /* 0x0000440301007387 */ /* 0x0005e80000100800 */
[----:B------:R4:W-:Y:S01]  /*5640*/  STL [R1+0x40], R2 ;  /* 0x0000400201007387 */ /* 0x0009e20000100800 */
[C---:B-1----:R-:W-:Y:S02]  /*5650*/  IADD3 R0, R18.reuse, 0x1800, RZ ;  /* 0x0000180012007810 */ /* 0x042fe40007ffe0ff */
[----:B--2---:R-:W-:-:S03]  /*5660*/  IADD3 R3, R18, 0x2000, RZ ;  /* 0x0000200012037810 */ /* 0x004fc60007ffe0ff */
[----:B------:R1:W-:Y:S01]  /*5670*/  STL [R1+0x3c], R0 ;  /* 0x00003c0001007387 */ /* 0x0003e20000100800 */
[----:B----4-:R-:W-:-:S03]  /*5680*/  IADD3 R2, R18, 0x2800, RZ ;  /* 0x0000280012027810 */ /* 0x010fc60007ffe0ff */
        /* <DEDUP_REMOVED lines=14> */
[----:B-----5:R-:W-:Y:S02]  /*5770*/  IADD3 R0, P2, R30, 0x40, RZ ;  /* 0x000000401e007810 */ /* 0x020fe40007f5e0ff */
[----:B-1----:R-:W-:-:S03]  /*5780*/  IADD3 R3, R18, 0x6000, RZ ;  /* 0x0000600012037810 */ /* 0x002fc60007ffe0ff */
[----:B------:R1:W-:Y:S01]  /*5790*/  STL [R1+0x88], R0 ;  /* 0x0000880001007387 */ /* 0x0003e20000100800 */
[----:B--2---:R-:W-:-:S03]  /*57a0*/  IADD3 R2, P1, R30, 0x80, RZ ;  /* 0x000000801e027810 */ /* 0x004fc60007f3e0ff */
[----:B------:R3:W-:Y:S04]  /*57b0*/  STL [R1+0x18], R3 ;  /* 0x0000180301007387 */ /* 0x0007e80000100800 */
[----:B------:R2:W-:Y:S01]  /*57c0*/  STL [R1+0x80], R2 ;  /* 0x0000800201007387 */ /* 0x0005e20000100800 */
[----:B-1----:R-:W-:Y:S01]  /*57d0*/  IADD3 R0, P0, R30, 0xc0, RZ ;  /* 0x000000c01e007810 */ /* 0x002fe20007f1e0ff */
[----:B---3--:R-:W-:-:S04]  /*57e0*/  IMAD.X R3, RZ, RZ, R137, P2 ;  /* 0x000000ffff037224 */ /* 0x008fc800010e0689 */
[----:B------:R1:W-:Y:S01]  /*57f0*/  STL [R1+0x78], R0 ;  /* 0x0000780001007387 */ /* 0x0003e20000100800 */
[----:B--2---:R-:W-:-:S03]  /*5800*/  IADD3 R2, P2, R138, 0x40, RZ ;  /* 0x000000408a027810 */ /* 0x004fc60007f5e0ff */
[----:B------:R2:W-:Y:S04]  /*5810*/  STL [R1+0x84], R3 ;  /* 0x0000840301007387 */ /* 0x0005e80000100800 */
[----:B------:R3:W-:Y:S01]  /*5820*/  STL [R1+0x70], R2 ;  /* 0x0000700201007387 */ /* 0x0007e20000100800 */
[----:B-1----:R-:W-:Y:S01]  /*5830*/  IMAD.X R0, RZ, RZ, R137, P1 ;  /* 0x000000ffff007224 */ /* 0x002fe200008e0689 */
[----:B--2---:R-:W-:-:S04]  /*5840*/  IADD3 R3, P1, R138, 0x80, RZ ;  /* 0x000000808a037810 */ /* 0x004fc80007f3e0ff */
[----:B------:R1:W-:Y:S01]  /*5850*/  STL [R1+0x7c], R0 ;  /* 0x00007c0001007387 */ /* 0x0003e20000100800 */
[----:B---3--:R-:W-:-:S03]  /*5860*/  IMAD.X R2, RZ, RZ, R137, P0 ;  /* 0x000000ffff027224 */ /* 0x008fc600000e0689 */
[----:B------:R2:W-:Y:S04]  /*5870*/  STL [R1+0x68], R3 ;  /* 0x0000680301007387 */ /* 0x0005e80000100800 */
[----:B------:R3:W-:Y:S01]  /*5880*/  STL [R1+0x74], R2 ;  /* 0x0000740201007387 */ /* 0x0007e20000100800 */
[----:B-1----:R-:W-:Y:S02]  /*5890*/  IADD3 R0, P0, R138, 0xc0, RZ ;  /* 0x000000c08a007810 */ /* 0x002fe40007f1e0ff */
[----:B--2---:R-:W-:-:S03]  /*58a0*/  IADD3 R3, R18, 0x6800, RZ ;  /* 0x0000680012037810 */ /* 0x004fc60007ffe0ff */
[----:B------:R1:W-:Y:S01]  /*58b0*/  STL [R1+0x60], R0 ;  /* 0x0000600001007387 */ /* 0x0003e20000100800 */
[----:B---3--:R-:W-:-:S03]  /*58c0*/  IADD3 R2, R18, 0x7000, RZ ;  /* 0x0000700012027810 */ /* 0x008fc60007ffe0ff */
[----:B------:R2:W-:Y:S04]  /*58d0*/  STL [R1+0x14], R3 ;  /* 0x0000140301007387 */ /* 0x0005e80000100800 */
[----:B------:R3:W-:Y:S01]  /*58e0*/  STL [R1+0x10], R2 ;  /* 0x0000100201007387 */ /* 0x0007e20000100800 */
[----:B-1----:R-:W-:Y:S01]  /*58f0*/  IADD3 R0, R18, 0x7800, RZ ;  /* 0x0000780012007810 */ /* 0x002fe20007ffe0ff */
[----:B--2---:R-:W-:-:S04]  /*5900*/  IMAD.X R3, RZ, RZ, R17, P2 ;  /* 0x000000ffff037224 */ /* 0x004fc800010e0611 */
[----:B------:R1:W-:Y:S01]  /*5910*/  STL [R1+0xc], R0 ;  /* 0x00000c0001007387 */ /* 0x0003e20000100800 */
[----:B---3--:R-:W-:-:S03]  /*5920*/  IMAD.X R2, RZ, RZ, R17, P1 ;  /* 0x000000ffff027224 */ /* 0x008fc600008e0611 */
[----:B------:R2:W-:Y:S01]  /*5930*/  STL [R1+0x6c], R3 ;  /* 0x00006c0301007387 */ /* 0x0005e20000100800 */
[----:B-1----:R-:W-:-:S05]  /*5940*/  IMAD.X R0, RZ, RZ, R17, P0 ;  /* 0x000000ffff007224 */ /* 0x002fca00000e0611 */
[----:B------:R2:W-:Y:S04]  /*5950*/  STL [R1+0x5c], R0 ;  /* 0x00005c0001007387 */ /* 0x0005e80000100800 */
[----:B------:R2:W-:Y:S02]  /*5960*/  STL [R1+0x64], R2 ;  /* 0x0000640201007387 */ /* 0x0005e40000100800 */
.L_x_24:
[----:B------:R-:W3:Y:S01]  /*5970*/  LDL.64 R12, [R1+0x98] ;  /* 0x00009800010c7983 */ /* 0x000ee20000100a00 */
[----:B------:R-:W-:Y:S01]  /*5980*/  MOV R7, c[0x0][0x208] ;  /* 0x0000820000077a02 */ /* 0x000fe20000000f00 */
[----:B------:R-:W-:Y:S04]  /*5990*/  DEPBAR.LE SB0, 0x0 ;  /* 0x000080000000791a */ /* 0x000fe80000000000 */
[----:B------:R-:W4:Y:S01]  /*59a0*/  LDL R132, [R1+0x88] ;  /* 0x0000880001847983 */ /* 0x000f220000100800 */
[----:B------:R-:W-:Y:S04]  /*59b0*/  MOV R14, c[0x0][0x20c] ;  /* 0x00008300000e7a02 */ /* 0x000fe80000000f00 */
[----:B--2---:R-:W2:Y:S05]  /*59c0*/  LDL R28, [R1+0x8c] ;  /* 0x00008c00011c7983 */ /* 0x004eaa0000100800 */
        /* <DEDUP_REMOVED lines=21> */
[----:B---3--:R-:W-:Y:S01]  /*5b20*/  IADD3 R3, P0, R2, R12, RZ ;  /* 0x0000000c02037210 */ /* 0x008fe20007f1e0ff */
[----:B------:R-:W-:Y:S03]  /*5b30*/  LDSM.16.M88.4 R136, [R136] ;  /* 0x000000008888783b */ /* 0x000fe60000000200 */
        /* <DEDUP_REMOVED lines=940> */
.L_x_23:
[----:B------:R-:W3:Y:S04]  /*9600*/  LDL.LU R5, [R1+0x54] ;  /* 0x0000540001057983 */ /* 0x000ee80000300800 */
[----:B--2---:R-:W2:Y:S01]  /*9610*/  LDL.LU R2, [R1+0x58] ;  /* 0x0000580001027983 */ /* 0x004ea20000300800 */
[----:B------:R-:W-:-:S03]  /*9620*/  PLOP3.LUT P2, PT, PT, PT, PT, 0x8, 0x0 ;  /* 0x000000000000781c */ /* 0x000fc60003f4e170 */
[----:B---3--:R-:W1:Y:S04]  /*9630*/  SHFL.BFLY PT, R0, R5, 0x2, 0x1f ;  /* 0x0c401f0005007f89 */ /* 0x008e6800000e0000 */
[----:B--2---:R-:W2:Y:S01]  /*9640*/  SHFL.BFLY PT, R4, R2, 0x2, 0x1f ;  /* 0x0c401f0002047f89 */ /* 0x004ea200000e0000 */
[----:B-1----:R-:W-:Y:S02]  /*9650*/  FADD.FTZ R0, R0, R5 ;  /* 0x0000000500007221 */ /* 0x002fe40000010000 */
[----:B--2---:R-:W-:-:S03]  /*9660*/  FADD.FTZ R4, R4, R2 ;  /* 0x0000000204047221 */ /* 0x004fc60000010000 */
[----:B------:R-:W1:Y:S01]  /*9670*/  SHFL.BFLY PT, R6, R0, 0x1, 0x1f ;  /* 0x0c201f0000067f89 */ /* 0x000e6200000e0000 */
[----:B------:R-:W-:-:S03]  /*9680*/  MOV R2, RZ ;  /* 0x000000ff00027202 */ /* 0x000fc60000000f00 */
[----:B------:R-:W2:Y:S01]  /*9690*/  SHFL.BFLY PT, R5, R4, 0x1, 0x1f ;  /* 0x0c201f0004057f89 */ /* 0x000ea200000e0000 */
[----:B-1----:R-:W-:Y:S01]  /*96a0*/  FADD.FTZ R6, R0, R6 ;  /* 0x0000000600067221 */ /* 0x002fe20000010000 */
[----:B------:R-:W-:Y:S01]  /*96b0*/  MOV R0, RZ ;  /* 0x000000ff00007202 */ /* 0x000fe20000000f00 */
[----:B--2---:R-:W-:-:S03]  /*96c0*/  FADD.FTZ R4, R5, R4 ;  /* 0x0000000405047221 */ /* 0x004fc60000010000 */
[----:B------:R-:W-:Y:S02]  /*96d0*/  FSETP.NE.FTZ.AND P1, PT, R6, RZ, PT ;  /* 0x000000ff0600720b */ /* 0x000fe40003f35000 */
[----:B------:R-:W-:-:S11]  /*96e0*/  FSETP.NE.FTZ.AND P0, PT, R4, RZ, PT ;  /* 0x000000ff0400720b */ /* 0x000fd60003f15000 */
[----:B------:R-:W1:Y:S08]  /*96f0*/  @P1 MUFU.RCP R2, R6 ;  /* 0x0000000600021308 */ /* 0x000e700000001000 */
[----:B------:R-:W2:Y:S08]  /*9700*/  @P1 MUFU.LG2 R6, R6 ;  /* 0x0000000600061308 */ /* 0x000eb00000000c00 */
[----:B------:R-:W3:Y:S01]  /*9710*/  @P0 MUFU.LG2 R7, R4 ;  /* 0x0000000400070308 */ /* 0x000ee20000000c00 */
[----:B-1----:R-:W-:-:S02]  /*9720*/  FMUL.FTZ R16, R2, R36 ;  /* 0x0000002402107220 */ /* 0x002fc40000410000 */
[C---:B------:R-:W-:Y:S02]  /*9730*/  FMUL.FTZ R18, R2.reuse, R40 ;  /* 0x0000002802127220 */ /* 0x040fe40000410000 */
[C---:B------:R-:W-:Y:S02]  /*9740*/  FMUL.FTZ R140, R2.reuse, R140 ;  /* 0x0000008c028c7220 */ /* 0x040fe40000410000 */
[C---:B------:R-:W-:Y:S01]  /*9750*/  FMUL.FTZ R8, R2.reuse, R141 ;  /* 0x0000008d02087220 */ /* 0x040fe20000410000 */
[----:B------:R1:W4:Y:S01]  /*9760*/  @P0 MUFU.RCP R0, R4 ;  /* 0x0000000400000308 */ /* 0x0003220000001000 */
[C---:B------:R-:W-:Y:S02]  /*9770*/  FMUL.FTZ R144, R2.reuse, R144 ;  /* 0x0000009002907220 */ /* 0x040fe40000410000 */
[C---:B------:R-:W-:Y:S02]  /*9780*/  FMUL.FTZ R145, R2.reuse, R145 ;  /* 0x0000009102917220 */ /* 0x040fe40000410000 */
[----:B------:R-:W-:-:S02]  /*9790*/  FMUL.FTZ R148, R2, R148 ;  /* 0x0000009402947220 */ /* 0x000fc40000410000 */
[C---:B------:R-:W-:Y:S02]  /*97a0*/  FMUL.FTZ R149, R2.reuse, R149 ;  /* 0x0000009502957220 */ /* 0x040fe40000410000 */
[C---:B------:R-:W-:Y:S02]  /*97b0*/  FMUL.FTZ R152, R2.reuse, R152 ;  /* 0x0000009802987220 */ /* 0x040fe40000410000 */
[C---:B------:R-:W-:Y:S02]  /*97c0*/  FMUL.FTZ R153, R2.reuse, R153 ;  /* 0x0000009902997220 */ /* 0x040fe40000410000 */
[C---:B------:R-:W-:Y:S02]  /*97d0*/  FMUL.FTZ R156, R2.reuse, R156 ;  /* 0x0000009c029c7220 */ /* 0x040fe40000410000 */
[C---:B------:R-:W-:Y:S01]  /*97e0*/  FMUL.FTZ R157, R2.reuse, R157 ;  /* 0x0000009d029d7220 */ /* 0x040fe20000410000 */
[----:B-1----:R-:W-:Y:S01]  /*97f0*/  @P1 MOV R4, 0x3f317218 ;  /* 0x3f31721800041802 */ /* 0x002fe20000000f00 */
        /* <DEDUP_REMOVED lines=14> */
[C---:B------:R-:W-:Y:S01]  /*98e0*/  FMUL.FTZ R26, R2.reuse, R56 ;  /* 0x00000038021a7220 */ /* 0x040fe20000410000 */
[----:B------:R-:W-:Y:S01]  /*98f0*/  MOV R56, 0xff800000 ;  /* 0xff80000000387802 */ /* 0x000fe20000000f00 */
[C---:B------:R-:W-:Y:S01]  /*9900*/  FMUL.FTZ R36, R2.reuse, R57 ;  /* 0x0000003902247220 */ /* 0x040fe20000410000 */
[----:B------:R-:W-:Y:S01]  /*9910*/  MOV R57, 0xff800000 ;  /* 0xff80000000397802 */ /* 0x000fe20000000f00 */
        /* <DEDUP_REMOVED lines=36> */
[----:B------:R-:W-:Y:S01]  /*9b60*/  @P0 MOV R2, 0x3f317218 ;  /* 0x3f31721800020802 */ /* 0x000fe20000000f00 */
[----:B------:R-:W-:Y:S02]  /*9b70*/  @P1 FMUL.FTZ R5, R4, c[0x0][0x2d0] ;  /* 0x0000b40004051a20 */ /* 0x000fe40000410000 */
[----:B--2---:R-:W-:Y:S02]  /*9b80*/  @P1 FMUL.FTZ R6, R6, 0.69314718246459960938 ;  /* 0x3f31721806061820 */ /* 0x004fe40000410000 */
[----:B---3--:R-:W-:-:S02]  /*9b90*/  @P0 FMUL.FTZ R4, R7, 0.69314718246459960938 ;  /* 0x3f31721807040820 */ /* 0x008fc40000410000 */
[----:B------:R-:W-:Y:S02]  /*9ba0*/  @P0 FMUL.FTZ R2, R2, c[0x0][0x2d0] ;  /* 0x0000b40002020a20 */ /* 0x000fe40000410000 */
[C---:B----4-:R-:W-:Y:S02]  /*9bb0*/  FMUL.FTZ R142, R0.reuse, R142 ;  /* 0x0000008e008e7220 */ /* 0x050fe40000410000 */
        /* <DEDUP_REMOVED lines=62> */
[----:B------:R-:W-:Y:S02]  /*9fa0*/  FMUL.FTZ R131, R0, R131 ;  /* 0x0000008300837220 */ /* 0x000fe40000410000 */
[----:B------:R-:W-:-:S02]  /*9fb0*/  @P1 FFMA.FTZ R56, R5, R132, R6 ;  /* 0x0000008405381223 */ /* 0x000fc40000010006 */
[----:B------:R-:W-:Y:S02]  /*9fc0*/  @P0 FFMA.FTZ R57, R2, R3, R4 ;  /* 0x0000000302390223 */ /* 0x000fe40000010004 */
.L_x_22:
[----:B-1----:R-:W-:Y:S05]  /*9fd0*/  @P2 BRA `(.L_x_25) ;  /* 0x00001ab000002947 */ /* 0x002fea0003800000 */
[----:B------:R-:W2:Y:S01]  /*9fe0*/  LDL R65, [R1+0xa8] ;  /* 0x0000a80001417983 */ /* 0x000ea20000100800 */
[----:B------:R-:W-:Y:S02]  /*9ff0*/  F2FP.BF16.PACK_AB R50, R51, R50 ;  /* 0x000000323332723e */ /* 0x000fe400000010ff */
[----:B------:R-:W-:Y:S01]  /*a000*/  F2FP.BF16.PACK_AB R46, R47, R46 ;  /* 0x0000002e2f2e723e */ /* 0x000fe200000010ff */
[----:B------:R-:W1:Y:S01]  /*a010*/  S2R R61, SR_TID.X ;  /* 0x00000000003d7919 */ /* 0x000e620000002100 */
[----:B------:R-:W-:Y:S02]  /*a020*/  F2FP.BF16.PACK_AB R36, R36, R26 ;  /* 0x0000001a2424723e */ /* 0x000fe400000010ff */
[----:B------:R-:W-:Y:S02]  /*a030*/  F2FP.BF16.PACK_AB R42, R43, R42 ;  /* 0x0000002a2b2a723e */ /* 0x000fe400000010ff */
[----:B------:R-:W-:Y:S02]  /*a040*/  F2FP.BF16.PACK_AB R8, R8, R140 ;  /* 0x0000008c0808723e */ /* 0x000fe400000010ff */
[----:B------:R-:W-:-:S02]  /*a050*/  F2FP.BF16.PACK_AB R5, R143, R142 ;  /* 0x0000008e8f05723e */ /* 0x000fc400000010ff */
[----:B------:R-:W-:Y:S02]  /*a060*/  F2FP.BF16.PACK_AB R6, R145, R144 ;  /* 0x000000909106723e */ /* 0x000fe400000010ff */
[----:B------:R-:W-:Y:S02]  /*a070*/  F2FP.BF16.PACK_AB R146, R147, R146 ;  /* 0x000000929392723e */ /* 0x000fe400000010ff */
[----:B------:R-:W-:Y:S02]  /*a080*/  F2FP.BF16.PACK_AB R53, R149, R148 ;  /* 0x000000949535723e */ /* 0x000fe400000010ff */
[----:B------:R-:W-:Y:S02]  /*a090*/  F2FP.BF16.PACK_AB R150, R151, R150 ;  /* 0x000000969796723e */ /* 0x000fe400000010ff */
[----:B------:R-:W-:Y:S02]  /*a0a0*/  F2FP.BF16.PACK_AB R7, R153, R152 ;  /* 0x000000989907723e */ /* 0x000fe400000010ff */
[----:B------:R-:W-:-:S02]  /*a0b0*/  F2FP.BF16.PACK_AB R154, R155, R154 ;  /* 0x0000009a9b9a723e */ /* 0x000fc400000010ff */
[----:B------:R-:W-:Y:S02]  /*a0c0*/  F2FP.BF16.PACK_AB R52, R157, R156 ;  /* 0x0000009c9d34723e */ /* 0x000fe400000010ff */
[----:B------:R-:W-:Y:S02]  /*a0d0*/  F2FP.BF16.PACK_AB R158, R159, R158 ;  /* 0x0000009e9f9e723e */ /* 0x000fe400000010ff */
[----:B-1----:R-:W-:Y:S02]  /*a0e0*/  SHF.R.S32.HI R51, RZ, 0x1f, R61 ;  /* 0x0000001fff337819 */ /* 0x002fe4000001143d */
[----:B------:R-:W-:Y:S02]  /*a0f0*/  F2FP.BF16.PACK_AB R49, R161, R160 ;  /* 0x000000a0a131723e */ /* 0x000fe400000010ff */
[CC--:B------:R-:W-:Y:S02]  /*a100*/  LEA.HI R2, R51.reuse, R61.reuse, RZ, 0x2 ;  /* 0x0000003d33027211 */ /* 0x0c0fe400078f10ff */
[----:B------:R-:W-:-:S02]  /*a110*/  LEA.HI R47, R51, R61, RZ, 0x5 ;  /* 0x0000003d332f7211 */ /* 0x000fc400078f28ff */
[--C-:B------:R-:W-:Y:S02]  /*a120*/  SHF.R.S32.HI R4, RZ, 0x2, R2.reuse ;  /* 0x00000002ff047819 */ /* 0x100fe40000011402 */
[----:B------:R-:W-:Y:S02]  /*a130*/  SHF.R.S32.HI R0, RZ, 0x1f, R2 ;  /* 0x0000001fff007819 */ /* 0x000fe40000011402 */
[----:B------:R-:W-:Y:S02]  /*a140*/  SHF.R.S32.HI R43, RZ, 0x5, R47 ;  /* 0x00000005ff2b7819 */ /* 0x000fe4000001142f */
[----:B------:R-:W-:Y:S02]  /*a150*/  LEA.HI R0, R0, R4, RZ, 0x3 ;  /* 0x0000000400007211 */ /* 0x000fe400078f18ff */
[----:B------:R-:W-:Y:S02]  /*a160*/  F2FP.BF16.PACK_AB R162, R163, R162 ;  /* 0x000000a2a3a2723e */ /* 0x000fe400000010ff */
[----:B------:R-:W-:-:S02]  /*a170*/  LOP3.LUT R0, R0, 0xfffffff8, RZ, 0xc0, !PT ;  /* 0xfffffff800007812 */ /* 0x000fc400078ec0ff */
[----:B------:R-:W-:Y:S02]  /*a180*/  F2FP.BF16.PACK_AB R48, R165, R164 ;  /* 0x000000a4a530723e */ /* 0x000fe400000010ff */
[----:B------:R-:W-:Y:S01]  /*a190*/  F2FP.BF16.PACK_AB R166, R167, R166 ;  /* 0x000000a6a7a6723e */ /* 0x000fe200000010ff */
[----:B------:R-:W-:Y:S01]  /*a1a0*/  IMAD.IADD R4, R4, 0x1, -R0 ;  /* 0x0000000104047824 */ /* 0x000fe200078e0a00 */
[----:B------:R-:W-:Y:S02]  /*a1b0*/  LOP3.LUT R0, R2, 0xfffffffc, RZ, 0xc0, !PT ;  /* 0xfffffffc02007812 */ /* 0x000fe400078ec0ff */
[----:B------:R-:W-:Y:S01]  /*a1c0*/  F2FP.BF16.PACK_AB R45, R169, R168 ;  /* 0x000000a8a92d723e */ /* 0x000fe200000010ff */
[C---:B------:R-:W-:Y:S01]  /*a1d0*/  IMAD.SHL.U32 R2, R4.reuse, 0x40, RZ ;  /* 0x0000004004027824 */ /* 0x040fe200078e00ff */
[----:B------:R-:W-:Y:S01]  /*a1e0*/  LOP3.LUT R3, R4, 0x1, RZ, 0xc0, !PT ;  /* 0x0000000104037812 */ /* 0x000fe200078ec0ff */
[----:B------:R-:W-:Y:S01]  /*a1f0*/  IMAD.IADD R26, R61, 0x1, -R0 ;  /* 0x000000013d1a7824 */ /* 0x000fe200078e0a00 */
[----:B------:R-:W-:-:S02]  /*a200*/  F2FP.BF16.PACK_AB R170, R171, R170 ;  /* 0x000000aaabaa723e */ /* 0x000fc400000010ff */
[----:B------:R-:W-:Y:S01]  /*a210*/  LOP3.LUT R0, R2, 0x1c0, RZ, 0xc0, !PT ;  /* 0x000001c002007812 */ /* 0x000fe200078ec0ff */
[----:B------:R-:W-:Y:S01]  /*a220*/  IMAD R2, R43, 0x200, R26 ;  /* 0x000002002b027824 */ /* 0x000fe200078e021a */
[----:B------:R-:W-:Y:S02]  /*a230*/  ISETP.NE.U32.AND P0, PT, R3, 0x1, PT ;  /* 0x000000010300780c */ /* 0x000fe40003f05070 */
[----:B------:R-:W-:Y:S02]  /*a240*/  LEA.HI R0, R0, R0, RZ, 0x1d ;  /* 0x0000000000007211 */ /* 0x000fe400078fe8ff */
[----:B------:R-:W-:Y:S01]  /*a250*/  R2P PR, R4, 0x6 ;  /* 0x0000000604007804 */ /* 0x000fe20000000000 */
[----:B------:R-:W-:Y:S01]  /*a260*/  IMAD.MOV.U32 R4, RZ, RZ, 0x20 ;  /* 0x00000020ff047424 */ /* 0x000fe200078e00ff */
[----:B------:R-:W-:Y:S01]  /*a270*/  F2FP.BF16.PACK_AB R44, R37, R16 ;  /* 0x00000010252c723e */ /* 0x000fe200000010ff */
[----:B------:R-:W-:Y:S01]  /*a280*/  IMAD.U32 R0, R2, 0x2, R0 ;  /* 0x0000000202007824 */ /* 0x000fe200078e0000 */
[----:B------:R-:W-:-:S02]  /*a290*/  F2FP.BF16.PACK_AB R41, R39, R38 ;  /* 0x000000262729723e */ /* 0x000fc400000010ff */
[----:B------:R-:W-:Y:S01]  /*a2a0*/  SEL R4, R4, 0xffffffe0, !P1 ;  /* 0xffffffe004047807 */ /* 0x000fe20004800000 */
[----:B------:R-:W-:Y:S01]  /*a2b0*/  IMAD.SHL.U32 R0, R0, 0x2, RZ ;  /* 0x0000000200007824 */ /* 0x000fe200078e00ff */
[----:B------:R-:W-:Y:S01]  /*a2c0*/  BAR.SYNC.DEFER_BLOCKING 0x1, 0x100 ;  /* 0x0044000000007b1d */ /* 0x000fe20000010000 */
[----:B------:R-:W-:Y:S02]  /*a2d0*/  F2FP.BF16.PACK_AB R40, R40, R18 ;  /* 0x000000122828723e */ /* 0x000fe400000010ff */
[----:B------:R-:W-:Y:S02]  /*a2e0*/  F2FP.BF16.PACK_AB R39, R9, R20 ;  /* 0x000000140927723e */ /* 0x000fe400000010ff */
[C---:B------:R-:W-:Y:S02]  /*a2f0*/  IADD3 R3, R0.reuse, 0x80, RZ ;  /* 0x0000008000037810 */ /* 0x040fe40007ffe0ff */
[C---:B------:R-:W-:Y:S02]  /*a300*/  IADD3 R2, R0.reuse, 0x70, RZ ;  /* 0x0000007000027810 */ /* 0x040fe40007ffe0ff */
[----:B------:R-:W-:Y:S01]  /*a310*/  @P0 IADD3 R2, R3, 0x10, RZ ;  /* 0x0000001003020810 */ /* 0x000fe20007ffe0ff */
[----:B------:R-:W-:Y:S01]  /*a320*/  IMAD.IADD R3, R0, 0x1, R4 ;  /* 0x0000000100037824 */ /* 0x000fe200078e0204 */
[----:B------:R-:W-:-:S02]  /*a330*/  F2FP.BF16.PACK_AB R38, R12, R22 ;  /* 0x000000160c26723e */ /* 0x000fc400000010ff */
[----:B------:R-:W-:Y:S02]  /*a340*/  F2FP.BF16.PACK_AB R37, R14, R24 ;  /* 0x000000180e25723e */ /* 0x000fe400000010ff */
[----:B------:R-:W-:Y:S02]  /*a350*/  F2FP.BF16.PACK_AB R54, R55, R54 ;  /* 0x000000363736723e */ /* 0x000fe400000010ff */
[----:B------:R-:W-:Y:S02]  /*a360*/  F2FP.BF16.PACK_AB R58, R59, R58 ;  /* 0x0000003a3b3a723e */ /* 0x000fe400000010ff */
[----:B------:R-:W-:Y:S02]  /*a370*/  F2FP.BF16.PACK_AB R35, R35, R60 ;  /* 0x0000003c2323723e */ /* 0x000fe400000010ff */
[----:B------:R-:W-:Y:S02]  /*a380*/  F2FP.BF16.PACK_AB R62, R63, R62 ;  /* 0x0000003e3f3e723e */ /* 0x000fe400000010ff */
[----:B------:R-:W-:Y:S01]  /*a390*/  F2FP.BF16.PACK_AB R34, R34, R64 ;  /* 0x000000402222723e */ /* 0x000fe200000010ff */
[----:B------:R1:W-:Y:S01]  /*a3a0*/  STS [R0+0x80], R8 ;  /* 0x0000800800007388 */ /* 0x0003e20000000800 */
[----:B------:R-:W-:-:S02]  /*a3b0*/  F2FP.BF16.PACK_AB R66, R67, R66 ;  /* 0x000000424342723e */ /* 0x000fc400000010ff */
[----:B------:R-:W-:Y:S01]  /*a3c0*/  F2FP.BF16.PACK_AB R33, R33, R68 ;  /* 0x000000442121723e */ /* 0x000fe200000010ff */
[----:B------:R-:W-:Y:S01]  /*a3d0*/  STS [R0+0x480], R5 ;  /* 0x0004800500007388 */ /* 0x000fe20000000800 */
[----:B------:R-:W-:Y:S02]  /*a3e0*/  F2FP.BF16.PACK_AB R70, R71, R70 ;  /* 0x000000464746723e */ /* 0x000fe400000010ff */
[----:B------:R-:W-:Y:S01]  /*a3f0*/  F2FP.BF16.PACK_AB R32, R32, R72 ;  /* 0x000000482020723e */ /* 0x000fe200000010ff */
[----:B------:R3:W-:Y:S01]  /*a400*/  STS [R2], R6 ;  /* 0x0000000602007388 */ /* 0x0007e20000000800 */
[----:B------:R-:W-:Y:S02]  /*a410*/  F2FP.BF16.PACK_AB R74, R75, R74 ;  /* 0x0000004a4b4a723e */ /* 0x000fe400000010ff */
        /* <DEDUP_REMOVED lines=10> */
[----:B-1----:R-:W-:Y:S01]  /*a4c0*/  IMAD.MOV.U32 R8, RZ, RZ, 0x40 ;  /* 0x00000040ff087424 */ /* 0x002fe200078e00ff */
[----:B------:R-:W-:-:S02]  /*a4d0*/  F2FP.BF16.PACK_AB R90, R91, R90 ;  /* 0x0000005a5b5a723e */ /* 0x000fc400000010ff */
[----:B------:R-:W-:Y:S02]  /*a4e0*/  F2FP.BF16.PACK_AB R27, R27, R92 ;  /* 0x0000005c1b1b723e */ /* 0x000fe400000010ff */
[----:B------:R-:W-:Y:S02]  /*a4f0*/  F2FP.BF16.PACK_AB R94, R95, R94 ;  /* 0x0000005e5f5e723e */ /* 0x000fe400000010ff */
[----:B------:R-:W-:Y:S02]  /*a500*/  F2FP.BF16.PACK_AB R25, R97, R96 ;  /* 0x000000606119723e */ /* 0x000fe400000010ff */
[----:B---3--:R-:W-:Y:S01]  /*a510*/  SEL R6, R8, 0xffffffc0, !P2 ;  /* 0xffffffc008067807 */ /* 0x008fe20005000000 */
[----:B------:R-:W-:Y:S01]  /*a520*/  IMAD.IADD R8, R4, 0x1, R2 ;  /* 0x0000000104087824 */ /* 0x000fe200078e0202 */
[----:B------:R-:W-:Y:S02]  /*a530*/  F2FP.BF16.PACK_AB R99, R99, R98 ;  /* 0x000000626363723e */ /* 0x000fe400000010ff */
[----:B------:R-:W-:Y:S01]  /*a540*/  F2FP.BF16.PACK_AB R24, R101, R100 ;  /* 0x000000646518723e */ /* 0x000fe200000010ff */
[----:B------:R-:W-:Y:S01]  /*a550*/  IMAD.IADD R5, R0, 0x1, R6 ;  /* 0x0000000100057824 */ /* 0x000fe200078e0206 */
[----:B------:R1:W-:Y:S01]  /*a560*/  STS [R8], R7 ;  /* 0x0000000708007388 */ /* 0x0003e20000000800 */
[----:B------:R-:W-:Y:S01]  /*a570*/  IMAD.IADD R4, R6, 0x1, R3 ;  /* 0x0000000106047824 */ /* 0x000fe200078e0203 */
[----:B------:R-:W-:-:S02]  /*a580*/  F2FP.BF16.PACK_AB R23, R23, R102 ;  /* 0x000000661717723e */ /* 0x000fc400000010ff */
[----:B------:R-:W-:Y:S01]  /*a590*/  STS [R8+0x400], R154 ;  /* 0x0004009a08007388 */ /* 0x000fe20000000800 */
[----:B------:R-:W-:Y:S02]  /*a5a0*/  F2FP.BF16.PACK_AB R22, R105, R104 ;  /* 0x000000686916723e */ /* 0x000fe400000010ff */
[----:B------:R-:W-:Y:S01]  /*a5b0*/  F2FP.BF16.PACK_AB R21, R21, R106 ;  /* 0x0000006a1515723e */ /* 0x000fe200000010ff */
[----:B------:R-:W-:Y:S01]  /*a5c0*/  STS [R5+0x80], R52 ;  /* 0x0000803405007388 */ /* 0x000fe20000000800 */
[----:B------:R-:W-:Y:S02]  /*a5d0*/  F2FP.BF16.PACK_AB R20, R109, R108 ;  /* 0x0000006c6d14723e */ /* 0x000fe400000010ff */
[----:B------:R-:W-:Y:S01]  /*a5e0*/  F2FP.BF16.PACK_AB R19, R19, R110 ;  /* 0x0000006e1313723e */ /* 0x000fe200000010ff */
[----:B------:R-:W-:Y:S01]  /*a5f0*/  STS [R5+0x480], R158 ;  /* 0x0004809e05007388 */ /* 0x000fe20000000800 */
[----:B------:R-:W-:Y:S02]  /*a600*/  F2FP.BF16.PACK_AB R18, R113, R112 ;  /* 0x000000707112723e */ /* 0x000fe400000010ff */
[----:B------:R-:W-:-:S02]  /*a610*/  F2FP.BF16.PACK_AB R17, R17, R114 ;  /* 0x000000721111723e */ /* 0x000fc400000010ff */
[----:B------:R-:W-:Y:S02]  /*a620*/  F2FP.BF16.PACK_AB R16, R117, R116 ;  /* 0x000000747510723e */ /* 0x000fe400000010ff */
[----:B------:R-:W-:Y:S02]  /*a630*/  F2FP.BF16.PACK_AB R13, R13, R118 ;  /* 0x000000760d0d723e */ /* 0x000fe400000010ff */
[----:B------:R-:W-:Y:S02]  /*a640*/  F2FP.BF16.PACK_AB R12, R121, R120 ;  /* 0x00000078790c723e */ /* 0x000fe400000010ff */
[----:B------:R-:W-:Y:S01]  /*a650*/  F2FP.BF16.PACK_AB R11, R11, R122 ;  /* 0x0000007a0b0b723e */ /* 0x000fe200000010ff */
[----:B-1----:R-:W-:Y:S01]  /*a660*/  IMAD.IADD R7, R6, 0x1, R2 ;  /* 0x0000000106077824 */ /* 0x002fe200078e0202 */
[----:B------:R-:W-:Y:S01]  /*a670*/  F2FP.BF16.PACK_AB R9, R125, R124 ;  /* 0x0000007c7d09723e */ /* 0x000fe200000010ff */
[----:B------:R-:W-:Y:S01]  /*a680*/  IMAD.IADD R6, R8, 0x1, R6 ;  /* 0x0000000108067824 */ /* 0x000fe200078e0206 */
[----:B------:R-:W-:-:S02]  /*a690*/  F2FP.BF16.PACK_AB R15, R127, R126 ;  /* 0x0000007e7f0f723e */ /* 0x000fc400000010ff */
[----:B------:R-:W-:Y:S01]  /*a6a0*/  STS [R7], R49 ;  /* 0x0000003107007388 */ /* 0x000fe20000000800 */
[----:B------:R-:W-:Y:S02]  /*a6b0*/  F2FP.BF16.PACK_AB R14, R129, R128 ;  /* 0x00000080810e723e */ /* 0x000fe400000010ff */
[----:B------:R-:W-:Y:S01]  /*a6c0*/  F2FP.BF16.PACK_AB R10, R131, R130 ;  /* 0x00000082830a723e */ /* 0x000fe200000010ff */
[----:B------:R-:W-:Y:S01]  /*a6d0*/  STS [R7+0x400], R162 ;  /* 0x000400a207007388 */ /* 0x000fe20000000800 */
[----:B------:R-:W-:Y:S02]  /*a6e0*/  ISETP.NE.U32.AND P0, PT, RZ, c[0x0][0x500], PT ;  /* 0x00014000ff007a0c */ /* 0x000fe40003f05070 */
[----:B------:R-:W-:Y:S01]  /*a6f0*/  ISETP.NE.U32.AND P1, PT, RZ, c[0x0][0x508], PT ;  /* 0x00014200ff007a0c */ /* 0x000fe20003f25070 */
[----:B------:R-:W-:Y:S01]  /*a700*/  STS [R4+0x80], R48 ;  /* 0x0000803004007388 */ /* 0x000fe20000000800 */
[----:B------:R-:W-:Y:S02]  /*a710*/  ISETP.NE.AND.EX P0, PT, RZ, c[0x0][0x504], PT, P0 ;  /* 0x00014100ff007a0c */ /* 0x000fe40003f05300 */
[----:B------:R-:W-:Y:S01]  /*a720*/  ISETP.NE.AND.EX P1, PT, RZ, c[0x0][0x50c], PT, P1 ;  /* 0x00014300ff007a0c */ /* 0x000fe20003f25310 */
[----:B------:R-:W-:Y:S04]  /*a730*/  STS [R4+0x480], R166 ;  /* 0x000480a604007388 */ /* 0x000fe80000000800 */
[----:B------:R-:W-:Y:S04]  /*a740*/  STS [R6], R45 ;  /* 0x0000002d06007388 */ /* 0x000fe80000000800 */
        /* <DEDUP_REMOVED lines=37> */
[----:B------:R-:W-:Y:S04]  /*a9a0*/  STS [R3+0xc080], R20 ;  /* 0x00c0801403007388 */ /* 0x000fe80000000800 */
[----:B------:R-:W-:Y:S04]  /*a9b0*/  STS [R3+0xc480], R19 ;  /* 0x00c4801303007388 */ /* 0x000fe80000000800 */
[----:B------:R-:W-:Y:S04]  /*a9c0*/  STS [R8+0xc000], R18 ;  /* 0x00c0001208007388 */ /* 0x000fe80000000800 */
[----:B------:R-:W-:Y:S04]  /*a9d0*/  STS [R8+0xc400], R17 ;  /* 0x00c4001108007388 */ /* 0x000fe80000000800 */
[----:B------:R-:W-:Y:S04]  /*a9e0*/  STS [R5+0xc080], R16 ;  /* 0x00c0801005007388 */ /* 0x000fe80000000800 */
[----:B------:R-:W-:Y:S01]  /*a9f0*/  STS [R5+0xc480], R13 ;  /* 0x00c4800d05007388 */ /* 0x000fe20000000800 */
[----:B-1----:R-:W-:-:S03]  /*aa00*/  IMAD.MOV.U32 R2, RZ, RZ, 0x4 ;  /* 0x00000004ff027424 */ /* 0x002fc600078e00ff */
[----:B------:R-:W-:Y:S04]  /*aa10*/  STS [R7+0xc000], R12 ;  /* 0x00c0000c07007388 */ /* 0x000fe80000000800 */
[----:B------:R-:W-:Y:S04]  /*aa20*/  STS [R7+0xc400], R11 ;  /* 0x00c4000b07007388 */ /* 0x000fe80000000800 */
[----:B------:R2:W-:Y:S04]  /*aa30*/  STS [R4+0xc080], R9 ;  /* 0x00c0800904007388 */ /* 0x0005e80000000800 */
[----:B------:R1:W-:Y:S04]  /*aa40*/  STS [R4+0xc480], R15 ;  /* 0x00c4800f04007388 */ /* 0x0003e80000000800 */
[----:B------:R1:W-:Y:S04]  /*aa50*/  STS [R6+0xc000], R14 ;  /* 0x00c0000e06007388 */ /* 0x0003e80000000800 */
[----:B------:R1:W-:Y:S01]  /*aa60*/  STS [R6+0xc400], R10 ;  /* 0x00c4000a06007388 */ /* 0x0003e20000000800 */
[----:B--2---:R-:W-:-:S03]  /*aa70*/  IMAD.WIDE R8, R65, R2, c[0x0][0x500] ;  /* 0x0001400041087625 */ /* 0x004fc600078e0202 */
[----:B------:R-:W-:Y:S06]  /*aa80*/  BAR.SYNC.DEFER_BLOCKING 0x1, 0x100 ;  /* 0x0044000000007b1d */ /* 0x000fec0000010000 */
[----:B------:R-:W2:Y:S01]  /*aa90*/  @P0 LDG.E R0, [R8.64] ;  /* 0x0000000408000981 */ /* 0x000ea2000c1e1900 */
[----:B------:R-:W-:Y:S02]  /*aaa0*/  IMAD.MOV.U32 R29, RZ, RZ, c[0x0][0x388] ;  /* 0x0000e200ff1d7624 */ /* 0x000fe400078e00ff */
[----:B------:R-:W-:-:S05]  /*aab0*/  @P1 IMAD.WIDE R2, R65, R2, c[0x0][0x508] ;  /* 0x0001420041021625 */ /* 0x000fca00078e0202 */
[----:B------:R3:W5:Y:S02]  /*aac0*/  @P1 LDG.E R29, [R2.64] ;  /* 0x00000004021d1981 */ /* 0x000764000c1e1900 */
[----:B---3--:R-:W-:Y:S02]  /*aad0*/  CS2R R2, SRZ ;  /* 0x0000000000027805 */ /* 0x008fe4000001ff00 */
[--C-:B--2---:R-:W-:Y:S01]  /*aae0*/  @P0 SHF.R.S32.HI R3, RZ, 0x1f, R0.reuse ;  /* 0x0000001fff030819 */ /* 0x104fe20000011400 */
[----:B------:R-:W-:Y:S01]  /*aaf0*/  @P0 IMAD.MOV.U32 R2, RZ, RZ, R0 ;  /* 0x000000ffff020224 */ /* 0x000fe200078e0000 */
[----:B------:R-:W-:Y:S05]  /*ab00*/  @P1 BRA `(.L_x_26) ;  /* 0x0000004000001947 */ /* 0x000fea0003800000 */
[----:B-1----:R-:W-:Y:S05]  /*ab10*/  @!P0 BRA `(.L_x_26) ;  /* 0x0000003000008947 */ /* 0x002fea0003800000 */
[----:B------:R-:W2:Y:S04]  /*ab20*/  LDG.E R4, [R8.64] ;  /* 0x0000000408047981 */ /* 0x000ea8000c1e1900 */
[----:B------:R-:W2:Y:S02]  /*ab30*/  LDG.E R0, [R8.64+0x4] ;  /* 0x0000040408007981 */ /* 0x000ea4000c1e1900 */
[----:B--2--5:R-:W-:-:S02]  /*ab40*/  IADD3 R29, -R4, R0, RZ ;  /* 0x00000000041d7210 */ /* 0x024fc40007ffe1ff */
.L_x_26:
[----:B-1----:R-:W-:Y:S01]  /*ab50*/  LOP3.LUT R0, R47, 0xffffffe0, RZ, 0xc0, !PT ;  /* 0xffffffe02f007812 */ /* 0x002fe200078ec0ff */
[----:B------:R-:W1:Y:S01]  /*ab60*/  S2R R28, SR_CTAID.X ;  /* 0x00000000001c7919 */ /* 0x000e620000002500 */
[----:B------:R-:W-:Y:S01]  /*ab70*/  SHF.R.S32.HI R4, RZ, 0x1f, R43 ;  /* 0x0000001fff047819 */ /* 0x000fe2000001142b */
[----:B------:R-:W-:Y:S01]  /*ab80*/  IMAD.MOV.U32 R7, RZ, RZ, c[0x0][0x4e8] ;  /* 0x00013a00ff077624 */ /* 0x000fe200078e00ff */
[----:B------:R-:W-:Y:S01]  /*ab90*/  LEA.HI R15, R51, R61, RZ, 0x3 ;  /* 0x0000003d330f7211 */ /* 0x000fe200078f18ff */
[----:B------:R-:W-:Y:S01]  /*aba0*/  IMAD.IADD R0, R61, 0x1, -R0 ;  /* 0x000000013d007824 */ /* 0x000fe200078e0a00 */
[----:B------:R-:W2:Y:S01]  /*abb0*/  S2R R11, SR_CTAID.Y ;  /* 0x00000000000b7919 */ /* 0x000ea20000002600 */
[----:B------:R-:W-:Y:S01]  /*abc0*/  LEA.HI R4, R4, R43, RZ, 0x3 ;  /* 0x0000002b04047211 */ /* 0x000fe200078f18ff */
[----:B-----5:R-:W-:Y:S01]  /*abd0*/  IMAD R29, R29, c[0x0][0x4e8], RZ ;  /* 0x00013a001d1d7a24 */ /* 0x020fe200078e02ff */
[----:B------:R-:W-:Y:S01]  /*abe0*/  ISETP.NE.AND P1, PT, R7, 0x1, PT ;  /* 0x000000010700780c */ /* 0x000fe20003f25270 */
[----:B------:R-:W-:Y:S01]  /*abf0*/  BSSY B0, `(.L_x_27) ;  /* 0x000008c000007945 */ /* 0x000fe20003800000 */
[----:B------:R-:W-:-:S02]  /*ac00*/  SHF.R.S32.HI R6, RZ, 0x1f, R0 ;  /* 0x0000001fff067819 */ /* 0x000fc40000011400 */
[----:B------:R-:W-:Y:S02]  /*ac10*/  LOP3.LUT R5, R4, 0xffffff8, RZ, 0xc0, !PT ;  /* 0x0ffffff804057812 */ /* 0x000fe400078ec0ff */
[----:B------:R-:W-:Y:S02]  /*ac20*/  LEA.HI R4, R26, R26, RZ, 0x1 ;  /* 0x0000001a1a047211 */ /* 0x000fe400078f08ff */
[----:B------:R-:W-:Y:S02]  /*ac30*/  LEA.HI R6, R6, R0, RZ, 0x2 ;  /* 0x0000000006067211 */ /* 0x000fe400078f10ff */
[----:B------:R-:W-:Y:S02]  /*ac40*/  IADD3 R7, R43, -R5, RZ ;  /* 0x800000052b077210 */ /* 0x000fe40007ffe0ff */
[----:B------:R-:W-:Y:S02]  /*ac50*/  LOP3.LUT R4, R4, 0x1ffffffe, RZ, 0xc0, !PT ;  /* 0x1ffffffe04047812 */ /* 0x000fe400078ec0ff */
[----:B------:R-:W-:Y:S01]  /*ac60*/  SHF.R.S32.HI R5, RZ, 0x2, R6 ;  /* 0x00000002ff057819 */ /* 0x000fe20000011406 */
[----:B------:R-:W-:Y:S01]  /*ac70*/  IMAD R6, R3, c[0x0][0x3a0], RZ ;  /* 0x0000e80003067a24 */ /* 0x000fe200078e02ff */
[----:B------:R-:W-:Y:S01]  /*ac80*/  LOP3.LUT P2, RZ, R0, 0x3, RZ, 0xc0, !PT ;  /* 0x0000000300ff7812 */ /* 0x000fe2000784c0ff */
[----:B------:R-:W-:Y:S01]  /*ac90*/  IMAD.IADD R0, R26, 0x1, -R4 ;  /* 0x000000011a007824 */ /* 0x000fe200078e0a04 */
[----:B------:R-:W-:Y:S01]  /*aca0*/  LOP3.LUT R4, R15, 0xfffffff8, RZ, 0xc0, !PT ;  /* 0xfffffff80f047812 */ /* 0x000fe200078ec0ff */
[----:B------:R-:W-:Y:S01]  /*acb0*/  IMAD R17, R7, 0x10, R5 ;  /* 0x0000001007117824 */ /* 0x000fe200078e0205 */
[----:B------:R-:W-:Y:S01]  /*acc0*/  SEL R12, R65, RZ, !P0 ;  /* 0x000000ff410c7207 */ /* 0x000fe20004000000 */
[----:B------:R-:W-:Y:S01]  /*acd0*/  IMAD R6, R2, c[0x0][0x3a4], R6 ;  /* 0x0000e90002067a24 */ /* 0x000fe200078e0206 */
[----:B------:R-:W-:Y:S01]  /*ace0*/  IADD3 R13, -R4, R61, RZ ;  /* 0x0000003d040d7210 */ /* 0x000fe20007ffe1ff */
[----:B------:R-:W-:Y:S01]  /*acf0*/  IMAD R0, R0, 0x8, R17 ;  /* 0x0000000800007824 */ /* 0x000fe200078e0211 */
[----:B--2---:R-:W-:Y:S01]  /*ad00*/  SHF.R.S32.HI R10, RZ, 0x1f, R11 ;  /* 0x0000001fff0a7819 */ /* 0x004fe2000001140b */
[----:B------:R-:W-:Y:S01]  /*ad10*/  IMAD.WIDE.U32 R4, R2, c[0x0][0x3a0], RZ ;  /* 0x0000e80002047a25 */ /* 0x000fe200078e00ff */
[----:B------:R-:W-:-:S02]  /*ad20*/  SHF.R.S32.HI R15, RZ, 0x3, R15 ;  /* 0x00000003ff0f7819 */ /* 0x000fc4000001140f */
[----:B------:R-:W-:Y:S01]  /*ad30*/  LEA.HI R18, R51, R61, RZ, 0x6 ;  /* 0x0000003d33127211 */ /* 0x000fe200078f30ff */
[----:B-1----:R-:W-:Y:S01]  /*ad40*/  IMAD R7, R28, 0x80, R0 ;  /* 0x000000801c077824 */ /* 0x002fe200078e0200 */
[----:B------:R-:W-:Y:S01]  /*ad50*/  LEA R14, R13, R15, 0x5 ;  /* 0x0000000f0d0e7211 */ /* 0x000fe200078e28ff */
[----:B------:R-:W-:Y:S01]  /*ad60*/  IMAD.WIDE.U32 R8, R11, c[0x0][0x490], R2 ;  /* 0x000124000b087a25 */ /* 0x000fe200078e0002 */
[----:B------:R-:W-:-:S03]  /*ad70*/  IADD3 R3, R5, R6, RZ ;  /* 0x0000000605037210 */ /* 0x000fc60007ffe0ff */
[----:B------:R-:W-:-:S04]  /*ad80*/  @P1 IMAD.HI.U32 R0, R7, c[0x0][0x4ec], RZ ;  /* 0x00013b0007001a27 */ /* 0x000fc800078e00ff */
[C---:B------:R-:W-:Y:S02]  /*ad90*/  IMAD R5, R10.reuse, c[0x0][0x490], RZ ;  /* 0x000124000a057a24 */ /* 0x040fe400078e02ff */
[----:B------:R-:W-:Y:S01]  /*ada0*/  IMAD.MOV.U32 R6, RZ, RZ, R7 ;  /* 0x000000ffff067224 */ /* 0x000fe200078e0007 */
[----:B------:R-:W-:Y:S01]  /*adb0*/  @P1 SHF.R.U32.HI R6, RZ, c[0x0][0x4f0], R0 ;  /* 0x00013c00ff061a19 */ /* 0x000fe20000011600 */
[----:B------:R-:W-:Y:S02]  /*adc0*/  IMAD R10, R10, c[0x0][0x3e8], RZ ;  /* 0x0000fa000a0a7a24 */ /* 0x000fe400078e02ff */
[C---:B------:R-:W-:Y:S02]  /*add0*/  IMAD R5, R11.reuse, c[0x0][0x494], R5 ;  /* 0x000125000b057a24 */ /* 0x040fe400078e0205 */
[----:B------:R-:W-:Y:S01]  /*ade0*/  IMAD.MOV.U32 R2, RZ, RZ, R4 ;  /* 0x000000ffff027224 */ /* 0x000fe200078e0004 */
[----:B------:R-:W-:Y:S01]  /*adf0*/  SHF.R.S32.HI R4, RZ, 0x1f, R65 ;  /* 0x0000001fff047819 */ /* 0x000fe20000011441 */
[----:B------:R-:W-:Y:S01]  /*ae00*/  IMAD R10, R11, c[0x0][0x3ec], R10 ;  /* 0x0000fb000b0a7a24 */ /* 0x000fe200078e020a */
[----:B------:R-:W-:Y:S01]  /*ae10*/  IADD3 R5, R9, R5, RZ ;  /* 0x0000000509057210 */ /* 0x000fe20007ffe0ff */
[----:B------:R-:W-:Y:S01]  /*ae20*/  IMAD.WIDE.U32 R2, R11, c[0x0][0x3e8], R2 ;  /* 0x0000fa000b027a25 */ /* 0x000fe200078e0002 */
[----:B------:R-:W-:-:S03]  /*ae30*/  SEL R11, R4, RZ, !P0 ;  /* 0x000000ff040b7207 */ /* 0x000fc60004000000 */
[----:B------:R-:W-:Y:S01]  /*ae40*/  IMAD.MOV R0, RZ, RZ, -R6 ;  /* 0x000000ffff007224 */ /* 0x000fe200078e0a06 */
[----:B------:R-:W-:Y:S01]  /*ae50*/  IADD3 R3, R3, R10, RZ ;  /* 0x0000000a03037210 */ /* 0x000fe20007ffe0ff */
[----:B------:R-:W-:Y:S02]  /*ae60*/  IMAD.MOV.U32 R4, RZ, RZ, R8 ;  /* 0x000000ffff047224 */ /* 0x000fe400078e0008 */
[----:B------:R-:W-:Y:S01]  /*ae70*/  IMAD R9, R0, c[0x0][0x4e8], R7 ;  /* 0x00013a0000097a24 */ /* 0x000fe200078e0207 */
[----:B------:R-:W-:Y:S01]  /*ae80*/  SHF.R.S32.HI R7, RZ, 0x1f, R6 ;  /* 0x0000001fff077819 */ /* 0x000fe20000011406 */
[----:B------:R-:W-:Y:S02]  /*ae90*/  IMAD R0, R11, c[0x0][0x498], RZ ;  /* 0x000126000b007a24 */ /* 0x000fe400078e02ff */
[----:B------:R-:W-:-:S04]  /*aea0*/  IMAD.WIDE.U32 R4, R12, c[0x0][0x498], R4 ;  /* 0x000126000c047a25 */ /* 0x000fc800078e0004 */
[----:B------:R-:W-:Y:S01]  /*aeb0*/  IMAD R0, R12, c[0x0][0x49c], R0 ;  /* 0x000127000c007a24 */ /* 0x000fe200078e0200 */
[----:B------:R-:W-:Y:S01]  /*aec0*/  IADD3 R6, P0, R6, R4, RZ ;  /* 0x0000000406067210 */ /* 0x000fe20007f1e0ff */
[----:B------:R-:W-:Y:S01]  /*aed0*/  IMAD R14, R28, 0x80, R14 ;  /* 0x000000801c0e7824 */ /* 0x000fe200078e020e */
[----:B------:R-:W-:Y:S01]  /*aee0*/  SHF.R.S32.HI R4, RZ, 0x1f, R9 ;  /* 0x0000001fff047819 */ /* 0x000fe20000011409 */
[----:B------:R-:W-:Y:S01]  /*aef0*/  IMAD.SHL.U32 R16, R15, 0x40, RZ ;  /* 0x000000400f107824 */ /* 0x000fe200078e00ff */
[----:B------:R-:W-:Y:S01]  /*af00*/  IADD3.X R7, R7, R5, R0, P0, !PT ;  /* 0x0000000507077210 */ /* 0x000fe200007fe400 */
[----:B------:R-:W-:-:S03]  /*af10*/  @P1 IMAD.HI.U32 R10, R14, c[0x0][0x4ec], RZ ;  /* 0x00013b000e0a1a27 */ /* 0x000fc600078e00ff */
[----:B------:R-:W-:Y:S01]  /*af20*/  LOP3.LUT R0, R16, 0x1c0, RZ, 0xc0, !PT ;  /* 0x000001c010007812 */ /* 0x000fe200078ec0ff */
[----:B------:R-:W-:Y:S02]  /*af30*/  IMAD R5, R4, c[0x0][0x488], RZ ;  /* 0x0001220004057a24 */ /* 0x000fe400078e02ff */
[----:B------:R-:W-:Y:S02]  /*af40*/  IMAD.SHL.U32 R4, R13, 0x8, RZ ;  /* 0x000000080d047824 */ /* 0x000fe400078e00ff */
[----:B------:R-:W-:-:S04]  /*af50*/  IMAD.WIDE.U32 R6, R9, c[0x0][0x488], R6 ;  /* 0x0001220009067a25 */ /* 0x000fc800078e0006 */
[----:B------:R-:W-:Y:S02]  /*af60*/  IMAD R9, R9, c[0x0][0x48c], R5 ;  /* 0x0001230009097a24 */ /* 0x000fe400078e0205 */
[----:B------:R-:W-:Y:S01]  /*af70*/  IMAD.MOV.U32 R8, RZ, RZ, R14 ;  /* 0x000000ffff087224 */ /* 0x000fe200078e000e */
[----:B------:R-:W-:Y:S01]  /*af80*/  @P1 SHF.R.U32.HI R8, RZ, c[0x0][0x4f0], R10 ;  /* 0x00013c00ff081a19 */ /* 0x000fe2000001160a */
[----:B------:R-:W-:Y:S01]  /*af90*/  IMAD R5, R11, c[0x0][0x3f0], RZ ;  /* 0x0000fc000b057a24 */ /* 0x000fe200078e02ff */
[----:B------:R-:W-:Y:S01]  /*afa0*/  SHF.R.U32.HI R11, RZ, 0x3, R0 ;  /* 0x00000003ff0b7819 */ /* 0x000fe20000011600 */
[----:B------:R-:W-:Y:S01]  /*afb0*/  IMAD.WIDE.U32 R2, R12, c[0x0][0x3f0], R2 ;  /* 0x0000fc000c027a25 */ /* 0x000fe200078e0002 */
[----:B------:R-:W-:Y:S02]  /*afc0*/  LOP3.LUT R10, R0, 0x38, R4, 0xf8, !PT ;  /* 0x00000038000a7812 */ /* 0x000fe400078ef804 */
[----:B------:R-:W-:Y:S02]  /*afd0*/  LEA R0, P0, R6, c[0x0][0x450], 0x2 ;  /* 0x0001140006007a11 */ /* 0x000fe400078010ff */
[----:B------:R-:W-:Y:S01]  /*afe0*/  IADD3 R9, R7, R9, RZ ;  /* 0x0000000907097210 */ /* 0x000fe20007ffe0ff */
[----:B------:R-:W-:Y:S01]  /*aff0*/  IMAD R7, R12, c[0x0][0x3f4], R5 ;  /* 0x0000fd000c077a24 */ /* 0x000fe200078e0205 */
[----:B------:R-:W-:Y:S01]  /*b000*/  LOP3.LUT R16, R10, R11, RZ, 0x3c, !PT ;  /* 0x0000000b0a107212 */ /* 0x000fe200078e3cff */
[----:B------:R-:W-:Y:S01]  /*b010*/  SHFL.IDX PT, R12, R0, RZ, 0x1c1f ;  /* 0x001c1fff000c7589 */ /* 0x000fe200000e0000 */
[----:B------:R-:W-:Y:S01]  /*b020*/  LEA.HI.X R6, R6, c[0x0][0x454], R9, 0x2, P0 ;  /* 0x0001150006067a11 */ /* 0x000fe200000f1409 */
[--C-:B------:R-:W-:Y:S01]  /*b030*/  IMAD.MOV R5, RZ, RZ, -R8.reuse ;  /* 0x000000ffff057224 */ /* 0x100fe200078e0a08 */
[----:B------:R-:W-:Y:S01]  /*b040*/  SHF.R.S32.HI R9, RZ, 0x1f, R8 ;  /* 0x0000001fff097819 */ /* 0x000fe20000011408 */
[----:B------:R1:W-:Y:S01]  /*b050*/  SHFL.IDX PT, R10, R0, 0x1, 0x1c1f ;  /* 0x003c1f00000a7f89 */ /* 0x0003e200000e0000 */
[----:B------:R-:W-:-:S02]  /*b060*/  IMAD.IADD R3, R3, 0x1, R7 ;  /* 0x0000000103037824 */ /* 0x000fc400078e0207 */
[----:B------:R-:W-:Y:S01]  /*b070*/  IMAD R5, R5, c[0x0][0x4e8], R14 ;  /* 0x00013a0005057a24 */ /* 0x000fe200078e020e */
[----:B------:R-:W2:Y:S01]  /*b080*/  SHFL.IDX PT, R13, R6, RZ, 0x1c1f ;  /* 0x001c1fff060d7589 */ /* 0x000ea200000e0000 */
[----:B------:R-:W-:-:S03]  /*b090*/  IMAD.WIDE.U32 R2, R8, c[0x0][0x3e0], R2 ;  /* 0x0000f80008027a25 */ /* 0x000fc600078e0002 */
[----:B------:R3:W4:Y:S01]  /*b0a0*/  SHFL.IDX PT, R11, R6, 0x1, 0x1c1f ;  /* 0x003c1f00060b7f89 */ /* 0x00072200000e0000 */
[C---:B-1----:R-:W-:Y:S02]  /*b0b0*/  LEA R0, R28.reuse, R17, 0x7 ;  /* 0x000000111c007211 */ /* 0x042fe400078e38ff */
[----:B------:R-:W-:Y:S02]  /*b0c0*/  LEA R28, R28, R15, 0x7 ;  /* 0x0000000f1c1c7211 */ /* 0x000fe400078e38ff */
[CC--:B------:R-:W-:Y:S01]  /*b0d0*/  ISETP.GE.OR P0, PT, R0.reuse, R29.reuse, P2 ;  /* 0x0000001d0000720c */ /* 0x0c0fe20001706670 */
[----:B---3--:R-:W-:Y:S01]  /*b0e0*/  IMAD R6, R9, c[0x0][0x3e0], RZ ;  /* 0x0000f80009067a24 */ /* 0x008fe200078e02ff */
[----:B------:R-:W-:Y:S02]  /*b0f0*/  IADD3 R9, R0, 0x8, RZ ;  /* 0x0000000800097810 */ /* 0x000fe40007ffe0ff */
[----:B------:R-:W-:Y:S01]  /*b100*/  SHF.R.S32.HI R0, RZ, 0x1f, R5 ;  /* 0x0000001fff007819 */ /* 0x000fe20000011405 */
[----:B------:R-:W-:Y:S01]  /*b110*/  IMAD R7, R8, c[0x0][0x3e4], R6 ;  /* 0x0000f90008077a24 */ /* 0x000fe200078e0206 */
[----:B------:R-:W-:Y:S01]  /*b120*/  ISETP.GE.OR P2, PT, R9, R29, P2 ;  /* 0x0000001d0900720c */ /* 0x000fe20001746670 */
[----:B------:R-:W-:-:S02]  /*b130*/  IMAD.SHL.U32 R6, R18, 0x8, RZ ;  /* 0x0000000812067824 */ /* 0x000fc400078e00ff */
[----:B------:R-:W-:-:S04]  /*b140*/  IMAD.IADD R3, R3, 0x1, R7 ;  /* 0x0000000103037824 */ /* 0x000fc800078e0207 */
[----:B--2---:R1:W-:Y:S01]  /*b150*/  @!P0 ST.E [R12.64], R56 ;  /* 0x000000380c008985 */ /* 0x0043e2000c101904 */
[----:B------:R-:W-:Y:S01]  /*b160*/  IMAD R0, R0, c[0x0][0x3d8], RZ ;  /* 0x0000f60000007a24 */ /* 0x000fe200078e02ff */
[----:B------:R-:W-:Y:S01]  /*b170*/  LOP3.LUT R7, R16, 0x7ffffe00, R6, 0xf8, !PT ;  /* 0x7ffffe0010077812 */ /* 0x000fe200078ef806 */
[----:B------:R-:W-:-:S04]  /*b180*/  IMAD.WIDE.U32 R2, R5, c[0x0][0x3d8], R2 ;  /* 0x0000f60005027a25 */ /* 0x000fc800078e0002 */
[----:B------:R-:W-:Y:S01]  /*b190*/  IMAD R6, R5, c[0x0][0x3dc], R0 ;  /* 0x0000f70005067a24 */ /* 0x000fe200078e0200 */
[----:B------:R-:W-:Y:S01]  /*b1a0*/  SHF.L.U32 R0, R7, 0x1, RZ ;  /* 0x0000000107007819 */ /* 0x000fe200000006ff */
[----:B----4-:R1:W-:Y:S01]  /*b1b0*/  @!P2 ST.E [R10.64], R57 ;  /* 0x000000390a00a985 */ /* 0x0103e2000c101904 */
[C---:B------:R-:W-:Y:S01]  /*b1c0*/  LEA R31, P0, R2.reuse, c[0x0][0x380], 0x1 ;  /* 0x0000e000021f7a11 */ /* 0x040fe200078008ff */
[----:B------:R-:W-:Y:S02]  /*b1d0*/  IMAD.IADD R3, R3, 0x1, R6 ;  /* 0x0000000103037824 */ /* 0x000fe400078e0206 */
[----:B------:R1:W2:Y:S03]  /*b1e0*/  LDS.128 R44, [R0+0x1080] ;  /* 0x00108000002c7984 */ /* 0x0002a60000000c00 */
[----:B------:R-:W-:Y:S01]  /*b1f0*/  LEA.HI.X R30, R2, c[0x0][0x384], R3, 0x1, P0 ;  /* 0x0000e100021e7a11 */ /* 0x000fe200000f0c03 */
[----:B------:R1:W3:Y:S01]  /*b200*/  LDS.128 R60, [R0+0x2080] ;  /* 0x00208000003c7984 */ /* 0x0002e20000000c00 */
[----:B------:R-:W-:-:S03]  /*b210*/  ISETP.GE.AND P0, PT, R28, R29, PT ;  /* 0x0000001d1c00720c */ /* 0x000fc60003f06270 */
[----:B------:R1:W4:Y:S04]  /*b220*/  LDS.128 R72, [R0+0x3080] ;  /* 0x0030800000487984 */ /* 0x0003280000000c00 */
[----:B------:R1:W1:Y:S04]  /*b230*/  LDS.128 R40, [R0+0x5080] ;  /* 0x0050800000287984 */ /* 0x0002680000000c00 */
        /* <DEDUP_REMOVED lines=8> */
[----:B------:R1:W1:Y:S04]  /*b2c0*/  SHFL.IDX PT, R2, R31, RZ, 0x181f ;  /* 0x00181fff1f027589 */ /* 0x00026800000e0000 */
[----:B------:R1:W1:Y:S01]  /*b2d0*/  SHFL.IDX PT, R3, R30, RZ, 0x181f ;  /* 0x00181fff1e037589 */ /* 0x00026200000e0000 */
[----:B------:R-:W-:Y:S05]  /*b2e0*/  @P0 BRA `(.L_x_28) ;  /* 0x000001c000000947 */ /* 0x000fea0003800000 */
[----:B--234-:R-:W2:Y:S01]  /*b2f0*/  LDS.128 R24, [R0+0x80] ;  /* 0x0000800000187984 */ /* 0x01cea20000000c00 */
[----:B------:R-:W-:-:S02]  /*b300*/  IADD3 R7, R4, 0x40, RZ ;  /* 0x0000004004077810 */ /* 0x000fc40007ffe0ff */
[C---:B------:R-:W-:Y:S01]  /*b310*/  IADD3 R8, R4.reuse, 0x80, RZ ;  /* 0x0000008004087810 */ /* 0x040fe20007ffe0ff */
[----:B------:R-:W3:Y:S01]  /*b320*/  LDS.128 R20, [R0+0x4080] ;  /* 0x0040800000147984 */ /* 0x000ee20000000c00 */
[----:B------:R-:W-:Y:S02]  /*b330*/  IADD3 R9, R4, 0xc0, RZ ;  /* 0x000000c004097810 */ /* 0x000fe40007ffe0ff */
[----:B------:R-:W-:Y:S01]  /*b340*/  ISETP.GE.AND P2, PT, R7, c[0x0][0x3c8], PT ;  /* 0x0000f20007007a0c */ /* 0x000fe20003f46270 */
[----:B------:R-:W4:Y:S01]  /*b350*/  LDS.128 R16, [R0+0x8080] ;  /* 0x0080800000107984 */ /* 0x000f220000000c00 */
[----:B------:R-:W-:Y:S02]  /*b360*/  ISETP.GE.AND P1, PT, R8, c[0x0][0x3c8], PT ;  /* 0x0000f20008007a0c */ /* 0x000fe40003f26270 */
[----:B------:R-:W-:Y:S01]  /*b370*/  ISETP.GE.AND P0, PT, R9, c[0x0][0x3c8], PT ;  /* 0x0000f20009007a0c */ /* 0x000fe20003f06270 */
[----:B-1----:R1:W5:Y:S01]  /*b380*/  LDS.128 R12, [R0+0xc080] ;  /* 0x00c08000000c7984 */ /* 0x0023620000000c00 */
[----:B------:R-:W-:-:S07]  /*b390*/  ISETP.GE.AND P3, PT, R4, c[0x0][0x3c8], PT ;  /* 0x0000f20004007a0c */ /* 0x000fce0003f66270 */
[----:B------:R-:W-:-:S04]  /*b3a0*/  @!P2 SHF.R.S32.HI R5, RZ, 0x1f, R7 ;  /* 0x0000001fff05a819 */ /* 0x000fc80000011407 */
[----:B------:R-:W-:Y:S02]  /*b3b0*/  @!P0 SHF.R.S32.HI R6, RZ, 0x1f, R9 ;  /* 0x0000001fff068819 */ /* 0x000fe40000011409 */
[----:B------:R-:W-:Y:S01]  /*b3c0*/  @!P2 LEA.HI R7, R5, R7, RZ, 0x3 ;  /* 0x000000070507a211 */ /* 0x000fe200078f18ff */
[----:B------:R-:W-:Y:S01]  /*b3d0*/  @!P3 IMAD.WIDE R10, R4, 0x2, R2 ;  /* 0x00000002040ab825 */ /* 0x000fe200078e0202 */
[----:B-1----:R-:W-:-:S04]  /*b3e0*/  @!P1 SHF.R.S32.HI R0, RZ, 0x1f, R8 ;  /* 0x0000001fff009819 */ /* 0x002fc80000011408 */
[----:B------:R-:W-:Y:S01]  /*b3f0*/  @!P1 LEA.HI R5, R0, R8, RZ, 0x3 ;  /* 0x0000000800059211 */ /* 0x000fe200078f18ff */
[----:B--2---:R1:W-:Y:S01]  /*b400*/  @!P3 ST.E.128 [R10.64], R24 ;  /* 0x000000180a00b985 */ /* 0x0043e2000c101d04 */
[----:B------:R-:W-:Y:S02]  /*b410*/  @!P0 LEA.HI R0, R6, R9, RZ, 0x3 ;  /* 0x0000000906008211 */ /* 0x000fe400078f18ff */
[----:B------:R-:W-:Y:S02]  /*b420*/  @!P2 LOP3.LUT R6, R7, 0xfffffff8, RZ, 0xc0, !PT ;  /* 0xfffffff80706a812 */ /* 0x000fe400078ec0ff */
[----:B------:R-:W-:Y:S02]  /*b430*/  @!P1 LOP3.LUT R5, R5, 0xfffffff8, RZ, 0xc0, !PT ;  /* 0xfffffff805059812 */ /* 0x000fe400078ec0ff */
[----:B------:R-:W-:Y:S01]  /*b440*/  @!P0 LOP3.LUT R0, R0, 0xfffffff8, RZ, 0xc0, !PT ;  /* 0xfffffff800008812 */ /* 0x000fe200078ec0ff */
[----:B------:R-:W-:-:S04]  /*b450*/  @!P2 IMAD.WIDE R8, R6, 0x2, R2 ;  /* 0x000000020608a825 */ /* 0x000fc800078e0202 */
[--C-:B------:R-:W-:Y:S01]  /*b460*/  @!P1 IMAD.WIDE R6, R5, 0x2, R2.reuse ;  /* 0x0000000205069825 */ /* 0x100fe200078e0202 */
[----:B---3--:R1:W-:Y:S03]  /*b470*/  @!P2 ST.E.128 [R8.64], R20 ;  /* 0x000000140800a985 */ /* 0x0083e6000c101d04 */
[----:B------:R-:W-:Y:S01]  /*b480*/  @!P0 IMAD.WIDE R2, R0, 0x2, R2 ;  /* 0x0000000200028825 */ /* 0x000fe200078e0202 */
[----:B----4-:R1:W-:Y:S04]  /*b490*/  @!P1 ST.E.128 [R6.64], R16 ;  /* 0x0000001006009985 */ /* 0x0103e8000c101d04 */
[----:B-----5:R1:W-:Y:S02]  /*b4a0*/  @!P0 ST.E.128 [R2.64], R12 ;  /* 0x0000000c02008985 */ /* 0x0203e4000c101d04 */
.L_x_28:
[----:B--234-:R-:W-:Y:S05]  /*b4b0*/  BSYNC B0 ;  /* 0x0000000000007941 */ /* 0x01cfea0003800000 */
.L_x_27:
[----:B-1----:R-:W-:Y:S01]  /*b4c0*/  IADD3 R0, R28, 0x20, RZ ;  /* 0x000000201c007810 */ /* 0x002fe20007ffe0ff */
[----:B------:R1:W2:Y:S01]  /*b4d0*/  SHFL.IDX PT, R3, R30, 0x1, 0x181f ;  /* 0x00381f001e037f89 */ /* 0x0002a200000e0000 */
[----:B------:R-:W-:Y:S02]  /*b4e0*/  BSSY B0, `(.L_x_29) ;  /* 0x000001c000007945 */ /* 0x000fe40003800000 */
[----:B------:R-:W-:Y:S01]  /*b4f0*/  ISETP.GE.AND P0, PT, R0, R29, PT ;  /* 0x0000001d0000720c */ /* 0x000fe20003f06270 */
[----:B------:R1:W3:-:S12]  /*b500*/  SHFL.IDX PT, R2, R31, 0x1, 0x181f ;  /* 0x00381f001f027f89 */ /* 0x0002d800000e0000 */
[----:B------:R-:W-:Y:S05]  /*b510*/  @P0 BRA `(.L_x_30) ;  /* 0x0000018000000947 */ /* 0x000fea0003800000 */
[C---:B------:R-:W-:Y:S02]  /*b520*/  IADD3 R7, R4.reuse, 0x40, RZ ;  /* 0x0000004004077810 */ /* 0x040fe40007ffe0ff */
[C---:B------:R-:W-:Y:S02]  /*b530*/  IADD3 R8, R4.reuse, 0x80, RZ ;  /* 0x0000008004087810 */ /* 0x040fe40007ffe0ff */
[----:B------:R-:W-:Y:S02]  /*b540*/  IADD3 R9, R4, 0xc0, RZ ;  /* 0x000000c004097810 */ /* 0x000fe40007ffe0ff */
[----:B------:R-:W-:Y:S02]  /*b550*/  ISETP.GE.AND P2, PT, R7, c[0x0][0x3c8], PT ;  /* 0x0000f20007007a0c */ /* 0x000fe40003f46270 */
[----:B------:R-:W-:Y:S02]  /*b560*/  ISETP.GE.AND P1, PT, R8, c[0x0][0x3c8], PT ;  /* 0x0000f20008007a0c */ /* 0x000fe40003f26270 */
[----:B------:R-:W-:-:S02]  /*b570*/  ISETP.GE.AND P0, PT, R9, c[0x0][0x3c8], PT ;  /* 0x0000f20009007a0c */ /* 0x000fc40003f06270 */
[----:B------:R-:W-:-:S07]  /*b580*/  ISETP.GE.AND P3, PT, R4, c[0x0][0x3c8], PT ;  /* 0x0000f20004007a0c */ /* 0x000fce0003f66270 */
[----:B------:R-:W-:Y:S02]  /*b590*/  @!P2 SHF.R.S32.HI R5, RZ, 0x1f, R7 ;  /* 0x0000001fff05a819 */ /* 0x000fe40000011407 */
[----:B------:R-:W-:Y:S02]  /*b5a0*/  @!P1 SHF.R.S32.HI R0, RZ, 0x1f, R8 ;  /* 0x0000001fff009819 */ /* 0x000fe40000011408 */
[----:B------:R-:W-:Y:S02]  /*b5b0*/  @!P0 SHF.R.S32.HI R6, RZ, 0x1f, R9 ;  /* 0x0000001fff068819 */ /* 0x000fe40000011409 */
[----:B------:R-:W-:Y:S01]  /*b5c0*/  @!P2 LEA.HI R7, R5, R7, RZ, 0x3 ;  /* 0x000000070507a211 */ /* 0x000fe200078f18ff */
[----:B--23--:R-:W-:Y:S01]  /*b5d0*/  @!P3 IMAD.WIDE R10, R4, 0x2, R2 ;  /* 0x00000002040ab825 */ /* 0x00cfe200078e0202 */
        /* <DEDUP_REMOVED lines=12> */
.L_x_30:
[----:B------:R-:W-:Y:S05]  /*b6a0*/  BSYNC B0 ;  /* 0x0000000000007941 */ /* 0x000fea0003800000 */
.L_x_29:
[----:B------:R-:W-:Y:S01]  /*b6b0*/  IADD3 R0, R28, 0x40, RZ ;  /* 0x000000401c007810 */ /* 0x000fe20007ffe0ff */
[----:B--2---:R2:W4:Y:S01]  /*b6c0*/  SHFL.IDX PT, R3, R30, 0x2, 0x181f ;  /* 0x00581f001e037f89 */ /* 0x00452200000e0000 */
[----:B------:R-:W-:Y:S02]  /*b6d0*/  BSSY B0, `(.L_x_31) ;  /* 0x000001c000007945 */ /* 0x000fe40003800000 */
[----:B------:R-:W-:Y:S01]  /*b6e0*/  ISETP.GE.AND P0, PT, R0, R29, PT ;  /* 0x0000001d0000720c */ /* 0x000fe20003f06270 */
[----:B---3--:R2:W3:-:S12]  /*b6f0*/  SHFL.IDX PT, R2, R31, 0x2, 0x181f ;  /* 0x00581f001f027f89 */ /* 0x0084d800000e0000 */
        /* <DEDUP_REMOVED lines=25> */
.L_x_32:
[----:B------:R-:W-:Y:S05]  /*b890*/  BSYNC B0 ;  /* 0x0000000000007941 */ /* 0x000fea0003800000 */
.L_x_31:
[----:B------:R-:W-:Y:S01]  /*b8a0*/  IADD3 R0, R28, 0x60, RZ ;  /* 0x000000601c007810 */ /* 0x000fe20007ffe0ff */
[----:B---34-:R3:W4:Y:S03]  /*b8b0*/  SHFL.IDX PT, R3, R30, 0x3, 0x181f ;  /* 0x00781f001e037f89 */ /* 0x01872600000e0000 */
[----:B------:R-:W-:Y:S01]  /*b8c0*/  ISETP.GE.AND P0, PT, R0, R29, PT ;  /* 0x0000001d0000720c */ /* 0x000fe20003f06270 */
[----:B------:R3:W1:-:S12]  /*b8d0*/  SHFL.IDX PT, R2, R31, 0x3, 0x181f ;  /* 0x00781f001f027f89 */ /* 0x00065800000e0000 */
[----:B------:R-:W-:Y:S05]  /*b8e0*/  @P0 EXIT ;  /* 0x000000000000094d */ /* 0x000fea0003800000 */
[C---:B------:R-:W-:Y:S02]  /*b8f0*/  IADD3 R6, R4.reuse, 0x40, RZ ;  /* 0x0000004004067810 */ /* 0x040fe40007ffe0ff */
[----:B------:R-:W-:Y:S02]  /*b900*/  IADD3 R7, R4, 0x80, RZ ;  /* 0x0000008004077810 */ /* 0x000fe40007ffe0ff */
[----:B------:R-:W-:Y:S02]  /*b910*/  ISETP.GE.AND P1, PT, R6, c[0x0][0x3c8], PT ;  /* 0x0000f20006007a0c */ /* 0x000fe40003f26270 */
        /* <DEDUP_REMOVED lines=12> */
[----:B------:R-:W-:Y:S01]  /*b9e0*/  IADD3 R0, R4, 0xc0, RZ ;  /* 0x000000c004007810 */ /* 0x000fe20007ffe0ff */
        /* <DEDUP_REMOVED lines=10> */
.L_x_25:
[----:B------:R-:W2:Y:S01]  /*ba90*/  LDL R8, [R1+0xa8] ;  /* 0x0000a80001087983 */ /* 0x000ea20000100800 */
[----:B------:R-:W-:Y:S01]  /*baa0*/  ISETP.NE.U32.AND P0, PT, RZ, c[0x0][0x508], PT ;  /* 0x00014200ff007a0c */ /* 0x000fe20003f05070 */
[----:B------:R-:W-:Y:S01]  /*bab0*/  IMAD.MOV.U32 R2, RZ, RZ, 0x4 ;  /* 0x00000004ff027424 */ /* 0x000fe200078e00ff */
[----:B------:R-:W-:Y:S02]  /*bac0*/  ISETP.NE.U32.AND P1, PT, RZ, c[0x0][0x500], PT ;  /* 0x00014000ff007a0c */ /* 0x000fe40003f25070 */
[----:B------:R-:W-:Y:S02]  /*bad0*/  ISETP.NE.AND.EX P0, PT, RZ, c[0x0][0x50c], PT, P0 ;  /* 0x00014300ff007a0c */ /* 0x000fe40003f05300 */
[----:B------:R-:W-:Y:S01]  /*bae0*/  ISETP.NE.AND.EX P1, PT, RZ, c[0x0][0x504], PT, P1 ;  /* 0x00014100ff007a0c */ /* 0x000fe20003f25310 */
[----:B------:R-:W-:Y:S02]  /*baf0*/  IMAD.MOV.U32 R16, RZ, RZ, c[0x0][0x388] ;  /* 0x0000e200ff107624 */ /* 0x000fe400078e00ff */
[----:B--2---:R-:W-:-:S08]  /*bb00*/  IMAD.WIDE R6, R8, R2, c[0x0][0x500] ;  /* 0x0001400008067625 */ /* 0x004fd000078e0202 */
[----:B------:R-:W-:Y:S02]  /*bb10*/  @P0 IMAD.WIDE R2, R8, R2, c[0x0][0x508] ;  /* 0x0001420008020625 */ /* 0x000fe400078e0202 */
[----:B------:R-:W2:Y:S04]  /*bb20*/  @P1 LDG.E R0, [R6.64] ;  /* 0x0000000406001981 */ /* 0x000ea8000c1e1900 */
[----:B------:R1:W5:Y:S01]  /*bb30*/  @P0 LDG.E R16, [R2.64] ;  /* 0x0000000402100981 */ /* 0x000362000c1e1900 */
[----:B------:R-:W-:Y:S02]  /*bb40*/  CS2R R4, SRZ ;  /* 0x0000000000047805 */ /* 0x000fe4000001ff00 */
[--C-:B--2---:R-:W-:Y:S01]  /*bb50*/  @P1 SHF.R.S32.HI R5, RZ, 0x1f, R0.reuse ;  /* 0x0000001fff051819 */ /* 0x104fe20000011400 */
[----:B------:R-:W-:Y:S01]  /*bb60*/  @P1 IMAD.MOV.U32 R4, RZ, RZ, R0 ;  /* 0x000000ffff041224 */ /* 0x000fe200078e0000 */
[----:B------:R-:W-:Y:S05]  /*bb70*/  @P0 BRA `(.L_x_33) ;  /* 0x0000004000000947 */ /* 0x000fea0003800000 */
[----:B-1----:R-:W-:Y:S05]  /*bb80*/  @!P1 BRA `(.L_x_33) ;  /* 0x0000003000009947 */ /* 0x002fea0003800000 */
[----:B------:R1:W2:Y:S04]  /*bb90*/  LDG.E R0, [R6.64] ;  /* 0x0000000406007981 */ /* 0x0002a8000c1e1900 */
[----:B-1----:R-:W2:Y:S02]  /*bba0*/  LDG.E R6, [R6.64+0x4] ;  /* 0x0000040406067981 */ /* 0x002ea4000c1e1900 */
[----:B--2--5:R-:W-:-:S02]  /*bbb0*/  IADD3 R16, -R0, R6, RZ ;  /* 0x0000000600107210 */ /* 0x024fc40007ffe1ff */
.L_x_33:
[----:B-1----:R-:W1:Y:S01]  /*bbc0*/  S2R R12, SR_TID.X ;  /* 0x00000000000c7919 */ /* 0x002e620000002100 */
[----:B------:R-:W-:Y:S01]  /*bbd0*/  SHF.R.S32.HI R0, RZ, 0x1f, R8 ;  /* 0x0000001fff007819 */ /* 0x000fe20000011408 */
[----:B------:R-:W-:Y:S01]  /*bbe0*/  BSSY B0, `(.L_x_34) ;  /* 0x0000028000007945 */ /* 0x000fe20003800000 */
[----:B------:R-:W-:-:S02]  /*bbf0*/  SEL R10, R8, RZ, !P1 ;  /* 0x000000ff080a7207 */ /* 0x000fc40004800000 */
[----:B------:R-:W-:Y:S02]  /*bc00*/  SEL R11, R0, RZ, !P1 ;  /* 0x000000ff000b7207 */ /* 0x000fe40004800000 */
[----:B-1----:R-:W-:-:S13]  /*bc10*/  ISETP.GE.AND P0, PT, R12, 0x80, PT ;  /* 0x000000800c00780c */ /* 0x002fda0003f06270 */
[----:B------:R-:W-:Y:S05]  /*bc20*/  @P0 BRA `(.L_x_35) ;  /* 0x0000023000000947 */ /* 0x000fea0003800000 */
[----:B------:R-:W1:Y:S01]  /*bc30*/  S2R R9, SR_CTAID.X ;  /* 0x0000000000097919 */ /* 0x000e620000002500 */
[----:B-----5:R-:W-:Y:S01]  /*bc40*/  IMAD R0, R16, c[0x0][0x4e8], RZ ;  /* 0x00013a0010007a24 */ /* 0x020fe200078e02ff */
[----:B-1----:R-:W-:-:S04]  /*bc50*/  LEA R9, R9, R12, 0x7 ;  /* 0x0000000c09097211 */ /* 0x002fc800078e38ff */
[----:B------:R-:W-:-:S13]  /*bc60*/  ISETP.GE.AND P0, PT, R9, R0, PT ;  /* 0x000000000900720c */ /* 0x000fda0003f06270 */
[----:B------:R-:W-:Y:S05]  /*bc70*/  @P0 BRA `(.L_x_35) ;  /* 0x000001e000000947 */ /* 0x000fea0003800000 */
[----:B------:R-:W1:Y:S01]  /*bc80*/  S2R R8, SR_CTAID.Y ;  /* 0x0000000000087919 */ /* 0x000e620000002600 */
[----:B------:R-:W-:Y:S01]  /*bc90*/  MOV R0, c[0x0][0x4e8] ;  /* 0x00013a0000007a02 */ /* 0x000fe20000000f00 */
[----:B------:R-:W-:Y:S01]  /*bca0*/  IMAD.MOV.U32 R3, RZ, RZ, R5 ;  /* 0x000000ffff037224 */ /* 0x000fe200078e0005 */
[----:B------:R-:W-:Y:S02]  /*bcb0*/  MOV R2, R4 ;  /* 0x0000000400027202 */ /* 0x000fe40000000f00 */
[----:B------:R-:W-:-:S13]  /*bcc0*/  ISETP.NE.AND P0, PT, R0, 0x1, PT ;  /* 0x000000010000780c */ /* 0x000fda0003f05270 */
[----:B------:R-:W-:Y:S01]  /*bcd0*/  @P0 IMAD.HI.U32 R7, R9, c[0x0][0x4ec], RZ ;  /* 0x00013b0009070a27 */ /* 0x000fe200078e00ff */
[----:B-1----:R-:W-:-:S03]  /*bce0*/  SHF.R.S32.HI R0, RZ, 0x1f, R8 ;  /* 0x0000001fff007819 */ /* 0x002fc60000011408 */
[----:B------:R-:W-:-:S04]  /*bcf0*/  IMAD.WIDE.U32 R2, R8, c[0x0][0x490], R2 ;  /* 0x0001240008027a25 */ /* 0x000fc800078e0002 */
[----:B------:R-:W-:Y:S02]  /*bd00*/  IMAD R6, R0, c[0x0][0x490], RZ ;  /* 0x0001240000067a24 */ /* 0x000fe400078e02ff */
[----:B------:R-:W-:Y:S01]  /*bd10*/  IMAD.MOV.U32 R0, RZ, RZ, R9 ;  /* 0x000000ffff007224 */ /* 0x000fe200078e0009 */
[----:B------:R-:W-:Y:S01]  /*bd20*/  @P0 SHF.R.U32.HI R0, RZ, c[0x0][0x4f0], R7 ;  /* 0x00013c00ff000a19 */ /* 0x000fe20000011607 */
[----:B------:R-:W-:Y:S02]  /*bd30*/  IMAD R6, R8, c[0x0][0x494], R6 ;  /* 0x0001250008067a24 */ /* 0x000fe400078e0206 */
[----:B------:R-:W-:Y:S01]  /*bd40*/  IMAD R8, R11, c[0x0][0x498], RZ ;  /* 0x000126000b087a24 */ /* 0x000fe200078e02ff */
[----:B------:R-:W-:Y:S01]  /*bd50*/  IADD3 R7, -R0, RZ, RZ ;  /* 0x000000ff00077210 */ /* 0x000fe20007ffe1ff */
[----:B------:R-:W-:Y:S02]  /*bd60*/  IMAD.IADD R3, R6, 0x1, R3 ;  /* 0x0000000106037824 */ /* 0x000fe400078e0203 */
[----:B------:R-:W-:-:S02]  /*bd70*/  IMAD R8, R10, c[0x0][0x49c], R8 ;  /* 0x000127000a087a24 */ /* 0x000fc400078e0208 */
[----:B------:R-:W-:Y:S01]  /*bd80*/  IMAD R6, R7, c[0x0][0x4e8], R9 ;  /* 0x00013a0007067a24 */ /* 0x000fe200078e0209 */
[----:B------:R-:W-:Y:S01]  /*bd90*/  SHF.R.S32.HI R9, RZ, 0x1f, R0 ;  /* 0x0000001fff097819 */ /* 0x000fe20000011400 */
[----:B------:R-:W-:-:S03]  /*bda0*/  IMAD.WIDE.U32 R2, R10, c[0x0][0x498], R2 ;  /* 0x000126000a027a25 */ /* 0x000fc600078e0002 */
[----:B------:R-:W-:Y:S02]  /*bdb0*/  SHF.R.S32.HI R7, RZ, 0x1f, R6 ;  /* 0x0000001fff077819 */ /* 0x000fe40000011406 */
[----:B------:R-:W-:-:S03]  /*bdc0*/  IADD3 R2, P0, R0, R2, RZ ;  /* 0x0000000200027210 */ /* 0x000fc60007f1e0ff */
[----:B------:R-:W-:Y:S01]  /*bdd0*/  IMAD R0, R7, c[0x0][0x488], RZ ;  /* 0x0001220007007a24 */ /* 0x000fe200078e02ff */
[----:B------:R-:W-:-:S03]  /*bde0*/  IADD3.X R3, R9, R3, R8, P0, !PT ;  /* 0x0000000309037210 */ /* 0x000fc600007fe408 */
[C---:B------:R-:W-:Y:S02]  /*bdf0*/  IMAD R0, R6.reuse, c[0x0][0x48c], R0 ;  /* 0x0001230006007a24 */ /* 0x040fe400078e0200 */
[----:B------:R-:W-:-:S05]  /*be00*/  IMAD.WIDE.U32 R2, R6, c[0x0][0x488], R2 ;  /* 0x0001220006027a25 */ /* 0x000fca00078e0002 */
[----:B------:R-:W-:Y:S02]  /*be10*/  IADD3 R0, R3, R0, RZ ;  /* 0x0000000003007210 */ /* 0x000fe40007ffe0ff */
[----:B------:R-:W-:-:S04]  /*be20*/  LEA R6, P0, R2, c[0x0][0x450], 0x2 ;  /* 0x0001140002067a11 */ /* 0x000fc800078010ff */
[----:B------:R-:W-:Y:S02]  /*be30*/  LEA.HI.X R7, R2, c[0x0][0x454], R0, 0x2, P0 ;  /* 0x0001150002077a11 */ /* 0x000fe400000f1400 */
[----:B------:R-:W-:-:S05]  /*be40*/  MOV R0, 0xff800000 ;  /* 0xff80000000007802 */ /* 0x000fca0000000f00 */
[----:B------:R1:W-:Y:S02]  /*be50*/  STG.E [R6.64], R0 ;  /* 0x0000000006007986 */ /* 0x0003e4000c101904 */
.L_x_35:
[----:B------:R-:W-:Y:S05]  /*be60*/  BSYNC B0 ;  /* 0x0000000000007941 */ /* 0x000fea0003800000 */
.L_x_34:
[----:B-1----:R-:W1:Y:S01]  /*be70*/  S2R R6, SR_CTAID.Y ;  /* 0x0000000000067919 */ /* 0x002e620000002600 */
[----:B------:R-:W-:Y:S01]  /*be80*/  IMAD R0, R5, c[0x0][0x3a0], RZ ;  /* 0x0000e80005007a24 */ /* 0x000fe200078e02ff */
[----:B------:R-:W-:Y:S01]  /*be90*/  SHF.R.S32.HI R5, RZ, 0x1f, R12 ;  /* 0x0000001fff057819 */ /* 0x000fe2000001140c */
[C---:B------:R-:W-:Y:S01]  /*bea0*/  IMAD.WIDE.U32 R2, R4.reuse, c[0x0][0x3a0], RZ ;  /* 0x0000e80004027a25 */ /* 0x040fe200078e00ff */
[----:B------:R-:W2:Y:S01]  /*beb0*/  S2R R14, SR_CTAID.X ;  /* 0x00000000000e7919 */ /* 0x000ea20000002500 */
[----:B------:R-:W-:Y:S01]  /*bec0*/  MOV R8, c[0x0][0x4e8] ;  /* 0x00013a0000087a02 */ /* 0x000fe20000000f00 */
[----:B------:R-:W-:Y:S01]  /*bed0*/  BSSY B0, `(.L_x_36) ;  /* 0x0000043000007945 */ /* 0x000fe20003800000 */
[----:B------:R-:W-:Y:S01]  /*bee0*/  LEA.HI R5, R5, R12, RZ, 0x3 ;  /* 0x0000000c05057211 */ /* 0x000fe200078f18ff */
[----:B------:R-:W-:Y:S01]  /*bef0*/  IMAD R0, R4, c[0x0][0x3a4], R0 ;  /* 0x0000e90004007a24 */ /* 0x000fe200078e0200 */
[----:B------:R-:W-:Y:S01]  /*bf00*/  ISETP.NE.AND P0, PT, R8, 0x1, PT ;  /* 0x000000010800780c */ /* 0x000fe20003f05270 */
[----:B-----5:R-:W-:Y:S01]  /*bf10*/  IMAD R16, R16, c[0x0][0x4e8], RZ ;  /* 0x00013a0010107a24 */ /* 0x020fe200078e02ff */
[----:B------:R-:W-:Y:S01]  /*bf20*/  LOP3.LUT R4, R5, 0xfffffff8, RZ, 0xc0, !PT ;  /* 0xfffffff805047812 */ /* 0x000fe200078ec0ff */
[----:B------:R-:W-:Y:S01]  /*bf30*/  IMAD.IADD R3, R3, 0x1, R0 ;  /* 0x0000000103037824 */ /* 0x000fe200078e0200 */
[----:B------:R-:W-:-:S02]  /*bf40*/  SHF.R.S32.HI R8, RZ, 0x3, R5 ;  /* 0x00000003ff087819 */ /* 0x000fc40000011405 */
[----:B------:R-:W-:-:S05]  /*bf50*/  IADD3 R9, -R4, R12, RZ ;  /* 0x0000000c04097210 */ /* 0x000fca0007ffe1ff */
[----:B------:R-:W-:Y:S01]  /*bf60*/  IMAD R4, R9, 0x20, R8 ;  /* 0x0000002009047824 */ /* 0x000fe200078e0208 */
[----:B-1----:R-:W-:Y:S01]  /*bf70*/  SHF.R.S32.HI R7, RZ, 0x1f, R6 ;  /* 0x0000001fff077819 */ /* 0x002fe20000011406 */
[----:B------:R-:W-:-:S03]  /*bf80*/  IMAD.WIDE.U32 R2, R6, c[0x0][0x3e8], R2 ;  /* 0x0000fa0006027a25 */ /* 0x000fc600078e0002 */
[C---:B--2---:R-:W-:Y:S01]  /*bf90*/  LEA R4, R14.reuse, R4, 0x7 ;  /* 0x000000040e047211 */ /* 0x044fe200078e38ff */
[----:B------:R-:W-:Y:S01]  /*bfa0*/  IMAD R0, R7, c[0x0][0x3e8], RZ ;  /* 0x0000fa0007007a24 */ /* 0x000fe200078e02ff */
[----:B------:R-:W-:-:S03]  /*bfb0*/  LEA R14, R14, R8, 0x7 ;  /* 0x000000080e0e7211 */ /* 0x000fc600078e38ff */
[----:B------:R-:W-:Y:S02]  /*bfc0*/  IMAD R0, R6, c[0x0][0x3ec], R0 ;  /* 0x0000fb0006007a24 */ /* 0x000fe400078e0200 */
[----:B------:R-:W-:-:S04]  /*bfd0*/  @P0 IMAD.HI.U32 R5, R4, c[0x0][0x4ec], RZ ;  /* 0x00013b0004050a27 */ /* 0x000fc800078e00ff */
[----:B------:R-:W-:Y:S01]  /*bfe0*/  IMAD.IADD R3, R0, 0x1, R3 ;  /* 0x0000000100037824 */ /* 0x000fe200078e0203 */
[----:B------:R-:W-:Y:S01]  /*bff0*/  MOV R0, R4 ;  /* 0x0000000400007202 */ /* 0x000fe20000000f00 */
[----:B------:R-:W-:Y:S01]  /*c000*/  IMAD R6, R11, c[0x0][0x3f0], RZ ;  /* 0x0000fc000b067a24 */ /* 0x000fe200078e02ff */
[----:B------:R-:W-:Y:S01]  /*c010*/  @P0 SHF.R.U32.HI R0, RZ, c[0x0][0x4f0], R5 ;  /* 0x00013c00ff000a19 */ /* 0x000fe20000011605 */
[----:B------:R-:W-:-:S04]  /*c020*/  IMAD.WIDE.U32 R2, R10, c[0x0][0x3f0], R2 ;  /* 0x0000fc000a027a25 */ /* 0x000fc800078e0002 */
[----:B------:R-:W-:Y:S01]  /*c030*/  IMAD R7, R10, c[0x0][0x3f4], R6 ;  /* 0x0000fd000a077a24 */ /* 0x000fe200078e0206 */
[--C-:B------:R-:W-:Y:S01]  /*c040*/  SHF.R.S32.HI R6, RZ, 0x1f, R0.reuse ;  /* 0x0000001fff067819 */ /* 0x100fe20000011400 */
[----:B------:R-:W-:-:S03]  /*c050*/  IMAD.MOV R5, RZ, RZ, -R0 ;  /* 0x000000ffff057224 */ /* 0x000fc600078e0a00 */
[----:B------:R-:W-:Y:S01]  /*c060*/  IADD3 R3, R3, R7, RZ ;  /* 0x0000000703037210 */ /* 0x000fe20007ffe0ff */
[----:B------:R-:W-:Y:S02]  /*c070*/  IMAD R6, R6, c[0x0][0x3e0], RZ ;  /* 0x0000f80006067a24 */ /* 0x000fe400078e02ff */
[----:B------:R-:W-:Y:S02]  /*c080*/  IMAD R5, R5, c[0x0][0x4e8], R4 ;  /* 0x00013a0005057a24 */ /* 0x000fe400078e0204 */
[----:B------:R-:W-:-:S03]  /*c090*/  IMAD.WIDE.U32 R2, R0, c[0x0][0x3e0], R2 ;  /* 0x0000f80000027a25 */ /* 0x000fc600078e0002 */
[----:B------:R-:W-:Y:S01]  /*c0a0*/  SHF.R.S32.HI R4, RZ, 0x1f, R5 ;  /* 0x0000001fff047819 */ /* 0x000fe20000011405 */
[----:B------:R-:W-:-:S05]  /*c0b0*/  IMAD R0, R0, c[0x0][0x3e4], R6 ;  /* 0x0000f90000007a24 */ /* 0x000fca00078e0206 */
[----:B------:R-:W-:Y:S01]  /*c0c0*/  IADD3 R3, R3, R0, RZ ;  /* 0x0000000003037210 */ /* 0x000fe20007ffe0ff */
[----:B------:R-:W-:-:S04]  /*c0d0*/  IMAD R0, R4, c[0x0][0x3d8], RZ ;  /* 0x0000f60004007a24 */ /* 0x000fc800078e02ff */
[C---:B------:R-:W-:Y:S02]  /*c0e0*/  IMAD R0, R5.reuse, c[0x0][0x3dc], R0 ;  /* 0x0000f70005007a24 */ /* 0x040fe400078e0200 */
[----:B------:R-:W-:-:S04]  /*c0f0*/  IMAD.WIDE.U32 R2, R5, c[0x0][0x3d8], R2 ;  /* 0x0000f60005027a25 */ /* 0x000fc800078e0002 */
[----:B------:R-:W-:Y:S01]  /*c100*/  IMAD.IADD R0, R3, 0x1, R0 ;  /* 0x0000000103007824 */ /* 0x000fe200078e0200 */
[----:B------:R-:W-:-:S04]  /*c110*/  LEA R17, P0, R2, c[0x0][0x380], 0x1 ;  /* 0x0000e00002117a11 */ /* 0x000fc800078008ff */
[----:B------:R-:W-:Y:S02]  /*c120*/  LEA.HI.X R15, R2, c[0x0][0x384], R0, 0x1, P0 ;  /* 0x0000e100020f7a11 */ /* 0x000fe400000f0c00 */
[----:B------:R-:W-:Y:S01]  /*c130*/  ISETP.GE.AND P0, PT, R14, R16, PT ;  /* 0x000000100e00720c */ /* 0x000fe20003f06270 */
[----:B------:R1:W2:Y:S01]  /*c140*/  SHFL.IDX PT, R2, R17, RZ, 0x181f ;  /* 0x00181fff11027589 */ /* 0x0002a200000e0000 */
[----:B------:R-:W-:-:S03]  /*c150*/  SHF.L.U32 R0, R9, 0x3, RZ ;  /* 0x0000000309007819 */ /* 0x000fc600000006ff */
[----:B------:R1:W3:Y:S01]  /*c160*/  SHFL.IDX PT, R3, R15, RZ, 0x181f ;  /* 0x00181fff0f037589 */ /* 0x0002e200000e0000 */
[C---:B------:R-:W-:Y:S02]  /*c170*/  IADD3 R11, R0.reuse, 0x40, RZ ;  /* 0x00000040000b7810 */ /* 0x040fe40007ffe0ff */
[C---:B------:R-:W-:Y:S02]  /*c180*/  IADD3 R12, R0.reuse, 0x80, RZ ;  /* 0x00000080000c7810 */ /* 0x040fe40007ffe0ff */
[----:B------:R-:W-:-:S03]  /*c190*/  IADD3 R13, R0, 0xc0, RZ ;  /* 0x000000c0000d7810 */ /* 0x000fc60007ffe0ff */
[----:B------:R-:W-:Y:S05]  /*c1a0*/  @P0 BRA `(.L_x_37) ;  /* 0x0000015000000947 */ /* 0x000fea0003800000 */
[----:B------:R-:W-:Y:S02]  /*c1b0*/  ISETP.GE.AND P2, PT, R11, c[0x0][0x3c8], PT ;  /* 0x0000f2000b007a0c */ /* 0x000fe40003f46270 */
[----:B------:R-:W-:Y:S02]  /*c1c0*/  ISETP.GE.AND P1, PT, R12, c[0x0][0x3c8], PT ;  /* 0x0000f2000c007a0c */ /* 0x000fe40003f26270 */
[----:B------:R-:W-:Y:S02]  /*c1d0*/  ISETP.GE.AND P0, PT, R13, c[0x0][0x3c8], PT ;  /* 0x0000f2000d007a0c */ /* 0x000fe40003f06270 */
        /* <DEDUP_REMOVED lines=9> */
[----:B------:R2:W-:Y:S01]  /*c270*/  @!P3 ST.E.128 [R8.64], RZ ;  /* 0x000000ff0800b985 */ /* 0x0005e2000c101d04 */
[----:B------:R-:W-:Y:S02]  /*c280*/  @!P1 LOP3.LUT R5, R5, 0xfffffff8, RZ, 0xc0, !PT ;  /* 0xfffffff805059812 */ /* 0x000fe400078ec0ff */
[----:B------:R-:W-:Y:S01]  /*c290*/  @!P0 LOP3.LUT R10, R4, 0xfffffff8, RZ, 0xc0, !PT ;  /* 0xfffffff8040a8812 */ /* 0x000fe200078ec0ff */
[----:B------:R-:W-:-:S04]  /*c2a0*/  @!P2 IMAD.WIDE R6, R6, 0x2, R2 ;  /* 0x000000020606a825 */ /* 0x000fc800078e0202 */
[--C-:B------:R-:W-:Y:S01]  /*c2b0*/  @!P1 IMAD.WIDE R4, R5, 0x2, R2.reuse ;  /* 0x0000000205049825 */ /* 0x100fe200078e0202 */
[----:B------:R2:W-:Y:S03]  /*c2c0*/  @!P2 ST.E.128 [R6.64], RZ ;  /* 0x000000ff0600a985 */ /* 0x0005e6000c101d04 */
[----:B------:R-:W-:Y:S01]  /*c2d0*/  @!P0 IMAD.WIDE R2, R10, 0x2, R2 ;  /* 0x000000020a028825 */ /* 0x000fe200078e0202 */
[----:B------:R2:W-:Y:S04]  /*c2e0*/  @!P1 ST.E.128 [R4.64], RZ ;  /* 0x000000ff04009985 */ /* 0x0005e8000c101d04 */
[----:B------:R2:W-:Y:S02]  /*c2f0*/  @!P0 ST.E.128 [R2.64], RZ ;  /* 0x000000ff02008985 */ /* 0x0005e4000c101d04 */
.L_x_37:
[----:B------:R-:W-:Y:S05]  /*c300*/  BSYNC B0 ;  /* 0x0000000000007941 */ /* 0x000fea0003800000 */
.L_x_36:
[----:B--2---:R-:W-:Y:S01]  /*c310*/  IADD3 R4, R14, 0x20, RZ ;  /* 0x000000200e047810 */ /* 0x004fe20007ffe0ff */
[----:B---3--:R2:W3:Y:S01]  /*c320*/  SHFL.IDX PT, R3, R15, 0x1, 0x181f ;  /* 0x00381f000f037f89 */ /* 0x0084e200000e0000 */
[----:B------:R-:W-:Y:S02]  /*c330*/  BSSY B0, `(.L_x_38) ;  /* 0x0000019000007945 */ /* 0x000fe40003800000 */
[----:B------:R-:W-:Y:S01]  /*c340*/  ISETP.GE.AND P0, PT, R4, R16, PT ;  /* 0x000000100400720c */ /* 0x000fe20003f06270 */
[----:B------:R2:W4:-:S12]  /*c350*/  SHFL.IDX PT, R2, R17, 0x1, 0x181f ;  /* 0x00381f0011027f89 */ /* 0x00051800000e0000 */
        /* <DEDUP_REMOVED lines=22> */
.L_x_39:
[----:B------:R-:W-:Y:S05]  /*c4c0*/  BSYNC B0 ;  /* 0x0000000000007941 */ /* 0x000fea0003800000 */
.L_x_38:
[----:B---3--:R-:W-:Y:S01]  /*c4d0*/  IADD3 R4, R14, 0x40, RZ ;  /* 0x000000400e047810 */ /* 0x008fe20007ffe0ff */
[----:B------:R3:W1:Y:S01]  /*c4e0*/  SHFL.IDX PT, R3, R15, 0x2, 0x181f ;  /* 0x00581f000f037f89 */ /* 0x00066200000e0000 */
[----:B------:R-:W-:Y:S02]  /*c4f0*/  BSSY B0, `(.L_x_40) ;  /* 0x0000019000007945 */ /* 0x000fe40003800000 */
[----:B------:R-:W-:Y:S01]  /*c500*/  ISETP.GE.AND P0, PT, R4, R16, PT ;  /* 0x000000100400720c */ /* 0x000fe20003f06270 */
[----:B----4-:R3:W4:-:S12]  /*c510*/  SHFL.IDX PT, R2, R17, 0x2, 0x181f ;  /* 0x00581f0011027f89 */ /* 0x01071800000e0000 */
        /* <DEDUP_REMOVED lines=9> */
[----:B-1--4-:R-:W-:Y:S01]  /*c5b0*/  @!P3 IMAD.WIDE R8, R0, 0x2, R2 ;  /* 0x000000020008b825 */ /* 0x012fe200078e0202 */
        /* <DEDUP_REMOVED lines=12> */
.L_x_41:
[----:B------:R-:W-:Y:S05]  /*c680*/  BSYNC B0 ;  /* 0x0000000000007941 */ /* 0x000fea0003800000 */
.L_x_40:
[----:B-1----:R-:W-:Y:S01]  /*c690*/  IADD3 R4, R14, 0x60, RZ ;  /* 0x000000600e047810 */ /* 0x002fe20007ffe0ff */
[----:B------:R1:W2:Y:S03]  /*c6a0*/  SHFL.IDX PT, R3, R15, 0x3, 0x181f ;  /* 0x00781f000f037f89 */ /* 0x0002a600000e0000 */
[----:B------:R-:W-:Y:S01]  /*c6b0*/  ISETP.GE.AND P0, PT, R4, R16, PT ;  /* 0x000000100400720c */ /* 0x000fe20003f06270 */
[----:B----4-:R1:W4:-:S12]  /*c6c0*/  SHFL.IDX PT, R2, R17, 0x3, 0x181f ;  /* 0x00781f0011027f89 */ /* 0x01031800000e0000 */
[----:B------:R-:W-:Y:S05]  /*c6d0*/  @P0 EXIT ;  /* 0x000000000000094d */ /* 0x000fea0003800000 */
[----:B------:R-:W-:Y:S02]  /*c6e0*/  ISETP.GE.AND P1, PT, R11, c[0x0][0x3c8], PT ;  /* 0x0000f2000b007a0c */ /* 0x000fe40003f26270 */
[----:B------:R-:W-:Y:S02]  /*c6f0*/  ISETP.GE.AND P0, PT, R12, c[0x0][0x3c8], PT ;  /* 0x0000f2000c007a0c */ /* 0x000fe40003f06270 */
[----:B------:R-:W-:-:S09]  /*c700*/  ISETP.GE.AND P2, PT, R0, c[0x0][0x3c8], PT ;  /* 0x0000f20000007a0c */ /* 0x000fd20003f46270 */
[----:B------:R-:W-:Y:S02]  /*c710*/  @!P1 SHF.R.S32.HI R5, RZ, 0x1f, R11 ;  /* 0x0000001fff059819 */ /* 0x000fe4000001140b */
[----:B------:R-:W-:Y:S02]  /*c720*/  @!P0 SHF.R.S32.HI R4, RZ, 0x1f, R12 ;  /* 0x0000001fff048819 */ /* 0x000fe4000001140c */
[----:B------:R-:W-:Y:S01]  /*c730*/  @!P1 LEA.HI R5, R5, R11, RZ, 0x3 ;  /* 0x0000000b05059211 */ /* 0x000fe200078f18ff */
[--C-:B--2-4-:R-:W-:Y:S01]  /*c740*/  @!P2 IMAD.WIDE R8, R0, 0x2, R2.reuse ;  /* 0x000000020008a825 */ /* 0x114fe200078e0202 */
[----:B------:R-:W-:Y:S02]  /*c750*/  @!P0 LEA.HI R4, R4, R12, RZ, 0x3 ;  /* 0x0000000c04048211 */ /* 0x000fe400078f18ff */
[----:B------:R-:W-:Y:S02]  /*c760*/  @!P1 LOP3.LUT R5, R5, 0xfffffff8, RZ, 0xc0, !PT ;  /* 0xfffffff805059812 */ /* 0x000fe400078ec0ff */
[----:B------:R-:W-:Y:S01]  /*c770*/  @!P0 LOP3.LUT R4, R4, 0xfffffff8, RZ, 0xc0, !PT ;  /* 0xfffffff804048812 */ /* 0x000fe200078ec0ff */
[----:B------:R2:W-:Y:S02]  /*c780*/  @!P2 ST.E.128 [R8.64], RZ ;  /* 0x000000ff0800a985 */ /* 0x0005e4000c101d04 */
[----:B------:R-:W-:-:S04]  /*c790*/  @!P1 IMAD.WIDE R6, R5, 0x2, R2 ;  /* 0x0000000205069825 */ /* 0x000fc800078e0202 */
[----:B------:R-:W-:Y:S01]  /*c7a0*/  @!P0 IMAD.WIDE R4, R4, 0x2, R2 ;  /* 0x0000000204048825 */ /* 0x000fe200078e0202 */
[----:B------:R2:W-:Y:S04]  /*c7b0*/  @!P1 ST.E.128 [R6.64], RZ ;  /* 0x000000ff06009985 */ /* 0x0005e8000c101d04 */
[----:B------:R2:W-:Y:S01]  /*c7c0*/  @!P0 ST.E.128 [R4.64], RZ ;  /* 0x000000ff04008985 */ /* 0x0005e2000c101d04 */
[----:B------:R-:W-:-:S13]  /*c7d0*/  ISETP.GE.AND P0, PT, R13, c[0x0][0x3c8], PT ;  /* 0x0000f2000d007a0c */ /* 0x000fda0003f06270 */
[----:B------:R-:W-:Y:S05]  /*c7e0*/  @P0 EXIT ;  /* 0x000000000000094d */ /* 0x000fea0003800000 */
[----:B------:R-:W-:-:S04]  /*c7f0*/  SHF.R.S32.HI R0, RZ, 0x1f, R13 ;  /* 0x0000001fff007819 */ /* 0x000fc8000001140d */
[----:B------:R-:W-:-:S04]  /*c800*/  LEA.HI R0, R0, R13, RZ, 0x3 ;  /* 0x0000000d00007211 */ /* 0x000fc800078f18ff */
[----:B------:R-:W-:-:S05]  /*c810*/  LOP3.LUT R0, R0, 0xfffffff8, RZ, 0xc0, !PT ;  /* 0xfffffff800007812 */ /* 0x000fca00078ec0ff */
[----:B------:R-:W-:-:S05]  /*c820*/  IMAD.WIDE R2, R0, 0x2, R2 ;  /* 0x0000000200027825 */ /* 0x000fca00078e0202 */
[----:B------:R-:W-:Y:S01]  /*c830*/  ST.E.128 [R2.64], RZ ;  /* 0x000000ff02007985 */ /* 0x000fe2000c101d04 */
[----:B------:R-:W-:Y:S05]  /*c840*/  EXIT ;  /* 0x000000000000794d */ /* 0x000fea0003800000 */
.L_x_42:
        /* <DEDUP_REMOVED lines=11> */
.L_x_1529:


//--------------------- .text._ZN7cutlass13device_kernelIN5flash19enable_sm80_to_sm89INS1_16FlashAttnFwdSm80INS1_25CollectiveMainloopFwdSm80ILi8ELi1ELb0EN4cute5tupleIJNS5_1CILi128EEENS7_ILi32EEENS7_ILi256EEEEEELi256ENS_10bfloat16_tEfNS_4arch4Sm80ELb0ELb0ELb1ELb1ELb0ELb1ELb1ELb0EEENS1_21CollectiveEpilogueFwdINS6_IJS8_SA_S9_EEENS6_IJNS7_ILi1EEESI_SI_EEESC_SE_Li256ELb1ELb1ELb0ELb0EEENS1_19SingleTileSchedulerILb1ELb0ELb1ELi128EEEEEEEEEvNT_6ParamsE --------------------------
	.section	.text._ZN7cutlass13device_kernelIN5flash19enable_sm80_to_sm89INS1_16FlashAttnFwdSm80INS1_25CollectiveMainloopFwdSm80ILi8ELi1ELb0EN4cute5tupleIJNS5_1CILi128EEENS7_ILi32EEENS7_ILi256EEEEEELi256ENS_10bfloat16_tEfNS_4arch4Sm80ELb0ELb0ELb1ELb1ELb0ELb1ELb1ELb0EEENS1_21CollectiveEpilogueFwdINS6_IJS8_SA_S9_EEENS6_IJNS7_ILi1EEESI_SI_EEESC_SE_Li256ELb1ELb1ELb0ELb0EEENS1_19SingleTileSchedulerILb1ELb0ELb1ELi128EEEEEEEEEvNT_6ParamsE,"ax",@progbits
	.sectioninfo	@"SHI_REGISTERS=255"
	.align	128
.text._ZN7cutlass13device_kernelIN5flash19enable_sm80_to_sm89INS1_16FlashAttnFwdSm80INS1_25CollectiveMainloopFwdSm80ILi8ELi1ELb0EN4cute5tupleIJNS5_1CILi128EEENS7_ILi32EEENS7_ILi256EEEEEELi256ENS_10bfloat16_tEfNS_4arch4Sm80ELb0ELb0ELb1ELb1ELb0ELb1ELb1ELb0EEENS1_21CollectiveEpilogueFwdINS6_IJS8_SA_S9_EEENS6_IJNS7_ILi1EEESI_SI_EEESC_SE_Li256ELb1ELb1ELb0ELb0EEENS1_19SingleTileSchedulerILb1ELb0ELb1ELi128EEEEEEEEEvNT_6ParamsE:
        .type           _ZN7cutlass13device_kernelIN5flash19enable_sm80_to_sm89INS1_16FlashAttnFwdSm80INS1_25CollectiveMainloopFwdSm80ILi8ELi1ELb0EN4cute5tupleIJNS5_1CILi128EEENS7_ILi32EEENS7_ILi256EEEEEELi256ENS_10bfloat16_tEfNS_4arch4Sm80ELb0ELb0ELb1ELb1ELb0ELb1ELb1ELb0EEENS1_21CollectiveEpilogueFwdINS6_IJS8_SA_S9_EEENS6_IJNS7_ILi1EEESI_SI_EEESC_SE_Li256ELb1ELb1ELb0ELb0EEENS1_19SingleTileSchedulerILb1ELb0ELb1ELi128EEEEEEEEEvNT_6ParamsE,@function
        .size           _ZN7cutlass13device_kernelIN5flash19enable_sm80_to_sm89INS1_16FlashAttnFwdSm80INS1_25CollectiveMainloopFwdSm80ILi8ELi1ELb0EN4cute5tupleIJNS5_1CILi128EEENS7_ILi32EEENS7_ILi256EEEEEELi256ENS_10bfloat16_tEfNS_4arch4Sm80ELb0ELb0ELb1ELb1ELb0ELb1ELb1ELb0EEENS1_21CollectiveEpilogueFwdINS6_IJS8_SA_S9_EEENS6_IJNS7_ILi1EEESI_SI_EEESC_SE_Li256ELb1ELb1ELb0ELb0EEENS1_19SingleTileSchedulerILb1ELb0ELb1ELi128EEEEEEEEEvNT_6ParamsE,(.L_x_1530 - _ZN7cutlass13device_kernelIN5flash19enable_sm80_to_sm89INS1_16FlashAttnFwdSm80INS1_25CollectiveMainloopFwdSm80ILi8ELi1ELb0EN4cute5tupleIJNS5_1CILi128EEENS7_ILi32EEENS7_ILi256EEEEEELi256ENS_10bfloat16_tEfNS_4arch4Sm80ELb0ELb0ELb1ELb1ELb0ELb1ELb1ELb0EEENS1_21CollectiveEpilogueFwdINS6_IJS8_SA_S9_EEENS6_IJNS7_ILi1EEESI_SI_EEESC_SE_Li256ELb1ELb1ELb0ELb0EEENS1_19SingleTileSchedulerILb1ELb0ELb1ELi128EEEEEEEEEvNT_6ParamsE)
        .other          _ZN7cutlass13device_kernelIN5flash19enable_sm80_to_sm89INS1_16FlashAttnFwdSm80INS1_25CollectiveMainloopFwdSm80ILi8ELi1ELb0EN4cute5tupleIJNS5_1CILi128EEENS7_ILi32EEENS7_ILi256EEEEEELi256ENS_10bfloat16_tEfNS_4arch4Sm80ELb0ELb0ELb1ELb1ELb0ELb1ELb1ELb0EEENS1_21CollectiveEpilogueFwdINS6_IJS8_SA_S9_EEENS6_IJNS7_ILi1EEESI_SI_EEESC_SE_Li256ELb1ELb1ELb0ELb0EEENS1_19SingleTileSchedulerILb1ELb0ELb1ELi128EEEEEEEEEvNT_6ParamsE,@"STO_CUDA_ENTRY STV_DEFAULT"
_ZN7cutlass13device_kernelIN5flash19enable_sm80_to_sm89INS1_16FlashAttnFwdSm80INS1_25CollectiveMainloopFwdSm80ILi8ELi1ELb0EN4cute5tupleIJNS5_1CILi128EEENS7_ILi32EEENS7_ILi256EEEEEELi256ENS_10bfloat16_tEfNS_4arch4Sm80ELb0ELb0ELb1ELb1ELb0ELb1ELb1ELb0EEENS1_21CollectiveEpilogueFwdINS6_IJS8_SA_S9_EEENS6_IJNS7_ILi1EEESI_SI_EEESC_SE_Li256ELb1ELb1ELb0ELb0EEENS1_19SingleTileSchedulerILb1ELb0ELb1ELi128EEEEEEEEEvNT_6ParamsE:
[----:B------:R-:W-:Y:S02]  /*0000*/  MOV R1, c[0x0][0x28] ;  /* 0x00000a0000017a02 */ /* 0x000fe40000000f00 */
[----:B------:R-:W1:Y:S01]  /*0010*/  S2R R64, SR_TID.X ;  /* 0x0000000000407919 */ /* 0x000e620000002100 */
[----:B------:R-:W-:Y:S01]  /*0020*/  MOV R5, 0x4 ;  /* 0x0000000400057802 */ /* 0x000fe20000000f00 */
[----:B------:R-:W-:Y:S02]  /*0030*/  ULDC.64 UR10, c[0x0][0x118] ;  /* 0x00004600000a7ab9 */ /* 0x000fe40000000a00 */
        /* <DEDUP_REMOVED lines=12> */
.L_x_44:
        /* <DEDUP_REMOVED lines=8> */
.L_x_46:
[----:B------:R-:W-:-:S05]  /*0180*/  MOV R3, c[0x0][0x54c] ;  /* 0x0001530000037a02 */ /* 0x000fca0000000f00 */
.L_x_45:
[----:B-----5:R-:W-:Y:S01]  /*0190*/  IMAD R3, R3, c[0x0][0x548], RZ ;  /* 0x0001520003037a24 */ /* 0x020fe200078e02ff */
[----:B------:R-:W-:-:S04]  /*01a0*/  SHF.L.U32 R0, R65, 0x7, RZ ;  /* 0x0000000741007819 */ /* 0x000fc800000006ff */
[----:B------:R-:W-:-:S04]  /*01b0*/  ISETP.GE.AND P0, PT, R0, R3, PT ;  /* 0x000000030000720c */ /* 0x000fc80003f06270 */
[----:B------:R-:W-:Y:S01]  /*01c0*/  SEL R228, R228, 0xffffffff, !P0 ;  /* 0xffffffffe4e47807 */ /* 0x000fe20004000000 */
[----:B------:R-:W-:Y:S05]  /*01d0*/  BRA `(.L_x_47) ;  /* 0x0000012000007947 */ /* 0x000fea0003800000 */
.L_x_43:
[----:B---3--:R-:W-:-:S04]  /*01e0*/  ISETP.NE.U32.AND P0, PT, RZ, c[0x0][0x568], PT ;  /* 0x00015a00ff007a0c */ /* 0x008fc80003f05070 */
[----:B------:R-:W-:-:S13]  /*01f0*/  ISETP.NE.AND.EX P0, PT, RZ, c[0x0][0x56c], PT, P0 ;  /* 0x00015b00ff007a0c */ /* 0x000fda0003f05300 */
[----:B------:R-:W-:Y:S05]  /*0200*/  @!P0 BRA `(.L_x_48) ;  /* 0x0000002000008947 */ /* 0x000fea0003800000 */
[----:B------:R1:W5:Y:S01]  /*0210*/  LDG.E R3, [R2.64] ;  /* 0x0000000a02037981 */ /* 0x000362000c1e1900 */
[----:B------:R-:W-:Y:S05]  /*0220*/  BRA `(.L_x_49) ;  /* 0x0000009000007947 */ /* 0x000fea0003800000 */
.L_x_48:
        /* <DEDUP_REMOVED lines=8> */
.L_x_50:
[----:B------:R-:W-:-:S05]  /*02b0*/  MOV R3, c[0x0][0x54c] ;  /* 0x0001530000037a02 */ /* 0x000fca0000000f00 */
.L_x_49:
[----:B-----5:R-:W-:Y:S01]  /*02c0*/  IMAD R3, R3, c[0x0][0x548], RZ ;  /* 0x0001520003037a24 */ /* 0x020fe200078e02ff */
[----:B------:R-:W-:-:S04]  /*02d0*/  SHF.L.U32 R0, R65, 0x7, RZ ;  /* 0x0000000741007819 */ /* 0x000fc800000006ff */
[----:B------:R-:W-:-:S04]  /*02e0*/  ISETP.GE.AND P0, PT, R0, R3, PT ;  /* 0x000000030000720c */ /* 0x000fc80003f06270 */
[----:B------:R-:W-:-:S04]  /*02f0*/  SEL R228, R228, 0xffffffff, !P0 ;  /* 0xffffffffe4e47807 */ /* 0x000fc80004000000 */
.L_x_47:
[----:B------:R-:W-:-:S13]  /*0300*/  ISETP.GE.AND P0, PT, R228, RZ, PT ;  /* 0x000000ffe400720c */ /* 0x000fda0003f06270 */
        /* <DEDUP_REMOVED lines=8> */
[----:B------:R-:W-:Y:S01]  /*0390*/  IMAD.MOV.U32 R0, RZ, RZ, RZ ;  /* 0x000000ffff007224 */ /* 0x000fe200078e00ff */
[----:B------:R-:W-:Y:S01]  /*03a0*/  ISETP.NE.U32.AND P1, PT, RZ, c[0x0][0x348], PT ;  /* 0x0000d200ff007a0c */ /* 0x000fe20003f25070 */
[----:B------:R-:W-:Y:S01]  /*03b0*/  IMAD.WIDE R10, R228, R5, c[0x0][0x348] ;  /* 0x0000d200e40a7625 */ /* 0x000fe200078e0205 */
[----:B------:R-:W-:-:S02]  /*03c0*/  ISETP.NE.U32.AND P6, PT, RZ, c[0x0][0x350], PT ;  /* 0x0000d400ff007a0c */ /* 0x000fc40003fc5070 */
[----:B------:R-:W-:Y:S01]  /*03d0*/  ISETP.NE.U32.AND P5, PT, RZ, c[0x0][0x358], PT ;  /* 0x0000d600ff007a0c */ /* 0x000fe20003fa5070 */
[CC--:B------:R-:W-:Y:S01]  /*03e0*/  IMAD.WIDE R8, R228.reuse, R5.reuse, c[0x0][0x350] ;  /* 0x0000d400e4087625 */ /* 0x0c0fe200078e0205 */
[----:B------:R-:W-:Y:S02]  /*03f0*/  ISETP.NE.AND.EX P1, PT, RZ, c[0x0][0x34c], PT, P1 ;  /* 0x0000d300ff007a0c */ /* 0x000fe40003f25310 */
[----:B------:R-:W-:Y:S01]  /*0400*/  ISETP.NE.AND.EX P6, PT, RZ, c[0x0][0x354], PT, P6 ;  /* 0x0000d500ff007a0c */ /* 0x000fe20003fc5360 */
[----:B------:R-:W-:Y:S01]  /*0410*/  @P2 IMAD.WIDE R14, R228, R5, c[0x0][0x370] ;  /* 0x0000dc00e40e2625 */ /* 0x000fe200078e0205 */
[----:B------:R-:W-:-:S03]  /*0420*/  ISETP.NE.AND.EX P5, PT, RZ, c[0x0][0x35c], PT, P5 ;  /* 0x0000d700ff007a0c */ /* 0x000fc60003fa5350 */
[CC--:B------:R-:W-:Y:S01]  /*0430*/  @P0 IMAD.WIDE R12, R228.reuse, R5.reuse, c[0x0][0x360] ;  /* 0x0000d800e40c0625 */ /* 0x0c0fe200078e0205 */
[----:B------:R2:W5:Y:S03]  /*0440*/  @P2 LDG.E R111, [R14.64] ;  /* 0x0000000a0e6f2981 */ /* 0x000566000c1e1900 */
[----:B------:R-:W-:Y:S01]  /*0450*/  IMAD.WIDE R6, R228, R5, c[0x0][0x358] ;  /* 0x0000d600e4067625 */ /* 0x000fe200078e0205 */
[----:B------:R2:W5:Y:S04]  /*0460*/  @P0 LDG.E R113, [R12.64] ;  /* 0x0000000a0c710981 */ /* 0x000568000c1e1900 */
[----:B------:R2:W5:Y:S04]  /*0470*/  @P1 LDG.E R112, [R10.64] ;  /* 0x0000000a0a701981 */ /* 0x000568000c1e1900 */
[----:B------:R2:W5:Y:S04]  /*0480*/  @P6 LDG.E R110, [R8.64] ;  /* 0x0000000a086e6981 */ /* 0x000568000c1e1900 */
[----:B------:R2:W5:Y:S04]  /*0490*/  @P5 LDG.E R0, [R6.64] ;  /* 0x0000000a06005981 */ /* 0x000568000c1e1900 */
[----:B------:R-:W3:Y:S01]  /*04a0*/  S2R R227, SR_CTAID.Y ;  /* 0x0000000000e37919 */ /* 0x000ee20000002600 */
[----:B-1----:R-:W-:-:S02]  /*04b0*/  IMAD.MOV.U32 R2, RZ, RZ, c[0x0][0x1d0] ;  /* 0x00007400ff027624 */ /* 0x002fc400078e00ff */
[----:B------:R-:W-:Y:S01]  /*04c0*/  IMAD.MOV.U32 R20, RZ, RZ, c[0x0][0x228] ;  /* 0x00008a00ff147624 */ /* 0x000fe200078e00ff */
[----:B---3--:R-:W-:Y:S01]  /*04d0*/  SHF.R.S32.HI R89, RZ, 0x1f, R227 ;  /* 0x0000001fff597819 */ /* 0x008fe200000114e3 */
[----:B------:R-:W-:Y:S05]  /*04e0*/  @P0 BRA `(.L_x_51) ;  /* 0x0000004000000947 */ /* 0x000fea0003800000 */
[----:B--2---:R-:W-:Y:S05]  /*04f0*/  @!P1 BRA `(.L_x_51) ;  /* 0x0000003000009947 */ /* 0x004fea0003800000 */
[----:B-----5:R-:W2:Y:S04]  /*0500*/  LDG.E R113, [R10.64] ;  /* 0x0000000a0a717981 */ /* 0x020ea8000c1e1900 */
[----:B------:R-:W2:Y:S02]  /*0510*/  LDG.E R4, [R10.64+0x4] ;  /* 0x0000040a0a047981 */ /* 0x000ea4000c1e1900 */
[----:B--2---:R-:W-:Y:S02]  /*0520*/  IADD3 R113, -R113, R4, RZ ;  /* 0x0000000471717210 */ /* 0x004fe40007ffe1ff */
.L_x_51:
[----:B--2---:R-:W-:-:S04]  /*0530*/  ISETP.NE.U32.AND P0, PT, RZ, c[0x0][0x368], PT ;  /* 0x0000da00ff007a0c */ /* 0x004fc80003f05070 */
[----:B------:R-:W-:-:S13]  /*0540*/  ISETP.NE.AND.EX P0, PT, RZ, c[0x0][0x36c], PT, P0 ;  /* 0x0000db00ff007a0c */ /* 0x000fda0003f05300 */
[----:B------:R-:W-:Y:S05]  /*0550*/  @!P0 BRA `(.L_x_52) ;  /* 0x0000003000008947 */ /* 0x000fea0003800000 */
[----:B------:R-:W-:-:S06]  /*0560*/  IMAD.WIDE R2, R228, R5, c[0x0][0x368] ;  /* 0x0000da00e4027625 */ /* 0x000fcc00078e0205 */
[----:B------:R1:W5:Y:S01]  /*0570*/  LDG.E R2, [R2.64] ;  /* 0x0000000a02027981 */ /* 0x000362000c1e1900 */
[----:B------:R-:W-:Y:S05]  /*0580*/  BRA `(.L_x_53) ;  /* 0x0000004000007947 */ /* 0x000fea0003800000 */
.L_x_52:
[----:B------:R-:W-:Y:S05]  /*0590*/  @!P6 BRA `(.L_x_53) ;  /* 0x000000300000e947 */ /* 0x000fea0003800000 */
[----:B------:R-:W2:Y:S04]  /*05a0*/  LDG.E R2, [R8.64] ;  /* 0x0000000a08027981 */ /* 0x000ea8000c1e1900 */
[----:B------:R-:W2:Y:S02]  /*05b0*/  LDG.E R3, [R8.64+0x4] ;  /* 0x0000040a08037981 */ /* 0x000ea4000c1e1900 */
[----:B--2---:R-:W-:Y:S02]  /*05c0*/  IADD3 R2, -R2, R3, RZ ;  /* 0x0000000302027210 */ /* 0x004fe40007ffe1ff */
.L_x_53:
[----:B------:R-:W2:Y:S04]  /*05d0*/  @P5 LDG.E R4, [R6.64] ;  /* 0x0000000a06045981 */ /* 0x000ea8000c1e1900 */
[----:B------:R-:W2:Y:S01]  /*05e0*/  @P5 LDG.E R9, [R6.64+0x4] ;  /* 0x0000040a06095981 */ /* 0x000ea2000c1e1900 */
[----:B-1---5:R-:W-:Y:S01]  /*05f0*/  IMAD.IADD R3, R2, 0x1, -R111 ;  /* 0x0000000102037824 */ /* 0x022fe200078e0a6f */
[----:B------:R-:W-:Y:S01]  /*0600*/  ISETP.NE.U32.AND P0, PT, RZ, c[0x0][0x378], PT ;  /* 0x0000de00ff007a0c */ /* 0x000fe20003f05070 */
[----:B------:R-:W-:-:S03]  /*0610*/  IMAD.MOV.U32 R66, RZ, RZ, R2 ;  /* 0x000000ffff427224 */ /* 0x000fc600078e0002 */
[----:B------:R-:W-:-:S13]  /*0620*/  ISETP.NE.AND.EX P0, PT, RZ, c[0x0][0x37c], PT, P0 ;  /* 0x0000df00ff007a0c */ /* 0x000fda0003f05300 */
[----:B------:R-:W-:-:S05]  /*0630*/  @P0 IMAD.WIDE R10, R228, R5, c[0x0][0x378] ;  /* 0x0000de00e40a0625 */ /* 0x000fca00078e0205 */
[----:B------:R1:W5:Y:S01]  /*0640*/  @P0 LDG.E R66, [R10.64] ;  /* 0x0000000a0a420981 */ /* 0x000362000c1e1900 */
[----:B--2---:R-:W-:-:S04]  /*0650*/  @P5 IMAD.IADD R20, R9, 0x1, -R4 ;  /* 0x0000000109145824 */ /* 0x004fc800078e0a04 */
[----:B------:R-:W-:-:S05]  /*0660*/  IMAD.IADD R63, R3, 0x1, R20 ;  /* 0x00000001033f7824 */ /* 0x000fca00078e0214 */
[----:B------:R-:W-:-:S04]  /*0670*/  IADD3 R4, R63, 0x1f, RZ ;  /* 0x0000001f3f047810 */ /* 0x000fc80007ffe0ff */
[----:B------:R-:W-:-:S04]  /*0680*/  SHF.R.S32.HI R149, RZ, 0x1f, R4 ;  /* 0x0000001fff957819 */ /* 0x000fc80000011404 */
[----:B------:R-:W-:Y:S01]  /*0690*/  LEA.HI R149, R149, R4, RZ, 0x5 ;  /* 0x0000000495957211 */ /* 0x000fe200078f28ff */
[----:B------:R-:W-:-:S03]  /*06a0*/  IMAD.MOV R4, RZ, RZ, -R3 ;  /* 0x000000ffff047224 */ /* 0x000fc600078e0a03 */
[----:B------:R-:W-:Y:S02]  /*06b0*/  LOP3.LUT R6, R149, 0xffffffe0, RZ, 0xc0, !PT ;  /* 0xffffffe095067812 */ /* 0x000fe400078ec0ff */
[----:B------:R-:W-:-:S03]  /*06c0*/  IMNMX R4, RZ, R4, !PT ;  /* 0x00000004ff047217 */ /* 0x000fc60007800200 */
[----:B------:R-:W-:Y:S01]  /*06d0*/  IMAD.IADD R3, R6, 0x1, -R3 ;  /* 0x0000000106037824 */ /* 0x000fe200078e0a03 */
[----:B------:R-:W-:-:S04]  /*06e0*/  SHF.R.U32.HI R78, RZ, 0x5, R4 ;  /* 0x00000005ff4e7819 */ /* 0x000fc80000011604 */
[----:B------:R-:W-:-:S04]  /*06f0*/  IMNMX R3, R3, R20, PT ;  /* 0x0000001403037217 */ /* 0x000fc80003800200 */
[----:B------:R-:W-:-:S13]  /*0700*/  ISETP.GT.AND P0, PT, R3, R4, PT ;  /* 0x000000040300720c */ /* 0x000fda0003f04270 */
[----:B------:R-:W-:Y:S01]  /*0710*/  @P0 IADD3 R7, R3, 0x1f, RZ ;  /* 0x0000001f03070810 */ /* 0x000fe20007ffe0ff */
[----:B------:R-:W-:-:S03]  /*0720*/  IMAD.MOV.U32 R3, RZ, RZ, R78 ;  /* 0x000000ffff037224 */ /* 0x000fc600078e004e */
[----:B------:R-:W-:-:S04]  /*0730*/  @P0 SHF.R.S32.HI R4, RZ, 0x1f, R7 ;  /* 0x0000001fff040819 */ /* 0x000fc80000011407 */
[----:B------:R-:W-:-:S04]  /*0740*/  @P0 LEA.HI R4, R4, R7, RZ, 0x5 ;  /* 0x0000000704040211 */ /* 0x000fc800078f28ff */
[----:B------:R-:W-:-:S04]  /*0750*/  @P0 SHF.R.S32.HI R3, RZ, 0x5, R4 ;  /* 0x00000005ff030819 */ /* 0x000fc80000011404 */
[----:B------:R-:W-:-:S13]  /*0760*/  ISETP.GT.AND P0, PT, R3, R78, PT ;  /* 0x0000004e0300720c */ /* 0x000fda0003f04270 */
[----:B------:R-:W-:Y:S05]  /*0770*/  @!P0 BRA `(.L_x_54) ;  /* 0x00003c0000008947 */ /* 0x000fea0003800000 */
[----:B-1----:R-:W-:Y:S02]  /*0780*/  ISETP.NE.U32.AND P3, PT, RZ, c[0x0][0x340], PT ;  /* 0x0000d000ff007a0c */ /* 0x002fe40003f65070 */
[----:B------:R-:W-:Y:S01]  /*0790*/  SHF.R.S32.HI R91, RZ, 0x1f, R64 ;  /* 0x0000001fff5b7819 */ /* 0x000fe20000011440 */
[----:B------:R-:W-:Y:S01]  /*07a0*/  IMAD.IADD R2, R110, 0x1, R2 ;  /* 0x000000016e027824 */ /* 0x000fe200078e0202 */
[----:B------:R-:W-:Y:S02]  /*07b0*/  ISETP.NE.AND.EX P3, PT, RZ, c[0x0][0x344], PT, P3 ;  /* 0x0000d100ff007a0c */ /* 0x000fe40003f65330 */
[----:B------:R-:W-:Y:S01]  /*07c0*/  IADD3 R82, R3, -0x1, RZ ;  /* 0xffffffff03527810 */ /* 0x000fe20007ffe0ff */
[C---:B------:R-:W-:Y:S01]  /*07d0*/  IMAD R126, R89.reuse, c[0x0][0x240], RZ ;  /* 0x00009000597e7a24 */ /* 0x040fe200078e02ff */
[----:B------:R-:W-:Y:S01]  /*07e0*/  SHF.R.S32.HI R77, RZ, 0x1f, R228 ;  /* 0x0000001fff4d7819 */ /* 0x000fe200000114e4 */
[----:B------:R-:W-:Y:S01]  /*07f0*/  IMAD R128, R89, c[0x0][0x1e8], RZ ;  /* 0x00007a0059807a24 */ /* 0x000fe200078e02ff */
[----:B------:R-:W-:-:S02]  /*0800*/  UMOV UR6, 0x5 ;  /* 0x0000000500067882 */ /* 0x000fc40000000000 */
[----:B------:R-:W-:-:S05]  /*0810*/  ULDC.64 UR8, c[0x0][0x238] ;  /* 0x00008e0000087ab9 */ /* 0x000fca0000000a00 */
[----:B------:R-:W-:-:S05]  /*0820*/  @P3 IMAD.WIDE R8, R228, R5, c[0x0][0x340] ;  /* 0x0000d000e4083625 */ /* 0x000fca00078e0205 */
[----:B------:R1:W2:Y:S01]  /*0830*/  @P3 LDG.E R4, [R8.64] ;  /* 0x0000000a08043981 */ /* 0x0002a2000c1e1900 */
[----:B------:R-:W-:Y:S01]  /*0840*/  LEA.HI R7, R91, R64, RZ, 0x3 ;  /* 0x000000405b077211 */ /* 0x000fe200078f18ff */
[----:B------:R-:W-:Y:S01]  /*0850*/  IMAD.WIDE.U32 R12, R2, c[0x0][0x1e0], RZ ;  /* 0x00007800020c7a25 */ /* 0x000fe200078e00ff */
[----:B------:R-:W-:Y:S01]  /*0860*/  SHF.R.S32.HI R5, RZ, 0x1f, R0 ;  /* 0x0000001fff057819 */ /* 0x000fe20000011400 */
[----:B------:R-:W-:Y:S01]  /*0870*/  USHF.L.U64.HI UR7, UR8, UR6, UR9 ;  /* 0x0000000608077299 */ /* 0x000fe20008010209 */
[----:B------:R-:W-:Y:S01]  /*0880*/  SHF.R.S32.HI R109, RZ, 0x3, R7 ;  /* 0x00000003ff6d7819 */ /* 0x000fe20000011407 */
[----:B------:R-:W-:Y:S01]  /*0890*/  IMAD R126, R227, c[0x0][0x244], R126 ;  /* 0x00009100e37e7a24 */ /* 0x000fe200078e027e */
[----:B------:R-:W-:Y:S01]  /*08a0*/  LOP3.LUT R7, R7, 0xfffffff8, RZ, 0xc0, !PT ;  /* 0xfffffff807077812 */ /* 0x000fe200078ec0ff */
[----:B------:R-:W-:Y:S01]  /*08b0*/  IMAD R128, R227, c[0x0][0x1ec], R128 ;  /* 0x00007b00e3807a24 */ /* 0x000fe200078e0280 */
[----:B------:R-:W-:Y:S01]  /*08c0*/  SHF.R.S32.HI R83, RZ, 0x1f, R2 ;  /* 0x0000001fff537819 */ /* 0x000fe20000011402 */
[C---:B------:R-:W-:Y:S01]  /*08d0*/  IMAD.WIDE.U32 R132, R109.reuse, c[0x0][0x1e0], RZ ;  /* 0x000078006d847a25 */ /* 0x040fe200078e00ff */
[----:B------:R-:W-:Y:S01]  /*08e0*/  SHF.R.S32.HI R114, RZ, 0x1f, R109 ;  /* 0x0000001fff727819 */ /* 0x000fe2000001146d */
[----:B------:R-:W-:Y:S01]  /*08f0*/  USHF.L.U32 UR8, UR8, 0x5, URZ ;  /* 0x0000000508087899 */ /* 0x000fe2000800063f */
[----:B------:R-:W-:Y:S01]  /*0900*/  IADD3 R11, P0, R109, R0, RZ ;  /* 0x000000006d0b7210 */ /* 0x000fe20007f1e0ff */
[----:B------:R-:W-:Y:S01]  /*0910*/  IMAD.IADD R14, R64, 0x1, -R7 ;  /* 0x00000001400e7824 */ /* 0x000fe200078e0a07 */
[----:B------:R-:W-:Y:S01]  /*0920*/  LEA.HI R91, R91, R64, RZ, 0x6 ;  /* 0x000000405b5b7211 */ /* 0x000fe200078f30ff */
[----:B------:R-:W-:Y:S01]  /*0930*/  IMAD R7, R83, c[0x0][0x1e0], RZ ;  /* 0x0000780053077a24 */ /* 0x000fe200078e02ff */
[----:B------:R-:W-:Y:S01]  /*0940*/  SEL R124, R228, RZ, !P5 ;  /* 0x000000ffe47c7207 */ /* 0x000fe20006800000 */
[----:B------:R-:W-:Y:S01]  /*0950*/  IMAD.SHL.U32 R16, R14, 0x8, RZ ;  /* 0x000000080e107824 */ /* 0x000fe200078e00ff */
[----:B------:R-:W-:Y:S01]  /*0960*/  SHF.L.U32 R91, R91, 0x3, RZ ;  /* 0x000000035b5b7819 */ /* 0x000fe200000006ff */
[----:B------:R-:W-:Y:S01]  /*0970*/  IMAD.X R18, R114, 0x1, R5, P0 ;  /* 0x0000000172127824 */ /* 0x000fe200000e0605 */
[----:B------:R-:W-:Y:S01]  /*0980*/  BSSY B0, `(.L_x_55) ;  /* 0x0000055000007945 */ /* 0x000fe20003800000 */
[----:B------:R-:W-:Y:S01]  /*0990*/  IMAD R22, R2, c[0x0][0x1e4], R7 ;  /* 0x0000790002167a24 */ /* 0x000fe200078e0207 */
[----:B------:R-:W-:Y:S01]  /*09a0*/  SHF.R.S32.HI R17, RZ, 0x1f, R16 ;  /* 0x0000001fff117819 */ /* 0x000fe20000011410 */
[----:B------:R-:W-:Y:S01]  /*09b0*/  IMAD R18, R18, c[0x0][0x238], RZ ;  /* 0x00008e0012127a24 */ /* 0x000fe200078e02ff */
[----:B-1----:R-:W-:Y:S01]  /*09c0*/  IADD3 R9, -R109, R20, RZ ;  /* 0x000000146d097210 */ /* 0x002fe20007ffe1ff */
[----:B------:R-:W-:Y:S01]  /*09d0*/  IMAD.SHL.U32 R14, R14, 0x4, RZ ;  /* 0x000000040e0e7824 */ /* 0x000fe200078e00ff */
[C---:B------:R-:W-:Y:S01]  /*09e0*/  ISETP.GE.AND P2, PT, R16.reuse, c[0x0][0x1d4], PT ;  /* 0x0000750010007a0c */ /* 0x040fe20003f46270 */
[----:B------:R-:W-:Y:S01]  /*09f0*/  IMAD.IADD R23, R13, 0x1, R22 ;  /* 0x000000010d177824 */ /* 0x000fe200078e0216 */
[C---:B------:R-:W-:Y:S01]  /*0a00*/  IADD3 R108, R16.reuse, 0x80, RZ ;  /* 0x00000080106c7810 */ /* 0x040fe20007ffe0ff */
[C---:B------:R-:W-:Y:S01]  /*0a10*/  IMAD R18, R11.reuse, c[0x0][0x23c], R18 ;  /* 0x00008f000b127a24 */ /* 0x040fe200078e0212 */
[----:B------:R-:W-:Y:S01]  /*0a20*/  IADD3 R107, R16, 0xc0, RZ ;  /* 0x000000c0106b7810 */ /* 0x000fe20007ffe0ff */
[----:B------:R-:W-:Y:S01]  /*0a30*/  IMAD.WIDE.U32 R10, R11, c[0x0][0x238], R16 ;  /* 0x00008e000b0a7a25 */ /* 0x000fe200078e0010 */
[----:B------:R-:W-:-:S02]  /*0a40*/  SEL R7, RZ, 0x1, P2 ;  /* 0x00000001ff077807 */ /* 0x000fc40001000000 */
[----:B------:R-:W-:Y:S01]  /*0a50*/  ISETP.GE.AND P1, PT, R108, c[0x0][0x1d4], PT ;  /* 0x000075006c007a0c */ /* 0x000fe20003f26270 */
[----:B------:R-:W-:Y:S01]  /*0a60*/  IMAD.MOV.U32 R22, RZ, RZ, R12 ;  /* 0x000000ffff167224 */ /* 0x000fe200078e000c */
[----:B------:R-:W-:Y:S01]  /*0a70*/  IADD3 R12, R14, 0x40, RZ ;  /* 0x000000400e0c7810 */ /* 0x000fe20007ffe0ff */
[----:B------:R-:W-:Y:S01]  /*0a80*/  IMAD R6, R82, -0x20, R9 ;  /* 0xffffffe052067824 */ /* 0x000fe200078e0209 */
[----:B------:R-:W-:Y:S01]  /*0a90*/  IADD3 R19, R11, R18, RZ ;  /* 0x000000120b137210 */ /* 0x000fe20007ffe0ff */
[----:B------:R-:W-:Y:S01]  /*0aa0*/  IMAD.MOV.U32 R18, RZ, RZ, R10 ;  /* 0x000000ffff127224 */ /* 0x000fe200078e000a */
[----:B------:R-:W-:Y:S01]  /*0ab0*/  LOP3.LUT R91, R91, 0xfffffe00, RZ, 0xc0, !PT ;  /* 0xfffffe005b5b7812 */ /* 0x000fe200078ec0ff */
[----:B------:R-:W-:Y:S01]  /*0ac0*/  IMAD.IADD R11, R14, 0x1, R12 ;  /* 0x000000010e0b7824 */ /* 0x000fe200078e020c */
[----:B------:R-:W-:Y:S01]  /*0ad0*/  ISETP.GT.AND P4, PT, R6, RZ, PT ;  /* 0x000000ff0600720c */ /* 0x000fe20003f84270 */
[----:B------:R-:W-:Y:S01]  /*0ae0*/  IMAD.WIDE.U32 R18, R227, c[0x0][0x240], R18 ;  /* 0x00009000e3127a25 */ /* 0x000fe200078e0012 */
[----:B------:R-:W-:-:S02]  /*0af0*/  SHF.R.S32.HI R81, RZ, 0x1f, R82 ;  /* 0x0000001fff517819 */ /* 0x000fc40000011452 */
[----:B------:R-:W-:Y:S01]  /*0b00*/  ISETP.GE.AND P0, PT, R11, c[0x0][0x1d4], PT ;  /* 0x000075000b007a0c */ /* 0x000fe20003f06270 */
[----:B------:R-:W-:Y:S02]  /*0b10*/  IMAD.IADD R127, R19, 0x1, R126 ;  /* 0x00000001137f7824 */ /* 0x000fe400078e027e */
[----:B------:R-:W-:Y:S01]  /*0b20*/  IMAD.MOV.U32 R126, RZ, RZ, R18 ;  /* 0x000000ffff7e7224 */ /* 0x000fe200078e0012 */
[----:B------:R-:W-:Y:S01]  /*0b30*/  SEL R6, RZ, 0xffffffff, P0 ;  /* 0xffffffffff067807 */ /* 0x000fe20000000000 */
[----:B------:R-:W-:Y:S01]  /*0b40*/  IMAD.WIDE.U32 R22, R227, c[0x0][0x1e8], R22 ;  /* 0x00007a00e3167a25 */ /* 0x000fe200078e0016 */
[----:B------:R-:W-:-:S03]  /*0b50*/  ISETP.GE.AND P0, PT, R107, c[0x0][0x1d4], PT ;  /* 0x000075006b007a0c */ /* 0x000fc60003f06270 */
[----:B------:R-:W-:Y:S01]  /*0b60*/  IMAD.SHL.U32 R6, R6, 0x2, RZ ;  /* 0x0000000206067824 */ /* 0x000fe200078e00ff */
[----:B------:R-:W-:Y:S01]  /*0b70*/  SEL R102, RZ, 0x8, P0 ;  /* 0x00000008ff667807 */ /* 0x000fe20000000000 */
[----:B------:R-:W-:Y:S01]  /*0b80*/  IMAD.WIDE.U32 R126, R124, c[0x0][0x248], R126 ;  /* 0x000092007c7e7a25 */ /* 0x000fe200078e007e */
[----:B------:R-:W-:Y:S02]  /*0b90*/  IADD3 R129, R23, R128, RZ ;  /* 0x0000008017817210 */ /* 0x000fe40007ffe0ff */
[----:B------:R-:W-:Y:S01]  /*0ba0*/  LOP3.LUT R6, R6, 0x2, R7, 0xe2, !PT ;  /* 0x0000000206067812 */ /* 0x000fe200078ee207 */
[----:B------:R-:W-:Y:S01]  /*0bb0*/  IMAD.MOV.U32 R128, RZ, RZ, R22 ;  /* 0x000000ffff807224 */ /* 0x000fe200078e0016 */
[----:B------:R-:W-:-:S04]  /*0bc0*/  SEL R7, RZ, 0x4, P1 ;  /* 0x00000004ff077807 */ /* 0x000fc80000800000 */
[----:B------:R-:W-:Y:S01]  /*0bd0*/  LOP3.LUT R102, R102, R6, R7, 0xfe, !PT ;  /* 0x0000000666667212 */ /* 0x000fe200078efe07 */
[----:B------:R-:W-:-:S05]  /*0be0*/  IMAD.SHL.U32 R7, R109, 0x40, RZ ;  /* 0x000000406d077824 */ /* 0x000fca00078e00ff */
[----:B------:R-:W-:-:S04]  /*0bf0*/  LOP3.LUT R7, R7, 0x1c0, RZ, 0xc0, !PT ;  /* 0x000001c007077812 */ /* 0x000fc800078ec0ff */
[----:B------:R-:W-:Y:S02]  /*0c00*/  LOP3.LUT R106, R7, 0x38, R16, 0xf8, !PT ;  /* 0x00000038076a7812 */ /* 0x000fe400078ef810 */
[----:B------:R-:W-:-:S04]  /*0c10*/  SHF.R.U32.HI R6, RZ, 0x3, R7 ;  /* 0x00000003ff067819 */ /* 0x000fc80000011607 */
[----:B------:R-:W-:-:S05]  /*0c20*/  LOP3.LUT R106, R91, R106, R6, 0xf6, !PT ;  /* 0x0000006a5b6a7212 */ /* 0x000fca00078ef606 */
[----:B------:R-:W-:Y:S01]  /*0c30*/  IMAD.SHL.U32 R106, R106, 0x2, RZ ;  /* 0x000000026a6a7824 */ /* 0x000fe200078e00ff */
[----:B--2---:R-:W-:Y:S01]  /*0c40*/  @P3 SHF.R.S32.HI R19, RZ, 0x1f, R4 ;  /* 0x0000001fff133819 */ /* 0x004fe20000011404 */
[----:B------:R-:W-:Y:S01]  /*0c50*/  @!P3 IMAD.MOV.U32 R19, RZ, RZ, R77 ;  /* 0x000000ffff13b224 */ /* 0x000fe200078e004d */
[----:B------:R-:W-:Y:S01]  /*0c60*/  @P3 MOV R18, R4 ;  /* 0x0000000400123202 */ /* 0x000fe20000000f00 */
[----:B------:R-:W-:Y:S01]  /*0c70*/  @!P3 IMAD.MOV.U32 R18, RZ, RZ, R228 ;  /* 0x000000ffff12b224 */ /* 0x000fe200078e00e4 */
[----:B------:R-:W-:Y:S01]  /*0c80*/  SEL R77, R77, RZ, !P5 ;  /* 0x000000ff4d4d7207 */ /* 0x000fe20006800000 */
[----:B------:R-:W-:Y:S01]  /*0c90*/  IMAD R4, R114, c[0x0][0x1e0], RZ ;  /* 0x0000780072047a24 */ /* 0x000fe200078e02ff */
[----:B------:R-:W-:Y:S02]  /*0ca0*/  SEL R75, R19, RZ, !P6 ;  /* 0x000000ff134b7207 */ /* 0x000fe40007000000 */
[----:B------:R-:W-:Y:S01]  /*0cb0*/  SEL R122, R18, RZ, !P6 ;  /* 0x000000ff127a7207 */ /* 0x000fe20007000000 */
[----:B------:R-:W-:-:S02]  /*0cc0*/  IMAD R131, R77, c[0x0][0x248], RZ ;  /* 0x000092004d837a24 */ /* 0x000fc400078e02ff */
[----:B------:R-:W-:Y:S02]  /*0cd0*/  IMAD R79, R75, c[0x0][0x1f0], RZ ;  /* 0x00007c004b4f7a24 */ /* 0x000fe400078e02ff */
[----:B------:R-:W-:-:S04]  /*0ce0*/  IMAD.WIDE.U32 R128, R122, c[0x0][0x1f0], R128 ;  /* 0x00007c007a807a25 */ /* 0x000fc800078e0080 */
[----:B------:R-:W-:Y:S02]  /*0cf0*/  IMAD R79, R122, c[0x0][0x1f4], R79 ;  /* 0x00007d007a4f7a24 */ /* 0x000fe400078e024f */
[----:B------:R-:W-:Y:S02]  /*0d00*/  IMAD R131, R124, c[0x0][0x24c], R131 ;  /* 0x000093007c837a24 */ /* 0x000fe400078e0283 */
[----:B------:R-:W-:Y:S01]  /*0d10*/  IMAD R13, R109, c[0x0][0x1e4], R4 ;  /* 0x000079006d0d7a24 */ /* 0x000fe200078e0204 */
[----:B------:R-:W-:Y:S01]  /*0d20*/  IADD3 R79, R129, R79, RZ ;  /* 0x0000004f814f7210 */ /* 0x000fe20007ffe0ff */
[----:B------:R-:W-:Y:S02]  /*0d30*/  IMAD.IADD R131, R127, 0x1, R131 ;  /* 0x000000017f837824 */ /* 0x000fe400078e0283 */
[----:B------:R-:W-:Y:S01]  /*0d40*/  IMAD.IADD R80, R133, 0x1, R13 ;  /* 0x0000000185507824 */ /* 0x000fe200078e020d */
[----:B------:R-:W-:Y:S05]  /*0d50*/  @!P4 BRA `(.L_x_56) ;  /* 0x000001700000c947 */ /* 0x000fea0003800000 */
[----:B------:R-:W-:Y:S01]  /*0d60*/  LOP3.LUT R8, R102, 0xff, RZ, 0xc0, !PT ;  /* 0x000000ff66087812 */ /* 0x000fe200078ec0ff */
[----:B------:R-:W-:-:S02]  /*0d70*/  IMAD R4, R82, UR7, RZ ;  /* 0x0000000752047c24 */ /* 0x000fc4000f8e02ff */
[----:B------:R-:W-:Y:S01]  /*0d80*/  IMAD.SHL.U32 R18, R102, 0x10, RZ ;  /* 0x0000001066127824 */ /* 0x000fe200078e00ff */
[C---:B------:R-:W-:Y:S01]  /*0d90*/  SHF.L.U32 R10, R8.reuse, 0x2, RZ ;  /* 0x00000002080a7819 */ /* 0x040fe200000006ff */
[----:B------:R-:W-:Y:S02]  /*0da0*/  IMAD.MOV.U32 R130, RZ, RZ, R126 ;  /* 0x000000ffff827224 */ /* 0x000fe400078e007e */
[----:B------:R-:W-:Y:S01]  /*0db0*/  IMAD.SHL.U32 R13, R8, 0x8, RZ ;  /* 0x00000008080d7824 */ /* 0x000fe200078e00ff */
[----:B------:R-:W-:Y:S01]  /*0dc0*/  LOP3.LUT P4, RZ, R18, 0x10, RZ, 0xc0, !PT ;  /* 0x0000001012ff7812 */ /* 0x000fe2000788c0ff */
[----:B------:R-:W-:Y:S01]  /*0dd0*/  IMAD.SHL.U32 R8, R8, 0x2, RZ ;  /* 0x0000000208087824 */ /* 0x000fe200078e00ff */
[----:B------:R-:W-:Y:S01]  /*0de0*/  LOP3.LUT P2, RZ, R10, 0x10, RZ, 0xc0, !PT ;  /* 0x000000100aff7812 */ /* 0x000fe2000784c0ff */
[----:B------:R-:W-:Y:S01]  /*0df0*/  IMAD.WIDE.U32 R22, R82, UR8, R130 ;  /* 0x0000000852167c25 */ /* 0x000fe2000f8e0082 */
[----:B------:R-:W-:Y:S02]  /*0e00*/  LOP3.LUT P3, RZ, R13, 0x10, RZ, 0xc0, !PT ;  /* 0x000000100dff7812 */ /* 0x000fe4000786c0ff */
[----:B------:R-:W-:Y:S01]  /*0e10*/  LOP3.LUT P1, RZ, R8, 0x10, RZ, 0xc0, !PT ;  /* 0x0000001008ff7812 */ /* 0x000fe2000782c0ff */
[----:B------:R-:W-:Y:S01]  /*0e20*/  IMAD R4, R81, UR8, R4 ;  /* 0x0000000851047c24 */ /* 0x000fe2000f8e0204 */
[----:B------:R-:W-:-:S04]  /*0e30*/  LEA R18, P0, R22, c[0x0][0x220], 0x1 ;  /* 0x0000880016127a11 */ /* 0x000fc800078008ff */
[----:B------:R-:W-:-:S04]  /*0e40*/  IADD3 R4, R23, R4, RZ ;  /* 0x0000000417047210 */ /* 0x000fc80007ffe0ff */
[----:B------:R-:W-:-:S05]  /*0e50*/  LEA.HI.X R19, R22, c[0x0][0x224], R4, 0x1, P0 ;  /* 0x0000890016137a11 */ /* 0x000fca00000f0c04 */
[----:B------:R-:W-:Y:S01]  /*0e60*/  @!PT LDS RZ, [RZ] ;  /* 0x00000000fffff984 */ /* 0x000fe20000000800 */
[----:B------:R-:W-:Y:S01]  /*0e70*/  @!PT LDS RZ, [RZ] ;  /* 0x00000000fffff984 */ /* 0x000fe20000000800 */
[----:B------:R-:W-:Y:S01]  /*0e80*/  @!PT LDS RZ, [RZ] ;  /* 0x00000000fffff984 */ /* 0x000fe20000000800 */
[----:B------:R1:W-:Y:S04]  /*0e90*/  LDGSTS.E.BYPASS.LTC128B.128 [R106+0xc080], [R18.64], P4 ;  /* 0x0c080000126a7fae */ /* 0x0003e8000a101d4a */
[----:B------:R1:W-:Y:S04]  /*0ea0*/  LDGSTS.E.BYPASS.LTC128B.128 [R106+0xd080], [R18.64+0x80], P3 ;  /* 0x0d080080126a7fae */ /* 0x0003e80009901d4a */
[----:B------:R1:W-:Y:S04]  /*0eb0*/  LDGSTS.E.BYPASS.LTC128B.128 [R106+0xe080], [R18.64+0x100], P2 ;  /* 0x0e080100126a7fae */ /* 0x0003e80009101d4a */
[----:B------:R1:W-:Y:S02]  /*0ec0*/  LDGSTS.E.BYPASS.LTC128B.128 [R106+0xf080], [R18.64+0x180], P1 ;  /* 0x0f080180126a7fae */ /* 0x0003e40008901d4a */
.L_x_56:
[----:B------:R-:W-:Y:S05]  /*0ed0*/  BSYNC B0 ;  /* 0x0000000000007941 */ /* 0x000fea0003800000 */
.L_x_55:
[----:B------:R-:W-:Y:S01]  /*0ee0*/  IADD3 R4, R9, 0x20, RZ ;  /* 0x0000002009047810 */ /* 0x000fe20007ffe0ff */
[----:B------:R-:W-:Y:S01]  /*0ef0*/  IMAD.SHL.U32 R87, R82, 0x20, RZ ;  /* 0x0000002052577824 */ /* 0x000fe200078e00ff */
[----:B------:R-:W-:Y:S01]  /*0f00*/  IADD3 R20, R20, 0x20, RZ ;  /* 0x0000002014147810 */ /* 0x000fe20007ffe0ff */
[----:B------:R-:W-:Y:S01]  /*0f10*/  IMAD.WIDE.U32 R8, R227, c[0x0][0x260], R16 ;  /* 0x00009800e3087a25 */ /* 0x000fe200078e0010 */
[----:B------:R-:W-:Y:S01]  /*0f20*/  ISETP.GE.AND P0, PT, R11, c[0x0][0x27c], PT ;  /* 0x00009f000b007a0c */ /* 0x000fe20003f06270 */
[----:B------:R-:W0:Y:S01]  /*0f30*/  LDGDEPBAR ;  /* 0x00000000000079af */ /* 0x000e220000000000 */
[-C--:B------:R-:W-:Y:S01]  /*0f40*/  IADD3 R85, P5, P4, R2, R87.reuse, R109 ;  /* 0x0000005702557210 */ /* 0x080fe20007cbe06d */
[----:B------:R-:W-:Y:S01]  /*0f50*/  IMAD R97, R3, -0x20, R4 ;  /* 0xffffffe003617824 */ /* 0x000fe200078e0204 */
[----:B------:R-:W-:Y:S01]  /*0f60*/  IADD3 R87, P3, P2, R109, R87, R0 ;  /* 0x000000576d577210 */ /* 0x000fe20007a7e000 */
[----:B------:R-:W-:Y:S01]  /*0f70*/  IMAD R96, R3, -0x20, R20 ;  /* 0xffffffe003607824 */ /* 0x000fe200078e0214 */
[----:B------:R-:W-:Y:S01]  /*0f80*/  SEL R0, RZ, c[0x0][0x27c], !P0 ;  /* 0x00009f00ff007a07 */ /* 0x000fe20004000000 */
[----:B------:R-:W-:Y:S01]  /*0f90*/  IMAD.MOV.U32 R3, RZ, RZ, c[0x0][0x27c] ;  /* 0x00009f00ff037624 */ /* 0x000fe200078e00ff */
[----:B------:R-:W-:Y:S01]  /*0fa0*/  SHF.L.U64.HI R84, R82, 0x5, R81 ;  /* 0x0000000552547819 */ /* 0x000fe20000010251 */
[----:B------:R-:W-:Y:S01]  /*0fb0*/  IMAD R20, R89, c[0x0][0x260], RZ ;  /* 0x0000980059147a24 */ /* 0x000fe200078e02ff */
[----:B------:R-:W-:Y:S01]  /*0fc0*/  ISETP.GE.AND P1, PT, R16, c[0x0][0x27c], PT ;  /* 0x00009f0010007a0c */ /* 0x000fe20003f26270 */
[----:B------:R-:W-:Y:S01]  /*0fd0*/  IMAD.IADD R0, R11, 0x1, R0 ;  /* 0x000000010b007824 */ /* 0x000fe200078e0200 */
[C---:B------:R-:W-:Y:S01]  /*0fe0*/  ISETP.GE.AND P6, PT, R3.reuse, 0x1, PT ;  /* 0x000000010300780c */ /* 0x040fe20003fc6270 */
[----:B------:R-:W-:Y:S01]  /*0ff0*/  IMAD.SHL.U32 R3, R3, 0x2, RZ ;  /* 0x0000000203037824 */ /* 0x000fe200078e00ff */
[-C--:B------:R-:W-:Y:S01]  /*1000*/  IADD3.X R83, R83, R84.reuse, R114, P5, P4 ;  /* 0x0000005453537210 */ /* 0x080fe20002fe8472 */
[C---:B------:R-:W-:Y:S01]  /*1010*/  IMAD R20, R227.reuse, c[0x0][0x264], R20 ;  /* 0x00009900e3147a24 */ /* 0x040fe200078e0214 */
[----:B------:R-:W-:Y:S01]  /*1020*/  IADD3.X R84, R114, R84, R5, P3, P2 ;  /* 0x0000005472547210 */ /* 0x000fe20001fe4405 */
[----:B-1----:R-:W-:Y:S01]  /*1030*/  IMAD.WIDE.U32 R18, R227, c[0x0][0x210], R16 ;  /* 0x00008400e3127a25 */ /* 0x002fe200078e0010 */
[----:B------:R-:W-:Y:S01]  /*1040*/  IADD3 R2, -R3, c[0x0][0x1d4], RZ ;  /* 0x0000750003027a10 */ /* 0x000fe20007ffe1ff */
[----:B------:R-:W-:Y:S01]  /*1050*/  ULDC.64 UR4, c[0x0][0x290] ;  /* 0x0000a40000047ab9 */ /* 0x000fe20000000a00 */
[----:B------:R-:W-:Y:S01]  /*1060*/  SHF.R.S32.HI R93, RZ, 0x1f, R0 ;  /* 0x0000001fff5d7819 */ /* 0x000fe20000011400 */
[----:B------:R-:W-:Y:S01]  /*1070*/  IMAD.IADD R21, R9, 0x1, R20 ;  /* 0x0000000109157824 */ /* 0x000fe200078e0214 */
[CC--:B------:R-:W-:Y:S01]  /*1080*/  SEL R5, R3.reuse, R2.reuse, !P1 ;  /* 0x0000000203057207 */ /* 0x0c0fe20004800000 */
[----:B------:R-:W-:Y:S01]  /*1090*/  IMAD.MOV.U32 R20, RZ, RZ, R8 ;  /* 0x000000ffff147224 */ /* 0x000fe200078e0008 */
[----:B------:R-:W-:Y:S01]  /*10a0*/  SEL R2, R3, R2, !P0 ;  /* 0x0000000203027207 */ /* 0x000fe20004000000 */
[----:B------:R-:W-:Y:S01]  /*10b0*/  IMAD R8, R89, c[0x0][0x210], RZ ;  /* 0x0000840059087a24 */ /* 0x000fe200078e02ff */
[----:B------:R-:W-:Y:S01]  /*10c0*/  SEL R3, RZ, c[0x0][0x27c], !P1 ;  /* 0x00009f00ff037a07 */ /* 0x000fe20004800000 */
[----:B------:R-:W-:Y:S01]  /*10d0*/  IMAD R75, R75, c[0x0][0x218], RZ ;  /* 0x000086004b4b7a24 */ /* 0x000fe200078e02ff */
[-C--:B------:R-:W-:Y:S01]  /*10e0*/  LEA.HI R100, R93, R0.reuse, RZ, 0x3 ;  /* 0x000000005d647211 */ /* 0x080fe200078f18ff */
[----:B------:R-:W-:Y:S01]  /*10f0*/  IMAD R8, R227, c[0x0][0x214], R8 ;  /* 0x00008500e3087a24 */ /* 0x000fe200078e0208 */
[----:B------:R-:W-:Y:S01]  /*1100*/  LEA.HI R93, R93, R0, RZ, 0x6 ;  /* 0x000000005d5d7211 */ /* 0x000fe200078f30ff */
[----:B------:R-:W-:Y:S01]  /*1110*/  IMAD.IADD R4, R16, 0x1, R3 ;  /* 0x0000000110047824 */ /* 0x000fe200078e0203 */
[----:B------:R-:W-:Y:S01]  /*1120*/  SHF.R.S32.HI R0, RZ, 0x1f, R5 ;  /* 0x0000001fff007819 */ /* 0x000fe20000011405 */
[----:B------:R-:W-:Y:S01]  /*1130*/  IMAD.IADD R9, R19, 0x1, R8 ;  /* 0x0000000113097824 */ /* 0x000fe200078e0208 */
[----:B------:R-:W-:Y:S01]  /*1140*/  SHF.R.S32.HI R3, RZ, 0x1f, R2 ;  /* 0x0000001fff037819 */ /* 0x000fe20000011402 */
[----:B------:R-:W-:Y:S01]  /*1150*/  IMAD.SHL.U32 R93, R93, 0x20, RZ ;  /* 0x000000205d5d7824 */ /* 0x000fe200078e00ff */
[----:B------:R-:W-:Y:S01]  /*1160*/  SHF.R.S32.HI R95, RZ, 0x1f, R4 ;  /* 0x0000001fff5f7819 */ /* 0x000fe20000011404 */
[----:B------:R-:W-:Y:S01]  /*1170*/  IMAD.MOV.U32 R8, RZ, RZ, R18 ;  /* 0x000000ffff087224 */ /* 0x000fe200078e0012 */
[----:B------:R-:W-:Y:S01]  /*1180*/  LEA.HI R0, R0, R5, RZ, 0x4 ;  /* 0x0000000500007211 */ /* 0x000fe200078f20ff */
[C---:B------:R-:W-:Y:S01]  /*1190*/  IMAD R75, R122.reuse, c[0x0][0x21c], R75 ;  /* 0x000087007a4b7a24 */ /* 0x040fe200078e024b */
[----:B------:R-:W-:Y:S01]  /*11a0*/  LEA.HI R101, R95, R4, RZ, 0x3 ;  /* 0x000000045f657211 */ /* 0x000fe200078f18ff */
[----:B------:R-:W-:Y:S01]  /*11b0*/  IMAD.WIDE.U32 R122, R122, c[0x0][0x218], R8 ;  /* 0x000086007a7a7a25 */ /* 0x000fe200078e0008 */
[----:B------:R-:W-:Y:S01]  /*11c0*/  LEA.HI R3, R3, R2, RZ, 0x4 ;  /* 0x0000000203037211 */ /* 0x000fe200078f20ff */
[----:B------:R-:W-:Y:S01]  /*11d0*/  USHF.L.U64.HI UR9, UR4, UR6, UR5 ;  /* 0x0000000604097299 */ /* 0x000fe20008010205 */
[----:B------:R-:W-:Y:S01]  /*11e0*/  SHF.R.S32.HI R0, RZ, 0x4, R0 ;  /* 0x00000004ff007819 */ /* 0x000fe20000011400 */
[C---:B------:R-:W-:Y:S01]  /*11f0*/  IMAD R116, R114.reuse, c[0x0][0x290], RZ ;  /* 0x0000a40072747a24 */ /* 0x040fe200078e02ff */
[----:B------:R-:W-:Y:S01]  /*1200*/  LOP3.LUT R5, R7, 0x38, R100, 0xf8, !PT ;  /* 0x0000003807057812 */ /* 0x000fe200078ef864 */
[----:B------:R-:W-:Y:S01]  /*1210*/  IMAD R114, R114, c[0x0][0x280], RZ ;  /* 0x0000a00072727a24 */ /* 0x000fe200078e02ff */
[----:B------:R-:W-:Y:S01]  /*1220*/  LEA.HI.SX32 R99, R101, R0, 0x1d ;  /* 0x0000000065637211 */ /* 0x000fe200078feaff */
[----:B------:R-:W-:Y:S01]  /*1230*/  IMAD.WIDE.U32 R120, R109, c[0x0][0x290], R16 ;  /* 0x0000a4006d787a25 */ /* 0x000fe200078e0010 */
[----:B------:R-:W-:Y:S01]  /*1240*/  SHF.R.S32.HI R3, RZ, 0x4, R3 ;  /* 0x00000004ff037819 */ /* 0x000fe20000011403 */
[----:B------:R-:W-:Y:S01]  /*1250*/  USHF.L.U32 UR12, UR4, 0x5, URZ ;  /* 0x00000005040c7899 */ /* 0x000fe2000800063f */
[----:B------:R-:W-:Y:S01]  /*1260*/  LEA.HI R95, R95, R4, RZ, 0x6 ;  /* 0x000000045f5f7211 */ /* 0x000fe200078f30ff */
[----:B------:R-:W-:Y:S01]  /*1270*/  IMAD.WIDE.U32 R118, R109, c[0x0][0x280], R16 ;  /* 0x0000a0006d767a25 */ /* 0x000fe200078e0010 */
[----:B------:R-:W-:Y:S01]  /*1280*/  LOP3.LUT R93, R93, 0x7ffff800, RZ, 0xc0, !PT ;  /* 0x7ffff8005d5d7812 */ /* 0x000fe200078ec0ff */
[----:B------:R-:W-:Y:S01]  /*1290*/  ULDC.64 UR4, c[0x0][0x280] ;  /* 0x0000a00000047ab9 */ /* 0x000fe20000000a00 */
[-C--:B------:R-:W-:Y:S01]  /*12a0*/  LOP3.LUT R0, R5, R6.reuse, RZ, 0x3c, !PT ;  /* 0x0000000605007212 */ /* 0x080fe200078e3cff */
[----:B------:R-:W-:Y:S01]  /*12b0*/  IMAD.SHL.U32 R95, R95, 0x20, RZ ;  /* 0x000000205f5f7824 */ /* 0x000fe200078e00ff */
[----:B------:R-:W-:Y:S01]  /*12c0*/  SHF.R.S32.HI R4, RZ, 0x1f, R99 ;  /* 0x0000001fff047819 */ /* 0x000fe20000011463 */
[C---:B------:R-:W-:Y:S01]  /*12d0*/  IMAD R116, R109.reuse, c[0x0][0x294], R116 ;  /* 0x0000a5006d747a24 */ /* 0x040fe200078e0274 */
[----:B------:R-:W-:Y:S01]  /*12e0*/  LEA.HI.SX32 R3, R100, R3, 0x1d ;  /* 0x0000000364037211 */ /* 0x000fe200078feaff */
[----:B------:R-:W-:Y:S01]  /*12f0*/  IMAD R114, R109, c[0x0][0x284], R114 ;  /* 0x0000a1006d727a24 */ /* 0x000fe200078e0272 */
[----:B------:R-:W-:Y:S01]  /*1300*/  IADD3 R93, R0, R93, R91 ;  /* 0x0000005d005d7210 */ /* 0x000fe20007ffe05b */
[----:B------:R-:W-:Y:S01]  /*1310*/  IMAD.SHL.U32 R105, R102, 0x10, RZ ;  /* 0x0000001066697824 */ /* 0x000fe200078e00ff */
[----:B------:R-:W-:Y:S01]  /*1320*/  LEA.HI R4, R4, R99, RZ, 0x3 ;  /* 0x0000006304047211 */ /* 0x000fe200078f18ff */
[----:B------:R-:W-:Y:S01]  /*1330*/  IMAD.SHL.U32 R99, R99, 0x8, RZ ;  /* 0x0000000863637824 */ /* 0x000fe200078e00ff */
[----:B------:R-:W-:Y:S01]  /*1340*/  SHF.R.S32.HI R0, RZ, 0x1f, R3 ;  /* 0x0000001fff007819 */ /* 0x000fe20000011403 */
[----:B------:R-:W-:Y:S01]  /*1350*/  IMAD.SHL.U32 R98, R3, 0x8, RZ ;  /* 0x0000000803627824 */ /* 0x000fe200078e00ff */
[----:B------:R-:W-:Y:S01]  /*1360*/  LOP3.LUT R9, R7, 0x38, R101, 0xf8, !PT ;  /* 0x0000003807097812 */ /* 0x000fe200078ef865 */
[----:B------:R-:W-:Y:S01]  /*1370*/  IMAD.IADD R121, R121, 0x1, R116 ;  /* 0x0000000179797824 */ /* 0x000fe200078e0274 */
[----:B------:R-:W-:Y:S01]  /*1380*/  LEA.HI R0, R0, R3, RZ, 0x3 ;  /* 0x0000000300007211 */ /* 0x000fe200078f18ff */
[----:B------:R-:W-:Y:S01]  /*1390*/  IMAD.SHL.U32 R3, R4, 0x100, RZ ;  /* 0x0000010004037824 */ /* 0x000fe200078e00ff */
[----:B------:R-:W-:Y:S01]  /*13a0*/  LOP3.LUT R5, R7, 0x38, R99, 0xf8, !PT ;  /* 0x0000003807057812 */ /* 0x000fe200078ef863 */
[----:B------:R-:W-:Y:S01]  /*13b0*/  IMAD.IADD R119, R119, 0x1, R114 ;  /* 0x0000000177777824 */ /* 0x000fe200078e0272 */
[--C-:B------:R-:W-:Y:S01]  /*13c0*/  SHF.R.S32.HI R15, RZ, 0x1f, R14.reuse ;  /* 0x0000001fff0f7819 */ /* 0x100fe2000001140e */
[----:B------:R-:W-:Y:S01]  /*13d0*/  IMAD.SHL.U32 R0, R0, 0x100, RZ ;  /* 0x0000010000007824 */ /* 0x000fe200078e00ff */
[-C--:B------:R-:W-:Y:S01]  /*13e0*/  LOP3.LUT R94, R5, R6.reuse, RZ, 0x3c, !PT ;  /* 0x00000006055e7212 */ /* 0x080fe200078e3cff */
[----:B------:R-:W-:Y:S01]  /*13f0*/  IMAD R77, R77, c[0x0][0x268], RZ ;  /* 0x00009a004d4d7a24 */ /* 0x000fe200078e02ff */
[----:B------:R-:W-:Y:S01]  /*1400*/  LOP3.LUT R3, R3, 0x7ffff800, RZ, 0xc0, !PT ;  /* 0x7ffff80003037812 */ /* 0x000fe200078ec0ff */
[--C-:B------:R-:W-:Y:S01]  /*1410*/  IMAD.WIDE.U32 R22, R109, c[0x0][0x290], R14.reuse ;  /* 0x0000a4006d167a25 */ /* 0x100fe200078e000e */
[----:B------:R-:W-:Y:S01]  /*1420*/  LOP3.LUT R95, R95, 0x7ffff800, RZ, 0xc0, !PT ;  /* 0x7ffff8005f5f7812 */ /* 0x000fe200078ec0ff */
[----:B------:R-:W-:Y:S01]  /*1430*/  USHF.L.U64.HI UR13, UR4, UR6, UR5 ;  /* 0x00000006040d7299 */ /* 0x000fe20008010205 */
[-C--:B------:R-:W-:Y:S01]  /*1440*/  LOP3.LUT R2, R9, R6.reuse, RZ, 0x3c, !PT ;  /* 0x0000000609027212 */ /* 0x080fe200078e3cff */
[----:B------:R-:W-:Y:S01]  /*1450*/  IMAD.WIDE.U32 R18, R109, c[0x0][0x280], R14 ;  /* 0x0000a0006d127a25 */ /* 0x000fe200078e000e */
[--C-:B------:R-:W-:Y:S01]  /*1460*/  IADD3 R94, R94, R3, R91.reuse ;  /* 0x000000035e5e7210 */ /* 0x100fe20007ffe05b */
[----:B------:R-:W-:Y:S01]  /*1470*/  USHF.L.U32 UR14, UR4, 0x5, URZ ;  /* 0x00000005040e7899 */ /* 0x000fe2000800063f */
[----:B------:R-:W-:Y:S01]  /*1480*/  IADD3 R95, R2, R95, R91 ;  /* 0x0000005f025f7210 */ /* 0x000fe20007ffe05b */
[----:B------:R-:W-:Y:S01]  /*1490*/  IMAD.IADD R117, R116, 0x1, R23 ;  /* 0x0000000174757824 */ /* 0x000fe200078e0217 */
[----:B-----5:R-:W-:Y:S01]  /*14a0*/  SHF.R.S32.HI R3, RZ, 0x1f, R66 ;  /* 0x0000001fff037819 */ /* 0x020fe20000011442 */
[----:B------:R-:W-:Y:S01]  /*14b0*/  IMAD.IADD R115, R114, 0x1, R19 ;  /* 0x0000000172737824 */ /* 0x000fe200078e0213 */
[----:B------:R-:W-:Y:S01]  /*14c0*/  LOP3.LUT R2, R7, 0x38, R98, 0xf8, !PT ;  /* 0x0000003807027812 */ /* 0x000fe200078ef862 */
[----:B------:R-:W-:Y:S01]  /*14d0*/  IMAD.MOV.U32 R116, RZ, RZ, R22 ;  /* 0x000000ffff747224 */ /* 0x000fe200078e0016 */
[----:B------:R-:W-:Y:S01]  /*14e0*/  LOP3.LUT R102, R102, 0xff, RZ, 0xc0, !PT ;  /* 0x000000ff66667812 */ /* 0x000fe200078ec0ff */
[C---:B------:R-:W-:Y:S01]  /*14f0*/  IMAD R69, R3.reuse, c[0x0][0x290], RZ ;  /* 0x0000a40003457a24 */ /* 0x040fe200078e02ff */
[----:B------:R-:W-:Y:S01]  /*1500*/  LOP3.LUT R2, R2, R6, RZ, 0x3c, !PT ;  /* 0x0000000602027212 */ /* 0x000fe200078e3cff */
[----:B------:R-:W-:Y:S01]  /*1510*/  IMAD.MOV.U32 R114, RZ, RZ, R18 ;  /* 0x000000ffff727224 */ /* 0x000fe200078e0012 */
[----:B------:R-:W-:Y:S01]  /*1520*/  LOP3.LUT R0, R0, 0x7ffff800, RZ, 0xc0, !PT ;  /* 0x7ffff80000007812 */ /* 0x000fe200078ec0ff */
[----:B------:R-:W-:Y:S01]  /*1530*/  IMAD R3, R3, c[0x0][0x280], RZ ;  /* 0x0000a00003037a24 */ /* 0x000fe200078e02ff */
[----:B------:R-:W-:Y:S01]  /*1540*/  ULDC.64 UR4, c[0x0][0x1e0] ;  /* 0x0000780000047ab9 */ /* 0x000fe20000000a00 */
[----:B------:R-:W-:Y:S01]  /*1550*/  IMAD.SHL.U32 R104, R102, 0x8, RZ ;  /* 0x0000000866687824 */ /* 0x000fe200078e00ff */
[----:B------:R-:W-:Y:S01]  /*1560*/  IADD3 R91, R2, R0, R91 ;  /* 0x00000000025b7210 */ /* 0x000fe20007ffe05b */
[----:B------:R-:W-:Y:S01]  /*1570*/  IMAD.SHL.U32 R103, R102, 0x4, RZ ;  /* 0x0000000466677824 */ /* 0x000fe200078e00ff */
[----:B------:R-:W-:Y:S01]  /*1580*/  USHF.L.U64.HI UR5, UR4, UR6, UR5 ;  /* 0x0000000604057299 */ /* 0x000fe20008010205 */
[----:B------:R-:W-:Y:S01]  /*1590*/  IMAD R77, R124, c[0x0][0x26c], R77 ;  /* 0x00009b007c4d7a24 */ /* 0x000fe200078e024d */
[----:B------:R-:W-:Y:S01]  /*15a0*/  IADD3 R73, P1, P0, R128, R132, R16 ;  /* 0x0000008480497210 */ /* 0x000fe2000783e010 */
[----:B------:R-:W-:Y:S01]  /*15b0*/  IMAD.SHL.U32 R102, R102, 0x2, RZ ;  /* 0x0000000266667824 */ /* 0x000fe200078e00ff */
[----:B------:R-:W-:Y:S01]  /*15c0*/  LOP3.LUT R101, R101, 0xfffffff8, RZ, 0xc0, !PT ;  /* 0xfffffff865657812 */ /* 0x000fe200078ec0ff */
[----:B------:R-:W-:Y:S01]  /*15d0*/  IMAD R69, R66, c[0x0][0x294], R69 ;  /* 0x0000a50042457a24 */ /* 0x000fe200078e0245 */
[----:B------:R-:W-:Y:S01]  /*15e0*/  LOP3.LUT R100, R100, 0xfffffff8, RZ, 0xc0, !PT ;  /* 0xfffffff864647812 */ /* 0x000fe200078ec0ff */
[----:B------:R-:W-:Y:S01]  /*15f0*/  IMAD.WIDE.U32 R120, R66, c[0x0][0x290], R120 ;  /* 0x0000a40042787a25 */ /* 0x000fe200078e0078 */
[----:B------:R-:W-:Y:S01]  /*1600*/  USHF.L.U32 UR6, UR4, 0x5, URZ ;  /* 0x0000000504067899 */ /* 0x000fe2000800063f */
[----:B------:R-:W-:-:S02]  /*1610*/  IADD3 R10, R14, 0x20, RZ ;  /* 0x000000200e0a7810 */ /* 0x000fc40007ffe0ff */
[----:B------:R-:W-:Y:S01]  /*1620*/  IMAD.WIDE.U32 R124, R124, c[0x0][0x268], R20 ;  /* 0x00009a007c7c7a25 */ /* 0x000fe200078e0014 */
[----:B------:R-:W-:Y:S01]  /*1630*/  ULDC.U8 UR4, c[0x0][0x298] ;  /* 0x0000a60000047ab9 */ /* 0x000fe20000000000 */
[----:B------:R-:W-:Y:S02]  /*1640*/  IADD3 R9, R14, 0x60, RZ ;  /* 0x000000600e097810 */ /* 0x000fe40007ffe0ff */
[C---:B------:R-:W-:Y:S01]  /*1650*/  IMAD R3, R66.reuse, c[0x0][0x284], R3 ;  /* 0x0000a10042037a24 */ /* 0x040fe200078e0203 */
[----:B------:R-:W-:Y:S01]  /*1660*/  IADD3.X R72, R79, R80, R17, P1, P0 ;  /* 0x000000504f487210 */ /* 0x000fe20000fe0411 */
[C---:B------:R-:W-:Y:S01]  /*1670*/  IMAD.WIDE.U32 R118, R66.reuse, c[0x0][0x280], R118 ;  /* 0x0000a00042767a25 */ /* 0x040fe200078e0076 */
[----:B------:R-:W-:Y:S02]  /*1680*/  LOP3.LUT R105, R105, 0x10, RZ, 0xc0, !PT ;  /* 0x0000001069697812 */ /* 0x000fe400078ec0ff */
[----:B------:R-:W-:Y:S01]  /*1690*/  ISETP.NE.AND P5, PT, RZ, UR4, PT ;  /* 0x00000004ff007c0c */ /* 0x000fe2000bfa5270 */
[----:B------:R-:W-:Y:S01]  /*16a0*/  IMAD.WIDE.U32 R116, R66, c[0x0][0x290], R116 ;  /* 0x0000a40042747a25 */ /* 0x000fe200078e0074 */
[----:B------:R-:W-:-:S02]  /*16b0*/  LOP3.LUT R104, R104, 0x10, RZ, 0xc0, !PT ;  /* 0x0000001068687812 */ /* 0x000fc400078ec0ff */
[----:B------:R-:W-:Y:S01]  /*16c0*/  LOP3.LUT R103, R103, 0x10, RZ, 0xc0, !PT ;  /* 0x0000001067677812 */ /* 0x000fe200078ec0ff */
[----:B------:R-:W-:Y:S01]  /*16d0*/  IMAD.WIDE.U32 R114, R66, c[0x0][0x280], R114 ;  /* 0x0000a00042727a25 */ /* 0x000fe200078e0072 */
[----:B------:R-:W-:Y:S02]  /*16e0*/  LOP3.LUT R102, R102, 0x10, RZ, 0xc0, !PT ;  /* 0x0000001066667812 */ /* 0x000fe400078ec0ff */
[----:B------:R-:W-:Y:S01]  /*16f0*/  SHF.R.S32.HI R92, RZ, 0x1f, R101 ;  /* 0x0000001fff5c7819 */ /* 0x000fe20000011465 */
[----:B------:R-:W-:Y:S01]  /*1700*/  IMAD.IADD R71, R121, 0x1, R69 ;  /* 0x0000000179477824 */ /* 0x000fe200078e0245 */
[----:B------:R-:W-:Y:S01]  /*1710*/  SHF.R.S32.HI R90, RZ, 0x1f, R100 ;  /* 0x0000001fff5a7819 */ /* 0x000fe20000011464 */
[----:B------:R-:W-:Y:S01]  /*1720*/  IMAD.IADD R77, R125, 0x1, R77 ;  /* 0x000000017d4d7824 */ /* 0x000fe200078e024d */
[----:B------:R-:W-:Y:S01]  /*1730*/  SHF.R.S32.HI R88, RZ, 0x1f, R99 ;  /* 0x0000001fff587819 */ /* 0x000fe20000011463 */
[----:B------:R-:W-:Y:S01]  /*1740*/  IMAD.IADD R75, R123, 0x1, R75 ;  /* 0x000000017b4b7824 */ /* 0x000fe200078e024b */
[----:B------:R-:W-:Y:S01]  /*1750*/  SHF.R.S32.HI R86, RZ, 0x1f, R98 ;  /* 0x0000001fff567819 */ /* 0x000fe20000011462 */
[----:B------:R-:W-:-:S02]  /*1760*/  IMAD.IADD R70, R119, 0x1, R3 ;  /* 0x0000000177467824 */ /* 0x000fc400078e0203 */
[----:B------:R-:W-:Y:S02]  /*1770*/  IMAD.IADD R69, R69, 0x1, R117 ;  /* 0x0000000145457824 */ /* 0x000fe400078e0275 */
[----:B------:R-:W-:Y:S02]  /*1780*/  IMAD.IADD R68, R3, 0x1, R115 ;  /* 0x0000000103447824 */ /* 0x000fe400078e0273 */
[----:B------:R-:W-:Y:S02]  /*1790*/  IMAD.SHL.U32 R95, R95, 0x2, RZ ;  /* 0x000000025f5f7824 */ /* 0x000fe400078e00ff */
[----:B------:R-:W-:Y:S02]  /*17a0*/  IMAD.SHL.U32 R93, R93, 0x2, RZ ;  /* 0x000000025d5d7824 */ /* 0x000fe400078e00ff */
[----:B------:R-:W-:Y:S02]  /*17b0*/  IMAD.SHL.U32 R94, R94, 0x2, RZ ;  /* 0x000000025e5e7824 */ /* 0x000fe400078e00ff */
[----:B------:R-:W-:Y:S01]  /*17c0*/  IMAD.SHL.U32 R91, R91, 0x2, RZ ;  /* 0x000000025b5b7824 */ /* 0x000fe200078e00ff */
[----:B------:R-:W-:Y:S06]  /*17d0*/  BAR.SYNC.DEFER_BLOCKING 0x0 ;  /* 0x0000000000007b1d */ /* 0x000fec0000010000 */
.L_x_75:
[----:B------:R-:W-:Y:S04]  /*17e0*/  DEPBAR.LE SB0, 0x0 ;  /* 0x000080000000791a */ /* 0x000fe80000000000 */
[----:B------:R-:W-:Y:S01]  /*17f0*/  BAR.SYNC.DEFER_BLOCKING 0x0 ;  /* 0x0000000000007b1d */ /* 0x000fe20000010000 */
[C---:B-1----:R-:W-:Y:S02]  /*1800*/  IMAD R5, R82.reuse, UR5, RZ ;  /* 0x0000000552057c24 */ /* 0x042fe4000f8e02ff */
[----:B-----5:R-:W-:Y:S04]  /*1810*/  IMAD.WIDE.U32 R18, R82, UR6, RZ ;  /* 0x0000000652127c25 */ /* 0x020fe8000f8e00ff */
[----:B------:R-:W-:Y:S01]  /*1820*/  IMAD R5, R81, UR6, R5 ;  /* 0x0000000651057c24 */ /* 0x000fe2000f8e0205 */
[----:B------:R-:W-:Y:S04]  /*1830*/  IADD3 R3, P1, R73, R18, RZ ;  /* 0x0000001249037210 */ /* 0x000fe80007f3e0ff */
[----:B------:R-:W-:Y:S02]  /*1840*/  IADD3 R5, R19, R5, RZ ;  /* 0x0000000513057210 */ /* 0x000fe40007ffe0ff */
[----:B------:R-:W-:Y:S02]  /*1850*/  LEA R54, P0, R3, c[0x0][0x1c8], 0x1 ;  /* 0x0000720003367a11 */ /* 0x000fe400078008ff */
[----:B------:R-:W-:Y:S04]  /*1860*/  IADD3.X R0, R5, R72, RZ, P1, !PT ;  /* 0x0000004805007210 */ /* 0x000fe80000ffe4ff */
[----:B------:R-:W-:Y:S01]  /*1870*/  LEA.HI.X R55, R3, c[0x0][0x1cc], R0, 0x1, P0 ;  /* 0x0000730003377a11 */ /* 0x000fe200000f0c00 */
[----:B------:R-:W-:Y:S01]  /*1880*/  BSSY B1, `(.L_x_57) ;  /* 0x0000260000017945 */ /* 0x000fe20003800000 */
[----:B------:R-:W-:-:S05]  /*1890*/  @!P6 BRA `(.L_x_58) ;  /* 0x000024e00000e947 */ /* 0x000fca0003800000 */
[----:B------:R-:W-:Y:S01]  /*18a0*/  IMAD R3, R82, UR13, RZ ;  /* 0x0000000d52037c24 */ /* 0x000fe2000f8e02ff */
[----:B------:R-:W-:Y:S01]  /*18b0*/  IMNMX R67, R96, 0x20, PT ;  /* 0x0000002060437817 */ /* 0x000fe20003800200 */
[C---:B------:R-:W-:Y:S02]  /*18c0*/  IMAD R13, R82.reuse, UR9, RZ ;  /* 0x00000009520d7c24 */ /* 0x040fe4000f8e02ff */
[C---:B------:R-:W-:Y:S04]  /*18d0*/  IMAD.WIDE.U32 R20, R82.reuse, UR14, RZ ;  /* 0x0000000e52147c25 */ /* 0x040fe8000f8e00ff */
[----:B------:R-:W-:Y:S04]  /*18e0*/  IMAD.WIDE.U32 R6, R82, UR12, RZ ;  /* 0x0000000c52067c25 */ /* 0x000fe8000f8e00ff */
[C---:B------:R-:W-:Y:S02]  /*18f0*/  IMAD R3, R81.reuse, UR14, R3 ;  /* 0x0000000e51037c24 */ /* 0x040fe4000f8e0203 */
[----:B------:R-:W-:Y:S03]  /*1900*/  IMAD R13, R81, UR12, R13 ;  /* 0x0000000c510d7c24 */ /* 0x000fe6000f8e020d */
[----:B------:R-:W-:Y:S02]  /*1910*/  IADD3 R3, R21, R3, RZ ;  /* 0x0000000315037210 */ /* 0x000fe40007ffe0ff */
[----:B------:R-:W-:Y:S01]  /*1920*/  IADD3 R0, R7, R13, RZ ;  /* 0x0000000d07007210 */ /* 0x000fe20007ffe0ff */
[----:B------:R-:W-:-:S05]  /*1930*/  @!P5 BRA `(.L_x_59) ;  /* 0x000012600000d947 */ /* 0x000fca0003800000 */
[----:B------:R-:W-:Y:S01]  /*1940*/  ISETP.GE.AND P4, PT, R109, R67, PT ;  /* 0x000000436d00720c */ /* 0x000fe20003f86270 */
[----:B------:R-:W-:Y:S01]  /*1950*/  BSSY B0, `(.L_x_60) ;  /* 0x0000026000007945 */ /* 0x000fe20003800000 */
[----:B------:R-:W-:Y:S01]  /*1960*/  CS2R R18, SRZ ;  /* 0x0000000000127805 */ /* 0x000fe2000001ff00 */
[----:B------:R-:W-:Y:S01]  /*1970*/  CS2R R26, SRZ ;  /* 0x00000000001a7805 */ /* 0x000fe2000001ff00 */
[----:B------:R-:W-:Y:S01]  /*1980*/  CS2R R32, SRZ ;  /* 0x0000000000207805 */ /* 0x000fe2000001ff00 */
[----:B------:R-:W-:Y:S01]  /*1990*/  CS2R R30, SRZ ;  /* 0x00000000001e7805 */ /* 0x000fe2000001ff00 */
[----:B------:R-:W-:Y:S01]  /*19a0*/  CS2R R42, SRZ ;  /* 0x00000000002a7805 */ /* 0x000fe2000001ff00 */
[----:B------:R-:W-:Y:S01]  /*19b0*/  CS2R R46, SRZ ;  /* 0x00000000002e7805 */ /* 0x000fe2000001ff00 */
[----:B------:R-:W-:Y:S01]  /*19c0*/  CS2R R50, SRZ ;  /* 0x0000000000327805 */ /* 0x000fe2000001ff00 */
[----:B------:R-:W-:Y:S04]  /*19d0*/  CS2R R52, SRZ ;  /* 0x0000000000347805 */ /* 0x000fe8000001ff00 */
[----:B------:R-:W-:-:S05]  /*19e0*/  @P4 BRA `(.L_x_61) ;  /* 0x000001c000004947 */ /* 0x000fca0003800000 */
[----:B------:R-:W-:Y:S01]  /*19f0*/  IADD3 R20, P1, R114, R20, RZ ;  /* 0x0000001472147210 */ /* 0x000fe20007f3e0ff */
[----:B------:R-:W-:Y:S01]  /*1a00*/  CS2R R30, SRZ ;  /* 0x00000000001e7805 */ /* 0x000fe2000001ff00 */
[----:B------:R-:W-:Y:S01]  /*1a10*/  IADD3 R6, P0, R116, R6, RZ ;  /* 0x0000000674067210 */ /* 0x000fe20007f1e0ff */
[----:B------:R-:W-:Y:S01]  /*1a20*/  CS2R R32, SRZ ;  /* 0x0000000000207805 */ /* 0x000fe2000001ff00 */
[----:B------:R-:W-:Y:S01]  /*1a30*/  ISETP.GE.AND P3, PT, R14, c[0x0][0x27c], PT ;  /* 0x00009f000e007a0c */ /* 0x000fe20003f66270 */
[----:B------:R-:W-:Y:S01]  /*1a40*/  IMAD.X R3, R3, 0x1, R68, P1 ;  /* 0x0000000103037824 */ /* 0x000fe200008e0644 */
[----:B------:R-:W-:Y:S01]  /*1a50*/  LEA R22, P1, R20, c[0x0][0x270], 0x1 ;  /* 0x00009c0014167a11 */ /* 0x000fe200078208ff */
[----:B------:R-:W-:Y:S01]  /*1a60*/  IMAD.X R5, R0, 0x1, R69, P0 ;  /* 0x0000000100057824 */ /* 0x000fe200000e0645 */
[----:B------:R-:W-:Y:S01]  /*1a70*/  LEA R2, P0, R6, c[0x0][0x288], 0x1 ;  /* 0x0000a20006027a11 */ /* 0x000fe200078008ff */
[----:B------:R-:W-:Y:S01]  /*1a80*/  CS2R R26, SRZ ;  /* 0x00000000001a7805 */ /* 0x000fe2000001ff00 */
[----:B------:R-:W-:Y:S01]  /*1a90*/  LEA.HI.X R23, R20, c[0x0][0x274], R3, 0x1, P1 ;  /* 0x00009d0014177a11 */ /* 0x000fe200008f0c03 */
[----:B------:R-:W-:Y:S01]  /*1aa0*/  CS2R R18, SRZ ;  /* 0x0000000000127805 */ /* 0x000fe2000001ff00 */
[----:B------:R-:W-:Y:S01]  /*1ab0*/  LEA.HI.X R3, R6, c[0x0][0x28c], R5, 0x1, P0 ;  /* 0x0000a30006037a11 */ /* 0x000fe200000f0c05 */
[----:B------:R-:W-:Y:S01]  /*1ac0*/  CS2R R52, SRZ ;  /* 0x0000000000347805 */ /* 0x000fe2000001ff00 */
[----:B------:R-:W-:Y:S01]  /*1ad0*/  ISETP.GE.AND P2, PT, R10, c[0x0][0x27c], PT ;  /* 0x00009f000a007a0c */ /* 0x000fe20003f46270 */
[----:B------:R-:W-:Y:S01]  /*1ae0*/  CS2R R50, SRZ ;  /* 0x0000000000327805 */ /* 0x000fe2000001ff00 */
[----:B------:R-:W-:Y:S01]  /*1af0*/  ISETP.GE.AND P1, PT, R12, c[0x0][0x27c], PT ;  /* 0x00009f000c007a0c */ /* 0x000fe20003f26270 */
[----:B------:R1:W5:Y:S01]  /*1b00*/  @!P3 LDG.E.64 R30, [R22.64] ;  /* 0x0000000a161eb981 */ /* 0x000362000c1e1b00 */
[----:B------:R-:W-:Y:S01]  /*1b10*/  ISETP.GE.AND P0, PT, R9, c[0x0][0x27c], PT ;  /* 0x00009f0009007a0c */ /* 0x000fe20003f06270 */
[----:B------:R-:W-:Y:S01]  /*1b20*/  CS2R R46, SRZ ;  /* 0x00000000002e7805 */ /* 0x000fe2000001ff00 */
[----:B------:R-:W-:Y:S01]  /*1b30*/  CS2R R42, SRZ ;  /* 0x00000000002a7805 */ /* 0x000fe2000001ff00 */
[----:B------:R1:W5:Y:S06]  /*1b40*/  @!P3 LDG.E.64 R52, [R2.64] ;  /* 0x0000000a0234b981 */ /* 0x00036c000c1e1b00 */
[----:B------:R1:W5:Y:S04]  /*1b50*/  @!P2 LDG.E.64 R32, [R22.64+0x40] ;  /* 0x0000400a1620a981 */ /* 0x000368000c1e1b00 */
[----:B------:R1:W5:Y:S04]  /*1b60*/  @!P1 LDG.E.64 R26, [R22.64+0x80] ;  /* 0x0000800a161a9981 */ /* 0x000368000c1e1b00 */
[----:B------:R1:W5:Y:S04]  /*1b70*/  @!P0 LDG.E.64 R18, [R22.64+0xc0] ;  /* 0x0000c00a16128981 */ /* 0x000368000c1e1b00 */
[----:B------:R1:W5:Y:S04]  /*1b80*/  @!P2 LDG.E.64 R50, [R2.64+0x40] ;  /* 0x0000400a0232a981 */ /* 0x000368000c1e1b00 */
[----:B------:R1:W5:Y:S04]  /*1b90*/  @!P1 LDG.E.64 R46, [R2.64+0x80] ;  /* 0x0000800a022e9981 */ /* 0x000368000c1e1b00 */
[----:B------:R1:W5:Y:S02]  /*1ba0*/  @!P0 LDG.E.64 R42, [R2.64+0xc0] ;  /* 0x0000c00a022a8981 */ /* 0x000364000c1e1b00 */
.L_x_61:
[----:B------:R-:W-:Y:S05]  /*1bb0*/  BSYNC B0 ;  /* 0x0000000000007941 */ /* 0x000fea0003800000 */
.L_x_60:
[----:B------:R-:W-:-:S05]  /*1bc0*/  @P4 BRA `(.L_x_62) ;  /* 0x000022b000004947 */ /* 0x000fca0003800000 */
[----:B------:R-:W-:Y:S01]  /*1bd0*/  ISETP.GE.AND P0, PT, R16, c[0x0][0x1d4], PT ;  /* 0x0000750010007a0c */ /* 0x000fe20003f06270 */
[----:B-1---5:R-:W-:Y:S01]  /*1be0*/  IMAD.MOV.U32 R2, RZ, RZ, R26 ;  /* 0x000000ffff027224 */ /* 0x022fe200078e001a */
[----:B------:R-:W-:Y:S01]  /*1bf0*/  BSSY B0, `(.L_x_63) ;  /* 0x0000050000007945 */ /* 0x000fe20003800000 */
[----:B------:R-:W-:Y:S02]  /*1c00*/  IMAD.MOV.U32 R0, RZ, RZ, R27 ;  /* 0x000000ffff007224 */ /* 0x000fe400078e001b */
[----:B------:R-:W-:Y:S01]  /*1c10*/  IMAD.MOV.U32 R21, RZ, RZ, R42 ;  /* 0x000000ffff157224 */ /* 0x000fe200078e002a */
[----:B------:R-:W-:Y:S01]  /*1c20*/  PRMT R8, R2, 0x7610, R8 ;  /* 0x0000761002087816 */ /* 0x000fe20000000008 */
        /* <DEDUP_REMOVED lines=17> */
[----:B------:R-:W-:Y:S02]  /*1d40*/  PRMT R44, R22, 0x7610, R44 ;  /* 0x00007610162c7816 */ /* 0x000fe4000000002c */
[----:B------:R-:W-:Y:S02]  /*1d50*/  PRMT R49, R21, 0x7610, R49 ;  /* 0x0000761015317816 */ /* 0x000fe40000000031 */
[----:B------:R-:W-:Y:S01]  /*1d60*/  PRMT R48, R20, 0x7610, R48 ;  /* 0x0000761014307816 */ /* 0x000fe20000000030 */
[----:B------:R-:W-:-:S05]  /*1d70*/  @P0 BRA `(.L_x_64) ;  /* 0x0000037000000947 */ /* 0x000fca0003800000 */
[----:B------:R-:W-:Y:S01]  /*1d80*/  ISETP.GE.AND P0, PT, R14, c[0x0][0x27c], PT ;  /* 0x00009f000e007a0c */ /* 0x000fe20003f06270 */
[----:B------:R-:W1:Y:S01]  /*1d90*/  LDS.128 R20, [R106+0xc080] ;  /* 0x00c080006a147984 */ /* 0x000e620000000c00 */
[----:B------:R-:W-:Y:S01]  /*1da0*/  MOV R28, R30 ;  /* 0x0000001e001c7202 */ /* 0x000fe20000000f00 */
[----:B------:R-:W-:Y:S02]  /*1db0*/  IMAD.MOV.U32 R36, RZ, RZ, R52 ;  /* 0x000000ffff247224 */ /* 0x000fe400078e0034 */
[----:B------:R-:W-:Y:S02]  /*1dc0*/  IMAD.MOV.U32 R25, RZ, RZ, R31 ;  /* 0x000000ffff197224 */ /* 0x000fe400078e001f */
[--C-:B------:R-:W-:Y:S06]  /*1dd0*/  IMAD.MOV.U32 R39, RZ, RZ, R53.reuse ;  /* 0x000000ffff277224 */ /* 0x100fec00078e0035 */
[----:B------:R-:W-:Y:S02]  /*1de0*/  @!P0 SHF.R.U64 R35, R52, 0x10, R53 ;  /* 0x0000001034238819 */ /* 0x000fe40000001235 */
[--C-:B------:R-:W-:Y:S02]  /*1df0*/  @!P0 SHF.R.U64 R29, R30, 0x10, R31.reuse ;  /* 0x000000101e1d8819 */ /* 0x100fe4000000121f */
[----:B------:R-:W-:Y:S02]  /*1e00*/  @!P0 SHF.R.U32.HI R30, RZ, 0x10, R31 ;  /* 0x00000010ff1e8819 */ /* 0x000fe4000001161f */
[----:B------:R-:W-:Y:S02]  /*1e10*/  @!P0 PRMT R36, R36, 0x5410, R35 ;  /* 0x0000541024248816 */ /* 0x000fe40000000023 */
[----:B------:R-:W-:Y:S02]  /*1e20*/  @!P0 PRMT R28, R28, 0x5410, R29 ;  /* 0x000054101c1c8816 */ /* 0x000fe4000000001d */
[----:B------:R-:W-:Y:S01]  /*1e30*/  @!P0 PRMT R25, R25, 0x5410, R30 ;  /* 0x0000541019198816 */ /* 0x000fe2000000001e */
[C---:B------:R-:W-:Y:S01]  /*1e40*/  @!P0 IMAD.U32 R35, R36.reuse, 0x10000, RZ ;  /* 0x0001000024238824 */ /* 0x040fe200078e00ff */
[----:B------:R-:W-:Y:S02]  /*1e50*/  @!P0 SHF.R.U32.HI R34, RZ, 0x10, R53 ;  /* 0x00000010ff228819 */ /* 0x000fe40000011635 */
[----:B------:R-:W-:Y:S02]  /*1e60*/  @!P0 LOP3.LUT R36, R36, 0xffff0000, RZ, 0xc0, !PT ;  /* 0xffff000024248812 */ /* 0x000fe400078ec0ff */
[C---:B------:R-:W-:Y:S02]  /*1e70*/  @!P0 SHF.L.U32 R29, R28.reuse, 0x10, RZ ;  /* 0x000000101c1d8819 */ /* 0x040fe400000006ff */
[----:B------:R-:W-:Y:S02]  /*1e80*/  @!P0 PRMT R39, R39, 0x5410, R34 ;  /* 0x0000541027278816 */ /* 0x000fe40000000022 */
[----:B------:R-:W-:Y:S01]  /*1e90*/  @!P0 LOP3.LUT R28, R28, 0xffff0000, RZ, 0xc0, !PT ;  /* 0xffff00001c1c8812 */ /* 0x000fe200078ec0ff */
[C---:B-1----:R-:W-:Y:S01]  /*1ea0*/  @!P0 IMAD.U32 R34, R20.reuse, 0x10000, RZ ;  /* 0x0001000014228824 */ /* 0x042fe200078e00ff */
[----:B------:R-:W-:Y:S02]  /*1eb0*/  @!P0 LOP3.LUT R30, R20, 0xffff0000, RZ, 0xc0, !PT ;  /* 0xffff0000141e8812 */ /* 0x000fe400078ec0ff */
[C---:B------:R-:W-:Y:S02]  /*1ec0*/  @!P0 LOP3.LUT R31, R21.reuse, 0xffff0000, RZ, 0xc0, !PT ;  /* 0xffff0000151f8812 */ /* 0x040fe400078ec0ff */
[----:B------:R-:W-:Y:S01]  /*1ed0*/  @!P0 SHF.L.U32 R37, R21, 0x10, RZ ;  /* 0x0000001015258819 */ /* 0x000fe200000006ff */
[C---:B------:R-:W-:Y:S01]  /*1ee0*/  @!P0 FMUL.FTZ R57, R30.reuse, R35 ;  /* 0x000000231e398220 */ /* 0x040fe20000410000 */
[----:B------:R-:W-:Y:S01]  /*1ef0*/  @!P0 SHF.L.U32 R38, R23, 0x10, RZ ;  /* 0x0000001017268819 */ /* 0x000fe200000006ff */
[----:B------:R-:W-:Y:S02]  /*1f00*/  @!P0 FMUL.FTZ R59, R31, R36 ;  /* 0x000000241f3b8220 */ /* 0x000fe40000410000 */
[-C--:B------:R-:W-:Y:S01]  /*1f10*/  @!P0 FMUL.FTZ R0, R30, R29.reuse ;  /* 0x0000001d1e008220 */ /* 0x080fe20000410000 */
[----:B------:R-:W-:Y:S01]  /*1f20*/  @!P0 LOP3.LUT R30, R23, 0xffff0000, RZ, 0xc0, !PT ;  /* 0xffff0000171e8812 */ /* 0x000fe200078ec0ff */
[----:B------:R-:W-:Y:S01]  /*1f30*/  @!P0 FFMA.FTZ R57, R34, R29, -R57 ;  /* 0x0000001d22398223 */ /* 0x000fe20000010839 */
[C---:B------:R-:W-:Y:S01]  /*1f40*/  @!P0 LOP3.LUT R29, R22.reuse, 0xffff0000, RZ, 0xc0, !PT ;  /* 0xffff0000161d8812 */ /* 0x040fe200078ec0ff */
[-C--:B------:R-:W-:Y:S02]  /*1f50*/  @!P0 FMUL.FTZ R2, R31, R28.reuse ;  /* 0x0000001c1f028220 */ /* 0x080fe40000410000 */
[----:B------:R-:W-:Y:S02]  /*1f60*/  @!P0 FFMA.FTZ R59, R37, R28, -R59 ;  /* 0x0000001c253b8223 */ /* 0x000fe4000001083b */
[C---:B------:R-:W-:Y:S01]  /*1f70*/  @!P0 IMAD.U32 R28, R25.reuse, 0x10000, RZ ;  /* 0x00010000191c8824 */ /* 0x040fe200078e00ff */
[----:B------:R-:W-:Y:S01]  /*1f80*/  @!P0 LOP3.LUT R25, R25, 0xffff0000, RZ, 0xc0, !PT ;  /* 0xffff000019198812 */ /* 0x000fe200078ec0ff */
[----:B------:R-:W-:Y:S01]  /*1f90*/  @!P0 FFMA.FTZ R0, R35, R34, R0 ;  /* 0x0000002223008223 */ /* 0x000fe20000010000 */
[----:B------:R-:W-:Y:S01]  /*1fa0*/  @!P0 SHF.L.U32 R35, R22, 0x10, RZ ;  /* 0x0000001016238819 */ /* 0x000fe200000006ff */
[C---:B------:R-:W-:Y:S01]  /*1fb0*/  @!P0 IMAD.U32 R34, R39.reuse, 0x10000, RZ ;  /* 0x0001000027228824 */ /* 0x040fe200078e00ff */
[----:B------:R-:W-:Y:S01]  /*1fc0*/  @!P0 LOP3.LUT R39, R39, 0xffff0000, RZ, 0xc0, !PT ;  /* 0xffff000027278812 */ /* 0x000fe200078ec0ff */
[C---:B------:R-:W-:Y:S01]  /*1fd0*/  @!P0 FMUL.FTZ R3, R29.reuse, R28 ;  /* 0x0000001c1d038220 */ /* 0x040fe20000410000 */
[----:B------:R-:W-:Y:S01]  /*1fe0*/  @!P0 F2FP.BF16.PACK_AB R57, R0, R57 ;  /* 0x000000390039823e */ /* 0x000fe200000010ff */
[----:B------:R-:W-:Y:S02]  /*1ff0*/  @!P0 FMUL.FTZ R56, R29, R34 ;  /* 0x000000221d388220 */ /* 0x000fe40000410000 */
[C---:B------:R-:W-:Y:S02]  /*2000*/  @!P0 FMUL.FTZ R58, R30.reuse, R39 ;  /* 0x000000271e3a8220 */ /* 0x040fe40000410000 */
[----:B------:R-:W-:Y:S02]  /*2010*/  @!P0 FMUL.FTZ R4, R30, R25 ;  /* 0x000000191e048220 */ /* 0x000fe40000410000 */
[----:B------:R-:W-:Y:S02]  /*2020*/  @!P0 FFMA.FTZ R2, R36, R37, R2 ;  /* 0x0000002524028223 */ /* 0x000fe40000010002 */
[----:B------:R-:W-:Y:S02]  /*2030*/  @!P0 FFMA.FTZ R3, R34, R35, R3 ;  /* 0x0000002322038223 */ /* 0x000fe40000010003 */
[----:B------:R-:W-:Y:S01]  /*2040*/  @!P0 FFMA.FTZ R56, R35, R28, -R56 ;  /* 0x0000001c23388223 */ /* 0x000fe20000010838 */
[----:B------:R-:W-:Y:S01]  /*2050*/  @!P0 F2FP.BF16.PACK_AB R60, R2, R59 ;  /* 0x0000003b023c823e */ /* 0x000fe200000010ff */
[----:B------:R-:W-:Y:S02]  /*2060*/  @!P0 FFMA.FTZ R58, R38, R25, -R58 ;  /* 0x00000019263a8223 */ /* 0x000fe4000001083a */
[----:B------:R-:W-:Y:S01]  /*2070*/  @!P0 FFMA.FTZ R4, R39, R38, R4 ;  /* 0x0000002627048223 */ /* 0x000fe20000010004 */
[----:B------:R-:W-:Y:S01]  /*2080*/  @!P0 F2FP.BF16.PACK_AB R56, R3, R56 ;  /* 0x000000380338823e */ /* 0x000fe200000010ff */
[----:B------:R-:W-:Y:S01]  /*2090*/  @!P0 IMAD.MOV.U32 R20, RZ, RZ, R57 ;  /* 0x000000ffff148224 */ /* 0x000fe200078e0039 */
[----:B------:R-:W-:Y:S02]  /*20a0*/  @!P0 MOV R21, R60 ;  /* 0x0000003c00158202 */ /* 0x000fe40000000f00 */
[----:B------:R-:W-:Y:S01]  /*20b0*/  @!P0 F2FP.BF16.PACK_AB R59, R4, R58 ;  /* 0x0000003a043b823e */ /* 0x000fe200000010ff */
[----:B------:R-:W-:Y:S03]  /*20c0*/  @!P0 IMAD.MOV.U32 R22, RZ, RZ, R56 ;  /* 0x000000ffff168224 */ /* 0x000fe600078e0038 */
[----:B------:R-:W-:Y:S05]  /*20d0*/  @!P0 MOV R23, R59 ;  /* 0x0000003b00178202 */ /* 0x000fea0000000f00 */
[----:B------:R1:W-:Y:S02]  /*20e0*/  STG.E.128 [R54.64], R20 ;  /* 0x0000001436007986 */ /* 0x0003e4000c101d0a */
.L_x_64:
[----:B------:R-:W-:Y:S05]  /*20f0*/  BSYNC B0 ;  /* 0x0000000000007941 */ /* 0x000fea0003800000 */
.L_x_63:
[----:B------:R-:W-:Y:S01]  /*2100*/  ISETP.GE.AND P0, PT, R11, c[0x0][0x1d4], PT ;  /* 0x000075000b007a0c */ /* 0x000fe20003f06270 */
[----:B------:R-:W-:Y:S01]  /*2110*/  @!UPT UIADD3 URZ, URZ, URZ, URZ ;  /* 0x0000003f3f3ff290 */ /* 0x000fe2000fffe03f */
[----:B------:R-:W-:Y:S11]  /*2120*/  BSSY B0, `(.L_x_65) ;  /* 0x0000036000007945 */ /* 0x000ff60003800000 */
[----:B------:R-:W-:-:S05]  /*2130*/  @P0 BRA `(.L_x_66) ;  /* 0x0000034000000947 */ /* 0x000fca0003800000 */
[----:B------:R-:W-:Y:S01]  /*2140*/  ISETP.GE.AND P0, PT, R10, c[0x0][0x27c], PT ;  /* 0x00009f000a007a0c */ /* 0x000fe20003f06270 */
[----:B-1----:R-:W1:Y:S11]  /*2150*/  LDS.128 R20, [R106+0xd080] ;  /* 0x00d080006a147984 */ /* 0x002e760000000c00 */
[----:B------:R-:W-:Y:S01]  /*2160*/  @!UPT UIADD3 URZ, URZ, URZ, URZ ;  /* 0x0000003f3f3ff290 */ /* 0x000fe2000fffe03f */
[----:B------:R-:W-:Y:S02]  /*2170*/  @!P0 SHF.R.U64 R30, R50, 0x10, R51 ;  /* 0x00000010321e8819 */ /* 0x000fe40000001233 */
[----:B------:R-:W-:Y:S02]  /*2180*/  @!P0 SHF.R.U64 R25, R32, 0x10, R33 ;  /* 0x0000001020198819 */ /* 0x000fe40000001221 */
[----:B------:R-:W-:Y:S02]  /*2190*/  @!P0 PRMT R49, R49, 0x5410, R30 ;  /* 0x0000541031318816 */ /* 0x000fe4000000001e */
[----:B------:R-:W-:Y:S02]  /*21a0*/  @!P0 PRMT R24, R24, 0x5410, R25 ;  /* 0x0000541018188816 */ /* 0x000fe40000000019 */
[C---:B------:R-:W-:Y:S01]  /*21b0*/  @!P0 LOP3.LUT R34, R49.reuse, 0xffff0000, RZ, 0xc0, !PT ;  /* 0xffff000031228812 */ /* 0x040fe200078ec0ff */
[----:B------:R-:W-:Y:S01]  /*21c0*/  @!P0 IMAD.U32 R31, R49, 0x10000, RZ ;  /* 0x00010000311f8824 */ /* 0x000fe200078e00ff */
[----:B------:R-:W-:Y:S01]  /*21d0*/  @!P0 SHF.R.U32.HI R32, RZ, 0x10, R33 ;  /* 0x00000010ff208819 */ /* 0x000fe20000011621 */
[C---:B------:R-:W-:Y:S01]  /*21e0*/  @!P0 IMAD.U32 R25, R24.reuse, 0x10000, RZ ;  /* 0x0001000018198824 */ /* 0x040fe200078e00ff */
[----:B------:R-:W-:Y:S02]  /*21f0*/  @!P0 SHF.R.U32.HI R51, RZ, 0x10, R51 ;  /* 0x00000010ff338819 */ /* 0x000fe40000011633 */
[----:B------:R-:W-:Y:S02]  /*2200*/  @!P0 LOP3.LUT R24, R24, 0xffff0000, RZ, 0xc0, !PT ;  /* 0xffff000018188812 */ /* 0x000fe400078ec0ff */
[----:B------:R-:W-:Y:S02]  /*2210*/  @!P0 PRMT R13, R13, 0x5410, R32 ;  /* 0x000054100d0d8816 */ /* 0x000fe40000000020 */
[----:B------:R-:W-:Y:S04]  /*2220*/  @!P0 PRMT R48, R48, 0x5410, R51 ;  /* 0x0000541030308816 */ /* 0x000fe80000000033 */
[----:B------:R-:W-:Y:S01]  /*2230*/  @!P0 LOP3.LUT R37, R48, 0xffff0000, RZ, 0xc0, !PT ;  /* 0xffff000030258812 */ /* 0x000fe200078ec0ff */
[C---:B-1----:R-:W-:Y:S01]  /*2240*/  @!P0 IMAD.U32 R35, R21.reuse, 0x10000, RZ ;  /* 0x0001000015238824 */ /* 0x042fe200078e00ff */
[C---:B------:R-:W-:Y:S02]  /*2250*/  @!P0 LOP3.LUT R28, R20.reuse, 0xffff0000, RZ, 0xc0, !PT ;  /* 0xffff0000141c8812 */ /* 0x040fe400078ec0ff */
[----:B------:R-:W-:Y:S02]  /*2260*/  @!P0 LOP3.LUT R29, R21, 0xffff0000, RZ, 0xc0, !PT ;  /* 0xffff0000151d8812 */ /* 0x000fe400078ec0ff */
        /* <DEDUP_REMOVED lines=14> */
[----:B------:R-:W-:Y:S02]  /*2350*/  @!P0 IMAD.U32 R30, R48, 0x10000, RZ ;  /* 0x00010000301e8824 */ /* 0x000fe400078e00ff */
        /* <DEDUP_REMOVED lines=17> */
[----:B------:R1:W-:Y:S02]  /*2470*/  STG.E.128 [R54.64+0x80], R20 ;  /* 0x0000801436007986 */ /* 0x0003e4000c101d0a */
.L_x_66:
[----:B------:R-:W-:Y:S05]  /*2480*/  BSYNC B0 ;  /* 0x0000000000007941 */ /* 0x000fea0003800000 */
.L_x_65:
        /* <DEDUP_REMOVED lines=56> */
.L_x_68:
[----:B------:R-:W-:Y:S05]  /*2810*/  BSYNC B0 ;  /* 0x0000000000007941 */ /* 0x000fea0003800000 */
.L_x_67:
[----:B------:R-:W-:Y:S11]  /*2820*/  ISETP.GE.AND P0, PT, R107, c[0x0][0x1d4], PT ;  /* 0x000075006b007a0c */ /* 0x000ff60003f06270 */
[----:B------:R-:W-:Y:S02]  /*2830*/  @!UPT UIADD3 URZ, URZ, URZ, URZ ;  /* 0x0000003f3f3ff290 */ /* 0x000fe4000fffe03f */
        /* <DEDUP_REMOVED lines=52> */
[----:B------:R1:W-:Y:S01]  /*2b80*/  STG.E.128 [R54.64+0x180], R20 ;  /* 0x0001801436007986 */ /* 0x0003e2000c101d0a */
[----:B------:R-:W-:-:S05]  /*2b90*/  BRA `(.L_x_62) ;  /* 0x000012e000007947 */ /* 0x000fca0003800000 */
.L_x_59:
        /* <DEDUP_REMOVED lines=17> */
[----:B------:R-:W-:Y:S01]  /*2cb0*/  ISETP.GE.AND P2, PT, R11, c[0x0][0x27c], PT ;  /* 0x00009f000b007a0c */ /* 0x000fe20003f46270 */
[----:B------:R-:W-:Y:S01]  /*2cc0*/  IMAD.X R7, R0, 0x1, R71, P0 ;  /* 0x0000000100077824 */ /* 0x000fe200000e0647 */
[----:B------:R-:W-:Y:S01]  /*2cd0*/  LEA R20, P1, R2, c[0x0][0x270], 0x1 ;  /* 0x00009c0002147a11 */ /* 0x000fe200078208ff */
[----:B------:R-:W-:Y:S01]  /*2ce0*/  CS2R R54, SRZ ;  /* 0x0000000000367805 */ /* 0x000fe2000001ff00 */
[----:B------:R-:W-:Y:S01]  /*2cf0*/  LEA R6, P0, R4, c[0x0][0x288], 0x1 ;  /* 0x0000a20004067a11 */ /* 0x000fe200078008ff */
[----:B------:R-:W-:Y:S01]  /*2d00*/  CS2R R52, SRZ ;  /* 0x0000000000347805 */ /* 0x000fe2000001ff00 */
[----:B------:R-:W-:Y:S02]  /*2d10*/  LEA.HI.X R21, R2, c[0x0][0x274], R3, 0x1, P1 ;  /* 0x00009d0002157a11 */ /* 0x000fe400008f0c03 */
[----:B------:R-:W-:Y:S03]  /*2d20*/  LEA.HI.X R7, R4, c[0x0][0x28c], R7, 0x1, P0 ;  /* 0x0000a30004077a11 */ /* 0x000fe600000f0c07 */
[----:B------:R1:W5:Y:S04]  /*2d30*/  @!P3 LDG.E.128 R32, [R20.64] ;  /* 0x0000000a1420b981 */ /* 0x000368000c1e1d00 */
[----:B------:R1:W5:Y:S04]  /*2d40*/  @!P2 LDG.E.128 R24, [R20.64+0x80] ;  /* 0x0000800a1418a981 */ /* 0x000368000c1e1d00 */
[----:B------:R1:W5:Y:S04]  /*2d50*/  @!P3 LDG.E.128 R40, [R6.64] ;  /* 0x0000000a0628b981 */ /* 0x000368000c1e1d00 */
[----:B------:R1:W5:Y:S02]  /*2d60*/  @!P2 LDG.E.128 R52, [R6.64+0x80] ;  /* 0x0000800a0634a981 */ /* 0x000364000c1e1d00 */
.L_x_70:
[----:B------:R-:W-:Y:S05]  /*2d70*/  BSYNC B0 ;  /* 0x0000000000007941 */ /* 0x000fea0003800000 */
.L_x_69:
[----:B------:R-:W-:Y:S04]  /*2d80*/  IADD3 R135, P0, R132, R18, RZ ;  /* 0x0000001284877210 */ /* 0x000fe80007f1e0ff */
[----:B------:R-:W-:Y:S01]  /*2d90*/  IADD3.X R74, R5, R80, RZ, P0, !PT ;  /* 0x00000050054a7210 */ /* 0x000fe200007fe4ff */
[----:B------:R-:W-:-:S05]  /*2da0*/  @P4 BRA `(.L_x_62) ;  /* 0x000010d000004947 */ /* 0x000fca0003800000 */
[----:B------:R-:W-:Y:S01]  /*2db0*/  ISETP.GE.AND P0, PT, R16, c[0x0][0x1d4], PT ;  /* 0x0000750010007a0c */ /* 0x000fe20003f06270 */
[----:B-----5:R-:W-:Y:S01]  /*2dc0*/  IMAD.MOV.U32 R4, RZ, RZ, R26 ;  /* 0x000000ffff047224 */ /* 0x020fe200078e001a */
        /* <DEDUP_REMOVED lines=8> */
[----:B-1----:R-:W-:Y:S01]  /*2e50*/  IMAD.MOV.U32 R7, RZ, RZ, R55 ;  /* 0x000000ffff077224 */ /* 0x002fe200078e0037 */
        /* <DEDUP_REMOVED lines=9> */
[----:B------:R-:W-:Y:S01]  /*2ef0*/  LDS.128 R20, [R94+0xc080] ;  /* 0x00c080005e147984 */ /* 0x000fe20000000c00 */
[----:B------:R-:W-:Y:S01]  /*2f00*/  ISETP.GE.AND P1, PT, R99, c[0x0][0x1d4], PT ;  /* 0x0000750063007a0c */ /* 0x000fe20003f26270 */
[----:B------:R-:W-:Y:S01]  /*2f10*/  IMAD.MOV.U32 R38, RZ, RZ, R40 ;  /* 0x000000ffff267224 */ /* 0x000fe200078e0028 */
[-C--:B------:R-:W-:Y:S01]  /*2f20*/  IADD3 R76, P3, P2, R128, R135.reuse, R101 ;  /* 0x00000087804c7210 */ /* 0x080fe20007a7e065 */
[----:B------:R-:W-:Y:S01]  /*2f30*/  IMAD.MOV.U32 R37, RZ, RZ, R41 ;  /* 0x000000ffff257224 */ /* 0x000fe200078e0029 */
[----:B------:R-:W-:Y:S01]  /*2f40*/  MOV R45, R42 ;  /* 0x0000002a002d7202 */ /* 0x000fe20000000f00 */
[----:B------:R-:W-:Y:S01]  /*2f50*/  IMAD.MOV.U32 R29, RZ, RZ, R33 ;  /* 0x000000ffff1d7224 */ /* 0x000fe200078e0021 */
[CC--:B------:R-:W-:Y:S01]  /*2f60*/  IADD3.X R137, R79.reuse, R74.reuse, R92, P3, P2 ;  /* 0x0000004a4f897210 */ /* 0x0c0fe20001fe445c */
[----:B------:R-:W1:Y:S01]  /*2f70*/  LDS.128 R56, [R95+0xc080] ;  /* 0x00c080005f387984 */ /* 0x000e620000000c00 */
[----:B------:R-:W-:Y:S01]  /*2f80*/  LEA R138, P4, R76, c[0x0][0x1c8], 0x1 ;  /* 0x000072004c8a7a11 */ /* 0x000fe200078808ff */
[----:B------:R-:W-:Y:S02]  /*2f90*/  IMAD.MOV.U32 R30, RZ, RZ, R32 ;  /* 0x000000ffff1e7224 */ /* 0x000fe400078e0020 */
[----:B------:R-:W-:Y:S01]  /*2fa0*/  @!P0 SHF.R.U64 R39, R40, 0x10, R41 ;  /* 0x0000001028278819 */ /* 0x000fe20000001229 */
[----:B------:R-:W-:Y:S01]  /*2fb0*/  IMAD.MOV.U32 R49, RZ, RZ, R43 ;  /* 0x000000ffff317224 */ /* 0x000fe200078e002b */
[----:B------:R-:W-:Y:S02]  /*2fc0*/  @!P0 SHF.R.U32.HI R40, RZ, 0x10, R41 ;  /* 0x00000010ff288819 */ /* 0x000fe40000011629 */
[----:B------:R-:W-:Y:S02]  /*2fd0*/  LEA.HI.X R139, R76, c[0x0][0x1cc], R137, 0x1, P4 ;  /* 0x000073004c8b7a11 */ /* 0x000fe400020f0c89 */
[----:B------:R-:W-:Y:S02]  /*2fe0*/  @!P1 IADD3 R134, P3, P2, R128, R135, R99 ;  /* 0x0000008780869210 */ /* 0x000fe40007a7e063 */
[----:B------:R-:W-:Y:S02]  /*2ff0*/  @!P0 SHF.R.U64 R42, R42, 0x10, R43 ;  /* 0x000000102a2a8819 */ /* 0x000fe4000000122b */
[----:B------:R-:W-:Y:S02]  /*3000*/  @!P1 IADD3.X R141, R79, R74, R88, P3, P2 ;  /* 0x0000004a4f8d9210 */ /* 0x000fe40001fe4458 */
[C---:B------:R-:W-:Y:S02]  /*3010*/  @!P1 LEA R136, P2, R134.reuse, c[0x0][0x1c8], 0x1 ;  /* 0x0000720086889a11 */ /* 0x040fe400078408ff */
[----:B------:R-:W-:Y:S02]  /*3020*/  @!P0 PRMT R45, R45, 0x5410, R42 ;  /* 0x000054102d2d8816 */ /* 0x000fe4000000002a */
[----:B------:R-:W-:Y:S02]  /*3030*/  @!P1 LEA.HI.X R137, R134, c[0x0][0x1cc], R141, 0x1, P2 ;  /* 0x0000730086899a11 */ /* 0x000fe400010f0c8d */
[----:B------:R-:W-:Y:S01]  /*3040*/  @!P0 SHF.R.U64 R31, R32, 0x10, R33 ;  /* 0x00000010201f8819 */ /* 0x000fe20000001221 */
[----:B------:R-:W-:Y:S01]  /*3050*/  IMAD.MOV.U32 R32, RZ, RZ, R35 ;  /* 0x000000ffff207224 */ /* 0x000fe200078e0023 */
[----:B------:R-:W-:Y:S02]  /*3060*/  @!P0 PRMT R41, R37, 0x5410, R40 ;  /* 0x0000541025298816 */ /* 0x000fe40000000028 */
[----:B------:R-:W-:Y:S02]  /*3070*/  @!P0 PRMT R30, R30, 0x5410, R31 ;  /* 0x000054101e1e8816 */ /* 0x000fe4000000001f */
[----:B------:R-:W-:Y:S01]  /*3080*/  @!P0 SHF.R.U32.HI R44, RZ, 0x10, R43 ;  /* 0x00000010ff2c8819 */ /* 0x000fe2000001162b */
[C---:B------:R-:W-:Y:S01]  /*3090*/  @!P0 IMAD.U32 R40, R41.reuse, 0x10000, RZ ;  /* 0x0001000029288824 */ /* 0x040fe200078e00ff */
[----:B------:R-:W-:Y:S02]  /*30a0*/  @!P0 PRMT R43, R38, 0x5410, R39 ;  /* 0x00005410262b8816 */ /* 0x000fe40000000027 */
[----:B------:R-:W-:Y:S02]  /*30b0*/  @!P0 LOP3.LUT R41, R41, 0xffff0000, RZ, 0xc0, !PT ;  /* 0xffff000029298812 */ /* 0x000fe400078ec0ff */
[----:B------:R-:W-:Y:S01]  /*30c0*/  @!P0 SHF.R.U32.HI R36, RZ, 0x10, R33 ;  /* 0x00000010ff248819 */ /* 0x000fe20000011621 */
[----:B------:R-:W-:Y:S01]  /*30d0*/  IMAD.MOV.U32 R33, RZ, RZ, R34 ;  /* 0x000000ffff217224 */ /* 0x000fe200078e0022 */
[--C-:B------:R-:W-:Y:S01]  /*30e0*/  @!P0 SHF.R.U64 R34, R34, 0x10, R35.reuse ;  /* 0x0000001022228819 */ /* 0x100fe20000001223 */
[----:B------:R-:W-:Y:S01]  /*30f0*/  @!P0 IMAD.U32 R37, R43, 0x10000, RZ ;  /* 0x000100002b258824 */ /* 0x000fe200078e00ff */
[----:B------:R-:W-:Y:S01]  /*3100*/  @!P0 SHF.R.U32.HI R35, RZ, 0x10, R35 ;  /* 0x00000010ff238819 */ /* 0x000fe20000011623 */
[C---:B-1----:R-:W-:Y:S01]  /*3110*/  @!P0 IMAD.U32 R39, R57.reuse, 0x10000, RZ ;  /* 0x0001000039278824 */ /* 0x042fe200078e00ff */
[----:B------:R-:W-:Y:S02]  /*3120*/  @!P0 SHF.L.U32 R38, R56, 0x10, RZ ;  /* 0x0000001038268819 */ /* 0x000fe400000006ff */
[----:B------:R-:W-:Y:S02]  /*3130*/  @!P0 LOP3.LUT R42, R57, 0xffff0000, RZ, 0xc0, !PT ;  /* 0xffff0000392a8812 */ /* 0x000fe400078ec0ff */
[----:B------:R-:W-:Y:S02]  /*3140*/  @!P0 LOP3.LUT R46, R58, 0xffff0000, RZ, 0xc0, !PT ;  /* 0xffff00003a2e8812 */ /* 0x000fe400078ec0ff */
[C---:B------:R-:W-:Y:S02]  /*3150*/  @!P0 SHF.L.U32 R47, R59.reuse, 0x10, RZ ;  /* 0x000000103b2f8819 */ /* 0x040fe400000006ff */
[----:B------:R-:W-:Y:S02]  /*3160*/  @!P0 LOP3.LUT R50, R59, 0xffff0000, RZ, 0xc0, !PT ;  /* 0xffff00003b328812 */ /* 0x000fe400078ec0ff */
[----:B------:R-:W-:Y:S01]  /*3170*/  @!P0 PRMT R31, R33, 0x5410, R34 ;  /* 0x00005410211f8816 */ /* 0x000fe20000000022 */
[----:B------:R-:W-:Y:S01]  /*3180*/  @!P0 IMAD.U32 R34, R20, 0x10000, RZ ;  /* 0x0001000014228824 */ /* 0x000fe200078e00ff */
[----:B------:R-:W-:Y:S01]  /*3190*/  @!P0 PRMT R36, R29, 0x5410, R36 ;  /* 0x000054101d248816 */ /* 0x000fe20000000024 */
[----:B------:R-:W-:Y:S01]  /*31a0*/  @!P0 IMAD.U32 R33, R30, 0x10000, RZ ;  /* 0x000100001e218824 */ /* 0x000fe200078e00ff */
[----:B------:R-:W-:Y:S01]  /*31b0*/  @!P0 PRMT R29, R32, 0x5410, R35 ;  /* 0x00005410201d8816 */ /* 0x000fe20000000023 */
[----:B------:R-:W-:Y:S01]  /*31c0*/  @!P0 FMUL.FTZ R76, R34, R37 ;  /* 0x00000025224c8220 */ /* 0x000fe20000410000 */
[----:B------:R-:W-:Y:S01]  /*31d0*/  @!P0 SHF.L.U32 R35, R21, 0x10, RZ ;  /* 0x0000001015238819 */ /* 0x000fe200000006ff */
[----:B------:R-:W-:Y:S01]  /*31e0*/  @!P0 IMAD.U32 R32, R36, 0x10000, RZ ;  /* 0x0001000024208824 */ /* 0x000fe200078e00ff */
[----:B------:R-:W-:Y:S01]  /*31f0*/  @!P0 PRMT R49, R49, 0x5410, R44 ;  /* 0x0000541031318816 */ /* 0x000fe2000000002c */
[-C--:B------:R-:W-:Y:S01]  /*3200*/  @!P0 FMUL.FTZ R0, R34, R33.reuse ;  /* 0x0000002122008220 */ /* 0x080fe20000410000 */
[----:B------:R-:W-:Y:S01]  /*3210*/  @!P0 LOP3.LUT R34, R21, 0xffff0000, RZ, 0xc0, !PT ;  /* 0xffff000015228812 */ /* 0x000fe200078ec0ff */
[----:B------:R-:W-:Y:S02]  /*3220*/  @!P0 FMUL.FTZ R134, R35, R40 ;  /* 0x0000002823868220 */ /* 0x000fe40000410000 */
[----:B------:R-:W-:Y:S01]  /*3230*/  @!P0 FFMA.FTZ R0, R37, R38, R0 ;  /* 0x0000002625008223 */ /* 0x000fe20000010000 */
[----:B------:R-:W-:Y:S01]  /*3240*/  @!P0 LOP3.LUT R37, R43, 0xffff0000, RZ, 0xc0, !PT ;  /* 0xffff00002b258812 */ /* 0x000fe200078ec0ff */
[-C--:B------:R-:W-:Y:S01]  /*3250*/  @!P0 FMUL.FTZ R3, R35, R32.reuse ;  /* 0x0000002023038220 */ /* 0x080fe20000410000 */
[----:B------:R-:W-:Y:S01]  /*3260*/  @!P0 SHF.L.U32 R43, R58, 0x10, RZ ;  /* 0x000000103a2b8819 */ /* 0x000fe200000006ff */
[----:B------:R-:W-:Y:S01]  /*3270*/  @!P0 FFMA.FTZ R134, R39, R32, -R134 ;  /* 0x0000002027868223 */ /* 0x000fe20000010886 */
[----:B------:R-:W-:Y:S01]  /*3280*/  @!P0 LOP3.LUT R32, R20, 0xffff0000, RZ, 0xc0, !PT ;  /* 0xffff000014208812 */ /* 0x000fe200078ec0ff */
[----:B------:R-:W-:Y:S01]  /*3290*/  @!P0 FFMA.FTZ R76, R38, R33, -R76 ;  /* 0x00000021264c8223 */ /* 0x000fe2000001084c */
[----:B------:R-:W-:Y:S01]  /*32a0*/  @!P0 LOP3.LUT R38, R56, 0xffff0000, RZ, 0xc0, !PT ;  /* 0xffff000038268812 */ /* 0x000fe200078ec0ff */
[----:B------:R-:W-:Y:S01]  /*32b0*/  @!P0 FMUL.FTZ R141, R34, R41 ;  /* 0x00000029228d8220 */ /* 0x000fe20000410000 */
[----:B------:R-:W-:Y:S01]  /*32c0*/  @!P0 LOP3.LUT R33, R36, 0xffff0000, RZ, 0xc0, !PT ;  /* 0xffff000024218812 */ /* 0x000fe200078ec0ff */
[----:B------:R-:W-:Y:S01]  /*32d0*/  @!P0 FMUL.FTZ R143, R32, R37 ;  /* 0x00000025208f8220 */ /* 0x000fe20000410000 */
[----:B------:R-:W-:Y:S01]  /*32e0*/  @!P0 LOP3.LUT R35, R30, 0xffff0000, RZ, 0xc0, !PT ;  /* 0xffff00001e238812 */ /* 0x000fe200078ec0ff */
[C---:B------:R-:W-:Y:S01]  /*32f0*/  @!P0 IMAD.U32 R44, R45.reuse, 0x10000, RZ ;  /* 0x000100002d2c8824 */ /* 0x040fe200078e00ff */
[----:B------:R-:W-:Y:S01]  /*3300*/  @!P0 LOP3.LUT R45, R45, 0xffff0000, RZ, 0xc0, !PT ;  /* 0xffff00002d2d8812 */ /* 0x000fe200078ec0ff */
[C---:B------:R-:W-:Y:S01]  /*3310*/  @!P0 IMAD.U32 R30, R31.reuse, 0x10000, RZ ;  /* 0x000100001f1e8824 */ /* 0x040fe200078e00ff */
[----:B------:R-:W-:Y:S01]  /*3320*/  @!P0 LOP3.LUT R31, R31, 0xffff0000, RZ, 0xc0, !PT ;  /* 0xffff00001f1f8812 */ /* 0x000fe200078ec0ff */
[----:B------:R-:W-:Y:S01]  /*3330*/  @!P0 FMUL.FTZ R2, R32, R35 ;  /* 0x0000002320028220 */ /* 0x000fe20000410000 */
[----:B------:R-:W-:Y:S01]  /*3340*/  @!P0 LOP3.LUT R32, R22, 0xffff0000, RZ, 0xc0, !PT ;  /* 0xffff000016208812 */ /* 0x000fe200078ec0ff */
[-C--:B------:R-:W-:Y:S02]  /*3350*/  @!P0 FMUL.FTZ R4, R34, R33.reuse ;  /* 0x0000002122048220 */ /* 0x080fe40000410000 */
[----:B------:R-:W-:Y:S02]  /*3360*/  @!P0 FFMA.FTZ R141, R42, R33, -R141 ;  /* 0x000000212a8d8223 */ /* 0x000fe4000001088d */
[----:B------:R-:W-:Y:S02]  /*3370*/  @!P0 IMAD.U32 R33, R22, 0x10000, RZ ;  /* 0x0001000016218824 */ /* 0x000fe400078e00ff */
[C---:B------:R-:W-:Y:S01]  /*3380*/  @!P0 FMUL.FTZ R145, R32.reuse, R45 ;  /* 0x0000002d20918220 */ /* 0x040fe20000410000 */
[----:B------:R-:W-:Y:S01]  /*3390*/  @!P0 F2FP.BF16.PACK_AB R134, R141, R134 ;  /* 0x000000868d86823e */ /* 0x000fe200000010ff */
[----:B------:R-:W-:Y:S02]  /*33a0*/  @!P0 FMUL.FTZ R140, R33, R44 ;  /* 0x0000002c218c8220 */ /* 0x000fe40000410000 */
[-C--:B------:R-:W-:Y:S01]  /*33b0*/  @!P0 FMUL.FTZ R6, R32, R31.reuse ;  /* 0x0000001f20068220 */ /* 0x080fe20000410000 */
[----:B------:R-:W-:Y:S01]  /*33c0*/  @!P0 LOP3.LUT R32, R23, 0xffff0000, RZ, 0xc0, !PT ;  /* 0xffff000017208812 */ /* 0x000fe200078ec0ff */
[C---:B------:R-:W-:Y:S01]  /*33d0*/  @!P0 IMAD.U32 R48, R49.reuse, 0x10000, RZ ;  /* 0x0001000031308824 */ /* 0x040fe200078e00ff */
[----:B------:R-:W-:Y:S01]  /*33e0*/  @!P0 LOP3.LUT R49, R49, 0xffff0000, RZ, 0xc0, !PT ;  /* 0xffff000031318812 */ /* 0x000fe200078ec0ff */
[----:B------:R-:W-:Y:S02]  /*33f0*/  @!P0 FFMA.FTZ R145, R46, R31, -R145 ;  /* 0x0000001f2e918223 */ /* 0x000fe40000010891 */
[----:B------:R-:W-:Y:S02]  /*3400*/  @!P0 IMAD.U32 R31, R23, 0x10000, RZ ;  /* 0x00010000171f8824 */ /* 0x000fe400078e00ff */
[-C--:B------:R-:W-:Y:S02]  /*3410*/  @!P0 FMUL.FTZ R5, R33, R30.reuse ;  /* 0x0000001e21058220 */ /* 0x080fe40000410000 */
[----:B------:R-:W-:Y:S02]  /*3420*/  @!P0 FFMA.FTZ R140, R43, R30, -R140 ;  /* 0x0000001e2b8c8223 */ /* 0x000fe4000001088c */
[C---:B------:R-:W-:Y:S01]  /*3430*/  @!P0 IMAD.U32 R30, R29.reuse, 0x10000, RZ ;  /* 0x000100001d1e8824 */ /* 0x040fe200078e00ff */
[----:B------:R-:W-:Y:S01]  /*3440*/  @!P0 LOP3.LUT R29, R29, 0xffff0000, RZ, 0xc0, !PT ;  /* 0xffff00001d1d8812 */ /* 0x000fe200078ec0ff */
[----:B------:R-:W-:Y:S01]  /*3450*/  @!P0 FFMA.FTZ R2, R37, R38, R2 ;  /* 0x0000002625028223 */ /* 0x000fe20000010002 */
[----:B------:R-:W-:Y:S01]  /*3460*/  @!P0 F2FP.BF16.PACK_AB R140, R145, R140 ;  /* 0x0000008c918c823e */ /* 0x000fe200000010ff */
[----:B------:R-:W-:Y:S02]  /*3470*/  @!P0 FMUL.FTZ R147, R31, R48 ;  /* 0x000000301f938220 */ /* 0x000fe40000410000 */
[----:B------:R-:W-:Y:S02]  /*3480*/  @!P0 FMUL.FTZ R142, R32, R49 ;  /* 0x00000031208e8220 */ /* 0x000fe40000410000 */
[----:B------:R-:W-:Y:S02]  /*3490*/  @!P0 FFMA.FTZ R3, R40, R39, R3 ;  /* 0x0000002728038223 */ /* 0x000fe40000010003 */
[----:B------:R-:W-:Y:S02]  /*34a0*/  @!P0 FFMA.FTZ R4, R41, R42, R4 ;  /* 0x0000002a29048223 */ /* 0x000fe40000010004 */
[----:B------:R-:W-:Y:S02]  /*34b0*/  @!P0 FFMA.FTZ R143, R38, R35, -R143 ;  /* 0x00000023268f8223 */ /* 0x000fe4000001088f */
[----:B------:R-:W-:Y:S01]  /*34c0*/  @!P0 FFMA.FTZ R147, R47, R30, -R147 ;  /* 0x0000001e2f938223 */ /* 0x000fe20000010893 */
[----:B------:R-:W-:Y:S01]  /*34d0*/  @!P0 F2FP.BF16.PACK_AB R141, R4, R3 ;  /* 0x00000003048d823e */ /* 0x000fe200000010ff */
[----:B------:R-:W-:Y:S01]  /*34e0*/  @!P0 FFMA.FTZ R142, R50, R29, -R142 ;  /* 0x0000001d328e8223 */ /* 0x000fe2000001088e */
[----:B------:R-:W-:Y:S01]  /*34f0*/  @!P0 F2FP.BF16.PACK_AB R143, R143, R76 ;  /* 0x0000004c8f8f823e */ /* 0x000fe200000010ff */
[----:B------:R-:W-:Y:S01]  /*3500*/  @!P0 FMUL.FTZ R7, R31, R30 ;  /* 0x0000001e1f078220 */ /* 0x000fe20000410000 */
[----:B------:R-:W-:Y:S01]  /*3510*/  @!P0 F2FP.BF16.PACK_AB R76, R2, R0 ;  /* 0x00000000024c823e */ /* 0x000fe200000010ff */
[----:B------:R-:W-:Y:S01]  /*3520*/  @!P0 FFMA.FTZ R5, R44, R43, R5 ;  /* 0x0000002b2c058223 */ /* 0x000fe20000010005 */
[----:B------:R-:W-:Y:S01]  /*3530*/  @!P0 MOV R56, R143 ;  /* 0x0000008f00388202 */ /* 0x000fe20000000f00 */
[----:B------:R-:W-:Y:S01]  /*3540*/  @!P0 FMUL.FTZ R8, R32, R29 ;  /* 0x0000001d20088220 */ /* 0x000fe20000410000 */
[----:B------:R-:W-:Y:S01]  /*3550*/  @!P0 F2FP.BF16.PACK_AB R147, R142, R147 ;  /* 0x000000938e93823e */ /* 0x000fe200000010ff */
[----:B------:R-:W-:Y:S02]  /*3560*/  @!P0 FFMA.FTZ R6, R45, R46, R6 ;  /* 0x0000002e2d068223 */ /* 0x000fe40000010006 */
[----:B------:R-:W-:Y:S01]  /*3570*/  @!P0 FFMA.FTZ R7, R48, R47, R7 ;  /* 0x0000002f30078223 */ /* 0x000fe20000010007 */
[----:B------:R-:W-:Y:S01]  /*3580*/  @!P0 MOV R59, R147 ;  /* 0x00000093003b8202 */ /* 0x000fe20000000f00 */
[----:B------:R-:W-:Y:S02]  /*3590*/  @!P0 FFMA.FTZ R8, R49, R50, R8 ;  /* 0x0000003231088223 */ /* 0x000fe40000010008 */
[----:B------:R-:W-:Y:S01]  /*35a0*/  @!P0 IMAD.MOV.U32 R57, RZ, RZ, R134 ;  /* 0x000000ffff398224 */ /* 0x000fe200078e0086 */
[----:B------:R-:W-:Y:S01]  /*35b0*/  @!P0 F2FP.BF16.PACK_AB R134, R6, R5 ;  /* 0x000000050686823e */ /* 0x000fe200000010ff */
[----:B------:R-:W-:Y:S01]  /*35c0*/  @!P0 IMAD.MOV.U32 R58, RZ, RZ, R140 ;  /* 0x000000ffff3a8224 */ /* 0x000fe200078e008c */
[----:B------:R-:W-:Y:S01]  /*35d0*/  @!P0 F2FP.BF16.PACK_AB R143, R8, R7 ;  /* 0x00000007088f823e */ /* 0x000fe200000010ff */
[----:B------:R-:W-:Y:S01]  /*35e0*/  @!P0 IMAD.MOV.U32 R20, RZ, RZ, R76 ;  /* 0x000000ffff148224 */ /* 0x000fe200078e004c */
[----:B------:R-:W-:Y:S01]  /*35f0*/  @!P0 MOV R22, R134 ;  /* 0x0000008600168202 */ /* 0x000fe20000000f00 */
[----:B------:R-:W-:Y:S01]  /*3600*/  @!P0 IMAD.MOV.U32 R21, RZ, RZ, R141 ;  /* 0x000000ffff158224 */ /* 0x000fe200078e008d */
[----:B------:R1:W-:Y:S01]  /*3610*/  STG.E.128 [R138.64], R56 ;  /* 0x000000388a007986 */ /* 0x0003e2000c101d0a */
[----:B------:R-:W-:Y:S07]  /*3620*/  @!P0 IMAD.MOV.U32 R23, RZ, RZ, R143 ;  /* 0x000000ffff178224 */ /* 0x000fee00078e008f */
[----:B------:R1:W-:Y:S02]  /*3630*/  @!P1 STG.E.128 [R136.64], R20 ;  /* 0x0000001488009986 */ /* 0x0003e4000c101d0a */
.L_x_72:
[----:B------:R-:W-:Y:S05]  /*3640*/  BSYNC B0 ;  /* 0x0000000000007941 */ /* 0x000fea0003800000 */
.L_x_71:
[----:B------:R-:W-:Y:S11]  /*3650*/  ISETP.GE.AND P0, PT, R11, c[0x0][0x1d4], PT ;  /* 0x000075000b007a0c */ /* 0x000ff60003f06270 */
[----:B------:R-:W-:Y:S02]  /*3660*/  @!UPT UIADD3 URZ, URZ, URZ, URZ ;  /* 0x0000003f3f3ff290 */ /* 0x000fe4000fffe03f */
[----:B------:R-:W-:-:S05]  /*3670*/  @P0 BRA `(.L_x_62) ;  /* 0x0000080000000947 */ /* 0x000fca0003800000 */
[----:B------:R-:W-:Y:S01]  /*3680*/  ISETP.GE.AND P0, PT, R11, c[0x0][0x27c], PT ;  /* 0x00009f000b007a0c */ /* 0x000fe20003f06270 */
[----:B-1----:R-:W1:Y:S01]  /*3690*/  LDS.128 R20, [R91+0xc080] ;  /* 0x00c080005b147984 */ /* 0x002e620000000c00 */
[----:B------:R-:W-:Y:S04]  /*36a0*/  IADD3 R47, P2, P1, R128, R135, R100 ;  /* 0x00000087802f7210 */ /* 0x000fe8000795e064 */
[----:B------:R-:W-:Y:S02]  /*36b0*/  IADD3.X R50, R79, R74, R90, P2, P1 ;  /* 0x0000004a4f327210 */ /* 0x000fe400017e245a */
[C---:B------:R-:W-:Y:S01]  /*36c0*/  LEA R136, P1, R47.reuse, c[0x0][0x1c8], 0x1 ;  /* 0x000072002f887a11 */ /* 0x040fe200078208ff */
[----:B------:R-:W2:Y:S03]  /*36d0*/  LDS.128 R56, [R93+0xc080] ;  /* 0x00c080005d387984 */ /* 0x000ea60000000c00 */
[----:B------:R-:W-:Y:S02]  /*36e0*/  LEA.HI.X R137, R47, c[0x0][0x1cc], R50, 0x1, P1 ;  /* 0x000073002f897a11 */ /* 0x000fe400008f0c32 */
[----:B------:R-:W-:Y:S02]  /*36f0*/  @!P0 SHF.R.U32.HI R32, RZ, 0x10, R55 ;  /* 0x00000010ff208819 */ /* 0x000fe40000011637 */
[----:B------:R-:W-:Y:S02]  /*3700*/  @!P0 SHF.R.U32.HI R33, RZ, 0x10, R53 ;  /* 0x00000010ff218819 */ /* 0x000fe40000011635 */
[----:B------:R-:W-:Y:S02]  /*3710*/  @!P0 PRMT R51, R51, 0x5410, R32 ;  /* 0x0000541033338816 */ /* 0x000fe40000000020 */
[----:B------:R-:W-:Y:S02]  /*3720*/  @!P0 SHF.R.U32.HI R30, RZ, 0x10, R25 ;  /* 0x00000010ff1e8819 */ /* 0x000fe40000011619 */
[C---:B------:R-:W-:Y:S02]  /*3730*/  @!P0 SHF.L.U32 R43, R51.reuse, 0x10, RZ ;  /* 0x00000010332b8819 */ /* 0x040fe400000006ff */
[----:B------:R-:W-:Y:S02]  /*3740*/  @!P0 LOP3.LUT R45, R51, 0xffff0000, RZ, 0xc0, !PT ;  /* 0xffff0000332d8812 */ /* 0x000fe400078ec0ff */
[----:B------:R-:W-:Y:S02]  /*3750*/  @!P0 PRMT R62, R62, 0x5410, R33 ;  /* 0x000054103e3e8816 */ /* 0x000fe40000000021 */
[----:B------:R-:W-:Y:S02]  /*3760*/  @!P0 SHF.R.U64 R25, R24, 0x10, R25 ;  /* 0x0000001018198819 */ /* 0x000fe40000001219 */
[C---:B------:R-:W-:Y:S01]  /*3770*/  @!P0 LOP3.LUT R39, R62.reuse, 0xffff0000, RZ, 0xc0, !PT ;  /* 0xffff00003e278812 */ /* 0x040fe200078ec0ff */
[----:B------:R-:W-:Y:S01]  /*3780*/  @!P0 IMAD.U32 R36, R62, 0x10000, RZ ;  /* 0x000100003e248824 */ /* 0x000fe200078e00ff */
[--C-:B------:R-:W-:Y:S02]  /*3790*/  @!P0 SHF.R.U32.HI R24, RZ, 0x10, R27.reuse ;  /* 0x00000010ff188819 */ /* 0x100fe4000001161b */
[----:B------:R-:W-:Y:S02]  /*37a0*/  @!P0 SHF.R.U64 R29, R26, 0x10, R27 ;  /* 0x000000101a1d8819 */ /* 0x000fe4000000121b */
[----:B------:R-:W-:Y:S02]  /*37b0*/  @!P0 PRMT R27, R13, 0x5410, R30 ;  /* 0x000054100d1b8816 */ /* 0x000fe4000000001e */
[----:B------:R-:W-:Y:S02]  /*37c0*/  @!P0 PRMT R26, R18, 0x5410, R25 ;  /* 0x00005410121a8816 */ /* 0x000fe40000000019 */
[----:B------:R-:W-:Y:S01]  /*37d0*/  @!P0 PRMT R25, R28, 0x5410, R29 ;  /* 0x000054101c198816 */ /* 0x000fe2000000001d */
[----:B-1----:R-:W-:Y:S01]  /*37e0*/  @!P0 IMAD.U32 R31, R21, 0x10000, RZ ;  /* 0x00010000151f8824 */ /* 0x002fe200078e00ff */
[----:B------:R-:W-:Y:S01]  /*37f0*/  @!P0 LOP3.LUT R29, R20, 0xffff0000, RZ, 0xc0, !PT ;  /* 0xffff0000141d8812 */ /* 0x000fe200078ec0ff */
[----:B------:R-:W-:Y:S01]  /*3800*/  @!P0 IMAD.U32 R18, R27, 0x10000, RZ ;  /* 0x000100001b128824 */ /* 0x000fe200078e00ff */
[----:B------:R-:W-:Y:S01]  /*3810*/  @!P0 PRMT R13, R19, 0x5410, R24 ;  /* 0x00005410130d8816 */ /* 0x000fe20000000018 */
[----:B------:R-:W-:Y:S01]  /*3820*/  @!P0 FMUL.FTZ R47, R31, R36 ;  /* 0x000000241f2f8220 */ /* 0x000fe20000410000 */
[----:B------:R-:W-:Y:S01]  /*3830*/  @!P0 LOP3.LUT R30, R21, 0xffff0000, RZ, 0xc0, !PT ;  /* 0xffff0000151e8812 */ /* 0x000fe200078ec0ff */
[-C--:B------:R-:W-:Y:S01]  /*3840*/  @!P0 FMUL.FTZ R3, R31, R18.reuse ;  /* 0x000000121f038220 */ /* 0x080fe20000410000 */
[----:B------:R-:W-:Y:S01]  /*3850*/  @!P0 SHF.R.U64 R52, R52, 0x10, R53 ;  /* 0x0000001034348819 */ /* 0x000fe20000001235 */
[----:B--2---:R-:W-:Y:S01]  /*3860*/  @!P0 IMAD.U32 R37, R57, 0x10000, RZ ;  /* 0x0001000039258824 */ /* 0x004fe200078e00ff */
[----:B------:R-:W-:Y:S01]  /*3870*/  @!P0 LOP3.LUT R35, R56, 0xffff0000, RZ, 0xc0, !PT ;  /* 0xffff000038238812 */ /* 0x000fe200078ec0ff */
[----:B------:R-:W-:Y:S01]  /*3880*/  @!P0 IMAD.U32 R24, R20, 0x10000, RZ ;  /* 0x0001000014188824 */ /* 0x000fe200078e00ff */
[----:B------:R-:W-:Y:S01]  /*3890*/  @!P0 SHF.L.U32 R32, R56, 0x10, RZ ;  /* 0x0000001038208819 */ /* 0x000fe200000006ff */
[----:B------:R-:W-:Y:S01]  /*38a0*/  @!P0 FFMA.FTZ R47, R37, R18, -R47 ;  /* 0x00000012252f8223 */ /* 0x000fe2000001082f */
[----:B------:R-:W-:Y:S01]  /*38b0*/  @!P0 LOP3.LUT R38, R57, 0xffff0000, RZ, 0xc0, !PT ;  /* 0xffff000039268812 */ /* 0x000fe200078ec0ff */
[----:B------:R-:W-:Y:S01]  /*38c0*/  @!P0 IMAD.U32 R19, R26, 0x10000, RZ ;  /* 0x000100001a138824 */ /* 0x000fe200078e00ff */
[----:B------:R-:W-:Y:S01]  /*38d0*/  @!P0 LOP3.LUT R44, R58, 0xffff0000, RZ, 0xc0, !PT ;  /* 0xffff00003a2c8812 */ /* 0x000fe200078ec0ff */
[----:B------:R-:W-:Y:S01]  /*38e0*/  @!P0 IMAD.U32 R28, R22, 0x10000, RZ ;  /* 0x00010000161c8824 */ /* 0x000fe200078e00ff */
[C---:B------:R-:W-:Y:S01]  /*38f0*/  @!P0 SHF.L.U32 R46, R59.reuse, 0x10, RZ ;  /* 0x000000103b2e8819 */ /* 0x040fe200000006ff */
[----:B------:R-:W-:Y:S01]  /*3900*/  @!P0 FMUL.FTZ R0, R24, R19 ;  /* 0x0000001318008220 */ /* 0x000fe20000410000 */
[----:B------:R-:W-:Y:S01]  /*3910*/  @!P0 LOP3.LUT R48, R59, 0xffff0000, RZ, 0xc0, !PT ;  /* 0xffff00003b308812 */ /* 0x000fe200078ec0ff */
[----:B------:R-:W-:Y:S01]  /*3920*/  @!P0 IMAD.U32 R42, R58, 0x10000, RZ ;  /* 0x000100003a2a8824 */ /* 0x000fe200078e00ff */
[----:B------:R-:W-:Y:S01]  /*3930*/  @!P0 LOP3.LUT R18, R26, 0xffff0000, RZ, 0xc0, !PT ;  /* 0xffff00001a128812 */ /* 0x000fe200078ec0ff */
[----:B------:R-:W-:Y:S01]  /*3940*/  @!P0 FMUL.FTZ R138, R30, R39 ;  /* 0x000000271e8a8220 */ /* 0x000fe20000410000 */
[----:B------:R-:W-:Y:S02]  /*3950*/  @!P0 LOP3.LUT R26, R22, 0xffff0000, RZ, 0xc0, !PT ;  /* 0xffff0000161a8812 */ /* 0x000fe400078ec0ff */
[----:B------:R-:W-:Y:S01]  /*3960*/  @!P0 PRMT R61, R61, 0x5410, R52 ;  /* 0x000054103d3d8816 */ /* 0x000fe20000000034 */
[----:B------:R-:W-:Y:S01]  /*3970*/  @!P0 FMUL.FTZ R2, R29, R18 ;  /* 0x000000121d028220 */ /* 0x000fe20000410000 */
[----:B------:R-:W-:Y:S02]  /*3980*/  @!P0 SHF.R.U64 R55, R54, 0x10, R55 ;  /* 0x0000001036378819 */ /* 0x000fe40000001237 */
[C---:B------:R-:W-:Y:S01]  /*3990*/  @!P0 LOP3.LUT R34, R61.reuse, 0xffff0000, RZ, 0xc0, !PT ;  /* 0xffff00003d228812 */ /* 0x040fe200078ec0ff */
[----:B------:R-:W-:Y:S01]  /*39a0*/  @!P0 IMAD.U32 R33, R61, 0x10000, RZ ;  /* 0x000100003d218824 */ /* 0x000fe200078e00ff */
[----:B------:R-:W-:Y:S02]  /*39b0*/  @!P0 PRMT R60, R60, 0x5410, R55 ;  /* 0x000054103c3c8816 */ /* 0x000fe40000000037 */
[----:B------:R-:W-:Y:S01]  /*39c0*/  ISETP.GE.AND P1, PT, R98, c[0x0][0x1d4], PT ;  /* 0x0000750062007a0c */ /* 0x000fe20003f26270 */
[----:B------:R-:W-:Y:S01]  /*39d0*/  @!P0 FMUL.FTZ R50, R29, R34 ;  /* 0x000000221d328220 */ /* 0x000fe20000410000 */
[----:B------:R-:W-:Y:S01]  /*39e0*/  @!P0 LOP3.LUT R29, R27, 0xffff0000, RZ, 0xc0, !PT ;  /* 0xffff00001b1d8812 */ /* 0x000fe200078ec0ff */
[----:B------:R-:W-:Y:S01]  /*39f0*/  @!P0 FMUL.FTZ R49, R24, R33 ;  /* 0x0000002118318220 */ /* 0x000fe20000410000 */
[C---:B------:R-:W-:Y:S01]  /*3a00*/  @!P0 LOP3.LUT R41, R60.reuse, 0xffff0000, RZ, 0xc0, !PT ;  /* 0xffff00003c298812 */ /* 0x040fe200078ec0ff */
[----:B------:R-:W-:Y:S01]  /*3a10*/  @!P0 FFMA.FTZ R50, R35, R18, -R50 ;  /* 0x0000001223328223 */ /* 0x000fe20000010832 */
[C---:B------:R-:W-:Y:S01]  /*3a20*/  @!P0 LOP3.LUT R18, R23.reuse, 0xffff0000, RZ, 0xc0, !PT ;  /* 0xffff000017128812 */ /* 0x040fe200078ec0ff */
[----:B------:R-:W-:Y:S02]  /*3a30*/  @!P0 IMAD.U32 R40, R60, 0x10000, RZ ;  /* 0x000100003c288824 */ /* 0x000fe400078e00ff */
[----:B------:R-:W-:Y:S02]  /*3a40*/  @!P0 IMAD.U32 R24, R23, 0x10000, RZ ;  /* 0x0001000017188824 */ /* 0x000fe400078e00ff */
[C---:B------:R-:W-:Y:S01]  /*3a50*/  @!P0 IMAD.U32 R27, R25.reuse, 0x10000, RZ ;  /* 0x00010000191b8824 */ /* 0x040fe200078e00ff */
[----:B------:R-:W-:Y:S01]  /*3a60*/  @!P0 LOP3.LUT R25, R25, 0xffff0000, RZ, 0xc0, !PT ;  /* 0xffff000019198812 */ /* 0x000fe200078ec0ff */
[----:B------:R-:W-:Y:S02]  /*3a70*/  @!P0 FFMA.FTZ R49, R32, R19, -R49 ;  /* 0x0000001320318223 */ /* 0x000fe40000010831 */
[C---:B------:R-:W-:Y:S01]  /*3a80*/  @!P0 IMAD.U32 R19, R13.reuse, 0x10000, RZ ;  /* 0x000100000d138824 */ /* 0x040fe200078e00ff */
[----:B------:R-:W-:Y:S01]  /*3a90*/  @!P0 LOP3.LUT R13, R13, 0xffff0000, RZ, 0xc0, !PT ;  /* 0xffff00000d0d8812 */ /* 0x000fe200078ec0ff */
[----:B------:R-:W-:Y:S01]  /*3aa0*/  @!P0 FMUL.FTZ R141, R28, R40 ;  /* 0x000000281c8d8220 */ /* 0x000fe20000410000 */
[----:B------:R-:W-:Y:S01]  /*3ab0*/  @!P0 F2FP.BF16.PACK_AB R50, R50, R49 ;  /* 0x000000313232823e */ /* 0x000fe200000010ff */
[----:B------:R-:W-:Y:S02]  /*3ac0*/  @!P0 FMUL.FTZ R134, R26, R41 ;  /* 0x000000291a868220 */ /* 0x000fe40000410000 */
[----:B------:R-:W-:Y:S01]  /*3ad0*/  @!P0 FMUL.FTZ R139, R24, R43 ;  /* 0x0000002b188b8220 */ /* 0x000fe20000410000 */
[----:B------:R-:W-:Y:S01]  /*3ae0*/  @!P0 MOV R56, R50 ;  /* 0x0000003200388202 */ /* 0x000fe20000000f00 */
[----:B------:R-:W-:Y:S02]  /*3af0*/  @!P0 FMUL.FTZ R76, R18, R45 ;  /* 0x0000002d124c8220 */ /* 0x000fe40000410000 */
[----:B------:R-:W-:Y:S02]  /*3b00*/  @!P0 FFMA.FTZ R138, R38, R29, -R138 ;  /* 0x0000001d268a8223 */ /* 0x000fe4000001088a */
[----:B------:R-:W-:Y:S02]  /*3b10*/  @!P0 FFMA.FTZ R141, R42, R27, -R141 ;  /* 0x0000001b2a8d8223 */ /* 0x000fe4000001088d */
[----:B------:R-:W-:Y:S01]  /*3b20*/  @!P0 FFMA.FTZ R134, R44, R25, -R134 ;  /* 0x000000192c868223 */ /* 0x000fe20000010886 */
[----:B------:R-:W-:Y:S01]  /*3b30*/  @!P0 F2FP.BF16.PACK_AB R47, R138, R47 ;  /* 0x0000002f8a2f823e */ /* 0x000fe200000010ff */
[----:B------:R-:W-:Y:S02]  /*3b40*/  @!P0 FFMA.FTZ R139, R46, R19, -R139 ;  /* 0x000000132e8b8223 */ /* 0x000fe4000001088b */
[----:B------:R-:W-:Y:S01]  /*3b50*/  @!P0 FFMA.FTZ R76, R48, R13, -R76 ;  /* 0x0000000d304c8223 */ /* 0x000fe2000001084c */
[----:B------:R-:W-:Y:S01]  /*3b60*/  @!P0 F2FP.BF16.PACK_AB R141, R134, R141 ;  /* 0x0000008d868d823e */ /* 0x000fe200000010ff */
[----:B------:R-:W-:Y:S02]  /*3b70*/  @!P0 IMAD.MOV.U32 R57, RZ, RZ, R47 ;  /* 0x000000ffff398224 */ /* 0x000fe400078e002f */
[----:B------:R-:W-:Y:S01]  /*3b80*/  @!P0 FFMA.FTZ R0, R33, R32, R0 ;  /* 0x0000002021008223 */ /* 0x000fe20000010000 */
[----:B------:R-:W-:Y:S01]  /*3b90*/  @!P0 F2FP.BF16.PACK_AB R76, R76, R139 ;  /* 0x0000008b4c4c823e */ /* 0x000fe200000010ff */
[----:B------:R-:W-:Y:S02]  /*3ba0*/  @!P0 IMAD.MOV.U32 R58, RZ, RZ, R141 ;  /* 0x000000ffff3a8224 */ /* 0x000fe400078e008d */
[----:B------:R-:W-:Y:S01]  /*3bb0*/  @!P0 FMUL.FTZ R4, R30, R29 ;  /* 0x0000001d1e048220 */ /* 0x000fe20000410000 */
[----:B------:R-:W-:Y:S01]  /*3bc0*/  @!P0 MOV R59, R76 ;  /* 0x0000004c003b8202 */ /* 0x000fe20000000f00 */
[----:B------:R-:W-:Y:S02]  /*3bd0*/  @!P0 FFMA.FTZ R2, R34, R35, R2 ;  /* 0x0000002322028223 */ /* 0x000fe40000010002 */
[----:B------:R-:W-:Y:S02]  /*3be0*/  @!P0 FMUL.FTZ R5, R28, R27 ;  /* 0x0000001b1c058220 */ /* 0x000fe40000410000 */
[----:B------:R-:W-:Y:S01]  /*3bf0*/  @!P0 FFMA.FTZ R3, R36, R37, R3 ;  /* 0x0000002524038223 */ /* 0x000fe20000010003 */
[----:B------:R1:W-:Y:S01]  /*3c00*/  STG.E.128 [R136.64], R56 ;  /* 0x0000003888007986 */ /* 0x0003e2000c101d0a */
[----:B------:R-:W-:Y:S01]  /*3c10*/  @!P0 FMUL.FTZ R6, R26, R25 ;  /* 0x000000191a068220 */ /* 0x000fe20000410000 */
[----:B------:R-:W-:Y:S01]  /*3c20*/  @!P0 F2FP.BF16.PACK_AB R47, R2, R0 ;  /* 0x00000000022f823e */ /* 0x000fe200000010ff */
[----:B------:R-:W-:Y:S02]  /*3c30*/  @!P0 FFMA.FTZ R4, R39, R38, R4 ;  /* 0x0000002627048223 */ /* 0x000fe40000010004 */
[----:B------:R-:W-:Y:S02]  /*3c40*/  @!P0 FMUL.FTZ R7, R24, R19 ;  /* 0x0000001318078220 */ /* 0x000fe40000410000 */
[----:B------:R-:W-:Y:S01]  /*3c50*/  @!P0 FFMA.FTZ R5, R40, R42, R5 ;  /* 0x0000002a28058223 */ /* 0x000fe20000010005 */
[----:B------:R-:W-:Y:S01]  /*3c60*/  @!P0 F2FP.BF16.PACK_AB R50, R4, R3 ;  /* 0x000000030432823e */ /* 0x000fe200000010ff */
[----:B------:R-:W-:Y:S02]  /*3c70*/  @!P0 FMUL.FTZ R8, R18, R13 ;  /* 0x0000000d12088220 */ /* 0x000fe40000410000 */
[----:B------:R-:W-:Y:S02]  /*3c80*/  @!P0 FFMA.FTZ R6, R41, R44, R6 ;  /* 0x0000002c29068223 */ /* 0x000fe40000010006 */
[----:B------:R-:W-:Y:S02]  /*3c90*/  @!P0 FFMA.FTZ R7, R43, R46, R7 ;  /* 0x0000002e2b078223 */ /* 0x000fe40000010007 */
[----:B------:R-:W-:Y:S01]  /*3ca0*/  @!P0 FFMA.FTZ R8, R45, R48, R8 ;  /* 0x000000302d088223 */ /* 0x000fe20000010008 */
[----:B------:R-:W-:Y:S01]  /*3cb0*/  @!P0 F2FP.BF16.PACK_AB R49, R6, R5 ;  /* 0x000000050631823e */ /* 0x000fe200000010ff */
[----:B------:R-:W-:Y:S02]  /*3cc0*/  @!P0 IMAD.MOV.U32 R20, RZ, RZ, R47 ;  /* 0x000000ffff148224 */ /* 0x000fe400078e002f */
[----:B------:R-:W-:Y:S01]  /*3cd0*/  @!P0 IMAD.MOV.U32 R21, RZ, RZ, R50 ;  /* 0x000000ffff158224 */ /* 0x000fe200078e0032 */
[----:B------:R-:W-:Y:S02]  /*3ce0*/  @!P0 F2FP.BF16.PACK_AB R76, R8, R7 ;  /* 0x00000007084c823e */ /* 0x000fe400000010ff */
[----:B------:R-:W-:Y:S03]  /*3cf0*/  @!P0 MOV R22, R49 ;  /* 0x0000003100168202 */ /* 0x000fe60000000f00 */
[----:B------:R-:W-:Y:S01]  /*3d00*/  @!P0 IMAD.MOV.U32 R23, RZ, RZ, R76 ;  /* 0x000000ffff178224 */ /* 0x000fe200078e004c */
[----:B------:R-:W-:-:S05]  /*3d10*/  @P1 BRA `(.L_x_62) ;  /* 0x0000016000001947 */ /* 0x000fca0003800000 */
[----:B------:R-:W-:Y:S04]  /*3d20*/  IADD3 R135, P1, P0, R128, R135, R98 ;  /* 0x0000008780877210 */ /* 0x000fe8000783e062 */
[----:B------:R-:W-:Y:S02]  /*3d30*/  IADD3.X R74, R79, R74, R86, P1, P0 ;  /* 0x0000004a4f4a7210 */ /* 0x000fe40000fe0456 */
[C---:B------:R-:W-:Y:S04]  /*3d40*/  LEA R2, P0, R135.reuse, c[0x0][0x1c8], 0x1 ;  /* 0x0000720087027a11 */ /* 0x040fe800078008ff */
[----:B------:R-:W-:Y:S05]  /*3d50*/  LEA.HI.X R3, R135, c[0x0][0x1cc], R74, 0x1, P0 ;  /* 0x0000730087037a11 */ /* 0x000fea00000f0c4a */
[----:B------:R2:W-:Y:S01]  /*3d60*/  STG.E.128 [R2.64], R20 ;  /* 0x0000001402007986 */ /* 0x0005e2000c101d0a */
[----:B------:R-:W-:-:S05]  /*3d70*/  BRA `(.L_x_62) ;  /* 0x0000010000007947 */ /* 0x000fca0003800000 */
.L_x_58:
[----:B------:R-:W-:Y:S04]  /*3d80*/  IMNMX R67, R96, 0x20, PT ;  /* 0x0000002060437817 */ /* 0x000fe80003800200 */
[----:B------:R-:W-:Y:S11]  /*3d90*/  ISETP.GE.AND P0, PT, R109, R67, PT ;  /* 0x000000436d00720c */ /* 0x000ff60003f06270 */
[----:B------:R-:W-:Y:S02]  /*3da0*/  @!UPT UIADD3 URZ, URZ, URZ, URZ ;  /* 0x0000003f3f3ff290 */ /* 0x000fe4000fffe03f */
[----:B------:R-:W-:-:S05]  /*3db0*/  @P0 BRA `(.L_x_62) ;  /* 0x000000c000000947 */ /* 0x000fca0003800000 */
[----:B------:R-:W-:Y:S02]  /*3dc0*/  ISETP.GE.AND P3, PT, R16, c[0x0][0x1d4], PT ;  /* 0x0000750010007a0c */ /* 0x000fe40003f66270 */
[----:B------:R-:W-:Y:S02]  /*3dd0*/  ISETP.GE.AND P2, PT, R11, c[0x0][0x1d4], PT ;  /* 0x000075000b007a0c */ /* 0x000fe40003f46270 */
[----:B------:R-:W-:Y:S02]  /*3de0*/  ISETP.GE.AND P1, PT, R108, c[0x0][0x1d4], PT ;  /* 0x000075006c007a0c */ /* 0x000fe40003f26270 */
[----:B------:R-:W-:Y:S07]  /*3df0*/  ISETP.GE.AND P0, PT, R107, c[0x0][0x1d4], PT ;  /* 0x000075006b007a0c */ /* 0x000fee0003f06270 */
[----:B------:R-:W1:Y:S04]  /*3e00*/  @!P3 LDS.128 R28, [R106+0xc080] ;  /* 0x00c080006a1cb984 */ /* 0x000e680000000c00 */
[----:B------:R-:W2:Y:S04]  /*3e10*/  @!P2 LDS.128 R24, [R106+0xd080] ;  /* 0x00d080006a18a984 */ /* 0x000ea80000000c00 */
[----:B------:R-:W3:Y:S04]  /*3e20*/  @!P1 LDS.128 R20, [R106+0xe080] ;  /* 0x00e080006a149984 */ /* 0x000ee80000000c00 */
[----:B------:R-:W4:Y:S04]  /*3e30*/  @!P0 LDS.128 R4, [R106+0xf080] ;  /* 0x00f080006a048984 */ /* 0x000f280000000c00 */
[----:B-1----:R1:W-:Y:S04]  /*3e40*/  @!P3 STG.E.128 [R54.64], R28 ;  /* 0x0000001c3600b986 */ /* 0x0023e8000c101d0a */
[----:B--2---:R1:W-:Y:S04]  /*3e50*/  @!P2 STG.E.128 [R54.64+0x80], R24 ;  /* 0x000080183600a986 */ /* 0x0043e8000c101d0a */
[----:B---3--:R1:W-:Y:S04]  /*3e60*/  @!P1 STG.E.128 [R54.64+0x100], R20 ;  /* 0x0001001436009986 */ /* 0x0083e8000c101d0a */
[----:B----4-:R1:W-:Y:S02]  /*3e70*/  @!P0 STG.E.128 [R54.64+0x180], R4 ;  /* 0x0001800436008986 */ /* 0x0103e4000c101d0a */
.L_x_62:
[----:B------:R-:W-:Y:S05]  /*3e80*/  BSYNC B1 ;  /* 0x0000000000017941 */ /* 0x000fea0003800000 */
.L_x_57:
[----:B------:R-:W-:Y:S01]  /*3e90*/  ISETP.GE.AND P0, PT, R97, 0x1, PT ;  /* 0x000000016100780c */ /* 0x000fe20003f06270 */
[----:B------:R-:W-:Y:S01]  /*3ea0*/  @!UPT UIADD3 URZ, URZ, URZ, URZ ;  /* 0x0000003f3f3ff290 */ /* 0x000fe2000fffe03f */
[----:B------:R-:W-:Y:S11]  /*3eb0*/  BSSY B0, `(.L_x_73) ;  /* 0x000002b000007945 */ /* 0x000ff60003800000 */
[----:B------:R-:W-:Y:S01]  /*3ec0*/  @P0 IMAD.MOV.U32 R76, RZ, RZ, R124 ;  /* 0x000000ffff4c0224 */ /* 0x000fe200078e007c */
[----:B------:R-:W-:Y:S01]  /*3ed0*/  @P0 ISETP.NE.U32.AND P4, PT, R105, RZ, PT ;  /* 0x000000ff6900020c */ /* 0x000fe20003f85070 */
[----:B------:R-:W-:Y:S01]  /*3ee0*/  @P0 IMAD R0, R84, c[0x0][0x258], RZ ;  /* 0x0000960054000a24 */ /* 0x000fe200078e02ff */
[----:B------:R-:W-:Y:S01]  /*3ef0*/  @P0 ISETP.NE.U32.AND P3, PT, R104, RZ, PT ;  /* 0x000000ff6800020c */ /* 0x000fe20003f65070 */
[----:B-12---:R-:W-:Y:S01]  /*3f00*/  @P0 IMAD.WIDE.U32 R2, R87, c[0x0][0x258], R76 ;  /* 0x0000960057020a25 */ /* 0x006fe200078e004c */
[----:B------:R-:W-:Y:S03]  /*3f10*/  @P0 ISETP.NE.U32.AND P2, PT, R103, RZ, PT ;  /* 0x000000ff6700020c */ /* 0x000fe60003f45070 */
[----:B------:R-:W-:Y:S01]  /*3f20*/  @P0 IMAD R0, R87, c[0x0][0x25c], R0 ;  /* 0x0000970057000a24 */ /* 0x000fe200078e0200 */
[C---:B------:R-:W-:Y:S03]  /*3f30*/  @P0 LEA R4, P1, R2.reuse, c[0x0][0x250], 0x1 ;  /* 0x0000940002040a11 */ /* 0x040fe600078208ff */
[----:B------:R-:W-:Y:S05]  /*3f40*/  @P0 IMAD.IADD R0, R3, 0x1, R0 ;  /* 0x0000000103000824 */ /* 0x000fea00078e0200 */
[----:B------:R-:W-:Y:S02]  /*3f50*/  @P0 LEA.HI.X R5, R2, c[0x0][0x254], R0, 0x1, P1 ;  /* 0x0000950002050a11 */ /* 0x000fe400008f0c00 */
[----:B------:R-:W-:Y:S03]  /*3f60*/  @P0 ISETP.NE.U32.AND P1, PT, R102, RZ, PT ;  /* 0x000000ff6600020c */ /* 0x000fe60003f25070 */
[----:B------:R-:W-:Y:S01]  /*3f70*/  @!PT LDS RZ, [RZ] ;  /* 0x00000000fffff984 */ /* 0x000fe20000000800 */
[----:B------:R-:W-:Y:S01]  /*3f80*/  @!PT LDS RZ, [RZ] ;  /* 0x00000000fffff984 */ /* 0x000fe20000000800 */
[----:B------:R-:W-:Y:S01]  /*3f90*/  @!PT LDS RZ, [RZ] ;  /* 0x00000000fffff984 */ /* 0x000fe20000000800 */
[----:B------:R1:W-:Y:S04]  /*3fa0*/  @P0 LDGSTS.E.BYPASS.LTC128B.128 [R106+0x8080], [R4.64], P4 ;  /* 0x08080000046a0fae */ /* 0x0003e8000a101d4a */
[----:B------:R1:W-:Y:S04]  /*3fb0*/  @P0 LDGSTS.E.BYPASS.LTC128B.128 [R106+0x9080], [R4.64+0x80], P3 ;  /* 0x09080080046a0fae */ /* 0x0003e80009901d4a */
[----:B------:R1:W-:Y:S04]  /*3fc0*/  @P0 LDGSTS.E.BYPASS.LTC128B.128 [R106+0xa080], [R4.64+0x100], P2 ;  /* 0x0a080100046a0fae */ /* 0x0003e80009101d4a */
[----:B------:R1:W-:Y:S01]  /*3fd0*/  @P0 LDGSTS.E.BYPASS.LTC128B.128 [R106+0xb080], [R4.64+0x180], P1 ;  /* 0x0b080180046a0fae */ /* 0x0003e20008901d4a */
[----:B------:R-:W-:Y:S03]  /*3fe0*/  ISETP.GE.AND P0, PT, R109, R67, PT ;  /* 0x000000436d00720c */ /* 0x000fe60003f06270 */
[----:B------:R-:W0:Y:S01]  /*3ff0*/  LDGDEPBAR ;  /* 0x00000000000079af */ /* 0x000e220000000000 */
[----:B------:R-:W-:Y:S04]  /*4000*/  DEPBAR.LE SB0, 0x0 ;  /* 0x000080000000791a */ /* 0x000fe80000000000 */
[----:B------:R-:W-:Y:S06]  /*4010*/  BAR.SYNC.DEFER_BLOCKING 0x0 ;  /* 0x0000000000007b1d */ /* 0x000fec0000010000 */
[----:B------:R-:W-:-:S05]  /*4020*/  @P0 BRA `(.L_x_74) ;  /* 0x0000013000000947 */ /* 0x000fca0003800000 */
[----:B-1----:R-:W-:Y:S01]  /*4030*/  ISETP.GE.AND P3, PT, R16, c[0x0][0x1d4], PT ;  /* 0x0000750010007a0c */ /* 0x002fe20003f66270 */
[----:B------:R-:W-:Y:S01]  /*4040*/  IMAD.MOV.U32 R74, RZ, RZ, R122 ;  /* 0x000000ffff4a7224 */ /* 0x000fe200078e007a */
[----:B------:R-:W-:Y:S01]  /*4050*/  ISETP.GE.AND P2, PT, R11, c[0x0][0x1d4], PT ;  /* 0x000075000b007a0c */ /* 0x000fe20003f46270 */
[----:B------:R-:W-:Y:S01]  /*4060*/  IMAD R0, R83, c[0x0][0x208], RZ ;  /* 0x0000820053007a24 */ /* 0x000fe200078e02ff */
[----:B------:R-:W-:Y:S01]  /*4070*/  ISETP.GE.AND P1, PT, R108, c[0x0][0x1d4], PT ;  /* 0x000075006c007a0c */ /* 0x000fe20003f26270 */
[----:B------:R-:W-:Y:S01]  /*4080*/  IMAD.WIDE.U32 R2, R85, c[0x0][0x208], R74 ;  /* 0x0000820055027a25 */ /* 0x000fe200078e004a */
[----:B------:R-:W-:Y:S03]  /*4090*/  ISETP.GE.AND P0, PT, R107, c[0x0][0x1d4], PT ;  /* 0x000075006b007a0c */ /* 0x000fe60003f06270 */
[----:B------:R-:W-:Y:S01]  /*40a0*/  IMAD R0, R85, c[0x0][0x20c], R0 ;  /* 0x0000830055007a24 */ /* 0x000fe200078e0200 */
[C---:B-----5:R-:W-:Y:S03]  /*40b0*/  LEA R18, P4, R2.reuse, c[0x0][0x1f8], 0x1 ;  /* 0x00007e0002127a11 */ /* 0x060fe600078808ff */
[----:B------:R-:W1:Y:S01]  /*40c0*/  @!P3 LDS.128 R28, [R106+0x8080] ;  /* 0x008080006a1cb984 */ /* 0x000e620000000c00 */
[----:B------:R-:W-:Y:S03]  /*40d0*/  IMAD.IADD R0, R3, 0x1, R0 ;  /* 0x0000000103007824 */ /* 0x000fe600078e0200 */
[----:B------:R-:W2:Y:S02]  /*40e0*/  @!P2 LDS.128 R24, [R106+0x9080] ;  /* 0x009080006a18a984 */ /* 0x000ea40000000c00 */
[----:B------:R-:W-:Y:S02]  /*40f0*/  LEA.HI.X R19, R2, c[0x0][0x1fc], R0, 0x1, P4 ;  /* 0x00007f0002137a11 */ /* 0x000fe400020f0c00 */
[----:B------:R-:W3:Y:S04]  /*4100*/  @!P1 LDS.128 R20, [R106+0xa080] ;  /* 0x00a080006a149984 */ /* 0x000ee80000000c00 */
[----:B------:R-:W4:Y:S04]  /*4110*/  @!P0 LDS.128 R4, [R106+0xb080] ;  /* 0x00b080006a048984 */ /* 0x000f280000000c00 */
[----:B-1----:R1:W-:Y:S04]  /*4120*/  @!P3 STG.E.128 [R18.64], R28 ;  /* 0x0000001c1200b986 */ /* 0x0023e8000c101d0a */
[----:B--2---:R1:W-:Y:S04]  /*4130*/  @!P2 STG.E.128 [R18.64+0x80], R24 ;  /* 0x000080181200a986 */ /* 0x0043e8000c101d0a */
[----:B---3--:R1:W-:Y:S04]  /*4140*/  @!P1 STG.E.128 [R18.64+0x100], R20 ;  /* 0x0001001412009986 */ /* 0x0083e8000c101d0a */
[----:B----4-:R1:W-:Y:S02]  /*4150*/  @!P0 STG.E.128 [R18.64+0x180], R4 ;  /* 0x0001800412008986 */ /* 0x0103e4000c101d0a */
.L_x_74:
[----:B-1----:R-:W-:Y:S05]  /*4160*/  BSYNC B0 ;  /* 0x0000000000007941 */ /* 0x002fea0003800000 */
.L_x_73:
[CC--:B------:R-:W-:Y:S02]  /*4170*/  ISETP.GT.AND P0, PT, R82.reuse, R78.reuse, PT ;  /* 0x0000004e5200720c */ /* 0x0c0fe40003f04270 */
[----:B------:R-:W-:Y:S02]  /*4180*/  IADD3 R82, P1, R82, -0x1, RZ ;  /* 0xffffffff52527810 */ /* 0x000fe40007f3e0ff */
[----:B------:R-:W-:Y:S02]  /*4190*/  IADD3 R97, R97, 0x20, RZ ;  /* 0x0000002061617810 */ /* 0x000fe40007ffe0ff */
[----:B------:R-:W-:Y:S02]  /*41a0*/  IADD3.X R81, R81, -0x1, RZ, P1, !PT ;  /* 0xffffffff51517810 */ /* 0x000fe40000ffe4ff */
[----:B------:R-:W-:Y:S05]  /*41b0*/  IADD3 R96, R96, 0x20, RZ ;  /* 0x0000002060607810 */ /* 0x000fea0007ffe0ff */
[----:B------:R-:W-:Y:S01]  /*41c0*/  @P0 ISETP.NE.U32.AND P4, PT, R105, RZ, PT ;  /* 0x000000ff6900020c */ /* 0x000fe20003f85070 */
[----:B------:R-:W-:Y:S01]  /*41d0*/  @P0 IMAD.MOV.U32 R2, RZ, RZ, R126 ;  /* 0x000000ffff020224 */ /* 0x000fe200078e007e */
[----:B------:R-:W-:Y:S01]  /*41e0*/  @P0 ISETP.NE.U32.AND P3, PT, R104, RZ, PT ;  /* 0x000000ff6800020c */ /* 0x000fe20003f65070 */
[----:B------:R-:W-:Y:S01]  /*41f0*/  @P0 IMAD.MOV.U32 R3, RZ, RZ, R131 ;  /* 0x000000ffff030224 */ /* 0x000fe200078e0083 */
[----:B------:R-:W-:Y:S01]  /*4200*/  @P0 ISETP.NE.U32.AND P2, PT, R103, RZ, PT ;  /* 0x000000ff6700020c */ /* 0x000fe20003f45070 */
[C---:B------:R-:W-:Y:S02]  /*4210*/  @P0 IMAD R0, R82.reuse, UR7, RZ ;  /* 0x0000000752000c24 */ /* 0x040fe4000f8e02ff */
[----:B------:R-:W-:Y:S04]  /*4220*/  @P0 IMAD.WIDE.U32 R2, R82, UR8, R2 ;  /* 0x0000000852020c25 */ /* 0x000fe8000f8e0002 */
[----:B------:R-:W-:Y:S01]  /*4230*/  @P0 IMAD R0, R81, UR8, R0 ;  /* 0x0000000851000c24 */ /* 0x000fe2000f8e0200 */
[----:B------:R-:W-:Y:S03]  /*4240*/  @P0 LEA R4, P1, R2, c[0x0][0x220], 0x1 ;  /* 0x0000880002040a11 */ /* 0x000fe600078208ff */
[----:B------:R-:W-:Y:S01]  /*4250*/  @P0 IMAD.IADD R0, R3, 0x1, R0 ;  /* 0x0000000103000824 */ /* 0x000fe200078e0200 */
[----:B------:R-:W-:Y:S04]  /*4260*/  IADD3 R3, R82, 0x1, RZ ;  /* 0x0000000152037810 */ /* 0x000fe80007ffe0ff */
[----:B------:R-:W-:Y:S02]  /*4270*/  @P0 LEA.HI.X R5, R2, c[0x0][0x224], R0, 0x1, P1 ;  /* 0x0000890002050a11 */ /* 0x000fe400008f0c00 */
[----:B------:R-:W-:Y:S03]  /*4280*/  @P0 ISETP.NE.U32.AND P1, PT, R102, RZ, PT ;  /* 0x000000ff6600020c */ /* 0x000fe60003f25070 */
[----:B------:R-:W-:Y:S01]  /*4290*/  @!PT LDS RZ, [RZ] ;  /* 0x00000000fffff984 */ /* 0x000fe20000000800 */
[----:B------:R-:W-:Y:S01]  /*42a0*/  @!PT LDS RZ, [RZ] ;  /* 0x00000000fffff984 */ /* 0x000fe20000000800 */
[----:B------:R-:W-:Y:S01]  /*42b0*/  @!PT LDS RZ, [RZ] ;  /* 0x00000000fffff984 */ /* 0x000fe20000000800 */
[----:B------:R1:W-:Y:S04]  /*42c0*/  @P0 LDGSTS.E.BYPASS.LTC128B.128 [R106+0xc080], [R4.64], P4 ;  /* 0x0c080000046a0fae */ /* 0x0003e8000a101d4a */
[----:B------:R1:W-:Y:S04]  /*42d0*/  @P0 LDGSTS.E.BYPASS.LTC128B.128 [R106+0xd080], [R4.64+0x80], P3 ;  /* 0x0d080080046a0fae */ /* 0x0003e80009901d4a */
[----:B------:R1:W-:Y:S01]  /*42e0*/  @P0 LDGSTS.E.BYPASS.LTC128B.128 [R106+0xe080], [R4.64+0x100], P2 ;  /* 0x0e080100046a0fae */ /* 0x0003e20009101d4a */
[----:B------:R-:W-:Y:S03]  /*42f0*/  ISETP.GT.AND P2, PT, R3, R78, PT ;  /* 0x0000004e0300720c */ /* 0x000fe60003f44270 */
[----:B------:R1:W-:Y:S01]  /*4300*/  @P0 LDGSTS.E.BYPASS.LTC128B.128 [R106+0xf080], [R4.64+0x180], P1 ;  /* 0x0f080180046a0fae */ /* 0x0003e20008901d4a */
[----:B------:R-:W-:Y:S02]  /*4310*/  IADD3 R85, P1, R85, -0x20, RZ ;  /* 0xffffffe055557810 */ /* 0x000fe40007f3e0ff */
[----:B------:R-:W-:Y:S01]  /*4320*/  IADD3 R87, P0, R87, -0x20, RZ ;  /* 0xffffffe057577810 */ /* 0x000fe20007f1e0ff */
[----:B------:R-:W0:Y:S01]  /*4330*/  LDGDEPBAR ;  /* 0x00000000000079af */ /* 0x000e220000000000 */
[----:B------:R-:W-:Y:S02]  /*4340*/  IADD3.X R83, R83, -0x1, RZ, P1, !PT ;  /* 0xffffffff53537810 */ /* 0x000fe40000ffe4ff */
[----:B------:R-:W-:Y:S03]  /*4350*/  IADD3.X R84, R84, -0x1, RZ, P0, !PT ;  /* 0xffffffff54547810 */ /* 0x000fe600007fe4ff */
[----:B------:R-:W-:-:S05]  /*4360*/  @P2 BRA `(.L_x_75) ;  /* 0xffffd47000002947 */ /* 0x000fca000383ffff */
[----:B------:R-:W-:Y:S06]  /*4370*/  BAR.SYNC.DEFER_BLOCKING 0x0 ;  /* 0x0000000000007b1d */ /* 0x000fec0000010000 */
.L_x_54:
[----:B-1----:R-:W-:Y:S01]  /*4380*/  ISETP.GE.AND P0, PT, R63, 0x1, PT ;  /* 0x000000013f00780c */ /* 0x002fe20003f06270 */
[----:B------:R-:W-:Y:S01]  /*4390*/  IMAD.IADD R0, R110, 0x1, R111 ;  /* 0x000000016e007824 */ /* 0x000fe200078e026f */
[----:B------:R-:W-:Y:S01]  /*43a0*/  PLOP3.LUT P2, PT, PT, PT, PT, 0x80, 0x0 ;  /* 0x000000000000781c */ /* 0x000fe20003f4f070 */
        /* <DEDUP_REMOVED lines=33> */
[----:B------:R-:W-:Y:S01]  /*45c0*/  IMAD.MOV.U32 R67, RZ, RZ, RZ ;  /* 0x000000ffff437224 */ /* 0x000fe200078e00ff */
[----:B------:R-:W-:Y:S01]  /*45d0*/  MOV R4, RZ ;  /* 0x000000ff00047202 */ /* 0x000fe20000000f00 */
[----:B------:R-:W-:Y:S01]  /*45e0*/  CS2R R6, SRZ ;  /* 0x0000000000067805 */ /* 0x000fe2000001ff00 */
[----:B------:R-:W-:Y:S01]  /*45f0*/  CS2R R12, SRZ ;  /* 0x00000000000c7805 */ /* 0x000fe2000001ff00 */
[----:B------:R-:W-:Y:S01]  /*4600*/  IMAD.MOV.U32 R62, RZ, RZ, RZ ;  /* 0x000000ffff3e7224 */ /* 0x000fe200078e00ff */
[----:B------:R-:W-:Y:S01]  /*4610*/  CS2R R60, SRZ ;  /* 0x00000000003c7805 */ /* 0x000fe2000001ff00 */
[----:B------:R-:W-:Y:S01]  /*4620*/  CS2R R58, SRZ ;  /* 0x00000000003a7805 */ /* 0x000fe2000001ff00 */
[----:B------:R-:W-:Y:S01]  /*4630*/  CS2R R56, SRZ ;  /* 0x0000000000387805 */ /* 0x000fe2000001ff00 */
[----:B-----5:R-:W-:Y:S01]  /*4640*/  CS2R R54, SRZ ;  /* 0x0000000000367805 */ /* 0x020fe2000001ff00 */
        /* <DEDUP_REMOVED lines=25> */
[----:B------:R-:W-:Y:S05]  /*47e0*/  @!P0 BRA `(.L_x_76) ;  /* 0x0000c39000008947 */ /* 0x000fea0003800000 */
[----:B------:R-:W-:-:S04]  /*47f0*/  ISETP.NE.U32.AND P0, PT, RZ, c[0x0][0x340], PT ;  /* 0x0000d000ff007a0c */ /* 0x000fc80003f05070 */
[----:B------:R-:W-:-:S13]  /*4800*/  ISETP.NE.AND.EX P2, PT, RZ, c[0x0][0x344], PT, P0 ;  /* 0x0000d100ff007a0c */ /* 0x000fda0003f45300 */
[----:B------:R-:W-:-:S04]  /*4810*/  @P2 IMAD.MOV.U32 R23, RZ, RZ, 0x4 ;  /* 0x00000004ff172424 */ /* 0x000fc800078e00ff */
[----:B------:R-:W-:-:S06]  /*4820*/  @P2 IMAD.WIDE R22, R228, R23, c[0x0][0x340] ;  /* 0x0000d000e4162625 */ /* 0x000fcc00078e0217 */
[----:B------:R-:W2:Y:S01]  /*4830*/  @P2 LDG.E R22, [R22.64] ;  /* 0x0000000a16162981 */ /* 0x000ea2000c1e1900 */
[----:B------:R-:W-:Y:S01]  /*4840*/  SHF.R.S32.HI R3, RZ, 0x1f, R112 ;  /* 0x0000001fff037819 */ /* 0x000fe20000011470 */
[C---:B------:R-:W-:Y:S01]  /*4850*/  IMAD.WIDE.U32 R10, R112.reuse, c[0x0][0x178], RZ ;  /* 0x00005e00700a7a25 */ /* 0x040fe200078e00ff */
[----:B------:R-:W-:Y:S01]  /*4860*/  SHF.R.S32.HI R21, RZ, 0x1f, R64 ;  /* 0x0000001fff157819 */ /* 0x000fe20000011440 */
[----:B------:R-:W-:Y:S01]  /*4870*/  BSSY B0, `(.L_x_77) ;  /* 0x00000c1000007945 */ /* 0x000fe20003800000 */
[----:B------:R-:W-:Y:S01]  /*4880*/  ISETP.NE.U32.AND P0, PT, RZ, c[0x0][0x348], PT ;  /* 0x0000d200ff007a0c */ /* 0x000fe20003f05070 */
[----:B------:R-:W-:Y:S01]  /*4890*/  IMAD R3, R3, c[0x0][0x178], RZ ;  /* 0x00005e0003037a24 */ /* 0x000fe200078e02ff */
[----:B------:R-:W-:Y:S01]  /*48a0*/  LEA.HI R17, R21, R64, RZ, 0x3 ;  /* 0x0000004015117211 */ /* 0x000fe200078f18ff */
[----:B------:R-:W-:Y:S01]  /*48b0*/  IMAD.MOV.U32 R2, RZ, RZ, c[0x0][0x2c4] ;  /* 0x0000b100ff027624 */ /* 0x000fe200078e00ff */
[----:B------:R-:W-:Y:S01]  /*48c0*/  ISETP.NE.AND.EX P0, PT, RZ, c[0x0][0x34c], PT, P0 ;  /* 0x0000d300ff007a0c */ /* 0x000fe20003f05300 */
[----:B------:R-:W-:Y:S01]  /*48d0*/  IMAD R3, R112, c[0x0][0x17c], R3 ;  /* 0x00005f0070037a24 */ /* 0x000fe200078e0203 */
[----:B------:R-:W-:Y:S01]  /*48e0*/  SHF.R.S32.HI R26, RZ, 0x1f, R0 ;  /* 0x0000001fff1a7819 */ /* 0x000fe20000011400 */
[----:B------:R-:W-:Y:S01]  /*48f0*/  IMAD R4, R89, c[0x0][0x1b8], RZ ;  /* 0x00006e0059047a24 */ /* 0x000fe200078e02ff */
[----:B------:R-:W-:Y:S01]  /*4900*/  ISETP.NE.AND P1, PT, R2, 0x1, PT ;  /* 0x000000010200780c */ /* 0x000fe20003f25270 */
[----:B------:R-:W-:Y:S01]  /*4910*/  IMAD.IADD R11, R11, 0x1, R3 ;  /* 0x000000010b0b7824 */ /* 0x000fe200078e0203 */
[----:B------:R-:W-:Y:S01]  /*4920*/  LOP3.LUT R3, R17, 0xfffffff8, RZ, 0xc0, !PT ;  /* 0xfffffff811037812 */ /* 0x000fe200078ec0ff */
[C---:B------:R-:W-:Y:S01]  /*4930*/  IMAD R9, R227.reuse, c[0x0][0x1bc], R4 ;  /* 0x00006f00e3097a24 */ /* 0x040fe200078e0204 */
[----:B------:R-:W-:Y:S01]  /*4940*/  SHF.R.S32.HI R17, RZ, 0x3, R17 ;  /* 0x00000003ff117819 */ /* 0x000fe20000011411 */
[----:B------:R-:W-:Y:S01]  /*4950*/  IMAD.WIDE.U32 R10, R227, c[0x0][0x1b8], R10 ;  /* 0x00006e00e30a7a25 */ /* 0x000fe200078e000a */
[----:B------:R-:W-:-:S02]  /*4960*/  SEL R8, R228, RZ, !P0 ;  /* 0x000000ffe4087207 */ /* 0x000fc40004000000 */
[----:B------:R-:W-:Y:S01]  /*4970*/  LEA.HI R44, R21, R64, RZ, 0x6 ;  /* 0x00000040152c7211 */ /* 0x000fe200078f30ff */
[----:B------:R-:W-:Y:S01]  /*4980*/  IMAD.IADD R16, R64, 0x1, -R3 ;  /* 0x0000000140107824 */ /* 0x000fe200078e0a03 */
[----:B------:R-:W-:Y:S01]  /*4990*/  SHF.R.S32.HI R3, RZ, 0x1f, R228 ;  /* 0x0000001fff037819 */ /* 0x000fe200000114e4 */
[----:B------:R-:W-:Y:S02]  /*49a0*/  IMAD.IADD R11, R11, 0x1, R9 ;  /* 0x000000010b0b7824 */ /* 0x000fe400078e0209 */
[----:B------:R-:W-:Y:S01]  /*49b0*/  IMAD R2, R16, 0x20, R17 ;  /* 0x0000002010027824 */ /* 0x000fe200078e0211 */
[----:B------:R-:W-:Y:S01]  /*49c0*/  SEL R7, R3, RZ, !P0 ;  /* 0x000000ff03077207 */ /* 0x000fe20004000000 */
[----:B------:R-:W-:Y:S02]  /*49d0*/  IMAD R34, R113, c[0x0][0x2c4], RZ ;  /* 0x0000b10071227a24 */ /* 0x000fe400078e02ff */
[----:B------:R-:W-:Y:S02]  /*49e0*/  IMAD R5, R65, 0x80, R2 ;  /* 0x0000008041057824 */ /* 0x000fe400078e0202 */
[----:B------:R-:W-:-:S02]  /*49f0*/  IMAD R7, R7, c[0x0][0x1c0], RZ ;  /* 0x0000700007077a24 */ /* 0x000fc400078e02ff */
[----:B------:R-:W-:-:S04]  /*4a00*/  @P1 IMAD.HI.U32 R2, R5, c[0x0][0x2c8], RZ ;  /* 0x0000b20005021a27 */ /* 0x000fc800078e00ff */
[----:B------:R-:W-:Y:S01]  /*4a10*/  IMAD.MOV.U32 R4, RZ, RZ, R5 ;  /* 0x000000ffff047224 */ /* 0x000fe200078e0005 */
[----:B------:R-:W-:Y:S01]  /*4a20*/  @P1 SHF.R.U32.HI R4, RZ, c[0x0][0x2cc], R2 ;  /* 0x0000b300ff041a19 */ /* 0x000fe20000011602 */
[C---:B------:R-:W-:Y:S02]  /*4a30*/  IMAD R7, R8.reuse, c[0x0][0x1c4], R7 ;  /* 0x0000710008077a24 */ /* 0x040fe400078e0207 */
[----:B------:R-:W-:Y:S01]  /*4a40*/  IMAD.WIDE.U32 R8, R8, c[0x0][0x1c0], R10 ;  /* 0x0000700008087a25 */ /* 0x000fe200078e000a */
[--C-:B------:R-:W-:Y:S02]  /*4a50*/  SHF.R.S32.HI R15, RZ, 0x1f, R4.reuse ;  /* 0x0000001fff0f7819 */ /* 0x100fe40000011404 */
[----:B------:R-:W-:Y:S01]  /*4a60*/  LEA.HI R11, R21, R64, RZ, 0x4 ;  /* 0x00000040150b7211 */ /* 0x000fe200078f20ff */
[----:B------:R-:W-:Y:S02]  /*4a70*/  IMAD.MOV R24, RZ, RZ, -R4 ;  /* 0x000000ffff187224 */ /* 0x000fe400078e0a04 */
[----:B------:R-:W-:Y:S01]  /*4a80*/  IMAD R15, R15, c[0x0][0x1b0], RZ ;  /* 0x00006c000f0f7a24 */ /* 0x000fe200078e02ff */
[----:B------:R-:W-:Y:S01]  /*4a90*/  SHF.R.S32.HI R20, RZ, 0x4, R11 ;  /* 0x00000004ff147819 */ /* 0x000fe2000001140b */
[----:B------:R-:W-:-:S02]  /*4aa0*/  IMAD.IADD R9, R9, 0x1, R7 ;  /* 0x0000000109097824 */ /* 0x000fc400078e0207 */
[----:B------:R-:W-:Y:S01]  /*4ab0*/  IMAD R24, R24, c[0x0][0x2c4], R5 ;  /* 0x0000b10018187a24 */ /* 0x000fe200078e0205 */
[----:B------:R-:W-:Y:S01]  /*4ac0*/  LEA.HI R19, R11, R20, RZ, 0x1 ;  /* 0x000000140b137211 */ /* 0x000fe200078f08ff */
[----:B------:R-:W-:Y:S01]  /*4ad0*/  IMAD R7, R65, 0x80, R17 ;  /* 0x0000008041077824 */ /* 0x000fe200078e0211 */
[----:B------:R-:W-:Y:S01]  /*4ae0*/  LOP3.LUT R11, R11, 0xfffffff0, RZ, 0xc0, !PT ;  /* 0xfffffff00b0b7812 */ /* 0x000fe200078ec0ff */
[C---:B------:R-:W-:Y:S01]  /*4af0*/  IMAD R15, R4.reuse, c[0x0][0x1b4], R15 ;  /* 0x00006d00040f7a24 */ /* 0x040fe200078e020f */
[----:B------:R-:W-:Y:S01]  /*4b00*/  LOP3.LUT R19, R19, 0xfffffffe, RZ, 0xc0, !PT ;  /* 0xfffffffe13137812 */ /* 0x000fe200078ec0ff */
[----:B------:R-:W-:Y:S01]  /*4b10*/  IMAD.WIDE.U32 R4, R4, c[0x0][0x1b0], R8 ;  /* 0x00006c0004047a25 */ /* 0x000fe200078e0008 */
[----:B------:R-:W-:Y:S02]  /*4b20*/  SHF.R.S32.HI R9, RZ, 0x1f, R24 ;  /* 0x0000001fff097819 */ /* 0x000fe40000011418 */
[----:B------:R-:W-:Y:S01]  /*4b30*/  IADD3 R13, R7, 0x20, RZ ;  /* 0x00000020070d7810 */ /* 0x000fe20007ffe0ff */
[----:B------:R-:W-:Y:S01]  /*4b40*/  IMAD.IADD R5, R5, 0x1, R15 ;  /* 0x0000000105057824 */ /* 0x000fe200078e020f */
[-C--:B------:R-:W-:Y:S01]  /*4b50*/  ISETP.GE.AND P1, PT, R7, R34.reuse, PT ;  /* 0x000000220700720c */ /* 0x080fe20003f26270 */
[----:B------:R-:W-:Y:S01]  /*4b60*/  IMAD R9, R9, c[0x0][0x1a8], RZ ;  /* 0x00006a0009097a24 */ /* 0x000fe200078e02ff */
[----:B------:R-:W-:Y:S01]  /*4b70*/  ISETP.GE.AND P0, PT, R13, R34, PT ;  /* 0x000000220d00720c */ /* 0x000fe20003f06270 */
[----:B------:R-:W-:-:S02]  /*4b80*/  IMAD.SHL.U32 R32, R16, 0x8, RZ ;  /* 0x0000000810207824 */ /* 0x000fc400078e00ff */
[C---:B------:R-:W-:Y:S01]  /*4b90*/  IMAD R8, R24.reuse, c[0x0][0x1ac], R9 ;  /* 0x00006b0018087a24 */ /* 0x040fe200078e0209 */
[----:B------:R-:W-:Y:S01]  /*4ba0*/  P2R R2, PR, RZ, 0x1 ;  /* 0x00000001ff027803 */ /* 0x000fe20000000000 */
[----:B------:R-:W-:Y:S01]  /*4bb0*/  IMAD.WIDE.U32 R24, R24, c[0x0][0x1a8], R4 ;  /* 0x00006a0018187a25 */ /* 0x000fe200078e0004 */
[----:B------:R-:W-:Y:S02]  /*4bc0*/  IADD3 R15, P0, R17, R0, RZ ;  /* 0x00000000110f7210 */ /* 0x000fe40007f1e0ff */
[----:B------:R-:W-:Y:S01]  /*4bd0*/  IADD3 R6, R32, 0x80, RZ ;  /* 0x0000008020067810 */ /* 0x000fe20007ffe0ff */
[----:B------:R-:W-:Y:S01]  /*4be0*/  IMAD.IADD R8, R25, 0x1, R8 ;  /* 0x0000000119087824 */ /* 0x000fe200078e0208 */
[----:B------:R-:W-:Y:S01]  /*4bf0*/  LEA.HI.X.SX32 R26, R17, R26, 0x1, P0 ;  /* 0x0000001a111a7211 */ /* 0x000fe200000f0eff */
[----:B------:R-:W-:Y:S01]  /*4c00*/  IMAD.IADD R11, R64, 0x1, -R11 ;  /* 0x00000001400b7824 */ /* 0x000fe200078e0a0b */
[----:B------:R-:W-:Y:S01]  /*4c10*/  LEA R9, P0, R24, c[0x0][0x160], 0x1 ;  /* 0x0000580018097a11 */ /* 0x000fe200078008ff */
[----:B------:R-:W-:Y:S01]  /*4c20*/  IMAD.SHL.U32 R42, R16, 0x8, RZ ;  /* 0x00000008102a7824 */ /* 0x000fe200078e00ff */
[----:B------:R-:W-:Y:S01]  /*4c30*/  ISETP.GE.AND P5, PT, R6, c[0x0][0x198], PT ;  /* 0x0000660006007a0c */ /* 0x000fe20003fa6270 */
[----:B------:R-:W-:Y:S01]  /*4c40*/  IMAD R28, R26, c[0x0][0x1e0], RZ ;  /* 0x000078001a1c7a24 */ /* 0x000fe200078e02ff */
[----:B------:R-:W-:Y:S01]  /*4c50*/  LEA.HI.X R8, R24, c[0x0][0x164], R8, 0x1, P0 ;  /* 0x0000590018087a11 */ /* 0x000fe200000f0c08 */
[----:B------:R-:W-:Y:S01]  /*4c60*/  IMAD R26, R26, c[0x0][0x208], RZ ;  /* 0x000082001a1a7a24 */ /* 0x000fe200078e02ff */
[----:B------:R-:W1:Y:S01]  /*4c70*/  SHFL.IDX PT, R24, R9, RZ, 0x181f ;  /* 0x00181fff09187589 */ /* 0x000e6200000e0000 */
[----:B------:R-:W-:Y:S01]  /*4c80*/  SHF.R.S32.HI R18, RZ, 0x1f, R11 ;  /* 0x0000001fff127819 */ /* 0x000fe2000001140b */
[C---:B------:R-:W-:Y:S01]  /*4c90*/  IMAD R28, R15.reuse, c[0x0][0x1e4], R28 ;  /* 0x000079000f1c7a24 */ /* 0x040fe200078e021c */
[----:B------:R-:W-:Y:S01]  /*4ca0*/  SHF.R.S32.HI R43, RZ, 0x1f, R42 ;  /* 0x0000001fff2b7819 */ /* 0x000fe2000001142a */
[----:B------:R-:W3:Y:S01]  /*4cb0*/  SHFL.IDX PT, R25, R8, RZ, 0x181f ;  /* 0x00181fff08197589 */ /* 0x000ee200000e0000 */
[----:B------:R-:W-:Y:S01]  /*4cc0*/  LEA.HI R18, R18, R11, RZ, 0x3 ;  /* 0x0000000b12127211 */ /* 0x000fe200078f18ff */
[C---:B------:R-:W-:Y:S01]  /*4cd0*/  IMAD R26, R15.reuse, c[0x0][0x20c], R26 ;  /* 0x000083000f1a7a24 */ /* 0x040fe200078e021a */
[----:B------:R-:W-:Y:S01]  /*4ce0*/  IADD3 R4, R32, 0xc0, RZ ;  /* 0x000000c020047810 */ /* 0x000fe20007ffe0ff */
[----:B------:R-:W-:Y:S01]  /*4cf0*/  IMAD.WIDE.U32 R30, R15, c[0x0][0x1e0], R42 ;  /* 0x000078000f1e7a25 */ /* 0x000fe200078e002a */
[----:B------:R-:W-:-:S02]  /*4d00*/  P2R R0, PR, RZ, 0x20 ;  /* 0x00000020ff007803 */ /* 0x000fc40000000000 */
[----:B------:R-:W-:Y:S01]  /*4d10*/  LOP3.LUT R0, R18, 0xfffffff8, RZ, 0xc0, !PT ;  /* 0xfffffff812007812 */ /* 0x000fe200078ec0ff */
[----:B------:R-:W-:Y:S01]  /*4d20*/  IMAD.WIDE.U32 R14, R15, c[0x0][0x208], R42 ;  /* 0x000082000f0e7a25 */ /* 0x000fe200078e002a */
[----:B------:R-:W-:Y:S02]  /*4d30*/  ISETP.GE.AND P4, PT, R4, c[0x0][0x198], PT ;  /* 0x0000660004007a0c */ /* 0x000fe40003f86270 */
[----:B------:R-:W-:Y:S01]  /*4d40*/  @!P1 SHF.R.S32.HI R13, RZ, 0x1f, R6 ;  /* 0x0000001fff0d9819 */ /* 0x000fe20000011406 */
[----:B------:R-:W-:Y:S01]  /*4d50*/  IMAD.IADD R0, R11, 0x1, -R0 ;  /* 0x000000010b007824 */ /* 0x000fe200078e0a00 */
[----:B------:R-:W-:Y:S01]  /*4d60*/  P2R R10, PR, RZ, 0x10 ;  /* 0x00000010ff0a7803 */ /* 0x000fe20000000000 */
[----:B------:R-:W-:Y:S01]  /*4d70*/  IMAD.IADD R29, R31, 0x1, R28 ;  /* 0x000000011f1d7824 */ /* 0x000fe200078e021c */
[----:B------:R-:W-:Y:S01]  /*4d80*/  @!P1 SHF.R.S32.HI R5, RZ, 0x1f, R4 ;  /* 0x0000001fff059819 */ /* 0x000fe20000011404 */
[----:B------:R-:W-:Y:S01]  /*4d90*/  IMAD.IADD R27, R15, 0x1, R26 ;  /* 0x000000010f1b7824 */ /* 0x000fe200078e021a */
[----:B------:R-:W-:Y:S01]  /*4da0*/  LOP3.LUT P3, RZ, R0, 0x4, RZ, 0xc0, !PT ;  /* 0x0000000400ff7812 */ /* 0x000fe2000786c0ff */
[----:B------:R-:W-:Y:S01]  /*4db0*/  IMAD.MOV.U32 R28, RZ, RZ, R30 ;  /* 0x000000ffff1c7224 */ /* 0x000fe200078e001e */
[----:B------:R-:W-:Y:S01]  /*4dc0*/  @!P1 LEA.HI R13, R13, R6, RZ, 0x3 ;  /* 0x000000060d0d9211 */ /* 0x000fe200078f18ff */
[----:B------:R-:W-:Y:S01]  /*4dd0*/  IMAD R10, R89, c[0x0][0x210], RZ ;  /* 0x00008400590a7a24 */ /* 0x000fe200078e02ff */
[----:B------:R-:W-:Y:S01]  /*4de0*/  @!P1 LEA.HI R5, R5, R4, RZ, 0x3 ;  /* 0x0000000405059211 */ /* 0x000fe200078f18ff */
[----:B------:R-:W-:Y:S01]  /*4df0*/  IMAD.IADD R20, R20, 0x1, -R19 ;  /* 0x0000000114147824 */ /* 0x000fe200078e0a13 */
[----:B------:R-:W-:Y:S01]  /*4e00*/  @!P1 LOP3.LUT R13, R13, 0xfffffff8, RZ, 0xc0, !PT ;  /* 0xfffffff80d0d9812 */ /* 0x000fe200078ec0ff */
[----:B------:R-:W-:Y:S01]  /*4e10*/  IMAD.MOV.U32 R26, RZ, RZ, R14 ;  /* 0x000000ffff1a7224 */ /* 0x000fe200078e000e */
[----:B------:R-:W-:Y:S01]  /*4e20*/  @!P1 LOP3.LUT R5, R5, 0xfffffff8, RZ, 0xc0, !PT ;  /* 0xfffffff805059812 */ /* 0x000fe200078ec0ff */
[----:B------:R-:W-:-:S02]  /*4e30*/  IMAD.SHL.U32 R15, R0, 0x40, RZ ;  /* 0x00000040000f7824 */ /* 0x000fc400078e00ff */
[C---:B------:R-:W-:Y:S02]  /*4e40*/  IMAD R11, R227.reuse, c[0x0][0x214], R10 ;  /* 0x00008500e30b7a24 */ /* 0x040fe400078e020a */
[----:B------:R-:W-:Y:S01]  /*4e50*/  IMAD.WIDE.U32 R30, R227, c[0x0][0x1e8], R28 ;  /* 0x00007a00e31e7a25 */ /* 0x000fe200078e001c */
[----:B------:R-:W-:-:S03]  /*4e60*/  LOP3.LUT R15, R15, 0x1c0, RZ, 0xc0, !PT ;  /* 0x000001c00f0f7812 */ /* 0x000fc600078ec0ff */
[----:B------:R-:W-:Y:S02]  /*4e70*/  IMAD.SHL.U32 R10, R20, 0x8, RZ ;  /* 0x00000008140a7824 */ /* 0x000fe400078e00ff */
[----:B------:R-:W-:Y:S01]  /*4e80*/  IMAD.WIDE.U32 R28, R227, c[0x0][0x210], R26 ;  /* 0x00008400e31c7a25 */ /* 0x000fe200078e001a */
[C---:B-1----:R-:W-:Y:S02]  /*4e90*/  @!P1 LEA R26, P0, R32.reuse, R24, 0x1 ;  /* 0x00000018201a9211 */ /* 0x042fe400078008ff */
[----:B------:R-:W-:Y:S01]  /*4ea0*/  LOP3.LUT R10, R15, 0x8, R10, 0xf8, !PT ;  /* 0x000000080f0a7812 */ /* 0x000fe200078ef80a */
[----:B------:R-:W-:Y:S01]  /*4eb0*/  IMAD.SHL.U32 R47, R17, 0x40, RZ ;  /* 0x00000040112f7824 */ /* 0x000fe200078e00ff */
[----:B---3--:R-:W-:Y:S01]  /*4ec0*/  @!P1 LEA.HI.X R27, R32, R25, R43, 0x1, P0 ;  /* 0x00000019201b9211 */ /* 0x008fe200000f0c2b */
[----:B------:R-:W-:Y:S01]  /*4ed0*/  IMAD.SHL.U32 R44, R44, 0x8, RZ ;  /* 0x000000082c2c7824 */ /* 0x000fe200078e00ff */
[----:B------:R-:W-:Y:S01]  /*4ee0*/  SHF.R.U32.HI R15, RZ, 0x3, R15 ;  /* 0x00000003ff0f7819 */ /* 0x000fe2000001160f */
[----:B------:R-:W-:Y:S01]  /*4ef0*/  IMAD R234, R89, c[0x0][0x1e8], RZ ;  /* 0x00007a0059ea7a24 */ /* 0x000fe200078e02ff */
[----:B------:R-:W-:Y:S01]  /*4f00*/  LOP3.LUT R47, R47, 0x1c0, RZ, 0xc0, !PT ;  /* 0x000001c02f2f7812 */ /* 0x000fe200078ec0ff */
[----:B------:R-:W-:Y:S01]  /*4f10*/  IMAD.SHL.U32 R18, R18, 0x40, RZ ;  /* 0x0000004012127824 */ /* 0x000fe200078e00ff */
[----:B------:R-:W-:Y:S01]  /*4f20*/  LOP3.LUT P0, RZ, R0, 0x2, RZ, 0xc0, !PT ;  /* 0x0000000200ff7812 */ /* 0x000fe2000780c0ff */
[----:B------:R-:W-:Y:S01]  /*4f30*/  IMAD.MOV.U32 R0, RZ, RZ, 0x10 ;  /* 0x00000010ff007424 */ /* 0x000fe200078e00ff */
[----:B------:R-:W-:Y:S01]  /*4f40*/  LOP3.LUT R44, R44, 0xfffffe00, RZ, 0xc0, !PT ;  /* 0xfffffe002c2c7812 */ /* 0x000fe200078ec0ff */
[----:B------:R-:W-:Y:S01]  /*4f50*/  IMAD R234, R227, c[0x0][0x1ec], R234 ;  /* 0x00007b00e3ea7a24 */ /* 0x000fe200078e02ea */
[----:B------:R-:W-:Y:S01]  /*4f60*/  SHF.R.U32.HI R45, RZ, 0x3, R47 ;  /* 0x00000003ff2d7819 */ /* 0x000fe2000001162f */
[----:B------:R-:W-:Y:S01]  /*4f70*/  IMAD.IADD R11, R11, 0x1, R29 ;  /* 0x000000010b0b7824 */ /* 0x000fe200078e021d */
[----:B------:R-:W-:Y:S01]  /*4f80*/  LOP3.LUT R15, R10, R15, RZ, 0x3c, !PT ;  /* 0x0000000f0a0f7212 */ /* 0x000fe200078e3cff */
[----:B------:R-:W-:Y:S01]  /*4f90*/  IMAD.IADD R235, R234, 0x1, R31 ;  /* 0x00000001eaeb7824 */ /* 0x000fe200078e021f */
[----:B------:R-:W-:Y:S01]  /*4fa0*/  SEL R0, R0, 0xfffffff0, !P0 ;  /* 0xfffffff000007807 */ /* 0x000fe20004000000 */
[----:B------:R-:W-:Y:S01]  /*4fb0*/  IMAD.MOV.U32 R234, RZ, RZ, R30 ;  /* 0x000000ffffea7224 */ /* 0x000fe200078e001e */
[----:B------:R-:W-:Y:S01]  /*4fc0*/  ISETP.NE.AND P0, PT, R2, RZ, PT ;  /* 0x000000ff0200720c */ /* 0x000fe20003f05270 */
[----:B------:R-:W-:Y:S01]  /*4fd0*/  IMAD.MOV.U32 R10, RZ, RZ, R28 ;  /* 0x000000ffff0a7224 */ /* 0x000fe200078e001c */
[----:B------:R-:W-:Y:S01]  /*4fe0*/  LOP3.LUT R2, R15, 0xfffffe00, R18, 0xf8, !PT ;  /* 0xfffffe000f027812 */ /* 0x000fe200078ef812 */
[----:B------:R-:W-:-:S04]  /*4ff0*/  @!P1 IMAD.WIDE R30, R5, 0x2, R24 ;  /* 0x00000002051e9825 */ /* 0x000fc800078e0218 */
[----:B------:R-:W-:-:S05]  /*5000*/  IMAD.MOV.U32 R5, RZ, RZ, 0x20 ;  /* 0x00000020ff057424 */ /* 0x000fca00078e00ff */
[----:B------:R-:W-:Y:S02]  /*5010*/  SEL R5, R5, 0xffffffe0, !P3 ;  /* 0xffffffe005057807 */ /* 0x000fe40005800000 */
[----:B--2---:R-:W-:Y:S01]  /*5020*/  @P2 SHF.R.S32.HI R23, RZ, 0x1f, R22 ;  /* 0x0000001fff172819 */ /* 0x004fe20000011416 */
[----:B------:R-:W-:Y:S02]  /*5030*/  @!P2 IMAD.MOV.U32 R22, RZ, RZ, R228 ;  /* 0x000000ffff16a224 */ /* 0x000fe400078e00e4 */
[----:B------:R-:W-:Y:S01]  /*5040*/  @!P2 IMAD.MOV.U32 R23, RZ, RZ, R3 ;  /* 0x000000ffff17a224 */ /* 0x000fe200078e0003 */
[----:B------:R-:W-:Y:S02]  /*5050*/  ISETP.NE.U32.AND P2, PT, RZ, c[0x0][0x350], PT ;  /* 0x0000d400ff007a0c */ /* 0x000fe40003f45070 */
[----:B------:R-:W-:Y:S02]  /*5060*/  LOP3.LUT R3, R47, 0x38, R42, 0xf8, !PT ;  /* 0x000000382f037812 */ /* 0x000fe400078ef82a */
[----:B------:R-:W-:-:S02]  /*5070*/  ISETP.NE.AND.EX P2, PT, RZ, c[0x0][0x354], PT, P2 ;  /* 0x0000d500ff007a0c */ /* 0x000fc40003f45320 */
[----:B------:R-:W-:Y:S02]  /*5080*/  LOP3.LUT R3, R44, R3, R45, 0xf6, !PT ;  /* 0x000000032c037212 */ /* 0x000fe400078ef62d */
[----:B------:R-:W-:Y:S02]  /*5090*/  SEL R12, R23, RZ, !P2 ;  /* 0x000000ff170c7207 */ /* 0x000fe40005000000 */
[----:B------:R-:W-:Y:S02]  /*50a0*/  IADD3 R23, R42, 0x40, RZ ;  /* 0x000000402a177810 */ /* 0x000fe40007ffe0ff */
[----:B------:R-:W-:Y:S01]  /*50b0*/  SEL R230, R22, RZ, !P2 ;  /* 0x000000ff16e67207 */ /* 0x000fe20005000000 */
[C---:B------:R-:W-:Y:S01]  /*50c0*/  IMAD R237, R12.reuse, c[0x0][0x1f0], RZ ;  /* 0x00007c000ced7a24 */ /* 0x040fe200078e02ff */
[----:B------:R-:W-:Y:S01]  /*50d0*/  @!P1 SHF.R.S32.HI R14, RZ, 0x1f, R23 ;  /* 0x0000001fff0e9819 */ /* 0x000fe20000011417 */
[----:B------:R-:W-:Y:S01]  /*50e0*/  IMAD R229, R12, c[0x0][0x218], RZ ;  /* 0x000086000ce57a24 */ /* 0x000fe200078e02ff */
[----:B------:R-:W-:Y:S01]  /*50f0*/  ISETP.GE.AND P2, PT, R32, c[0x0][0x198], PT ;  /* 0x0000660020007a0c */ /* 0x000fe20003f46270 */
[----:B------:R-:W-:Y:S01]  /*5100*/  IMAD R237, R230, c[0x0][0x1f4], R237 ;  /* 0x00007d00e6ed7a24 */ /* 0x000fe200078e02ed */
[----:B------:R-:W-:Y:S01]  /*5110*/  @!P1 LEA.HI R14, R14, R23, RZ, 0x3 ;  /* 0x000000170e0e9211 */ /* 0x000fe200078f18ff */
[C---:B------:R-:W-:Y:S01]  /*5120*/  IMAD R229, R230.reuse, c[0x0][0x21c], R229 ;  /* 0x00008700e6e57a24 */ /* 0x040fe200078e02e5 */
[----:B------:R-:W-:Y:S01]  /*5130*/  ISETP.GE.AND P6, PT, R23, c[0x0][0x198], PT ;  /* 0x0000660017007a0c */ /* 0x000fe20003fc6270 */
[----:B------:R-:W-:Y:S01]  /*5140*/  IMAD.WIDE.U32 R234, R230, c[0x0][0x1f0], R234 ;  /* 0x00007c00e6ea7a25 */ /* 0x000fe200078e00ea */
[----:B------:R-:W-:-:S02]  /*5150*/  @!P1 LOP3.LUT R15, R14, 0xfffffff8, RZ, 0xc0, !PT ;  /* 0xfffffff80e0f9812 */ /* 0x000fc400078ec0ff */
[----:B------:R-:W-:Y:S01]  /*5160*/  P2R R19, PR, RZ, 0x4 ;  /* 0x00000004ff137803 */ /* 0x000fe20000000000 */
[----:B------:R-:W-:Y:S02]  /*5170*/  @!P1 IMAD.SHL.U32 R19, R3, 0x2, RZ ;  /* 0x0000000203139824 */ /* 0x000fe400078e00ff */
[----:B------:R-:W-:-:S03]  /*5180*/  @!P1 IMAD.WIDE R28, R15, 0x2, R24 ;  /* 0x000000020f1c9825 */ /* 0x000fc600078e0218 */
[----:B------:R-:W-:Y:S01]  /*5190*/  @!PT LDS RZ, [RZ] ;  /* 0x00000000fffff984 */ /* 0x000fe20000000800 */
[----:B------:R1:W-:Y:S01]  /*51a0*/  @!P1 LDGSTS.E.BYPASS.LTC128B.128 [R19+0x10080], [R26.64], !P2 ;  /* 0x100800001a139fae */ /* 0x0003e2000d101d4a */
[----:B------:R-:W-:Y:S01]  /*51b0*/  @!P1 IMAD.WIDE R14, R13, 0x2, R24 ;  /* 0x000000020d0e9825 */ /* 0x000fe200078e0218 */
[----:B------:R-:W-:Y:S02]  /*51c0*/  ISETP.GE.AND P2, PT, R42, c[0x0][0x1d4], PT ;  /* 0x000075002a007a0c */ /* 0x000fe40003f46270 */
[----:B------:R1:W-:Y:S01]  /*51d0*/  @!P1 LDGSTS.E.BYPASS.LTC128B.128 [R19+0x14080], [R28.64], !P6 ;  /* 0x140800001c139fae */ /* 0x0003e2000f101d4a */
[----:B------:R-:W-:Y:S01]  /*51e0*/  IMAD.WIDE.U32 R230, R230, c[0x0][0x218], R10 ;  /* 0x00008600e6e67a25 */ /* 0x000fe200078e000a */
[C---:B------:R-:W-:Y:S02]  /*51f0*/  IADD3 R11, R42.reuse, 0x80, RZ ;  /* 0x000000802a0b7810 */ /* 0x040fe40007ffe0ff */
[----:B------:R-:W-:Y:S01]  /*5200*/  IADD3 R10, R42, 0xc0, RZ ;  /* 0x000000c02a0a7810 */ /* 0x000fe20007ffe0ff */
[----:B------:R2:W3:Y:S01]  /*5210*/  SHFL.IDX PT, R24, R9, 0x1, 0x181f ;  /* 0x00381f0009187f89 */ /* 0x0004e200000e0000 */
[----:B------:R-:W-:-:S02]  /*5220*/  IMAD.IADD R237, R235, 0x1, R237 ;  /* 0x00000001ebed7824 */ /* 0x000fc400078e02ed */
[----:B------:R-:W-:Y:S01]  /*5230*/  IMAD.IADD R229, R231, 0x1, R229 ;  /* 0x00000001e7e57824 */ /* 0x000fe200078e02e5 */
[----:B------:R2:W4:Y:S01]  /*5240*/  SHFL.IDX PT, R25, R8, 0x1, 0x181f ;  /* 0x00381f0008197f89 */ /* 0x00052200000e0000 */
[----:B------:R-:W-:-:S03]  /*5250*/  ISETP.GE.AND P3, PT, R10, c[0x0][0x1d4], PT ;  /* 0x000075000a007a0c */ /* 0x000fc60003f66270 */
[----:B------:R1:W-:Y:S01]  /*5260*/  @!P1 LDGSTS.E.BYPASS.LTC128B.128 [R19+0x18080], [R14.64], !P5 ;  /* 0x180800000e139fae */ /* 0x0003e2000e901d4a */
[----:B------:R-:W-:-:S03]  /*5270*/  ISETP.GE.AND P5, PT, R23, c[0x0][0x1d4], PT ;  /* 0x0000750017007a0c */ /* 0x000fc60003fa6270 */
[----:B------:R1:W-:Y:S01]  /*5280*/  @!P1 LDGSTS.E.BYPASS.LTC128B.128 [R19+0x1c080], [R30.64], !P4 ;  /* 0x1c0800001e139fae */ /* 0x0003e2000e101d4a */
[----:B------:R-:W-:Y:S02]  /*5290*/  ISETP.GE.AND P4, PT, R11, c[0x0][0x1d4], PT ;  /* 0x000075000b007a0c */ /* 0x000fe40003f86270 */
[----:B-1----:R-:W-:Y:S01]  /*52a0*/  SEL R19, RZ, 0x1, P2 ;  /* 0x00000001ff137807 */ /* 0x002fe20001000000 */
[----:B------:R-:W-:Y:S05]  /*52b0*/  @P0 BRA `(.L_x_78) ;  /* 0x000001c000000947 */ /* 0x000fea0003800000 */
[C---:B--234-:R-:W-:Y:S01]  /*52c0*/  IADD3 R13, R32.reuse, 0x80, RZ ;  /* 0x00000080200d7810 */ /* 0x05cfe20007ffe0ff */
[----:B------:R-:W-:Y:S01]  /*52d0*/  IMAD.SHL.U32 R31, R3, 0x2, RZ ;  /* 0x00000002031f7824 */ /* 0x000fe200078e00ff */
[----:B------:R-:W-:Y:S02]  /*52e0*/  IADD3 R11, R32, 0xc0, RZ ;  /* 0x000000c0200b7810 */ /* 0x000fe40007ffe0ff */
[----:B------:R-:W-:Y:S02]  /*52f0*/  SHF.R.S32.HI R14, RZ, 0x1f, R23 ;  /* 0x0000001fff0e7819 */ /* 0x000fe40000011417 */
[----:B------:R-:W-:-:S02]  /*5300*/  SHF.R.S32.HI R12, RZ, 0x1f, R13 ;  /* 0x0000001fff0c7819 */ /* 0x000fc4000001140d */
[----:B------:R-:W-:Y:S02]  /*5310*/  LEA R26, P0, R32, R24, 0x1 ;  /* 0x00000018201a7211 */ /* 0x000fe400078008ff */
[----:B------:R-:W-:Y:S02]  /*5320*/  SHF.R.S32.HI R10, RZ, 0x1f, R11 ;  /* 0x0000001fff0a7819 */ /* 0x000fe4000001140b */
[----:B------:R-:W-:Y:S02]  /*5330*/  P2R R18, PR, RZ, 0x4 ;  /* 0x00000004ff127803 */ /* 0x000fe40000000000 */
[----:B------:R-:W-:Y:S02]  /*5340*/  LEA.HI R14, R14, R23, RZ, 0x3 ;  /* 0x000000170e0e7211 */ /* 0x000fe400078f18ff */
[----:B------:R-:W-:Y:S02]  /*5350*/  ISETP.GE.AND P2, PT, R32, c[0x0][0x198], PT ;  /* 0x0000660020007a0c */ /* 0x000fe40003f46270 */
[----:B------:R-:W-:-:S02]  /*5360*/  P2R R15, PR, RZ, 0x2 ;  /* 0x00000002ff0f7803 */ /* 0x000fc40000000000 */
[----:B------:R-:W-:Y:S02]  /*5370*/  LEA.HI R12, R12, R13, RZ, 0x3 ;  /* 0x0000000d0c0c7211 */ /* 0x000fe400078f18ff */
[----:B------:R-:W-:Y:S02]  /*5380*/  LEA.HI.X R27, R32, R25, R43, 0x1, P0 ;  /* 0x00000019201b7211 */ /* 0x000fe400000f0c2b */
[----:B------:R-:W-:Y:S02]  /*5390*/  LEA.HI R10, R10, R11, RZ, 0x3 ;  /* 0x0000000b0a0a7211 */ /* 0x000fe400078f18ff */
[----:B------:R-:W-:Y:S02]  /*53a0*/  ISETP.GE.AND P1, PT, R6, c[0x0][0x198], PT ;  /* 0x0000660006007a0c */ /* 0x000fe40003f26270 */
[----:B------:R-:W-:Y:S01]  /*53b0*/  ISETP.GE.AND P0, PT, R4, c[0x0][0x198], PT ;  /* 0x0000660004007a0c */ /* 0x000fe20003f06270 */
[----:B------:R1:W-:Y:S01]  /*53c0*/  LDGSTS.E.BYPASS.LTC128B.128 [R31+0x11080], [R26.64], !P2 ;  /* 0x110800001a1f7fae */ /* 0x0003e2000d101d4a */
[----:B------:R-:W-:-:S02]  /*53d0*/  LOP3.LUT R11, R14, 0xfffffff8, RZ, 0xc0, !PT ;  /* 0xfffffff80e0b7812 */ /* 0x000fc400078ec0ff */
[----:B------:R-:W-:Y:S02]  /*53e0*/  LOP3.LUT R13, R12, 0xfffffff8, RZ, 0xc0, !PT ;  /* 0xfffffff80c0d7812 */ /* 0x000fe400078ec0ff */
[----:B------:R-:W-:Y:S01]  /*53f0*/  LOP3.LUT R29, R10, 0xfffffff8, RZ, 0xc0, !PT ;  /* 0xfffffff80a1d7812 */ /* 0x000fe200078ec0ff */
[----:B------:R-:W-:Y:S01]  /*5400*/  IMAD.WIDE R10, R11, 0x2, R24 ;  /* 0x000000020b0a7825 */ /* 0x000fe200078e0218 */
[----:B------:R-:W-:-:S03]  /*5410*/  ISETP.NE.AND P2, PT, R18, RZ, PT ;  /* 0x000000ff1200720c */ /* 0x000fc60003f45270 */
[--C-:B------:R-:W-:Y:S01]  /*5420*/  IMAD.WIDE R12, R13, 0x2, R24.reuse ;  /* 0x000000020d0c7825 */ /* 0x100fe200078e0218 */
[----:B------:R1:W-:Y:S03]  /*5430*/  LDGSTS.E.BYPASS.LTC128B.128 [R31+0x15080], [R10.64], !P6 ;  /* 0x150800000a1f7fae */ /* 0x0003e6000f101d4a */
[----:B------:R-:W-:Y:S01]  /*5440*/  IMAD.WIDE R24, R29, 0x2, R24 ;  /* 0x000000021d187825 */ /* 0x000fe200078e0218 */
[----:B------:R1:W-:Y:S01]  /*5450*/  LDGSTS.E.BYPASS.LTC128B.128 [R31+0x19080], [R12.64], !P1 ;  /* 0x190800000c1f7fae */ /* 0x0003e2000c901d4a */
[----:B------:R-:W-:-:S03]  /*5460*/  ISETP.NE.AND P1, PT, R15, RZ, PT ;  /* 0x000000ff0f00720c */ /* 0x000fc60003f25270 */
[----:B------:R1:W-:Y:S05]  /*5470*/  LDGSTS.E.BYPASS.LTC128B.128 [R31+0x1d080], [R24.64], !P0 ;  /* 0x1d080000181f7fae */ /* 0x0003ea000c101d4a */
.L_x_78:
[----:B--234-:R-:W-:Y:S05]  /*5480*/  BSYNC B0 ;  /* 0x0000000000007941 */ /* 0x01cfea0003800000 */
.L_x_77:
[----:B-1----:R-:W-:Y:S01]  /*5490*/  IADD3 R11, R7, 0x40, RZ ;  /* 0x00000040070b7810 */ /* 0x002fe20007ffe0ff */
[----:B------:R1:W2:Y:S01]  /*54a0*/  SHFL.IDX PT, R25, R8, 0x2, 0x181f ;  /* 0x00581f0008197f89 */ /* 0x0002a200000e0000 */
[----:B------:R-:W-:Y:S02]  /*54b0*/  BSSY B0, `(.L_x_79) ;  /* 0x0000021000007945 */ /* 0x000fe40003800000 */
[----:B------:R-:W-:Y:S01]  /*54c0*/  ISETP.GE.AND P0, PT, R11, R34, PT ;  /* 0x000000220b00720c */ /* 0x000fe20003f06270 */
[----:B------:R1:W3:-:S12]  /*54d0*/  SHFL.IDX PT, R24, R9, 0x2, 0x181f ;  /* 0x00581f0009187f89 */ /* 0x0002d800000e0000 */
[----:B------:R-:W-:Y:S05]  /*54e0*/  @P0 BRA `(.L_x_80) ;  /* 0x000001d000000947 */ /* 0x000fea0003800000 */
[C---:B------:R-:W-:Y:S01]  /*54f0*/  IADD3 R13, R32.reuse, 0x80, RZ ;  /* 0x00000080200d7810 */ /* 0x040fe20007ffe0ff */
[----:B------:R-:W-:Y:S01]  /*5500*/  IMAD.SHL.U32 R31, R3, 0x2, RZ ;  /* 0x00000002031f7824 */ /* 0x000fe200078e00ff */
[C---:B------:R-:W-:Y:S02]  /*5510*/  IADD3 R11, R32.reuse, 0xc0, RZ ;  /* 0x000000c0200b7810 */ /* 0x040fe40007ffe0ff */
[----:B------:R-:W-:Y:S02]  /*5520*/  SHF.R.S32.HI R14, RZ, 0x1f, R23 ;  /* 0x0000001fff0e7819 */ /* 0x000fe40000011417 */
[----:B------:R-:W-:Y:S02]  /*5530*/  SHF.R.S32.HI R12, RZ, 0x1f, R13 ;  /* 0x0000001fff0c7819 */ /* 0x000fe4000001140d */
[----:B---3--:R-:W-:Y:S02]  /*5540*/  LEA R26, P0, R32, R24, 0x1 ;  /* 0x00000018201a7211 */ /* 0x008fe400078008ff */
[----:B------:R-:W-:-:S02]  /*5550*/  SHF.R.S32.HI R10, RZ, 0x1f, R11 ;  /* 0x0000001fff0a7819 */ /* 0x000fc4000001140b */
[----:B------:R-:W-:Y:S02]  /*5560*/  P2R R18, PR, RZ, 0x4 ;  /* 0x00000004ff127803 */ /* 0x000fe40000000000 */
[----:B------:R-:W-:Y:S02]  /*5570*/  LEA.HI R14, R14, R23, RZ, 0x3 ;  /* 0x000000170e0e7211 */ /* 0x000fe400078f18ff */
[----:B------:R-:W-:Y:S02]  /*5580*/  ISETP.GE.AND P2, PT, R32, c[0x0][0x198], PT ;  /* 0x0000660020007a0c */ /* 0x000fe40003f46270 */
[----:B------:R-:W-:Y:S02]  /*5590*/  P2R R15, PR, RZ, 0x2 ;  /* 0x00000002ff0f7803 */ /* 0x000fe40000000000 */
[----:B------:R-:W-:Y:S02]  /*55a0*/  LEA.HI R12, R12, R13, RZ, 0x3 ;  /* 0x0000000d0c0c7211 */ /* 0x000fe400078f18ff */
[----:B--2---:R-:W-:-:S02]  /*55b0*/  LEA.HI.X R27, R32, R25, R43, 0x1, P0 ;  /* 0x00000019201b7211 */ /* 0x004fc400000f0c2b */
[----:B------:R-:W-:Y:S02]  /*55c0*/  LEA.HI R10, R10, R11, RZ, 0x3 ;  /* 0x0000000b0a0a7211 */ /* 0x000fe400078f18ff */
[----:B------:R-:W-:Y:S02]  /*55d0*/  ISETP.GE.AND P1, PT, R6, c[0x0][0x198], PT ;  /* 0x0000660006007a0c */ /* 0x000fe40003f26270 */
[----:B------:R-:W-:Y:S01]  /*55e0*/  ISETP.GE.AND P0, PT, R4, c[0x0][0x198], PT ;  /* 0x0000660004007a0c */ /* 0x000fe20003f06270 */
[----:B------:R-:W-:Y:S01]  /*55f0*/  @!PT LDS RZ, [RZ] ;  /* 0x00000000fffff984 */ /* 0x000fe20000000800 */
[----:B------:R2:W-:Y:S01]  /*5600*/  LDGSTS.E.BYPASS.LTC128B.128 [R31+0x12080], [R26.64], !P2 ;  /* 0x120800001a1f7fae */ /* 0x0005e2000d101d4a */
[----:B------:R-:W-:Y:S02]  /*5610*/  LOP3.LUT R11, R14, 0xfffffff8, RZ, 0xc0, !PT ;  /* 0xfffffff80e0b7812 */ /* 0x000fe400078ec0ff */
        /* <DEDUP_REMOVED lines=10> */
.L_x_80:
[----:B------:R-:W-:Y:S05]  /*56c0*/  BSYNC B0 ;  /* 0x0000000000007941 */ /* 0x000fea0003800000 */
.L_x_79:
[----:B------:R-:W-:Y:S01]  /*56d0*/  IADD3 R7, R7, 0x60, RZ ;  /* 0x0000006007077810 */ /* 0x000fe20007ffe0ff */
[----:B--2---:R2:W4:Y:S01]  /*56e0*/  SHFL.IDX PT, R13, R8, 0x3, 0x181f ;  /* 0x00781f00080d7f89 */ /* 0x00452200000e0000 */
[----:B------:R-:W-:Y:S02]  /*56f0*/  BSSY B0, `(.L_x_81) ;  /* 0x000001d000007945 */ /* 0x000fe40003800000 */
[----:B------:R-:W-:Y:S01]  /*5700*/  ISETP.GE.AND P0, PT, R7, R34, PT ;  /* 0x000000220700720c */ /* 0x000fe20003f06270 */
[----:B------:R2:W1:-:S12]  /*5710*/  SHFL.IDX PT, R12, R9, 0x3, 0x181f ;  /* 0x00781f00090c7f89 */ /* 0x00045800000e0000 */
[----:B------:R-:W-:Y:S05]  /*5720*/  @P0 BRA `(.L_x_82) ;  /* 0x0000019000000947 */ /* 0x000fea0003800000 */
[C---:B-1----:R-:W-:Y:S01]  /*5730*/  LEA R14, P0, R32.reuse, R12, 0x1 ;  /* 0x0000000c200e7211 */ /* 0x042fe200078008ff */
[----:B------:R-:W-:Y:S01]  /*5740*/  IMAD.SHL.U32 R11, R3, 0x2, RZ ;  /* 0x00000002030b7824 */ /* 0x000fe200078e00ff */
[----:B--2---:R-:W-:Y:S02]  /*5750*/  SHF.R.S32.HI R8, RZ, 0x1f, R23 ;  /* 0x0000001fff087819 */ /* 0x004fe40000011417 */
[C---:B----4-:R-:W-:Y:S02]  /*5760*/  LEA.HI.X R15, R32.reuse, R13, R43, 0x1, P0 ;  /* 0x0000000d200f7211 */ /* 0x050fe400000f0c2b */
[----:B------:R-:W-:Y:S02]  /*5770*/  ISETP.GE.AND P0, PT, R32, c[0x0][0x198], PT ;  /* 0x0000660020007a0c */ /* 0x000fe40003f06270 */
[----:B------:R-:W-:Y:S02]  /*5780*/  LEA.HI R7, R8, R23, RZ, 0x3 ;  /* 0x0000001708077211 */ /* 0x000fe400078f18ff */
[----:B------:R-:W-:-:S02]  /*5790*/  IADD3 R10, R32, 0x80, RZ ;  /* 0x00000080200a7810 */ /* 0x000fc40007ffe0ff */
[----:B------:R-:W-:Y:S02]  /*57a0*/  LOP3.LUT R7, R7, 0xfffffff8, RZ, 0xc0, !PT ;  /* 0xfffffff807077812 */ /* 0x000fe400078ec0ff */
[----:B------:R-:W-:Y:S02]  /*57b0*/  IADD3 R8, R32, 0xc0, RZ ;  /* 0x000000c020087810 */ /* 0x000fe40007ffe0ff */
[----:B------:R-:W-:Y:S01]  /*57c0*/  SHF.R.S32.HI R9, RZ, 0x1f, R10 ;  /* 0x0000001fff097819 */ /* 0x000fe2000001140a */
[----:B---3--:R-:W-:Y:S01]  /*57d0*/  IMAD.WIDE R24, R7, 0x2, R12 ;  /* 0x0000000207187825 */ /* 0x008fe200078e020c */
[----:B------:R-:W-:Y:S01]  /*57e0*/  SHF.R.S32.HI R7, RZ, 0x1f, R8 ;  /* 0x0000001fff077819 */ /* 0x000fe20000011408 */
[----:B------:R-:W-:Y:S01]  /*57f0*/  @!PT LDS RZ, [RZ] ;  /* 0x00000000fffff984 */ /* 0x000fe20000000800 */
[----:B------:R1:W-:Y:S01]  /*5800*/  LDGSTS.E.BYPASS.LTC128B.128 [R11+0x13080], [R14.64], !P0 ;  /* 0x130800000e0b7fae */ /* 0x0003e2000c101d4a */
[----:B------:R-:W-:Y:S02]  /*5810*/  LEA.HI R9, R9, R10, RZ, 0x3 ;  /* 0x0000000a09097211 */ /* 0x000fe400078f18ff */
[----:B------:R-:W-:Y:S01]  /*5820*/  LEA.HI R7, R7, R8, RZ, 0x3 ;  /* 0x0000000807077211 */ /* 0x000fe200078f18ff */
[----:B------:R1:W-:Y:S01]  /*5830*/  LDGSTS.E.BYPASS.LTC128B.128 [R11+0x17080], [R24.64], !P6 ;  /* 0x17080000180b7fae */ /* 0x0003e2000f101d4a */
[----:B------:R-:W-:-:S02]  /*5840*/  ISETP.GE.AND P6, PT, R6, c[0x0][0x198], PT ;  /* 0x0000660006007a0c */ /* 0x000fc40003fc6270 */
[----:B------:R-:W-:Y:S02]  /*5850*/  ISETP.GE.AND P0, PT, R4, c[0x0][0x198], PT ;  /* 0x0000660004007a0c */ /* 0x000fe40003f06270 */
[----:B------:R-:W-:Y:S02]  /*5860*/  LOP3.LUT R9, R9, 0xfffffff8, RZ, 0xc0, !PT ;  /* 0xfffffff809097812 */ /* 0x000fe400078ec0ff */
[----:B------:R-:W-:-:S03]  /*5870*/  LOP3.LUT R7, R7, 0xfffffff8, RZ, 0xc0, !PT ;  /* 0xfffffff807077812 */ /* 0x000fc600078ec0ff */
[----:B------:R-:W-:-:S04]  /*5880*/  IMAD.WIDE R8, R9, 0x2, R12 ;  /* 0x0000000209087825 */ /* 0x000fc800078e020c */
[----:B------:R-:W-:Y:S01]  /*5890*/  IMAD.WIDE R12, R7, 0x2, R12 ;  /* 0x00000002070c7825 */ /* 0x000fe200078e020c */
[----:B------:R1:W-:Y:S04]  /*58a0*/  LDGSTS.E.BYPASS.LTC128B.128 [R11+0x1b080], [R8.64], !P6 ;  /* 0x1b080000080b7fae */ /* 0x0003e8000f101d4a */
[----:B------:R1:W-:Y:S02]  /*58b0*/  LDGSTS.E.BYPASS.LTC128B.128 [R11+0x1f080], [R12.64], !P0 ;  /* 0x1f0800000c0b7fae */ /* 0x0003e4000c101d4a */
.L_x_82:
[----:B------:R-:W-:Y:S05]  /*58c0*/  BSYNC B0 ;  /* 0x0000000000007941 */ /* 0x000fea0003800000 */
.L_x_81:
[----:B------:R-:W-:Y:S01]  /*58d0*/  LEA.HI.SX32 R18, R149, 0xffffffff, 0x1b ;  /* 0xffffffff95127811 */ /* 0x000fe200078fdaff */
[----:B------:R-:W-:Y:S01]  /*58e0*/  IMAD.IADD R7, R63, 0x1, -R17 ;  /* 0x000000013f077824 */ /* 0x000fe200078e0a11 */
[----:B------:R-:W0:Y:S01]  /*58f0*/  LDGDEPBAR ;  /* 0x00000000000079af */ /* 0x000e220000000000 */
[----:B------:R-:W-:Y:S01]  /*5900*/  BSSY B0, `(.L_x_83) ;  /* 0x0000019000007945 */ /* 0x000fe20003800000 */
[----:B------:R-:W-:Y:S01]  /*5910*/  SHF.R.S32.HI R22, RZ, 0x1f, R18 ;  /* 0x0000001fff167819 */ /* 0x000fe20000011412 */
[----:B------:R-:W-:-:S02]  /*5920*/  IMAD R4, R18, -0x20, R7 ;  /* 0xffffffe012047824 */ /* 0x000fc400078e0207 */
[----:B------:R-:W-:Y:S01]  /*5930*/  IMAD.MOV.U32 R7, RZ, RZ, c[0x0][0x1e0] ;  /* 0x00007800ff077624 */ /* 0x000fe200078e00ff */
[----:B------:R-:W-:Y:S02]  /*5940*/  BAR.SYNC.DEFER_BLOCKING 0x0 ;  /* 0x0000000000007b1d */ /* 0x000fe40000010000 */
[----:B------:R-:W-:Y:S02]  /*5950*/  ISETP.GE.AND P0, PT, R4, 0x1, PT ;  /* 0x000000010400780c */ /* 0x000fe40003f06270 */
[----:B------:R-:W-:-:S04]  /*5960*/  MOV R4, 0x5 ;  /* 0x0000000500047802 */ /* 0x000fc80000000f00 */
[C---:B------:R-:W-:Y:S01]  /*5970*/  SHF.L.U64.HI R4, R7.reuse, R4, c[0x0][0x1e4] ;  /* 0x0000790007047619 */ /* 0x040fe20000010204 */
[----:B------:R-:W-:-:S06]  /*5980*/  IMAD.SHL.U32 R7, R7, 0x20, RZ ;  /* 0x0000002007077824 */ /* 0x000fcc00078e00ff */
[----:B------:R-:W-:Y:S05]  /*5990*/  @!P0 BRA `(.L_x_84) ;  /* 0x000000f000008947 */ /* 0x000fea0003800000 */
[----:B------:R-:W-:Y:S01]  /*59a0*/  MOV R236, R234 ;  /* 0x000000ea00ec7202 */ /* 0x000fe20000000f00 */
[----:B------:R-:W-:-:S04]  /*59b0*/  IMAD R6, R4, R18, RZ ;  /* 0x0000001204067224 */ /* 0x000fc800078e02ff */
[----:B-12---:R-:W-:-:S04]  /*59c0*/  IMAD.WIDE.U32 R8, R18, R7, R236 ;  /* 0x0000000712087225 */ /* 0x006fc800078e00ec */
[----:B------:R-:W-:Y:S01]  /*59d0*/  IMAD R6, R22, R7, R6 ;  /* 0x0000000716067224 */ /* 0x000fe200078e0206 */
[----:B------:R-:W-:-:S04]  /*59e0*/  LEA R10, P0, R8, c[0x0][0x1c8], 0x1 ;  /* 0x00007200080a7a11 */ /* 0x000fc800078008ff */
[----:B------:R-:W-:-:S04]  /*59f0*/  IADD3 R6, R9, R6, RZ ;  /* 0x0000000609067210 */ /* 0x000fc80007ffe0ff */
[----:B------:R-:W-:Y:S02]  /*5a00*/  LEA.HI.X R11, R8, c[0x0][0x1cc], R6, 0x1, P0 ;  /* 0x00007300080b7a11 */ /* 0x000fe400000f0c06 */
[----:B------:R-:W-:-:S05]  /*5a10*/  SHF.L.U32 R6, R3, 0x1, RZ ;  /* 0x0000000103067819 */ /* 0x000fca00000006ff */
[----:B------:R-:W-:Y:S01]  /*5a20*/  @!PT LDS RZ, [RZ] ;  /* 0x00000000fffff984 */ /* 0x000fe20000000800 */
[----:B------:R-:W-:Y:S01]  /*5a30*/  @!PT LDS RZ, [RZ] ;  /* 0x00000000fffff984 */ /* 0x000fe20000000800 */
[----:B------:R-:W-:Y:S01]  /*5a40*/  @!PT LDS RZ, [RZ] ;  /* 0x00000000fffff984 */ /* 0x000fe20000000800 */
[----:B------:R1:W-:Y:S04]  /*5a50*/  LDGSTS.E.BYPASS.LTC128B.128 [R6+0xc080], [R10.64], !P2 ;  /* 0x0c0800000a067fae */ /* 0x0003e8000d101d4a */
[----:B------:R1:W-:Y:S04]  /*5a60*/  LDGSTS.E.BYPASS.LTC128B.128 [R6+0xd080], [R10.64+0x80], !P5 ;  /* 0x0d0800800a067fae */ /* 0x0003e8000e901d4a */
[----:B------:R1:W-:Y:S04]  /*5a70*/  LDGSTS.E.BYPASS.LTC128B.128 [R6+0xe080], [R10.64+0x100], !P4 ;  /* 0x0e0801000a067fae */ /* 0x0003e8000e101d4a */
[----:B------:R1:W-:Y:S02]  /*5a80*/  LDGSTS.E.BYPASS.LTC128B.128 [R6+0xf080], [R10.64+0x180], !P3 ;  /* 0x0f0801800a067fae */ /* 0x0003e4000d901d4a */
.L_x_84:
[----:B------:R-:W-:Y:S05]  /*5a90*/  BSYNC B0 ;  /* 0x0000000000007941 */ /* 0x000fea0003800000 */
.L_x_83:
[----:B------:R-:W-:Y:S01]  /*5aa0*/  ISETP.LT.AND P0, PT, RZ, c[0x0][0x27c], PT ;  /* 0x00009f00ff007a0c */ /* 0x000fe20003f01270 */
[----:B------:R-:W0:-:S12]  /*5ab0*/  LDGDEPBAR ;  /* 0x00000000000079af */ /* 0x000e180000000000 */
[----:B------:R-:W-:Y:S05]  /*5ac0*/  @P0 BRA `(.L_x_85) ;  /* 0x0000002000000947 */ /* 0x000fea0003800000 */
[----:B------:R-:W-:-:S04]  /*5ad0*/  DEPBAR.LE SB0, 0x1 ;  /* 0x000080400000791a */ /* 0x000fc80000000000 */
[----:B------:R-:W-:Y:S05]  /*5ae0*/  BRA `(.L_x_86) ;  /* 0x00006c1000007947 */ /* 0x000fea0003800000 */
.L_x_85:
[----:B-12---:R-:W-:Y:S01]  /*5af0*/  SHF.R.S32.HI R9, RZ, 0x1f, R66 ;  /* 0x0000001fff097819 */ /* 0x006fe20000011442 */
[----:B------:R-:W-:Y:S01]  /*5b00*/  ULDC.U8 UR4, c[0x0][0x298] ;  /* 0x0000a60000047ab9 */ /* 0x000fe20000000000 */
[----:B----4-:R-:W-:Y:S01]  /*5b10*/  IMAD.WIDE.U32 R12, R66, c[0x0][0x280], RZ ;  /* 0x0000a000420c7a25 */ /* 0x010fe200078e00ff */
[----:B------:R-:W-:Y:S01]  /*5b20*/  ISETP.NE.AND P6, PT, RZ, UR4, PT ;  /* 0x00000004ff007c0c */ /* 0x000fe2000bfc5270 */
[----:B------:R-:W-:Y:S02]  /*5b30*/  BSSY B2, `(.L_x_86) ;  /* 0x00006bc000027945 */ /* 0x000fe40003800000 */
[C---:B------:R-:W-:Y:S01]  /*5b40*/  IMAD R11, R9.reuse, c[0x0][0x280], RZ ;  /* 0x0000a000090b7a24 */ /* 0x040fe200078e02ff */
[----:B------:R-:W-:Y:S01]  /*5b50*/  LEA R36, P0, R12, c[0x0][0x270], 0x1 ;  /* 0x00009c000c247a11 */ /* 0x000fe200078008ff */
[----:B------:R-:W-:Y:S02]  /*5b60*/  IMAD R9, R9, c[0x0][0x290], RZ ;  /* 0x0000a40009097a24 */ /* 0x000fe400078e02ff */
[----:B------:R-:W-:-:S02]  /*5b70*/  IMAD R6, R66, c[0x0][0x284], R11 ;  /* 0x0000a10042067a24 */ /* 0x000fc400078e020b */
[----:B------:R-:W-:-:S03]  /*5b80*/  IMAD.WIDE.U32 R10, R66, c[0x0][0x290], RZ ;  /* 0x0000a400420a7a25 */ /* 0x000fc600078e00ff */
[----:B------:R-:W-:Y:S01]  /*5b90*/  IADD3 R6, R6, R13, RZ ;  /* 0x0000000d06067210 */ /* 0x000fe20007ffe0ff */
[----:B------:R-:W-:-:S03]  /*5ba0*/  IMAD R66, R66, c[0x0][0x294], R9 ;  /* 0x0000a50042427a24 */ /* 0x000fc600078e0209 */
[----:B------:R-:W-:Y:S02]  /*5bb0*/  LEA.HI.X R37, R12, c[0x0][0x274], R6, 0x1, P0 ;  /* 0x00009d000c257a11 */ /* 0x000fe400000f0c06 */
[----:B------:R-:W-:Y:S02]  /*5bc0*/  LEA R38, P0, R10, c[0x0][0x288], 0x1 ;  /* 0x0000a2000a267a11 */ /* 0x000fe400078008ff */
[----:B------:R-:W-:Y:S02]  /*5bd0*/  IADD3 R66, R66, R11, RZ ;  /* 0x0000000b42427210 */ /* 0x000fe40007ffe0ff */
[----:B------:R-:W-:Y:S02]  /*5be0*/  SHF.L.U32 R6, R3, 0x1, RZ ;  /* 0x0000000103067819 */ /* 0x000fe400000006ff */
[----:B------:R-:W-:Y:S01]  /*5bf0*/  LEA.HI.X R39, R10, c[0x0][0x28c], R66, 0x1, P0 ;  /* 0x0000a3000a277a11 */ /* 0x000fe200000f0c42 */
[----:B------:R-:W-:Y:S05]  /*5c00*/  @!P6 BRA `(.L_x_87) ;  /* 0x000031e00000e947 */ /* 0x000fea0003800000 */
[----:B------:R-:W-:Y:S01]  /*5c10*/  BSSY B0, `(.L_x_88) ;  /* 0x0000033000007945 */ /* 0x000fe20003800000 */
[----:B------:R-:W-:Y:S01]  /*5c20*/  SHF.L.U32 R12, R16, 0x2, RZ ;  /* 0x00000002100c7819 */ /* 0x000fe200000006ff */
[----:B------:R-:W-:Y:S01]  /*5c30*/  CS2R R14, SRZ ;  /* 0x00000000000e7805 */ /* 0x000fe2000001ff00 */
[----:B------:R-:W-:Y:S01]  /*5c40*/  CS2R R28, SRZ ;  /* 0x00000000001c7805 */ /* 0x000fe2000001ff00 */
[----:B------:R-:W-:Y:S01]  /*5c50*/  CS2R R32, SRZ ;  /* 0x0000000000207805 */ /* 0x000fe2000001ff00 */
[----:B------:R-:W-:Y:S01]  /*5c60*/  CS2R R26, SRZ ;  /* 0x00000000001a7805 */ /* 0x000fe2000001ff00 */
[----:B------:R-:W-:Y:S01]  /*5c70*/  CS2R R50, SRZ ;  /* 0x0000000000327805 */ /* 0x000fe2000001ff00 */
[----:B------:R-:W-:Y:S01]  /*5c80*/  CS2R R8, SRZ ;  /* 0x0000000000087805 */ /* 0x000fe2000001ff00 */
[----:B------:R-:W-:Y:S01]  /*5c90*/  CS2R R10, SRZ ;  /* 0x00000000000a7805 */ /* 0x000fe2000001ff00 */
[----:B---3--:R-:W-:Y:S01]  /*5ca0*/  CS2R R24, SRZ ;  /* 0x0000000000187805 */ /* 0x008fe2000001ff00 */
[----:B------:R-:W-:Y:S05]  /*5cb0*/  @P1 BRA `(.L_x_89) ;  /* 0x0000028000001947 */ /* 0x000fea0003800000 */
[C---:B------:R-:W-:Y:S01]  /*5cc0*/  ISETP.GE.AND P0, PT, R12.reuse, c[0x0][0x27c], PT ;  /* 0x00009f000c007a0c */ /* 0x040fe20003f06270 */
[----:B------:R-:W-:Y:S01]  /*5cd0*/  CS2R R26, SRZ ;  /* 0x00000000001a7805 */ /* 0x000fe2000001ff00 */
[----:B------:R-:W-:Y:S01]  /*5ce0*/  CS2R R24, SRZ ;  /* 0x0000000000187805 */ /* 0x000fe2000001ff00 */
[----:B------:R-:W-:-:S02]  /*5cf0*/  IADD3 R10, R12, 0x20, RZ ;  /* 0x000000200c0a7810 */ /* 0x000fc40007ffe0ff */
[C---:B------:R-:W-:Y:S02]  /*5d00*/  IADD3 R9, R12.reuse, 0x40, RZ ;  /* 0x000000400c097810 */ /* 0x040fe40007ffe0ff */
[----:B------:R-:W-:-:S06]  /*5d10*/  IADD3 R8, R12, 0x60, RZ ;  /* 0x000000600c087810 */ /* 0x000fcc0007ffe0ff */
[----:B------:R-:W-:-:S04]  /*5d20*/  @!P0 IMAD.WIDE R30, R12, 0x2, R36 ;  /* 0x000000020c1e8825 */ /* 0x000fc800078e0224 */
[----:B------:R-:W-:Y:S01]  /*5d30*/  @!P0 IMAD.WIDE R28, R12, 0x2, R38 ;  /* 0x000000020c1c8825 */ /* 0x000fe200078e0226 */
[----:B------:R1:W5:Y:S01]  /*5d40*/  @!P0 LD.E.64 R26, [R30.64] ;  /* 0x0000000a1e1a8980 */ /* 0x000362000c101b00 */
[----:B------:R-:W-:Y:S02]  /*5d50*/  ISETP.GE.AND P6, PT, R10, c[0x0][0x27c], PT ;  /* 0x00009f000a007a0c */ /* 0x000fe40003fc6270 */
[----:B------:R-:W-:Y:S01]  /*5d60*/  ISETP.GE.AND P1, PT, R9, c[0x0][0x27c], PT ;  /* 0x00009f0009007a0c */ /* 0x000fe20003f26270 */
[----:B------:R2:W5:Y:S01]  /*5d70*/  @!P0 LD.E.64 R24, [R28.64] ;  /* 0x0000000a1c188980 */ /* 0x000562000c101b00 */
[----:B------:R-:W-:Y:S01]  /*5d80*/  ISETP.GE.AND P0, PT, R8, c[0x0][0x27c], PT ;  /* 0x00009f0008007a0c */ /* 0x000fe20003f06270 */
[----:B------:R-:W-:-:S08]  /*5d90*/  CS2R R32, SRZ ;  /* 0x0000000000207805 */ /* 0x000fd0000001ff00 */
[----:B------:R-:W-:Y:S02]  /*5da0*/  @!P6 SHF.R.S32.HI R13, RZ, 0x1f, R10 ;  /* 0x0000001fff0de819 */ /* 0x000fe4000001140a */
[----:B------:R-:W-:Y:S02]  /*5db0*/  @!P1 SHF.R.S32.HI R14, RZ, 0x1f, R9 ;  /* 0x0000001fff0e9819 */ /* 0x000fe40000011409 */
[----:B------:R-:W-:Y:S02]  /*5dc0*/  @!P0 SHF.R.S32.HI R11, RZ, 0x1f, R8 ;  /* 0x0000001fff0b8819 */ /* 0x000fe40000011408 */
[----:B------:R-:W-:Y:S02]  /*5dd0*/  @!P6 LEA.HI R13, R13, R10, RZ, 0x2 ;  /* 0x0000000a0d0de211 */ /* 0x000fe400078f10ff */
[----:B------:R-:W-:Y:S02]  /*5de0*/  @!P1 LEA.HI R14, R14, R9, RZ, 0x2 ;  /* 0x000000090e0e9211 */ /* 0x000fe400078f10ff */
[----:B------:R-:W-:-:S02]  /*5df0*/  @!P0 LEA.HI R9, R11, R8, RZ, 0x2 ;  /* 0x000000080b098211 */ /* 0x000fc400078f10ff */
[----:B------:R-:W-:Y:S02]  /*5e00*/  @!P6 LOP3.LUT R13, R13, 0xfffffffc, RZ, 0xc0, !PT ;  /* 0xfffffffc0d0de812 */ /* 0x000fe400078ec0ff */
[----:B------:R-:W-:Y:S02]  /*5e10*/  @!P1 LOP3.LUT R11, R14, 0xfffffffc, RZ, 0xc0, !PT ;  /* 0xfffffffc0e0b9812 */ /* 0x000fe400078ec0ff */
[----:B------:R-:W-:Y:S01]  /*5e20*/  @!P0 LOP3.LUT R9, R9, 0xfffffffc, RZ, 0xc0, !PT ;  /* 0xfffffffc09098812 */ /* 0x000fe200078ec0ff */
[--C-:B------:R-:W-:Y:S01]  /*5e30*/  @!P6 IMAD.WIDE R44, R13, 0x2, R36.reuse ;  /* 0x000000020d2ce825 */ /* 0x100fe200078e0224 */
[----:B--2---:R-:W-:Y:S01]  /*5e40*/  CS2R R28, SRZ ;  /* 0x00000000001c7805 */ /* 0x004fe2000001ff00 */
[----:B------:R-:W-:Y:S02]  /*5e50*/  CS2R R14, SRZ ;  /* 0x00000000000e7805 */ /* 0x000fe4000001ff00 */
[----:B-1----:R-:W-:Y:S01]  /*5e60*/  @!P1 IMAD.WIDE R30, R11, 0x2, R36 ;  /* 0x000000020b1e9825 */ /* 0x002fe200078e0224 */
[----:B------:R-:W-:Y:S01]  /*5e70*/  CS2R R50, SRZ ;  /* 0x0000000000327805 */ /* 0x000fe2000001ff00 */
[----:B------:R1:W5:Y:S02]  /*5e80*/  @!P6 LD.E.64 R32, [R44.64] ;  /* 0x0000000a2c20e980 */ /* 0x000364000c101b00 */
[----:B------:R-:W-:-:S02]  /*5e90*/  @!P6 IMAD.WIDE R40, R13, 0x2, R38 ;  /* 0x000000020d28e825 */ /* 0x000fc400078e0226 */
[----:B------:R1:W5:Y:S02]  /*5ea0*/  @!P1 LD.E.64 R28, [R30.64] ;  /* 0x0000000a1e1c9980 */ /* 0x000364000c101b00 */
[----:B------:R-:W-:Y:S02]  /*5eb0*/  @!P1 IMAD.WIDE R42, R11, 0x2, R38 ;  /* 0x000000020b2a9825 */ /* 0x000fe400078e0226 */
[----:B------:R-:W-:Y:S02]  /*5ec0*/  CS2R R10, SRZ ;  /* 0x00000000000a7805 */ /* 0x000fe4000001ff00 */
[----:B------:R-:W-:-:S04]  /*5ed0*/  @!P0 IMAD.WIDE R36, R9, 0x2, R36 ;  /* 0x0000000209248825 */ /* 0x000fc800078e0224 */
[----:B------:R-:W-:Y:S01]  /*5ee0*/  @!P0 IMAD.WIDE R38, R9, 0x2, R38 ;  /* 0x0000000209268825 */ /* 0x000fe200078e0226 */
[----:B------:R1:W5:Y:S01]  /*5ef0*/  @!P6 LD.E.64 R10, [R40.64] ;  /* 0x0000000a280ae980 */ /* 0x000362000c101b00 */
[----:B------:R-:W-:-:S03]  /*5f00*/  CS2R R8, SRZ ;  /* 0x0000000000087805 */ /* 0x000fc6000001ff00 */
[----:B------:R1:W5:Y:S04]  /*5f10*/  @!P0 LD.E.64 R14, [R36.64] ;  /* 0x0000000a240e8980 */ /* 0x000368000c101b00 */
[----:B------:R1:W5:Y:S04]  /*5f20*/  @!P1 LD.E.64 R8, [R42.64] ;  /* 0x0000000a2a089980 */ /* 0x000368000c101b00 */
[----:B------:R1:W5:Y:S02]  /*5f30*/  @!P0 LD.E.64 R50, [R38.64] ;  /* 0x0000000a26328980 */ /* 0x000364000c101b00 */
.L_x_89:
[----:B------:R-:W-:Y:S05]  /*5f40*/  BSYNC B0 ;  /* 0x0000000000007941 */ /* 0x000fea0003800000 */
.L_x_88:
[----:B-----5:R-:W-:Y:S01]  /*5f50*/  IMAD.MOV.U32 R46, RZ, RZ, R32 ;  /* 0x000000ffff2e7224 */ /* 0x020fe200078e0020 */
[----:B-1----:R-:W-:Y:S01]  /*5f60*/  SHF.R.U64 R31, R32, 0x10, R33 ;  /* 0x00000010201f7819 */ /* 0x002fe20000001221 */
[--C-:B------:R-:W-:Y:S01]  /*5f70*/  IMAD.MOV.U32 R47, RZ, RZ, R27.reuse ;  /* 0x000000ffff2f7224 */ /* 0x100fe200078e001b */
[--C-:B------:R-:W-:Y:S01]  /*5f80*/  SHF.R.U64 R36, R26, 0x10, R27.reuse ;  /* 0x000000101a247819 */ /* 0x100fe2000000121b */
[----:B------:R-:W-:Y:S01]  /*5f90*/  IMAD.MOV.U32 R32, RZ, RZ, R28 ;  /* 0x000000ffff207224 */ /* 0x000fe200078e001c */
[----:B------:R-:W-:Y:S01]  /*5fa0*/  SHF.R.U32.HI R35, RZ, 0x10, R27 ;  /* 0x00000010ff237819 */ /* 0x000fe2000001161b */
[----:B------:R-:W-:Y:S01]  /*5fb0*/  IMAD R34, R65, -0x80, R34 ;  /* 0xffffff8041227824 */ /* 0x000fe200078e0222 */
[----:B------:R-:W-:Y:S01]  /*5fc0*/  SHF.R.U64 R27, R28, 0x10, R29 ;  /* 0x000000101c1b7819 */ /* 0x000fe2000000121d */
[----:B------:R-:W-:Y:S01]  /*5fd0*/  IMAD.MOV.U32 R48, RZ, RZ, R26 ;  /* 0x000000ffff307224 */ /* 0x000fe200078e001a */
[--C-:B------:R-:W-:Y:S01]  /*5fe0*/  SHF.R.U32.HI R30, RZ, 0x10, R33.reuse ;  /* 0x00000010ff1e7819 */ /* 0x100fe20000011621 */
[----:B------:R-:W-:Y:S01]  /*5ff0*/  IMAD.MOV.U32 R45, RZ, RZ, R33 ;  /* 0x000000ffff2d7224 */ /* 0x000fe200078e0021 */
[----:B------:R-:W-:Y:S01]  /*6000*/  PRMT R27, R32, 0x5410, R27 ;  /* 0x00005410201b7816 */ /* 0x000fe2000000001b */
[--C-:B------:R-:W-:Y:S01]  /*6010*/  IMAD.MOV.U32 R43, RZ, RZ, R29.reuse ;  /* 0x000000ffff2b7224 */ /* 0x100fe200078e001d */
[----:B------:R-:W-:Y:S01]  /*6020*/  IMNMX R32, R34, 0x80, PT ;  /* 0x0000008022207817 */ /* 0x000fe20003800200 */
[----:B------:R-:W-:Y:S01]  /*6030*/  IMAD.MOV.U32 R41, RZ, RZ, R24 ;  /* 0x000000ffff297224 */ /* 0x000fe200078e0018 */
[----:B------:R-:W-:Y:S01]  /*6040*/  SHF.R.U32.HI R26, RZ, 0x10, R29 ;  /* 0x00000010ff1a7819 */ /* 0x000fe2000001161d */
[--C-:B------:R-:W-:Y:S01]  /*6050*/  IMAD.MOV.U32 R39, RZ, RZ, R25.reuse ;  /* 0x000000ffff277224 */ /* 0x100fe200078e0019 */
[----:B------:R-:W-:Y:S01]  /*6060*/  ISETP.GE.AND P0, PT, R17, R32, PT ;  /* 0x000000201100720c */ /* 0x000fe20003f06270 */
[----:B------:R-:W-:Y:S01]  /*6070*/  IMAD.MOV.U32 R38, RZ, RZ, R10 ;  /* 0x000000ffff267224 */ /* 0x000fe200078e000a */
[----:B------:R-:W-:Y:S01]  /*6080*/  SHF.R.U64 R40, R24, 0x10, R25 ;  /* 0x0000001018287819 */ /* 0x000fe20000001219 */
[----:B------:R-:W-:Y:S01]  /*6090*/  IMAD.MOV.U32 R37, RZ, RZ, R11 ;  /* 0x000000ffff257224 */ /* 0x000fe200078e000b */
[----:B------:R-:W-:Y:S01]  /*60a0*/  SHF.R.U32.HI R33, RZ, 0x10, R25 ;  /* 0x00000010ff217819 */ /* 0x000fe20000011619 */
[----:B------:R-:W-:Y:S01]  /*60b0*/  IMAD.MOV.U32 R44, RZ, RZ, R14 ;  /* 0x000000ffff2c7224 */ /* 0x000fe200078e000e */
[--C-:B------:R-:W-:Y:S01]  /*60c0*/  SHF.R.U64 R29, R10, 0x10, R11.reuse ;  /* 0x000000100a1d7819 */ /* 0x100fe2000000120b */
[----:B------:R-:W-:Y:S01]  /*60d0*/  IMAD.MOV.U32 R10, RZ, RZ, R8 ;  /* 0x000000ffff0a7224 */ /* 0x000fe200078e0008 */
[----:B------:R-:W-:Y:S01]  /*60e0*/  SHF.R.U32.HI R28, RZ, 0x10, R11 ;  /* 0x00000010ff1c7819 */ /* 0x000fe2000001160b */
[--C-:B------:R-:W-:Y:S01]  /*60f0*/  IMAD.MOV.U32 R11, RZ, RZ, R9.reuse ;  /* 0x000000ffff0b7224 */ /* 0x100fe200078e0009 */
[----:B------:R-:W-:Y:S01]  /*6100*/  SHF.R.U64 R25, R8, 0x10, R9 ;  /* 0x0000001008197819 */ /* 0x000fe20000001209 */
[----:B------:R-:W-:Y:S01]  /*6110*/  IMAD.MOV.U32 R42, RZ, RZ, R15 ;  /* 0x000000ffff2a7224 */ /* 0x000fe200078e000f */
[----:B------:R-:W-:Y:S01]  /*6120*/  SHF.R.U32.HI R24, RZ, 0x10, R9 ;  /* 0x00000010ff187819 */ /* 0x000fe20000011609 */
[----:B------:R-:W-:Y:S01]  /*6130*/  IMAD.MOV.U32 R9, RZ, RZ, R50 ;  /* 0x000000ffff097224 */ /* 0x000fe200078e0032 */
[----:B------:R-:W-:Y:S01]  /*6140*/  SHF.R.U64 R23, R14, 0x10, R15 ;  /* 0x000000100e177819 */ /* 0x000fe2000000120f */
[----:B------:R-:W-:Y:S01]  /*6150*/  IMAD.MOV.U32 R8, RZ, RZ, R51 ;  /* 0x000000ffff087224 */ /* 0x000fe200078e0033 */
[----:B------:R-:W-:Y:S01]  /*6160*/  SHF.R.U32.HI R15, RZ, 0x10, R15 ;  /* 0x00000010ff0f7819 */ /* 0x000fe2000001160f */
[----:B------:R-:W-:-:S04]  /*6170*/  DEPBAR.LE SB0, 0x1 ;  /* 0x000080400000791a */ /* 0x000fc80000000000 */
[--C-:B------:R-:W-:Y:S01]  /*6180*/  SHF.R.U64 R14, R50, 0x10, R51.reuse ;  /* 0x00000010320e7819 */ /* 0x100fe20000001233 */
[----:B------:R-:W-:Y:S01]  /*6190*/  BSSY B1, `(.L_x_90) ;  /* 0x00000bc000017945 */ /* 0x000fe20003800000 */
[----:B------:R-:W-:Y:S02]  /*61a0*/  SHF.R.U32.HI R13, RZ, 0x10, R51 ;  /* 0x00000010ff0d7819 */ /* 0x000fe40000011633 */
[----:B------:R-:W-:Y:S02]  /*61b0*/  PRMT R36, R48, 0x5410, R36 ;  /* 0x0000541030247816 */ /* 0x000fe40000000024 */
[----:B------:R-:W-:Y:S02]  /*61c0*/  PRMT R35, R47, 0x5410, R35 ;  /* 0x000054102f237816 */ /* 0x000fe40000000023 */
[----:B------:R-:W-:Y:S02]  /*61d0*/  PRMT R31, R46, 0x5410, R31 ;  /* 0x000054102e1f7816 */ /* 0x000fe4000000001f */
[----:B------:R-:W-:-:S02]  /*61e0*/  PRMT R30, R45, 0x5410, R30 ;  /* 0x000054102d1e7816 */ /* 0x000fc4000000001e */
[----:B------:R-:W-:Y:S02]  /*61f0*/  PRMT R26, R43, 0x5410, R26 ;  /* 0x000054102b1a7816 */ /* 0x000fe4000000001a */
[----:B------:R-:W-:Y:S02]  /*6200*/  PRMT R23, R44, 0x5410, R23 ;  /* 0x000054102c177816 */ /* 0x000fe40000000017 */
        /* <DEDUP_REMOVED lines=8> */
[----:B------:R-:W-:Y:S01]  /*6290*/  PRMT R13, R8, 0x5410, R13 ;  /* 0x00005410080d7816 */ /* 0x000fe2000000000d */
[----:B------:R-:W-:Y:S06]  /*62a0*/  BAR.SYNC.DEFER_BLOCKING 0x0 ;  /* 0x0000000000007b1d */ /* 0x000fec0000010000 */
[----:B------:R-:W-:Y:S05]  /*62b0*/  @P0 BRA `(.L_x_91) ;  /* 0x00000a9000000947 */ /* 0x000fea0003800000 */
[----:B------:R-:W-:Y:S01]  /*62c0*/  ISETP.GE.AND P0, PT, R12, c[0x0][0x27c], PT ;  /* 0x00009f000c007a0c */ /* 0x000fe20003f06270 */
[----:B------:R-:W-:-:S12]  /*62d0*/  BSSY B0, `(.L_x_92) ;  /* 0x0000028000007945 */ /* 0x000fd80003800000 */
[----:B------:R-:W-:Y:S05]  /*62e0*/  @P0 BRA `(.L_x_93) ;  /* 0x0000026000000947 */ /* 0x000fea0003800000 */
[----:B------:R-:W1:Y:S01]  /*62f0*/  LDS.128 R8, [R6+0x10080] ;  /* 0x0100800006087984 */ /* 0x000e620000000c00 */
[----:B------:R-:W-:Y:S01]  /*6300*/  SHF.L.U32 R42, R36, 0x10, RZ ;  /* 0x00000010242a7819 */ /* 0x000fe200000006ff */
[C---:B------:R-:W-:Y:S01]  /*6310*/  IMAD.U32 R40, R34.reuse, 0x10000, RZ ;  /* 0x0001000022287824 */ /* 0x040fe200078e00ff */
[----:B------:R-:W-:Y:S02]  /*6320*/  LOP3.LUT R39, R34, 0xffff0000, RZ, 0xc0, !PT ;  /* 0xffff000022277812 */ /* 0x000fe400078ec0ff */
[----:B------:R-:W-:Y:S02]  /*6330*/  LOP3.LUT R41, R36, 0xffff0000, RZ, 0xc0, !PT ;  /* 0xffff000024297812 */ /* 0x000fe400078ec0ff */
[C---:B-1----:R-:W-:Y:S02]  /*6340*/  LOP3.LUT R37, R8.reuse, 0xffff0000, RZ, 0xc0, !PT ;  /* 0xffff000008257812 */ /* 0x042fe400078ec0ff */
[----:B------:R-:W-:Y:S02]  /*6350*/  LOP3.LUT R46, R9, 0xffff0000, RZ, 0xc0, !PT ;  /* 0xffff0000092e7812 */ /* 0x000fe400078ec0ff */
[----:B------:R-:W-:-:S02]  /*6360*/  SHF.L.U32 R38, R8, 0x10, RZ ;  /* 0x0000001008267819 */ /* 0x000fc400000006ff */
[----:B------:R-:W-:Y:S01]  /*6370*/  SHF.L.U32 R8, R9, 0x10, RZ ;  /* 0x0000001009087819 */ /* 0x000fe200000006ff */
[C---:B------:R-:W-:Y:S01]  /*6380*/  FMUL.FTZ R9, R37.reuse, R40 ;  /* 0x0000002825097220 */ /* 0x040fe20000410000 */
[C---:B------:R-:W-:Y:S01]  /*6390*/  SHF.L.U32 R44, R10.reuse, 0x10, RZ ;  /* 0x000000100a2c7819 */ /* 0x040fe200000006ff */
[-C--:B------:R-:W-:Y:S01]  /*63a0*/  FMUL.FTZ R37, R37, R42.reuse ;  /* 0x0000002a25257220 */ /* 0x080fe20000410000 */
[----:B------:R-:W-:Y:S01]  /*63b0*/  LOP3.LUT R43, R10, 0xffff0000, RZ, 0xc0, !PT ;  /* 0xffff00000a2b7812 */ /* 0x000fe200078ec0ff */
[C---:B------:R-:W-:Y:S01]  /*63c0*/  IMAD.U32 R10, R11.reuse, 0x10000, RZ ;  /* 0x000100000b0a7824 */ /* 0x040fe200078e00ff */
[----:B------:R-:W-:Y:S01]  /*63d0*/  LOP3.LUT R45, R11, 0xffff0000, RZ, 0xc0, !PT ;  /* 0xffff00000b2d7812 */ /* 0x000fe200078ec0ff */
[----:B------:R-:W-:Y:S02]  /*63e0*/  FMUL.FTZ R11, R46, R39 ;  /* 0x000000272e0b7220 */ /* 0x000fe40000410000 */
[C---:B------:R-:W-:Y:S01]  /*63f0*/  FFMA.FTZ R9, R38.reuse, R42, -R9 ;  /* 0x0000002a26097223 */ /* 0x040fe20000010809 */
[----:B------:R-:W-:Y:S01]  /*6400*/  SHF.L.U32 R42, R35, 0x10, RZ ;  /* 0x00000010232a7819 */ /* 0x000fe200000006ff */
[----:B------:R-:W-:Y:S01]  /*6410*/  FFMA.FTZ R38, R38, R40, R37 ;  /* 0x0000002826267223 */ /* 0x000fe20000010025 */
[C---:B------:R-:W-:Y:S01]  /*6420*/  SHF.L.U32 R40, R33.reuse, 0x10, RZ ;  /* 0x0000001021287819 */ /* 0x040fe200000006ff */
[-C--:B------:R-:W-:Y:S01]  /*6430*/  FMUL.FTZ R46, R46, R41.reuse ;  /* 0x000000292e2e7220 */ /* 0x080fe20000410000 */
[----:B------:R-:W-:Y:S01]  /*6440*/  LOP3.LUT R37, R33, 0xffff0000, RZ, 0xc0, !PT ;  /* 0xffff000021257812 */ /* 0x000fe200078ec0ff */
[C---:B------:R-:W-:Y:S01]  /*6450*/  FFMA.FTZ R11, R8.reuse, R41, -R11 ;  /* 0x00000029080b7223 */ /* 0x040fe2000001080b */
[----:B------:R-:W-:Y:S01]  /*6460*/  LOP3.LUT R41, R35, 0xffff0000, RZ, 0xc0, !PT ;  /* 0xffff000023297812 */ /* 0x000fe200078ec0ff */
[----:B------:R-:W-:-:S02]  /*6470*/  FFMA.FTZ R46, R8, R39, R46 ;  /* 0x00000027082e7223 */ /* 0x000fc4000001002e */
[----:B------:R-:W-:Y:S02]  /*6480*/  FMUL.FTZ R39, R43, R40 ;  /* 0x000000282b277220 */ /* 0x000fe40000410000 */
[----:B------:R-:W-:Y:S02]  /*6490*/  FMUL.FTZ R8, R45, R37 ;  /* 0x000000252d087220 */ /* 0x000fe40000410000 */
[-C--:B------:R-:W-:Y:S02]  /*64a0*/  FMUL.FTZ R43, R43, R42.reuse ;  /* 0x0000002a2b2b7220 */ /* 0x080fe40000410000 */
[----:B------:R-:W-:Y:S02]  /*64b0*/  FMUL.FTZ R45, R45, R41 ;  /* 0x000000292d2d7220 */ /* 0x000fe40000410000 */
[C---:B------:R-:W-:Y:S02]  /*64c0*/  FFMA.FTZ R39, R44.reuse, R42, -R39 ;  /* 0x0000002a2c277223 */ /* 0x040fe40000010827 */
[----:B------:R-:W-:-:S02]  /*64d0*/  FFMA.FTZ R40, R44, R40, R43 ;  /* 0x000000282c287223 */ /* 0x000fc4000001002b */
[----:B------:R-:W-:Y:S01]  /*64e0*/  FFMA.FTZ R41, R10, R41, -R8 ;  /* 0x000000290a297223 */ /* 0x000fe20000010808 */
[----:B------:R-:W-:Y:S01]  /*64f0*/  F2FP.BF16.PACK_AB R8, R38, R9 ;  /* 0x000000092608723e */ /* 0x000fe200000010ff */
[----:B------:R-:W-:Y:S01]  /*6500*/  FFMA.FTZ R42, R10, R37, R45 ;  /* 0x000000250a2a7223 */ /* 0x000fe2000001002d */
[----:B------:R-:W-:Y:S02]  /*6510*/  F2FP.BF16.PACK_AB R9, R46, R11 ;  /* 0x0000000b2e09723e */ /* 0x000fe400000010ff */
[----:B------:R-:W-:Y:S02]  /*6520*/  F2FP.BF16.PACK_AB R10, R40, R39 ;  /* 0x00000027280a723e */ /* 0x000fe400000010ff */
[----:B------:R-:W-:-:S05]  /*6530*/  F2FP.BF16.PACK_AB R11, R42, R41 ;  /* 0x000000292a0b723e */ /* 0x000fca00000010ff */
[----:B------:R1:W-:Y:S02]  /*6540*/  STS.128 [R6+0x10080], R8 ;  /* 0x0100800806007388 */ /* 0x0003e40000000c00 */
.L_x_93:
[----:B------:R-:W-:Y:S05]  /*6550*/  BSYNC B0 ;  /* 0x0000000000007941 */ /* 0x000fea0003800000 */
.L_x_92:
[----:B-1----:R-:W-:Y:S01]  /*6560*/  IADD3 R8, R12, 0x20, RZ ;  /* 0x000000200c087810 */ /* 0x002fe20007ffe0ff */
[----:B------:R-:W-:Y:S03]  /*6570*/  BSSY B0, `(.L_x_94) ;  /* 0x0000029000007945 */ /* 0x000fe60003800000 */
[----:B------:R-:W-:-:S13]  /*6580*/  ISETP.GE.AND P0, PT, R8, c[0x0][0x27c], PT ;  /* 0x00009f0008007a0c */ /* 0x000fda0003f06270 */
        /* <DEDUP_REMOVED lines=17> */
[----:B------:R-:W-:Y:S01]  /*66a0*/  FFMA.FTZ R9, R38, R42, -R9 ;  /* 0x0000002a26097223 */ /* 0x000fe20000010809 */
[----:B------:R-:W-:Y:S01]  /*66b0*/  SHF.L.U32 R42, R30, 0x10, RZ ;  /* 0x000000101e2a7819 */ /* 0x000fe200000006ff */
[----:B------:R-:W-:Y:S01]  /*66c0*/  FFMA.FTZ R38, R38, R40, R37 ;  /* 0x0000002826267223 */ /* 0x000fe20000010025 */
[----:B------:R-:W-:Y:S01]  /*66d0*/  SHF.L.U32 R40, R28, 0x10, RZ ;  /* 0x000000101c287819 */ /* 0x000fe200000006ff */
[-C--:B------:R-:W-:Y:S01]  /*66e0*/  FMUL.FTZ R46, R46, R41.reuse ;  /* 0x000000292e2e7220 */ /* 0x080fe20000410000 */
[----:B------:R-:W-:Y:S01]  /*66f0*/  LOP3.LUT R37, R28, 0xffff0000, RZ, 0xc0, !PT ;  /* 0xffff00001c257812 */ /* 0x000fe200078ec0ff */
[----:B------:R-:W-:Y:S01]  /*6700*/  FFMA.FTZ R11, R8, R41, -R11 ;  /* 0x00000029080b7223 */ /* 0x000fe2000001080b */
        /* <DEDUP_REMOVED lines=15> */
.L_x_95:
[----:B------:R-:W-:Y:S05]  /*6800*/  BSYNC B0 ;  /* 0x0000000000007941 */ /* 0x000fea0003800000 */
.L_x_94:
        /* <DEDUP_REMOVED lines=42> */
.L_x_97:
[----:B------:R-:W-:Y:S05]  /*6ab0*/  BSYNC B0 ;  /* 0x0000000000007941 */ /* 0x000fea0003800000 */
.L_x_96:
[----:B-1----:R-:W-:-:S04]  /*6ac0*/  IADD3 R8, R12, 0x60, RZ ;  /* 0x000000600c087810 */ /* 0x002fc80007ffe0ff */
[----:B------:R-:W-:-:S13]  /*6ad0*/  ISETP.GE.AND P0, PT, R8, c[0x0][0x27c], PT ;  /* 0x00009f0008007a0c */ /* 0x000fda0003f06270 */
[----:B------:R-:W-:Y:S05]  /*6ae0*/  @P0 BRA `(.L_x_91) ;  /* 0x0000026000000947 */ /* 0x000fea0003800000 */
[----:B------:R-:W1:Y:S01]  /*6af0*/  LDS.128 R8, [R6+0x1c080] ;  /* 0x01c0800006087984 */ /* 0x000e620000000c00 */
[C---:B------:R-:W-:Y:S01]  /*6b00*/  SHF.L.U32 R42, R23.reuse, 0x10, RZ ;  /* 0x00000010172a7819 */ /* 0x040fe200000006ff */
        /* <DEDUP_REMOVED lines=36> */
.L_x_91:
[----:B------:R-:W-:Y:S05]  /*6d50*/  BSYNC B1 ;  /* 0x0000000000017941 */ /* 0x000fea0003800000 */
.L_x_90:
[----:B-1----:R-:W-:Y:S01]  /*6d60*/  IADD3 R9, R17, 0x20, RZ ;  /* 0x0000002011097810 */ /* 0x002fe20007ffe0ff */
[----:B------:R-:W-:Y:S03]  /*6d70*/  BSSY B1, `(.L_x_98) ;  /* 0x00000ac000017945 */ /* 0x000fe60003800000 */
[----:B------:R-:W-:-:S13]  /*6d80*/  ISETP.GE.AND P0, PT, R9, R32, PT ;  /* 0x000000200900720c */ /* 0x000fda0003f06270 */
[----:B------:R-:W-:Y:S05]  /*6d90*/  @P0 BRA `(.L_x_99) ;  /* 0x00000a9000000947 */ /* 0x000fea0003800000 */
[----:B------:R-:W-:Y:S01]  /*6da0*/  ISETP.GE.AND P0, PT, R12, c[0x0][0x27c], PT ;  /* 0x00009f000c007a0c */ /* 0x000fe20003f06270 */
[----:B------:R-:W-:-:S12]  /*6db0*/  BSSY B0, `(.L_x_100) ;  /* 0x0000028000007945 */ /* 0x000fd80003800000 */
[----:B------:R-:W-:Y:S05]  /*6dc0*/  @P0 BRA `(.L_x_101) ;  /* 0x0000026000000947 */ /* 0x000fea0003800000 */
[----:B------:R-:W1:Y:S01]  /*6dd0*/  LDS.128 R8, [R6+0x11080] ;  /* 0x0110800006087984 */ /* 0x000e620000000c00 */
[----:B------:R-:W-:Y:S01]  /*6de0*/  SHF.L.U32 R40, R36, 0x10, RZ ;  /* 0x0000001024287819 */ /* 0x000fe200000006ff */
[----:B------:R-:W-:Y:S01]  /*6df0*/  IMAD.U32 R39, R34, 0x10000, RZ ;  /* 0x0001000022277824 */ /* 0x000fe200078e00ff */
[----:B------:R-:W-:Y:S02]  /*6e00*/  LOP3.LUT R41, R36, 0xffff0000, RZ, 0xc0, !PT ;  /* 0xffff000024297812 */ /* 0x000fe400078ec0ff */
[C---:B-1----:R-:W-:Y:S02]  /*6e10*/  SHF.L.U32 R38, R8.reuse, 0x10, RZ ;  /* 0x0000001008267819 */ /* 0x042fe400000006ff */
[----:B------:R-:W-:Y:S02]  /*6e20*/  LOP3.LUT R37, R8, 0xffff0000, RZ, 0xc0, !PT ;  /* 0xffff000008257812 */ /* 0x000fe400078ec0ff */
[C---:B------:R-:W-:Y:S02]  /*6e30*/  SHF.L.U32 R8, R9.reuse, 0x10, RZ ;  /* 0x0000001009087819 */ /* 0x040fe400000006ff */
[----:B------:R-:W-:Y:S01]  /*6e40*/  LOP3.LUT R46, R9, 0xffff0000, RZ, 0xc0, !PT ;  /* 0xffff0000092e7812 */ /* 0x000fe200078ec0ff */
[-C--:B------:R-:W-:Y:S01]  /*6e50*/  FMUL.FTZ R43, R39, R37.reuse ;  /* 0x00000025272b7220 */ /* 0x080fe20000410000 */
[----:B------:R-:W-:Y:S01]  /*6e60*/  LOP3.LUT R9, R34, 0xffff0000, RZ, 0xc0, !PT ;  /* 0xffff000022097812 */ /* 0x000fe200078ec0ff */
[----:B------:R-:W-:Y:S01]  /*6e70*/  FMUL.FTZ R37, R40, R37 ;  /* 0x0000002528257220 */ /* 0x000fe20000410000 */
[----:B------:R-:W-:Y:S01]  /*6e80*/  SHF.L.U32 R44, R10, 0x10, RZ ;  /* 0x000000100a2c7819 */ /* 0x000fe200000006ff */
[----:B------:R-:W-:Y:S01]  /*6e90*/  FFMA.FTZ R43, R40, R38, -R43 ;  /* 0x00000026282b7223 */ /* 0x000fe2000001082b */
[----:B------:R-:W-:Y:S01]  /*6ea0*/  LOP3.LUT R42, R10, 0xffff0000, RZ, 0xc0, !PT ;  /* 0xffff00000a2a7812 */ /* 0x000fe200078ec0ff */
[C---:B------:R-:W-:Y:S01]  /*6eb0*/  IMAD.U32 R10, R11.reuse, 0x10000, RZ ;  /* 0x000100000b0a7824 */ /* 0x040fe200078e00ff */
[----:B------:R-:W-:Y:S01]  /*6ec0*/  LOP3.LUT R45, R11, 0xffff0000, RZ, 0xc0, !PT ;  /* 0xffff00000b2d7812 */ /* 0x000fe200078ec0ff */
[----:B------:R-:W-:Y:S01]  /*6ed0*/  FMUL.FTZ R11, R9, R46 ;  /* 0x0000002e090b7220 */ /* 0x000fe20000410000 */
[----:B------:R-:W-:Y:S01]  /*6ee0*/  LOP3.LUT R40, R35, 0xffff0000, RZ, 0xc0, !PT ;  /* 0xffff000023287812 */ /* 0x000fe200078ec0ff */
[----:B------:R-:W-:Y:S01]  /*6ef0*/  FFMA.FTZ R38, R39, R38, R37 ;  /* 0x0000002627267223 */ /* 0x000fe20000010025 */
[----:B------:R-:W-:Y:S01]  /*6f00*/  SHF.L.U32 R39, R33, 0x10, RZ ;  /* 0x0000001021277819 */ /* 0x000fe200000006ff */
[----:B------:R-:W-:Y:S01]  /*6f10*/  FMUL.FTZ R46, R41, R46 ;  /* 0x0000002e292e7220 */ /* 0x000fe20000410000 */
[----:B------:R-:W-:Y:S01]  /*6f20*/  LOP3.LUT R37, R33, 0xffff0000, RZ, 0xc0, !PT ;  /* 0xffff000021257812 */ /* 0x000fe200078ec0ff */
[-C--:B------:R-:W-:Y:S01]  /*6f30*/  FFMA.FTZ R11, R41, R8.reuse, -R11 ;  /* 0x00000008290b7223 */ /* 0x080fe2000001080b */
[----:B------:R-:W-:Y:S01]  /*6f40*/  SHF.L.U32 R41, R35, 0x10, RZ ;  /* 0x0000001023297819 */ /* 0x000fe200000006ff */
[----:B------:R-:W-:-:S02]  /*6f50*/  FFMA.FTZ R46, R9, R8, R46 ;  /* 0x00000008092e7223 */ /* 0x000fc4000001002e */
[-C--:B------:R-:W-:Y:S02]  /*6f60*/  FMUL.FTZ R8, R39, R42.reuse ;  /* 0x0000002a27087220 */ /* 0x080fe40000410000 */
[-C--:B------:R-:W-:Y:S02]  /*6f70*/  FMUL.FTZ R9, R37, R45.reuse ;  /* 0x0000002d25097220 */ /* 0x080fe40000410000 */
[C---:B------:R-:W-:Y:S02]  /*6f80*/  FMUL.FTZ R42, R41.reuse, R42 ;  /* 0x0000002a292a7220 */ /* 0x040fe40000410000 */
[----:B------:R-:W-:Y:S02]  /*6f90*/  FMUL.FTZ R45, R40, R45 ;  /* 0x0000002d282d7220 */ /* 0x000fe40000410000 */
[-C--:B------:R-:W-:Y:S01]  /*6fa0*/  FFMA.FTZ R41, R41, R44.reuse, -R8 ;  /* 0x0000002c29297223 */ /* 0x080fe20000010808 */
[----:B------:R-:W-:Y:S01]  /*6fb0*/  F2FP.BF16.PACK_AB R8, R38, R43 ;  /* 0x0000002b2608723e */ /* 0x000fe200000010ff */
[----:B------:R-:W-:-:S02]  /*6fc0*/  FFMA.FTZ R42, R39, R44, R42 ;  /* 0x0000002c272a7223 */ /* 0x000fc4000001002a */
[-C--:B------:R-:W-:Y:S01]  /*6fd0*/  FFMA.FTZ R40, R40, R10.reuse, -R9 ;  /* 0x0000000a28287223 */ /* 0x080fe20000010809 */
[----:B------:R-:W-:Y:S01]  /*6fe0*/  F2FP.BF16.PACK_AB R9, R46, R11 ;  /* 0x0000000b2e09723e */ /* 0x000fe200000010ff */
[----:B------:R-:W-:Y:S01]  /*6ff0*/  FFMA.FTZ R45, R37, R10, R45 ;  /* 0x0000000a252d7223 */ /* 0x000fe2000001002d */
[----:B------:R-:W-:-:S04]  /*7000*/  F2FP.BF16.PACK_AB R10, R42, R41 ;  /* 0x000000292a0a723e */ /* 0x000fc800000010ff */
[----:B------:R-:W-:-:S05]  /*7010*/  F2FP.BF16.PACK_AB R11, R45, R40 ;  /* 0x000000282d0b723e */ /* 0x000fca00000010ff */
[----:B------:R1:W-:Y:S02]  /*7020*/  STS.128 [R6+0x11080], R8 ;  /* 0x0110800806007388 */ /* 0x0003e40000000c00 */
.L_x_101:
[----:B------:R-:W-:Y:S05]  /*7030*/  BSYNC B0 ;  /* 0x0000000000007941 */ /* 0x000fea0003800000 */
.L_x_100:
[----:B-1----:R-:W-:Y:S01]  /*7040*/  IADD3 R8, R12, 0x20, RZ ;  /* 0x000000200c087810 */ /* 0x002fe20007ffe0ff */
[----:B------:R-:W-:Y:S03]  /*7050*/  BSSY B0, `(.L_x_102) ;  /* 0x0000029000007945 */ /* 0x000fe60003800000 */
[----:B------:R-:W-:-:S13]  /*7060*/  ISETP.GE.AND P0, PT, R8, c[0x0][0x27c], PT ;  /* 0x00009f0008007a0c */ /* 0x000fda0003f06270 */
        /* <DEDUP_REMOVED lines=20> */
[C---:B------:R-:W-:Y:S01]  /*71b0*/  SHF.L.U32 R39, R28.reuse, 0x10, RZ ;  /* 0x000000101c277819 */ /* 0x040fe200000006ff */
[C---:B------:R-:W-:Y:S01]  /*71c0*/  FMUL.FTZ R46, R41.reuse, R46 ;  /* 0x0000002e292e7220 */ /* 0x040fe20000410000 */
        /* <DEDUP_REMOVED lines=17> */
.L_x_103:
[----:B------:R-:W-:Y:S05]  /*72e0*/  BSYNC B0 ;  /* 0x0000000000007941 */ /* 0x000fea0003800000 */
.L_x_102:
        /* <DEDUP_REMOVED lines=42> */
.L_x_105:
[----:B------:R-:W-:Y:S05]  /*7590*/  BSYNC B0 ;  /* 0x0000000000007941 */ /* 0x000fea0003800000 */
.L_x_104:
[----:B-1----:R-:W-:-:S04]  /*75a0*/  IADD3 R8, R12, 0x60, RZ ;  /* 0x000000600c087810 */ /* 0x002fc80007ffe0ff */
[----:B------:R-:W-:-:S13]  /*75b0*/  ISETP.GE.AND P0, PT, R8, c[0x0][0x27c], PT ;  /* 0x00009f0008007a0c */ /* 0x000fda0003f06270 */
[----:B------:R-:W-:Y:S05]  /*75c0*/  @P0 BRA `(.L_x_99) ;  /* 0x0000026000000947 */ /* 0x000fea0003800000 */
[----:B------:R-:W1:Y:S01]  /*75d0*/  LDS.128 R8, [R6+0x1d080] ;  /* 0x01d0800006087984 */ /* 0x000e620000000c00 */
[C---:B------:R-:W-:Y:S01]  /*75e0*/  SHF.L.U32 R40, R23.reuse, 0x10, RZ ;  /* 0x0000001017287819 */ /* 0x040fe200000006ff */
        /* <DEDUP_REMOVED lines=36> */
.L_x_99:
[----:B------:R-:W-:Y:S05]  /*7830*/  BSYNC B1 ;  /* 0x0000000000017941 */ /* 0x000fea0003800000 */
.L_x_98:
        /* <DEDUP_REMOVED lines=45> */
.L_x_109:
[----:B------:R-:W-:Y:S05]  /*7b10*/  BSYNC B0 ;  /* 0x0000000000007941 */ /* 0x000fea0003800000 */
.L_x_108:
        /* <DEDUP_REMOVED lines=42> */
.L_x_111:
[----:B------:R-:W-:Y:S05]  /*7dc0*/  BSYNC B0 ;  /* 0x0000000000007941 */ /* 0x000fea0003800000 */
.L_x_110:
        /* <DEDUP_REMOVED lines=42> */
.L_x_113:
[----:B------:R-:W-:Y:S05]  /*8070*/  BSYNC B0 ;  /* 0x0000000000007941 */ /* 0x000fea0003800000 */
.L_x_112:
        /* <DEDUP_REMOVED lines=41> */
.L_x_107:
[----:B------:R-:W-:Y:S05]  /*8310*/  BSYNC B1 ;  /* 0x0000000000017941 */ /* 0x000fea0003800000 */
.L_x_106:
[----:B-1----:R-:W-:-:S04]  /*8320*/  IADD3 R9, R17, 0x60, RZ ;  /* 0x0000006011097810 */ /* 0x002fc80007ffe0ff */
[----:B------:R-:W-:-:S13]  /*8330*/  ISETP.GE.AND P0, PT, R9, R32, PT ;  /* 0x000000200900720c */ /* 0x000fda0003f06270 */
[----:B------:R-:W-:Y:S05]  /*8340*/  @P0 BRA `(.L_x_114) ;  /* 0x000043a000000947 */ /* 0x000fea0003800000 */
[----:B------:R-:W-:Y:S01]  /*8350*/  ISETP.GE.AND P0, PT, R12, c[0x0][0x27c], PT ;  /* 0x00009f000c007a0c */ /* 0x000fe20003f06270 */
[----:B------:R-:W-:-:S12]  /*8360*/  BSSY B0, `(.L_x_115) ;  /* 0x0000028000007945 */ /* 0x000fd80003800000 */
[----:B------:R-:W-:Y:S05]  /*8370*/  @P0 BRA `(.L_x_116) ;  /* 0x0000026000000947 */ /* 0x000fea0003800000 */
[----:B------:R-:W1:Y:S01]  /*8380*/  LDS.128 R8, [R6+0x13080] ;  /* 0x0130800006087984 */ /* 0x000e620000000c00 */
[----:B------:R-:W-:Y:S02]  /*8390*/  LOP3.LUT R39, R36, 0xffff0000, RZ, 0xc0, !PT ;  /* 0xffff000024277812 */ /* 0x000fe400078ec0ff */
[----:B------:R-:W-:Y:S02]  /*83a0*/  LOP3.LUT R41, R34, 0xffff0000, RZ, 0xc0, !PT ;  /* 0xffff000022297812 */ /* 0x000fe400078ec0ff */
[C---:B-1----:R-:W-:Y:S02]  /*83b0*/  SHF.L.U32 R37, R8.reuse, 0x10, RZ ;  /* 0x0000001008257819 */ /* 0x042fe400000006ff */
[----:B------:R-:W-:Y:S02]  /*83c0*/  LOP3.LUT R32, R8, 0xffff0000, RZ, 0xc0, !PT ;  /* 0xffff000008207812 */ /* 0x000fe400078ec0ff */
[C---:B------:R-:W-:Y:S02]  /*83d0*/  SHF.L.U32 R8, R9.reuse, 0x10, RZ ;  /* 0x0000001009087819 */ /* 0x040fe400000006ff */
[----:B------:R-:W-:-:S02]  /*83e0*/  LOP3.LUT R38, R9, 0xffff0000, RZ, 0xc0, !PT ;  /* 0xffff000009267812 */ /* 0x000fc400078ec0ff */
[----:B------:R-:W-:Y:S01]  /*83f0*/  SHF.L.U32 R9, R36, 0x10, RZ ;  /* 0x0000001024097819 */ /* 0x000fe200000006ff */
[----:B------:R-:W-:Y:S01]  /*8400*/  IMAD.U32 R36, R34, 0x10000, RZ ;  /* 0x0001000022247824 */ /* 0x000fe200078e00ff */
[C---:B------:R-:W-:Y:S01]  /*8410*/  SHF.L.U32 R42, R10.reuse, 0x10, RZ ;  /* 0x000000100a2a7819 */ /* 0x040fe200000006ff */
[C---:B------:R-:W-:Y:S01]  /*8420*/  IMAD.U32 R34, R11.reuse, 0x10000, RZ ;  /* 0x000100000b227824 */ /* 0x040fe200078e00ff */
[----:B------:R-:W-:Y:S01]  /*8430*/  LOP3.LUT R40, R10, 0xffff0000, RZ, 0xc0, !PT ;  /* 0xffff00000a287812 */ /* 0x000fe200078ec0ff */
[----:B------:R-:W-:Y:S01]  /*8440*/  FMUL.FTZ R10, R36, R32 ;  /* 0x00000020240a7220 */ /* 0x000fe20000410000 */
[----:B------:R-:W-:Y:S01]  /*8450*/  LOP3.LUT R43, R11, 0xffff0000, RZ, 0xc0, !PT ;  /* 0xffff00000b2b7812 */ /* 0x000fe200078ec0ff */
[----:B------:R-:W-:Y:S02]  /*8460*/  FMUL.FTZ R11, R41, R38 ;  /* 0x00000026290b7220 */ /* 0x000fe40000410000 */
[C---:B------:R-:W-:Y:S02]  /*8470*/  FMUL.FTZ R32, R9.reuse, R32 ;  /* 0x0000002009207220 */ /* 0x040fe40000410000 */
[----:B------:R-:W-:-:S02]  /*8480*/  FFMA.FTZ R10, R9, R37, -R10 ;  /* 0x00000025090a7223 */ /* 0x000fc4000001080a */
[----:B------:R-:W-:Y:S01]  /*8490*/  FFMA.FTZ R9, R39, R8, -R11 ;  /* 0x0000000827097223 */ /* 0x000fe2000001080b */
[----:B------:R-:W-:Y:S01]  /*84a0*/  SHF.L.U32 R11, R33, 0x10, RZ ;  /* 0x00000010210b7819 */ /* 0x000fe200000006ff */
[----:B------:R-:W-:Y:S01]  /*84b0*/  FMUL.FTZ R38, R39, R38 ;  /* 0x0000002627267220 */ /* 0x000fe20000410000 */
[----:B------:R-:W-:Y:S01]  /*84c0*/  SHF.L.U32 R39, R35, 0x10, RZ ;  /* 0x0000001023277819 */ /* 0x000fe200000006ff */
[----:B------:R-:W-:Y:S01]  /*84d0*/  FFMA.FTZ R37, R36, R37, R32 ;  /* 0x0000002524257223 */ /* 0x000fe20000010020 */
[----:B------:R-:W-:Y:S01]  /*84e0*/  LOP3.LUT R33, R33, 0xffff0000, RZ, 0xc0, !PT ;  /* 0xffff000021217812 */ /* 0x000fe200078ec0ff */
[----:B------:R-:W-:Y:S01]  /*84f0*/  FFMA.FTZ R38, R41, R8, R38 ;  /* 0x0000000829267223 */ /* 0x000fe20000010026 */
[----:B------:R-:W-:Y:S01]  /*8500*/  LOP3.LUT R35, R35, 0xffff0000, RZ, 0xc0, !PT ;  /* 0xffff000023237812 */ /* 0x000fe200078ec0ff */
[-C--:B------:R-:W-:Y:S02]  /*8510*/  FMUL.FTZ R8, R11, R40.reuse ;  /* 0x000000280b087220 */ /* 0x080fe40000410000 */
[----:B------:R-:W-:Y:S01]  /*8520*/  FMUL.FTZ R40, R39, R40 ;  /* 0x0000002827287220 */ /* 0x000fe20000410000 */
[----:B------:R-:W-:Y:S01]  /*8530*/  F2FP.BF16.PACK_AB R9, R38, R9 ;  /* 0x000000092609723e */ /* 0x000fe200000010ff */
[----:B------:R-:W-:-:S02]  /*8540*/  FMUL.FTZ R32, R33, R43 ;  /* 0x0000002b21207220 */ /* 0x000fc40000410000 */
[----:B------:R-:W-:Y:S02]  /*8550*/  FMUL.FTZ R43, R35, R43 ;  /* 0x0000002b232b7220 */ /* 0x000fe40000410000 */
[----:B------:R-:W-:Y:S02]  /*8560*/  FFMA.FTZ R40, R11, R42, R40 ;  /* 0x0000002a0b287223 */ /* 0x000fe40000010028 */
[----:B------:R-:W-:Y:S02]  /*8570*/  FFMA.FTZ R11, R35, R34, -R32 ;  /* 0x00000022230b7223 */ /* 0x000fe40000010820 */
[----:B------:R-:W-:Y:S01]  /*8580*/  FFMA.FTZ R39, R39, R42, -R8 ;  /* 0x0000002a27277223 */ /* 0x000fe20000010808 */
[----:B------:R-:W-:Y:S01]  /*8590*/  F2FP.BF16.PACK_AB R8, R37, R10 ;  /* 0x0000000a2508723e */ /* 0x000fe200000010ff */
[----:B------:R-:W-:-:S03]  /*85a0*/  FFMA.FTZ R34, R33, R34, R43 ;  /* 0x0000002221227223 */ /* 0x000fc6000001002b */
[----:B------:R-:W-:Y:S02]  /*85b0*/  F2FP.BF16.PACK_AB R10, R40, R39 ;  /* 0x00000027280a723e */ /* 0x000fe400000010ff */
[----:B------:R-:W-:-:S05]  /*85c0*/  F2FP.BF16.PACK_AB R11, R34, R11 ;  /* 0x0000000b220b723e */ /* 0x000fca00000010ff */
[----:B------:R1:W-:Y:S02]  /*85d0*/  STS.128 [R6+0x13080], R8 ;  /* 0x0130800806007388 */ /* 0x0003e40000000c00 */
.L_x_116:
[----:B------:R-:W-:Y:S05]  /*85e0*/  BSYNC B0 ;  /* 0x0000000000007941 */ /* 0x000fea0003800000 */
.L_x_115:
[----:B-1----:R-:W-:Y:S01]  /*85f0*/  IADD3 R8, R12, 0x20, RZ ;  /* 0x000000200c087810 */ /* 0x002fe20007ffe0ff */
[----:B------:R-:W-:Y:S03]  /*8600*/  BSSY B0, `(.L_x_117) ;  /* 0x0000029000007945 */ /* 0x000fe60003800000 */
[----:B------:R-:W-:-:S13]  /*8610*/  ISETP.GE.AND P0, PT, R8, c[0x0][0x27c], PT ;  /* 0x00009f0008007a0c */ /* 0x000fda0003f06270 */
[----:B------:R-:W-:Y:S05]  /*8620*/  @P0 BRA `(.L_x_118) ;  /* 0x0000026000000947 */ /* 0x000fea0003800000 */
[----:B------:R-:W1:Y:S01]  /*8630*/  LDS.128 R8, [R6+0x17080] ;  /* 0x0170800006087984 */ /* 0x000e620000000c00 */
[----:B------:R-:W-:Y:S02]  /*8640*/  LOP3.LUT R35, R31, 0xffff0000, RZ, 0xc0, !PT ;  /* 0xffff00001f237812 */ /* 0x000fe400078ec0ff */
[C---:B-1----:R-:W-:Y:S01]  /*8650*/  SHF.L.U32 R33, R8.reuse, 0x10, RZ ;  /* 0x0000001008217819 */ /* 0x042fe200000006ff */
[----:B------:R-:W-:Y:S01]  /*8660*/  IMAD.U32 R36, R11, 0x10000, RZ ;  /* 0x000100000b247824 */ /* 0x000fe200078e00ff */
[----:B------:R-:W-:Y:S02]  /*8670*/  LOP3.LUT R32, R8, 0xffff0000, RZ, 0xc0, !PT ;  /* 0xffff000008207812 */ /* 0x000fe400078ec0ff */
[C---:B------:R-:W-:Y:S02]  /*8680*/  SHF.L.U32 R8, R9.reuse, 0x10, RZ ;  /* 0x0000001009087819 */ /* 0x040fe400000006ff */
[----:B------:R-:W-:Y:S02]  /*8690*/  LOP3.LUT R34, R9, 0xffff0000, RZ, 0xc0, !PT ;  /* 0xffff000009227812 */ /* 0x000fe400078ec0ff */
[----:B------:R-:W-:Y:S01]  /*86a0*/  SHF.L.U32 R9, R31, 0x10, RZ ;  /* 0x000000101f097819 */ /* 0x000fe200000006ff */
[C---:B------:R-:W-:Y:S01]  /*86b0*/  IMAD.U32 R31, R29.reuse, 0x10000, RZ ;  /* 0x000100001d1f7824 */ /* 0x040fe200078e00ff */
[----:B------:R-:W-:-:S02]  /*86c0*/  LOP3.LUT R29, R29, 0xffff0000, RZ, 0xc0, !PT ;  /* 0xffff00001d1d7812 */ /* 0x000fc400078ec0ff */
[C---:B------:R-:W-:Y:S02]  /*86d0*/  SHF.L.U32 R38, R10.reuse, 0x10, RZ ;  /* 0x000000100a267819 */ /* 0x040fe400000006ff */
[----:B------:R-:W-:Y:S01]  /*86e0*/  LOP3.LUT R37, R10, 0xffff0000, RZ, 0xc0, !PT ;  /* 0xffff00000a257812 */ /* 0x000fe200078ec0ff */
[----:B------:R-:W-:Y:S01]  /*86f0*/  FMUL.FTZ R10, R31, R32 ;  /* 0x000000201f0a7220 */ /* 0x000fe20000410000 */
[----:B------:R-:W-:Y:S01]  /*8700*/  LOP3.LUT R39, R11, 0xffff0000, RZ, 0xc0, !PT ;  /* 0xffff00000b277812 */ /* 0x000fe200078ec0ff */
[----:B------:R-:W-:Y:S02]  /*8710*/  FMUL.FTZ R11, R29, R34 ;  /* 0x000000221d0b7220 */ /* 0x000fe40000410000 */
[C---:B------:R-:W-:Y:S02]  /*8720*/  FMUL.FTZ R32, R9.reuse, R32 ;  /* 0x0000002009207220 */ /* 0x040fe40000410000 */
[-C--:B------:R-:W-:Y:S02]  /*8730*/  FFMA.FTZ R10, R9, R33.reuse, -R10 ;  /* 0x00000021090a7223 */ /* 0x080fe4000001080a */
[----:B------:R-:W-:Y:S01]  /*8740*/  FFMA.FTZ R9, R35, R8, -R11 ;  /* 0x0000000823097223 */ /* 0x000fe2000001080b */
[----:B------:R-:W-:Y:S01]  /*8750*/  SHF.L.U32 R11, R28, 0x10, RZ ;  /* 0x000000101c0b7819 */ /* 0x000fe200000006ff */
[----:B------:R-:W-:Y:S01]  /*8760*/  FFMA.FTZ R31, R31, R33, R32 ;  /* 0x000000211f1f7223 */ /* 0x000fe20000010020 */
[----:B------:R-:W-:Y:S01]  /*8770*/  SHF.L.U32 R32, R30, 0x10, RZ ;  /* 0x000000101e207819 */ /* 0x000fe200000006ff */
[----:B------:R-:W-:Y:S01]  /*8780*/  FMUL.FTZ R34, R35, R34 ;  /* 0x0000002223227220 */ /* 0x000fe20000410000 */
[----:B------:R-:W-:-:S02]  /*8790*/  LOP3.LUT R28, R28, 0xffff0000, RZ, 0xc0, !PT ;  /* 0xffff00001c1c7812 */ /* 0x000fc400078ec0ff */
[----:B------:R-:W-:Y:S01]  /*87a0*/  LOP3.LUT R30, R30, 0xffff0000, RZ, 0xc0, !PT ;  /* 0xffff00001e1e7812 */ /* 0x000fe200078ec0ff */
[----:B------:R-:W-:Y:S01]  /*87b0*/  FFMA.FTZ R34, R29, R8, R34 ;  /* 0x000000081d227223 */ /* 0x000fe20000010022 */
[----:B------:R-:W-:Y:S01]  /*87c0*/  F2FP.BF16.PACK_AB R8, R31, R10 ;  /* 0x0000000a1f08723e */ /* 0x000fe200000010ff */
[-C--:B------:R-:W-:Y:S02]  /*87d0*/  FMUL.FTZ R29, R11, R37.reuse ;  /* 0x000000250b1d7220 */ /* 0x080fe40000410000 */
[----:B------:R-:W-:Y:S01]  /*87e0*/  FMUL.FTZ R37, R32, R37 ;  /* 0x0000002520257220 */ /* 0x000fe20000410000 */
[----:B------:R-:W-:Y:S01]  /*87f0*/  F2FP.BF16.PACK_AB R9, R34, R9 ;  /* 0x000000092209723e */ /* 0x000fe200000010ff */
[-C--:B------:R-:W-:Y:S02]  /*8800*/  FMUL.FTZ R33, R28, R39.reuse ;  /* 0x000000271c217220 */ /* 0x080fe40000410000 */
[----:B------:R-:W-:Y:S02]  /*8810*/  FMUL.FTZ R39, R30, R39 ;  /* 0x000000271e277220 */ /* 0x000fe40000410000 */
[----:B------:R-:W-:-:S02]  /*8820*/  FFMA.FTZ R29, R32, R38, -R29 ;  /* 0x00000026201d7223 */ /* 0x000fc4000001081d */
[----:B------:R-:W-:Y:S02]  /*8830*/  FFMA.FTZ R38, R11, R38, R37 ;  /* 0x000000260b267223 */ /* 0x000fe40000010025 */
[-C--:B------:R-:W-:Y:S02]  /*8840*/  FFMA.FTZ R11, R30, R36.reuse, -R33 ;  /* 0x000000241e0b7223 */ /* 0x080fe40000010821 */
[----:B------:R-:W-:Y:S01]  /*8850*/  FFMA.FTZ R28, R28, R36, R39 ;  /* 0x000000241c1c7223 */ /* 0x000fe20000010027 */
[----:B------:R-:W-:-:S04]  /*8860*/  F2FP.BF16.PACK_AB R10, R38, R29 ;  /* 0x0000001d260a723e */ /* 0x000fc800000010ff */
[----:B------:R-:W-:-:S05]  /*8870*/  F2FP.BF16.PACK_AB R11, R28, R11 ;  /* 0x0000000b1c0b723e */ /* 0x000fca00000010ff */
[----:B------:R1:W-:Y:S02]  /*8880*/  STS.128 [R6+0x17080], R8 ;  /* 0x0170800806007388 */ /* 0x0003e40000000c00 */
.L_x_118:
[----:B------:R-:W-:Y:S05]  /*8890*/  BSYNC B0 ;  /* 0x0000000000007941 */ /* 0x000fea0003800000 */
.L_x_117:
        /* <DEDUP_REMOVED lines=42> */
.L_x_120:
[----:B------:R-:W-:Y:S05]  /*8b40*/  BSYNC B0 ;  /* 0x0000000000007941 */ /* 0x000fea0003800000 */
.L_x_119:
[----:B------:R-:W-:-:S04]  /*8b50*/  IADD3 R12, R12, 0x60, RZ ;  /* 0x000000600c0c7810 */ /* 0x000fc80007ffe0ff */
[----:B------:R-:W-:-:S13]  /*8b60*/  ISETP.GE.AND P0, PT, R12, c[0x0][0x27c], PT ;  /* 0x00009f000c007a0c */ /* 0x000fda0003f06270 */
[----:B------:R-:W-:Y:S05]  /*8b70*/  @P0 BRA `(.L_x_114) ;  /* 0x00003b7000000947 */ /* 0x000fea0003800000 */
[----:B-1----:R-:W1:Y:S01]  /*8b80*/  LDS.128 R8, [R6+0x1f080] ;  /* 0x01f0800006087984 */ /* 0x002e620000000c00 */
        /* <DEDUP_REMOVED lines=11> */
[-C--:B------:R-:W-:Y:S01]  /*8c40*/  FMUL.FTZ R10, R23, R12.reuse ;  /* 0x0000000c170a7220 */ /* 0x080fe20000410000 */
[----:B------:R-:W-:Y:S01]  /*8c50*/  LOP3.LUT R30, R11, 0xffff0000, RZ, 0xc0, !PT ;  /* 0xffff00000b1e7812 */ /* 0x000fe200078ec0ff */
[-C--:B------:R-:W-:Y:S02]  /*8c60*/  FMUL.FTZ R11, R14, R25.reuse ;  /* 0x000000190e0b7220 */ /* 0x080fe40000410000 */
[C---:B------:R-:W-:Y:S02]  /*8c70*/  FMUL.FTZ R12, R9.reuse, R12 ;  /* 0x0000000c090c7220 */ /* 0x040fe40000410000 */
[----:B------:R-:W-:Y:S02]  /*8c80*/  FFMA.FTZ R10, R9, R24, -R10 ;  /* 0x00000018090a7223 */ /* 0x000fe4000001080a */
[C---:B------:R-:W-:Y:S01]  /*8c90*/  FFMA.FTZ R9, R26.reuse, R8, -R11 ;  /* 0x000000081a097223 */ /* 0x040fe2000001080b */
[----:B------:R-:W-:Y:S01]  /*8ca0*/  SHF.L.U32 R11, R13, 0x10, RZ ;  /* 0x000000100d0b7819 */ /* 0x000fe200000006ff */
[----:B------:R-:W-:Y:S01]  /*8cb0*/  FFMA.FTZ R23, R23, R24, R12 ;  /* 0x0000001817177223 */ /* 0x000fe2000001000c */
[----:B------:R-:W-:Y:S01]  /*8cc0*/  SHF.L.U32 R12, R15, 0x10, RZ ;  /* 0x000000100f0c7819 */ /* 0x000fe200000006ff */
[----:B------:R-:W-:Y:S01]  /*8cd0*/  FMUL.FTZ R25, R26, R25 ;  /* 0x000000191a197220 */ /* 0x000fe20000410000 */
[----:B------:R-:W-:-:S02]  /*8ce0*/  LOP3.LUT R13, R13, 0xffff0000, RZ, 0xc0, !PT ;  /* 0xffff00000d0d7812 */ /* 0x000fc400078ec0ff */
[----:B------:R-:W-:Y:S01]  /*8cf0*/  LOP3.LUT R15, R15, 0xffff0000, RZ, 0xc0, !PT ;  /* 0xffff00000f0f7812 */ /* 0x000fe200078ec0ff */
[----:B------:R-:W-:Y:S02]  /*8d00*/  FFMA.FTZ R14, R14, R8, R25 ;  /* 0x000000080e0e7223 */ /* 0x000fe40000010019 */
[-C--:B------:R-:W-:Y:S02]  /*8d10*/  FMUL.FTZ R8, R11, R28.reuse ;  /* 0x0000001c0b087220 */ /* 0x080fe40000410000 */
[----:B------:R-:W-:Y:S01]  /*8d20*/  FMUL.FTZ R28, R12, R28 ;  /* 0x0000001c0c1c7220 */ /* 0x000fe20000410000 */
[----:B------:R-:W-:Y:S01]  /*8d30*/  F2FP.BF16.PACK_AB R9, R14, R9 ;  /* 0x000000090e09723e */ /* 0x000fe200000010ff */
[-C--:B------:R-:W-:Y:S02]  /*8d40*/  FMUL.FTZ R24, R13, R30.reuse ;  /* 0x0000001e0d187220 */ /* 0x080fe40000410000 */
[----:B------:R-:W-:Y:S02]  /*8d50*/  FMUL.FTZ R30, R15, R30 ;  /* 0x0000001e0f1e7220 */ /* 0x000fe40000410000 */
[-C--:B------:R-:W-:Y:S01]  /*8d60*/  FFMA.FTZ R12, R12, R29.reuse, -R8 ;  /* 0x0000001d0c0c7223 */ /* 0x080fe20000010808 */
[----:B------:R-:W-:Y:S01]  /*8d70*/  F2FP.BF16.PACK_AB R8, R23, R10 ;  /* 0x0000000a1708723e */ /* 0x000fe200000010ff */
[----:B------:R-:W-:-:S02]  /*8d80*/  FFMA.FTZ R11, R11, R29, R28 ;  /* 0x0000001d0b0b7223 */ /* 0x000fc4000001001c */
[-C--:B------:R-:W-:Y:S02]  /*8d90*/  FFMA.FTZ R24, R15, R27.reuse, -R24 ;  /* 0x0000001b0f187223 */ /* 0x080fe40000010818 */
[----:B------:R-:W-:Y:S01]  /*8da0*/  FFMA.FTZ R13, R13, R27, R30 ;  /* 0x0000001b0d0d7223 */ /* 0x000fe2000001001e */
[----:B------:R-:W-:-:S04]  /*8db0*/  F2FP.BF16.PACK_AB R10, R11, R12 ;  /* 0x0000000c0b0a723e */ /* 0x000fc800000010ff */
[----:B------:R-:W-:-:S05]  /*8dc0*/  F2FP.BF16.PACK_AB R11, R13, R24 ;  /* 0x000000180d0b723e */ /* 0x000fca00000010ff */
[----:B------:R1:W-:Y:S01]  /*8dd0*/  STS.128 [R6+0x1f080], R8 ;  /* 0x01f0800806007388 */ /* 0x0003e20000000c00 */
[----:B------:R-:W-:Y:S05]  /*8de0*/  BRA `(.L_x_114) ;  /* 0x0000390000007947 */ /* 0x000fea0003800000 */
.L_x_87:
[----:B------:R-:W-:Y:S01]  /*8df0*/  BSSY B0, `(.L_x_121) ;  /* 0x000001f000007945 */ /* 0x000fe20003800000 */
[----:B------:R-:W-:Y:S01]  /*8e00*/  CS2R R30, SRZ ;  /* 0x00000000001e7805 */ /* 0x000fe2000001ff00 */
[----:B------:R-:W-:Y:S01]  /*8e10*/  CS2R R28, SRZ ;  /* 0x00000000001c7805 */ /* 0x000fe2000001ff00 */
[----:B------:R-:W-:Y:S01]  /*8e20*/  CS2R R26, SRZ ;  /* 0x00000000001a7805 */ /* 0x000fe2000001ff00 */
[----:B---3--:R-:W-:Y:S01]  /*8e30*/  CS2R R24, SRZ ;  /* 0x0000000000187805 */ /* 0x008fe2000001ff00 */
[----:B------:R-:W-:Y:S01]  /*8e40*/  CS2R R14, SRZ ;  /* 0x00000000000e7805 */ /* 0x000fe2000001ff00 */
[----:B------:R-:W-:Y:S01]  /*8e50*/  CS2R R12, SRZ ;  /* 0x00000000000c7805 */ /* 0x000fe2000001ff00 */
[----:B------:R-:W-:Y:S01]  /*8e60*/  CS2R R10, SRZ ;  /* 0x00000000000a7805 */ /* 0x000fe2000001ff00 */
[----:B------:R-:W-:Y:S01]  /*8e70*/  CS2R R8, SRZ ;  /* 0x0000000000087805 */ /* 0x000fe2000001ff00 */
[----:B------:R-:W-:Y:S05]  /*8e80*/  @P1 BRA `(.L_x_122) ;  /* 0x0000015000001947 */ /* 0x000fea0003800000 */
[----:B------:R-:W-:Y:S01]  /*8e90*/  ISETP.GE.AND P0, PT, R32, c[0x0][0x27c], PT ;  /* 0x00009f0020007a0c */ /* 0x000fe20003f06270 */
[----:B------:R-:W-:Y:S01]  /*8ea0*/  CS2R R30, SRZ ;  /* 0x00000000001e7805 */ /* 0x000fe2000001ff00 */
[----:B------:R-:W-:Y:S01]  /*8eb0*/  ISETP.GE.AND P1, PT, R23, c[0x0][0x27c], PT ;  /* 0x00009f0017007a0c */ /* 0x000fe20003f26270 */
[----:B------:R-:W-:-:S10]  /*8ec0*/  CS2R R28, SRZ ;  /* 0x00000000001c7805 */ /* 0x000fd4000001ff00 */
[C---:B------:R-:W-:Y:S01]  /*8ed0*/  @!P0 IMAD.SHL.U32 R15, R32.reuse, 0x2, RZ ;  /* 0x00000002200f8824 */ /* 0x040fe200078e00ff */
[----:B------:R-:W-:Y:S02]  /*8ee0*/  @!P0 SHF.L.U64.HI R13, R32, 0x1, R43 ;  /* 0x00000001200d8819 */ /* 0x000fe4000001022b */
[----:B------:R-:W-:Y:S02]  /*8ef0*/  @!P1 SHF.R.S32.HI R12, RZ, 0x1f, R23 ;  /* 0x0000001fff0c9819 */ /* 0x000fe40000011417 */
[----:B------:R-:W-:Y:S02]  /*8f00*/  @!P0 IADD3 R40, P6, R15, R36, RZ ;  /* 0x000000240f288210 */ /* 0x000fe40007fde0ff */
[----:B------:R-:W-:-:S03]  /*8f10*/  @!P1 LEA.HI R12, R12, R23, RZ, 0x3 ;  /* 0x000000170c0c9211 */ /* 0x000fc600078f18ff */
[----:B------:R-:W-:Y:S01]  /*8f20*/  @!P0 IMAD.X R41, R13, 0x1, R37, P6 ;  /* 0x000000010d298824 */ /* 0x000fe200030e0625 */
[----:B------:R-:W-:Y:S02]  /*8f30*/  @!P0 IADD3 R48, P6, R15, R38, RZ ;  /* 0x000000260f308210 */ /* 0x000fe40007fde0ff */
[----:B------:R-:W-:Y:S01]  /*8f40*/  @!P1 LOP3.LUT R12, R12, 0xfffffff8, RZ, 0xc0, !PT ;  /* 0xfffffff80c0c9812 */ /* 0x000fe200078ec0ff */
[----:B------:R-:W-:Y:S01]  /*8f50*/  CS2R R14, SRZ ;  /* 0x00000000000e7805 */ /* 0x000fe2000001ff00 */
[----:B------:R1:W5:Y:S01]  /*8f60*/  @!P0 LD.E.128 R24, [R40.64] ;  /* 0x0000000a28188980 */ /* 0x000362000c101d00 */
[----:B------:R-:W-:Y:S02]  /*8f70*/  @!P0 IMAD.X R49, R13, 0x1, R39, P6 ;  /* 0x000000010d318824 */ /* 0x000fe400030e0627 */
[----:B------:R-:W-:-:S03]  /*8f80*/  @!P1 IMAD.WIDE R36, R12, 0x2, R36 ;  /* 0x000000020c249825 */ /* 0x000fc600078e0224 */
[----:B------:R1:W5:Y:S01]  /*8f90*/  @!P0 LD.E.128 R8, [R48.64] ;  /* 0x0000000a30088980 */ /* 0x000362000c101d00 */
[----:B------:R-:W-:Y:S02]  /*8fa0*/  @!P1 IMAD.WIDE R38, R12, 0x2, R38 ;  /* 0x000000020c269825 */ /* 0x000fe400078e0226 */
[----:B------:R-:W-:Y:S01]  /*8fb0*/  CS2R R12, SRZ ;  /* 0x00000000000c7805 */ /* 0x000fe2000001ff00 */
[----:B------:R1:W5:Y:S05]  /*8fc0*/  @!P1 LD.E.128 R28, [R36.64] ;  /* 0x0000000a241c9980 */ /* 0x00036a000c101d00 */
[----:B------:R1:W5:Y:S02]  /*8fd0*/  @!P1 LD.E.128 R12, [R38.64] ;  /* 0x0000000a260c9980 */ /* 0x000364000c101d00 */
.L_x_122:
[----:B------:R-:W-:Y:S05]  /*8fe0*/  BSYNC B0 ;  /* 0x0000000000007941 */ /* 0x000fea0003800000 */
.L_x_121:
[----:B------:R-:W-:Y:S01]  /*8ff0*/  IMAD R34, R65, -0x80, R34 ;  /* 0xffffff8041227824 */ /* 0x000fe200078e0222 */
[--C-:B-1---5:R-:W-:Y:S01]  /*9000*/  SHF.R.U64 R41, R24, 0x10, R25.reuse ;  /* 0x0000001018297819 */ /* 0x122fe20000001219 */
[--C-:B------:R-:W-:Y:S01]  /*9010*/  IMAD.MOV.U32 R40, RZ, RZ, R25.reuse ;  /* 0x000000ffff287224 */ /* 0x100fe200078e0019 */
[----:B------:R-:W-:Y:S01]  /*9020*/  SHF.R.U32.HI R55, RZ, 0x10, R25 ;  /* 0x00000010ff377819 */ /* 0x000fe20000011619 */
[----:B------:R-:W-:Y:S01]  /*9030*/  IMAD.MOV.U32 R56, RZ, RZ, R24 ;  /* 0x000000ffff387224 */ /* 0x000fe200078e0018 */
[----:B------:R-:W-:Y:S01]  /*9040*/  IMNMX R34, R34, 0x80, PT ;  /* 0x0000008022227817 */ /* 0x000fe20003800200 */
[----:B------:R-:W-:Y:S01]  /*9050*/  IMAD.MOV.U32 R58, RZ, RZ, R26 ;  /* 0x000000ffff3a7224 */ /* 0x000fe200078e001a */
[--C-:B------:R-:W-:Y:S01]  /*9060*/  SHF.R.U64 R39, R26, 0x10, R27.reuse ;  /* 0x000000101a277819 */ /* 0x100fe2000000121b */
[--C-:B------:R-:W-:Y:S01]  /*9070*/  IMAD.MOV.U32 R38, RZ, RZ, R27.reuse ;  /* 0x000000ffff267224 */ /* 0x100fe200078e001b */
[----:B------:R-:W-:Y:S01]  /*9080*/  ISETP.GE.AND P0, PT, R17, R34, PT ;  /* 0x000000221100720c */ /* 0x000fe20003f06270 */
[----:B------:R-:W-:Y:S01]  /*9090*/  IMAD.MOV.U32 R60, RZ, RZ, R28 ;  /* 0x000000ffff3c7224 */ /* 0x000fe200078e001c */
[----:B------:R-:W-:Y:S01]  /*90a0*/  SHF.R.U32.HI R57, RZ, 0x10, R27 ;  /* 0x00000010ff397819 */ /* 0x000fe2000001161b */
[--C-:B------:R-:W-:Y:S01]  /*90b0*/  IMAD.MOV.U32 R25, RZ, RZ, R29.reuse ;  /* 0x000000ffff197224 */ /* 0x100fe200078e001d */
[----:B------:R-:W-:Y:S01]  /*90c0*/  SHF.R.U64 R49, R28, 0x10, R29 ;  /* 0x000000101c317819 */ /* 0x000fe2000000121d */
[--C-:B------:R-:W-:Y:S01]  /*90d0*/  IMAD.MOV.U32 R36, RZ, RZ, R9.reuse ;  /* 0x000000ffff247224 */ /* 0x100fe200078e0009 */
[--C-:B------:R-:W-:Y:S01]  /*90e0*/  SHF.R.U64 R37, R8, 0x10, R9.reuse ;  /* 0x0000001008257819 */ /* 0x100fe20000001209 */
[----:B------:R-:W-:Y:S01]  /*90f0*/  IMAD.MOV.U32 R48, RZ, RZ, R10 ;  /* 0x000000ffff307224 */ /* 0x000fe200078e000a */
[----:B------:R-:W-:Y:S01]  /*9100*/  SHF.R.U32.HI R53, RZ, 0x10, R9 ;  /* 0x00000010ff357819 */ /* 0x000fe20000011609 */
[--C-:B------:R-:W-:Y:S01]  /*9110*/  IMAD.MOV.U32 R33, RZ, RZ, R11.reuse ;  /* 0x000000ffff217224 */ /* 0x100fe200078e000b */
[--C-:B------:R-:W-:Y:S01]  /*9120*/  SHF.R.U64 R35, R10, 0x10, R11.reuse ;  /* 0x000000100a237819 */ /* 0x100fe2000000120b */
[----:B------:R-:W-:Y:S01]  /*9130*/  IMAD.MOV.U32 R50, RZ, RZ, R30 ;  /* 0x000000ffff327224 */ /* 0x000fe200078e001e */
[----:B------:R-:W-:Y:S01]  /*9140*/  SHF.R.U32.HI R54, RZ, 0x10, R11 ;  /* 0x00000010ff367819 */ /* 0x000fe2000001160b */
[----:B------:R-:W-:Y:S01]  /*9150*/  IMAD.MOV.U32 R28, RZ, RZ, R31 ;  /* 0x000000ffff1c7224 */ /* 0x000fe200078e001f */
[----:B------:R-:W-:Y:S01]  /*9160*/  SHF.R.U32.HI R52, RZ, 0x10, R29 ;  /* 0x00000010ff347819 */ /* 0x000fe2000001161d */
[----:B------:R-:W-:Y:S01]  /*9170*/  IMAD.MOV.U32 R46, RZ, RZ, R8 ;  /* 0x000000ffff2e7224 */ /* 0x000fe200078e0008 */
[--C-:B------:R-:W-:Y:S01]  /*9180*/  SHF.R.U64 R27, R12, 0x10, R13.reuse ;  /* 0x000000100c1b7819 */ /* 0x100fe2000000120d */
[----:B------:R-:W-:Y:S01]  /*9190*/  IMAD.MOV.U32 R10, RZ, RZ, R12 ;  /* 0x000000ffff0a7224 */ /* 0x000fe200078e000c */
[--C-:B------:R-:W-:Y:S01]  /*91a0*/  SHF.R.U32.HI R11, RZ, 0x10, R13.reuse ;  /* 0x00000010ff0b7819 */ /* 0x100fe2000001160d */
[----:B------:R-:W-:Y:S01]  /*91b0*/  IMAD.MOV.U32 R26, RZ, RZ, R13 ;  /* 0x000000ffff1a7224 */ /* 0x000fe200078e000d */
[--C-:B------:R-:W-:Y:S01]  /*91c0*/  SHF.R.U64 R29, R30, 0x10, R31.reuse ;  /* 0x000000101e1d7819 */ /* 0x100fe2000000121f */
[----:B------:R-:W-:Y:S01]  /*91d0*/  IMAD.MOV.U32 R9, RZ, RZ, R14 ;  /* 0x000000ffff097224 */ /* 0x000fe200078e000e */
[----:B------:R-:W-:Y:S01]  /*91e0*/  SHF.R.U32.HI R51, RZ, 0x10, R31 ;  /* 0x00000010ff337819 */ /* 0x000fe2000001161f */
[--C-:B------:R-:W-:Y:S01]  /*91f0*/  IMAD.MOV.U32 R24, RZ, RZ, R15.reuse ;  /* 0x000000ffff187224 */ /* 0x100fe200078e000f */
[----:B------:R-:W-:Y:S01]  /*9200*/  SHF.R.U64 R8, R14, 0x10, R15 ;  /* 0x000000100e087819 */ /* 0x000fe2000000120f */
[----:B------:R-:W-:-:S04]  /*9210*/  DEPBAR.LE SB0, 0x1 ;  /* 0x000080400000791a */ /* 0x000fc80000000000 */
[----:B------:R-:W-:Y:S01]  /*9220*/  SHF.R.U32.HI R13, RZ, 0x10, R15 ;  /* 0x00000010ff0d7819 */ /* 0x000fe2000001160f */
[----:B------:R-:W-:Y:S01]  /*9230*/  BSSY B1, `(.L_x_123) ;  /* 0x00000d1000017945 */ /* 0x000fe20003800000 */
        /* <DEDUP_REMOVED lines=21> */
[----:B------:R-:W-:Y:S01]  /*9390*/  MOV R9, c[0x0][0x27c] ;  /* 0x00009f0000097a02 */ /* 0x000fe20000000f00 */
[----:B------:R-:W1:Y:S01]  /*93a0*/  LDS.128 R12, [R6+0x10080] ;  /* 0x01008000060c7984 */ /* 0x000e620000000c00 */
[----:B------:R-:W-:Y:S01]  /*93b0*/  SHF.L.U32 R56, R37, 0x10, RZ ;  /* 0x0000001025387819 */ /* 0x000fe200000006ff */
[----:B------:R-:W-:Y:S01]  /*93c0*/  IMAD.U32 R68, R41, 0x10000, RZ ;  /* 0x0001000029447824 */ /* 0x000fe200078e00ff */
[----:B------:R-:W-:Y:S02]  /*93d0*/  LEA.HI R9, R9, R16, RZ, 0x1d ;  /* 0x0000001009097211 */ /* 0x000fe400078fe8ff */
[----:B------:R-:W-:Y:S02]  /*93e0*/  LOP3.LUT R61, R40, 0xffff0000, RZ, 0xc0, !PT ;  /* 0xffff0000283d7812 */ /* 0x000fe400078ec0ff */
[----:B------:R-:W-:Y:S01]  /*93f0*/  SHF.R.S32.HI R8, RZ, 0x1f, R9 ;  /* 0x0000001fff087819 */ /* 0x000fe20000011409 */
[----:B------:R-:W-:-:S03]  /*9400*/  IMAD.SHL.U32 R10, R9, 0x8, RZ ;  /* 0x00000008090a7824 */ /* 0x000fc600078e00ff */
[----:B------:R-:W-:Y:S02]  /*9410*/  LEA.HI R8, R8, R9, RZ, 0x3 ;  /* 0x0000000908087211 */ /* 0x000fe400078f18ff */
[----:B------:R-:W-:Y:S02]  /*9420*/  LOP3.LUT R10, R47, 0x38, R10, 0xf8, !PT ;  /* 0x000000382f0a7812 */ /* 0x000fe400078ef80a */
[----:B------:R-:W-:Y:S02]  /*9430*/  SHF.L.U32 R8, R8, 0xa, RZ ;  /* 0x0000000a08087819 */ /* 0x000fe400000006ff */
[----:B------:R-:W-:Y:S02]  /*9440*/  LOP3.LUT R9, R10, R45, RZ, 0x3c, !PT ;  /* 0x0000002d0a097212 */ /* 0x000fe400078e3cff */
[----:B------:R-:W-:-:S04]  /*9450*/  LOP3.LUT R8, R8, 0x7fffe000, RZ, 0xc0, !PT ;  /* 0x7fffe00008087812 */ /* 0x000fc800078ec0ff */
[----:B------:R-:W-:-:S05]  /*9460*/  IADD3 R46, R9, R8, R44 ;  /* 0x00000008092e7210 */ /* 0x000fca0007ffe02c */
[----:B------:R-:W-:-:S05]  /*9470*/  IMAD.SHL.U32 R46, R46, 0x2, RZ ;  /* 0x000000022e2e7824 */ /* 0x000fca00078e00ff */
[----:B------:R-:W2:Y:S01]  /*9480*/  LDS.128 R8, [R46+0x10080] ;  /* 0x010080002e087984 */ /* 0x000ea20000000c00 */
[C---:B-1----:R-:W-:Y:S01]  /*9490*/  SHF.L.U32 R49, R12.reuse, 0x10, RZ ;  /* 0x000000100c317819 */ /* 0x042fe200000006ff */
[C---:B------:R-:W-:Y:S01]  /*94a0*/  IMAD.U32 R50, R13.reuse, 0x10000, RZ ;  /* 0x000100000d327824 */ /* 0x040fe200078e00ff */
[----:B------:R-:W-:Y:S02]  /*94b0*/  LOP3.LUT R52, R12, 0xffff0000, RZ, 0xc0, !PT ;  /* 0xffff00000c347812 */ /* 0x000fe400078ec0ff */
[----:B------:R-:W-:Y:S01]  /*94c0*/  LOP3.LUT R12, R13, 0xffff0000, RZ, 0xc0, !PT ;  /* 0xffff00000d0c7812 */ /* 0x000fe200078ec0ff */
[C---:B------:R-:W-:Y:S01]  /*94d0*/  IMAD.U32 R13, R15.reuse, 0x10000, RZ ;  /* 0x000100000f0d7824 */ /* 0x040fe200078e00ff */
[C---:B------:R-:W-:Y:S02]  /*94e0*/  SHF.L.U32 R51, R14.reuse, 0x10, RZ ;  /* 0x000000100e337819 */ /* 0x040fe400000006ff */
[----:B------:R-:W-:Y:S02]  /*94f0*/  LOP3.LUT R48, R14, 0xffff0000, RZ, 0xc0, !PT ;  /* 0xffff00000e307812 */ /* 0x000fe400078ec0ff */
[----:B------:R-:W-:-:S02]  /*9500*/  LOP3.LUT R14, R15, 0xffff0000, RZ, 0xc0, !PT ;  /* 0xffff00000f0e7812 */ /* 0x000fc400078ec0ff */
[C---:B--2---:R-:W-:Y:S01]  /*9510*/  SHF.L.U32 R55, R8.reuse, 0x10, RZ ;  /* 0x0000001008377819 */ /* 0x044fe200000006ff */
[C---:B------:R-:W-:Y:S01]  /*9520*/  IMAD.U32 R62, R11.reuse, 0x10000, RZ ;  /* 0x000100000b3e7824 */ /* 0x040fe200078e00ff */
[----:B------:R-:W-:Y:S02]  /*9530*/  LOP3.LUT R58, R11, 0xffff0000, RZ, 0xc0, !PT ;  /* 0xffff00000b3a7812 */ /* 0x000fe400078ec0ff */
[----:B------:R-:W-:Y:S01]  /*9540*/  LOP3.LUT R53, R8, 0xffff0000, RZ, 0xc0, !PT ;  /* 0xffff000008357812 */ /* 0x000fe200078ec0ff */
[----:B------:R-:W-:Y:S01]  /*9550*/  FMUL.FTZ R54, R55, R56 ;  /* 0x0000003837367220 */ /* 0x000fe20000410000 */
[----:B------:R-:W-:Y:S01]  /*9560*/  LOP3.LUT R11, R37, 0xffff0000, RZ, 0xc0, !PT ;  /* 0xffff0000250b7812 */ /* 0x000fe200078ec0ff */
[-C--:B------:R-:W-:Y:S01]  /*9570*/  FMUL.FTZ R55, R55, R68.reuse ;  /* 0x0000004437377220 */ /* 0x080fe20000410000 */
[C---:B------:R-:W-:Y:S01]  /*9580*/  SHF.L.U32 R66, R10.reuse, 0x10, RZ ;  /* 0x000000100a427819 */ /* 0x040fe200000006ff */
[----:B------:R-:W-:Y:S01]  /*9590*/  IMAD.U32 R8, R9, 0x10000, RZ ;  /* 0x0001000009087824 */ /* 0x000fe200078e00ff */
[----:B------:R-:W-:Y:S01]  /*95a0*/  LOP3.LUT R15, R10, 0xffff0000, RZ, 0xc0, !PT ;  /* 0xffff00000a0f7812 */ /* 0x000fe200078ec0ff */
[----:B------:R-:W-:Y:S01]  /*95b0*/  FFMA.FTZ R54, R49, R68, -R54 ;  /* 0x0000004431367223 */ /* 0x000fe20000010836 */
[----:B------:R-:W-:Y:S01]  /*95c0*/  LOP3.LUT R60, R9, 0xffff0000, RZ, 0xc0, !PT ;  /* 0xffff0000093c7812 */ /* 0x000fe200078ec0ff */
[----:B------:R-:W-:Y:S01]  /*95d0*/  FMUL.FTZ R59, R53, R11 ;  /* 0x0000000b353b7220 */ /* 0x000fe20000410000 */
[----:B------:R-:W-:Y:S01]  /*95e0*/  LOP3.LUT R10, R41, 0xffff0000, RZ, 0xc0, !PT ;  /* 0xffff0000290a7812 */ /* 0x000fe200078ec0ff */
[----:B------:R-:W-:Y:S01]  /*95f0*/  FFMA.FTZ R49, R49, R56, R55 ;  /* 0x0000003831317223 */ /* 0x000fe20000010037 */
[----:B------:R-:W-:Y:S01]  /*9600*/  SHF.L.U32 R9, R36, 0x10, RZ ;  /* 0x0000001024097819 */ /* 0x000fe200000006ff */
[----:B------:R-:W-:-:S02]  /*9610*/  IMAD.U32 R55, R40, 0x10000, RZ ;  /* 0x0001000028377824 */ /* 0x000fc400078e00ff */
[-C--:B------:R-:W-:Y:S02]  /*9620*/  FMUL.FTZ R57, R53, R10.reuse ;  /* 0x0000000a35397220 */ /* 0x080fe40000410000 */
[----:B------:R-:W-:Y:S02]  /*9630*/  FMUL.FTZ R56, R8, R9 ;  /* 0x0000000908387220 */ /* 0x000fe40000410000 */
[----:B------:R-:W-:Y:S01]  /*9640*/  FFMA.FTZ R53, R52, R10, -R59 ;  /* 0x0000000a34357223 */ /* 0x000fe2000001083b */
[----:B------:R-:W-:Y:S01]  /*9650*/  SHF.L.U32 R59, R35, 0x10, RZ ;  /* 0x00000010233b7819 */ /* 0x000fe200000006ff */
[----:B------:R-:W-:Y:S02]  /*9660*/  FMUL.FTZ R10, R8, R55 ;  /* 0x00000037080a7220 */ /* 0x000fe40000410000 */
[----:B------:R-:W-:Y:S01]  /*9670*/  FFMA.FTZ R8, R52, R11, R57 ;  /* 0x0000000b34087223 */ /* 0x000fe20000010039 */
[----:B------:R-:W-:Y:S01]  /*9680*/  LOP3.LUT R57, R39, 0xffff0000, RZ, 0xc0, !PT ;  /* 0xffff000027397812 */ /* 0x000fe200078ec0ff */
[----:B------:R-:W-:Y:S01]  /*9690*/  FFMA.FTZ R52, R50, R55, -R56 ;  /* 0x0000003732347223 */ /* 0x000fe20000010838 */
[----:B------:R-:W-:Y:S01]  /*96a0*/  SHF.L.U32 R11, R33, 0x10, RZ ;  /* 0x00000010210b7819 */ /* 0x000fe200000006ff */
[----:B------:R-:W-:Y:S01]  /*96b0*/  IMAD.U32 R56, R39, 0x10000, RZ ;  /* 0x0001000027387824 */ /* 0x000fe200078e00ff */
[----:B------:R-:W-:Y:S01]  /*96c0*/  F2FP.BF16.PACK_AB R8, R8, R49 ;  /* 0x000000310808723e */ /* 0x000fe200000010ff */
[----:B------:R-:W-:Y:S01]  /*96d0*/  FFMA.FTZ R50, R50, R9, R10 ;  /* 0x0000000932327223 */ /* 0x000fe2000001000a */
[----:B------:R-:W-:Y:S01]  /*96e0*/  LOP3.LUT R10, R35, 0xffff0000, RZ, 0xc0, !PT ;  /* 0xffff0000230a7812 */ /* 0x000fe200078ec0ff */
[----:B------:R-:W-:-:S02]  /*96f0*/  FMUL.FTZ R9, R66, R59 ;  /* 0x0000003b42097220 */ /* 0x000fc40000410000 */
[-C--:B------:R-:W-:Y:S02]  /*9700*/  FMUL.FTZ R66, R66, R56.reuse ;  /* 0x0000003842427220 */ /* 0x080fe40000410000 */
[----:B------:R-:W-:Y:S01]  /*9710*/  FFMA.FTZ R56, R51, R56, -R9 ;  /* 0x0000003833387223 */ /* 0x000fe20000010809 */
[----:B------:R-:W-:Y:S01]  /*9720*/  SHF.L.U32 R9, R38, 0x10, RZ ;  /* 0x0000001026097819 */ /* 0x000fe200000006ff */
[C---:B------:R-:W-:Y:S02]  /*9730*/  FMUL.FTZ R55, R15.reuse, R10 ;  /* 0x0000000a0f377220 */ /* 0x040fe40000410000 */
[----:B------:R-:W-:Y:S02]  /*9740*/  FMUL.FTZ R15, R15, R57 ;  /* 0x000000390f0f7220 */ /* 0x000fe40000410000 */
[----:B------:R-:W-:Y:S02]  /*9750*/  FFMA.FTZ R51, R51, R59, R66 ;  /* 0x0000003b33337223 */ /* 0x000fe40000010042 */
[----:B------:R-:W-:-:S02]  /*9760*/  FMUL.FTZ R66, R62, R11 ;  /* 0x0000000b3e427220 */ /* 0x000fc40000410000 */
[C---:B------:R-:W-:Y:S01]  /*9770*/  FFMA.FTZ R55, R48.reuse, R57, -R55 ;  /* 0x0000003930377223 */ /* 0x040fe20000010837 */
[----:B------:R-:W-:Y:S01]  /*9780*/  LOP3.LUT R57, R33, 0xffff0000, RZ, 0xc0, !PT ;  /* 0xffff000021397812 */ /* 0x000fe200078ec0ff */
[----:B------:R-:W-:Y:S01]  /*9790*/  FFMA.FTZ R10, R48, R10, R15 ;  /* 0x0000000a300a7223 */ /* 0x000fe2000001000f */
[----:B------:R-:W-:Y:S01]  /*97a0*/  LOP3.LUT R15, R38, 0xffff0000, RZ, 0xc0, !PT ;  /* 0xffff0000260f7812 */ /* 0x000fe200078ec0ff */
[-C--:B------:R-:W-:Y:S02]  /*97b0*/  FMUL.FTZ R62, R62, R9.reuse ;  /* 0x000000093e3e7220 */ /* 0x080fe40000410000 */
[C---:B------:R-:W-:Y:S01]  /*97c0*/  FFMA.FTZ R48, R13.reuse, R9, -R66 ;  /* 0x000000090d307223 */ /* 0x040fe20000010842 */
[----:B------:R-:W-:Y:S01]  /*97d0*/  LOP3.LUT R9, R36, 0xffff0000, RZ, 0xc0, !PT ;  /* 0xffff000024097812 */ /* 0x000fe200078ec0ff */
[----:B------:R-:W-:Y:S01]  /*97e0*/  FFMA.FTZ R11, R13, R11, R62 ;  /* 0x0000000b0d0b7223 */ /* 0x000fe2000001003e */
[----:B------:R-:W-:Y:S01]  /*97f0*/  F2FP.BF16.PACK_AB R10, R10, R51 ;  /* 0x000000330a0a723e */ /* 0x000fe200000010ff */
[----:B------:R-:W-:-:S02]  /*9800*/  FMUL.FTZ R59, R58, R57 ;  /* 0x000000393a3b7220 */ /* 0x000fc40000410000 */
[C---:B------:R-:W-:Y:S02]  /*9810*/  FMUL.FTZ R13, R60.reuse, R9 ;  /* 0x000000093c0d7220 */ /* 0x040fe40000410000 */
[----:B------:R-:W-:Y:S02]  /*9820*/  FMUL.FTZ R60, R60, R61 ;  /* 0x0000003d3c3c7220 */ /* 0x000fe40000410000 */
[----:B------:R-:W-:Y:S02]  /*9830*/  FMUL.FTZ R58, R58, R15 ;  /* 0x0000000f3a3a7220 */ /* 0x000fe40000410000 */
[----:B------:R-:W-:Y:S02]  /*9840*/  FFMA.FTZ R13, R12, R61, -R13 ;  /* 0x0000003d0c0d7223 */ /* 0x000fe4000001080d */
[----:B------:R-:W-:Y:S02]  /*9850*/  FFMA.FTZ R15, R14, R15, -R59 ;  /* 0x0000000f0e0f7223 */ /* 0x000fe4000001083b */
[----:B------:R-:W-:Y:S01]  /*9860*/  FFMA.FTZ R9, R12, R9, R60 ;  /* 0x000000090c097223 */ /* 0x000fe2000001003c */
[----:B------:R-:W-:Y:S01]  /*9870*/  F2FP.BF16.PACK_AB R12, R53, R54 ;  /* 0x00000036350c723e */ /* 0x000fe200000010ff */
[----:B------:R-:W-:Y:S01]  /*9880*/  FFMA.FTZ R58, R14, R57, R58 ;  /* 0x000000390e3a7223 */ /* 0x000fe2000001003a */
[----:B------:R-:W-:-:S02]  /*9890*/  F2FP.BF16.PACK_AB R14, R55, R56 ;  /* 0x00000038370e723e */ /* 0x000fc400000010ff */
[----:B------:R-:W-:Y:S02]  /*98a0*/  F2FP.BF16.PACK_AB R13, R13, R52 ;  /* 0x000000340d0d723e */ /* 0x000fe400000010ff */
[----:B------:R-:W-:Y:S02]  /*98b0*/  F2FP.BF16.PACK_AB R15, R15, R48 ;  /* 0x000000300f0f723e */ /* 0x000fe400000010ff */
[----:B------:R-:W-:Y:S02]  /*98c0*/  F2FP.BF16.PACK_AB R9, R9, R50 ;  /* 0x000000320909723e */ /* 0x000fe400000010ff */
[----:B------:R-:W-:Y:S01]  /*98d0*/  F2FP.BF16.PACK_AB R11, R58, R11 ;  /* 0x0000000b3a0b723e */ /* 0x000fe200000010ff */
[----:B------:R1:W-:Y:S04]  /*98e0*/  STS.128 [R6+0x10080], R12 ;  /* 0x0100800c06007388 */ /* 0x0003e80000000c00 */
[----:B------:R1:W-:Y:S02]  /*98f0*/  STS.128 [R46+0x10080], R8 ;  /* 0x010080082e007388 */ /* 0x0003e40000000c00 */
.L_x_126:
[----:B------:R-:W-:Y:S05]  /*9900*/  BSYNC B0 ;  /* 0x0000000000007941 */ /* 0x000fea0003800000 */
.L_x_125:
[----:B------:R-:W-:-:S13]  /*9910*/  ISETP.GE.AND P0, PT, R23, c[0x0][0x27c], PT ;  /* 0x00009f0017007a0c */ /* 0x000fda0003f06270 */
[----:B------:R-:W-:Y:S05]  /*9920*/  @P0 BRA `(.L_x_124) ;  /* 0x0000061000000947 */ /* 0x000fea0003800000 */
[----:B-1----:R-:W-:Y:S01]  /*9930*/  SHF.R.S32.HI R10, RZ, 0x1f, R23 ;  /* 0x0000001fff0a7819 */ /* 0x002fe20000011417 */
[----:B------:R-:W-:Y:S01]  /*9940*/  IMAD.MOV.U32 R9, RZ, RZ, c[0x0][0x27c] ;  /* 0x00009f00ff097624 */ /* 0x000fe200078e00ff */
[----:B------:R-:W-:Y:S01]  /*9950*/  SHF.L.U32 R50, R31, 0x10, RZ ;  /* 0x000000101f327819 */ /* 0x000fe200000006ff */
[----:B------:R-:W-:Y:S01]  /*9960*/  IMAD.U32 R52, R27, 0x10000, RZ ;  /* 0x000100001b347824 */ /* 0x000fe200078e00ff */
[-C--:B------:R-:W-:Y:S01]  /*9970*/  LEA.HI R8, R10, R23.reuse, RZ, 0x3 ;  /* 0x000000170a087211 */ /* 0x080fe200078f18ff */
[----:B------:R-:W-:Y:S01]  /*9980*/  IMAD.U32 R60, R24, 0x10000, RZ ;  /* 0x00010000183c7824 */ /* 0x000fe200078e00ff */
[----:B------:R-:W-:Y:S02]  /*9990*/  LEA.HI R10, R10, R23, RZ, 0x6 ;  /* 0x000000170a0a7211 */ /* 0x000fe400078f30ff */
[--C-:B------:R-:W-:Y:S02]  /*99a0*/  SHF.R.S32.HI R6, RZ, 0x3, R8.reuse ;  /* 0x00000003ff067819 */ /* 0x100fe40000011408 */
[----:B------:R-:W-:Y:S01]  /*99b0*/  LOP3.LUT R8, R47, 0x38, R8, 0xf8, !PT ;  /* 0x000000382f087812 */ /* 0x000fe200078ef808 */
[----:B------:R-:W-:Y:S01]  /*99c0*/  IMAD.SHL.U32 R10, R10, 0x80, RZ ;  /* 0x000000800a0a7824 */ /* 0x000fe200078e00ff */
[----:B------:R-:W-:-:S02]  /*99d0*/  LEA.HI R9, R9, R6, RZ, 0x1d ;  /* 0x0000000609097211 */ /* 0x000fc400078fe8ff */
[----:B------:R-:W-:Y:S02]  /*99e0*/  LOP3.LUT R11, R8, R45, RZ, 0x3c, !PT ;  /* 0x0000002d080b7212 */ /* 0x000fe400078e3cff */
[----:B------:R-:W-:Y:S02]  /*99f0*/  SHF.R.S32.HI R6, RZ, 0x1f, R9 ;  /* 0x0000001fff067819 */ /* 0x000fe40000011409 */
[----:B------:R-:W-:Y:S02]  /*9a00*/  SHF.L.U32 R8, R9, 0x3, RZ ;  /* 0x0000000309087819 */ /* 0x000fe400000006ff */
[----:B------:R-:W-:Y:S02]  /*9a10*/  LEA.HI R6, R6, R9, RZ, 0x3 ;  /* 0x0000000906067211 */ /* 0x000fe400078f18ff */
[----:B------:R-:W-:Y:S02]  /*9a20*/  LOP3.LUT R8, R47, 0x38, R8, 0xf8, !PT ;  /* 0x000000382f087812 */ /* 0x000fe400078ef808 */
[----:B------:R-:W-:Y:S01]  /*9a30*/  LOP3.LUT R10, R10, 0x7fffe000, RZ, 0xc0, !PT ;  /* 0x7fffe0000a0a7812 */ /* 0x000fe200078ec0ff */
[----:B------:R-:W-:Y:S01]  /*9a40*/  IMAD.SHL.U32 R9, R6, 0x400, RZ ;  /* 0x0000040006097824 */ /* 0x000fe200078e00ff */
[----:B------:R-:W-:-:S02]  /*9a50*/  LOP3.LUT R45, R8, R45, RZ, 0x3c, !PT ;  /* 0x0000002d082d7212 */ /* 0x000fc400078e3cff */
[--C-:B------:R-:W-:Y:S02]  /*9a60*/  IADD3 R10, R11, R10, R44.reuse ;  /* 0x0000000a0b0a7210 */ /* 0x100fe40007ffe02c */
[----:B------:R-:W-:Y:S02]  /*9a70*/  LOP3.LUT R9, R9, 0x7fffe000, RZ, 0xc0, !PT ;  /* 0x7fffe00009097812 */ /* 0x000fe400078ec0ff */
[----:B------:R-:W-:Y:S01]  /*9a80*/  LOP3.LUT R51, R31, 0xffff0000, RZ, 0xc0, !PT ;  /* 0xffff00001f337812 */ /* 0x000fe200078ec0ff */
[----:B------:R-:W-:Y:S01]  /*9a90*/  IMAD.SHL.U32 R6, R10, 0x2, RZ ;  /* 0x000000020a067824 */ /* 0x000fe200078e00ff */
[----:B------:R-:W-:Y:S02]  /*9aa0*/  IADD3 R44, R45, R9, R44 ;  /* 0x000000092d2c7210 */ /* 0x000fe40007ffe02c */
[----:B------:R-:W-:Y:S02]  /*9ab0*/  SHF.L.U32 R62, R28, 0x10, RZ ;  /* 0x000000101c3e7819 */ /* 0x000fe400000006ff */
[----:B------:R-:W-:Y:S01]  /*9ac0*/  SHF.L.U32 R44, R44, 0x1, RZ ;  /* 0x000000012c2c7819 */ /* 0x000fe200000006ff */
[----:B------:R-:W1:Y:S01]  /*9ad0*/  LDS.128 R12, [R6+0x10080] ;  /* 0x01008000060c7984 */ /* 0x000e620000000c00 */
[----:B------:R-:W-:-:S03]  /*9ae0*/  LOP3.LUT R59, R30, 0xffff0000, RZ, 0xc0, !PT ;  /* 0xffff00001e3b7812 */ /* 0x000fc600078ec0ff */
[----:B------:R-:W2:Y:S01]  /*9af0*/  LDS.128 R8, [R44+0x10080] ;  /* 0x010080002c087984 */ /* 0x000ea20000000c00 */
[C---:B-1----:R-:W-:Y:S01]  /*9b00*/  IMAD.U32 R45, R12.reuse, 0x10000, RZ ;  /* 0x000100000c2d7824 */ /* 0x042fe200078e00ff */
[----:B------:R-:W-:Y:S01]  /*9b10*/  LOP3.LUT R49, R12, 0xffff0000, RZ, 0xc0, !PT ;  /* 0xffff00000c317812 */ /* 0x000fe200078ec0ff */
[C---:B------:R-:W-:Y:S01]  /*9b20*/  IMAD.U32 R48, R13.reuse, 0x10000, RZ ;  /* 0x000100000d307824 */ /* 0x040fe200078e00ff */
[----:B------:R-:W-:Y:S01]  /*9b30*/  LOP3.LUT R12, R13, 0xffff0000, RZ, 0xc0, !PT ;  /* 0xffff00000d0c7812 */ /* 0x000fe200078ec0ff */
[----:B--2---:R-:W-:Y:S01]  /*9b40*/  IMAD.U32 R57, R8, 0x10000, RZ ;  /* 0x0001000008397824 */ /* 0x004fe200078e00ff */
[C---:B------:R-:W-:Y:S01]  /*9b50*/  SHF.L.U32 R47, R14.reuse, 0x10, RZ ;  /* 0x000000100e2f7819 */ /* 0x040fe200000006ff */
[----:B------:R-:W-:Y:S01]  /*9b60*/  IMAD.U32 R13, R15, 0x10000, RZ ;  /* 0x000100000f0d7824 */ /* 0x000fe200078e00ff */
[----:B------:R-:W-:Y:S01]  /*9b70*/  LOP3.LUT R46, R14, 0xffff0000, RZ, 0xc0, !PT ;  /* 0xffff00000e2e7812 */ /* 0x000fe200078ec0ff */
[----:B------:R-:W-:Y:S01]  /*9b80*/  FMUL.FTZ R54, R57, R52 ;  /* 0x0000003439367220 */ /* 0x000fe20000410000 */
[----:B------:R-:W-:Y:S01]  /*9b90*/  LOP3.LUT R14, R15, 0xffff0000, RZ, 0xc0, !PT ;  /* 0xffff00000f0e7812 */ /* 0x000fe200078ec0ff */
[-C--:B------:R-:W-:Y:S01]  /*9ba0*/  FMUL.FTZ R57, R57, R50.reuse ;  /* 0x0000003239397220 */ /* 0x080fe20000410000 */
[----:B------:R-:W-:Y:S01]  /*9bb0*/  SHF.L.U32 R15, R9, 0x10, RZ ;  /* 0x00000010090f7819 */ /* 0x000fe200000006ff */
[----:B------:R-:W-:Y:S01]  /*9bc0*/  FFMA.FTZ R54, R45, R50, -R54 ;  /* 0x000000322d367223 */ /* 0x000fe20000010836 */
[----:B------:R-:W-:Y:S01]  /*9bd0*/  LOP3.LUT R56, R9, 0xffff0000, RZ, 0xc0, !PT ;  /* 0xffff000009387812 */ /* 0x000fe200078ec0ff */
[----:B------:R-:W-:Y:S01]  /*9be0*/  IMAD.U32 R53, R10, 0x10000, RZ ;  /* 0x000100000a357824 */ /* 0x000fe200078e00ff */
[----:B------:R-:W-:Y:S01]  /*9bf0*/  SHF.L.U32 R9, R11, 0x10, RZ ;  /* 0x000000100b097819 */ /* 0x000fe200000006ff */
[----:B------:R-:W-:Y:S01]  /*9c00*/  FFMA.FTZ R45, R45, R52, R57 ;  /* 0x000000342d2d7223 */ /* 0x000fe20000010039 */
[----:B------:R-:W-:Y:S01]  /*9c10*/  LOP3.LUT R58, R11, 0xffff0000, RZ, 0xc0, !PT ;  /* 0xffff00000b3a7812 */ /* 0x000fe200078ec0ff */
[----:B------:R-:W-:Y:S01]  /*9c20*/  IMAD.U32 R50, R25, 0x10000, RZ ;  /* 0x0001000019327824 */ /* 0x000fe200078e00ff */
[----:B------:R-:W-:-:S02]  /*9c30*/  LOP3.LUT R8, R8, 0xffff0000, RZ, 0xc0, !PT ;  /* 0xffff000008087812 */ /* 0x000fc400078ec0ff */
[----:B------:R-:W-:Y:S01]  /*9c40*/  LOP3.LUT R11, R27, 0xffff0000, RZ, 0xc0, !PT ;  /* 0xffff00001b0b7812 */ /* 0x000fe200078ec0ff */
[----:B------:R-:W-:Y:S01]  /*9c50*/  FMUL.FTZ R57, R53, R50 ;  /* 0x0000003235397220 */ /* 0x000fe20000410000 */
[----:B------:R-:W-:Y:S02]  /*9c60*/  LOP3.LUT R55, R10, 0xffff0000, RZ, 0xc0, !PT ;  /* 0xffff00000a377812 */ /* 0x000fe400078ec0ff */
[----:B------:R-:W-:Y:S01]  /*9c70*/  SHF.L.U32 R52, R29, 0x10, RZ ;  /* 0x000000101d347819 */ /* 0x000fe200000006ff */
[C---:B------:R-:W-:Y:S02]  /*9c80*/  FMUL.FTZ R10, R8.reuse, R11 ;  /* 0x0000000b080a7220 */ /* 0x040fe40000410000 */
[-C--:B------:R-:W-:Y:S02]  /*9c90*/  FMUL.FTZ R8, R8, R51.reuse ;  /* 0x0000003308087220 */ /* 0x080fe40000410000 */
[----:B------:R-:W-:Y:S01]  /*9ca0*/  FFMA.FTZ R51, R49, R51, -R10 ;  /* 0x0000003331337223 */ /* 0x000fe2000001080a */
[----:B------:R-:W-:Y:S01]  /*9cb0*/  LOP3.LUT R10, R25, 0xffff0000, RZ, 0xc0, !PT ;  /* 0xffff0000190a7812 */ /* 0x000fe200078ec0ff */
[----:B------:R-:W-:-:S02]  /*9cc0*/  FMUL.FTZ R53, R53, R52 ;  /* 0x0000003435357220 */ /* 0x000fc40000410000 */
[----:B------:R-:W-:Y:S01]  /*9cd0*/  FFMA.FTZ R8, R49, R11, R8 ;  /* 0x0000000b31087223 */ /* 0x000fe20000010008 */
[----:B------:R-:W-:Y:S01]  /*9ce0*/  LOP3.LUT R49, R29, 0xffff0000, RZ, 0xc0, !PT ;  /* 0xffff00001d317812 */ /* 0x000fe200078ec0ff */
[C---:B------:R-:W-:Y:S01]  /*9cf0*/  FFMA.FTZ R52, R47.reuse, R52, -R57 ;  /* 0x000000342f347223 */ /* 0x040fe20000010839 */
[----:B------:R-:W-:Y:S01]  /*9d00*/  SHF.L.U32 R11, R26, 0x10, RZ ;  /* 0x000000101a0b7819 */ /* 0x000fe200000006ff */
[----:B------:R-:W-:Y:S01]  /*9d10*/  FFMA.FTZ R47, R47, R50, R53 ;  /* 0x000000322f2f7223 */ /* 0x000fe20000010035 */
[----:B------:R-:W-:Y:S01]  /*9d20*/  F2FP.BF16.PACK_AB R8, R8, R45 ;  /* 0x0000002d0808723e */ /* 0x000fe200000010ff */
[C---:B------:R-:W-:Y:S02]  /*9d30*/  FMUL.FTZ R53, R55.reuse, R10 ;  /* 0x0000000a37357220 */ /* 0x040fe40000410000 */
[----:B------:R-:W-:Y:S02]  /*9d40*/  IMAD.U32 R50, R30, 0x10000, RZ ;  /* 0x000100001e327824 */ /* 0x000fe400078e00ff */
[----:B------:R-:W-:-:S02]  /*9d50*/  FMUL.FTZ R55, R55, R49 ;  /* 0x0000003137377220 */ /* 0x000fc40000410000 */
[----:B------:R-:W-:Y:S02]  /*9d60*/  FFMA.FTZ R49, R46, R49, -R53 ;  /* 0x000000312e317223 */ /* 0x000fe40000010835 */
[CC--:B------:R-:W-:Y:S02]  /*9d70*/  FMUL.FTZ R53, R15.reuse, R11.reuse ;  /* 0x0000000b0f357220 */ /* 0x0c0fe40000410000 */
[-C--:B------:R-:W-:Y:S02]  /*9d80*/  FMUL.FTZ R15, R15, R50.reuse ;  /* 0x000000320f0f7220 */ /* 0x080fe40000410000 */
[----:B------:R-:W-:Y:S01]  /*9d90*/  FFMA.FTZ R50, R48, R50, -R53 ;  /* 0x0000003230327223 */ /* 0x000fe20000010835 */
[----:B------:R-:W-:Y:S01]  /*9da0*/  LOP3.LUT R53, R24, 0xffff0000, RZ, 0xc0, !PT ;  /* 0xffff000018357812 */ /* 0x000fe200078ec0ff */
[----:B------:R-:W-:Y:S02]  /*9db0*/  FFMA.FTZ R10, R46, R10, R55 ;  /* 0x0000000a2e0a7223 */ /* 0x000fe40000010037 */
[----:B------:R-:W-:Y:S01]  /*9dc0*/  FFMA.FTZ R48, R48, R11, R15 ;  /* 0x0000000b30307223 */ /* 0x000fe2000001000f */
[----:B------:R-:W-:Y:S01]  /*9dd0*/  LOP3.LUT R15, R28, 0xffff0000, RZ, 0xc0, !PT ;  /* 0xffff00001c0f7812 */ /* 0x000fe200078ec0ff */
[C---:B------:R-:W-:Y:S01]  /*9de0*/  FMUL.FTZ R46, R9.reuse, R60 ;  /* 0x0000003c092e7220 */ /* 0x040fe20000410000 */
[----:B------:R-:W-:Y:S01]  /*9df0*/  F2FP.BF16.PACK_AB R10, R10, R47 ;  /* 0x0000002f0a0a723e */ /* 0x000fe200000010ff */
[-C--:B------:R-:W-:Y:S01]  /*9e00*/  FMUL.FTZ R11, R9, R62.reuse ;  /* 0x0000003e090b7220 */ /* 0x080fe20000410000 */
[----:B------:R-:W-:Y:S01]  /*9e10*/  LOP3.LUT R9, R26, 0xffff0000, RZ, 0xc0, !PT ;  /* 0xffff00001a097812 */ /* 0x000fe200078ec0ff */
[----:B------:R-:W-:-:S02]  /*9e20*/  FFMA.FTZ R46, R13, R62, -R46 ;  /* 0x0000003e0d2e7223 */ /* 0x000fc4000001082e */
[----:B------:R-:W-:Y:S02]  /*9e30*/  FFMA.FTZ R11, R13, R60, R11 ;  /* 0x0000003c0d0b7223 */ /* 0x000fe4000001000b */
[C---:B------:R-:W-:Y:S02]  /*9e40*/  FMUL.FTZ R13, R56.reuse, R9 ;  /* 0x00000009380d7220 */ /* 0x040fe40000410000 */
[----:B------:R-:W-:Y:S02]  /*9e50*/  FMUL.FTZ R57, R56, R59 ;  /* 0x0000003b38397220 */ /* 0x000fe40000410000 */
[C---:B------:R-:W-:Y:S02]  /*9e60*/  FMUL.FTZ R56, R58.reuse, R53 ;  /* 0x000000353a387220 */ /* 0x040fe40000410000 */
[----:B------:R-:W-:Y:S02]  /*9e70*/  FMUL.FTZ R55, R58, R15 ;  /* 0x0000000f3a377220 */ /* 0x000fe40000410000 */
[----:B------:R-:W-:-:S02]  /*9e80*/  FFMA.FTZ R13, R12, R59, -R13 ;  /* 0x0000003b0c0d7223 */ /* 0x000fc4000001080d */
[----:B------:R-:W-:Y:S02]  /*9e90*/  FFMA.FTZ R15, R14, R15, -R56 ;  /* 0x0000000f0e0f7223 */ /* 0x000fe40000010838 */
[----:B------:R-:W-:Y:S01]  /*9ea0*/  FFMA.FTZ R9, R12, R9, R57 ;  /* 0x000000090c097223 */ /* 0x000fe20000010039 */
[----:B------:R-:W-:Y:S01]  /*9eb0*/  F2FP.BF16.PACK_AB R12, R51, R54 ;  /* 0x00000036330c723e */ /* 0x000fe200000010ff */
[----:B------:R-:W-:Y:S01]  /*9ec0*/  FFMA.FTZ R56, R14, R53, R55 ;  /* 0x000000350e387223 */ /* 0x000fe20000010037 */
[----:B------:R-:W-:Y:S02]  /*9ed0*/  F2FP.BF16.PACK_AB R14, R49, R52 ;  /* 0x00000034310e723e */ /* 0x000fe400000010ff */
[----:B------:R-:W-:Y:S02]  /*9ee0*/  F2FP.BF16.PACK_AB R13, R13, R50 ;  /* 0x000000320d0d723e */ /* 0x000fe400000010ff */
[----:B------:R-:W-:Y:S02]  /*9ef0*/  F2FP.BF16.PACK_AB R15, R15, R46 ;  /* 0x0000002e0f0f723e */ /* 0x000fe400000010ff */
[----:B------:R-:W-:-:S02]  /*9f00*/  F2FP.BF16.PACK_AB R9, R9, R48 ;  /* 0x000000300909723e */ /* 0x000fc400000010ff */
[----:B------:R-:W-:Y:S01]  /*9f10*/  F2FP.BF16.PACK_AB R11, R56, R11 ;  /* 0x0000000b380b723e */ /* 0x000fe200000010ff */
[----:B------:R1:W-:Y:S04]  /*9f20*/  STS.128 [R6+0x10080], R12 ;  /* 0x0100800c06007388 */ /* 0x0003e80000000c00 */
[----:B------:R1:W-:Y:S02]  /*9f30*/  STS.128 [R44+0x10080], R8 ;  /* 0x010080082c007388 */ /* 0x0003e40000000c00 */
.L_x_124:
[----:B------:R-:W-:Y:S05]  /*9f40*/  BSYNC B1 ;  /* 0x0000000000017941 */ /* 0x000fea0003800000 */
.L_x_123:
[----:B------:R-:W-:Y:S01]  /*9f50*/  IADD3 R45, R17, 0x20, RZ ;  /* 0x00000020112d7810 */ /* 0x000fe20007ffe0ff */
[----:B------:R-:W-:Y:S03]  /*9f60*/  BSSY B1, `(.L_x_127) ;  /* 0x00000d2000017945 */ /* 0x000fe60003800000 */
[----:B------:R-:W-:-:S13]  /*9f70*/  ISETP.GE.AND P0, PT, R45, R34, PT ;  /* 0x000000222d00720c */ /* 0x000fda0003f06270 */
[----:B------:R-:W-:Y:S05]  /*9f80*/  @P0 BRA `(.L_x_128) ;  /* 0x00000cf000000947 */ /* 0x000fea0003800000 */
[----:B------:R-:W-:Y:S01]  /*9f90*/  ISETP.GE.AND P0, PT, R32, c[0x0][0x27c], PT ;  /* 0x00009f0020007a0c */ /* 0x000fe20003f06270 */
[----:B------:R-:W-:-:S12]  /*9fa0*/  BSSY B0, `(.L_x_129) ;  /* 0x0000063000007945 */ /* 0x000fd80003800000 */
[----:B------:R-:W-:Y:S05]  /*9fb0*/  @P0 BRA `(.L_x_130) ;  /* 0x0000061000000947 */ /* 0x000fea0003800000 */
[----:B-1----:R-:W-:Y:S01]  /*9fc0*/  IMAD.MOV.U32 R11, RZ, RZ, c[0x0][0x27c] ;  /* 0x00009f00ff0b7624 */ /* 0x002fe200078e00ff */
[----:B------:R-:W-:Y:S01]  /*9fd0*/  SHF.R.S32.HI R6, RZ, 0x1f, R45 ;  /* 0x0000001fff067819 */ /* 0x000fe2000001142d */
[----:B------:R-:W-:Y:S01]  /*9fe0*/  IMAD.SHL.U32 R12, R45, 0x40, RZ ;  /* 0x000000402d0c7824 */ /* 0x000fe200078e00ff */
[----:B------:R-:W-:Y:S01]  /*9ff0*/  SHF.L.U32 R62, R38, 0x10, RZ ;  /* 0x00000010263e7819 */ /* 0x000fe200000006ff */
[----:B------:R-:W-:Y:S01]  /*a000*/  IMAD.U32 R52, R35, 0x10000, RZ ;  /* 0x0001000023347824 */ /* 0x000fe200078e00ff */
[----:B------:R-:W-:Y:S01]  /*a010*/  LEA.HI R11, R11, R16, RZ, 0x1d ;  /* 0x000000100b0b7211 */ /* 0x000fe200078fe8ff */
[----:B------:R-:W-:Y:S01]  /*a020*/  IMAD.U32 R54, R39, 0x10000, RZ ;  /* 0x0001000027367824 */ /* 0x000fe200078e00ff */
[----:B------:R-:W-:Y:S01]  /*a030*/  LEA.HI R6, R6, R45, RZ, 0x3 ;  /* 0x0000002d06067211 */ /* 0x000fe200078f18ff */
[----:B------:R-:W-:Y:S01]  /*a040*/  IMAD.U32 R60, R37, 0x10000, RZ ;  /* 0x00010000253c7824 */ /* 0x000fe200078e00ff */
[----:B------:R-:W-:Y:S01]  /*a050*/  SHF.R.S32.HI R8, RZ, 0x1f, R11 ;  /* 0x0000001fff087819 */ /* 0x000fe2000001140b */
[----:B------:R-:W-:Y:S01]  /*a060*/  IMAD.SHL.U32 R9, R11, 0x8, RZ ;  /* 0x000000080b097824 */ /* 0x000fe200078e00ff */
[----:B------:R-:W-:-:S02]  /*a070*/  LOP3.LUT R12, R12, 0x1c0, RZ, 0xc0, !PT ;  /* 0x000001c00c0c7812 */ /* 0x000fc400078ec0ff */
[----:B------:R-:W-:Y:S02]  /*a080*/  LEA.HI R8, R8, R11, RZ, 0x3 ;  /* 0x0000000b08087211 */ /* 0x000fe400078f18ff */
[----:B------:R-:W-:Y:S02]  /*a090*/  SHF.L.U32 R6, R6, 0x6, RZ ;  /* 0x0000000606067819 */ /* 0x000fe400000006ff */
[----:B------:R-:W-:Y:S01]  /*a0a0*/  LOP3.LUT R10, R12, 0x38, R42, 0xf8, !PT ;  /* 0x000000380c0a7812 */ /* 0x000fe200078ef82a */
[----:B------:R-:W-:Y:S01]  /*a0b0*/  IMAD.SHL.U32 R8, R8, 0x400, RZ ;  /* 0x0000040008087824 */ /* 0x000fe200078e00ff */
[----:B------:R-:W-:Y:S02]  /*a0c0*/  SHF.R.U32.HI R13, RZ, 0x3, R12 ;  /* 0x00000003ff0d7819 */ /* 0x000fe4000001160c */
[----:B------:R-:W-:Y:S02]  /*a0d0*/  LOP3.LUT R6, R6, 0xfffffe00, RZ, 0xc0, !PT ;  /* 0xfffffe0006067812 */ /* 0x000fe400078ec0ff */
[----:B------:R-:W-:-:S02]  /*a0e0*/  LOP3.LUT R12, R12, 0x38, R9, 0xf8, !PT ;  /* 0x000000380c0c7812 */ /* 0x000fc400078ef809 */
[----:B------:R-:W-:Y:S02]  /*a0f0*/  LOP3.LUT R10, R6, R10, R13, 0xf6, !PT ;  /* 0x0000000a060a7212 */ /* 0x000fe400078ef60d */
[----:B------:R-:W-:Y:S02]  /*a100*/  LOP3.LUT R13, R12, R13, RZ, 0x3c, !PT ;  /* 0x0000000d0c0d7212 */ /* 0x000fe400078e3cff */
[----:B------:R-:W-:Y:S02]  /*a110*/  LOP3.LUT R8, R8, 0x7fffe000, RZ, 0xc0, !PT ;  /* 0x7fffe00008087812 */ /* 0x000fe400078ec0ff */
[----:B------:R-:W-:Y:S02]  /*a120*/  SHF.L.U32 R44, R10, 0x1, RZ ;  /* 0x000000010a2c7819 */ /* 0x000fe400000006ff */
[----:B------:R-:W-:-:S03]  /*a130*/  IADD3 R6, R13, R8, R6 ;  /* 0x000000080d067210 */ /* 0x000fc60007ffe006 */
[----:B------:R-:W1:Y:S02]  /*a140*/  LDS.128 R12, [R44+0x10080] ;  /* 0x010080002c0c7984 */ /* 0x000e640000000c00 */
[----:B------:R-:W-:-:S05]  /*a150*/  IMAD.SHL.U32 R6, R6, 0x2, RZ ;  /* 0x0000000206067824 */ /* 0x000fca00078e00ff */
[----:B------:R-:W2:Y:S01]  /*a160*/  LDS.128 R8, [R6+0x10080] ;  /* 0x0100800006087984 */ /* 0x000ea20000000c00 */
[----:B-1----:R-:W-:Y:S01]  /*a170*/  IMAD.U32 R51, R14, 0x10000, RZ ;  /* 0x000100000e337824 */ /* 0x002fe200078e00ff */
[C---:B------:R-:W-:Y:S01]  /*a180*/  LOP3.LUT R46, R12.reuse, 0xffff0000, RZ, 0xc0, !PT ;  /* 0xffff00000c2e7812 */ /* 0x040fe200078ec0ff */
[----:B------:R-:W-:Y:S01]  /*a190*/  IMAD.U32 R47, R12, 0x10000, RZ ;  /* 0x000100000c2f7824 */ /* 0x000fe200078e00ff */
[C---:B------:R-:W-:Y:S02]  /*a1a0*/  SHF.L.U32 R48, R13.reuse, 0x10, RZ ;  /* 0x000000100d307819 */ /* 0x040fe400000006ff */
[----:B------:R-:W-:Y:S02]  /*a1b0*/  LOP3.LUT R12, R13, 0xffff0000, RZ, 0xc0, !PT ;  /* 0xffff00000d0c7812 */ /* 0x000fe400078ec0ff */
[C---:B--2---:R-:W-:Y:S02]  /*a1c0*/  SHF.L.U32 R57, R10.reuse, 0x10, RZ ;  /* 0x000000100a397819 */ /* 0x044fe400000006ff */
[----:B------:R-:W-:-:S02]  /*a1d0*/  LOP3.LUT R53, R10, 0xffff0000, RZ, 0xc0, !PT ;  /* 0xffff00000a357812 */ /* 0x000fc400078ec0ff */
[----:B------:R-:W-:Y:S01]  /*a1e0*/  LOP3.LUT R49, R14, 0xffff0000, RZ, 0xc0, !PT ;  /* 0xffff00000e317812 */ /* 0x000fe200078ec0ff */
[-C--:B------:R-:W-:Y:S01]  /*a1f0*/  FMUL.FTZ R55, R52, R57.reuse ;  /* 0x0000003934377220 */ /* 0x080fe20000410000 */
[----:B------:R-:W-:Y:S01]  /*a200*/  LOP3.LUT R10, R35, 0xffff0000, RZ, 0xc0, !PT ;  /* 0xffff0000230a7812 */ /* 0x000fe200078ec0ff */
[C---:B------:R-:W-:Y:S01]  /*a210*/  FMUL.FTZ R57, R54.reuse, R57 ;  /* 0x0000003936397220 */ /* 0x040fe20000410000 */
[C---:B------:R-:W-:Y:S01]  /*a220*/  SHF.L.U32 R13, R15.reuse, 0x10, RZ ;  /* 0x000000100f0d7819 */ /* 0x040fe200000006ff */
[-C--:B------:R-:W-:Y:S01]  /*a230*/  FFMA.FTZ R55, R54, R51.reuse, -R55 ;  /* 0x0000003336377223 */ /* 0x080fe20000010837 */
[----:B------:R-:W-:Y:S01]  /*a240*/  LOP3.LUT R14, R15, 0xffff0000, RZ, 0xc0, !PT ;  /* 0xffff00000f0e7812 */ /* 0x000fe200078ec0ff */
[C---:B------:R-:W-:Y:S01]  /*a250*/  IMAD.U32 R15, R8.reuse, 0x10000, RZ ;  /* 0x00010000080f7824 */ /* 0x040fe200078e00ff */
[----:B------:R-:W-:Y:S01]  /*a260*/  LOP3.LUT R50, R8, 0xffff0000, RZ, 0xc0, !PT ;  /* 0xffff000008327812 */ /* 0x000fe200078ec0ff */
[----:B------:R-:W-:Y:S01]  /*a270*/  FFMA.FTZ R51, R52, R51, R57 ;  /* 0x0000003334337223 */ /* 0x000fe20000010039 */
[----:B------:R-:W-:-:S02]  /*a280*/  SHF.L.U32 R8, R9, 0x10, RZ ;  /* 0x0000001009087819 */ /* 0x000fc400000006ff */
[----:B------:R-:W-:Y:S02]  /*a290*/  LOP3.LUT R58, R9, 0xffff0000, RZ, 0xc0, !PT ;  /* 0xffff0000093a7812 */ /* 0x000fe400078ec0ff */
[----:B------:R-:W-:Y:S02]  /*a2a0*/  LOP3.LUT R54, R39, 0xffff0000, RZ, 0xc0, !PT ;  /* 0xffff000027367812 */ /* 0x000fe400078ec0ff */
[C---:B------:R-:W-:Y:S02]  /*a2b0*/  SHF.L.U32 R9, R11.reuse, 0x10, RZ ;  /* 0x000000100b097819 */ /* 0x040fe400000006ff */
[----:B------:R-:W-:Y:S01]  /*a2c0*/  LOP3.LUT R56, R11, 0xffff0000, RZ, 0xc0, !PT ;  /* 0xffff00000b387812 */ /* 0x000fe200078ec0ff */
[-C--:B------:R-:W-:Y:S01]  /*a2d0*/  FMUL.FTZ R11, R10, R53.reuse ;  /* 0x000000350a0b7220 */ /* 0x080fe20000410000 */
[----:B------:R-:W-:Y:S01]  /*a2e0*/  SHF.L.U32 R52, R41, 0x10, RZ ;  /* 0x0000001029347819 */ /* 0x000fe200000006ff */
[C---:B------:R-:W-:Y:S01]  /*a2f0*/  FMUL.FTZ R53, R54.reuse, R53 ;  /* 0x0000003536357220 */ /* 0x040fe20000410000 */
[----:B------:R-:W-:Y:S01]  /*a300*/  LOP3.LUT R57, R37, 0xffff0000, RZ, 0xc0, !PT ;  /* 0xffff000025397812 */ /* 0x000fe200078ec0ff */
[----:B------:R-:W-:-:S02]  /*a310*/  FFMA.FTZ R54, R54, R49, -R11 ;  /* 0x0000003136367223 */ /* 0x000fc4000001080b */
[-C--:B------:R-:W-:Y:S02]  /*a320*/  FMUL.FTZ R11, R60, R15.reuse ;  /* 0x0000000f3c0b7220 */ /* 0x080fe40000410000 */
[----:B------:R-:W-:Y:S02]  /*a330*/  FMUL.FTZ R15, R52, R15 ;  /* 0x0000000f340f7220 */ /* 0x000fe40000410000 */
[----:B------:R-:W-:Y:S01]  /*a340*/  FFMA.FTZ R10, R10, R49, R53 ;  /* 0x000000310a0a7223 */ /* 0x000fe20000010035 */
[----:B------:R-:W-:Y:S01]  /*a350*/  LOP3.LUT R49, R41, 0xffff0000, RZ, 0xc0, !PT ;  /* 0xffff000029317812 */ /* 0x000fe200078ec0ff */
[-C--:B------:R-:W-:Y:S01]  /*a360*/  FFMA.FTZ R52, R52, R47.reuse, -R11 ;  /* 0x0000002f34347223 */ /* 0x080fe2000001080b */
[----:B------:R-:W-:Y:S01]  /*a370*/  SHF.L.U32 R11, R36, 0x10, RZ ;  /* 0x00000010240b7819 */ /* 0x000fe200000006ff */
[----:B------:R-:W-:Y:S01]  /*a380*/  FFMA.FTZ R47, R60, R47, R15 ;  /* 0x0000002f3c2f7223 */ /* 0x000fe2000001000f */
[----:B------:R-:W-:Y:S01]  /*a390*/  F2FP.BF16.PACK_AB R10, R10, R51 ;  /* 0x000000330a0a723e */ /* 0x000fe200000010ff */
[----:B------:R-:W-:-:S02]  /*a3a0*/  FMUL.FTZ R53, R57, R50 ;  /* 0x0000003239357220 */ /* 0x000fc40000410000 */
[----:B------:R-:W-:Y:S02]  /*a3b0*/  IMAD.U32 R15, R40, 0x10000, RZ ;  /* 0x00010000280f7824 */ /* 0x000fe400078e00ff */
[C---:B------:R-:W-:Y:S02]  /*a3c0*/  FMUL.FTZ R59, R49.reuse, R50 ;  /* 0x00000032313b7220 */ /* 0x040fe40000410000 */
[----:B------:R-:W-:Y:S02]  /*a3d0*/  FFMA.FTZ R49, R49, R46, -R53 ;  /* 0x0000002e31317223 */ /* 0x000fe40000010835 */
[-C--:B------:R-:W-:Y:S02]  /*a3e0*/  FMUL.FTZ R50, R11, R8.reuse ;  /* 0x000000080b327220 */ /* 0x080fe40000410000 */
[----:B------:R-:W-:Y:S02]  /*a3f0*/  FMUL.FTZ R53, R15, R8 ;  /* 0x000000080f357220 */ /* 0x000fe40000410000 */
[----:B------:R-:W-:-:S02]  /*a400*/  IMAD.U32 R60, R33, 0x10000, RZ ;  /* 0x00010000213c7824 */ /* 0x000fc400078e00ff */
[----:B------:R-:W-:Y:S01]  /*a410*/  FFMA.FTZ R50, R15, R48, -R50 ;  /* 0x000000300f327223 */ /* 0x000fe20000010832 */
[----:B------:R-:W-:Y:S01]  /*a420*/  LOP3.LUT R15, R38, 0xffff0000, RZ, 0xc0, !PT ;  /* 0xffff0000260f7812 */ /* 0x000fe200078ec0ff */
[----:B------:R-:W-:Y:S01]  /*a430*/  FFMA.FTZ R8, R57, R46, R59 ;  /* 0x0000002e39087223 */ /* 0x000fe2000001003b */
[----:B------:R-:W-:Y:S01]  /*a440*/  LOP3.LUT R59, R40, 0xffff0000, RZ, 0xc0, !PT ;  /* 0xffff0000283b7812 */ /* 0x000fe200078ec0ff */
[----:B------:R-:W-:Y:S01]  /*a450*/  FFMA.FTZ R48, R11, R48, R53 ;  /* 0x000000300b307223 */ /* 0x000fe20000010035 */
[----:B------:R-:W-:Y:S01]  /*a460*/  LOP3.LUT R53, R33, 0xffff0000, RZ, 0xc0, !PT ;  /* 0xffff000021357812 */ /* 0x000fe200078ec0ff */
[----:B------:R-:W-:Y:S01]  /*a470*/  FMUL.FTZ R46, R60, R9 ;  /* 0x000000093c2e7220 */ /* 0x000fe20000410000 */
[----:B------:R-:W-:Y:S01]  /*a480*/  F2FP.BF16.PACK_AB R8, R8, R47 ;  /* 0x0000002f0808723e */ /* 0x000fe200000010ff */
[----:B------:R-:W-:Y:S01]  /*a490*/  FMUL.FTZ R11, R62, R9 ;  /* 0x000000093e0b7220 */ /* 0x000fe20000410000 */
[----:B------:R-:W-:Y:S01]  /*a4a0*/  LOP3.LUT R9, R36, 0xffff0000, RZ, 0xc0, !PT ;  /* 0xffff000024097812 */ /* 0x000fe200078ec0ff */
[----:B------:R-:W-:-:S02]  /*a4b0*/  FFMA.FTZ R46, R62, R13, -R46 ;  /* 0x0000000d3e2e7223 */ /* 0x000fc4000001082e */
[----:B------:R-:W-:Y:S02]  /*a4c0*/  FFMA.FTZ R11, R60, R13, R11 ;  /* 0x0000000d3c0b7223 */ /* 0x000fe4000001000b */
[----:B------:R-:W-:Y:S02]  /*a4d0*/  FMUL.FTZ R13, R9, R58 ;  /* 0x0000003a090d7220 */ /* 0x000fe40000410000 */
[----:B------:R-:W-:Y:S02]  /*a4e0*/  FMUL.FTZ R57, R53, R56 ;  /* 0x0000003835397220 */ /* 0x000fe40000410000 */
[----:B------:R-:W-:Y:S02]  /*a4f0*/  FMUL.FTZ R58, R59, R58 ;  /* 0x0000003a3b3a7220 */ /* 0x000fe40000410000 */
        /* <DEDUP_REMOVED lines=13> */
.L_x_130:
[----:B------:R-:W-:Y:S05]  /*a5d0*/  BSYNC B0 ;  /* 0x0000000000007941 */ /* 0x000fea0003800000 */
.L_x_129:
[----:B------:R-:W-:-:S13]  /*a5e0*/  ISETP.GE.AND P0, PT, R23, c[0x0][0x27c], PT ;  /* 0x00009f0017007a0c */ /* 0x000fda0003f06270 */
[----:B------:R-:W-:Y:S05]  /*a5f0*/  @P0 BRA `(.L_x_128) ;  /* 0x0000068000000947 */ /* 0x000fea0003800000 */
[----:B-1----:R-:W-:Y:S01]  /*a600*/  SHF.R.S32.HI R10, RZ, 0x1f, R23 ;  /* 0x0000001fff0a7819 */ /* 0x002fe20000011417 */
[----:B------:R-:W-:Y:S01]  /*a610*/  IMAD.MOV.U32 R12, RZ, RZ, c[0x0][0x27c] ;  /* 0x00009f00ff0c7624 */ /* 0x000fe200078e00ff */
[----:B------:R-:W-:Y:S01]  /*a620*/  SHF.R.S32.HI R8, RZ, 0x1f, R45 ;  /* 0x0000001fff087819 */ /* 0x000fe2000001142d */
[----:B------:R-:W-:Y:S01]  /*a630*/  IMAD.SHL.U32 R13, R45, 0x40, RZ ;  /* 0x000000402d0d7824 */ /* 0x000fe200078e00ff */
[CC--:B------:R-:W-:Y:S01]  /*a640*/  LEA.HI R6, R10.reuse, R23.reuse, RZ, 0x3 ;  /* 0x000000170a067211 */ /* 0x0c0fe200078f18ff */
[----:B------:R-:W-:Y:S01]  /*a650*/  IMAD.U32 R55, R27, 0x10000, RZ ;  /* 0x000100001b377824 */ /* 0x000fe200078e00ff */
[----:B------:R-:W-:Y:S01]  /*a660*/  LEA.HI R11, R10, R23, RZ, 0x6 ;  /* 0x000000170a0b7211 */ /* 0x000fe200078f30ff */
[----:B------:R-:W-:Y:S01]  /*a670*/  IMAD.U32 R53, R31, 0x10000, RZ ;  /* 0x000100001f357824 */ /* 0x000fe200078e00ff */
[----:B------:R-:W-:Y:S02]  /*a680*/  SHF.R.S32.HI R9, RZ, 0x3, R6 ;  /* 0x00000003ff097819 */ /* 0x000fe40000011406 */
[----:B------:R-:W-:-:S02]  /*a690*/  LOP3.LUT R13, R13, 0x1c0, RZ, 0xc0, !PT ;  /* 0x000001c00d0d7812 */ /* 0x000fc400078ec0ff */
[----:B------:R-:W-:Y:S02]  /*a6a0*/  LEA.HI R12, R12, R9, RZ, 0x1d ;  /* 0x000000090c0c7211 */ /* 0x000fe400078fe8ff */
[----:B------:R-:W-:Y:S02]  /*a6b0*/  LEA.HI R8, R8, R45, RZ, 0x3 ;  /* 0x0000002d08087211 */ /* 0x000fe400078f18ff */
[----:B------:R-:W-:Y:S01]  /*a6c0*/  SHF.R.S32.HI R9, RZ, 0x1f, R12 ;  /* 0x0000001fff097819 */ /* 0x000fe2000001140c */
[----:B------:R-:W-:Y:S01]  /*a6d0*/  IMAD.SHL.U32 R10, R12, 0x8, RZ ;  /* 0x000000080c0a7824 */ /* 0x000fe200078e00ff */
[----:B------:R-:W-:Y:S01]  /*a6e0*/  LOP3.LUT R15, R13, 0x38, R6, 0xf8, !PT ;  /* 0x000000380d0f7812 */ /* 0x000fe200078ef806 */
[----:B------:R-:W-:Y:S01]  /*a6f0*/  IMAD.SHL.U32 R8, R8, 0x40, RZ ;  /* 0x0000004008087824 */ /* 0x000fe200078e00ff */
[----:B------:R-:W-:Y:S02]  /*a700*/  LEA.HI R9, R9, R12, RZ, 0x3 ;  /* 0x0000000c09097211 */ /* 0x000fe400078f18ff */
[----:B------:R-:W-:-:S02]  /*a710*/  SHF.R.U32.HI R6, RZ, 0x3, R13 ;  /* 0x00000003ff067819 */ /* 0x000fc4000001160d */
[----:B------:R-:W-:Y:S01]  /*a720*/  LOP3.LUT R13, R13, 0x38, R10, 0xf8, !PT ;  /* 0x000000380d0d7812 */ /* 0x000fe200078ef80a */
[----:B------:R-:W-:Y:S01]  /*a730*/  IMAD.SHL.U32 R9, R9, 0x400, RZ ;  /* 0x0000040009097824 */ /* 0x000fe200078e00ff */
[----:B------:R-:W-:Y:S02]  /*a740*/  SHF.L.U32 R11, R11, 0x7, RZ ;  /* 0x000000070b0b7819 */ /* 0x000fe400000006ff */
[-C--:B------:R-:W-:Y:S02]  /*a750*/  LOP3.LUT R14, R15, R6.reuse, RZ, 0x3c, !PT ;  /* 0x000000060f0e7212 */ /* 0x080fe400078e3cff */
[----:B------:R-:W-:Y:S02]  /*a760*/  LOP3.LUT R13, R13, R6, RZ, 0x3c, !PT ;  /* 0x000000060d0d7212 */ /* 0x000fe400078e3cff */
[----:B------:R-:W-:Y:S02]  /*a770*/  LOP3.LUT R8, R8, 0xfffffe00, RZ, 0xc0, !PT ;  /* 0xfffffe0008087812 */ /* 0x000fe400078ec0ff */
[----:B------:R-:W-:-:S02]  /*a780*/  LOP3.LUT R6, R9, 0x7fffe000, RZ, 0xc0, !PT ;  /* 0x7fffe00009067812 */ /* 0x000fc400078ec0ff */
[----:B------:R-:W-:Y:S02]  /*a790*/  LOP3.LUT R11, R11, 0x7fffe000, RZ, 0xc0, !PT ;  /* 0x7fffe0000b0b7812 */ /* 0x000fe400078ec0ff */
[--C-:B------:R-:W-:Y:S02]  /*a7a0*/  IADD3 R6, R13, R6, R8.reuse ;  /* 0x000000060d067210 */ /* 0x100fe40007ffe008 */
[----:B------:R-:W-:Y:S02]  /*a7b0*/  IADD3 R11, R14, R11, R8 ;  /* 0x0000000b0e0b7210 */ /* 0x000fe40007ffe008 */
[----:B------:R-:W-:Y:S02]  /*a7c0*/  SHF.L.U32 R6, R6, 0x1, RZ ;  /* 0x0000000106067819 */ /* 0x000fe400000006ff */
[----:B------:R-:W-:Y:S01]  /*a7d0*/  LOP3.LUT R57, R31, 0xffff0000, RZ, 0xc0, !PT ;  /* 0xffff00001f397812 */ /* 0x000fe200078ec0ff */
[----:B------:R-:W-:Y:S02]  /*a7e0*/  IMAD.SHL.U32 R44, R11, 0x2, RZ ;  /* 0x000000020b2c7824 */ /* 0x000fe400078e00ff */
[----:B------:R-:W1:Y:S04]  /*a7f0*/  LDS.128 R8, [R6+0x10080] ;  /* 0x0100800006087984 */ /* 0x000e680000000c00 */
[----:B------:R-:W2:Y:S01]  /*a800*/  LDS.128 R12, [R44+0x10080] ;  /* 0x010080002c0c7984 */ /* 0x000ea20000000c00 */
[C---:B-1----:R-:W-:Y:S01]  /*a810*/  IMAD.U32 R54, R8.reuse, 0x10000, RZ ;  /* 0x0001000008367824 */ /* 0x042fe200078e00ff */
[C---:B------:R-:W-:Y:S01]  /*a820*/  LOP3.LUT R59, R11.reuse, 0xffff0000, RZ, 0xc0, !PT ;  /* 0xffff00000b3b7812 */ /* 0x040fe200078ec0ff */
[----:B------:R-:W-:Y:S01]  /*a830*/  IMAD.U32 R47, R11, 0x10000, RZ ;  /* 0x000100000b2f7824 */ /* 0x000fe200078e00ff */
[----:B------:R-:W-:Y:S01]  /*a840*/  LOP3.LUT R49, R8, 0xffff0000, RZ, 0xc0, !PT ;  /* 0xffff000008317812 */ /* 0x000fe200078ec0ff */
[C---:B--2---:R-:W-:Y:S01]  /*a850*/  IMAD.U32 R46, R12.reuse, 0x10000, RZ ;  /* 0x000100000c2e7824 */ /* 0x044fe200078e00ff */
[----:B------:R-:W-:Y:S01]  /*a860*/  LOP3.LUT R11, R27, 0xffff0000, RZ, 0xc0, !PT ;  /* 0xffff00001b0b7812 */ /* 0x000fe200078ec0ff */
[-C--:B------:R-:W-:Y:S01]  /*a870*/  FMUL.FTZ R58, R55, R54.reuse ;  /* 0x00000036373a7220 */ /* 0x080fe20000410000 */
[----:B------:R-:W-:Y:S01]  /*a880*/  LOP3.LUT R50, R12, 0xffff0000, RZ, 0xc0, !PT ;  /* 0xffff00000c327812 */ /* 0x000fe200078ec0ff */
[----:B------:R-:W-:Y:S01]  /*a890*/  FMUL.FTZ R54, R53, R54 ;  /* 0x0000003635367220 */ /* 0x000fe20000410000 */
[----:B------:R-:W-:Y:S01]  /*a8a0*/  SHF.L.U32 R8, R9, 0x10, RZ ;  /* 0x0000001009087819 */ /* 0x000fe200000006ff */
[-C--:B------:R-:W-:Y:S01]  /*a8b0*/  FFMA.FTZ R58, R53, R46.reuse, -R58 ;  /* 0x0000002e353a7223 */ /* 0x080fe2000001083a */
[----:B------:R-:W-:Y:S01]  /*a8c0*/  LOP3.LUT R48, R9, 0xffff0000, RZ, 0xc0, !PT ;  /* 0xffff000009307812 */ /* 0x000fe200078ec0ff */
[----:B------:R-:W-:Y:S01]  /*a8d0*/  FFMA.FTZ R46, R55, R46, R54 ;  /* 0x0000002e372e7223 */ /* 0x000fe20000010036 */
[C---:B------:R-:W-:Y:S01]  /*a8e0*/  SHF.L.U32 R9, R10.reuse, 0x10, RZ ;  /* 0x000000100a097819 */ /* 0x040fe200000006ff */
[-C--:B------:R-:W-:Y:S01]  /*a8f0*/  FMUL.FTZ R53, R11, R49.reuse ;  /* 0x000000310b357220 */ /* 0x080fe20000410000 */
[----:B------:R-:W-:Y:S01]  /*a900*/  LOP3.LUT R52, R10, 0xffff0000, RZ, 0xc0, !PT ;  /* 0xffff00000a347812 */ /* 0x000fe200078ec0ff */
[----:B------:R-:W-:Y:S01]  /*a910*/  IMAD.U32 R10, R25, 0x10000, RZ ;  /* 0x00010000190a7824 */ /* 0x000fe200078e00ff */
[----:B------:R-:W-:Y:S01]  /*a920*/  SHF.L.U32 R54, R29, 0x10, RZ ;  /* 0x000000101d367819 */ /* 0x000fe200000006ff */
[C---:B------:R-:W-:Y:S01]  /*a930*/  FMUL.FTZ R56, R57.reuse, R49 ;  /* 0x0000003139387220 */ /* 0x040fe20000410000 */
[----:B------:R-:W-:Y:S01]  /*a940*/  SHF.L.U32 R51, R14, 0x10, RZ ;  /* 0x000000100e337819 */ /* 0x000fe200000006ff */
[-C--:B------:R-:W-:Y:S01]  /*a950*/  FFMA.FTZ R57, R57, R50.reuse, -R53 ;  /* 0x0000003239397223 */ /* 0x080fe20000010835 */
[----:B------:R-:W-:Y:S01]  /*a960*/  LOP3.LUT R49, R25, 0xffff0000, RZ, 0xc0, !PT ;  /* 0xffff000019317812 */ /* 0x000fe200078ec0ff */
[-C--:B------:R-:W-:Y:S01]  /*a970*/  FMUL.FTZ R55, R10, R9.reuse ;  /* 0x000000090a377220 */ /* 0x080fe20000410000 */
[----:B------:R-:W-:Y:S01]  /*a980*/  LOP3.LUT R14, R14, 0xffff0000, RZ, 0xc0, !PT ;  /* 0xffff00000e0e7812 */ /* 0x000fe200078ec0ff */
[C---:B------:R-:W-:Y:S01]  /*a990*/  FMUL.FTZ R53, R54.reuse, R9 ;  /* 0x0000000936357220 */ /* 0x040fe20000410000 */
[----:B------:R-:W-:Y:S01]  /*a9a0*/  LOP3.LUT R45, R13, 0xffff0000, RZ, 0xc0, !PT ;  /* 0xffff00000d2d7812 */ /* 0x000fe200078ec0ff */
[----:B------:R-:W-:Y:S01]  /*a9b0*/  FFMA.FTZ R9, R11, R50, R56 ;  /* 0x000000320b097223 */ /* 0x000fe20000010038 */
[----:B------:R-:W-:Y:S01]  /*a9c0*/  LOP3.LUT R11, R29, 0xffff0000, RZ, 0xc0, !PT ;  /* 0xffff00001d0b7812 */ /* 0x000fe200078ec0ff */
[----:B------:R-:W-:-:S02]  /*a9d0*/  FFMA.FTZ R50, R54, R51, -R55 ;  /* 0x0000003336327223 */ /* 0x000fc40000010837 */
[----:B------:R-:W-:Y:S02]  /*a9e0*/  FFMA.FTZ R10, R10, R51, R53 ;  /* 0x000000330a0a7223 */ /* 0x000fe40000010035 */
[----:B------:R-:W-:Y:S02]  /*a9f0*/  IMAD.U32 R51, R26, 0x10000, RZ ;  /* 0x000100001a337824 */ /* 0x000fe400078e00ff */
[----:B------:R-:W-:Y:S02]  /*aa00*/  IMAD.U32 R53, R30, 0x10000, RZ ;  /* 0x000100001e357824 */ /* 0x000fe400078e00ff */
[-C--:B------:R-:W-:Y:S02]  /*aa10*/  FMUL.FTZ R54, R49, R52.reuse ;  /* 0x0000003431367220 */ /* 0x080fe40000410000 */
[----:B------:R-:W-:Y:S01]  /*aa20*/  FMUL.FTZ R55, R11, R52 ;  /* 0x000000340b377220 */ /* 0x000fe20000410000 */
[----:B------:R-:W-:Y:S01]  /*aa30*/  SHF.L.U32 R52, R24, 0x10, RZ ;  /* 0x0000001018347819 */ /* 0x000fe200000006ff */
[----:B------:R-:W-:-:S02]  /*aa40*/  FMUL.FTZ R56, R51, R8 ;  /* 0x0000000833387220 */ /* 0x000fc40000410000 */
[----:B------:R-:W-:Y:S02]  /*aa50*/  IMAD.U32 R12, R13, 0x10000, RZ ;  /* 0x000100000d0c7824 */ /* 0x000fe400078e00ff */
[----:B------:R-:W-:Y:S02]  /*aa60*/  FMUL.FTZ R8, R53, R8 ;  /* 0x0000000835087220 */ /* 0x000fe40000410000 */
[-C--:B------:R-:W-:Y:S02]  /*aa70*/  FFMA.FTZ R11, R11, R14.reuse, -R54 ;  /* 0x0000000e0b0b7223 */ /* 0x080fe40000010836 */
[----:B------:R-:W-:Y:S02]  /*aa80*/  IMAD.U32 R54, R28, 0x10000, RZ ;  /* 0x000100001c367824 */ /* 0x000fe400078e00ff */
[----:B------:R-:W-:Y:S01]  /*aa90*/  FFMA.FTZ R55, R49, R14, R55 ;  /* 0x0000000e31377223 */ /* 0x000fe20000010037 */
[----:B------:R-:W-:Y:S01]  /*aaa0*/  LOP3.LUT R49, R30, 0xffff0000, RZ, 0xc0, !PT ;  /* 0xffff00001e317812 */ /* 0x000fe200078ec0ff */
[C---:B------:R-:W-:Y:S01]  /*aab0*/  IMAD.U32 R13, R15.reuse, 0x10000, RZ ;  /* 0x000100000f0d7824 */ /* 0x040fe200078e00ff */
[----:B------:R-:W-:Y:S01]  /*aac0*/  LOP3.LUT R15, R15, 0xffff0000, RZ, 0xc0, !PT ;  /* 0xffff00000f0f7812 */ /* 0x000fe200078ec0ff */
[----:B------:R-:W-:Y:S01]  /*aad0*/  FMUL.FTZ R14, R52, R47 ;  /* 0x0000002f340e7220 */ /* 0x000fe20000410000 */
[----:B------:R-:W-:Y:S01]  /*aae0*/  F2FP.BF16.PACK_AB R10, R55, R10 ;  /* 0x0000000a370a723e */ /* 0x000fe200000010ff */
[----:B------:R-:W-:-:S02]  /*aaf0*/  FFMA.FTZ R56, R53, R12, -R56 ;  /* 0x0000000c35387223 */ /* 0x000fc40000010838 */
[----:B------:R-:W-:Y:S01]  /*ab00*/  FFMA.FTZ R51, R51, R12, R8 ;  /* 0x0000000c33337223 */ /* 0x000fe20000010008 */
[----:B------:R-:W-:Y:S01]  /*ab10*/  LOP3.LUT R12, R26, 0xffff0000, RZ, 0xc0, !PT ;  /* 0xffff00001a0c7812 */ /* 0x000fe200078ec0ff */
[----:B------:R-:W-:Y:S01]  /*ab20*/  FMUL.FTZ R47, R54, R47 ;  /* 0x0000002f362f7220 */ /* 0x000fe20000410000 */
[----:B------:R-:W-:Y:S01]  /*ab30*/  LOP3.LUT R8, R24, 0xffff0000, RZ, 0xc0, !PT ;  /* 0xffff000018087812 */ /* 0x000fe200078ec0ff */
[-C--:B------:R-:W-:Y:S01]  /*ab40*/  FFMA.FTZ R54, R54, R13.reuse, -R14 ;  /* 0x0000000d36367223 */ /* 0x080fe2000001080e */
[----:B------:R-:W-:Y:S01]  /*ab50*/  LOP3.LUT R14, R28, 0xffff0000, RZ, 0xc0, !PT ;  /* 0xffff00001c0e7812 */ /* 0x000fe200078ec0ff */
[-C--:B------:R-:W-:Y:S02]  /*ab60*/  FMUL.FTZ R60, R12, R48.reuse ;  /* 0x000000300c3c7220 */ /* 0x080fe40000410000 */
[----:B------:R-:W-:Y:S02]  /*ab70*/  FFMA.FTZ R52, R52, R13, R47 ;  /* 0x0000000d34347223 */ /* 0x000fe4000001002f */
[----:B------:R-:W-:-:S02]  /*ab80*/  FMUL.FTZ R48, R49, R48 ;  /* 0x0000003031307220 */ /* 0x000fc40000410000 */
[-C--:B------:R-:W-:Y:S02]  /*ab90*/  FMUL.FTZ R47, R8, R59.reuse ;  /* 0x0000003b082f7220 */ /* 0x080fe40000410000 */
[----:B------:R-:W-:Y:S02]  /*aba0*/  FMUL.FTZ R59, R14, R59 ;  /* 0x0000003b0e3b7220 */ /* 0x000fe40000410000 */
[-C--:B------:R-:W-:Y:S02]  /*abb0*/  FFMA.FTZ R13, R49, R45.reuse, -R60 ;  /* 0x0000002d310d7223 */ /* 0x080fe4000001083c */
[----:B------:R-:W-:Y:S01]  /*abc0*/  FFMA.FTZ R48, R12, R45, R48 ;  /* 0x0000002d0c307223 */ /* 0x000fe20000010030 */
[----:B------:R-:W-:Y:S01]  /*abd0*/  F2FP.BF16.PACK_AB R12, R57, R58 ;  /* 0x0000003a390c723e */ /* 0x000fe200000010ff */
[-C--:B------:R-:W-:Y:S01]  /*abe0*/  FFMA.FTZ R45, R14, R15.reuse, -R47 ;  /* 0x0000000f0e2d7223 */ /* 0x080fe2000001082f */
        /* <DEDUP_REMOVED lines=9> */
.L_x_128:
[----:B------:R-:W-:Y:S05]  /*ac80*/  BSYNC B1 ;  /* 0x0000000000017941 */ /* 0x000fea0003800000 */
.L_x_127:
        /* <DEDUP_REMOVED lines=104> */
.L_x_134:
[----:B------:R-:W-:Y:S05]  /*b310*/  BSYNC B0 ;  /* 0x0000000000007941 */ /* 0x000fea0003800000 */
.L_x_133:
        /* <DEDUP_REMOVED lines=106> */
.L_x_132:
[----:B------:R-:W-:Y:S05]  /*b9c0*/  BSYNC B1 ;  /* 0x0000000000017941 */ /* 0x000fea0003800000 */
.L_x_131:
[----:B------:R-:W-:-:S04]  /*b9d0*/  IADD3 R45, R17, 0x60, RZ ;  /* 0x00000060112d7810 */ /* 0x000fc80007ffe0ff */
        /* <DEDUP_REMOVED lines=10> */
[----:B------:R-:W-:Y:S02]  /*ba80*/  LEA.HI R6, R11, R16, RZ, 0x1d ;  /* 0x000000100b067211 */ /* 0x000fe400078fe8ff */
[----:B------:R-:W-:Y:S02]  /*ba90*/  LEA.HI R8, R8, R45, RZ, 0x3 ;  /* 0x0000002d08087211 */ /* 0x000fe400078f18ff */
        /* <DEDUP_REMOVED lines=14> */
[----:B------:R-:W-:Y:S02]  /*bb80*/  IADD3 R6, R13, R6, R8 ;  /* 0x000000060d067210 */ /* 0x000fe40007ffe008 */
[----:B------:R-:W-:Y:S01]  /*bb90*/  LOP3.LUT R41, R41, 0xffff0000, RZ, 0xc0, !PT ;  /* 0xffff000029297812 */ /* 0x000fe200078ec0ff */
[----:B------:R-:W1:Y:S01]  /*bba0*/  LDS.128 R12, [R32+0x10080] ;  /* 0x01008000200c7984 */ /* 0x000e620000000c00 */
[----:B------:R-:W-:Y:S01]  /*bbb0*/  LOP3.LUT R35, R35, 0xffff0000, RZ, 0xc0, !PT ;  /* 0xffff000023237812 */ /* 0x000fe200078ec0ff */
[----:B------:R-:W-:-:S05]  /*bbc0*/  IMAD.SHL.U32 R6, R6, 0x2, RZ ;  /* 0x0000000206067824 */ /* 0x000fca00078e00ff */
[----:B------:R-:W2:Y:S01]  /*bbd0*/  LDS.128 R8, [R6+0x10080] ;  /* 0x0100800006087984 */ /* 0x000ea20000000c00 */
[C---:B-1----:R-:W-:Y:S01]  /*bbe0*/  IMAD.U32 R42, R12.reuse, 0x10000, RZ ;  /* 0x000100000c2a7824 */ /* 0x042fe200078e00ff */
[----:B------:R-:W-:Y:S01]  /*bbf0*/  LOP3.LUT R34, R12, 0xffff0000, RZ, 0xc0, !PT ;  /* 0xffff00000c227812 */ /* 0x000fe200078ec0ff */
[----:B------:R-:W-:Y:S01]  /*bc00*/  IMAD.U32 R43, R14, 0x10000, RZ ;  /* 0x000100000e2b7824 */ /* 0x000fe200078e00ff */
[C---:B------:R-:W-:Y:S02]  /*bc10*/  SHF.L.U32 R12, R13.reuse, 0x10, RZ ;  /* 0x000000100d0c7819 */ /* 0x040fe400000006ff */
[----:B------:R-:W-:Y:S02]  /*bc20*/  LOP3.LUT R44, R13, 0xffff0000, RZ, 0xc0, !PT ;  /* 0xffff00000d2c7812 */ /* 0x000fe400078ec0ff */
[C---:B------:R-:W-:Y:S01]  /*bc30*/  SHF.L.U32 R13, R15.reuse, 0x10, RZ ;  /* 0x000000100f0d7819 */ /* 0x040fe200000006ff */
[----:B--2---:R-:W-:Y:S01]  /*bc40*/  IMAD.U32 R46, R8, 0x10000, RZ ;  /* 0x00010000082e7824 */ /* 0x004fe200078e00ff */
[----:B------:R-:W-:Y:S01]  /*bc50*/  LOP3.LUT R47, R15, 0xffff0000, RZ, 0xc0, !PT ;  /* 0xffff00000f2f7812 */ /* 0x000fe200078ec0ff */
[----:B------:R-:W-:Y:S01]  /*bc60*/  IMAD.U32 R51, R10, 0x10000, RZ ;  /* 0x000100000a337824 */ /* 0x000fe200078e00ff */
[----:B------:R-:W-:-:S02]  /*bc70*/  LOP3.LUT R15, R8, 0xffff0000, RZ, 0xc0, !PT ;  /* 0xffff0000080f7812 */ /* 0x000fc400078ec0ff */
[C---:B------:R-:W-:Y:S02]  /*bc80*/  SHF.L.U32 R8, R9.reuse, 0x10, RZ ;  /* 0x0000001009087819 */ /* 0x040fe400000006ff */
[----:B------:R-:W-:Y:S01]  /*bc90*/  LOP3.LUT R52, R9, 0xffff0000, RZ, 0xc0, !PT ;  /* 0xffff000009347812 */ /* 0x000fe200078ec0ff */
[C---:B------:R-:W-:Y:S01]  /*bca0*/  IMAD.U32 R9, R37.reuse, 0x10000, RZ ;  /* 0x0001000025097824 */ /* 0x040fe200078e00ff */
[----:B------:R-:W-:Y:S02]  /*bcb0*/  LOP3.LUT R50, R10, 0xffff0000, RZ, 0xc0, !PT ;  /* 0xffff00000a327812 */ /* 0x000fe400078ec0ff */
[----:B------:R-:W-:Y:S01]  /*bcc0*/  LOP3.LUT R37, R37, 0xffff0000, RZ, 0xc0, !PT ;  /* 0xffff000025257812 */ /* 0x000fe200078ec0ff */
[-C--:B------:R-:W-:Y:S01]  /*bcd0*/  FMUL.FTZ R10, R9, R46.reuse ;  /* 0x0000002e090a7220 */ /* 0x080fe20000410000 */
[----:B------:R-:W-:Y:S01]  /*bce0*/  LOP3.LUT R14, R14, 0xffff0000, RZ, 0xc0, !PT ;  /* 0xffff00000e0e7812 */ /* 0x000fe200078ec0ff */
[----:B------:R-:W-:Y:S01]  /*bcf0*/  FMUL.FTZ R46, R49, R46 ;  /* 0x0000002e312e7220 */ /* 0x000fe20000410000 */
[----:B------:R-:W-:Y:S01]  /*bd00*/  SHF.L.U32 R48, R11, 0x10, RZ ;  /* 0x000000100b307819 */ /* 0x000fe200000006ff */
[----:B------:R-:W-:Y:S01]  /*bd10*/  FFMA.FTZ R10, R49, R42, -R10 ;  /* 0x0000002a310a7223 */ /* 0x000fe2000001080a */
[----:B------:R-:W-:Y:S01]  /*bd20*/  LOP3.LUT R11, R11, 0xffff0000, RZ, 0xc0, !PT ;  /* 0xffff00000b0b7812 */ /* 0x000fe200078ec0ff */
[----:B------:R-:W-:-:S02]  /*bd30*/  FMUL.FTZ R49, R37, R15 ;  /* 0x0000000f25317220 */ /* 0x000fc40000410000 */
[----:B------:R-:W-:Y:S01]  /*bd40*/  FFMA.FTZ R46, R9, R42, R46 ;  /* 0x0000002a092e7223 */ /* 0x000fe2000001002e */
[----:B------:R-:W-:Y:S01]  /*bd50*/  SHF.L.U32 R42, R39, 0x10, RZ ;  /* 0x00000010272a7819 */ /* 0x000fe200000006ff */
[----:B------:R-:W-:Y:S01]  /*bd60*/  FMUL.FTZ R15, R41, R15 ;  /* 0x0000000f290f7220 */ /* 0x000fe20000410000 */
[----:B------:R-:W-:Y:S01]  /*bd70*/  LOP3.LUT R39, R39, 0xffff0000, RZ, 0xc0, !PT ;  /* 0xffff000027277812 */ /* 0x000fe200078ec0ff */
[-C--:B------:R-:W-:Y:S02]  /*bd80*/  FMUL.FTZ R9, R54, R51.reuse ;  /* 0x0000003336097220 */ /* 0x080fe40000410000 */
[-C--:B------:R-:W-:Y:S01]  /*bd90*/  FFMA.FTZ R15, R37, R34.reuse, R15 ;  /* 0x00000022250f7223 */ /* 0x080fe2000001000f */
[----:B------:R-:W-:Y:S01]  /*bda0*/  SHF.L.U32 R37, R36, 0x10, RZ ;  /* 0x0000001024257819 */ /* 0x000fe200000006ff */
[----:B------:R-:W-:Y:S02]  /*bdb0*/  FFMA.FTZ R49, R41, R34, -R49 ;  /* 0x0000002229317223 */ /* 0x000fe40000010831 */
[----:B------:R-:W-:-:S02]  /*bdc0*/  FMUL.FTZ R51, R42, R51 ;  /* 0x000000332a337220 */ /* 0x000fc40000410000 */
[-C--:B------:R-:W-:Y:S02]  /*bdd0*/  FMUL.FTZ R34, R35, R50.reuse ;  /* 0x0000003223227220 */ /* 0x080fe40000410000 */
[----:B------:R-:W-:Y:S02]  /*bde0*/  IMAD.U32 R41, R40, 0x10000, RZ ;  /* 0x0001000028297824 */ /* 0x000fe400078e00ff */
[-C--:B------:R-:W-:Y:S01]  /*bdf0*/  FFMA.FTZ R9, R42, R43.reuse, -R9 ;  /* 0x0000002b2a097223 */ /* 0x080fe20000010809 */
[----:B------:R-:W-:Y:S01]  /*be00*/  SHF.L.U32 R42, R38, 0x10, RZ ;  /* 0x00000010262a7819 */ /* 0x000fe200000006ff */
[----:B------:R-:W-:Y:S01]  /*be10*/  FFMA.FTZ R51, R54, R43, R51 ;  /* 0x0000002b36337223 */ /* 0x000fe20000010033 */
[----:B------:R-:W-:Y:S01]  /*be20*/  LOP3.LUT R38, R38, 0xffff0000, RZ, 0xc0, !PT ;  /* 0xffff000026267812 */ /* 0x000fe200078ec0ff */
[C---:B------:R-:W-:Y:S02]  /*be30*/  FMUL.FTZ R50, R39.reuse, R50 ;  /* 0x0000003227327220 */ /* 0x040fe40000410000 */
[----:B------:R-:W-:-:S02]  /*be40*/  FFMA.FTZ R34, R39, R14, -R34 ;  /* 0x0000000e27227223 */ /* 0x000fc40000010822 */
[-C--:B------:R-:W-:Y:S02]  /*be50*/  FMUL.FTZ R43, R37, R8.reuse ;  /* 0x00000008252b7220 */ /* 0x080fe40000410000 */
[----:B------:R-:W-:Y:S02]  /*be60*/  IMAD.U32 R39, R33, 0x10000, RZ ;  /* 0x0001000021277824 */ /* 0x000fe400078e00ff */
[----:B------:R-:W-:Y:S02]  /*be70*/  FMUL.FTZ R8, R41, R8 ;  /* 0x0000000829087220 */ /* 0x000fe40000410000 */
[----:B------:R-:W-:Y:S01]  /*be80*/  FFMA.FTZ R50, R35, R14, R50 ;  /* 0x0000000e23327223 */ /* 0x000fe20000010032 */
[----:B------:R-:W-:Y:S01]  /*be90*/  LOP3.LUT R35, R36, 0xffff0000, RZ, 0xc0, !PT ;  /* 0xffff000024237812 */ /* 0x000fe200078ec0ff */
[----:B------:R-:W-:Y:S02]  /*bea0*/  FMUL.FTZ R14, R39, R48 ;  /* 0x00000030270e7220 */ /* 0x000fe40000410000 */
[-C--:B------:R-:W-:Y:S01]  /*beb0*/  FFMA.FTZ R37, R37, R12.reuse, R8 ;  /* 0x0000000c25257223 */ /* 0x080fe20000010008 */
[----:B------:R-:W-:Y:S01]  /*bec0*/  LOP3.LUT R8, R33, 0xffff0000, RZ, 0xc0, !PT ;  /* 0xffff000021087812 */ /* 0x000fe200078ec0ff */
[----:B------:R-:W-:Y:S01]  /*bed0*/  FFMA.FTZ R43, R41, R12, -R43 ;  /* 0x0000000c292b7223 */ /* 0x000fe2000001082b */
[----:B------:R-:W-:Y:S01]  /*bee0*/  LOP3.LUT R41, R40, 0xffff0000, RZ, 0xc0, !PT ;  /* 0xffff000028297812 */ /* 0x000fe200078ec0ff */
[----:B------:R-:W-:-:S02]  /*bef0*/  FMUL.FTZ R48, R42, R48 ;  /* 0x000000302a307220 */ /* 0x000fc40000410000 */
[----:B------:R-:W-:Y:S01]  /*bf00*/  FFMA.FTZ R42, R42, R13, -R14 ;  /* 0x0000000d2a2a7223 */ /* 0x000fe2000001080e */
[----:B------:R-:W-:Y:S01]  /*bf10*/  F2FP.BF16.PACK_AB R14, R34, R9 ;  /* 0x00000009220e723e */ /* 0x000fe200000010ff */
[----:B------:R-:W-:Y:S02]  /*bf20*/  FFMA.FTZ R48, R39, R13, R48 ;  /* 0x0000000d27307223 */ /* 0x000fe40000010030 */
[-C--:B------:R-:W-:Y:S02]  /*bf30*/  FMUL.FTZ R36, R35, R52.reuse ;  /* 0x0000003423247220 */ /* 0x080fe40000410000 */
[-C--:B------:R-:W-:Y:S02]  /*bf40*/  FMUL.FTZ R13, R8, R11.reuse ;  /* 0x0000000b080d7220 */ /* 0x080fe40000410000 */
[----:B------:R-:W-:Y:S02]  /*bf50*/  FMUL.FTZ R52, R41, R52 ;  /* 0x0000003429347220 */ /* 0x000fe40000410000 */
[----:B------:R-:W-:-:S02]  /*bf60*/  FMUL.FTZ R12, R38, R11 ;  /* 0x0000000b260c7220 */ /* 0x000fc40000410000 */
[-C--:B------:R-:W-:Y:S02]  /*bf70*/  FFMA.FTZ R36, R41, R44.reuse, -R36 ;  /* 0x0000002c29247223 */ /* 0x080fe40000010824 */
[----:B------:R-:W-:Y:S02]  /*bf80*/  FFMA.FTZ R11, R38, R47, -R13 ;  /* 0x0000002f260b7223 */ /* 0x000fe4000001080d */
[----:B------:R-:W-:Y:S01]  /*bf90*/  FFMA.FTZ R44, R35, R44, R52 ;  /* 0x0000002c232c7223 */ /* 0x000fe20000010034 */
[----:B------:R-:W-:Y:S01]  /*bfa0*/  F2FP.BF16.PACK_AB R13, R36, R43 ;  /* 0x0000002b240d723e */ /* 0x000fe200000010ff */
[----:B------:R-:W-:Y:S01]  /*bfb0*/  FFMA.FTZ R47, R8, R47, R12 ;  /* 0x0000002f082f7223 */ /* 0x000fe2000001000c */
[----:B------:R-:W-:Y:S02]  /*bfc0*/  F2FP.BF16.PACK_AB R8, R15, R46 ;  /* 0x0000002e0f08723e */ /* 0x000fe400000010ff */
[----:B------:R-:W-:Y:S02]  /*bfd0*/  F2FP.BF16.PACK_AB R12, R49, R10 ;  /* 0x0000000a310c723e */ /* 0x000fe400000010ff */
[----:B------:R-:W-:-:S02]  /*bfe0*/  F2FP.BF16.PACK_AB R15, R11, R42 ;  /* 0x0000002a0b0f723e */ /* 0x000fc400000010ff */
[----:B------:R-:W-:Y:S02]  /*bff0*/  F2FP.BF16.PACK_AB R10, R50, R51 ;  /* 0x00000033320a723e */ /* 0x000fe400000010ff */
[----:B------:R-:W-:Y:S01]  /*c000*/  F2FP.BF16.PACK_AB R9, R44, R37 ;  /* 0x000000252c09723e */ /* 0x000fe200000010ff */
[----:B------:R1:W-:Y:S01]  /*c010*/  STS.128 [R32+0x10080], R12 ;  /* 0x0100800c20007388 */ /* 0x0003e20000000c00 */
[----:B------:R-:W-:-:S05]  /*c020*/  F2FP.BF16.PACK_AB R11, R47, R48 ;  /* 0x000000302f0b723e */ /* 0x000fca00000010ff */
[----:B------:R1:W-:Y:S02]  /*c030*/  STS.128 [R6+0x10080], R8 ;  /* 0x0100800806007388 */ /* 0x0003e40000000c00 */
.L_x_136:
[----:B------:R-:W-:Y:S05]  /*c040*/  BSYNC B0 ;  /* 0x0000000000007941 */ /* 0x000fea0003800000 */
.L_x_135:
[----:B------:R-:W-:-:S13]  /*c050*/  ISETP.GE.AND P0, PT, R23, c[0x0][0x27c], PT ;  /* 0x00009f0017007a0c */ /* 0x000fda0003f06270 */
[----:B------:R-:W-:Y:S05]  /*c060*/  @P0 BRA `(.L_x_114) ;  /* 0x0000068000000947 */ /* 0x000fea0003800000 */
[----:B-1----:R-:W-:Y:S01]  /*c070*/  SHF.R.S32.HI R8, RZ, 0x1f, R23 ;  /* 0x0000001fff087819 */ /* 0x002fe20000011417 */
[----:B------:R-:W-:Y:S01]  /*c080*/  IMAD.SHL.U32 R12, R45, 0x40, RZ ;  /* 0x000000402d0c7824 */ /* 0x000fe200078e00ff */
[----:B------:R-:W-:Y:S01]  /*c090*/  SHF.R.S32.HI R6, RZ, 0x1f, R45 ;  /* 0x0000001fff067819 */ /* 0x000fe2000001142d */
[----:B------:R-:W-:Y:S01]  /*c0a0*/  IMAD.MOV.U32 R10, RZ, RZ, c[0x0][0x27c] ;  /* 0x00009f00ff0a7624 */ /* 0x000fe200078e00ff */
[-C--:B------:R-:W-:Y:S02]  /*c0b0*/  LEA.HI R13, R8, R23.reuse, RZ, 0x3 ;  /* 0x00000017080d7211 */ /* 0x080fe400078f18ff */
[----:B------:R-:W-:Y:S02]  /*c0c0*/  LOP3.LUT R12, R12, 0x1c0, RZ, 0xc0, !PT ;  /* 0x000001c00c0c7812 */ /* 0x000fe400078ec0ff */
[----:B------:R-:W-:Y:S02]  /*c0d0*/  SHF.R.S32.HI R9, RZ, 0x3, R13 ;  /* 0x00000003ff097819 */ /* 0x000fe4000001140d */
[----:B------:R-:W-:-:S02]  /*c0e0*/  LEA.HI R11, R8, R23, RZ, 0x6 ;  /* 0x00000017080b7211 */ /* 0x000fc400078f30ff */
[----:B------:R-:W-:Y:S02]  /*c0f0*/  LEA.HI R10, R10, R9, RZ, 0x1d ;  /* 0x000000090a0a7211 */ /* 0x000fe400078fe8ff */
[----:B------:R-:W-:Y:S01]  /*c100*/  LOP3.LUT R13, R12, 0x38, R13, 0xf8, !PT ;  /* 0x000000380c0d7812 */ /* 0x000fe200078ef80d */
[----:B------:R-:W-:Y:S01]  /*c110*/  IMAD.SHL.U32 R11, R11, 0x80, RZ ;  /* 0x000000800b0b7824 */ /* 0x000fe200078e00ff */
[----:B------:R-:W-:Y:S02]  /*c120*/  SHF.R.U32.HI R8, RZ, 0x3, R12 ;  /* 0x00000003ff087819 */ /* 0x000fe4000001160c */
[----:B------:R-:W-:Y:S02]  /*c130*/  SHF.R.S32.HI R9, RZ, 0x1f, R10 ;  /* 0x0000001fff097819 */ /* 0x000fe4000001140a */
[----:B------:R-:W-:Y:S02]  /*c140*/  LEA.HI R6, R6, R45, RZ, 0x3 ;  /* 0x0000002d06067211 */ /* 0x000fe400078f18ff */
[----:B------:R-:W-:Y:S01]  /*c150*/  LOP3.LUT R14, R13, R8, RZ, 0x3c, !PT ;  /* 0x000000080d0e7212 */ /* 0x000fe200078e3cff */
[----:B------:R-:W-:Y:S01]  /*c160*/  IMAD.SHL.U32 R13, R10, 0x8, RZ ;  /* 0x000000080a0d7824 */ /* 0x000fe200078e00ff */
[----:B------:R-:W-:-:S02]  /*c170*/  LEA.HI R9, R9, R10, RZ, 0x3 ;  /* 0x0000000a09097211 */ /* 0x000fc400078f18ff */
[----:B------:R-:W-:Y:S02]  /*c180*/  SHF.L.U32 R6, R6, 0x6, RZ ;  /* 0x0000000606067819 */ /* 0x000fe400000006ff */
[----:B------:R-:W-:Y:S01]  /*c190*/  LOP3.LUT R13, R12, 0x38, R13, 0xf8, !PT ;  /* 0x000000380c0d7812 */ /* 0x000fe200078ef80d */
[----:B------:R-:W-:Y:S01]  /*c1a0*/  IMAD.SHL.U32 R9, R9, 0x400, RZ ;  /* 0x0000040009097824 */ /* 0x000fe200078e00ff */
[----:B------:R-:W-:Y:S02]  /*c1b0*/  LOP3.LUT R11, R11, 0x7fffe000, RZ, 0xc0, !PT ;  /* 0x7fffe0000b0b7812 */ /* 0x000fe400078ec0ff */
[----:B------:R-:W-:Y:S02]  /*c1c0*/  LOP3.LUT R6, R6, 0xfffffe00, RZ, 0xc0, !PT ;  /* 0xfffffe0006067812 */ /* 0x000fe400078ec0ff */
[----:B------:R-:W-:Y:S02]  /*c1d0*/  LOP3.LUT R8, R13, R8, RZ, 0x3c, !PT ;  /* 0x000000080d087212 */ /* 0x000fe400078e3cff */
[----:B------:R-:W-:-:S02]  /*c1e0*/  LOP3.LUT R9, R9, 0x7fffe000, RZ, 0xc0, !PT ;  /* 0x7fffe00009097812 */ /* 0x000fc400078ec0ff */
[--C-:B------:R-:W-:Y:S02]  /*c1f0*/  IADD3 R11, R14, R11, R6.reuse ;  /* 0x0000000b0e0b7210 */ /* 0x100fe40007ffe006 */
[----:B------:R-:W-:-:S03]  /*c200*/  IADD3 R6, R8, R9, R6 ;  /* 0x0000000908067210 */ /* 0x000fc60007ffe006 */
[----:B------:R-:W-:Y:S01]  /*c210*/  IMAD.SHL.U32 R23, R11, 0x2, RZ ;  /* 0x000000020b177824 */ /* 0x000fe200078e00ff */
[----:B------:R-:W-:-:S04]  /*c220*/  SHF.L.U32 R6, R6, 0x1, RZ ;  /* 0x0000000106067819 */ /* 0x000fc800000006ff */
[----:B------:R-:W1:Y:S04]  /*c230*/  LDS.128 R12, [R23+0x10080] ;  /* 0x01008000170c7984 */ /* 0x000e680000000c00 */
[----:B------:R-:W2:Y:S01]  /*c240*/  LDS.128 R8, [R6+0x10080] ;  /* 0x0100800006087984 */ /* 0x000ea20000000c00 */
[C---:B-1----:R-:W-:Y:S01]  /*c250*/  IMAD.U32 R33, R12.reuse, 0x10000, RZ ;  /* 0x000100000c217824 */ /* 0x042fe200078e00ff */
[----:B------:R-:W-:Y:S01]  /*c260*/  LOP3.LUT R32, R12, 0xffff0000, RZ, 0xc0, !PT ;  /* 0xffff00000c207812 */ /* 0x000fe200078ec0ff */
[C---:B------:R-:W-:Y:S01]  /*c270*/  IMAD.U32 R12, R13.reuse, 0x10000, RZ ;  /* 0x000100000d0c7824 */ /* 0x040fe200078e00ff */
[----:B------:R-:W-:Y:S01]  /*c280*/  LOP3.LUT R35, R13, 0xffff0000, RZ, 0xc0, !PT ;  /* 0xffff00000d237812 */ /* 0x000fe200078ec0ff */
[C---:B--2---:R-:W-:Y:S01]  /*c290*/  IMAD.U32 R38, R8.reuse, 0x10000, RZ ;  /* 0x0001000008267824 */ /* 0x044fe200078e00ff */
[----:B------:R-:W-:Y:S01]  /*c2a0*/  LOP3.LUT R37, R8, 0xffff0000, RZ, 0xc0, !PT ;  /* 0xffff000008257812 */ /* 0x000fe200078ec0ff */
[C---:B------:R-:W-:Y:S01]  /*c2b0*/  IMAD.U32 R13, R15.reuse, 0x10000, RZ ;  /* 0x000100000f0d7824 */ /* 0x040fe200078e00ff */
[----:B------:R-:W-:Y:S01]  /*c2c0*/  LOP3.LUT R39, R15, 0xffff0000, RZ, 0xc0, !PT ;  /* 0xffff00000f277812 */ /* 0x000fe200078ec0ff */
[----:B------:R-:W-:Y:S01]  /*c2d0*/  IMAD.U32 R8, R9, 0x10000, RZ ;  /* 0x0001000009087824 */ /* 0x000fe200078e00ff */
[----:B------:R-:W-:Y:S01]  /*c2e0*/  SHF.L.U32 R36, R10, 0x10, RZ ;  /* 0x000000100a247819 */ /* 0x000fe200000006ff */
[----:B------:R-:W-:Y:S01]  /*c2f0*/  IMAD.U32 R15, R25, 0x10000, RZ ;  /* 0x00010000190f7824 */ /* 0x000fe200078e00ff */
[----:B------:R-:W-:Y:S01]  /*c300*/  LOP3.LUT R42, R9, 0xffff0000, RZ, 0xc0, !PT ;  /* 0xffff0000092a7812 */ /* 0x000fe200078ec0ff */
[----:B------:R-:W-:Y:S01]  /*c310*/  IMAD.U32 R40, R11, 0x10000, RZ ;  /* 0x000100000b287824 */ /* 0x000fe200078e00ff */
[----:B------:R-:W-:-:S02]  /*c320*/  SHF.L.U32 R9, R29, 0x10, RZ ;  /* 0x000000101d097819 */ /* 0x000fc400000006ff */
[----:B------:R-:W-:Y:S01]  /*c330*/  LOP3.LUT R41, R10, 0xffff0000, RZ, 0xc0, !PT ;  /* 0xffff00000a297812 */ /* 0x000fe200078ec0ff */
[-C--:B------:R-:W-:Y:S01]  /*c340*/  FMUL.FTZ R10, R15, R36.reuse ;  /* 0x000000240f0a7220 */ /* 0x080fe20000410000 */
[C---:B------:R-:W-:Y:S01]  /*c350*/  SHF.L.U32 R34, R14.reuse, 0x10, RZ ;  /* 0x000000100e227819 */ /* 0x040fe200000006ff */
[----:B------:R-:W-:Y:S01]  /*c360*/  FMUL.FTZ R36, R9, R36 ;  /* 0x0000002409247220 */ /* 0x000fe20000410000 */
[----:B------:R-:W-:Y:S02]  /*c370*/  LOP3.LUT R25, R25, 0xffff0000, RZ, 0xc0, !PT ;  /* 0xffff000019197812 */ /* 0x000fe400078ec0ff */
[----:B------:R-:W-:Y:S01]  /*c380*/  LOP3.LUT R29, R29, 0xffff0000, RZ, 0xc0, !PT ;  /* 0xffff00001d1d7812 */ /* 0x000fe200078ec0ff */
[-C--:B------:R-:W-:Y:S01]  /*c390*/  FFMA.FTZ R10, R9, R34.reuse, -R10 ;  /* 0x00000022090a7223 */ /* 0x080fe2000001080a */
[----:B------:R-:W-:Y:S01]  /*c3a0*/  LOP3.LUT R14, R14, 0xffff0000, RZ, 0xc0, !PT ;  /* 0xffff00000e0e7812 */ /* 0x000fe200078ec0ff */
[----:B------:R-:W-:Y:S01]  /*c3b0*/  FFMA.FTZ R36, R15, R34, R36 ;  /* 0x000000220f247223 */ /* 0x000fe20000010024 */
[----:B------:R-:W-:Y:S01]  /*c3c0*/  SHF.L.U32 R15, R31, 0x10, RZ ;  /* 0x000000101f0f7819 */ /* 0x000fe200000006ff */
[C---:B------:R-:W-:Y:S01]  /*c3d0*/  IMAD.U32 R9, R27.reuse, 0x10000, RZ ;  /* 0x000100001b097824 */ /* 0x040fe200078e00ff */
[----:B------:R-:W-:Y:S01]  /*c3e0*/  LOP3.LUT R27, R27, 0xffff0000, RZ, 0xc0, !PT ;  /* 0xffff00001b1b7812 */ /* 0x000fe200078ec0ff */
[-C--:B------:R-:W-:Y:S01]  /*c3f0*/  FMUL.FTZ R43, R25, R41.reuse ;  /* 0x00000029192b7220 */ /* 0x080fe20000410000 */
[----:B------:R-:W-:Y:S01]  /*c400*/  LOP3.LUT R31, R31, 0xffff0000, RZ, 0xc0, !PT ;  /* 0xffff00001f1f7812 */ /* 0x000fe200078ec0ff */
[----:B------:R-:W-:Y:S01]  /*c410*/  FMUL.FTZ R41, R29, R41 ;  /* 0x000000291d297220 */ /* 0x000fe20000410000 */
[----:B------:R-:W-:Y:S01]  /*c420*/  LOP3.LUT R11, R11, 0xffff0000, RZ, 0xc0, !PT ;  /* 0xffff00000b0b7812 */ /* 0x000fe200078ec0ff */
[----:B------:R-:W-:-:S02]  /*c430*/  FMUL.FTZ R34, R9, R38 ;  /* 0x0000002609227220 */ /* 0x000fc40000410000 */
[----:B------:R-:W-:Y:S02]  /*c440*/  FMUL.FTZ R38, R15, R38 ;  /* 0x000000260f267220 */ /* 0x000fe40000410000 */
[-C--:B------:R-:W-:Y:S02]  /*c450*/  FFMA.FTZ R43, R29, R14.reuse, -R43 ;  /* 0x0000000e1d2b7223 */ /* 0x080fe4000001082b */
[----:B------:R-:W-:Y:S02]  /*c460*/  FFMA.FTZ R41, R25, R14, R41 ;  /* 0x0000000e19297223 */ /* 0x000fe40000010029 */
[----:B------:R-:W-:Y:S02]  /*c470*/  FFMA.FTZ R38, R9, R33, R38 ;  /* 0x0000002109267223 */ /* 0x000fe40000010026 */
[----:B------:R-:W-:Y:S02]  /*c480*/  FMUL.FTZ R14, R27, R37 ;  /* 0x000000251b0e7220 */ /* 0x000fe40000410000 */
[----:B------:R-:W-:-:S02]  /*c490*/  FFMA.FTZ R34, R15, R33, -R34 ;  /* 0x000000210f227223 */ /* 0x000fc40000010822 */
[C---:B------:R-:W-:Y:S01]  /*c4a0*/  IMAD.U32 R9, R26.reuse, 0x10000, RZ ;  /* 0x000100001a097824 */ /* 0x040fe200078e00ff */
[----:B------:R-:W-:Y:S01]  /*c4b0*/  LOP3.LUT R26, R26, 0xffff0000, RZ, 0xc0, !PT ;  /* 0xffff00001a1a7812 */ /* 0x000fe200078ec0ff */
[C---:B------:R-:W-:Y:S01]  /*c4c0*/  IMAD.U32 R15, R30.reuse, 0x10000, RZ ;  /* 0x000100001e0f7824 */ /* 0x040fe200078e00ff */
[----:B------:R-:W-:Y:S01]  /*c4d0*/  LOP3.LUT R30, R30, 0xffff0000, RZ, 0xc0, !PT ;  /* 0xffff00001e1e7812 */ /* 0x000fe200078ec0ff */
[C---:B------:R-:W-:Y:S02]  /*c4e0*/  FMUL.FTZ R37, R31.reuse, R37 ;  /* 0x000000251f257220 */ /* 0x040fe40000410000 */
[----:B------:R-:W-:Y:S01]  /*c4f0*/  FFMA.FTZ R31, R31, R32, -R14 ;  /* 0x000000201f1f7223 */ /* 0x000fe2000001080e */
[C---:B------:R-:W-:Y:S01]  /*c500*/  SHF.L.U32 R14, R24.reuse, 0x10, RZ ;  /* 0x00000010180e7819 */ /* 0x040fe200000006ff */
[-C--:B------:R-:W-:Y:S01]  /*c510*/  FMUL.FTZ R29, R9, R8.reuse ;  /* 0x00000008091d7220 */ /* 0x080fe20000410000 */
[----:B------:R-:W-:Y:S01]  /*c520*/  LOP3.LUT R24, R24, 0xffff0000, RZ, 0xc0, !PT ;  /* 0xffff000018187812 */ /* 0x000fe200078ec0ff */
[C---:B------:R-:W-:Y:S01]  /*c530*/  IMAD.U32 R25, R28.reuse, 0x10000, RZ ;  /* 0x000100001c197824 */ /* 0x040fe200078e00ff */
[----:B------:R-:W-:Y:S01]  /*c540*/  LOP3.LUT R28, R28, 0xffff0000, RZ, 0xc0, !PT ;  /* 0xffff00001c1c7812 */ /* 0x000fe200078ec0ff */
[----:B------:R-:W-:-:S02]  /*c550*/  FMUL.FTZ R8, R15, R8 ;  /* 0x000000080f087220 */ /* 0x000fc40000410000 */
[----:B------:R-:W-:Y:S02]  /*c560*/  FFMA.FTZ R37, R27, R32, R37 ;  /* 0x000000201b257223 */ /* 0x000fe40000010025 */
[-C--:B------:R-:W-:Y:S02]  /*c570*/  FFMA.FTZ R29, R15, R12.reuse, -R29 ;  /* 0x0000000c0f1d7223 */ /* 0x080fe4000001081d */
[----:B------:R-:W-:Y:S02]  /*c580*/  FFMA.FTZ R9, R9, R12, R8 ;  /* 0x0000000c09097223 */ /* 0x000fe40000010008 */
[----:B------:R-:W-:Y:S02]  /*c590*/  FMUL.FTZ R32, R14, R40 ;  /* 0x000000280e207220 */ /* 0x000fe40000410000 */
[----:B------:R-:W-:Y:S02]  /*c5a0*/  FMUL.FTZ R12, R26, R42 ;  /* 0x0000002a1a0c7220 */ /* 0x000fe40000410000 */
[----:B------:R-:W-:-:S02]  /*c5b0*/  FMUL.FTZ R8, R24, R11 ;  /* 0x0000000b18087220 */ /* 0x000fc40000410000 */
[C---:B------:R-:W-:Y:S02]  /*c5c0*/  FMUL.FTZ R40, R25.reuse, R40 ;  /* 0x0000002819287220 */ /* 0x040fe40000410000 */
[----:B------:R-:W-:Y:S02]  /*c5d0*/  FMUL.FTZ R42, R30, R42 ;  /* 0x0000002a1e2a7220 */ /* 0x000fe40000410000 */
[----:B------:R-:W-:Y:S02]  /*c5e0*/  FMUL.FTZ R11, R28, R11 ;  /* 0x0000000b1c0b7220 */ /* 0x000fe40000410000 */
[----:B------:R-:W-:Y:S02]  /*c5f0*/  FFMA.FTZ R15, R25, R13, -R32 ;  /* 0x0000000d190f7223 */ /* 0x000fe40000010820 */
[----:B------:R-:W-:Y:S01]  /*c600*/  FFMA.FTZ R30, R30, R35, -R12 ;  /* 0x000000231e1e7223 */ /* 0x000fe2000001080c */
[----:B------:R-:W-:Y:S01]  /*c610*/  F2FP.BF16.PACK_AB R12, R31, R34 ;  /* 0x000000221f0c723e */ /* 0x000fe200000010ff */
[----:B------:R-:W-:Y:S01]  /*c620*/  FFMA.FTZ R28, R28, R39, -R8 ;  /* 0x000000271c1c7223 */ /* 0x000fe20000010808 */
[----:B------:R-:W-:Y:S01]  /*c630*/  F2FP.BF16.PACK_AB R8, R37, R38 ;  /* 0x000000262508723e */ /* 0x000fe200000010ff */
[----:B------:R-:W-:Y:S01]  /*c640*/  FFMA.FTZ R40, R14, R13, R40 ;  /* 0x0000000d0e287223 */ /* 0x000fe20000010028 */
[----:B------:R-:W-:Y:S01]  /*c650*/  F2FP.BF16.PACK_AB R14, R43, R10 ;  /* 0x0000000a2b0e723e */ /* 0x000fe200000010ff */
[----:B------:R-:W-:Y:S01]  /*c660*/  FFMA.FTZ R26, R26, R35, R42 ;  /* 0x000000231a1a7223 */ /* 0x000fe2000001002a */
[----:B------:R-:W-:Y:S01]  /*c670*/  F2FP.BF16.PACK_AB R13, R30, R29 ;  /* 0x0000001d1e0d723e */ /* 0x000fe200000010ff */
[----:B------:R-:W-:Y:S01]  /*c680*/  FFMA.FTZ R11, R24, R39, R11 ;  /* 0x00000027180b7223 */ /* 0x000fe2000001000b */
[----:B------:R-:W-:-:S02]  /*c690*/  F2FP.BF16.PACK_AB R15, R28, R15 ;  /* 0x0000000f1c0f723e */ /* 0x000fc400000010ff */
[----:B------:R-:W-:Y:S02]  /*c6a0*/  F2FP.BF16.PACK_AB R10, R41, R36 ;  /* 0x00000024290a723e */ /* 0x000fe400000010ff */
[----:B------:R-:W-:Y:S01]  /*c6b0*/  F2FP.BF16.PACK_AB R9, R26, R9 ;  /* 0x000000091a09723e */ /* 0x000fe200000010ff */
[----:B------:R1:W-:Y:S01]  /*c6c0*/  STS.128 [R23+0x10080], R12 ;  /* 0x0100800c17007388 */ /* 0x0003e20000000c00 */
[----:B------:R-:W-:-:S05]  /*c6d0*/  F2FP.BF16.PACK_AB R11, R11, R40 ;  /* 0x000000280b0b723e */ /* 0x000fca00000010ff */
[----:B------:R1:W-:Y:S02]  /*c6e0*/  STS.128 [R6+0x10080], R8 ;  /* 0x0100800806007388 */ /* 0x0003e40000000c00 */
.L_x_114:
[----:B------:R-:W-:Y:S05]  /*c6f0*/  BSYNC B2 ;  /* 0x0000000000027941 */ /* 0x000fea0003800000 */
.L_x_86:
[----:B-12---:R-:W-:Y:S01]  /*c700*/  IMAD.SHL.U32 R8, R16, 0x40, RZ ;  /* 0x0000004010087824 */ /* 0x006fe200078e00ff */
[----:B------:R-:W-:-:S04]  /*c710*/  DEPBAR.LE SB0, 0x0 ;  /* 0x000080000000791a */ /* 0x000fc80000000000 */
[----:B------:R-:W-:Y:S01]  /*c720*/  LEA.HI R6, R21, R64, RZ, 0x5 ;  /* 0x0000004015067211 */ /* 0x000fe200078f28ff */
[----:B------:R-:W-:Y:S01]  /*c730*/  IMAD.SHL.U32 R225, R17, 0x8, RZ ;  /* 0x0000000811e17824 */ /* 0x000fe200078e00ff */
[----:B------:R-:W-:Y:S01]  /*c740*/  LOP3.LUT R8, R8, 0x1c0, RZ, 0xc0, !PT ;  /* 0x000001c008087812 */ /* 0x000fe200078ec0ff */
[----:B------:R-:W-:Y:S01]  /*c750*/  IMAD.WIDE.U32 R14, R18, c[0x0][0x208], RZ ;  /* 0x00008200120e7a25 */ /* 0x000fe200078e00ff */
[----:B------:R-:W-:Y:S02]  /*c760*/  LOP3.LUT P1, RZ, R16, 0x2, RZ, 0xc0, !PT ;  /* 0x0000000210ff7812 */ /* 0x000fe4000782c0ff */
[----:B------:R-:W-:Y:S01]  /*c770*/  LOP3.LUT R225, R8, 0x8, R225, 0xf8, !PT ;  /* 0x0000000808e17812 */ /* 0x000fe200078ef8e1 */
[----:B------:R-:W-:Y:S01]  /*c780*/  IMAD.SHL.U32 R9, R6, 0x20, RZ ;  /* 0x0000002006097824 */ /* 0x000fe200078e00ff */
[----:B------:R-:W-:Y:S01]  /*c790*/  SHF.R.U32.HI R8, RZ, 0x3, R8 ;  /* 0x00000003ff087819 */ /* 0x000fe20000011608 */
[----:B------:R-:W-:Y:S01]  /*c7a0*/  IMAD R60, R18, -0x20, R63 ;  /* 0xffffffe0123c7824 */ /* 0x000fe200078e023f */
[----:B------:R-:W-:Y:S01]  /*c7b0*/  SEL R10, RZ, 0x4, P4 ;  /* 0x00000004ff0a7807 */ /* 0x000fe20002000000 */
[----:B------:R-:W-:Y:S01]  /*c7c0*/  IMAD.SHL.U32 R232, R3, 0x2, RZ ;  /* 0x0000000203e87824 */ /* 0x000fe200078e00ff */
[----:B------:R-:W-:Y:S01]  /*c7d0*/  LOP3.LUT R9, R9, 0x7ffffc00, RZ, 0xc0, !PT ;  /* 0x7ffffc0009097812 */ /* 0x000fe200078ec0ff */
[----:B------:R-:W-:Y:S01]  /*c7e0*/  IMAD.SHL.U32 R223, R2, 0x2, RZ ;  /* 0x0000000202df7824 */ /* 0x000fe200078e00ff */
[----:B------:R-:W-:-:S02]  /*c7f0*/  LOP3.LUT R225, R225, R8, RZ, 0x3c, !PT ;  /* 0x00000008e1e17212 */ /* 0x000fc400078e3cff */
[----:B------:R-:W-:Y:S01]  /*c800*/  SEL R8, RZ, 0x2, P5 ;  /* 0x00000002ff087807 */ /* 0x000fe20002800000 */
[----:B------:R-:W-:Y:S01]  /*c810*/  IMAD.IADD R226, R2, 0x1, R9 ;  /* 0x0000000102e27824 */ /* 0x000fe200078e0209 */
[----:B------:R-:W-:Y:S01]  /*c820*/  BAR.SYNC.DEFER_BLOCKING 0x0 ;  /* 0x0000000000007b1d */ /* 0x000fe20000010000 */
[----:B------:R-:W-:Y:S01]  /*c830*/  IMAD R225, R20, 0x200, R225 ;  /* 0x0000020014e17824 */ /* 0x000fe200078e02e1 */
[----:B------:R-:W-:Y:S01]  /*c840*/  IADD3 R8, R10, R8, R19 ;  /* 0x000000080a087210 */ /* 0x000fe20007ffe013 */
[----:B------:R-:W-:Y:S01]  /*c850*/  IMAD.SHL.U32 R226, R226, 0x2, RZ ;  /* 0x00000002e2e27824 */ /* 0x000fe200078e00ff */
[----:B------:R-:W-:Y:S01]  /*c860*/  LEA R10, P0, R14, R230, 0x5 ;  /* 0x000000e60e0a7211 */ /* 0x000fe200078028ff */
[----:B------:R-:W-:Y:S01]  /*c870*/  IMAD.SHL.U32 R225, R225, 0x2, RZ ;  /* 0x00000002e1e17824 */ /* 0x000fe200078e00ff */
[----:B------:R-:W-:Y:S01]  /*c880*/  LOP3.LUT P6, RZ, R16, 0x4, RZ, 0xc0, !PT ;  /* 0x0000000410ff7812 */ /* 0x000fe200078cc0ff */
[----:B------:R-:W-:Y:S02]  /*c890*/  IMAD R9, R22, c[0x0][0x208], RZ ;  /* 0x0000820016097a24 */ /* 0x000fe400078e02ff */
[--C-:B------:R-:W-:Y:S01]  /*c8a0*/  IMAD R222, R0, 0x2, R226.reuse ;  /* 0x0000000200de7824 */ /* 0x100fe200078e02e2 */
[C---:B------:R-:W-:Y:S01]  /*c8b0*/  IADD3 R12, R225.reuse, 0xc080, RZ ;  /* 0x0000c080e10c7810 */ /* 0x040fe20007ffe0ff */
[----:B------:R-:W-:Y:S01]  /*c8c0*/  IMAD R9, R18, c[0x0][0x20c], R9 ;  /* 0x0000830012097a24 */ /* 0x000fe200078e0209 */
[----:B------:R-:W-:Y:S01]  /*c8d0*/  IADD3 R224, R225, 0xc0a0, RZ ;  /* 0x0000c0a0e1e07810 */ /* 0x000fe20007ffe0ff */
[----:B------:R-:W-:Y:S01]  /*c8e0*/  IMAD R221, R5, 0x2, R226 ;  /* 0x0000000205dd7824 */ /* 0x000fe200078e02e2 */
[----:B------:R-:W-:Y:S01]  /*c8f0*/  @P1 IADD3 R224, R12, -0x20, RZ ;  /* 0xffffffe00ce01810 */ /* 0x000fe20007ffe0ff */
[----:B------:R-:W-:Y:S01]  /*c900*/  IMAD.IADD R9, R15, 0x1, R9 ;  /* 0x000000010f097824 */ /* 0x000fe200078e0209 */
[----:B------:R-:W-:Y:S01]  /*c910*/  ISETP.LE.OR P1, PT, R60, R17, P2 ;  /* 0x000000113c00720c */ /* 0x000fe20001723670 */
[----:B------:R-:W-:-:S02]  /*c920*/  IMAD R219, R5, 0x2, R222 ;  /* 0x0000000205db7824 */ /* 0x000fc400078e02de */
[----:B------:R-:W-:Y:S01]  /*c930*/  IMAD R218, R0, 0x2, R223 ;  /* 0x0000000200da7824 */ /* 0x000fe200078e02df */
[----:B------:R-:W-:Y:S01]  /*c940*/  LEA.HI.X R11, R14, R229, R9, 0x5, P0 ;  /* 0x000000e50e0b7211 */ /* 0x000fe200000f2c09 */
[C---:B------:R-:W-:Y:S01]  /*c950*/  IMAD R217, R5.reuse, 0x2, R223 ;  /* 0x0000000205d97824 */ /* 0x040fe200078e02df */
[----:B------:R-:W-:Y:S01]  /*c960*/  SEL R9, RZ, 0x8, P3 ;  /* 0x00000008ff097807 */ /* 0x000fe20001800000 */
[----:B------:R-:W-:Y:S01]  /*c970*/  IMAD R216, R5, 0x2, R218 ;  /* 0x0000000205d87824 */ /* 0x000fe200078e02da */
[----:B---3--:R-:W-:Y:S01]  /*c980*/  LDSM.16.M88.4 R24, [R226+0x10080] ;  /* 0x01008000e218783b */ /* 0x008fe20000000200 */
[C---:B------:R-:W-:Y:S02]  /*c990*/  LEA R40, P0, R10.reuse, c[0x0][0x1f8], 0x1 ;  /* 0x00007e000a287a11 */ /* 0x040fe400078008ff */
[----:B------:R-:W-:Y:S01]  /*c9a0*/  IMAD.IADD R8, R9, 0x1, R8 ;  /* 0x0000000109087824 */ /* 0x000fe200078e0208 */
[----:B------:R-:W1:Y:S01]  /*c9b0*/  LDSM.16.M88.4 R28, [R225+0xc080] ;  /* 0x00c08000e11c783b */ /* 0x000e620000000200 */
[----:B------:R-:W-:Y:S01]  /*c9c0*/  IMAD.MOV.U32 R9, RZ, RZ, 0x40 ;  /* 0x00000040ff097424 */ /* 0x000fe200078e00ff */
[----:B------:R-:W-:-:S02]  /*c9d0*/  LEA.HI.X R41, R10, c[0x0][0x1fc], R11, 0x1, P0 ;  /* 0x00007f000a297a11 */ /* 0x000fc400000f0c0b */
[----:B----4-:R-:W-:Y:S01]  /*c9e0*/  LDSM.16.M88.4 R12, [R222+0x10080] ;  /* 0x01008000de0c783b */ /* 0x010fe20000000200 */
[C---:B------:R-:W-:Y:S02]  /*c9f0*/  LOP3.LUT P0, RZ, R8.reuse, 0x8, RZ, 0xc0, !PT ;  /* 0x0000000808ff7812 */ /* 0x040fe4000780c0ff */
[----:B------:R-:W-:Y:S01]  /*ca00*/  SEL R3, R9, 0xffffffc0, !P6 ;  /* 0xffffffc009037807 */ /* 0x000fe20007000000 */
[----:B------:R-:W2:Y:S01]  /*ca10*/  LDSM.16.M88.4 R20, [R224] ;  /* 0x00000000e014783b */ /* 0x000ea20000000200 */
[----:B------:R-:W-:Y:S02]  /*ca20*/  LOP3.LUT P6, RZ, R8, 0x2, RZ, 0xc0, !PT ;  /* 0x0000000208ff7812 */ /* 0x000fe400078cc0ff */
[CC--:B------:R-:W-:Y:S01]  /*ca30*/  ISETP.LE.OR P0, PT, R60.reuse, R17.reuse, !P0 ;  /* 0x000000113c00720c */ /* 0x0c0fe20004703670 */
[----:B------:R-:W3:Y:S01]  /*ca40*/  LDSM.16.M88.4 R44, [R225+0xc880] ;  /* 0x00c88000e12c783b */ /* 0x000ee20000000200 */
[----:B------:R-:W-:Y:S01]  /*ca50*/  ISETP.LE.OR P6, PT, R60, R17, !P6 ;  /* 0x000000113c00720c */ /* 0x000fe200077c3670 */
[----:B------:R-:W-:-:S02]  /*ca60*/  IMAD.IADD R220, R225, 0x1, R3 ;  /* 0x00000001e1dc7824 */ /* 0x000fc400078e0203 */
[----:B------:R-:W-:Y:S01]  /*ca70*/  LDSM.16.M88.4 R32, [R224+0x800] ;  /* 0x00080000e020783b */ /* 0x000fe20000000200 */
[----:B------:R-:W-:-:S03]  /*ca80*/  IMAD.IADD R214, R3, 0x1, R224 ;  /* 0x0000000103d67824 */ /* 0x000fc600078e02e0 */
[----:B------:R-:W-:Y:S01]  /*ca90*/  @!PT LDS RZ, [RZ] ;  /* 0x00000000fffff984 */ /* 0x000fe20000000800 */
[----:B------:R-:W-:Y:S01]  /*caa0*/  @!PT LDS RZ, [RZ] ;  /* 0x00000000fffff984 */ /* 0x000fe20000000800 */
[----:B------:R-:W-:Y:S01]  /*cab0*/  @!PT LDS RZ, [RZ] ;  /* 0x00000000fffff984 */ /* 0x000fe20000000800 */
[----:B------:R3:W-:Y:S01]  /*cac0*/  LDGSTS.E.BYPASS.LTC128B.128 [R232+0x8080], [R40.64], !P1 ;  /* 0x0808000028e87fae */ /* 0x0007e2000c901d4a */
[----:B------:R-:W-:-:S04]  /*cad0*/  LOP3.LUT P1, RZ, R8, 0x4, RZ, 0xc0, !PT ;  /* 0x0000000408ff7812 */ /* 0x000fc8000782c0ff */
[----:B------:R-:W-:Y:S01]  /*cae0*/  ISETP.LE.OR P1, PT, R60, R17, !P1 ;  /* 0x000000113c00720c */ /* 0x000fe20004f23670 */
[----:B------:R3:W-:-:S12]  /*caf0*/  LDGSTS.E.BYPASS.LTC128B.128 [R232+0x9080], [R40.64+0x80], !P6 ;  /* 0x0908008028e87fae */ /* 0x0007d8000f101d4a */
[----:B------:R3:W-:Y:S01]  /*cb00*/  LDGSTS.E.BYPASS.LTC128B.128 [R232+0xa080], [R40.64+0x100], !P1 ;  /* 0x0a08010028e87fae */ /* 0x0007e2000c901d4a */
[C---:B-1----:R-:W-:Y:S03]  /*cb10*/  HMMA.16816.F32.BF16 R16, R24.reuse, R28, RZ ;  /* 0x0000001c1810723c */ /* 0x042fe600000418ff */
[----:B------:R3:W-:Y:S04]  /*cb20*/  LDGSTS.E.BYPASS.LTC128B.128 [R232+0xb080], [R40.64+0x180], !P0 ;  /* 0x0b08018028e87fae */ /* 0x0007e8000c101d4a */
[----:B------:R-:W-:Y:S01]  /*cb30*/  LDSM.16.M88.4 R52, [R221+0x10080] ;  /* 0x01008000dd34783b */ /* 0x000fe20000000200 */
[----:B------:R-:W-:Y:S03]  /*cb40*/  HMMA.16816.F32.BF16 R28, R24, R30, RZ ;  /* 0x0000001e181c723c */ /* 0x000fe600000418ff */
[----:B------:R-:W1:Y:S04]  /*cb50*/  LDSM.16.M88.4 R8, [R220+0xc080] ;  /* 0x00c08000dc08783b */ /* 0x000e680000000200 */
[----:B------:R-:W-:Y:S04]  /*cb60*/  LDSM.16.M88.4 R36, [R219+0x10080] ;  /* 0x01008000db24783b */ /* 0x000fe80000000200 */
[----:B------:R-:W4:Y:S04]  /*cb70*/  LDSM.16.M88.4 R48, [R214] ;  /* 0x00000000d630783b */ /* 0x000f280000000200 */
[----:B------:R-:W5:Y:S01]  /*cb80*/  LDSM.16.M88.4 R72, [R220+0xc880] ;  /* 0x00c88000dc48783b */ /* 0x000f620000000200 */
[----:B--2---:R-:W-:Y:S03]  /*cb90*/  HMMA.16816.F32.BF16 R16, R12, R20, R16 ;  /* 0x000000140c10723c */ /* 0x004fe60000041810 */
[----:B------:R-:W-:Y:S04]  /*cba0*/  LDSM.16.M88.4 R68, [R225+0xd080] ;  /* 0x00d08000e144783b */ /* 0x000fe80000000200 */
[----:B------:R-:W-:Y:S01]  /*cbb0*/  LDSM.16.M88.4 R56, [R214+0x800] ;  /* 0x00080000d638783b */ /* 0x000fe20000000200 */
[C---:B---3--:R-:W-:Y:S03]  /*cbc0*/  HMMA.16816.F32.BF16 R40, R24.reuse, R44, RZ ;  /* 0x0000002c1828723c */ /* 0x048fe600000418ff */
[----:B------:R-:W0:Y:S05]  /*cbd0*/  LDGDEPBAR ;  /* 0x00000000000079af */ /* 0x000e2a0000000000 */
[----:B------:R-:W-:Y:S01]  /*cbe0*/  HMMA.16816.F32.BF16 R24, R24, R46, RZ ;  /* 0x0000002e1818723c */ /* 0x000fe200000418ff */
[----:B------:R-:W-:Y:S07]  /*cbf0*/  LDSM.16.M88.4 R44, [R224+0x1000] ;  /* 0x00100000e02c783b */ /* 0x000fee0000000200 */
[----:B------:R-:W-:Y:S01]  /*cc00*/  HMMA.16816.F32.BF16 R28, R12, R22, R28 ;  /* 0x000000160c1c723c */ /* 0x000fe2000004181c */
[----:B------:R-:W2:Y:S07]  /*cc10*/  LDSM.16.M88.4 R20, [R226+0x14080] ;  /* 0x01408000e214783b */ /* 0x000eae0000000200 */
[----:B-1----:R-:W-:Y:S08]  /*cc20*/  HMMA.16816.F32.BF16 R16, R52, R8, R16 ;  /* 0x000000083410723c */ /* 0x002ff00000041810 */
[C---:B------:R-:W-:Y:S08]  /*cc30*/  HMMA.16816.F32.BF16 R40, R12.reuse, R32, R40 ;  /* 0x000000200c28723c */ /* 0x040ff00000041828 */
[----:B------:R-:W-:Y:S01]  /*cc40*/  HMMA.16816.F32.BF16 R12, R12, R34, R24 ;  /* 0x000000220c0c723c */ /* 0x000fe20000041818 */
[----:B------:R-:W-:Y:S04]  /*cc50*/  LDSM.16.M88.4 R24, [R221+0x14080] ;  /* 0x01408000dd18783b */ /* 0x000fe80000000200 */
[----:B------:R-:W-:Y:S03]  /*cc60*/  LDSM.16.M88.4 R32, [R220+0xd080] ;  /* 0x00d08000dc20783b */ /* 0x000fe60000000200 */
[----:B------:R-:W-:Y:S01]  /*cc70*/  HMMA.16816.F32.BF16 R28, R52, R10, R28 ;  /* 0x0000000a341c723c */ /* 0x000fe2000004181c */
[----:B------:R-:W1:Y:S07]  /*cc80*/  LDSM.16.M88.4 R8, [R222+0x14080] ;  /* 0x01408000de08783b */ /* 0x000e6e0000000200 */
[----:B----4-:R-:W-:Y:S08]  /*cc90*/  HMMA.16816.F32.BF16 R16, R36, R48, R16 ;  /* 0x000000302410723c */ /* 0x010ff00000041810 */
[C---:B-----5:R-:W-:Y:S08]  /*cca0*/  HMMA.16816.F32.BF16 R40, R52.reuse, R72, R40 ;  /* 0x000000483428723c */ /* 0x060ff00000041828 */
[----:B------:R-:W-:Y:S01]  /*ccb0*/  HMMA.16816.F32.BF16 R52, R52, R74, R12 ;  /* 0x0000004a3434723c */ /* 0x000fe2000004180c */
[----:B------:R-:W-:Y:S04]  /*ccc0*/  LDSM.16.M88.4 R72, [R224+0x1800] ;  /* 0x00180000e048783b */ /* 0x000fe80000000200 */
[----:B------:R-:W-:Y:S03]  /*ccd0*/  LDSM.16.M88.4 R12, [R219+0x14080] ;  /* 0x01408000db0c783b */ /* 0x000fe60000000200 */
[----:B------:R-:W-:Y:S01]  /*cce0*/  HMMA.16816.F32.BF16 R28, R36, R50, R28 ;  /* 0x00000032241c723c */ /* 0x000fe2000004181c */
[----:B------:R-:W3:Y:S07]  /*ccf0*/  LDSM.16.M88.4 R48, [R225+0xd880] ;  /* 0x00d88000e130783b */ /* 0x000eee0000000200 */
[----:B--2---:R-:W-:Y:S08]  /*cd00*/  HMMA.16816.F32.BF16 R16, R20, R68, R16 ;  /* 0x000000441410723c */ /* 0x004ff00000041810 */
[C---:B------:R-:W-:Y:S08]  /*cd10*/  HMMA.16816.F32.BF16 R40, R36.reuse, R56, R40 ;  /* 0x000000382428723c */ /* 0x040ff00000041828 */
[----:B------:R-:W-:Y:S01]  /*cd20*/  HMMA.16816.F32.BF16 R52, R36, R58, R52 ;  /* 0x0000003a2434723c */ /* 0x000fe20000041834 */
[----:B------:R-:W-:Y:S04]  /*cd30*/  LDSM.16.M88.4 R56, [R220+0xd880] ;  /* 0x00d88000dc38783b */ /* 0x000fe80000000200 */
[----:B------:R-:W-:Y:S03]  /*cd40*/  LDSM.16.M88.4 R36, [R226+0x18080] ;  /* 0x01808000e224783b */ /* 0x000fe60000000200 */
[----:B------:R-:W-:Y:S01]  /*cd50*/  HMMA.16816.F32.BF16 R28, R20, R70, R28 ;  /* 0x00000046141c723c */ /* 0x000fe2000004181c */
[----:B------:R-:W2:Y:S07]  /*cd60*/  LDSM.16.M88.4 R68, [R214+0x1000] ;  /* 0x00100000d644783b */ /* 0x000eae0000000200 */
[----:B-1----:R-:W-:Y:S08]  /*cd70*/  HMMA.16816.F32.BF16 R16, R8, R44, R16 ;  /* 0x0000002c0810723c */ /* 0x002ff00000041810 */
[C---:B---3--:R-:W-:Y:S08]  /*cd80*/  HMMA.16816.F32.BF16 R40, R20.reuse, R48, R40 ;  /* 0x000000301428723c */ /* 0x048ff00000041828 */
[----:B------:R-:W-:Y:S01]  /*cd90*/  HMMA.16816.F32.BF16 R52, R20, R50, R52 ;  /* 0x000000321434723c */ /* 0x000fe20000041834 */
[----:B------:R-:W-:Y:S04]  /*cda0*/  LDSM.16.M88.4 R48, [R214+0x1800] ;  /* 0x00180000d630783b */ /* 0x000fe80000000200 */
[----:B------:R-:W-:Y:S03]  /*cdb0*/  LDSM.16.M88.4 R20, [R222+0x18080] ;  /* 0x01808000de14783b */ /* 0x000fe60000000200 */
[----:B------:R-:W-:Y:S01]  /*cdc0*/  HMMA.16816.F32.BF16 R28, R8, R46, R28 ;  /* 0x0000002e081c723c */ /* 0x000fe2000004181c */
[----:B------:R-:W1:Y:S07]  /*cdd0*/  LDSM.16.M88.4 R44, [R225+0xe080] ;  /* 0x00e08000e12c783b */ /* 0x000e6e0000000200 */
[----:B------:R-:W-:Y:S08]  /*cde0*/  HMMA.16816.F32.BF16 R16, R24, R32, R16 ;  /* 0x000000201810723c */ /* 0x000ff00000041810 */
[C---:B------:R-:W-:Y:S08]  /*cdf0*/  HMMA.16816.F32.BF16 R40, R8.reuse, R72, R40 ;  /* 0x000000480828723c */ /* 0x040ff00000041828 */
        /* <DEDUP_REMOVED lines=19> */
[----:B---3--:R-:W-:Y:S08]  /*cf30*/  HMMA.16816.F32.BF16 R16, R20, R32, R16 ;  /* 0x000000201410723c */ /* 0x008ff00000041810 */
[C---:B------:R-:W-:Y:S08]  /*cf40*/  HMMA.16816.F32.BF16 R40, R36.reuse, R72, R40 ;  /* 0x000000482428723c */ /* 0x040ff00000041828 */
[----:B------:R-:W-:Y:S01]  /*cf50*/  HMMA.16816.F32.BF16 R52, R36, R74, R52 ;  /* 0x0000004a2434723c */ /* 0x000fe20000041834 */
[----:B------:R-:W-:Y:S04]  /*cf60*/  LDSM.16.M88.4 R36, [R222+0x1c080] ;  /* 0x01c08000de24783b */ /* 0x000fe80000000200 */
[----:B------:R-:W-:Y:S03]  /*cf70*/  LDSM.16.M88.4 R72, [R224+0x3000] ;  /* 0x00300000e048783b */ /* 0x000fe60000000200 */
[----:B------:R-:W-:Y:S01]  /*cf80*/  HMMA.16816.F32.BF16 R28, R20, R34, R28 ;  /* 0x00000022141c723c */ /* 0x000fe2000004181c */
[----:B------:R-:W3:Y:S07]  /*cf90*/  LDSM.16.M88.4 R32, [R220+0xe880] ;  /* 0x00e88000dc20783b */ /* 0x000eee0000000200 */
[----:B--2---:R-:W-:Y:S08]  /*cfa0*/  HMMA.16816.F32.BF16 R16, R8, R68, R16 ;  /* 0x000000440810723c */ /* 0x004ff00000041810 */
[C---:B-1----:R-:W-:Y:S08]  /*cfb0*/  HMMA.16816.F32.BF16 R40, R20.reuse, R44, R40 ;  /* 0x0000002c1428723c */ /* 0x042ff00000041828 */
[----:B------:R-:W-:Y:S01]  /*cfc0*/  HMMA.16816.F32.BF16 R52, R20, R46, R52 ;  /* 0x0000002e1434723c */ /* 0x000fe20000041834 */
[----:B------:R-:W-:Y:S04]  /*cfd0*/  LDSM.16.M88.4 R44, [R225+0xf880] ;  /* 0x00f88000e12c783b */ /* 0x000fe80000000200 */
[----:B------:R-:W-:Y:S03]  /*cfe0*/  LDSM.16.M88.4 R20, [R220+0xf080] ;  /* 0x00f08000dc14783b */ /* 0x000fe60000000200 */
[----:B------:R-:W-:Y:S01]  /*cff0*/  HMMA.16816.F32.BF16 R28, R8, R70, R28 ;  /* 0x00000046081c723c */ /* 0x000fe2000004181c */
[----:B------:R-:W1:Y:S07]  /*d000*/  LDSM.16.M88.4 R68, [R214+0x2800] ;  /* 0x00280000d644783b */ /* 0x000e6e0000000200 */
[----:B------:R-:W-:Y:S08]  /*d010*/  HMMA.16816.F32.BF16 R16, R56, R24, R16 ;  /* 0x000000183810723c */ /* 0x000ff00000041810 */
[C---:B---3--:R-:W-:Y:S08]  /*d020*/  HMMA.16816.F32.BF16 R40, R8.reuse, R32, R40 ;  /* 0x000000200828723c */ /* 0x048ff00000041828 */
[----:B------:R-:W-:Y:S01]  /*d030*/  HMMA.16816.F32.BF16 R52, R8, R34, R52 ;  /* 0x000000220834723c */ /* 0x000fe20000041834 */
[----:B------:R-:W-:Y:S04]  /*d040*/  LDSM.16.M88.4 R32, [R224+0x3800] ;  /* 0x00380000e020783b */ /* 0x000fe80000000200 */
[----:B------:R-:W-:Y:S03]  /*d050*/  LDSM.16.M88.4 R8, [R214+0x3000] ;  /* 0x00300000d608783b */ /* 0x000fe60000000200 */
[----:B------:R-:W-:Y:S01]  /*d060*/  HMMA.16816.F32.BF16 R28, R56, R26, R28 ;  /* 0x0000001a381c723c */ /* 0x000fe2000004181c */
[----:B------:R-:W2:Y:S07]  /*d070*/  LDSM.16.M88.4 R24, [R221+0x1c080] ;  /* 0x01c08000dd18783b */ /* 0x000eae0000000200 */
[----:B------:R-:W-:Y:S08]  /*d080*/  HMMA.16816.F32.BF16 R16, R48, R12, R16 ;  /* 0x0000000c3010723c */ /* 0x000ff00000041810 */
[C---:B-1----:R-:W-:Y:S08]  /*d090*/  HMMA.16816.F32.BF16 R40, R56.reuse, R68, R40 ;  /* 0x000000443828723c */ /* 0x042ff00000041828 */
[----:B------:R-:W-:Y:S08]  /*d0a0*/  HMMA.16816.F32.BF16 R52, R56, R70, R52 ;  /* 0x000000463834723c */ /* 0x000ff00000041834 */
[----:B------:R-:W-:Y:S01]  /*d0b0*/  HMMA.16816.F32.BF16 R28, R48, R14, R28 ;  /* 0x0000000e301c723c */ /* 0x000fe2000004181c */
[----:B------:R-:W1:Y:S07]  /*d0c0*/  LDSM.16.M88.4 R12, [R219+0x1c080] ;  /* 0x01c08000db0c783b */ /* 0x000e6e0000000200 */
[----:B------:R-:W-:Y:S08]  /*d0d0*/  HMMA.16816.F32.BF16 R16, R36, R72, R16 ;  /* 0x000000482410723c */ /* 0x000ff00000041810 */
[C---:B------:R-:W-:Y:S01]  /*d0e0*/  HMMA.16816.F32.BF16 R56, R48.reuse, R44, R40 ;  /* 0x0000002c3038723c */ /* 0x040fe20000041828 */
[----:B------:R-:W3:Y:S07]  /*d0f0*/  LDSM.16.M88.4 R40, [R220+0xf880] ;  /* 0x00f88000dc28783b */ /* 0x000eee0000000200 */
[----:B------:R-:W-:Y:S08]  /*d100*/  HMMA.16816.F32.BF16 R52, R48, R46, R52 ;  /* 0x0000002e3034723c */ /* 0x000ff00000041834 */
[----:B------:R-:W-:Y:S08]  /*d110*/  HMMA.16816.F32.BF16 R28, R36, R74, R28 ;  /* 0x0000004a241c723c */ /* 0x000ff0000004181c */
[----:B--2---:R-:W-:Y:S08]  /*d120*/  HMMA.16816.F32.BF16 R16, R24, R20, R16 ;  /* 0x000000141810723c */ /* 0x004ff00000041810 */
[C---:B------:R-:W-:Y:S08]  /*d130*/  HMMA.16816.F32.BF16 R56, R36.reuse, R32, R56 ;  /* 0x000000202438723c */ /* 0x040ff00000041838 */
[----:B------:R-:W-:Y:S08]  /*d140*/  HMMA.16816.F32.BF16 R52, R36, R34, R52 ;  /* 0x000000222434723c */ /* 0x000ff00000041834 */
[----:B------:R-:W-:Y:S01]  /*d150*/  HMMA.16816.F32.BF16 R28, R24, R22, R28 ;  /* 0x00000016181c723c */ /* 0x000fe2000004181c */
[----:B------:R-:W2:Y:S01]  /*d160*/  LDSM.16.M88.4 R20, [R214+0x3800] ;  /* 0x00380000d614783b */ /* 0x000ea20000000200 */
[----:B------:R-:W-:-:S06]  /*d170*/  DEPBAR.LE SB0, 0x0 ;  /* 0x000080000000791a */ /* 0x000fcc0000000000 */
[----:B-1----:R-:W-:Y:S08]  /*d180*/  HMMA.16816.F32.BF16 R16, R12, R8, R16 ;  /* 0x000000080c10723c */ /* 0x002ff00000041810 */
[C---:B---3--:R-:W-:Y:S08]  /*d190*/  HMMA.16816.F32.BF16 R56, R24.reuse, R40, R56 ;  /* 0x000000281838723c */ /* 0x048ff00000041838 */
[----:B------:R-:W-:Y:S08]  /*d1a0*/  HMMA.16816.F32.BF16 R52, R24, R42, R52 ;  /* 0x0000002a1834723c */ /* 0x000ff00000041834 */
[----:B------:R-:W-:Y:S01]  /*d1b0*/  HMMA.16816.F32.BF16 R28, R12, R10, R28 ;  /* 0x0000000a0c1c723c */ /* 0x000fe2000004181c */
[----:B------:R-:W-:Y:S01]  /*d1c0*/  FMUL.FTZ R8, R17, c[0x0][0x320] ;  /* 0x0000c80011087a20 */ /* 0x000fe20000410000 */
[----:B------:R-:W-:Y:S01]  /*d1d0*/  LOP3.LUT R17, R6, 0xffffffe0, RZ, 0xc0, !PT ;  /* 0xffffffe006117812 */ /* 0x000fe200078ec0ff */
[----:B------:R-:W-:-:S02]  /*d1e0*/  FMUL.FTZ R3, R16, c[0x0][0x320] ;  /* 0x0000c80010037a20 */ /* 0x000fc40000410000 */
[----:B------:R-:W-:Y:S02]  /*d1f0*/  FMUL.FTZ R9, R18, c[0x0][0x320] ;  /* 0x0000c80012097a20 */ /* 0x000fe40000410000 */
[----:B------:R-:W-:Y:S01]  /*d200*/  IMAD.IADD R64, R64, 0x1, -R17 ;  /* 0x0000000140407824 */ /* 0x000fe200078e0a11 */
[----:B------:R-:W-:Y:S01]  /*d210*/  MUFU.TANH R8, R8 ;  /* 0x0000000800087308 */ /* 0x000fe20000002400 */
[----:B--2---:R-:W-:Y:S01]  /*d220*/  HMMA.16816.F32.BF16 R56, R12, R20, R56 ;  /* 0x000000140c38723c */ /* 0x004fe20000041838 */
[----:B------:R-:W-:Y:S02]  /*d230*/  FMUL.FTZ R10, R19, c[0x0][0x320] ;  /* 0x0000c800130a7a20 */ /* 0x000fe40000410000 */
[----:B------:R-:W-:-:S04]  /*d240*/  SHF.R.S32.HI R17, RZ, 0x1f, R64 ;  /* 0x0000001fff117819 */ /* 0x000fc80000011440 */
[----:B------:R-:W-:Y:S01]  /*d250*/  MUFU.TANH R3, R3 ;  /* 0x0000000300037308 */ /* 0x000fe20000002400 */
[----:B------:R-:W-:Y:S07]  /*d260*/  HMMA.16816.F32.BF16 R52, R12, R22, R52 ;  /* 0x000000160c34723c */ /* 0x000fee0000041834 */
[----:B------:R-:W-:Y:S01]  /*d270*/  LEA.HI R13, R17, R64, RZ, 0x2 ;  /* 0x00000040110d7211 */ /* 0x000fe200078f10ff */
[----:B------:R-:W1:Y:S01]  /*d280*/  MUFU.TANH R9, R9 ;  /* 0x0000000900097308 */ /* 0x000e620000002400 */
[----:B------:R-:W-:-:S02]  /*d290*/  FMUL.FTZ R11, R28, c[0x0][0x320] ;  /* 0x0000c8001c0b7a20 */ /* 0x000fc40000410000 */
[----:B------:R-:W-:Y:S01]  /*d2a0*/  LOP3.LUT R13, R13, 0x7ffffffc, RZ, 0xc0, !PT ;  /* 0x7ffffffc0d0d7812 */ /* 0x000fe200078ec0ff */
[----:B------:R-:W-:Y:S02]  /*d2b0*/  FMUL.FTZ R16, R29, c[0x0][0x320] ;  /* 0x0000c8001d107a20 */ /* 0x000fe40000410000 */
[----:B------:R-:W-:Y:S02]  /*d2c0*/  FMUL.FTZ R18, R30, c[0x0][0x320] ;  /* 0x0000c8001e127a20 */ /* 0x000fe40000410000 */
[----:B------:R-:W-:Y:S01]  /*d2d0*/  IMAD.IADD R13, R64, 0x1, -R13 ;  /* 0x00000001400d7824 */ /* 0x000fe200078e0a0d */
[----:B------:R-:W2:Y:S01]  /*d2e0*/  MUFU.TANH R11, R11 ;  /* 0x0000000b000b7308 */ /* 0x000ea20000002400 */
[----:B------:R-:W-:Y:S02]  /*d2f0*/  FMUL.FTZ R17, R56, c[0x0][0x320] ;  /* 0x0000c80038117a20 */ /* 0x000fe40000410000 */
[----:B------:R-:W-:Y:S02]  /*d300*/  IMAD R60, R13, -0x2, R60 ;  /* 0xfffffffe0d3c7824 */ /* 0x000fe400078e023c */
[----:B------:R-:W-:-:S02]  /*d310*/  FMUL.FTZ R15, R57, c[0x0][0x320] ;  /* 0x0000c800390f7a20 */ /* 0x000fc40000410000 */
[----:B------:R-:W-:Y:S01]  /*d320*/  FMUL.FTZ R31, R31, c[0x0][0x320] ;  /* 0x0000c8001f1f7a20 */ /* 0x000fe20000410000 */
[----:B------:R-:W3:Y:S01]  /*d330*/  MUFU.TANH R10, R10 ;  /* 0x0000000a000a7308 */ /* 0x000ee20000002400 */
[----:B------:R-:W-:Y:S01]  /*d340*/  ISETP.GT.AND P0, PT, R60, RZ, PT ;  /* 0x000000ff3c00720c */ /* 0x000fe20003f04270 */
[----:B------:R-:W-:Y:S01]  /*d350*/  FMUL.FTZ R14, R58, c[0x0][0x320] ;  /* 0x0000c8003a0e7a20 */ /* 0x000fe20000410000 */
[----:B------:R-:W-:Y:S01]  /*d360*/  ISETP.GT.AND P6, PT, R60, 0x8, PT ;  /* 0x000000083c00780c */ /* 0x000fe20003fc4270 */
[----:B------:R-:W-:Y:S01]  /*d370*/  FMUL.FTZ R13, R52, c[0x0][0x320] ;  /* 0x0000c800340d7a20 */ /* 0x000fe20000410000 */
[----:B-1----:R-:W-:Y:S01]  /*d380*/  FSEL R19, R9, -INF , P0 ;  /* 0xff80000009137808 */ /* 0x002fe20000000000 */
[----:B------:R-:W-:Y:S01]  /*d390*/  FMUL.FTZ R53, R53, c[0x0][0x320] ;  /* 0x0000c80035357a20 */ /* 0x000fe20000410000 */
[----:B------:R-:W-:Y:S01]  /*d3a0*/  FSEL R3, R3, -INF , P0 ;  /* 0xff80000003037808 */ /* 0x000fe20000000000 */
[----:B------:R-:W1:Y:S01]  /*d3b0*/  MUFU.TANH R16, R16 ;  /* 0x0000001000107308 */ /* 0x000e620000002400 */
[C---:B------:R-:W-:Y:S01]  /*d3c0*/  ISETP.GT.AND P0, PT, R60.reuse, 0x1, PT ;  /* 0x000000013c00780c */ /* 0x040fe20003f04270 */
[----:B------:R-:W-:Y:S01]  /*d3d0*/  FMUL.FTZ R12, R59, c[0x0][0x320] ;  /* 0x0000c8003b0c7a20 */ /* 0x000fe20000410000 */
[----:B------:R-:W-:Y:S01]  /*d3e0*/  ISETP.GT.AND P1, PT, R60, 0x9, PT ;  /* 0x000000093c00780c */ /* 0x000fe20003f24270 */
[----:B------:R-:W-:Y:S01]  /*d3f0*/  FMUL.FTZ R54, R54, c[0x0][0x320] ;  /* 0x0000c80036367a20 */ /* 0x000fe20000410000 */
[----:B------:R-:W-:Y:S01]  /*d400*/  FSEL R21, R8, -INF , P0 ;  /* 0xff80000008157808 */ /* 0x000fe20000000000 */
[----:B------:R-:W-:Y:S01]  /*d410*/  FMUL.FTZ R55, R55, c[0x0][0x320] ;  /* 0x0000c80037377a20 */ /* 0x000fe20000410000 */
[----:B--2---:R-:W-:Y:S01]  /*d420*/  FSEL R23, R11, -INF , P6 ;  /* 0xff8000000b177808 */ /* 0x004fe20003000000 */
[----:B------:R-:W2:Y:S01]  /*d430*/  MUFU.TANH R18, R18 ;  /* 0x0000001200127308 */ /* 0x000ea20000002400 */
[----:B------:R-:W-:-:S02]  /*d440*/  FMNMX.FTZ R8, R3, R21, !PT ;  /* 0x0000001503087209 */ /* 0x000fc40007810000 */
[----:B---3--:R-:W-:Y:S02]  /*d450*/  FSEL R20, R10, -INF , P0 ;  /* 0xff8000000a147808 */ /* 0x008fe40000000000 */
[----:B------:R-:W-:Y:S02]  /*d460*/  ISETP.GT.AND P0, PT, R60, 0x10, PT ;  /* 0x000000103c00780c */ /* 0x000fe40003f04270 */
[----:B------:R-:W-:Y:S01]  /*d470*/  FMNMX.FTZ R8, R23, R8, !PT ;  /* 0x0000000817087209 */ /* 0x000fe20007810000 */
[----:B------:R-:W3:Y:S01]  /*d480*/  MUFU.TANH R17, R17 ;  /* 0x0000001100117308 */ /* 0x000ee20000002400 */
[----:B-1----:R-:W-:Y:S02]  /*d490*/  FSEL R9, R16, -INF , P1 ;  /* 0xff80000010097808 */ /* 0x002fe40000800000 */
[----:B------:R-:W-:Y:S02]  /*d4a0*/  FMNMX.FTZ R27, R19, R20, !PT ;  /* 0x00000014131b7209 */ /* 0x000fe40007810000 */
[----:B------:R-:W-:-:S03]  /*d4b0*/  FMNMX.FTZ R8, R9, R8, !PT ;  /* 0x0000000809087209 */ /* 0x000fc60007810000 */
[----:B------:R-:W1:Y:S01]  /*d4c0*/  MUFU.TANH R6, R31 ;  /* 0x0000001f00067308 */ /* 0x000e620000002400 */
[----:B--2---:R-:W-:Y:S02]  /*d4d0*/  FSEL R18, R18, -INF , P6 ;  /* 0xff80000012127808 */ /* 0x004fe40003000000 */
[----:B------:R-:W-:Y:S02]  /*d4e0*/  ISETP.GT.AND P6, PT, R60, 0x11, PT ;  /* 0x000000113c00780c */ /* 0x000fe40003fc4270 */
[----:B------:R-:W-:-:S03]  /*d4f0*/  FMNMX.FTZ R27, R18, R27, !PT ;  /* 0x0000001b121b7209 */ /* 0x000fc60007810000 */
[----:B------:R-:W2:Y:S01]  /*d500*/  MUFU.TANH R15, R15 ;  /* 0x0000000f000f7308 */ /* 0x000ea20000002400 */
[----:B---3--:R-:W-:-:S04]  /*d510*/  FSEL R17, R17, -INF , P0 ;  /* 0xff80000011117808 */ /* 0x008fc80000000000 */
[----:B------:R-:W-:-:S03]  /*d520*/  FMNMX.FTZ R8, R17, R8, !PT ;  /* 0x0000000811087209 */ /* 0x000fc60007810000 */
[----:B------:R-:W3:Y:S01]  /*d530*/  MUFU.TANH R14, R14 ;  /* 0x0000000e000e7308 */ /* 0x000ee20000002400 */
[----:B-1----:R-:W-:Y:S02]  /*d540*/  FSEL R6, R6, -INF , P1 ;  /* 0xff80000006067808 */ /* 0x002fe40000800000 */
[----:B------:R-:W-:Y:S02]  /*d550*/  ISETP.GT.AND P1, PT, R60, 0x18, PT ;  /* 0x000000183c00780c */ /* 0x000fe40003f24270 */
[----:B------:R-:W-:-:S03]  /*d560*/  FMNMX.FTZ R27, R6, R27, !PT ;  /* 0x0000001b061b7209 */ /* 0x000fc60007810000 */
[----:B------:R-:W1:Y:S01]  /*d570*/  MUFU.TANH R13, R13 ;  /* 0x0000000d000d7308 */ /* 0x000e620000002400 */
[----:B--2---:R-:W-:-:S04]  /*d580*/  FSEL R15, R15, -INF , P6 ;  /* 0xff8000000f0f7808 */ /* 0x004fc80003000000 */
[----:B------:R-:W-:-:S03]  /*d590*/  FMNMX.FTZ R8, R15, R8, !PT ;  /* 0x000000080f087209 */ /* 0x000fc60007810000 */
[----:B------:R-:W2:Y:S01]  /*d5a0*/  MUFU.TANH R11, R53 ;  /* 0x00000035000b7308 */ /* 0x000ea20000002400 */
[----:B---3--:R-:W-:Y:S01]  /*d5b0*/  FSEL R14, R14, -INF , P0 ;  /* 0xff8000000e0e7808 */ /* 0x008fe20000000000 */
[----:B------:R-:W-:Y:S01]  /*d5c0*/  BAR.SYNC.DEFER_BLOCKING 0x0 ;  /* 0x0000000000007b1d */ /* 0x000fe20000010000 */
[----:B------:R-:W-:Y:S02]  /*d5d0*/  ISETP.GT.AND P0, PT, R60, 0x19, PT ;  /* 0x000000193c00780c */ /* 0x000fe40003f04270 */
[----:B------:R-:W-:Y:S02]  /*d5e0*/  FMNMX.FTZ R27, R14, R27, !PT ;  /* 0x0000001b0e1b7209 */ /* 0x000fe40007810000 */
[----:B-1----:R-:W-:Y:S01]  /*d5f0*/  FSEL R13, R13, -INF , P1 ;  /* 0xff8000000d0d7808 */ /* 0x002fe20000800000 */
[----:B------:R-:W1:Y:S03]  /*d600*/  MUFU.TANH R12, R12 ;  /* 0x0000000c000c7308 */ /* 0x000e660000002400 */
[----:B------:R-:W-:-:S02]  /*d610*/  FMNMX.FTZ R8, R13, R8, !PT ;  /* 0x000000080d087209 */ /* 0x000fc40007810000 */
[----:B--2---:R-:W-:-:S03]  /*d620*/  FSEL R11, R11, -INF , P0 ;  /* 0xff8000000b0b7808 */ /* 0x004fc60000000000 */
[----:B------:R-:W2:Y:S01]  /*d630*/  MUFU.TANH R10, R54 ;  /* 0x00000036000a7308 */ /* 0x000ea20000002400 */
[----:B------:R-:W-:-:S05]  /*d640*/  FMNMX.FTZ R25, R11, R8, !PT ;  /* 0x000000080b197209 */ /* 0x000fca0007810000 */
[----:B------:R-:W3:Y:S02]  /*d650*/  SHFL.BFLY PT, R16, R25, 0x2, 0x1f ;  /* 0x0c401f0019107f89 */ /* 0x000ee400000e0000 */
[----:B------:R-:W4:Y:S01]  /*d660*/  MUFU.TANH R8, R55 ;  /* 0x0000003700087308 */ /* 0x000f220000002400 */
[----:B-1----:R-:W-:-:S04]  /*d670*/  FSEL R12, R12, -INF , P6 ;  /* 0xff8000000c0c7808 */ /* 0x002fc80003000000 */
[----:B------:R-:W-:Y:S02]  /*d680*/  FMNMX.FTZ R27, R12, R27, !PT ;  /* 0x0000001b0c1b7209 */ /* 0x000fe40007810000 */
[----:B--2---:R-:W-:-:S04]  /*d690*/  FSEL R10, R10, -INF , P1 ;  /* 0xff8000000a0a7808 */ /* 0x004fc80000800000 */
[----:B------:R-:W-:Y:S02]  /*d6a0*/  FMNMX.FTZ R27, R10, R27, !PT ;  /* 0x0000001b0a1b7209 */ /* 0x000fe40007810000 */
[----:B----4-:R-:W-:Y:S02]  /*d6b0*/  FSEL R8, R8, -INF , P0 ;  /* 0xff80000008087808 */ /* 0x010fe40000000000 */
[----:B------:R-:W-:Y:S02]  /*d6c0*/  ISETP.GE.AND P0, PT, R63, 0x21, PT ;  /* 0x000000213f00780c */ /* 0x000fe40003f06270 */
[----:B------:R-:W-:Y:S02]  /*d6d0*/  FMNMX.FTZ R27, R8, R27, !PT ;  /* 0x0000001b081b7209 */ /* 0x000fe40007810000 */
[----:B---3--:R-:W-:-:S03]  /*d6e0*/  FMNMX.FTZ R24, R25, R16, !PT ;  /* 0x0000001019187209 */ /* 0x008fc60007810000 */
[----:B------:R-:W-:Y:S04]  /*d6f0*/  SHFL.BFLY PT, R16, R27, 0x2, 0x1f ;  /* 0x0c401f001b107f89 */ /* 0x000fe800000e0000 */
[----:B------:R-:W1:Y:S02]  /*d700*/  SHFL.BFLY PT, R25, R24, 0x1, 0x1f ;  /* 0x0c201f0018197f89 */ /* 0x000e6400000e0000 */
[----:B------:R-:W-:Y:S01]  /*d710*/  @P0 LEA.HI.SX32 R26, R149, 0xfffffffe, 0x1b ;  /* 0xfffffffe951a0811 */ /* 0x000fe200078fdaff */
[----:B------:R-:W-:Y:S02]  /*d720*/  @P0 IMAD.MOV.U32 R28, RZ, RZ, R234 ;  /* 0x000000ffff1c0224 */ /* 0x000fe400078e00ea */
[----:B------:R-:W-:Y:S02]  /*d730*/  @P0 IMAD.MOV.U32 R29, RZ, RZ, R237 ;  /* 0x000000ffff1d0224 */ /* 0x000fe400078e00ed */
[----:B------:R-:W-:Y:S01]  /*d740*/  @P0 IMAD R4, R4, R26, RZ ;  /* 0x0000001a04040224 */ /* 0x000fe200078e02ff */
[----:B-1----:R-:W-:-:S02]  /*d750*/  FMNMX.FTZ R148, R24, R25, !PT ;  /* 0x0000001918947209 */ /* 0x002fc40007810000 */
[----:B------:R-:W-:Y:S02]  /*d760*/  FMNMX.FTZ R25, R16, R27, !PT ;  /* 0x0000001b10197209 */ /* 0x000fe40007810000 */
[C---:B------:R-:W-:Y:S01]  /*d770*/  FSETP.NEU.FTZ.AND P1, PT, R148.reuse, -INF , PT ;  /* 0xff8000009400780b */ /* 0x040fe20003f3d000 */
[----:B------:R-:W-:Y:S01]  /*d780*/  FMUL.FTZ R16, R148, c[0x0][0x2d0] ;  /* 0x0000b40094107a20 */ /* 0x000fe20000410000 */
[----:B------:R-:W-:Y:S01]  /*d790*/  @P0 SHF.R.S32.HI R24, RZ, 0x1f, R26 ;  /* 0x0000001fff180819 */ /* 0x000fe2000001141a */
[----:B------:R-:W1:Y:S01]  /*d7a0*/  SHFL.BFLY PT, R22, R25, 0x1, 0x1f ;  /* 0x0c201f0019167f89 */ /* 0x000e6200000e0000 */
[-C--:B------:R-:W-:Y:S02]  /*d7b0*/  @P0 IMAD.WIDE.U32 R26, R26, R7.reuse, R28 ;  /* 0x000000071a1a0225 */ /* 0x080fe400078e001c */
[----:B------:R-:W-:Y:S02]  /*d7c0*/  FSEL R16, R16, RZ, P1 ;  /* 0x000000ff10107208 */ /* 0x000fe40000800000 */
[----:B------:R-:W-:Y:S01]  /*d7d0*/  @P0 IMAD R4, R24, R7, R4 ;  /* 0x0000000718040224 */ /* 0x000fe200078e0204 */
[----:B------:R-:W-:-:S02]  /*d7e0*/  @P0 LEA R28, P1, R26, c[0x0][0x1c8], 0x1 ;  /* 0x000072001a1c0a11 */ /* 0x000fc400078208ff */
[----:B------:R-:W-:Y:S02]  /*d7f0*/  FFMA.FTZ R205, R3, c[0x0][0x2d0], -R16 ;  /* 0x0000b40003cd7a23 */ /* 0x000fe40000010810 */
[----:B------:R-:W-:Y:S02]  /*d800*/  @P0 IMAD.IADD R4, R27, 0x1, R4 ;  /* 0x000000011b040824 */ /* 0x000fe400078e0204 */
[--C-:B------:R-:W-:Y:S02]  /*d810*/  FFMA.FTZ R150, R21, c[0x0][0x2d0], -R16.reuse ;  /* 0x0000b40015967a23 */ /* 0x100fe40000010810 */
[----:B------:R-:W-:Y:S01]  /*d820*/  FFMA.FTZ R151, R23, c[0x0][0x2d0], -R16 ;  /* 0x0000b40017977a23 */ /* 0x000fe20000010810 */
[----:B------:R-:W-:Y:S01]  /*d830*/  @P0 LEA.HI.X R29, R26, c[0x0][0x1cc], R4, 0x1, P1 ;  /* 0x000073001a1d0a11 */ /* 0x000fe200008f0c04 */
[--C-:B------:R-:W-:Y:S01]  /*d840*/  FFMA.FTZ R4, R9, c[0x0][0x2d0], -R16.reuse ;  /* 0x0000b40009047a23 */ /* 0x100fe20000010810 */
[----:B------:R-:W-:Y:S01]  /*d850*/  MUFU.EX2 R205, R205 ;  /* 0x000000cd00cd7308 */ /* 0x000fe20000000800 */
[----:B------:R-:W-:-:S02]  /*d860*/  FFMA.FTZ R206, R17, c[0x0][0x2d0], -R16 ;  /* 0x0000b40011ce7a23 */ /* 0x000fc40000010810 */
[----:B------:R2:W-:Y:S01]  /*d870*/  @P0 LDGSTS.E.BYPASS.LTC128B.128 [R232+0xc080], [R28.64], !P2 ;  /* 0x0c0800001ce80fae */ /* 0x0005e2000d101d4a */
[--C-:B------:R-:W-:Y:S02]  /*d880*/  FFMA.FTZ R211, R15, c[0x0][0x2d0], -R16.reuse ;  /* 0x0000b4000fd37a23 */ /* 0x100fe40000010810 */
[--C-:B------:R-:W-:Y:S01]  /*d890*/  FFMA.FTZ R208, R13, c[0x0][0x2d0], -R16.reuse ;  /* 0x0000b4000dd07a23 */ /* 0x100fe20000010810 */
[----:B-1----:R-:W-:Y:S01]  /*d8a0*/  FMNMX.FTZ R3, R25, R22, !PT ;  /* 0x0000001619037209 */ /* 0x002fe20007810000 */
[----:B------:R2:W-:Y:S01]  /*d8b0*/  @P0 LDGSTS.E.BYPASS.LTC128B.128 [R232+0xd080], [R28.64+0x80], !P5 ;  /* 0x0d0800801ce80fae */ /* 0x0005e2000e901d4a */
[----:B------:R-:W-:Y:S01]  /*d8c0*/  MUFU.EX2 R0, R4 ;  /* 0x0000000400007308 */ /* 0x000fe20000000800 */
[----:B------:R-:W-:Y:S01]  /*d8d0*/  FFMA.FTZ R241, R11, c[0x0][0x2d0], -R16 ;  /* 0x0000b4000bf17a23 */ /* 0x000fe20000010810 */
[C---:B------:R-:W-:Y:S01]  /*d8e0*/  FSETP.NEU.FTZ.AND P1, PT, R3.reuse, -INF , PT ;  /* 0xff8000000300780b */ /* 0x040fe20003f3d000 */
[----:B------:R-:W-:Y:S01]  /*d8f0*/  FMUL.FTZ R2, R3, c[0x0][0x2d0] ;  /* 0x0000b40003027a20 */ /* 0x000fe20000410000 */
[----:B------:R2:W-:Y:S04]  /*d900*/  @P0 LDGSTS.E.BYPASS.LTC128B.128 [R232+0xe080], [R28.64+0x100], !P4 ;  /* 0x0e0801001ce80fae */ /* 0x0005e8000e101d4a */
[----:B------:R-:W-:Y:S01]  /*d910*/  FSEL R9, R2, RZ, P1 ;  /* 0x000000ff02097208 */ /* 0x000fe20000800000 */
[----:B------:R2:W-:Y:S01]  /*d920*/  @P0 LDGSTS.E.BYPASS.LTC128B.128 [R232+0xf080], [R28.64+0x180], !P3 ;  /* 0x0f0801801ce80fae */ /* 0x0005e2000d901d4a */
[----:B------:R-:W1:Y:S03]  /*d930*/  MUFU.EX2 R150, R150 ;  /* 0x0000009600967308 */ /* 0x000e660000000800 */
[----:B------:R-:W3:Y:S01]  /*d940*/  LDSM.16.MT88.4 R140, [R223+0x8080] ;  /* 0x00808000df8c783b */ /* 0x000ee20000004200 */
[----:B------:R-:W-:-:S02]  /*d950*/  FFMA.FTZ R2, R6, c[0x0][0x2d0], -R9 ;  /* 0x0000b40006027a23 */ /* 0x000fc40000010809 */
[--C-:B------:R-:W-:Y:S01]  /*d960*/  FFMA.FTZ R209, R19, c[0x0][0x2d0], -R9.reuse ;  /* 0x0000b40013d17a23 */ /* 0x100fe20000010809 */
[----:B------:R-:W4:Y:S01]  /*d970*/  LDSM.16.MT88.4 R132, [R218+0x8080] ;  /* 0x00808000da84783b */ /* 0x000f220000004200 */
[--C-:B------:R-:W-:Y:S01]  /*d980*/  FFMA.FTZ R204, R20, c[0x0][0x2d0], -R9.reuse ;  /* 0x0000b40014cc7a23 */ /* 0x100fe20000010809 */
[----:B------:R-:W5:Y:S01]  /*d990*/  MUFU.EX2 R151, R151 ;  /* 0x0000009700977308 */ /* 0x000f620000000800 */
[--C-:B------:R-:W-:Y:S01]  /*d9a0*/  FFMA.FTZ R207, R18, c[0x0][0x2d0], -R9.reuse ;  /* 0x0000b40012cf7a23 */ /* 0x100fe20000010809 */
[----:B------:R-:W2:Y:S01]  /*d9b0*/  LDSM.16.MT88.4 R24, [R217+0x8080] ;  /* 0x00808000d918783b */ /* 0x000ea20000004200 */
[--C-:B------:R-:W-:Y:S02]  /*d9c0*/  FFMA.FTZ R210, R14, c[0x0][0x2d0], -R9.reuse ;  /* 0x0000b4000ed27a23 */ /* 0x100fe40000010809 */
[--C-:B------:R-:W-:Y:S01]  /*d9d0*/  FFMA.FTZ R213, R12, c[0x0][0x2d0], -R9.reuse ;  /* 0x0000b4000cd57a23 */ /* 0x100fe20000010809 */
[----:B------:R-:W2:Y:S01]  /*d9e0*/  LDSM.16.MT88.4 R32, [R216+0x8080] ;  /* 0x00808000d820783b */ /* 0x000ea20000004200 */
[--C-:B------:R-:W-:Y:S01]  /*d9f0*/  FFMA.FTZ R212, R10, c[0x0][0x2d0], -R9.reuse ;  /* 0x0000b4000ad47a23 */ /* 0x100fe20000010809 */
[----:B------:R-:W-:Y:S01]  /*da00*/  MUFU.EX2 R209, R209 ;  /* 0x000000d100d17308 */ /* 0x000fe20000000800 */
[----:B------:R-:W-:Y:S01]  /*da10*/  FFMA.FTZ R239, R8, c[0x0][0x2d0], -R9 ;  /* 0x0000b40008ef7a23 */ /* 0x000fe20000010809 */
[----:B------:R-:W2:Y:S01]  /*da20*/  LDSM.16.MT88.4 R40, [R223+0x9080] ;  /* 0x00908000df28783b */ /* 0x000ea20000004200 */
[----:B-1----:R-:W-:Y:S01]  /*da30*/  F2FP.BF16.PACK_AB R128, R150, R205 ;  /* 0x000000cd9680723e */ /* 0x002fe200000010ff */
[----:B------:R-:W-:-:S02]  /*da40*/  FADD.FTZ R150, R205, R150 ;  /* 0x00000096cd967221 */ /* 0x000fc40000010000 */
[----:B------:R-:W1:Y:S02]  /*da50*/  LDSM.16.MT88.4 R48, [R218+0x9080] ;  /* 0x00908000da30783b */ /* 0x000e640000004200 */
[----:B------:R-:W3:Y:S01]  /*da60*/  MUFU.EX2 R204, R204 ;  /* 0x000000cc00cc7308 */ /* 0x000ee20000000800 */
[----:B-----5:R-:W-:Y:S01]  /*da70*/  F2FP.BF16.PACK_AB R130, R0, R151 ;  /* 0x000000970082723e */ /* 0x020fe200000010ff */
[----:B------:R-:W5:Y:S01]  /*da80*/  LDSM.16.MT88.4 R56, [R217+0x9080] ;  /* 0x00908000d938783b */ /* 0x000f620000004200 */
[----:B------:R-:W-:-:S03]  /*da90*/  FADD.FTZ R151, R151, R150 ;  /* 0x0000009697977221 */ /* 0x000fc60000010000 */
[----:B------:R-:W1:Y:S01]  /*daa0*/  LDSM.16.MT88.4 R64, [R216+0x9080] ;  /* 0x00908000d840783b */ /* 0x000e620000004200 */
[----:B------:R-:W-:Y:S01]  /*dab0*/  FADD.FTZ R151, R0, R151 ;  /* 0x0000009700977221 */ /* 0x000fe20000010000 */
[----:B------:R-:W-:Y:S02]  /*dac0*/  MUFU.EX2 R207, R207 ;  /* 0x000000cf00cf7308 */ /* 0x000fe40000000800 */
[----:B------:R-:W1:Y:S04]  /*dad0*/  LDSM.16.MT88.4 R72, [R223+0xa080] ;  /* 0x00a08000df48783b */ /* 0x000e680000004200 */
[----:B------:R-:W1:Y:S02]  /*dae0*/  LDSM.16.MT88.4 R80, [R218+0xa080] ;  /* 0x00a08000da50783b */ /* 0x000e640000004200 */
[----:B------:R-:W4:Y:S01]  /*daf0*/  MUFU.EX2 R2, R2 ;  /* 0x0000000200027308 */ /* 0x000f220000000800 */
[----:B---3--:R-:W-:Y:S01]  /*db00*/  F2FP.BF16.PACK_AB R129, R204, R209 ;  /* 0x000000d1cc81723e */ /* 0x008fe200000010ff */
[----:B------:R-:W3:Y:S01]  /*db10*/  LDSM.16.MT88.4 R88, [R217+0xa080] ;  /* 0x00a08000d958783b */ /* 0x000ee20000004200 */
[----:B------:R-:W-:-:S03]  /*db20*/  FADD.FTZ R204, R209, R204 ;  /* 0x000000ccd1cc7221 */ /* 0x000fc60000010000 */
[----:B------:R-:W1:Y:S02]  /*db30*/  LDSM.16.MT88.4 R96, [R216+0xa080] ;  /* 0x00a08000d860783b */ /* 0x000e640000004200 */
[----:B------:R-:W-:Y:S02]  /*db40*/  MUFU.EX2 R206, R206 ;  /* 0x000000ce00ce7308 */ /* 0x000fe40000000800 */
[----:B------:R-:W1:Y:S04]  /*db50*/  LDSM.16.MT88.4 R104, [R223+0xb080] ;  /* 0x00b08000df68783b */ /* 0x000e680000004200 */
[----:B------:R-:W1:Y:S01]  /*db60*/  LDSM.16.MT88.4 R112, [R218+0xb080] ;  /* 0x00b08000da70783b */ /* 0x000e620000004200 */
[----:B----4-:R-:W-:Y:S01]  /*db70*/  F2FP.BF16.PACK_AB R131, R2, R207 ;  /* 0x000000cf0283723e */ /* 0x010fe200000010ff */
[----:B------:R-:W4:Y:S02]  /*db80*/  MUFU.EX2 R211, R211 ;  /* 0x000000d300d37308 */ /* 0x000f240000000800 */
[----:B------:R-:W1:Y:S01]  /*db90*/  LDSM.16.MT88.4 R120, [R217+0xb080] ;  /* 0x00b08000d978783b */ /* 0x000e620000004200 */
[----:B------:R-:W-:-:S03]  /*dba0*/  FADD.FTZ R207, R207, R204 ;  /* 0x000000cccfcf7221 */ /* 0x000fc60000010000 */
[----:B------:R-:W1:Y:S01]  /*dbb0*/  LDSM.16.MT88.4 R4, [R216+0xb080] ;  /* 0x00b08000d804783b */ /* 0x000e620000004200 */
[C---:B------:R-:W-:Y:S01]  /*dbc0*/  HMMA.16816.F32.BF16 R144, R128.reuse, R140, RZ ;  /* 0x0000008c8090723c */ /* 0x040fe200000418ff */
[----:B------:R-:W-:Y:S01]  /*dbd0*/  FADD.FTZ R207, R2, R207 ;  /* 0x000000cf02cf7221 */ /* 0x000fe20000010000 */
[----:B------:R-:W-:Y:S01]  /*dbe0*/  MUFU.EX2 R210, R210 ;  /* 0x000000d200d27308 */ /* 0x000fe20000000800 */
[----:B------:R-:W3:Y:S04]  /*dbf0*/  LDSM.16.MT88.4 R200, [R223+0x8880] ;  /* 0x00888000dfc8783b */ /* 0x000ee80000004200 */
[----:B------:R-:W3:Y:S01]  /*dc00*/  LDSM.16.MT88.4 R196, [R218+0x8880] ;  /* 0x00888000dac4783b */ /* 0x000ee20000004200 */
[C---:B------:R-:W-:Y:S02]  /*dc10*/  HMMA.16816.F32.BF16 R136, R128.reuse, R132, RZ ;  /* 0x000000848088723c */ /* 0x040fe400000418ff */
[----:B------:R-:W1:Y:S01]  /*dc20*/  MUFU.EX2 R213, R213 ;  /* 0x000000d500d57308 */ /* 0x000e620000000800 */
[----:B------:R-:W3:Y:S04]  /*dc30*/  LDSM.16.MT88.4 R192, [R217+0x8880] ;  /* 0x00888000d9c0783b */ /* 0x000ee80000004200 */
[----:B------:R-:W3:Y:S01]  /*dc40*/  LDSM.16.MT88.4 R188, [R216+0x8880] ;  /* 0x00888000d8bc783b */ /* 0x000ee20000004200 */
[C---:B--2---:R-:W-:Y:S02]  /*dc50*/  HMMA.16816.F32.BF16 R20, R128.reuse, R24, RZ ;  /* 0x000000188014723c */ /* 0x044fe400000418ff */
[----:B------:R-:W-:Y:S01]  /*dc60*/  MUFU.EX2 R208, R208 ;  /* 0x000000d000d07308 */ /* 0x000fe20000000800 */
[----:B------:R-:W2:Y:S04]  /*dc70*/  LDSM.16.MT88.4 R184, [R223+0x9880] ;  /* 0x00988000dfb8783b */ /* 0x000ea80000004200 */
[----:B------:R-:W2:Y:S01]  /*dc80*/  LDSM.16.MT88.4 R180, [R218+0x9880] ;  /* 0x00988000dab4783b */ /* 0x000ea20000004200 */
[C---:B------:R-:W-:Y:S02]  /*dc90*/  HMMA.16816.F32.BF16 R28, R128.reuse, R32, RZ ;  /* 0x00000020801c723c */ /* 0x040fe400000418ff */
[----:B------:R-:W2:Y:S01]  /*dca0*/  MUFU.EX2 R241, R241 ;  /* 0x000000f100f17308 */ /* 0x000ea20000000800 */
[----:B------:R-:W2:Y:S04]  /*dcb0*/  LDSM.16.MT88.4 R176, [R217+0x9880] ;  /* 0x00988000d9b0783b */ /* 0x000ea80000004200 */
[----:B------:R-:W2:Y:S01]  /*dcc0*/  LDSM.16.MT88.4 R172, [R216+0x9880] ;  /* 0x00988000d8ac783b */ /* 0x000ea20000004200 */
[C---:B------:R-:W-:Y:S02]  /*dcd0*/  HMMA.16816.F32.BF16 R36, R128.reuse, R40, RZ ;  /* 0x000000288024723c */ /* 0x040fe400000418ff */
[----:B------:R-:W-:Y:S01]  /*dce0*/  MUFU.EX2 R212, R212 ;  /* 0x000000d400d47308 */ /* 0x000fe20000000800 */
[----:B------:R-:W2:Y:S04]  /*dcf0*/  LDSM.16.MT88.4 R168, [R223+0xa880] ;  /* 0x00a88000dfa8783b */ /* 0x000ea80000004200 */
[----:B------:R-:W2:Y:S01]  /*dd00*/  LDSM.16.MT88.4 R164, [R218+0xa880] ;  /* 0x00a88000daa4783b */ /* 0x000ea20000004200 */
[C---:B-1----:R-:W-:Y:S02]  /*dd10*/  HMMA.16816.F32.BF16 R44, R128.reuse, R48, RZ ;  /* 0x00000030802c723c */ /* 0x042fe400000418ff */
[----:B------:R-:W1:Y:S01]  /*dd20*/  MUFU.EX2 R239, R239 ;  /* 0x000000ef00ef7308 */ /* 0x000e620000000800 */
[----:B------:R-:W1:Y:S04]  /*dd30*/  LDSM.16.MT88.4 R160, [R217+0xa880] ;  /* 0x00a88000d9a0783b */ /* 0x000e680000004200 */
[----:B------:R-:W1:Y:S01]  /*dd40*/  LDSM.16.MT88.4 R156, [R216+0xa880] ;  /* 0x00a88000d89c783b */ /* 0x000e620000004200 */
[C---:B-----5:R-:W-:Y:S03]  /*dd50*/  HMMA.16816.F32.BF16 R52, R128.reuse, R56, RZ ;  /* 0x000000388034723c */ /* 0x060fe600000418ff */
[----:B------:R-:W5:Y:S04]  /*dd60*/  LDSM.16.MT88.4 R152, [R223+0xb880] ;  /* 0x00b88000df98783b */ /* 0x000f680000004200 */
[----:B------:R-:W1:Y:S01]  /*dd70*/  LDSM.16.MT88.4 R16, [R218+0xb880] ;  /* 0x00b88000da10783b */ /* 0x000e620000004200 */
[C---:B------:R-:W-:Y:S03]  /*dd80*/  HMMA.16816.F32.BF16 R60, R128.reuse, R64, RZ ;  /* 0x00000040803c723c */ /* 0x040fe600000418ff */
[----:B------:R-:W1:Y:S04]  /*dd90*/  LDSM.16.MT88.4 R12, [R217+0xb880] ;  /* 0x00b88000d90c783b */ /* 0x000e680000004200 */
[----:B------:R-:W1:Y:S01]  /*dda0*/  LDSM.16.MT88.4 R8, [R216+0xb880] ;  /* 0x00b88000d808783b */ /* 0x000e620000004200 */
[C---:B------:R-:W-:Y:S03]  /*ddb0*/  HMMA.16816.F32.BF16 R68, R128.reuse, R72, RZ ;  /* 0x000000488044723c */ /* 0x040fe600000418ff */
[----:B------:R-:W0:Y:S05]  /*ddc0*/  LDGDEPBAR ;  /* 0x00000000000079af */ /* 0x000e2a0000000000 */
[C---:B------:R-:W-:Y:S08]  /*ddd0*/  HMMA.16816.F32.BF16 R76, R128.reuse, R80, RZ ;  /* 0x00000050804c723c */ /* 0x040ff000000418ff */
[C---:B---3--:R-:W-:Y:S08]  /*dde0*/  HMMA.16816.F32.BF16 R84, R128.reuse, R88, RZ ;  /* 0x000000588054723c */ /* 0x048ff000000418ff */
[C---:B------:R-:W-:Y:S08]  /*ddf0*/  HMMA.16816.F32.BF16 R92, R128.reuse, R96, RZ ;  /* 0x00000060805c723c */ /* 0x040ff000000418ff */
        /* <DEDUP_REMOVED lines=18> */
[C---:B------:R-:W-:Y:S07]  /*df20*/  HMMA.16816.F32.BF16 R124, R128.reuse, R4, RZ ;  /* 0x00000004807c723c */ /* 0x040fee00000418ff */
[----:B----4-:R-:W-:Y:S01]  /*df30*/  F2FP.BF16.PACK_AB R4, R211, R206 ;  /* 0x000000ced304723e */ /* 0x010fe200000010ff */
[----:B------:R-:W-:Y:S01]  /*df40*/  HMMA.16816.F32.BF16 R128, R128, R6, RZ ;  /* 0x000000068080723c */ /* 0x000fe200000418ff */
[----:B------:R-:W-:Y:S01]  /*df50*/  F2FP.BF16.PACK_AB R5, R213, R210 ;  /* 0x000000d2d505723e */ /* 0x000fe200000010ff */
[----:B------:R-:W-:-:S02]  /*df60*/  FADD.FTZ R206, R206, R151 ;  /* 0x00000097cece7221 */ /* 0x000fc40000010000 */
[----:B------:R-:W-:Y:S02]  /*df70*/  FADD.FTZ R210, R210, R207 ;  /* 0x000000cfd2d27221 */ /* 0x000fe40000010000 */
[----:B------:R-:W-:Y:S01]  /*df80*/  FADD.FTZ R211, R211, R206 ;  /* 0x000000ced3d37221 */ /* 0x000fe20000010000 */
[----:B--2---:R-:W-:Y:S01]  /*df90*/  F2FP.BF16.PACK_AB R6, R241, R208 ;  /* 0x000000d0f106723e */ /* 0x004fe200000010ff */
[----:B------:R-:W-:Y:S01]  /*dfa0*/  FADD.FTZ R213, R213, R210 ;  /* 0x000000d2d5d57221 */ /* 0x000fe20000010000 */
[----:B-1----:R-:W-:Y:S01]  /*dfb0*/  F2FP.BF16.PACK_AB R7, R239, R212 ;  /* 0x000000d4ef07723e */ /* 0x002fe200000010ff */
[----:B------:R-:W-:Y:S02]  /*dfc0*/  FADD.FTZ R208, R208, R211 ;  /* 0x000000d3d0d07221 */ /* 0x000fe40000010000 */
[----:B------:R-:W-:Y:S02]  /*dfd0*/  FADD.FTZ R212, R212, R213 ;  /* 0x000000d5d4d47221 */ /* 0x000fe40000010000 */
[----:B------:R-:W-:-:S02]  /*dfe0*/  FADD.FTZ R241, R241, R208 ;  /* 0x000000d0f1f17221 */ /* 0x000fc40000010000 */
[----:B------:R-:W-:Y:S01]  /*dff0*/  HMMA.16816.F32.BF16 R144, R4, R200, R144 ;  /* 0x000000c80490723c */ /* 0x000fe20000041890 */
[----:B------:R-:W-:-:S07]  /*e000*/  FADD.FTZ R239, R239, R212 ;  /* 0x000000d4efef7221 */ /* 0x000fce0000010000 */
[C---:B------:R-:W-:Y:S08]  /*e010*/  HMMA.16816.F32.BF16 R140, R4.reuse, R202, R140 ;  /* 0x000000ca048c723c */ /* 0x040ff0000004188c */
        /* <DEDUP_REMOVED lines=22> */
[C---:B-----5:R-:W-:Y:S08]  /*e180*/  HMMA.16816.F32.BF16 R100, R4.reuse, R152, R100 ;  /* 0x000000980464723c */ /* 0x060ff00000041864 */
[C---:B------:R-:W-:Y:S08]  /*e190*/  HMMA.16816.F32.BF16 R104, R4.reuse, R154, R104 ;  /* 0x0000009a0468723c */ /* 0x040ff00000041868 */
[C---:B------:R-:W-:Y:S08]  /*e1a0*/  HMMA.16816.F32.BF16 R108, R4.reuse, R16, R108 ;  /* 0x00000010046c723c */ /* 0x040ff0000004186c */
[C---:B------:R-:W-:Y:S08]  /*e1b0*/  HMMA.16816.F32.BF16 R112, R4.reuse, R18, R112 ;  /* 0x000000120470723c */ /* 0x040ff00000041870 */
[C---:B------:R-:W-:Y:S08]  /*e1c0*/  HMMA.16816.F32.BF16 R116, R4.reuse, R12, R116 ;  /* 0x0000000c0474723c */ /* 0x040ff00000041874 */
[C---:B------:R-:W-:Y:S08]  /*e1d0*/  HMMA.16816.F32.BF16 R120, R4.reuse, R14, R120 ;  /* 0x0000000e0478723c */ /* 0x040ff00000041878 */
[C---:B------:R-:W-:Y:S08]  /*e1e0*/  HMMA.16816.F32.BF16 R124, R4.reuse, R8, R124 ;  /* 0x00000008047c723c */ /* 0x040ff0000004187c */
[----:B------:R-:W-:Y:S01]  /*e1f0*/  HMMA.16816.F32.BF16 R128, R4, R10, R128 ;  /* 0x0000000a0480723c */ /* 0x000fe20000041880 */
[----:B------:R-:W-:Y:S07]  /*e200*/  @!P0 BRA `(.L_x_137) ;  /* 0x00001fc000008947 */ /* 0x000fee0003800000 */
[----:B------:R-:W-:Y:S01]  /*e210*/  LEA.HI.SX32 R233, R149, 0xfffffffe, 0x1b ;  /* 0xfffffffe95e97811 */ /* 0x000fe200078fdaff */
[----:B------:R-:W-:Y:S01]  /*e220*/  IMAD.MOV.U32 R0, RZ, RZ, R3 ;  /* 0x000000ffff007224 */ /* 0x000fe200078e0003 */
[C---:B------:R-:W-:Y:S01]  /*e230*/  IADD3 R215, R224.reuse, 0x800, RZ ;  /* 0x00000800e0d77810 */ /* 0x040fe20007ffe0ff */
[----:B------:R-:W-:Y:S01]  /*e240*/  IMAD.MOV.U32 R149, RZ, RZ, R148 ;  /* 0x000000ffff957224 */ /* 0x000fe200078e0094 */
[C---:B------:R-:W-:Y:S01]  /*e250*/  IADD3 R213, R224.reuse, 0x1000, RZ ;  /* 0x00001000e0d57810 */ /* 0x040fe20007ffe0ff */
[----:B------:R-:W-:Y:S01]  /*e260*/  ULDC.64 UR4, c[0x0][0x118] ;  /* 0x0000460000047ab9 */ /* 0x000fe20000000a00 */
[----:B------:R-:W-:-:S02]  /*e270*/  IADD3 R212, R224, 0x1800, RZ ;  /* 0x00001800e0d47810 */ /* 0x000fc40007ffe0ff */
[C---:B------:R-:W-:Y:S02]  /*e280*/  IADD3 R211, R224.reuse, 0x2000, RZ ;  /* 0x00002000e0d37810 */ /* 0x040fe40007ffe0ff */
[C---:B------:R-:W-:Y:S02]  /*e290*/  IADD3 R210, R224.reuse, 0x2800, RZ ;  /* 0x00002800e0d27810 */ /* 0x040fe40007ffe0ff */
[C---:B------:R-:W-:Y:S02]  /*e2a0*/  IADD3 R209, R224.reuse, 0x3000, RZ ;  /* 0x00003000e0d17810 */ /* 0x040fe40007ffe0ff */
[----:B------:R-:W-:Y:S02]  /*e2b0*/  IADD3 R208, R224, 0x3800, RZ ;  /* 0x00003800e0d07810 */ /* 0x000fe40007ffe0ff */
.L_x_138:
[----:B------:R-:W-:Y:S04]  /*e2c0*/  DEPBAR.LE SB0, 0x0 ;  /* 0x000080000000791a */ /* 0x000fe80000000000 */
[----:B------:R-:W-:Y:S01]  /*e2d0*/  BAR.SYNC.DEFER_BLOCKING 0x0 ;  /* 0x0000000000007b1d */ /* 0x000fe20000010000 */
[----:B------:R-:W-:Y:S01]  /*e2e0*/  SHF.R.S32.HI R2, RZ, 0x1f, R233 ;  /* 0x0000001fff027819 */ /* 0x000fe200000114e9 */
[C---:B------:R-:W-:Y:S04]  /*e2f0*/  IMAD.WIDE.U32 R18, R233.reuse, c[0x0][0x208], RZ ;  /* 0x00008200e9127a25 */ /* 0x040fe800078e00ff */
[----:B------:R-:W-:Y:S01]  /*e300*/  IMAD R2, R2, c[0x0][0x208], RZ ;  /* 0x0000820002027a24 */ /* 0x000fe200078e02ff */
[C---:B------:R-:W-:Y:S03]  /*e310*/  LEA R17, P0, R18.reuse, R230, 0x5 ;  /* 0x000000e612117211 */ /* 0x040fe600078028ff */
[----:B------:R-:W-:Y:S05]  /*e320*/  IMAD R2, R233, c[0x0][0x20c], R2 ;  /* 0x00008300e9027a24 */ /* 0x000fea00078e0202 */
[----:B------:R-:W-:Y:S04]  /*e330*/  IADD3 R16, R19, R2, RZ ;  /* 0x0000000213107210 */ /* 0x000fe80007ffe0ff */
[----:B------:R-:W-:Y:S02]  /*e340*/  LEA.HI.X R16, R18, R229, R16, 0x5, P0 ;  /* 0x000000e512107211 */ /* 0x000fe400000f2c10 */
[C---:B------:R-:W-:Y:S01]  /*e350*/  LEA R2, P0, R17.reuse, c[0x0][0x1f8], 0x1 ;  /* 0x00007e0011027a11 */ /* 0x040fe200078008ff */
[----:B------:R-:W-:Y:S03]  /*e360*/  LDSM.16.M88.4 R152, [R226+0x10080] ;  /* 0x01008000e298783b */ /* 0x000fe60000000200 */
[----:B------:R-:W-:Y:S02]  /*e370*/  LEA.HI.X R3, R17, c[0x0][0x1fc], R16, 0x1, P0 ;  /* 0x00007f0011037a11 */ /* 0x000fe400000f0c10 */
[C---:B------:R-:W-:Y:S02]  /*e380*/  ISETP.GT.AND P0, PT, R233.reuse, RZ, PT ;  /* 0x000000ffe900720c */ /* 0x040fe40003f04270 */
[----:B------:R-:W-:Y:S01]  /*e390*/  IADD3 R233, R233, -0x1, RZ ;  /* 0xffffffffe9e97810 */ /* 0x000fe20007ffe0ff */
[----:B------:R-:W1:Y:S08]  /*e3a0*/  LDSM.16.M88.4 R156, [R225+0xc080] ;  /* 0x00c08000e19c783b */ /* 0x000e700000000200 */
[----:B------:R-:W2:Y:S08]  /*e3b0*/  LDSM.16.M88.4 R160, [R225+0xc880] ;  /* 0x00c88000e1a0783b */ /* 0x000eb00000000200 */
[----:B------:R-:W-:Y:S08]  /*e3c0*/  LDSM.16.M88.4 R164, [R222+0x10080] ;  /* 0x01008000dea4783b */ /* 0x000ff00000000200 */
[----:B------:R-:W3:Y:S08]  /*e3d0*/  LDSM.16.M88.4 R168, [R224] ;  /* 0x00000000e0a8783b */ /* 0x000ef00000000200 */
[----:B------:R-:W4:Y:S01]  /*e3e0*/  LDSM.16.M88.4 R172, [R215] ;  /* 0x00000000d7ac783b */ /* 0x000f220000000200 */
[C---:B-1----:R-:W-:Y:S07]  /*e3f0*/  HMMA.16816.F32.BF16 R4, R152.reuse, R156, RZ ;  /* 0x0000009c9804723c */ /* 0x042fee00000418ff */
[----:B------:R-:W-:Y:S01]  /*e400*/  @!PT LDS RZ, [RZ] ;  /* 0x00000000fffff984 */ /* 0x000fe20000000800 */
[----:B------:R-:W-:Y:S01]  /*e410*/  @!PT LDS RZ, [RZ] ;  /* 0x00000000fffff984 */ /* 0x000fe20000000800 */
[----:B------:R-:W-:Y:S01]  /*e420*/  @!PT LDS RZ, [RZ] ;  /* 0x00000000fffff984 */ /* 0x000fe20000000800 */
[----:B------:R1:W-:Y:S01]  /*e430*/  LDGSTS.E.BYPASS.LTC128B.128 [R232+0x8080], [R2.64], !P2 ;  /* 0x0808000002e87fae */ /* 0x0003e2000d101d44 */
[C---:B------:R-:W-:Y:S07]  /*e440*/  HMMA.16816.F32.BF16 R8, R152.reuse, R158, RZ ;  /* 0x0000009e9808723c */ /* 0x040fee00000418ff */
[----:B------:R1:W-:Y:S01]  /*e450*/  LDGSTS.E.BYPASS.LTC128B.128 [R232+0x9080], [R2.64+0x80], !P5 ;  /* 0x0908008002e87fae */ /* 0x0003e2000e901d44 */
[C---:B--2---:R-:W-:Y:S07]  /*e460*/  HMMA.16816.F32.BF16 R12, R152.reuse, R160, RZ ;  /* 0x000000a0980c723c */ /* 0x044fee00000418ff */
[----:B------:R1:W-:Y:S01]  /*e470*/  LDGSTS.E.BYPASS.LTC128B.128 [R232+0xa080], [R2.64+0x100], !P4 ;  /* 0x0a08010002e87fae */ /* 0x0003e2000e101d44 */
[----:B------:R-:W-:Y:S07]  /*e480*/  HMMA.16816.F32.BF16 R16, R152, R162, RZ ;  /* 0x000000a29810723c */ /* 0x000fee00000418ff */
[----:B------:R1:W-:Y:S01]  /*e490*/  LDGSTS.E.BYPASS.LTC128B.128 [R232+0xb080], [R2.64+0x180], !P3 ;  /* 0x0b08018002e87fae */ /* 0x0003e2000d901d44 */
[C---:B---3--:R-:W-:Y:S07]  /*e4a0*/  HMMA.16816.F32.BF16 R4, R164.reuse, R168, R4 ;  /* 0x000000a8a404723c */ /* 0x048fee0000041804 */
[----:B------:R-:W-:Y:S01]  /*e4b0*/  LDSM.16.M88.4 R176, [R221+0x10080] ;  /* 0x01008000ddb0783b */ /* 0x000fe20000000200 */
[C---:B------:R-:W-:Y:S07]  /*e4c0*/  HMMA.16816.F32.BF16 R8, R164.reuse, R170, R8 ;  /* 0x000000aaa408723c */ /* 0x040fee0000041808 */
[----:B------:R-:W2:Y:S01]  /*e4d0*/  LDSM.16.M88.4 R180, [R220+0xc080] ;  /* 0x00c08000dcb4783b */ /* 0x000ea20000000200 */
[C---:B----4-:R-:W-:Y:S07]  /*e4e0*/  HMMA.16816.F32.BF16 R12, R164.reuse, R172, R12 ;  /* 0x000000aca40c723c */ /* 0x050fee000004180c */
[----:B------:R-:W3:Y:S01]  /*e4f0*/  LDSM.16.M88.4 R152, [R220+0xc880] ;  /* 0x00c88000dc98783b */ /* 0x000ee20000000200 */
[----:B------:R-:W-:Y:S07]  /*e500*/  HMMA.16816.F32.BF16 R16, R164, R174, R16 ;  /* 0x000000aea410723c */ /* 0x000fee0000041810 */
[----:B------:R-:W-:Y:S08]  /*e510*/  LDSM.16.M88.4 R156, [R219+0x10080] ;  /* 0x01008000db9c783b */ /* 0x000ff00000000200 */
[----:B------:R-:W4:Y:S08]  /*e520*/  LDSM.16.M88.4 R160, [R214] ;  /* 0x00000000d6a0783b */ /* 0x000f300000000200 */
[----:B------:R-:W0:Y:S01]  /*e530*/  LDGDEPBAR ;  /* 0x00000000000079af */ /* 0x000e220000000000 */
[C---:B--2---:R-:W-:Y:S07]  /*e540*/  HMMA.16816.F32.BF16 R4, R176.reuse, R180, R4 ;  /* 0x000000b4b004723c */ /* 0x044fee0000041804 */
[----:B------:R-:W2:Y:S01]  /*e550*/  LDSM.16.M88.4 R164, [R214+0x800] ;  /* 0x00080000d6a4783b */ /* 0x000ea20000000200 */
[C---:B------:R-:W-:Y:S07]  /*e560*/  HMMA.16816.F32.BF16 R8, R176.reuse, R182, R8 ;  /* 0x000000b6b008723c */ /* 0x040fee0000041808 */
[----:B------:R-:W-:Y:S01]  /*e570*/  LDSM.16.M88.4 R168, [R226+0x14080] ;  /* 0x01408000e2a8783b */ /* 0x000fe20000000200 */
[C---:B---3--:R-:W-:Y:S07]  /*e580*/  HMMA.16816.F32.BF16 R12, R176.reuse, R152, R12 ;  /* 0x00000098b00c723c */ /* 0x048fee000004180c */
[----:B------:R-:W3:Y:S01]  /*e590*/  LDSM.16.M88.4 R172, [R225+0xd080] ;  /* 0x00d08000e1ac783b */ /* 0x000ee20000000200 */
[----:B------:R-:W-:Y:S07]  /*e5a0*/  HMMA.16816.F32.BF16 R16, R176, R154, R16 ;  /* 0x0000009ab010723c */ /* 0x000fee0000041810 */
[----:B------:R-:W5:Y:S01]  /*e5b0*/  LDSM.16.M88.4 R152, [R225+0xd880] ;  /* 0x00d88000e198783b */ /* 0x000f620000000200 */
[C---:B----4-:R-:W-:Y:S07]  /*e5c0*/  HMMA.16816.F32.BF16 R4, R156.reuse, R160, R4 ;  /* 0x000000a09c04723c */ /* 0x050fee0000041804 */
[----:B------:R-:W-:Y:S01]  /*e5d0*/  LDSM.16.M88.4 R176, [R222+0x14080] ;  /* 0x01408000deb0783b */ /* 0x000fe20000000200 */
[C---:B------:R-:W-:Y:S07]  /*e5e0*/  HMMA.16816.F32.BF16 R8, R156.reuse, R162, R8 ;  /* 0x000000a29c08723c */ /* 0x040fee0000041808 */
[----:B------:R-:W4:Y:S01]  /*e5f0*/  LDSM.16.M88.4 R180, [R213] ;  /* 0x00000000d5b4783b */ /* 0x000f220000000200 */
[C---:B--2---:R-:W-:Y:S07]  /*e600*/  HMMA.16816.F32.BF16 R12, R156.reuse, R164, R12 ;  /* 0x000000a49c0c723c */ /* 0x044fee000004180c */
[----:B------:R-:W-:Y:S01]  /*e610*/  LDSM.16.M88.4 R160, [R221+0x14080] ;  /* 0x01408000dda0783b */ /* 0x000fe20000000200 */
[----:B------:R-:W-:Y:S07]  /*e620*/  HMMA.16816.F32.BF16 R16, R156, R166, R16 ;  /* 0x000000a69c10723c */ /* 0x000fee0000041810 */
[----:B------:R-:W2:Y:S01]  /*e630*/  LDSM.16.M88.4 R156, [R212] ;  /* 0x00000000d49c783b */ /* 0x000ea20000000200 */
[C---:B---3--:R-:W-:Y:S07]  /*e640*/  HMMA.16816.F32.BF16 R4, R168.reuse, R172, R4 ;  /* 0x000000aca804723c */ /* 0x048fee0000041804 */
[----:B------:R-:W3:Y:S01]  /*e650*/  LDSM.16.M88.4 R164, [R220+0xd080] ;  /* 0x00d08000dca4783b */ /* 0x000ee20000000200 */
[C---:B------:R-:W-:Y:S07]  /*e660*/  HMMA.16816.F32.BF16 R8, R168.reuse, R174, R8 ;  /* 0x000000aea808723c */ /* 0x040fee0000041808 */
[----:B------:R-:W-:Y:S01]  /*e670*/  LDSM.16.M88.4 R172, [R214+0x1000] ;  /* 0x00100000d6ac783b */ /* 0x000fe20000000200 */
[C---:B-----5:R-:W-:Y:S08]  /*e680*/  HMMA.16816.F32.BF16 R12, R168.reuse, R152, R12 ;  /* 0x00000098a80c723c */ /* 0x060ff0000004180c */
[----:B------:R-:W-:Y:S01]  /*e690*/  HMMA.16816.F32.BF16 R16, R168, R154, R16 ;  /* 0x0000009aa810723c */ /* 0x000fe20000041810 */
[----:B------:R-:W5:Y:S07]  /*e6a0*/  LDSM.16.M88.4 R152, [R220+0xd880] ;  /* 0x00d88000dc98783b */ /* 0x000f6e0000000200 */
[C---:B----4-:R-:W-:Y:S01]  /*e6b0*/  HMMA.16816.F32.BF16 R4, R176.reuse, R180, R4 ;  /* 0x000000b4b004723c */ /* 0x050fe20000041804 */
[----:B------:R-:W4:Y:S07]  /*e6c0*/  LDSM.16.M88.4 R168, [R219+0x14080] ;  /* 0x01408000dba8783b */ /* 0x000f2e0000000200 */
[C---:B------:R-:W-:Y:S01]  /*e6d0*/  HMMA.16816.F32.BF16 R8, R176.reuse, R182, R8 ;  /* 0x000000b6b008723c */ /* 0x040fe20000041808 */
[----:B------:R-:W-:Y:S07]  /*e6e0*/  LDSM.16.M88.4 R180, [R225+0xe080] ;  /* 0x00e08000e1b4783b */ /* 0x000fee0000000200 */
[C---:B--2---:R-:W-:Y:S08]  /*e6f0*/  HMMA.16816.F32.BF16 R12, R176.reuse, R156, R12 ;  /* 0x0000009cb00c723c */ /* 0x044ff0000004180c */
[----:B------:R-:W-:Y:S01]  /*e700*/  HMMA.16816.F32.BF16 R16, R176, R158, R16 ;  /* 0x0000009eb010723c */ /* 0x000fe20000041810 */
[----:B------:R-:W2:Y:S07]  /*e710*/  LDSM.16.M88.4 R156, [R214+0x1800] ;  /* 0x00180000d69c783b */ /* 0x000eae0000000200 */
[C---:B---3--:R-:W-:Y:S01]  /*e720*/  HMMA.16816.F32.BF16 R4, R160.reuse, R164, R4 ;  /* 0x000000a4a004723c */ /* 0x048fe20000041804 */
[----:B------:R-:W3:Y:S07]  /*e730*/  LDSM.16.M88.4 R176, [R226+0x18080] ;  /* 0x01808000e2b0783b */ /* 0x000eee0000000200 */
[C---:B------:R-:W-:Y:S01]  /*e740*/  HMMA.16816.F32.BF16 R8, R160.reuse, R166, R8 ;  /* 0x000000a6a008723c */ /* 0x040fe20000041808 */
[----:B------:R-:W-:Y:S07]  /*e750*/  LDSM.16.M88.4 R164, [R211] ;  /* 0x00000000d3a4783b */ /* 0x000fee0000000200 */
        /* <DEDUP_REMOVED lines=9> */
[----:B------:R-:W2:Y:S07]  /*e7f0*/  LDSM.16.M88.4 R156, [R210] ;  /* 0x00000000d29c783b */ /* 0x000eae0000000200 */
[C---:B---3--:R-:W-:Y:S01]  /*e800*/  HMMA.16816.F32.BF16 R4, R176.reuse, R180, R4 ;  /* 0x000000b4b004723c */ /* 0x048fe20000041804 */
[----:B------:R-:W3:Y:S07]  /*e810*/  LDSM.16.M88.4 R168, [R221+0x18080] ;  /* 0x01808000dda8783b */ /* 0x000eee0000000200 */
[C---:B------:R-:W-:Y:S01]  /*e820*/  HMMA.16816.F32.BF16 R8, R176.reuse, R182, R8 ;  /* 0x000000b6b008723c */ /* 0x040fe20000041808 */
[----:B------:R-:W-:Y:S07]  /*e830*/  LDSM.16.M88.4 R180, [R214+0x2000] ;  /* 0x00200000d6b4783b */ /* 0x000fee0000000200 */
        /* <DEDUP_REMOVED lines=33> */
[C---:B------:R-:W-:Y:S08]  /*ea50*/  HMMA.16816.F32.BF16 R8, R168.reuse, R174, R8 ;  /* 0x000000aea808723c */ /* 0x040ff00000041808 */
[C---:B--2---:R-:W-:Y:S08]  /*ea60*/  HMMA.16816.F32.BF16 R12, R168.reuse, R156, R12 ;  /* 0x0000009ca80c723c */ /* 0x044ff0000004180c */
[----:B------:R-:W-:Y:S08]  /*ea70*/  HMMA.16816.F32.BF16 R16, R168, R158, R16 ;  /* 0x0000009ea810723c */ /* 0x000ff00000041810 */
[C---:B---3--:R-:W-:Y:S08]  /*ea80*/  HMMA.16816.F32.BF16 R4, R176.reuse, R180, R4 ;  /* 0x000000b4b004723c */ /* 0x048ff00000041804 */
[C---:B------:R-:W-:Y:S08]  /*ea90*/  HMMA.16816.F32.BF16 R8, R176.reuse, R182, R8 ;  /* 0x000000b6b008723c */ /* 0x040ff00000041808 */
[C---:B-----5:R-:W-:Y:S08]  /*eaa0*/  HMMA.16816.F32.BF16 R12, R176.reuse, R152, R12 ;  /* 0x00000098b00c723c */ /* 0x060ff0000004180c */
[----:B------:R-:W-:Y:S01]  /*eab0*/  HMMA.16816.F32.BF16 R16, R176, R154, R16 ;  /* 0x0000009ab010723c */ /* 0x000fe20000041810 */
[----:B------:R-:W2:Y:S01]  /*eac0*/  LDSM.16.M88.4 R152, [R214+0x3800] ;  /* 0x00380000d698783b */ /* 0x000ea20000000200 */
[----:B------:R-:W-:Y:S06]  /*ead0*/  DEPBAR.LE SB0, 0x0 ;  /* 0x000080000000791a */ /* 0x000fec0000000000 */
[C---:B----4-:R-:W-:Y:S01]  /*eae0*/  HMMA.16816.F32.BF16 R4, R160.reuse, R164, R4 ;  /* 0x000000a4a004723c */ /* 0x050fe20000041804 */
[----:B------:R-:W-:Y:S07]  /*eaf0*/  BAR.SYNC.DEFER_BLOCKING 0x0 ;  /* 0x0000000000007b1d */ /* 0x000fee0000010000 */
[C---:B------:R-:W-:Y:S11]  /*eb00*/  HMMA.16816.F32.BF16 R8, R160.reuse, R166, R8 ;  /* 0x000000a6a008723c */ /* 0x040ff60000041808 */
[----:B------:R-:W-:Y:S05]  /*eb10*/  @!UPT UIADD3 URZ, URZ, URZ, URZ ;  /* 0x0000003f3f3ff290 */ /* 0x000fea000fffe03f */
[----:B------:R-:W-:Y:S02]  /*eb20*/  FMUL.FTZ R192, R4, c[0x0][0x320] ;  /* 0x0000c80004c07a20 */ /* 0x000fe40000410000 */
[----:B------:R-:W-:Y:S02]  /*eb30*/  FMUL.FTZ R193, R7, c[0x0][0x320] ;  /* 0x0000c80007c17a20 */ /* 0x000fe40000410000 */
[----:B------:R-:W-:Y:S02]  /*eb40*/  FMUL.FTZ R195, R6, c[0x0][0x320] ;  /* 0x0000c80006c37a20 */ /* 0x000fe40000410000 */
[----:B------:R-:W1:Y:S01]  /*eb50*/  MUFU.TANH R192, R192 ;  /* 0x000000c000c07308 */ /* 0x000e620000002400 */
[----:B------:R-:W-:Y:S01]  /*eb60*/  FMUL.FTZ R184, R5, c[0x0][0x320] ;  /* 0x0000c80005b87a20 */ /* 0x000fe20000410000 */
[C---:B--2---:R-:W-:Y:S03]  /*eb70*/  HMMA.16816.F32.BF16 R12, R160.reuse, R152, R12 ;  /* 0x00000098a00c723c */ /* 0x044fe6000004180c */
[----:B------:R-:W-:Y:S02]  /*eb80*/  FMUL.FTZ R194, R8, c[0x0][0x320] ;  /* 0x0000c80008c27a20 */ /* 0x000fe40000410000 */
[----:B------:R-:W-:Y:S03]  /*eb90*/  FMUL.FTZ R196, R9, c[0x0][0x320] ;  /* 0x0000c80009c47a20 */ /* 0x000fe60000410000 */
[----:B------:R-:W-:Y:S01]  /*eba0*/  MUFU.TANH R193, R193 ;  /* 0x000000c100c17308 */ /* 0x000fe20000002400 */
[----:B------:R-:W-:Y:S03]  /*ebb0*/  HMMA.16816.F32.BF16 R16, R160, R154, R16 ;  /* 0x0000009aa010723c */ /* 0x000fe60000041810 */
[----:B------:R-:W-:Y:S02]  /*ebc0*/  FMUL.FTZ R199, R10, c[0x0][0x320] ;  /* 0x0000c8000ac77a20 */ /* 0x000fe40000410000 */
[----:B------:R-:W-:Y:S04]  /*ebd0*/  FMUL.FTZ R197, R11, c[0x0][0x320] ;  /* 0x0000c8000bc57a20 */ /* 0x000fe80000410000 */
[----:B------:R-:W2:Y:S03]  /*ebe0*/  MUFU.TANH R195, R195 ;  /* 0x000000c300c37308 */ /* 0x000ea60000002400 */
[----:B-1----:R-:W-:Y:S03]  /*ebf0*/  FMNMX.FTZ R3, R192, R149, !PT ;  /* 0x00000095c0037209 */ /* 0x002fe60007810000 */
[----:B------:R-:W-:Y:S02]  /*ec00*/  FMUL.FTZ R190, R12, c[0x0][0x320] ;  /* 0x0000c8000cbe7a20 */ /* 0x000fe40000410000 */
[----:B------:R-:W-:Y:S02]  /*ec10*/  FMUL.FTZ R188, R13, c[0x0][0x320] ;  /* 0x0000c8000dbc7a20 */ /* 0x000fe40000410000 */
[----:B------:R-:W1:Y:S01]  /*ec20*/  MUFU.TANH R184, R184 ;  /* 0x000000b800b87308 */ /* 0x000e620000002400 */
[----:B------:R-:W-:Y:S02]  /*ec30*/  FMUL.FTZ R191, R14, c[0x0][0x320] ;  /* 0x0000c8000ebf7a20 */ /* 0x000fe40000410000 */
[----:B------:R-:W-:Y:S02]  /*ec40*/  FMUL.FTZ R189, R15, c[0x0][0x320] ;  /* 0x0000c8000fbd7a20 */ /* 0x000fe40000410000 */
[----:B------:R-:W-:Y:S02]  /*ec50*/  FMUL.FTZ R186, R16, c[0x0][0x320] ;  /* 0x0000c80010ba7a20 */ /* 0x000fe40000410000 */
[----:B------:R-:W-:Y:S02]  /*ec60*/  FMUL.FTZ R18, R18, c[0x0][0x320] ;  /* 0x0000c80012127a20 */ /* 0x000fe40000410000 */
[----:B------:R-:W-:Y:S01]  /*ec70*/  FMUL.FTZ R17, R17, c[0x0][0x320] ;  /* 0x0000c80011117a20 */ /* 0x000fe20000410000 */
[----:B------:R-:W3:Y:S01]  /*ec80*/  MUFU.TANH R194, R194 ;  /* 0x000000c200c27308 */ /* 0x000ee20000002400 */
[----:B------:R-:W-:Y:S01]  /*ec90*/  FMUL.FTZ R19, R19, c[0x0][0x320] ;  /* 0x0000c80013137a20 */ /* 0x000fe20000410000 */
[----:B--2---:R-:W-:Y:S04]  /*eca0*/  FMNMX.FTZ R2, R195, R0, !PT ;  /* 0x00000000c3027209 */ /* 0x004fe80007810000 */
[----:B------:R-:W-:Y:S04]  /*ecb0*/  FMNMX.FTZ R2, R193, R2, !PT ;  /* 0x00000002c1027209 */ /* 0x000fe80007810000 */
[----:B------:R-:W2:Y:S01]  /*ecc0*/  MUFU.TANH R196, R196 ;  /* 0x000000c400c47308 */ /* 0x000ea20000002400 */
[----:B-1----:R-:W-:Y:S09]  /*ecd0*/  FMNMX.FTZ R3, R184, R3, !PT ;  /* 0x00000003b8037209 */ /* 0x002ff20007810000 */
[----:B------:R-:W1:Y:S01]  /*ece0*/  MUFU.TANH R199, R199 ;  /* 0x000000c700c77308 */ /* 0x000e620000002400 */
[----:B---3--:R-:W-:Y:S09]  /*ecf0*/  FMNMX.FTZ R3, R194, R3, !PT ;  /* 0x00000003c2037209 */ /* 0x008ff20007810000 */
[----:B------:R-:W3:Y:S01]  /*ed00*/  MUFU.TANH R197, R197 ;  /* 0x000000c500c57308 */ /* 0x000ee20000002400 */
[----:B--2---:R-:W-:Y:S09]  /*ed10*/  FMNMX.FTZ R3, R196, R3, !PT ;  /* 0x00000003c4037209 */ /* 0x004ff20007810000 */
        /* <DEDUP_REMOVED lines=10> */
[----:B------:R1:W3:Y:S01]  /*edc0*/  MUFU.TANH R151, R18 ;  /* 0x0000001200977308 */ /* 0x0002e20000002400 */
[----:B--2---:R-:W-:Y:S09]  /*edd0*/  FMNMX.FTZ R2, R189, R2, !PT ;  /* 0x00000002bd027209 */ /* 0x004ff20007810000 */
[----:B------:R-:W2:Y:S10]  /*ede0*/  MUFU.TANH R185, R17 ;  /* 0x0000001100b97308 */ /* 0x000eb40000002400 */
[----:B------:R-:W4:Y:S01]  /*edf0*/  MUFU.TANH R150, R19 ;  /* 0x0000001300967308 */ /* 0x000f220000002400 */
[----:B-1----:R-:W-:Y:S02]  /*ee00*/  FMNMX.FTZ R18, R186, R3, !PT ;  /* 0x00000003ba127209 */ /* 0x002fe40007810000 */
[----:B---3--:R-:W-:Y:S02]  /*ee10*/  FMNMX.FTZ R3, R151, R2, !PT ;  /* 0x0000000297037209 */ /* 0x008fe40007810000 */
[----:B--2---:R-:W-:Y:S02]  /*ee20*/  FMNMX.FTZ R16, R185, R18, !PT ;  /* 0x00000012b9107209 */ /* 0x004fe40007810000 */
[----:B----4-:R-:W-:Y:S03]  /*ee30*/  FMNMX.FTZ R7, R150, R3, !PT ;  /* 0x0000000396077209 */ /* 0x010fe60007810000 */
[----:B------:R-:W1:Y:S08]  /*ee40*/  SHFL.BFLY PT, R19, R16, 0x2, 0x1f ;  /* 0x0c401f0010137f89 */ /* 0x000e7000000e0000 */
[----:B------:R-:W2:Y:S01]  /*ee50*/  SHFL.BFLY PT, R2, R7, 0x2, 0x1f ;  /* 0x0c401f0007027f89 */ /* 0x000ea200000e0000 */
[----:B-1----:R-:W-:Y:S01]  /*ee60*/  FMNMX.FTZ R17, R16, R19, !PT ;  /* 0x0000001310117209 */ /* 0x002fe20007810000 */
[----:B------:R-:W-:Y:S01]  /*ee70*/  @P0 IMAD.WIDE.U32 R18, R233, c[0x0][0x1e0], RZ ;  /* 0x00007800e9120a25 */ /* 0x000fe200078e00ff */
[----:B------:R-:W-:Y:S05]  /*ee80*/  @P0 SHF.R.S32.HI R16, RZ, 0x1f, R233 ;  /* 0x0000001fff100819 */ /* 0x000fea00000114e9 */
[----:B------:R-:W1:Y:S01]  /*ee90*/  SHFL.BFLY PT, R148, R17, 0x1, 0x1f ;  /* 0x0c201f0011947f89 */ /* 0x000e6200000e0000 */
[----:B------:R-:W-:Y:S01]  /*eea0*/  @P0 IMAD R16, R16, c[0x0][0x1e0], RZ ;  /* 0x0000780010100a24 */ /* 0x000fe200078e02ff */
[----:B--2---:R-:W-:Y:S03]  /*eeb0*/  FMNMX.FTZ R4, R7, R2, !PT ;  /* 0x0000000207047209 */ /* 0x004fe60007810000 */
[----:B------:R-:W-:Y:S03]  /*eec0*/  @P0 IMAD R16, R233, c[0x0][0x1e4], R16 ;  /* 0x00007900e9100a24 */ /* 0x000fe600078e0210 */
[----:B------:R-:W2:Y:S02]  /*eed0*/  SHFL.BFLY PT, R3, R4, 0x1, 0x1f ;  /* 0x0c201f0004037f89 */ /* 0x000ea400000e0000 */
[----:B------:R-:W-:Y:S02]  /*eee0*/  @P0 IADD3 R19, R19, R16, RZ ;  /* 0x0000001013130210 */ /* 0x000fe40007ffe0ff */
[----:B-1----:R-:W-:Y:S02]  /*eef0*/  FMNMX.FTZ R148, R17, R148, !PT ;  /* 0x0000009411947209 */ /* 0x002fe40007810000 */
[----:B------:R-:W-:Y:S03]  /*ef00*/  @P0 LEA R17, P1, R18, R234, 0x5 ;  /* 0x000000ea12110211 */ /* 0x000fe600078228ff */
[----:B------:R-:W-:Y:S01]  /*ef10*/  FMUL.FTZ R187, R148, c[0x0][0x2d0] ;  /* 0x0000b40094bb7a20 */ /* 0x000fe20000410000 */
[----:B------:R-:W-:Y:S01]  /*ef20*/  @P0 LEA.HI.X R16, R18, R237, R19, 0x5, P1 ;  /* 0x000000ed12100211 */ /* 0x000fe200008f2c13 */
[----:B------:R-:W-:Y:S01]  /*ef30*/  FADD.FTZ R2, -R148, R149 ;  /* 0x0000009594027221 */ /* 0x000fe20000010100 */
[----:B--2---:R-:W-:Y:S01]  /*ef40*/  FMNMX.FTZ R3, R4, R3, !PT ;  /* 0x0000000304037209 */ /* 0x004fe20007810000 */
[--C-:B------:R-:W-:Y:S01]  /*ef50*/  FFMA.FTZ R245, R194, c[0x0][0x2d0], -R187.reuse ;  /* 0x0000b400c2f57a23 */ /* 0x100fe200000108bb */
[----:B------:R-:W-:Y:S01]  /*ef60*/  @P0 LEA R194, P1, R17, c[0x0][0x1c8], 0x1 ;  /* 0x0000720011c20a11 */ /* 0x000fe200078208ff */
[--C-:B------:R-:W-:Y:S02]  /*ef70*/  FFMA.FTZ R244, R184, c[0x0][0x2d0], -R187.reuse ;  /* 0x0000b400b8f47a23 */ /* 0x100fe400000108bb */
[C---:B------:R-:W-:Y:S02]  /*ef80*/  FMUL.FTZ R184, R3.reuse, c[0x0][0x2d0] ;  /* 0x0000b40003b87a20 */ /* 0x040fe40000410000 */
[----:B------:R-:W-:Y:S01]  /*ef90*/  FADD.FTZ R5, -R3, R0 ;  /* 0x0000000003057221 */ /* 0x000fe20000010100 */
[----:B------:R-:W-:Y:S01]  /*efa0*/  MUFU.EX2 R245, R245 ;  /* 0x000000f500f57308 */ /* 0x000fe20000000800 */
[----:B------:R-:W-:Y:S01]  /*efb0*/  FFMA.FTZ R243, R195, c[0x0][0x2d0], -R184 ;  /* 0x0000b400c3f37a23 */ /* 0x000fe200000108b8 */
[----:B------:R-:W-:Y:S01]  /*efc0*/  @P0 LEA.HI.X R195, R17, c[0x0][0x1cc], R16, 0x1, P1 ;  /* 0x0000730011c30a11 */ /* 0x000fe200008f0c10 */
[--C-:B------:R-:W-:Y:S02]  /*efd0*/  FFMA.FTZ R247, R192, c[0x0][0x2d0], -R187.reuse ;  /* 0x0000b400c0f77a23 */ /* 0x100fe400000108bb */
[--C-:B------:R-:W-:Y:S02]  /*efe0*/  FFMA.FTZ R242, R196, c[0x0][0x2d0], -R187.reuse ;  /* 0x0000b400c4f27a23 */ /* 0x100fe400000108bb */
[----:B------:R1:W-:Y:S01]  /*eff0*/  @P0 LDGSTS.E.BYPASS.LTC128B.128 [R232+0xc080], [R194.64], !P2 ;  /* 0x0c080000c2e80fae */ /* 0x0003e2000d101d44 */
[--C-:B------:R-:W-:Y:S02]  /*f000*/  FFMA.FTZ R240, R193, c[0x0][0x2d0], -R184.reuse ;  /* 0x0000b400c1f07a23 */ /* 0x100fe400000108b8 */
[--C-:B------:R-:W-:Y:S01]  /*f010*/  FFMA.FTZ R238, R199, c[0x0][0x2d0], -R184.reuse ;  /* 0x0000b400c7ee7a23 */ /* 0x100fe200000108b8 */
[----:B------:R-:W-:Y:S01]  /*f020*/  MUFU.EX2 R247, R247 ;  /* 0x000000f700f77308 */ /* 0x000fe20000000800 */
[--C-:B------:R-:W-:Y:S02]  /*f030*/  FFMA.FTZ R149, R197, c[0x0][0x2d0], -R184.reuse ;  /* 0x0000b400c5957a23 */ /* 0x100fe400000108b8 */
[----:B------:R-:W-:Y:S01]  /*f040*/  FMUL.FTZ R0, R5, c[0x0][0x2d0] ;  /* 0x0000b40005007a20 */ /* 0x000fe20000410000 */
[----:B------:R1:W-:Y:S01]  /*f050*/  @P0 LDGSTS.E.BYPASS.LTC128B.128 [R232+0xd080], [R194.64+0x80], !P5 ;  /* 0x0d080080c2e80fae */ /* 0x0003e2000e901d44 */
[----:B------:R-:W-:Y:S02]  /*f060*/  FMUL.FTZ R6, R2, c[0x0][0x2d0] ;  /* 0x0000b40002067a20 */ /* 0x000fe40000410000 */
[--C-:B------:R-:W-:Y:S02]  /*f070*/  FFMA.FTZ R246, R190, c[0x0][0x2d0], -R187.reuse ;  /* 0x0000b400bef67a23 */ /* 0x100fe400000108bb */
[--C-:B------:R-:W-:Y:S01]  /*f080*/  FFMA.FTZ R249, R188, c[0x0][0x2d0], -R187.reuse ;  /* 0x0000b400bcf97a23 */ /* 0x100fe200000108bb */
[----:B------:R-:W2:Y:S01]  /*f090*/  MUFU.EX2 R2, R6 ;  /* 0x0000000600027308 */ /* 0x000ea20000000800 */
[--C-:B------:R-:W-:Y:S01]  /*f0a0*/  FFMA.FTZ R248, R191, c[0x0][0x2d0], -R184.reuse ;  /* 0x0000b400bff87a23 */ /* 0x100fe200000108b8 */
[----:B------:R1:W-:Y:S01]  /*f0b0*/  @P0 LDGSTS.E.BYPASS.LTC128B.128 [R232+0xe080], [R194.64+0x100], !P4 ;  /* 0x0e080100c2e80fae */ /* 0x0003e2000e101d44 */
[--C-:B------:R-:W-:Y:S02]  /*f0c0*/  FFMA.FTZ R251, R189, c[0x0][0x2d0], -R184.reuse ;  /* 0x0000b400bdfb7a23 */ /* 0x100fe400000108b8 */
[--C-:B------:R-:W-:Y:S02]  /*f0d0*/  FFMA.FTZ R250, R186, c[0x0][0x2d0], -R187.reuse ;  /* 0x0000b400bafa7a23 */ /* 0x100fe400000108bb */
[----:B------:R-:W-:Y:S02]  /*f0e0*/  FFMA.FTZ R187, R185, c[0x0][0x2d0], -R187 ;  /* 0x0000b400b9bb7a23 */ /* 0x000fe400000108bb */
[--C-:B------:R-:W-:Y:S01]  /*f0f0*/  FFMA.FTZ R151, R151, c[0x0][0x2d0], -R184.reuse ;  /* 0x0000b40097977a23 */ /* 0x100fe200000108b8 */
[----:B------:R1:W-:Y:S01]  /*f100*/  @P0 LDGSTS.E.BYPASS.LTC128B.128 [R232+0xf080], [R194.64+0x180], !P3 ;  /* 0x0f080180c2e80fae */ /* 0x0003e2000d901d44 */
[----:B------:R-:W3:Y:S01]  /*f110*/  MUFU.EX2 R0, R0 ;  /* 0x0000000000007308 */ /* 0x000ee20000000800 */
[----:B------:R-:W-:Y:S06]  /*f120*/  FFMA.FTZ R184, R150, c[0x0][0x2d0], -R184 ;  /* 0x0000b40096b87a23 */ /* 0x000fec00000108b8 */
[----:B------:R-:W4:Y:S03]  /*f130*/  LDSM.16.MT88.4 R16, [R223+0x8080] ;  /* 0x00808000df10783b */ /* 0x000f260000004200 */
[----:B------:R-:W5:Y:S01]  /*f140*/  MUFU.EX2 R244, R244 ;  /* 0x000000f400f47308 */ /* 0x000f620000000800 */
[C---:B--2---:R-:W-:Y:S04]  /*f150*/  FMUL.FTZ R4, R2.reuse, R144 ;  /* 0x0000009002047220 */ /* 0x044fe80000410000 */
[----:B------:R-:W2:Y:S01]  /*f160*/  LDSM.16.MT88.4 R152, [R218+0x8080] ;  /* 0x00808000da98783b */ /* 0x000ea20000004200 */
[C---:B------:R-:W-:Y:S02]  /*f170*/  FMUL.FTZ R5, R2.reuse, R145 ;  /* 0x0000009102057220 */ /* 0x040fe40000410000 */
[C---:B------:R-:W-:Y:S02]  /*f180*/  FMUL.FTZ R8, R2.reuse, R140 ;  /* 0x0000008c02087220 */ /* 0x040fe40000410000 */
[----:B------:R-:W1:Y:S01]  /*f190*/  MUFU.EX2 R242, R242 ;  /* 0x000000f200f27308 */ /* 0x000e620000000800 */
[----:B------:R-:W-:Y:S02]  /*f1a0*/  FMUL.FTZ R9, R2, R141 ;  /* 0x0000008d02097220 */ /* 0x000fe40000410000 */
[----:B------:R-:W2:Y:S01]  /*f1b0*/  LDSM.16.MT88.4 R156, [R217+0x8080] ;  /* 0x00808000d99c783b */ /* 0x000ea20000004200 */
[C---:B---3--:R-:W-:Y:S02]  /*f1c0*/  FMUL.FTZ R6, R0.reuse, R146 ;  /* 0x0000009200067220 */ /* 0x048fe40000410000 */
[C---:B------:R-:W-:Y:S02]  /*f1d0*/  FMUL.FTZ R7, R0.reuse, R147 ;  /* 0x0000009300077220 */ /* 0x040fe40000410000 */
[C---:B------:R-:W-:Y:S02]  /*f1e0*/  FMUL.FTZ R10, R0.reuse, R142 ;  /* 0x0000008e000a7220 */ /* 0x040fe40000410000 */
[----:B------:R-:W-:Y:S01]  /*f1f0*/  MUFU.EX2 R243, R243 ;  /* 0x000000f300f37308 */ /* 0x000fe20000000800 */
[----:B------:R-:W-:Y:S01]  /*f200*/  FMUL.FTZ R11, R0, R143 ;  /* 0x0000008f000b7220 */ /* 0x000fe20000410000 */
[----:B------:R-:W-:Y:S01]  /*f210*/  LDSM.16.MT88.4 R160, [R217+0x8880] ;  /* 0x00888000d9a0783b */ /* 0x000fe20000004200 */
[----:B------:R-:W-:Y:S01]  /*f220*/  FMUL.FTZ R12, R2, R136 ;  /* 0x00000088020c7220 */ /* 0x000fe20000410000 */
[----:B-----5:R-:W-:Y:S01]  /*f230*/  F2FP.BF16.PACK_AB R144, R244, R247 ;  /* 0x000000f7f490723e */ /* 0x020fe200000010ff */
[----:B------:R-:W-:Y:S02]  /*f240*/  FMUL.FTZ R13, R2, R137 ;  /* 0x00000089020d7220 */ /* 0x000fe40000410000 */
[C---:B------:R-:W-:Y:S02]  /*f250*/  FMUL.FTZ R14, R0.reuse, R138 ;  /* 0x0000008a000e7220 */ /* 0x040fe40000410000 */
[----:B------:R-:W-:Y:S01]  /*f260*/  FMUL.FTZ R15, R0, R139 ;  /* 0x0000008b000f7220 */ /* 0x000fe20000410000 */
[----:B------:R-:W3:Y:S01]  /*f270*/  MUFU.EX2 R240, R240 ;  /* 0x000000f000f07308 */ /* 0x000ee20000000800 */
[----:B------:R-:W5:Y:S01]  /*f280*/  LDSM.16.MT88.4 R136, [R216+0x8080] ;  /* 0x00808000d888783b */ /* 0x000f620000004200 */
[----:B------:R-:W-:Y:S01]  /*f290*/  FMUL.FTZ R20, R2, R20 ;  /* 0x0000001402147220 */ /* 0x000fe20000410000 */
[----:B-1----:R-:W-:Y:S01]  /*f2a0*/  F2FP.BF16.PACK_AB R146, R242, R245 ;  /* 0x000000f5f292723e */ /* 0x002fe200000010ff */
[----:B------:R-:W-:Y:S02]  /*f2b0*/  FMUL.FTZ R21, R2, R21 ;  /* 0x0000001502157220 */ /* 0x000fe40000410000 */
[C---:B------:R-:W-:Y:S03]  /*f2c0*/  FMUL.FTZ R22, R0.reuse, R22 ;  /* 0x0000001600167220 */ /* 0x040fe60000410000 */
[----:B------:R-:W-:Y:S01]  /*f2d0*/  LDSM.16.MT88.4 R140, [R218+0x9080] ;  /* 0x00908000da8c783b */ /* 0x000fe20000004200 */
[----:B------:R-:W-:Y:S01]  /*f2e0*/  MUFU.EX2 R238, R238 ;  /* 0x000000ee00ee7308 */ /* 0x000fe20000000800 */
[----:B------:R-:W-:Y:S02]  /*f2f0*/  FMUL.FTZ R23, R0, R23 ;  /* 0x0000001700177220 */ /* 0x000fe40000410000 */
[C---:B------:R-:W-:Y:S02]  /*f300*/  FMUL.FTZ R24, R2.reuse, R24 ;  /* 0x0000001802187220 */ /* 0x040fe40000410000 */
[----:B------:R-:W-:Y:S02]  /*f310*/  FMUL.FTZ R25, R2, R25 ;  /* 0x0000001902197220 */ /* 0x000fe40000410000 */
[----:B------:R-:W-:Y:S01]  /*f320*/  LDSM.16.MT88.4 R164, [R216+0x8880] ;  /* 0x00888000d8a4783b */ /* 0x000fe20000004200 */
[C---:B------:R-:W-:Y:S02]  /*f330*/  FMUL.FTZ R26, R0.reuse, R26 ;  /* 0x0000001a001a7220 */ /* 0x040fe40000410000 */
[----:B------:R-:W1:Y:S01]  /*f340*/  MUFU.EX2 R149, R149 ;  /* 0x0000009500957308 */ /* 0x000e620000000800 */
[----:B------:R-:W-:Y:S02]  /*f350*/  FMUL.FTZ R27, R0, R27 ;  /* 0x0000001b001b7220 */ /* 0x000fe40000410000 */
[----:B------:R-:W-:Y:S01]  /*f360*/  FMUL.FTZ R28, R2, R28 ;  /* 0x0000001c021c7220 */ /* 0x000fe20000410000 */
[----:B---3--:R-:W-:Y:S01]  /*f370*/  F2FP.BF16.PACK_AB R145, R240, R243 ;  /* 0x000000f3f091723e */ /* 0x008fe200000010ff */
[----:B------:R-:W-:Y:S01]  /*f380*/  LDSM.16.MT88.4 R168, [R223+0x9880] ;  /* 0x00988000dfa8783b */ /* 0x000fe20000004200 */
[----:B------:R-:W-:Y:S02]  /*f390*/  FMUL.FTZ R29, R2, R29 ;  /* 0x0000001d021d7220 */ /* 0x000fe40000410000 */
[C---:B------:R-:W-:Y:S02]  /*f3a0*/  FMUL.FTZ R30, R0.reuse, R30 ;  /* 0x0000001e001e7220 */ /* 0x040fe40000410000 */
[----:B------:R-:W-:Y:S01]  /*f3b0*/  MUFU.EX2 R252, R187 ;  /* 0x000000bb00fc7308 */ /* 0x000fe20000000800 */
[----:B------:R-:W-:Y:S02]  /*f3c0*/  FMUL.FTZ R31, R0, R31 ;  /* 0x0000001f001f7220 */ /* 0x000fe40000410000 */
[----:B------:R-:W-:Y:S01]  /*f3d0*/  LDSM.16.MT88.4 R172, [R218+0x9880] ;  /* 0x00988000daac783b */ /* 0x000fe20000004200 */
[C---:B------:R-:W-:Y:S02]  /*f3e0*/  FMUL.FTZ R32, R2.reuse, R32 ;  /* 0x0000002002207220 */ /* 0x040fe40000410000 */
[----:B------:R-:W-:Y:S02]  /*f3f0*/  FMUL.FTZ R33, R2, R33 ;  /* 0x0000002102217220 */ /* 0x000fe40000410000 */
[C---:B------:R-:W-:Y:S02]  /*f400*/  FMUL.FTZ R34, R0.reuse, R34 ;  /* 0x0000002200227220 */ /* 0x040fe40000410000 */
[----:B------:R3:W-:Y:S01]  /*f410*/  MUFU.EX2 R150, R184 ;  /* 0x000000b800967308 */ /* 0x0007e20000000800 */
[----:B------:R-:W-:Y:S01]  /*f420*/  LDSM.16.MT88.4 R176, [R217+0x9880] ;  /* 0x00988000d9b0783b */ /* 0x000fe20000004200 */
[----:B------:R-:W-:Y:S01]  /*f430*/  FMUL.FTZ R35, R0, R35 ;  /* 0x0000002300237220 */ /* 0x000fe20000410000 */
[----:B-1----:R-:W-:Y:S01]  /*f440*/  F2FP.BF16.PACK_AB R147, R149, R238 ;  /* 0x000000ee9593723e */ /* 0x002fe200000010ff */
[C---:B------:R-:W-:Y:S02]  /*f450*/  FMUL.FTZ R36, R2.reuse, R36 ;  /* 0x0000002402247220 */ /* 0x040fe40000410000 */
[----:B------:R-:W-:Y:S03]  /*f460*/  FMUL.FTZ R37, R2, R37 ;  /* 0x0000002502257220 */ /* 0x000fe60000410000 */
[----:B------:R-:W-:Y:S01]  /*f470*/  LDSM.16.MT88.4 R180, [R216+0x9880] ;  /* 0x00988000d8b4783b */ /* 0x000fe20000004200 */
[C---:B------:R-:W-:Y:S01]  /*f480*/  FMUL.FTZ R38, R0.reuse, R38 ;  /* 0x0000002600267220 */ /* 0x040fe20000410000 */
[C---:B----4-:R-:W-:Y:S01]  /*f490*/  HMMA.16816.F32.BF16 R4, R144.reuse, R16, R4 ;  /* 0x000000109004723c */ /* 0x050fe20000041804 */
[----:B------:R-:W-:Y:S04]  /*f4a0*/  MUFU.EX2 R246, R246 ;  /* 0x000000f600f67308 */ /* 0x000fe80000000800 */
[----:B------:R-:W-:Y:S01]  /*f4b0*/  FMUL.FTZ R39, R0, R39 ;  /* 0x0000002700277220 */ /* 0x000fe20000410000 */
[----:B------:R-:W-:Y:S01]  /*f4c0*/  LDSM.16.MT88.4 R188, [R218+0xa880] ;  /* 0x00a88000dabc783b */ /* 0x000fe20000004200 */
[C---:B------:R-:W-:Y:S01]  /*f4d0*/  FMUL.FTZ R16, R2.reuse, R132 ;  /* 0x0000008402107220 */ /* 0x040fe20000410000 */
[C---:B------:R-:W-:Y:S03]  /*f4e0*/  HMMA.16816.F32.BF16 R8, R144.reuse, R18, R8 ;  /* 0x000000129008723c */ /* 0x040fe60000041808 */
[----:B------:R-:W1:Y:S01]  /*f4f0*/  MUFU.EX2 R249, R249 ;  /* 0x000000f900f97308 */ /* 0x000e620000000800 */
[----:B------:R-:W-:Y:S02]  /*f500*/  FMUL.FTZ R17, R2, R133 ;  /* 0x0000008502117220 */ /* 0x000fe40000410000 */
[----:B---3--:R-:W-:Y:S01]  /*f510*/  LDSM.16.MT88.4 R184, [R223+0xa880] ;  /* 0x00a88000dfb8783b */ /* 0x008fe20000004200 */
[C---:B------:R-:W-:Y:S01]  /*f520*/  FMUL.FTZ R18, R0.reuse, R134 ;  /* 0x0000008600127220 */ /* 0x040fe20000410000 */
[C---:B--2---:R-:W-:Y:S04]  /*f530*/  HMMA.16816.F32.BF16 R12, R144.reuse, R152, R12 ;  /* 0x00000098900c723c */ /* 0x044fe8000004180c */
[----:B------:R-:W-:Y:S01]  /*f540*/  FMUL.FTZ R19, R0, R135 ;  /* 0x0000008700137220 */ /* 0x000fe20000410000 */
[----:B------:R-:W-:Y:S01]  /*f550*/  MUFU.EX2 R248, R248 ;  /* 0x000000f800f87308 */ /* 0x000fe20000000800 */
[----:B------:R-:W2:Y:S01]  /*f560*/  LDSM.16.MT88.4 R132, [R223+0x9080] ;  /* 0x00908000df84783b */ /* 0x000ea20000004200 */
[C---:B------:R-:W-:Y:S02]  /*f570*/  FMUL.FTZ R40, R2.reuse, R40 ;  /* 0x0000002802287220 */ /* 0x040fe40000410000 */
[----:B------:R-:W-:Y:S02]  /*f580*/  FMUL.FTZ R41, R2, R41 ;  /* 0x0000002902297220 */ /* 0x000fe40000410000 */
[C---:B------:R-:W-:Y:S03]  /*f590*/  HMMA.16816.F32.BF16 R16, R144.reuse, R154, R16 ;  /* 0x0000009a9010723c */ /* 0x040fe60000041810 */
[----:B------:R-:W-:Y:S01]  /*f5a0*/  LDSM.16.MT88.4 R192, [R217+0xa880] ;  /* 0x00a88000d9c0783b */ /* 0x000fe20000004200 */
[C---:B------:R-:W-:Y:S01]  /*f5b0*/  FMUL.FTZ R42, R0.reuse, R42 ;  /* 0x0000002a002a7220 */ /* 0x040fe20000410000 */
[----:B------:R-:W3:Y:S01]  /*f5c0*/  MUFU.EX2 R251, R251 ;  /* 0x000000fb00fb7308 */ /* 0x000ee20000000800 */
[----:B------:R-:W-:Y:S02]  /*f5d0*/  FMUL.FTZ R43, R0, R43 ;  /* 0x0000002b002b7220 */ /* 0x000fe40000410000 */
[C---:B------:R-:W-:Y:S03]  /*f5e0*/  HMMA.16816.F32.BF16 R20, R144.reuse, R156, R20 ;  /* 0x0000009c9014723c */ /* 0x040fe60000041814 */
[----:B------:R-:W-:Y:S01]  /*f5f0*/  LDSM.16.MT88.4 R196, [R216+0xa880] ;  /* 0x00a88000d8c4783b */ /* 0x000fe20000004200 */
[C---:B------:R-:W-:Y:S01]  /*f600*/  FMUL.FTZ R44, R2.reuse, R44 ;  /* 0x0000002c022c7220 */ /* 0x040fe20000410000 */
[----:B-1----:R-:W-:Y:S01]  /*f610*/  F2FP.BF16.PACK_AB R152, R249, R246 ;  /* 0x000000f6f998723e */ /* 0x002fe200000010ff */
[----:B------:R-:W-:Y:S01]  /*f620*/  FMUL.FTZ R45, R2, R45 ;  /* 0x0000002d022d7220 */ /* 0x000fe20000410000 */
[----:B------:R-:W1:Y:S01]  /*f630*/  MUFU.EX2 R250, R250 ;  /* 0x000000fa00fa7308 */ /* 0x000e620000000800 */
[C---:B------:R-:W-:Y:S03]  /*f640*/  HMMA.16816.F32.BF16 R24, R144.reuse, R158, R24 ;  /* 0x0000009e9018723c */ /* 0x040fe60000041818 */
[----:B------:R-:W-:Y:S01]  /*f650*/  LDSM.16.MT88.4 R156, [R218+0x8880] ;  /* 0x00888000da9c783b */ /* 0x000fe20000004200 */
[C---:B------:R-:W-:Y:S02]  /*f660*/  FMUL.FTZ R46, R0.reuse, R46 ;  /* 0x0000002e002e7220 */ /* 0x040fe40000410000 */
[----:B------:R-:W-:Y:S02]  /*f670*/  FMUL.FTZ R47, R0, R47 ;  /* 0x0000002f002f7220 */ /* 0x000fe40000410000 */
[C---:B-----5:R-:W-:Y:S01]  /*f680*/  HMMA.16816.F32.BF16 R28, R144.reuse, R136, R28 ;  /* 0x00000088901c723c */ /* 0x060fe2000004181c */
[----:B------:R-:W4:Y:S02]  /*f690*/  MUFU.EX2 R151, R151 ;  /* 0x0000009700977308 */ /* 0x000f240000000800 */
[----:B------:R-:W-:Y:S01]  /*f6a0*/  LDSM.16.MT88.4 R200, [R223+0xb880] ;  /* 0x00b88000dfc8783b */ /* 0x000fe20000004200 */
[C---:B------:R-:W-:Y:S01]  /*f6b0*/  FMUL.FTZ R48, R2.reuse, R48 ;  /* 0x0000003002307220 */ /* 0x040fe20000410000 */
[----:B---3--:R-:W-:Y:S01]  /*f6c0*/  F2FP.BF16.PACK_AB R153, R251, R248 ;  /* 0x000000f8fb99723e */ /* 0x008fe200000010ff */
[----:B------:R-:W-:Y:S02]  /*f6d0*/  FMUL.FTZ R49, R2, R49 ;  /* 0x0000003102317220 */ /* 0x000fe40000410000 */
[C---:B------:R-:W-:Y:S03]  /*f6e0*/  HMMA.16816.F32.BF16 R32, R144.reuse, R138, R32 ;  /* 0x0000008a9020723c */ /* 0x040fe60000041820 */
[----:B------:R-:W3:Y:S01]  /*f6f0*/  LDSM.16.MT88.4 R136, [R217+0x9080] ;  /* 0x00908000d988783b */ /* 0x000ee20000004200 */
[C---:B------:R-:W-:Y:S02]  /*f700*/  FMUL.FTZ R50, R0.reuse, R50 ;  /* 0x0000003200327220 */ /* 0x040fe40000410000 */
[----:B------:R-:W-:Y:S01]  /*f710*/  FMUL.FTZ R51, R0, R51 ;  /* 0x0000003300337220 */ /* 0x000fe20000410000 */
[----:B-1----:R-:W-:Y:S01]  /*f720*/  F2FP.BF16.PACK_AB R154, R252, R250 ;  /* 0x000000fafc9a723e */ /* 0x002fe200000010ff */
[C---:B--2---:R-:W-:Y:S03]  /*f730*/  HMMA.16816.F32.BF16 R36, R144.reuse, R132, R36 ;  /* 0x000000849024723c */ /* 0x044fe60000041824 */
[----:B------:R-:W-:Y:S01]  /*f740*/  LDSM.16.MT88.4 R204, [R218+0xb880] ;  /* 0x00b88000dacc783b */ /* 0x000fe20000004200 */
[C---:B------:R-:W-:Y:S02]  /*f750*/  FMUL.FTZ R52, R2.reuse, R52 ;  /* 0x0000003402347220 */ /* 0x040fe40000410000 */
[----:B------:R-:W-:Y:S02]  /*f760*/  FMUL.FTZ R53, R2, R53 ;  /* 0x0000003502357220 */ /* 0x000fe40000410000 */
[C---:B------:R-:W-:Y:S03]  /*f770*/  HMMA.16816.F32.BF16 R40, R144.reuse, R134, R40 ;  /* 0x000000869028723c */ /* 0x040fe60000041828 */
[----:B------:R-:W1:Y:S01]  /*f780*/  LDSM.16.MT88.4 R132, [R216+0x9080] ;  /* 0x00908000d884783b */ /* 0x000e620000004200 */
[----:B------:R-:W-:Y:S01]  /*f790*/  FMUL.FTZ R54, R0, R54 ;  /* 0x0000003600367220 */ /* 0x000fe20000410000 */
[----:B----4-:R-:W-:Y:S01]  /*f7a0*/  F2FP.BF16.PACK_AB R155, R150, R151 ;  /* 0x00000097969b723e */ /* 0x010fe200000010ff */
[----:B------:R-:W-:Y:S02]  /*f7b0*/  FMUL.FTZ R55, R0, R55 ;  /* 0x0000003700377220 */ /* 0x000fe40000410000 */
[C---:B------:R-:W-:Y:S03]  /*f7c0*/  HMMA.16816.F32.BF16 R44, R144.reuse, R140, R44 ;  /* 0x0000008c902c723c */ /* 0x040fe6000004182c */
[----:B------:R-:W0:Y:S01]  /*f7d0*/  LDGDEPBAR ;  /* 0x00000000000079af */ /* 0x000e220000000000 */
[C---:B------:R-:W-:Y:S02]  /*f7e0*/  FMUL.FTZ R56, R2.reuse, R56 ;  /* 0x0000003802387220 */ /* 0x040fe40000410000 */
[----:B------:R-:W-:Y:S02]  /*f7f0*/  FMUL.FTZ R57, R2, R57 ;  /* 0x0000003902397220 */ /* 0x000fe40000410000 */
[C---:B------:R-:W-:Y:S03]  /*f800*/  HMMA.16816.F32.BF16 R48, R144.reuse, R142, R48 ;  /* 0x0000008e9030723c */ /* 0x040fe60000041830 */
[----:B------:R-:W2:Y:S01]  /*f810*/  LDSM.16.MT88.4 R140, [R223+0xa080] ;  /* 0x00a08000df8c783b */ /* 0x000ea20000004200 */
[C---:B------:R-:W-:Y:S02]  /*f820*/  FMUL.FTZ R58, R0.reuse, R58 ;  /* 0x0000003a003a7220 */ /* 0x040fe40000410000 */
[----:B------:R-:W-:Y:S02]  /*f830*/  FMUL.FTZ R59, R0, R59 ;  /* 0x0000003b003b7220 */ /* 0x000fe40000410000 */
[C---:B------:R-:W-:Y:S01]  /*f840*/  FMUL.FTZ R60, R2.reuse, R60 ;  /* 0x0000003c023c7220 */ /* 0x040fe20000410000 */
[C---:B---3--:R-:W-:Y:S03]  /*f850*/  HMMA.16816.F32.BF16 R52, R144.reuse, R136, R52 ;  /* 0x000000889034723c */ /* 0x048fe60000041834 */
[----:B------:R-:W-:Y:S02]  /*f860*/  FMUL.FTZ R61, R2, R61 ;  /* 0x0000003d023d7220 */ /* 0x000fe40000410000 */
[C---:B------:R-:W-:Y:S02]  /*f870*/  FMUL.FTZ R62, R0.reuse, R62 ;  /* 0x0000003e003e7220 */ /* 0x040fe40000410000 */
[----:B------:R-:W-:Y:S01]  /*f880*/  FMUL.FTZ R63, R0, R63 ;  /* 0x0000003f003f7220 */ /* 0x000fe20000410000 */
[C---:B------:R-:W-:Y:S01]  /*f890*/  HMMA.16816.F32.BF16 R56, R144.reuse, R138, R56 ;  /* 0x0000008a9038723c */ /* 0x040fe20000041838 */
[----:B------:R-:W3:Y:S03]  /*f8a0*/  LDSM.16.MT88.4 R136, [R218+0xa080] ;  /* 0x00a08000da88783b */ /* 0x000ee60000004200 */
[C---:B------:R-:W-:Y:S02]  /*f8b0*/  FMUL.FTZ R64, R2.reuse, R64 ;  /* 0x0000004002407220 */ /* 0x040fe40000410000 */
[----:B------:R-:W-:Y:S02]  /*f8c0*/  FMUL.FTZ R65, R2, R65 ;  /* 0x0000004102417220 */ /* 0x000fe40000410000 */
[C---:B-1----:R-:W-:Y:S04]  /*f8d0*/  HMMA.16816.F32.BF16 R60, R144.reuse, R132, R60 ;  /* 0x00000084903c723c */ /* 0x042fe8000004183c */
[C---:B------:R-:W-:Y:S02]  /*f8e0*/  FMUL.FTZ R66, R0.reuse, R66 ;  /* 0x0000004200427220 */ /* 0x040fe40000410000 */
[----:B------:R-:W-:Y:S02]  /*f8f0*/  FMUL.FTZ R67, R0, R67 ;  /* 0x0000004300437220 */ /* 0x000fe40000410000 */
[C---:B------:R-:W-:Y:S04]  /*f900*/  FMUL.FTZ R68, R2.reuse, R68 ;  /* 0x0000004402447220 */ /* 0x040fe80000410000 */
[----:B------:R-:W-:Y:S01]  /*f910*/  FMUL.FTZ R69, R2, R69 ;  /* 0x0000004502457220 */ /* 0x000fe20000410000 */
[C---:B------:R-:W-:Y:S01]  /*f920*/  HMMA.16816.F32.BF16 R64, R144.reuse, R134, R64 ;  /* 0x000000869040723c */ /* 0x040fe20000041840 */
[----:B------:R-:W1:Y:S02]  /*f930*/  LDSM.16.MT88.4 R132, [R217+0xa080] ;  /* 0x00a08000d984783b */ /* 0x000e640000004200 */
[C---:B------:R-:W-:Y:S02]  /*f940*/  FMUL.FTZ R70, R0.reuse, R70 ;  /* 0x0000004600467220 */ /* 0x040fe40000410000 */
[----:B------:R-:W-:Y:S02]  /*f950*/  FMUL.FTZ R71, R0, R71 ;  /* 0x0000004700477220 */ /* 0x000fe40000410000 */
[C---:B------:R-:W-:Y:S02]  /*f960*/  FMUL.FTZ R72, R2.reuse, R72 ;  /* 0x0000004802487220 */ /* 0x040fe40000410000 */
[----:B------:R-:W-:Y:S03]  /*f970*/  FMUL.FTZ R73, R2, R73 ;  /* 0x0000004902497220 */ /* 0x000fe60000410000 */
[C---:B--2---:R-:W-:Y:S03]  /*f980*/  HMMA.16816.F32.BF16 R68, R144.reuse, R140, R68 ;  /* 0x0000008c9044723c */ /* 0x044fe60000041844 */
[C---:B------:R-:W-:Y:S02]  /*f990*/  FMUL.FTZ R74, R0.reuse, R74 ;  /* 0x0000004a004a7220 */ /* 0x040fe40000410000 */
[----:B------:R-:W-:Y:S02]  /*f9a0*/  FMUL.FTZ R75, R0, R75 ;  /* 0x0000004b004b7220 */ /* 0x000fe40000410000 */
[C---:B------:R-:W-:Y:S02]  /*f9b0*/  FMUL.FTZ R76, R2.reuse, R76 ;  /* 0x0000004c024c7220 */ /* 0x040fe40000410000 */
[----:B------:R-:W-:Y:S03]  /*f9c0*/  FMUL.FTZ R77, R2, R77 ;  /* 0x0000004d024d7220 */ /* 0x000fe60000410000 */
[C---:B------:R-:W-:Y:S01]  /*f9d0*/  HMMA.16816.F32.BF16 R72, R144.reuse, R142, R72 ;  /* 0x0000008e9048723c */ /* 0x040fe20000041848 */
[----:B------:R-:W2:Y:S02]  /*f9e0*/  LDSM.16.MT88.4 R140, [R216+0xa080] ;  /* 0x00a08000d88c783b */ /* 0x000ea40000004200 */
[C---:B------:R-:W-:Y:S02]  /*f9f0*/  FMUL.FTZ R78, R0.reuse, R78 ;  /* 0x0000004e004e7220 */ /* 0x040fe40000410000 */
[----:B------:R-:W-:Y:S02]  /*fa00*/  FMUL.FTZ R79, R0, R79 ;  /* 0x0000004f004f7220 */ /* 0x000fe40000410000 */
[C---:B------:R-:W-:Y:S02]  /*fa10*/  FMUL.FTZ R80, R2.reuse, R80 ;  /* 0x0000005002507220 */ /* 0x040fe40000410000 */
[----:B------:R-:W-:Y:S03]  /*fa20*/  FMUL.FTZ R81, R2, R81 ;  /* 0x0000005102517220 */ /* 0x000fe60000410000 */
[C---:B---3--:R-:W-:Y:S03]  /*fa30*/  HMMA.16816.F32.BF16 R76, R144.reuse, R136, R76 ;  /* 0x00000088904c723c */ /* 0x048fe6000004184c */
[C---:B------:R-:W-:Y:S02]  /*fa40*/  FMUL.FTZ R82, R0.reuse, R82 ;  /* 0x0000005200527220 */ /* 0x040fe40000410000 */
[----:B------:R-:W-:Y:S02]  /*fa50*/  FMUL.FTZ R83, R0, R83 ;  /* 0x0000005300537220 */ /* 0x000fe40000410000 */
[C---:B------:R-:W-:Y:S02]  /*fa60*/  FMUL.FTZ R84, R2.reuse, R84 ;  /* 0x0000005402547220 */ /* 0x040fe40000410000 */
[----:B------:R-:W-:Y:S03]  /*fa70*/  FMUL.FTZ R85, R2, R85 ;  /* 0x0000005502557220 */ /* 0x000fe60000410000 */
[C---:B------:R-:W-:Y:S01]  /*fa80*/  HMMA.16816.F32.BF16 R80, R144.reuse, R138, R80 ;  /* 0x0000008a9050723c */ /* 0x040fe20000041850 */
[----:B------:R-:W3:Y:S02]  /*fa90*/  LDSM.16.MT88.4 R136, [R223+0xb080] ;  /* 0x00b08000df88783b */ /* 0x000ee40000004200 */
[C---:B------:R-:W-:Y:S02]  /*faa0*/  FMUL.FTZ R86, R0.reuse, R86 ;  /* 0x0000005600567220 */ /* 0x040fe40000410000 */
[----:B------:R-:W-:Y:S02]  /*fab0*/  FMUL.FTZ R87, R0, R87 ;  /* 0x0000005700577220 */ /* 0x000fe40000410000 */
[C---:B------:R-:W-:Y:S02]  /*fac0*/  FMUL.FTZ R88, R2.reuse, R88 ;  /* 0x0000005802587220 */ /* 0x040fe40000410000 */
[----:B------:R-:W-:Y:S03]  /*fad0*/  FMUL.FTZ R89, R2, R89 ;  /* 0x0000005902597220 */ /* 0x000fe60000410000 */
[C---:B-1----:R-:W-:Y:S03]  /*fae0*/  HMMA.16816.F32.BF16 R84, R144.reuse, R132, R84 ;  /* 0x000000849054723c */ /* 0x042fe60000041854 */
[C---:B------:R-:W-:Y:S02]  /*faf0*/  FMUL.FTZ R90, R0.reuse, R90 ;  /* 0x0000005a005a7220 */ /* 0x040fe40000410000 */
[----:B------:R-:W-:Y:S02]  /*fb00*/  FMUL.FTZ R91, R0, R91 ;  /* 0x0000005b005b7220 */ /* 0x000fe40000410000 */
[C---:B------:R-:W-:Y:S02]  /*fb10*/  FMUL.FTZ R92, R2.reuse, R92 ;  /* 0x0000005c025c7220 */ /* 0x040fe40000410000 */
[----:B------:R-:W-:Y:S03]  /*fb20*/  FMUL.FTZ R93, R2, R93 ;  /* 0x0000005d025d7220 */ /* 0x000fe60000410000 */
        /* <DEDUP_REMOVED lines=32> */
[C---:B------:R-:W-:Y:S03]  /*fd30*/  FMUL.FTZ R125, R2.reuse, R125 ;  /* 0x0000007d027d7220 */ /* 0x040fe60000410000 */
[C---:B------:R-:W-:Y:S01]  /*fd40*/  HMMA.16816.F32.BF16 R112, R144.reuse, R134, R112 ;  /* 0x000000869070723c */ /* 0x040fe20000041870 */
[----:B------:R-:W1:Y:S02]  /*fd50*/  LDSM.16.MT88.4 R132, [R223+0x8880] ;  /* 0x00888000df84783b */ /* 0x000e640000004200 */
[C---:B------:R-:W-:Y:S02]  /*fd60*/  FMUL.FTZ R116, R2.reuse, R116 ;  /* 0x0000007402747220 */ /* 0x040fe40000410000 */
[----:B------:R-:W-:Y:S02]  /*fd70*/  FMUL.FTZ R117, R2, R117 ;  /* 0x0000007502757220 */ /* 0x000fe40000410000 */
[C---:B------:R-:W-:Y:S02]  /*fd80*/  FMUL.FTZ R118, R0.reuse, R118 ;  /* 0x0000007600767220 */ /* 0x040fe40000410000 */
[C---:B------:R-:W-:Y:S03]  /*fd90*/  FMUL.FTZ R119, R0.reuse, R119 ;  /* 0x0000007700777220 */ /* 0x040fe60000410000 */
[C---:B------:R-:W-:Y:S02]  /*fda0*/  FMUL.FTZ R126, R0.reuse, R126 ;  /* 0x0000007e007e7220 */ /* 0x040fe40000410000 */
[----:B------:R-:W-:Y:S02]  /*fdb0*/  FMUL.FTZ R127, R0, R127 ;  /* 0x0000007f007f7220 */ /* 0x000fe40000410000 */
[C---:B--2---:R-:W-:Y:S03]  /*fdc0*/  HMMA.16816.F32.BF16 R116, R144.reuse, R140, R116 ;  /* 0x0000008c9074723c */ /* 0x044fe60000041874 */
[C---:B------:R-:W-:Y:S02]  /*fdd0*/  FMUL.FTZ R120, R2.reuse, R120 ;  /* 0x0000007802787220 */ /* 0x040fe40000410000 */
[----:B------:R-:W-:Y:S02]  /*fde0*/  FMUL.FTZ R121, R2, R121 ;  /* 0x0000007902797220 */ /* 0x000fe40000410000 */
[C---:B------:R-:W-:Y:S02]  /*fdf0*/  FMUL.FTZ R122, R0.reuse, R122 ;  /* 0x0000007a007a7220 */ /* 0x040fe40000410000 */
[----:B------:R-:W-:Y:S03]  /*fe00*/  FMUL.FTZ R123, R0, R123 ;  /* 0x0000007b007b7220 */ /* 0x000fe60000410000 */
[C---:B------:R-:W-:Y:S02]  /*fe10*/  FMUL.FTZ R128, R2.reuse, R128 ;  /* 0x0000008002807220 */ /* 0x040fe40000410000 */
[----:B------:R-:W-:Y:S02]  /*fe20*/  FMUL.FTZ R129, R2, R129 ;  /* 0x0000008102817220 */ /* 0x000fe40000410000 */
[C---:B------:R-:W-:Y:S03]  /*fe30*/  HMMA.16816.F32.BF16 R120, R144.reuse, R142, R120 ;  /* 0x0000008e9078723c */ /* 0x040fe60000041878 */
[C---:B------:R-:W-:Y:S02]  /*fe40*/  FMUL.FTZ R130, R0.reuse, R130 ;  /* 0x0000008200827220 */ /* 0x040fe40000410000 */
[----:B------:R-:W-:Y:S02]  /*fe50*/  FMUL.FTZ R131, R0, R131 ;  /* 0x0000008300837220 */ /* 0x000fe40000410000 */
[----:B------:R-:W-:Y:S01]  /*fe60*/  FFMA.FTZ R247, R2, R241, R247 ;  /* 0x000000f102f77223 */ /* 0x000fe200000100f7 */
[C---:B---3--:R-:W-:Y:S04]  /*fe70*/  HMMA.16816.F32.BF16 R124, R144.reuse, R136, R124 ;  /* 0x00000088907c723c */ /* 0x048fe8000004187c */
[----:B------:R-:W-:Y:S01]  /*fe80*/  FFMA.FTZ R243, R0, R239, R243 ;  /* 0x000000ef00f37223 */ /* 0x000fe200000100f3 */
[----:B------:R-:W-:Y:S01]  /*fe90*/  MOV R0, R3 ;  /* 0x0000000300007202 */ /* 0x000fe20000000f00 */
[----:B------:R-:W-:Y:S02]  /*fea0*/  FADD.FTZ R244, R244, R247 ;  /* 0x000000f7f4f47221 */ /* 0x000fe40000010000 */
[----:B------:R-:W-:Y:S04]  /*feb0*/  HMMA.16816.F32.BF16 R128, R144, R138, R128 ;  /* 0x0000008a9080723c */ /* 0x000fe80000041880 */
[----:B------:R-:W-:Y:S04]  /*fec0*/  FADD.FTZ R243, R240, R243 ;  /* 0x000000f3f0f37221 */ /* 0x000fe80000010000 */
[C---:B-1----:R-:W-:Y:S05]  /*fed0*/  HMMA.16816.F32.BF16 R144, R152.reuse, R132, R4 ;  /* 0x000000849890723c */ /* 0x042fea0000041804 */
[----:B------:R-:W-:Y:S03]  /*fee0*/  FADD.FTZ R238, R238, R243 ;  /* 0x000000f3eeee7221 */ /* 0x000fe60000010000 */
[C---:B------:R-:W-:Y:S04]  /*fef0*/  HMMA.16816.F32.BF16 R140, R152.reuse, R134, R8 ;  /* 0x00000086988c723c */ /* 0x040fe80000041808 */
[----:B------:R-:W-:Y:S04]  /*ff00*/  FADD.FTZ R149, R149, R238 ;  /* 0x000000ee95957221 */ /* 0x000fe80000010000 */
[C---:B------:R-:W-:Y:S04]  /*ff10*/  HMMA.16816.F32.BF16 R136, R152.reuse, R156, R12 ;  /* 0x0000009c9888723c */ /* 0x040fe8000004180c */
[----:B------:R-:W-:Y:S01]  /*ff20*/  FADD.FTZ R248, R248, R149 ;  /* 0x00000095f8f87221 */ /* 0x000fe20000010000 */
[----:B------:R-:W-:Y:S03]  /*ff30*/  MOV R149, R148 ;  /* 0x0000009400957202 */ /* 0x000fe60000000f00 */
[C---:B------:R-:W-:Y:S01]  /*ff40*/  HMMA.16816.F32.BF16 R132, R152.reuse, R158, R16 ;  /* 0x0000009e9884723c */ /* 0x040fe20000041810 */
[----:B------:R-:W1:Y:S03]  /*ff50*/  LDSM.16.MT88.4 R16, [R217+0xb880] ;  /* 0x00b88000d910783b */ /* 0x000e660000004200 */
[----:B------:R-:W-:Y:S04]  /*ff60*/  FADD.FTZ R248, R251, R248 ;  /* 0x000000f8fbf87221 */ /* 0x000fe80000010000 */
[C---:B------:R-:W-:Y:S01]  /*ff70*/  HMMA.16816.F32.BF16 R20, R152.reuse, R160, R20 ;  /* 0x000000a09814723c */ /* 0x040fe20000041814 */
[----:B------:R-:W2:Y:S03]  /*ff80*/  LDSM.16.MT88.4 R156, [R216+0xb880] ;  /* 0x00b88000d89c783b */ /* 0x000ea60000004200 */
[----:B------:R-:W-:Y:S04]  /*ff90*/  FADD.FTZ R151, R151, R248 ;  /* 0x000000f897977221 */ /* 0x000fe80000010000 */
[C---:B------:R-:W-:Y:S04]  /*ffa0*/  HMMA.16816.F32.BF16 R24, R152.reuse, R162, R24 ;  /* 0x000000a29818723c */ /* 0x040fe80000041818 */
[----:B------:R-:W-:Y:S04]  /*ffb0*/  FADD.FTZ R239, R150, R151 ;  /* 0x0000009796ef7221 */ /* 0x000fe80000010000 */
        /* <DEDUP_REMOVED lines=22> */
[C---:B-1----:R-:W-:Y:S07]  /*10120*/  HMMA.16816.F32.BF16 R116, R152.reuse, R16, R116 ;  /* 0x000000109874723c */ /* 0x042fee0000041874 */
[----:B------:R-:W-:Y:S01]  /*10130*/  FADD.FTZ R17, R245, R244 ;  /* 0x000000f4f5117221 */ /* 0x000fe20000010000 */
[C---:B------:R-:W-:Y:S04]  /*10140*/  HMMA.16816.F32.BF16 R120, R152.reuse, R18, R120 ;  /* 0x000000129878723c */ /* 0x040fe80000041878 */
[----:B------:R-:W-:Y:S04]  /*10150*/  FADD.FTZ R17, R242, R17 ;  /* 0x00000011f2117221 */ /* 0x000fe80000010000 */
[C---:B--2---:R-:W-:Y:S04]  /*10160*/  HMMA.16816.F32.BF16 R124, R152.reuse, R156, R124 ;  /* 0x0000009c987c723c */ /* 0x044fe8000004187c */
[----:B------:R-:W-:Y:S04]  /*10170*/  FADD.FTZ R246, R246, R17 ;  /* 0x00000011f6f67221 */ /* 0x000fe80000010000 */
[----:B------:R-:W-:Y:S04]  /*10180*/  HMMA.16816.F32.BF16 R128, R152, R158, R128 ;  /* 0x0000009e9880723c */ /* 0x000fe80000041880 */
[----:B------:R-:W-:Y:S04]  /*10190*/  FADD.FTZ R249, R249, R246 ;  /* 0x000000f6f9f97221 */ /* 0x000fe80000010000 */
[----:B------:R-:W-:Y:S04]  /*101a0*/  FADD.FTZ R249, R250, R249 ;  /* 0x000000f9faf97221 */ /* 0x000fe80000010000 */
[----:B------:R-:W-:Y:S01]  /*101b0*/  FADD.FTZ R241, R252, R249 ;  /* 0x000000f9fcf17221 */ /* 0x000fe20000010000 */
[----:B------:R-:W-:-:S05]  /*101c0*/  @P0 BRA `(.L_x_138) ;  /* 0xffffe0f000000947 */ /* 0x000fca000383ffff */
.L_x_137:
[----:B------:R-:W1:Y:S01]  /*101d0*/  SHFL.BFLY PT, R0, R239, 0x2, 0x1f ;  /* 0x0c401f00ef007f89 */ /* 0x000e6200000e0000 */
[----:B------:R-:W-:-:S02]  /*101e0*/  MOV R2, RZ ;  /* 0x000000ff00027202 */ /* 0x000fc40000000f00 */
[----:B------:R-:W-:Y:S01]  /*101f0*/  MOV R4, RZ ;  /* 0x000000ff00047202 */ /* 0x000fe20000000f00 */
[----:B------:R-:W2:Y:S01]  /*10200*/  SHFL.BFLY PT, R6, R241, 0x2, 0x1f ;  /* 0x0c401f00f1067f89 */ /* 0x000ea200000e0000 */
[----:B------:R-:W-:Y:S02]  /*10210*/  MOV R10, 0xff800000 ;  /* 0xff800000000a7802 */ /* 0x000fe40000000f00 */
[----:B------:R-:W-:Y:S02]  /*10220*/  MOV R12, 0xff800000 ;  /* 0xff800000000c7802 */ /* 0x000fe40000000f00 */
[----:B------:R-:W-:Y:S01]  /*10230*/  PLOP3.LUT P2, PT, PT, PT, PT, 0x8, 0x0 ;  /* 0x000000000000781c */ /* 0x000fe20003f4e170 */
[----:B-1----:R-:W-:Y:S02]  /*10240*/  FADD.FTZ R7, R0, R239 ;  /* 0x000000ef00077221 */ /* 0x002fe40000010000 */
[----:B--2---:R-:W-:-:S03]  /*10250*/  FADD.FTZ R6, R6, R241 ;  /* 0x000000f106067221 */ /* 0x004fc60000010000 */
[----:B------:R-:W1:Y:S04]  /*10260*/  SHFL.BFLY PT, R0, R7, 0x1, 0x1f ;  /* 0x0c201f0007007f89 */ /* 0x000e6800000e0000 */
[----:B------:R-:W2:Y:S01]  /*10270*/  SHFL.BFLY PT, R5, R6, 0x1, 0x1f ;  /* 0x0c201f0006057f89 */ /* 0x000ea200000e0000 */
[----:B-1----:R-:W-:Y:S02]  /*10280*/  FADD.FTZ R0, R0, R7 ;  /* 0x0000000700007221 */ /* 0x002fe40000010000 */
[----:B--2---:R-:W-:-:S03]  /*10290*/  FADD.FTZ R5, R6, R5 ;  /* 0x0000000506057221 */ /* 0x004fc60000010000 */
[----:B------:R-:W-:Y:S02]  /*102a0*/  FSETP.NE.FTZ.AND P0, PT, R0, RZ, PT ;  /* 0x000000ff0000720b */ /* 0x000fe40003f15000 */
[----:B------:R-:W-:-:S11]  /*102b0*/  FSETP.NE.FTZ.AND P1, PT, R5, RZ, PT ;  /* 0x000000ff0500720b */ /* 0x000fd60003f35000 */
[----:B------:R-:W1:Y:S01]  /*102c0*/  @P0 MUFU.RCP R2, R0 ;  /* 0x0000000000020308 */ /* 0x000e620000001000 */
[----:B------:R-:W-:Y:S02]  /*102d0*/  @P0 MOV R16, 0x3f317218 ;  /* 0x3f31721800100802 */ /* 0x000fe40000000f00 */
[----:B------:R-:W-:-:S05]  /*102e0*/  @P1 MOV R14, 0x3f317218 ;  /* 0x3f317218000e1802 */ /* 0x000fca0000000f00 */
[----:B------:R-:W2:Y:S01]  /*102f0*/  @P1 MUFU.RCP R4, R5 ;  /* 0x0000000500041308 */ /* 0x000ea20000001000 */
[----:B------:R-:W-:-:S07]  /*10300*/  @P1 FMUL.FTZ R14, R14, c[0x0][0x2d0] ;  /* 0x0000b4000e0e1a20 */ /* 0x000fce0000410000 */
[----:B------:R-:W3:Y:S01]  /*10310*/  @P0 MUFU.LG2 R0, R0 ;  /* 0x0000000000000308 */ /* 0x000ee20000000c00 */
[C---:B-1----:R-:W-:Y:S02]  /*10320*/  FMUL.FTZ R146, R2.reuse, R146 ;  /* 0x0000009202927220 */ /* 0x042fe40000410000 */
[C---:B------:R-:W-:Y:S02]  /*10330*/  FMUL.FTZ R147, R2.reuse, R147 ;  /* 0x0000009302937220 */ /* 0x040fe40000410000 */
[C---:B------:R-:W-:Y:S02]  /*10340*/  FMUL.FTZ R142, R2.reuse, R142 ;  /* 0x0000008e028e7220 */ /* 0x040fe40000410000 */
[----:B------:R-:W-:Y:S01]  /*10350*/  FMUL.FTZ R143, R2, R143 ;  /* 0x0000008f028f7220 */ /* 0x000fe20000410000 */
[----:B------:R-:W1:Y:S01]  /*10360*/  @P1 MUFU.LG2 R5, R5 ;  /* 0x0000000500051308 */ /* 0x000e620000000c00 */
[C---:B--2---:R-:W-:Y:S02]  /*10370*/  FMUL.FTZ R144, R4.reuse, R144 ;  /* 0x0000009004907220 */ /* 0x044fe40000410000 */
[----:B------:R-:W-:-:S02]  /*10380*/  FMUL.FTZ R145, R4, R145 ;  /* 0x0000009104917220 */ /* 0x000fc40000410000 */
[C---:B------:R-:W-:Y:S02]  /*10390*/  FMUL.FTZ R140, R4.reuse, R140 ;  /* 0x0000008c048c7220 */ /* 0x040fe40000410000 */
[----:B------:R-:W-:Y:S02]  /*103a0*/  FMUL.FTZ R141, R4, R141 ;  /* 0x0000008d048d7220 */ /* 0x000fe40000410000 */
[----:B---3--:R-:W-:Y:S02]  /*103b0*/  @P0 FMUL.FTZ R15, R0, 0.69314718246459960938 ;  /* 0x3f317218000f0820 */ /* 0x008fe40000410000 */
[----:B------:R-:W-:Y:S02]  /*103c0*/  @P0 FMUL.FTZ R0, R16, c[0x0][0x2d0] ;  /* 0x0000b40010000a20 */ /* 0x000fe40000410000 */
[C---:B------:R-:W-:Y:S02]  /*103d0*/  FMUL.FTZ R136, R4.reuse, R136 ;  /* 0x0000008804887220 */ /* 0x040fe40000410000 */
[----:B------:R-:W-:-:S02]  /*103e0*/  FMUL.FTZ R137, R4, R137 ;  /* 0x0000008904897220 */ /* 0x000fc40000410000 */
[----:B-1----:R-:W-:Y:S02]  /*103f0*/  @P1 FMUL.FTZ R5, R5, 0.69314718246459960938 ;  /* 0x3f31721805051820 */ /* 0x002fe40000410000 */
        /* <DEDUP_REMOVED lines=120> */
.L_x_76:
[----:B------:R-:W-:Y:S01]  /*10b80*/  ULDC.64 UR4, c[0x0][0x118] ;  /* 0x0000460000047ab9 */ /* 0x000fe20000000a00 */
[----:B------:R-:W-:Y:S01]  /*10b90*/  SHF.R.S32.HI R0, RZ, 0x1f, R227 ;  /* 0x0000001fff007819 */ /* 0x000fe200000114e3 */
[----:B------:R-:W-:Y:S05]  /*10ba0*/  @P2 BRA `(.L_x_139) ;  /* 0x00001a8000002947 */ /* 0x000fea0003800000 */
[----:B------:R-:W1:Y:S01]  /*10bb0*/  S2R R2, SR_TID.X ;  /* 0x0000000000027919 */ /* 0x000e620000002100 */
[----:B------:R-:W-:Y:S02]  /*10bc0*/  F2FP.BF16.PACK_AB R6, R7, R6 ;  /* 0x000000060706723e */ /* 0x000fe400000010ff */
[----:B------:R-:W-:Y:S01]  /*10bd0*/  F2FP.BF16.PACK_AB R11, R11, R8 ;  /* 0x000000080b0b723e */ /* 0x000fe200000010ff */
[----:B------:R-:W-:Y:S01]  /*10be0*/  BAR.SYNC.DEFER_BLOCKING 0x1, 0x100 ;  /* 0x0044000000007b1d */ /* 0x000fe20000010000 */
        /* <DEDUP_REMOVED lines=10> */
[----:B-1----:R-:W-:Y:S02]  /*10c90*/  SHF.R.S32.HI R3, RZ, 0x1f, R2 ;  /* 0x0000001fff037819 */ /* 0x002fe40000011402 */
[----:B------:R-:W-:Y:S02]  /*10ca0*/  F2FP.BF16.PACK_AB R24, R25, R24 ;  /* 0x000000181918723e */ /* 0x000fe400000010ff */
[----:B------:R-:W-:Y:S02]  /*10cb0*/  LEA.HI R5, R3, R2, RZ, 0x2 ;  /* 0x0000000203057211 */ /* 0x000fe400078f10ff */
[----:B------:R-:W-:Y:S02]  /*10cc0*/  F2FP.BF16.PACK_AB R26, R27, R26 ;  /* 0x0000001a1b1a723e */ /* 0x000fe400000010ff */
[----:B------:R-:W-:-:S02]  /*10cd0*/  SHF.R.S32.HI R14, RZ, 0x2, R5 ;  /* 0x00000002ff0e7819 */ /* 0x000fc40000011405 */
[----:B------:R-:W-:Y:S02]  /*10ce0*/  SHF.R.S32.HI R7, RZ, 0x1f, R5 ;  /* 0x0000001fff077819 */ /* 0x000fe40000011405 */
[----:B------:R-:W-:Y:S02]  /*10cf0*/  LOP3.LUT R5, R5, 0xfffffffc, RZ, 0xc0, !PT ;  /* 0xfffffffc05057812 */ /* 0x000fe400078ec0ff */
[----:B------:R-:W-:Y:S02]  /*10d00*/  LEA.HI R7, R7, R14, RZ, 0x3 ;  /* 0x0000000e07077211 */ /* 0x000fe400078f18ff */
[----:B------:R-:W-:Y:S01]  /*10d10*/  F2FP.BF16.PACK_AB R28, R29, R28 ;  /* 0x0000001c1d1c723e */ /* 0x000fe200000010ff */
[----:B------:R-:W-:Y:S01]  /*10d20*/  IMAD.IADD R18, R2, 0x1, -R5 ;  /* 0x0000000102127824 */ /* 0x000fe200078e0a05 */
[----:B------:R-:W-:Y:S02]  /*10d30*/  LOP3.LUT R7, R7, 0xfffffff8, RZ, 0xc0, !PT ;  /* 0xfffffff807077812 */ /* 0x000fe400078ec0ff */
[----:B------:R-:W-:-:S02]  /*10d40*/  F2FP.BF16.PACK_AB R30, R31, R30 ;  /* 0x0000001e1f1e723e */ /* 0x000fc400000010ff */
[----:B------:R-:W-:Y:S01]  /*10d50*/  F2FP.BF16.PACK_AB R32, R33, R32 ;  /* 0x000000202120723e */ /* 0x000fe200000010ff */
[----:B------:R-:W-:Y:S01]  /*10d60*/  IMAD.IADD R14, R14, 0x1, -R7 ;  /* 0x000000010e0e7824 */ /* 0x000fe200078e0a07 */
[----:B------:R-:W-:Y:S02]  /*10d70*/  LEA.HI R7, R3, R2, RZ, 0x5 ;  /* 0x0000000203077211 */ /* 0x000fe400078f28ff */
[----:B------:R-:W-:Y:S01]  /*10d80*/  F2FP.BF16.PACK_AB R34, R35, R34 ;  /* 0x000000222322723e */ /* 0x000fe200000010ff */
[C---:B------:R-:W-:Y:S01]  /*10d90*/  IMAD.SHL.U32 R16, R14.reuse, 0x40, RZ ;  /* 0x000000400e107824 */ /* 0x040fe200078e00ff */
[----:B------:R-:W-:Y:S02]  /*10da0*/  SHF.R.S32.HI R15, RZ, 0x5, R7 ;  /* 0x00000005ff0f7819 */ /* 0x000fe40000011407 */
[----:B------:R-:W-:Y:S02]  /*10db0*/  LOP3.LUT R8, R14, 0x1, RZ, 0xc0, !PT ;  /* 0x000000010e087812 */ /* 0x000fe400078ec0ff */
[----:B------:R-:W-:Y:S01]  /*10dc0*/  LOP3.LUT R16, R16, 0x1c0, RZ, 0xc0, !PT ;  /* 0x000001c010107812 */ /* 0x000fe200078ec0ff */
[----:B------:R-:W-:Y:S01]  /*10dd0*/  IMAD R5, R15, 0x200, R18 ;  /* 0x000002000f057824 */ /* 0x000fe200078e0212 */
[----:B------:R-:W-:-:S02]  /*10de0*/  ISETP.NE.U32.AND P0, PT, R8, 0x1, PT ;  /* 0x000000010800780c */ /* 0x000fc40003f05070 */
[----:B------:R-:W-:Y:S02]  /*10df0*/  LEA.HI R16, R16, R16, RZ, 0x1d ;  /* 0x0000001010107211 */ /* 0x000fe400078fe8ff */
[----:B------:R-:W-:Y:S01]  /*10e00*/  R2P PR, R14, 0x6 ;  /* 0x000000060e007804 */ /* 0x000fe20000000000 */
[----:B------:R-:W-:Y:S01]  /*10e10*/  IMAD.MOV.U32 R14, RZ, RZ, 0x20 ;  /* 0x00000020ff0e7424 */ /* 0x000fe200078e00ff */
[----:B------:R-:W-:Y:S01]  /*10e20*/  F2FP.BF16.PACK_AB R36, R37, R36 ;  /* 0x000000242524723e */ /* 0x000fe200000010ff */
[----:B------:R-:W-:Y:S01]  /*10e30*/  IMAD.U32 R5, R5, 0x2, R16 ;  /* 0x0000000205057824 */ /* 0x000fe200078e0010 */
[----:B------:R-:W-:Y:S02]  /*10e40*/  F2FP.BF16.PACK_AB R38, R39, R38 ;  /* 0x000000262726723e */ /* 0x000fe400000010ff */
[----:B------:R-:W-:Y:S01]  /*10e50*/  SEL R14, R14, 0xffffffe0, !P1 ;  /* 0xffffffe00e0e7807 */ /* 0x000fe20004800000 */
[----:B------:R-:W-:Y:S01]  /*10e60*/  IMAD.SHL.U32 R5, R5, 0x2, RZ ;  /* 0x0000000205057824 */ /* 0x000fe200078e00ff */
[----:B------:R-:W-:-:S02]  /*10e70*/  F2FP.BF16.PACK_AB R40, R41, R40 ;  /* 0x000000282928723e */ /* 0x000fc400000010ff */
[----:B------:R-:W-:Y:S01]  /*10e80*/  F2FP.BF16.PACK_AB R42, R43, R42 ;  /* 0x0000002a2b2a723e */ /* 0x000fe200000010ff */
[C---:B------:R-:W-:Y:S01]  /*10e90*/  IMAD.IADD R19, R5.reuse, 0x1, R14 ;  /* 0x0000000105137824 */ /* 0x040fe200078e020e */
[C---:B------:R-:W-:Y:S01]  /*10ea0*/  IADD3 R8, R5.reuse, 0x80, RZ ;  /* 0x0000008005087810 */ /* 0x040fe20007ffe0ff */
[----:B------:R-:W-:Y:S01]  /*10eb0*/  STS [R5+0x80], R144 ;  /* 0x0000809005007388 */ /* 0x000fe20000000800 */
[----:B------:R-:W-:Y:S02]  /*10ec0*/  IADD3 R17, R5, 0x70, RZ ;  /* 0x0000007005117810 */ /* 0x000fe40007ffe0ff */
[----:B------:R-:W-:Y:S01]  /*10ed0*/  @P0 IADD3 R17, R8, 0x10, RZ ;  /* 0x0000001008110810 */ /* 0x000fe20007ffe0ff */
[----:B------:R-:W-:Y:S01]  /*10ee0*/  IMAD.MOV.U32 R8, RZ, RZ, 0x40 ;  /* 0x00000040ff087424 */ /* 0x000fe200078e00ff */
[----:B------:R-:W-:Y:S01]  /*10ef0*/  STS [R5+0x480], R146 ;  /* 0x0004809205007388 */ /* 0x000fe20000000800 */
[----:B------:R-:W-:Y:S02]  /*10f00*/  F2FP.BF16.PACK_AB R44, R45, R44 ;  /* 0x0000002c2d2c723e */ /* 0x000fe400000010ff */
[----:B------:R-:W-:Y:S01]  /*10f10*/  IMAD.IADD R21, R14, 0x1, R17 ;  /* 0x000000010e157824 */ /* 0x000fe200078e0211 */
[----:B------:R-:W-:Y:S01]  /*10f20*/  SEL R8, R8, 0xffffffc0, !P2 ;  /* 0xffffffc008087807 */ /* 0x000fe20005000000 */
[----:B------:R-:W-:Y:S01]  /*10f30*/  STS [R17], R140 ;  /* 0x0000008c11007388 */ /* 0x000fe20000000800 */
[----:B------:R-:W-:-:S02]  /*10f40*/  F2FP.BF16.PACK_AB R46, R47, R46 ;  /* 0x0000002e2f2e723e */ /* 0x000fc400000010ff */
[----:B------:R-:W-:Y:S01]  /*10f50*/  F2FP.BF16.PACK_AB R48, R49, R48 ;  /* 0x000000303130723e */ /* 0x000fe200000010ff */
[--C-:B------:R-:W-:Y:S01]  /*10f60*/  IMAD.IADD R23, R5, 0x1, R8.reuse ;  /* 0x0000000105177824 */ /* 0x100fe200078e0208 */
[----:B------:R-:W-:Y:S01]  /*10f70*/  STS [R17+0x400], R142 ;  /* 0x0004008e11007388 */ /* 0x000fe20000000800 */
[C---:B------:R-:W-:Y:S01]  /*10f80*/  IMAD.IADD R25, R8.reuse, 0x1, R17 ;  /* 0x0000000108197824 */ /* 0x040fe200078e0211 */
[----:B------:R-:W-:Y:S01]  /*10f90*/  F2FP.BF16.PACK_AB R50, R51, R50 ;  /* 0x000000323332723e */ /* 0x000fe200000010ff */
[----:B------:R-:W-:Y:S01]  /*10fa0*/  IMAD.IADD R27, R8, 0x1, R19 ;  /* 0x00000001081b7824 */ /* 0x000fe200078e0213 */
[----:B------:R-:W-:Y:S01]  /*10fb0*/  STS [R19+0x80], R136 ;  /* 0x0000808813007388 */ /* 0x000fe20000000800 */
[----:B------:R-:W-:Y:S01]  /*10fc0*/  IMAD.IADD R29, R21, 0x1, R8 ;  /* 0x00000001151d7824 */ /* 0x000fe200078e0208 */
[----:B------:R-:W-:Y:S02]  /*10fd0*/  F2FP.BF16.PACK_AB R52, R53, R52 ;  /* 0x000000343534723e */ /* 0x000fe400000010ff */
[----:B------:R-:W-:Y:S01]  /*10fe0*/  STS [R19+0x480], R138 ;  /* 0x0004808a13007388 */ /* 0x000fe20000000800 */
[----:B------:R-:W-:-:S02]  /*10ff0*/  F2FP.BF16.PACK_AB R54, R55, R54 ;  /* 0x000000363736723e */ /* 0x000fc400000010ff */
[----:B------:R-:W-:Y:S01]  /*11000*/  F2FP.BF16.PACK_AB R56, R57, R56 ;  /* 0x000000383938723e */ /* 0x000fe200000010ff */
[----:B------:R-:W-:Y:S01]  /*11010*/  STS [R21], R132 ;  /* 0x0000008415007388 */ /* 0x000fe20000000800 */
[----:B------:R-:W-:Y:S02]  /*11020*/  F2FP.BF16.PACK_AB R58, R59, R58 ;  /* 0x0000003a3b3a723e */ /* 0x000fe400000010ff */
[----:B------:R-:W-:Y:S01]  /*11030*/  F2FP.BF16.PACK_AB R60, R61, R60 ;  /* 0x0000003c3d3c723e */ /* 0x000fe200000010ff */
[----:B------:R-:W-:Y:S01]  /*11040*/  STS [R21+0x400], R134 ;  /* 0x0004008615007388 */ /* 0x000fe20000000800 */
        /* <DEDUP_REMOVED lines=8> */
[----:B------:R-:W-:Y:S01]  /*110d0*/  STS [R25], R24 ;  /* 0x0000001819007388 */ /* 0x000fe20000000800 */
        /* <DEDUP_REMOVED lines=40> */
[----:B------:R-:W-:Y:S01]  /*11360*/  ISETP.NE.U32.AND P1, PT, RZ, c[0x0][0x508], PT ;  /* 0x00014200ff007a0c */ /* 0x000fe20003f25070 */
[----:B------:R-:W-:Y:S01]  /*11370*/  STS [R23+0x4080], R52 ;  /* 0x0040803417007388 */ /* 0x000fe20000000800 */
[----:B------:R-:W-:Y:S02]  /*11380*/  ISETP.NE.U32.AND P0, PT, RZ, c[0x0][0x500], PT ;  /* 0x00014000ff007a0c */ /* 0x000fe40003f05070 */
[----:B------:R-:W-:Y:S01]  /*11390*/  ISETP.NE.AND.EX P1, PT, RZ, c[0x0][0x50c], PT, P1 ;  /* 0x00014300ff007a0c */ /* 0x000fe20003f25310 */
[----:B------:R-:W-:Y:S01]  /*113a0*/  STS [R23+0x4480], R54 ;  /* 0x0044803617007388 */ /* 0x000fe20000000800 */
[----:B------:R-:W-:-:S03]  /*113b0*/  ISETP.NE.AND.EX P0, PT, RZ, c[0x0][0x504], PT, P0 ;  /* 0x00014100ff007a0c */ /* 0x000fc60003f05300 */
        /* <DEDUP_REMOVED lines=29> */
[----:B------:R2:W-:Y:S01]  /*11590*/  STS [R21+0xc400], R114 ;  /* 0x00c4007215007388 */ /* 0x0005e20000000800 */
[----:B-1----:R-:W-:-:S03]  /*115a0*/  IMAD.MOV.U32 R5, RZ, RZ, 0x4 ;  /* 0x00000004ff057424 */ /* 0x002fc600078e00ff */
[----:B------:R1:W-:Y:S01]  /*115b0*/  STS [R23+0xc080], R116 ;  /* 0x00c0807417007388 */ /* 0x0003e20000000800 */
[----:B------:R-:W-:-:S03]  /*115c0*/  IMAD.WIDE R8, R228, R5, c[0x0][0x500] ;  /* 0x00014000e4087625 */ /* 0x000fc600078e0205 */
[----:B------:R1:W-:Y:S04]  /*115d0*/  STS [R23+0xc480], R118 ;  /* 0x00c4807617007388 */ /* 0x0003e80000000800 */
[----:B------:R1:W-:Y:S04]  /*115e0*/  STS [R25+0xc000], R120 ;  /* 0x00c0007819007388 */ /* 0x0003e80000000800 */
[----:B------:R1:W-:Y:S04]  /*115f0*/  STS [R25+0xc400], R122 ;  /* 0x00c4007a19007388 */ /* 0x0003e80000000800 */
[----:B------:R1:W-:Y:S04]  /*11600*/  STS [R27+0xc080], R124 ;  /* 0x00c0807c1b007388 */ /* 0x0003e80000000800 */
[----:B------:R1:W-:Y:S04]  /*11610*/  STS [R27+0xc480], R126 ;  /* 0x00c4807e1b007388 */ /* 0x0003e80000000800 */
[----:B------:R1:W-:Y:S04]  /*11620*/  STS [R29+0xc000], R128 ;  /* 0x00c000801d007388 */ /* 0x0003e80000000800 */
[----:B------:R1:W-:Y:S04]  /*11630*/  STS [R29+0xc400], R130 ;  /* 0x00c400821d007388 */ /* 0x0003e80000000800 */
[----:B------:R-:W-:Y:S01]  /*11640*/  BAR.SYNC.DEFER_BLOCKING 0x1, 0x100 ;  /* 0x0044000000007b1d */ /* 0x000fe20000010000 */
[----:B------:R-:W-:-:S02]  /*11650*/  IMAD.MOV.U32 R4, RZ, RZ, c[0x0][0x388] ;  /* 0x0000e200ff047624 */ /* 0x000fc400078e00ff */
[----:B--2---:R-:W-:-:S03]  /*11660*/  @P1 IMAD.WIDE R20, R228, R5, c[0x0][0x508] ;  /* 0x00014200e4141625 */ /* 0x004fc600078e0205 */
[----:B------:R-:W2:Y:S04]  /*11670*/  @P0 LDG.E R11, [R8.64] ;  /* 0x00000004080b0981 */ /* 0x000ea8000c1e1900 */
[----:B------:R1:W5:Y:S01]  /*11680*/  @P1 LDG.E R4, [R20.64] ;  /* 0x0000000414041981 */ /* 0x000362000c1e1900 */
[----:B------:R-:W-:Y:S02]  /*11690*/  CS2R R16, SRZ ;  /* 0x0000000000107805 */ /* 0x000fe4000001ff00 */
[--C-:B--2---:R-:W-:Y:S01]  /*116a0*/  @P0 SHF.R.S32.HI R17, RZ, 0x1f, R11.reuse ;  /* 0x0000001fff110819 */ /* 0x104fe2000001140b */
[----:B------:R-:W-:Y:S01]  /*116b0*/  @P0 IMAD.MOV.U32 R16, RZ, RZ, R11 ;  /* 0x000000ffff100224 */ /* 0x000fe200078e000b */
[----:B------:R-:W-:Y:S05]  /*116c0*/  @P1 BRA `(.L_x_140) ;  /* 0x0000004000001947 */ /* 0x000fea0003800000 */
[----:B-1----:R-:W-:Y:S05]  /*116d0*/  @!P0 BRA `(.L_x_140) ;  /* 0x0000003000008947 */ /* 0x002fea0003800000 */
[----:B-----5:R-:W2:Y:S04]  /*116e0*/  LDG.E R4, [R8.64] ;  /* 0x0000000408047981 */ /* 0x020ea8000c1e1900 */
[----:B------:R-:W2:Y:S02]  /*116f0*/  LDG.E R5, [R8.64+0x4] ;  /* 0x0000040408057981 */ /* 0x000ea4000c1e1900 */
[----:B--2---:R-:W-:-:S02]  /*11700*/  IADD3 R4, -R4, R5, RZ ;  /* 0x0000000504047210 */ /* 0x004fc40007ffe1ff */
.L_x_140:
[----:B-1----:R-:W-:Y:S01]  /*11710*/  LOP3.LUT R7, R7, 0xffffffe0, RZ, 0xc0, !PT ;  /* 0xffffffe007077812 */ /* 0x002fe200078ec0ff */
[----:B------:R-:W1:Y:S01]  /*11720*/  S2R R73, SR_CTAID.X ;  /* 0x0000000000497919 */ /* 0x000e620000002500 */
[----:B------:R-:W-:Y:S01]  /*11730*/  SHF.R.S32.HI R14, RZ, 0x1f, R15 ;  /* 0x0000001fff0e7819 */ /* 0x000fe2000001140f */
[----:B------:R-:W-:Y:S01]  /*11740*/  IMAD.MOV.U32 R21, RZ, RZ, R17 ;  /* 0x000000ffff157224 */ /* 0x000fe200078e0011 */
[----:B------:R-:W-:Y:S01]  /*11750*/  LEA.HI R8, R18, R18, RZ, 0x1 ;  /* 0x0000001212087211 */ /* 0x000fe200078f08ff */
[----:B------:R-:W-:Y:S01]  /*11760*/  IMAD.IADD R6, R2, 0x1, -R7 ;  /* 0x0000000102067824 */ /* 0x000fe200078e0a07 */
[----:B------:R-:W-:Y:S01]  /*11770*/  LEA.HI R14, R14, R15, RZ, 0x3 ;  /* 0x0000000f0e0e7211 */ /* 0x000fe200078f18ff */
[----:B------:R-:W-:Y:S01]  /*11780*/  IMAD.MOV.U32 R7, RZ, RZ, c[0x0][0x4e8] ;  /* 0x00013a00ff077624 */ /* 0x000fe200078e00ff */
[----:B------:R-:W-:Y:S01]  /*11790*/  LOP3.LUT R9, R8, 0x1ffffffe, RZ, 0xc0, !PT ;  /* 0x1ffffffe08097812 */ /* 0x000fe200078ec0ff */
[----:B------:R-:W-:Y:S01]  /*117a0*/  BSSY B0, `(.L_x_141) ;  /* 0x000008b000007945 */ /* 0x000fe20003800000 */
[----:B------:R-:W-:-:S02]  /*117b0*/  SHF.R.S32.HI R5, RZ, 0x1f, R6 ;  /* 0x0000001fff057819 */ /* 0x000fc40000011406 */
[----:B------:R-:W-:Y:S02]  /*117c0*/  LOP3.LUT R14, R14, 0xffffff8, RZ, 0xc0, !PT ;  /* 0x0ffffff80e0e7812 */ /* 0x000fe400078ec0ff */
[----:B------:R-:W-:Y:S02]  /*117d0*/  LEA.HI R5, R5, R6, RZ, 0x2 ;  /* 0x0000000605057211 */ /* 0x000fe400078f10ff */
[----:B------:R-:W-:Y:S02]  /*117e0*/  IADD3 R15, R15, -R14, RZ ;  /* 0x8000000e0f0f7210 */ /* 0x000fe40007ffe0ff */
[----:B------:R-:W-:Y:S01]  /*117f0*/  SHF.R.S32.HI R8, RZ, 0x2, R5 ;  /* 0x00000002ff087819 */ /* 0x000fe20000011405 */
[----:B------:R-:W-:Y:S01]  /*11800*/  IMAD.IADD R5, R18, 0x1, -R9 ;  /* 0x0000000112057824 */ /* 0x000fe200078e0a09 */
[----:B------:R-:W-:Y:S02]  /*11810*/  LOP3.LUT P2, RZ, R6, 0x3, RZ, 0xc0, !PT ;  /* 0x0000000306ff7812 */ /* 0x000fe4000784c0ff */
[----:B------:R-:W-:Y:S01]  /*11820*/  ISETP.NE.AND P1, PT, R7, 0x1, PT ;  /* 0x000000010700780c */ /* 0x000fe20003f25270 */
[----:B------:R-:W-:Y:S01]  /*11830*/  IMAD R6, R15, 0x10, R8 ;  /* 0x000000100f067824 */ /* 0x000fe200078e0208 */
[----:B------:R-:W-:Y:S01]  /*11840*/  MOV R20, R16 ;  /* 0x0000001000147202 */ /* 0x000fe20000000f00 */
[----:B------:R-:W-:Y:S01]  /*11850*/  IMAD R8, R0, c[0x0][0x490], RZ ;  /* 0x0001240000087a24 */ /* 0x000fe200078e02ff */
[-C--:B------:R-:W-:Y:S01]  /*11860*/  LEA.HI R14, R3, R2.reuse, RZ, 0x3 ;  /* 0x00000002030e7211 */ /* 0x080fe200078f18ff */
[----:B------:R-:W-:Y:S01]  /*11870*/  IMAD R7, R17, c[0x0][0x3a0], RZ ;  /* 0x0000e80011077a24 */ /* 0x000fe200078e02ff */
[----:B------:R-:W-:Y:S01]  /*11880*/  LEA.HI R3, R3, R2, RZ, 0x6 ;  /* 0x0000000203037211 */ /* 0x000fe200078f30ff */
[----:B------:R-:W-:-:S02]  /*11890*/  IMAD R9, R227, c[0x0][0x494], R8 ;  /* 0x00012500e3097a24 */ /* 0x000fc400078e0208 */
[----:B------:R-:W-:Y:S01]  /*118a0*/  IMAD R8, R5, 0x8, R6 ;  /* 0x0000000805087824 */ /* 0x000fe200078e0206 */
[----:B------:R-:W-:Y:S01]  /*118b0*/  LOP3.LUT R5, R14, 0xfffffff8, RZ, 0xc0, !PT ;  /* 0xfffffff80e057812 */ /* 0x000fe200078ec0ff */
[----:B------:R-:W-:Y:S01]  /*118c0*/  IMAD.WIDE.U32 R20, R227, c[0x0][0x490], R20 ;  /* 0x00012400e3147a25 */ /* 0x000fe200078e0014 */
[----:B------:R-:W-:Y:S02]  /*118d0*/  SHF.R.S32.HI R14, RZ, 0x3, R14 ;  /* 0x00000003ff0e7819 */ /* 0x000fe4000001140e */
[----:B-1----:R-:W-:Y:S01]  /*118e0*/  LEA R8, R73, R8, 0x7 ;  /* 0x0000000849087211 */ /* 0x002fe200078e38ff */
[C---:B------:R-:W-:Y:S02]  /*118f0*/  IMAD R7, R16.reuse, c[0x0][0x3a4], R7 ;  /* 0x0000e90010077a24 */ /* 0x040fe400078e0207 */
[----:B------:R-:W-:-:S04]  /*11900*/  IMAD.WIDE.U32 R16, R16, c[0x0][0x3a0], RZ ;  /* 0x0000e80010107a25 */ /* 0x000fc800078e00ff */
[----:B------:R-:W-:Y:S01]  /*11910*/  IMAD.IADD R21, R21, 0x1, R9 ;  /* 0x0000000115157824 */ /* 0x000fe200078e0209 */
[----:B------:R-:W-:Y:S01]  /*11920*/  IADD3 R17, R17, R7, RZ ;  /* 0x0000000711117210 */ /* 0x000fe20007ffe0ff */
[----:B------:R-:W-:-:S04]  /*11930*/  @P1 IMAD.HI.U32 R9, R8, c[0x0][0x4ec], RZ ;  /* 0x00013b0008091a27 */ /* 0x000fc800078e00ff */
[----:B------:R-:W-:Y:S01]  /*11940*/  IMAD.IADD R5, R2, 0x1, -R5 ;  /* 0x0000000102057824 */ /* 0x000fe200078e0a05 */
[----:B------:R-:W-:Y:S01]  /*11950*/  SHF.R.S32.HI R2, RZ, 0x1f, R228 ;  /* 0x0000001fff027819 */ /* 0x000fe200000114e4 */
[----:B------:R-:W-:Y:S01]  /*11960*/  IMAD.MOV.U32 R7, RZ, RZ, R8 ;  /* 0x000000ffff077224 */ /* 0x000fe200078e0008 */
[----:B------:R-:W-:Y:S01]  /*11970*/  @P1 SHF.R.U32.HI R7, RZ, c[0x0][0x4f0], R9 ;  /* 0x00013c00ff071a19 */ /* 0x000fe20000011609 */
[----:B------:R-:W-:Y:S01]  /*11980*/  IMAD R0, R0, c[0x0][0x3e8], RZ ;  /* 0x0000fa0000007a24 */ /* 0x000fe200078e02ff */
[----:B------:R-:W-:Y:S01]  /*11990*/  SEL R2, R2, RZ, !P0 ;  /* 0x000000ff02027207 */ /* 0x000fe20004000000 */
[----:B------:R-:W-:Y:S01]  /*119a0*/  IMAD.WIDE.U32 R16, R227, c[0x0][0x3e8], R16 ;  /* 0x0000fa00e3107a25 */ /* 0x000fe200078e0010 */
[----:B------:R-:W-:Y:S02]  /*119b0*/  SEL R228, R228, RZ, !P0 ;  /* 0x000000ffe4e47207 */ /* 0x000fe40004000000 */
[--C-:B------:R-:W-:Y:S01]  /*119c0*/  SHF.R.S32.HI R18, RZ, 0x1f, R7.reuse ;  /* 0x0000001fff127819 */ /* 0x100fe20000011407 */
[----:B------:R-:W-:-:S02]  /*119d0*/  IMAD.MOV R9, RZ, RZ, -R7 ;  /* 0x000000ffff097224 */ /* 0x000fc400078e0a07 */
[----:B------:R-:W-:Y:S02]  /*119e0*/  IMAD R11, R2, c[0x0][0x498], RZ ;  /* 0x00012600020b7a24 */ /* 0x000fe400078e02ff */
[----:B------:R-:W-:Y:S02]  /*119f0*/  IMAD R9, R9, c[0x0][0x4e8], R8 ;  /* 0x00013a0009097a24 */ /* 0x000fe400078e0208 */
[----:B------:R-:W-:-:S03]  /*11a00*/  IMAD.WIDE.U32 R20, R228, c[0x0][0x498], R20 ;  /* 0x00012600e4147a25 */ /* 0x000fc600078e0014 */
[----:B------:R-:W-:Y:S01]  /*11a10*/  SHF.R.S32.HI R15, RZ, 0x1f, R9 ;  /* 0x0000001fff0f7819 */ /* 0x000fe20000011409 */
[----:B------:R-:W-:Y:S01]  /*11a20*/  IMAD R13, R227, c[0x0][0x3ec], R0 ;  /* 0x0000fb00e30d7a24 */ /* 0x000fe200078e0200 */
[----:B------:R-:W-:Y:S01]  /*11a30*/  LEA R0, R5, R14, 0x5 ;  /* 0x0000000e05007211 */ /* 0x000fe200078e28ff */
[----:B------:R-:W-:Y:S01]  /*11a40*/  IMAD R11, R228, c[0x0][0x49c], R11 ;  /* 0x00012700e40b7a24 */ /* 0x000fe200078e020b */
[----:B------:R-:W-:Y:S02]  /*11a50*/  IADD3 R20, P0, R7, R20, RZ ;  /* 0x0000001407147210 */ /* 0x000fe40007f1e0ff */
[----:B------:R-:W-:Y:S01]  /*11a60*/  IADD3 R17, R17, R13, RZ ;  /* 0x0000000d11117210 */ /* 0x000fe20007ffe0ff */
[----:B------:R-:W-:Y:S01]  /*11a70*/  IMAD R8, R73, 0x80, R0 ;  /* 0x0000008049087824 */ /* 0x000fe200078e0200 */
[----:B------:R-:W-:Y:S01]  /*11a80*/  IADD3.X R21, R18, R21, R11, P0, !PT ;  /* 0x0000001512157210 */ /* 0x000fe200007fe40b */
[----:B------:R-:W-:Y:S02]  /*11a90*/  IMAD R18, R15, c[0x0][0x488], RZ ;  /* 0x000122000f127a24 */ /* 0x000fe400078e02ff */
[----:B------:R-:W-:-:S02]  /*11aa0*/  IMAD.SHL.U32 R0, R14, 0x40, RZ ;  /* 0x000000400e007824 */ /* 0x000fc400078e00ff */
[----:B------:R-:W-:-:S03]  /*11ab0*/  @P1 IMAD.HI.U32 R13, R8, c[0x0][0x4ec], RZ ;  /* 0x00013b00080d1a27 */ /* 0x000fc600078e00ff */
[----:B------:R-:W-:Y:S01]  /*11ac0*/  LOP3.LUT R11, R0, 0x1c0, RZ, 0xc0, !PT ;  /* 0x000001c0000b7812 */ /* 0x000fe200078ec0ff */
[----:B------:R-:W-:-:S04]  /*11ad0*/  IMAD.WIDE.U32 R20, R9, c[0x0][0x488], R20 ;  /* 0x0001220009147a25 */ /* 0x000fc800078e0014 */
[----:B------:R-:W-:Y:S01]  /*11ae0*/  IMAD R18, R9, c[0x0][0x48c], R18 ;  /* 0x0001230009127a24 */ /* 0x000fe200078e0212 */
[----:B------:R-:W-:Y:S01]  /*11af0*/  LEA R9, P0, R20, c[0x0][0x450], 0x2 ;  /* 0x0001140014097a11 */ /* 0x000fe200078010ff */
[----:B------:R-:W-:Y:S01]  /*11b00*/  IMAD.MOV.U32 R7, RZ, RZ, R8 ;  /* 0x000000ffff077224 */ /* 0x000fe200078e0008 */
[----:B------:R-:W-:Y:S01]  /*11b10*/  @P1 SHF.R.U32.HI R7, RZ, c[0x0][0x4f0], R13 ;  /* 0x00013c00ff071a19 */ /* 0x000fe2000001160d */
[----:B------:R-:W-:Y:S01]  /*11b20*/  IMAD.SHL.U32 R0, R5, 0x8, RZ ;  /* 0x0000000805007824 */ /* 0x000fe200078e00ff */
[----:B------:R-:W-:Y:S01]  /*11b30*/  IADD3 R13, R21, R18, RZ ;  /* 0x00000012150d7210 */ /* 0x000fe20007ffe0ff */
[----:B------:R-:W-:Y:S01]  /*11b40*/  IMAD R5, R2, c[0x0][0x3f0], RZ ;  /* 0x0000fc0002057a24 */ /* 0x000fe200078e02ff */
[----:B------:R-:W-:Y:S01]  /*11b50*/  SHF.R.U32.HI R2, RZ, 0x3, R11 ;  /* 0x00000003ff027819 */ /* 0x000fe2000001160b */
[----:B------:R-:W-:Y:S01]  /*11b60*/  IMAD.WIDE.U32 R16, R228, c[0x0][0x3f0], R16 ;  /* 0x0000fc00e4107a25 */ /* 0x000fe200078e0010 */
[----:B------:R-:W-:Y:S01]  /*11b70*/  LOP3.LUT R11, R11, 0x38, R0, 0xf8, !PT ;  /* 0x000000380b0b7812 */ /* 0x000fe200078ef800 */
[----:B------:R-:W-:Y:S01]  /*11b80*/  SHFL.IDX PT, R18, R9, RZ, 0x1c1f ;  /* 0x001c1fff09127589 */ /* 0x000fe200000e0000 */
[----:B------:R-:W-:Y:S01]  /*11b90*/  LEA.HI.X R13, R20, c[0x0][0x454], R13, 0x2, P0 ;  /* 0x00011500140d7a11 */ /* 0x000fe200000f140d */
[----:B------:R-:W-:Y:S01]  /*11ba0*/  IMAD R5, R228, c[0x0][0x3f4], R5 ;  /* 0x0000fd00e4057a24 */ /* 0x000fe200078e0205 */
[----:B------:R-:W-:Y:S01]  /*11bb0*/  LOP3.LUT R11, R11, R2, RZ, 0x3c, !PT ;  /* 0x000000020b0b7212 */ /* 0x000fe200078e3cff */
[----:B------:R-:W-:Y:S01]  /*11bc0*/  SHFL.IDX PT, R32, R9, 0x1, 0x1c1f ;  /* 0x003c1f0009207f89 */ /* 0x000fe200000e0000 */
[--C-:B------:R-:W-:Y:S01]  /*11bd0*/  SHF.R.S32.HI R2, RZ, 0x1f, R7.reuse ;  /* 0x0000001fff027819 */ /* 0x100fe20000011407 */
[----:B------:R-:W-:Y:S01]  /*11be0*/  IMAD.MOV R15, RZ, RZ, -R7 ;  /* 0x000000ffff0f7224 */ /* 0x000fe200078e0a07 */
[----:B------:R-:W-:Y:S01]  /*11bf0*/  IADD3 R17, R17, R5, RZ ;  /* 0x0000000511117210 */ /* 0x000fe20007ffe0ff */
[----:B------:R-:W1:Y:S01]  /*11c00*/  SHFL.IDX PT, R19, R13, RZ, 0x1c1f ;  /* 0x001c1fff0d137589 */ /* 0x000e6200000e0000 */
[C---:B------:R-:W-:Y:S01]  /*11c10*/  IMAD R5, R73.reuse, 0x80, R6 ;  /* 0x0000008049057824 */ /* 0x040fe200078e0206 */
[----:B------:R-:W-:Y:S01]  /*11c20*/  LEA R73, R73, R14, 0x7 ;  /* 0x0000000e49497211 */ /* 0x000fe200078e38ff */
[----:B------:R-:W-:Y:S01]  /*11c30*/  IMAD R6, R2, c[0x0][0x3e0], RZ ;  /* 0x0000f80002067a24 */ /* 0x000fe200078e02ff */
[----:B------:R-:W2:Y:S01]  /*11c40*/  SHFL.IDX PT, R33, R13, 0x1, 0x1c1f ;  /* 0x003c1f000d217f89 */ /* 0x000ea200000e0000 */
[----:B-----5:R-:W-:Y:S01]  /*11c50*/  IMAD R2, R4, c[0x0][0x4e8], RZ ;  /* 0x00013a0004027a24 */ /* 0x020fe200078e02ff */
[----:B------:R-:W-:Y:S01]  /*11c60*/  IADD3 R21, R5, 0x8, RZ ;  /* 0x0000000805157810 */ /* 0x000fe20007ffe0ff */
[----:B------:R-:W-:Y:S01]  /*11c70*/  IMAD R15, R15, c[0x0][0x4e8], R8 ;  /* 0x00013a000f0f7a24 */ /* 0x000fe200078e0208 */
[----:B------:R-:W-:Y:S01]  /*11c80*/  SHF.L.U32 R8, R3, 0x3, RZ ;  /* 0x0000000303087819 */ /* 0x000fe200000006ff */
[----:B------:R-:W-:Y:S01]  /*11c90*/  IMAD R6, R7, c[0x0][0x3e4], R6 ;  /* 0x0000f90007067a24 */ /* 0x000fe200078e0206 */
[-C--:B------:R-:W-:Y:S01]  /*11ca0*/  ISETP.GE.OR P1, PT, R5, R2.reuse, P2 ;  /* 0x000000020500720c */ /* 0x080fe20001726670 */
[----:B------:R-:W-:Y:S01]  /*11cb0*/  IMAD.WIDE.U32 R16, R7, c[0x0][0x3e0], R16 ;  /* 0x0000f80007107a25 */ /* 0x000fe200078e0010 */
[----:B------:R-:W-:-:S02]  /*11cc0*/  ISETP.GE.OR P0, PT, R21, R2, P2 ;  /* 0x000000021500720c */ /* 0x000fc40001706670 */
[----:B------:R-:W-:Y:S01]  /*11cd0*/  SHF.R.S32.HI R4, RZ, 0x1f, R15 ;  /* 0x0000001fff047819 */ /* 0x000fe2000001140f */
[----:B------:R-:W-:Y:S01]  /*11ce0*/  IMAD.IADD R17, R17, 0x1, R6 ;  /* 0x0000000111117824 */ /* 0x000fe200078e0206 */
[----:B------:R-:W-:-:S03]  /*11cf0*/  LOP3.LUT R8, R11, 0x7ffffe00, R8, 0xf8, !PT ;  /* 0x7ffffe000b087812 */ /* 0x000fc600078ef808 */
[----:B------:R-:W-:Y:S01]  /*11d00*/  IMAD R4, R4, c[0x0][0x3d8], RZ ;  /* 0x0000f60004047a24 */ /* 0x000fe200078e02ff */
[----:B------:R-:W-:Y:S01]  /*11d10*/  SHF.L.U32 R76, R8, 0x1, RZ ;  /* 0x00000001084c7819 */ /* 0x000fe200000006ff */
[C---:B------:R-:W-:Y:S02]  /*11d20*/  IMAD.WIDE.U32 R74, R15.reuse, c[0x0][0x3d8], R16 ;  /* 0x0000f6000f4a7a25 */ /* 0x040fe400078e0010 */
[----:B-1----:R1:W-:Y:S02]  /*11d30*/  @!P1 ST.E [R18.64], R10 ;  /* 0x0000000a12009985 */ /* 0x0023e4000c101904 */
[----:B------:R-:W-:Y:S02]  /*11d40*/  IMAD R3, R15, c[0x0][0x3dc], R4 ;  /* 0x0000f7000f037a24 */ /* 0x000fe400078e0204 */
[----:B--2---:R1:W-:Y:S02]  /*11d50*/  @!P0 ST.E [R32.64], R12 ;  /* 0x0000000c20008985 */ /* 0x0043e4000c101904 */
[----:B------:R-:W-:Y:S01]  /*11d60*/  IMAD.IADD R3, R75, 0x1, R3 ;  /* 0x000000014b037824 */ /* 0x000fe200078e0203 */
[C---:B------:R-:W-:Y:S01]  /*11d70*/  LEA R75, P0, R74.reuse, c[0x0][0x380], 0x1 ;  /* 0x0000e0004a4b7a11 */ /* 0x040fe200078008ff */
        /* <DEDUP_REMOVED lines=23> */
[----:B-1----:R-:W1:Y:S01]  /*11ef0*/  LDS.128 R32, [R76+0x8080] ;  /* 0x008080004c207984 */ /* 0x002e620000000c00 */
[----:B------:R-:W-:Y:S02]  /*11f00*/  ISETP.GE.AND P1, PT, R70, c[0x0][0x3c8], PT ;  /* 0x0000f20046007a0c */ /* 0x000fe40003f26270 */
[----:B------:R-:W-:Y:S01]  /*11f10*/  ISETP.GE.AND P0, PT, R68, c[0x0][0x3c8], PT ;  /* 0x0000f20044007a0c */ /* 0x000fe20003f06270 */
[----:B------:R4:W5:Y:S01]  /*11f20*/  LDS.128 R12, [R76+0xc080] ;  /* 0x00c080004c0c7984 */ /* 0x0009620000000c00 */
[----:B------:R-:W-:-:S07]  /*11f30*/  ISETP.GE.AND P3, PT, R0, c[0x0][0x3c8], PT ;  /* 0x0000f20000007a0c */ /* 0x000fce0003f66270 */
[----:B------:R-:W-:Y:S02]  /*11f40*/  @!P2 SHF.R.S32.HI R71, RZ, 0x1f, R72 ;  /* 0x0000001fff47a819 */ /* 0x000fe40000011448 */
[----:B------:R-:W-:Y:S02]  /*11f50*/  @!P1 SHF.R.S32.HI R69, RZ, 0x1f, R70 ;  /* 0x0000001fff459819 */ /* 0x000fe40000011446 */
[----:B------:R-:W-:Y:S02]  /*11f60*/  @!P0 SHF.R.S32.HI R3, RZ, 0x1f, R68 ;  /* 0x0000001fff038819 */ /* 0x000fe40000011444 */
[----:B------:R-:W-:Y:S02]  /*11f70*/  @!P2 LEA.HI R71, R71, R72, RZ, 0x3 ;  /* 0x000000484747a211 */ /* 0x000fe400078f18ff */
[----:B------:R-:W-:Y:S02]  /*11f80*/  @!P1 LEA.HI R69, R69, R70, RZ, 0x3 ;  /* 0x0000004645459211 */ /* 0x000fe400078f18ff */
[----:B------:R-:W-:-:S02]  /*11f90*/  @!P0 LEA.HI R3, R3, R68, RZ, 0x3 ;  /* 0x0000004403038211 */ /* 0x000fc400078f18ff */
[----:B------:R-:W-:Y:S02]  /*11fa0*/  @!P2 LOP3.LUT R71, R71, 0xfffffff8, RZ, 0xc0, !PT ;  /* 0xfffffff84747a812 */ /* 0x000fe400078ec0ff */
[----:B------:R-:W-:Y:S01]  /*11fb0*/  @!P1 LOP3.LUT R69, R69, 0xfffffff8, RZ, 0xc0, !PT ;  /* 0xfffffff845459812 */ /* 0x000fe200078ec0ff */
[----:B----4-:R-:W-:Y:S01]  /*11fc0*/  @!P3 IMAD.WIDE R76, R0, 0x2, R78 ;  /* 0x00000002004cb825 */ /* 0x010fe200078e024e */
[----:B------:R-:W-:-:S03]  /*11fd0*/  @!P0 LOP3.LUT R3, R3, 0xfffffff8, RZ, 0xc0, !PT ;  /* 0xfffffff803038812 */ /* 0x000fc600078ec0ff */
[--C-:B------:R-:W-:Y:S01]  /*11fe0*/  @!P2 IMAD.WIDE R70, R71, 0x2, R78.reuse ;  /* 0x000000024746a825 */ /* 0x100fe200078e024e */
[----:B--2---:R2:W-:Y:S03]  /*11ff0*/  @!P3 ST.E.128 [R76.64], R64 ;  /* 0x000000404c00b985 */ /* 0x0045e6000c101d04 */
[--C-:B------:R-:W-:Y:S01]  /*12000*/  @!P1 IMAD.WIDE R68, R69, 0x2, R78.reuse ;  /* 0x0000000245449825 */ /* 0x100fe200078e024e */
[----:B---3--:R2:W-:Y:S03]  /*12010*/  @!P2 ST.E.128 [R70.64], R48 ;  /* 0x000000304600a985 */ /* 0x0085e6000c101d04 */
[----:B------:R-:W-:Y:S01]  /*12020*/  @!P0 IMAD.WIDE R78, R3, 0x2, R78 ;  /* 0x00000002034e8825 */ /* 0x000fe200078e024e */
[----:B-1----:R2:W-:Y:S04]  /*12030*/  @!P1 ST.E.128 [R68.64], R32 ;  /* 0x0000002044009985 */ /* 0x0025e8000c101d04 */
[----:B-----5:R2:W-:Y:S02]  /*12040*/  @!P0 ST.E.128 [R78.64], R12 ;  /* 0x0000000c4e008985 */ /* 0x0205e4000c101d04 */
.L_x_142:
[----:B--234-:R-:W-:Y:S05]  /*12050*/  BSYNC B0 ;  /* 0x0000000000007941 */ /* 0x01cfea0003800000 */
.L_x_141:
[----:B------:R-:W-:Y:S01]  /*12060*/  IADD3 R3, R73, 0x20, RZ ;  /* 0x0000002049037810 */ /* 0x000fe20007ffe0ff */
[----:B------:R2:W3:Y:S01]  /*12070*/  SHFL.IDX PT, R35, R74, 0x1, 0x181f ;  /* 0x00381f004a237f89 */ /* 0x0004e200000e0000 */
[----:B------:R-:W-:Y:S02]  /*12080*/  BSSY B0, `(.L_x_143) ;  /* 0x000001c000007945 */ /* 0x000fe40003800000 */
[----:B------:R-:W-:Y:S01]  /*12090*/  ISETP.GE.AND P0, PT, R3, R2, PT ;  /* 0x000000020300720c */ /* 0x000fe20003f06270 */
[----:B------:R2:W4:-:S12]  /*120a0*/  SHFL.IDX PT, R34, R75, 0x1, 0x181f ;  /* 0x00381f004b227f89 */ /* 0x00051800000e0000 */
[----:B------:R-:W-:Y:S05]  /*120b0*/  @P0 BRA `(.L_x_144) ;  /* 0x0000018000000947 */ /* 0x000fea0003800000 */
[C---:B-1----:R-:W-:Y:S02]  /*120c0*/  IADD3 R32, R0.reuse, 0x40, RZ ;  /* 0x0000004000207810 */ /* 0x042fe40007ffe0ff */
        /* <DEDUP_REMOVED lines=23> */
.L_x_144:
[----:B------:R-:W-:Y:S05]  /*12240*/  BSYNC B0 ;  /* 0x0000000000007941 */ /* 0x000fea0003800000 */
.L_x_143:
[----:B------:R-:W-:Y:S01]  /*12250*/  IADD3 R3, R73, 0x40, RZ ;  /* 0x0000004049037810 */ /* 0x000fe20007ffe0ff */
[----:B-1----:R1:W2:Y:S01]  /*12260*/  SHFL.IDX PT, R19, R74, 0x2, 0x181f ;  /* 0x00581f004a137f89 */ /* 0x0022a200000e0000 */
[----:B------:R-:W-:Y:S02]  /*12270*/  BSSY B0, `(.L_x_145) ;  /* 0x000001c000007945 */ /* 0x000fe40003800000 */
[----:B------:R-:W-:Y:S01]  /*12280*/  ISETP.GE.AND P0, PT, R3, R2, PT ;  /* 0x000000020300720c */ /* 0x000fe20003f06270 */
[----:B------:R1:W4:-:S12]  /*12290*/  SHFL.IDX PT, R18, R75, 0x2, 0x181f ;  /* 0x00581f004b127f89 */ /* 0x00031800000e0000 */
        /* <DEDUP_REMOVED lines=12> */
[----:B--2-4-:R-:W-:Y:S01]  /*12360*/  @!P3 IMAD.WIDE R16, R0, 0x2, R18 ;  /* 0x000000020010b825 */ /* 0x014fe200078e0212 */
        /* <DEDUP_REMOVED lines=12> */
.L_x_146:
[----:B------:R-:W-:Y:S05]  /*12430*/  BSYNC B0 ;  /* 0x0000000000007941 */ /* 0x000fea0003800000 */
.L_x_145:
[----:B------:R-:W-:Y:S01]  /*12440*/  IADD3 R73, R73, 0x60, RZ ;  /* 0x0000006049497810 */ /* 0x000fe20007ffe0ff */
[----:B--2---:R2:W1:Y:S03]  /*12450*/  SHFL.IDX PT, R11, R74, 0x3, 0x181f ;  /* 0x00781f004a0b7f89 */ /* 0x00446600000e0000 */
[----:B------:R-:W-:Y:S01]  /*12460*/  ISETP.GE.AND P0, PT, R73, R2, PT ;  /* 0x000000024900720c */ /* 0x000fe20003f06270 */
[----:B------:R2:W4:-:S12]  /*12470*/  SHFL.IDX PT, R10, R75, 0x3, 0x181f ;  /* 0x00781f004b0a7f89 */ /* 0x00051800000e0000 */
[----:B------:R-:W-:Y:S05]  /*12480*/  @P0 EXIT ;  /* 0x000000000000094d */ /* 0x000fea0003800000 */
[C---:B------:R-:W-:Y:S02]  /*12490*/  IADD3 R9, R0.reuse, 0x40, RZ ;  /* 0x0000004000097810 */ /* 0x040fe40007ffe0ff */
[C---:B------:R-:W-:Y:S02]  /*124a0*/  IADD3 R3, R0.reuse, 0x80, RZ ;  /* 0x0000008000037810 */ /* 0x040fe40007ffe0ff */
[----:B------:R-:W-:Y:S02]  /*124b0*/  ISETP.GE.AND P1, PT, R9, c[0x0][0x3c8], PT ;  /* 0x0000f20009007a0c */ /* 0x000fe40003f26270 */
[----:B------:R-:W-:Y:S02]  /*124c0*/  ISETP.GE.AND P0, PT, R3, c[0x0][0x3c8], PT ;  /* 0x0000f20003007a0c */ /* 0x000fe40003f06270 */
[C---:B------:R-:W-:Y:S02]  /*124d0*/  ISETP.GE.AND P2, PT, R0.reuse, c[0x0][0x3c8], PT ;  /* 0x0000f20000007a0c */ /* 0x040fe40003f46270 */
[----:B------:R-:W-:-:S07]  /*124e0*/  IADD3 R15, R0, 0xc0, RZ ;  /* 0x000000c0000f7810 */ /* 0x000fce0007ffe0ff */
        /* <DEDUP_REMOVED lines=16> */
[----:B-1----:R-:W-:-:S05]  /*125f0*/  LOP3.LUT R3, R0, 0xfffffff8, RZ, 0xc0, !PT ;  /* 0xfffffff800037812 */ /* 0x002fca00078ec0ff */
[----:B------:R-:W-:-:S05]  /*12600*/  IMAD.WIDE R10, R3, 0x2, R10 ;  /* 0x00000002030a7825 */ /* 0x000fca00078e020a */
[----:B------:R-:W-:Y:S01]  /*12610*/  ST.E.128 [R10.64], R4 ;  /* 0x000000040a007985 */ /* 0x000fe2000c101d04 */
[----:B------:R-:W-:Y:S05]  /*12620*/  EXIT ;  /* 0x000000000000794d */ /* 0x000fea0003800000 */
.L_x_139:
[----:B------:R-:W-:Y:S01]  /*12630*/  ISETP.NE.U32.AND P1, PT, RZ, c[0x0][0x508], PT ;  /* 0x00014200ff007a0c */ /* 0x000fe20003f25070 */
[----:B------:R-:W-:Y:S01]  /*12640*/  IMAD.MOV.U32 R9, RZ, RZ, 0x4 ;  /* 0x00000004ff097424 */ /* 0x000fe200078e00ff */
[----:B------:R-:W-:Y:S02]  /*12650*/  ISETP.NE.U32.AND P0, PT, RZ, c[0x0][0x500], PT ;  /* 0x00014000ff007a0c */ /* 0x000fe40003f05070 */
[----:B------:R-:W-:Y:S01]  /*12660*/  ISETP.NE.AND.EX P1, PT, RZ, c[0x0][0x50c], PT, P1 ;  /* 0x00014300ff007a0c */ /* 0x000fe20003f25310 */
[----:B------:R-:W-:Y:S01]  /*12670*/  IMAD.WIDE R6, R228, R9, c[0x0][0x500] ;  /* 0x00014000e4067625 */ /* 0x000fe200078e0209 */
[----:B------:R-:W-:-:S03]  /*12680*/  ISETP.NE.AND.EX P0, PT, RZ, c[0x0][0x504], PT, P0 ;  /* 0x00014100ff007a0c */ /* 0x000fc60003f05300 */
[----:B------:R-:W-:-:S08]  /*12690*/  IMAD.MOV.U32 R3, RZ, RZ, c[0x0][0x388] ;  /* 0x0000e200ff037624 */ /* 0x000fd000078e00ff */
        /* <DEDUP_REMOVED lines=11> */
.L_x_147:
        /* <DEDUP_REMOVED lines=12> */
[----:B------:R-:W-:Y:S01]  /*12810*/  MOV R4, c[0x0][0x4e8] ;  /* 0x00013a0000047a02 */ /* 0x000fe20000000f00 */
[----:B------:R-:W-:Y:S01]  /*12820*/  IMAD.MOV.U32 R12, RZ, RZ, R10 ;  /* 0x000000ffff0c7224 */ /* 0x000fe200078e000a */
[----:B------:R-:W-:Y:S02]  /*12830*/  MOV R13, R11 ;  /* 0x0000000b000d7202 */ /* 0x000fe40000000f00 */
[----:B------:R-:W-:Y:S01]  /*12840*/  ISETP.NE.AND P0, PT, R4, 0x1, PT ;  /* 0x000000010400780c */ /* 0x000fe20003f05270 */
[----:B------:R-:W-:Y:S01]  /*12850*/  IMAD R4, R0, c[0x0][0x490], RZ ;  /* 0x0001240000047a24 */ /* 0x000fe200078e02ff */
[----:B------:R-:W-:Y:S01]  /*12860*/  MOV R7, R8 ;  /* 0x0000000800077202 */ /* 0x000fe20000000f00 */
[----:B------:R-:W-:-:S04]  /*12870*/  IMAD.WIDE.U32 R12, R227, c[0x0][0x490], R12 ;  /* 0x00012400e30c7a25 */ /* 0x000fc800078e000c */
[----:B------:R-:W-:Y:S02]  /*12880*/  IMAD R4, R227, c[0x0][0x494], R4 ;  /* 0x00012500e3047a24 */ /* 0x000fe400078e0204 */
[----:B------:R-:W-:Y:S02]  /*12890*/  IMAD.MOV.U32 R14, RZ, RZ, R12 ;  /* 0x000000ffff0e7224 */ /* 0x000fe400078e000c */
[----:B------:R-:W-:Y:S02]  /*128a0*/  IMAD.IADD R15, R4, 0x1, R13 ;  /* 0x00000001040f7824 */ /* 0x000fe400078e020d */
[----:B------:R-:W-:-:S04]  /*128b0*/  @P0 IMAD.HI.U32 R6, R8, c[0x0][0x4ec], RZ ;  /* 0x00013b0008060a27 */ /* 0x000fc800078e00ff */
[----:B------:R-:W-:Y:S01]  /*128c0*/  IMAD R13, R5, c[0x0][0x498], RZ ;  /* 0x00012600050d7a24 */ /* 0x000fe200078e02ff */
[----:B------:R-:W-:Y:S01]  /*128d0*/  @P0 SHF.R.U32.HI R7, RZ, c[0x0][0x4f0], R6 ;  /* 0x00013c00ff070a19 */ /* 0x000fe20000011606 */
[----:B------:R-:W-:-:S03]  /*128e0*/  IMAD.WIDE.U32 R14, R228, c[0x0][0x498], R14 ;  /* 0x00012600e40e7a25 */ /* 0x000fc600078e000e */
[C---:B------:R-:W-:Y:S01]  /*128f0*/  IADD3 R9, -R7.reuse, RZ, RZ ;  /* 0x000000ff07097210 */ /* 0x040fe20007ffe1ff */
[----:B------:R-:W-:Y:S01]  /*12900*/  IMAD R13, R228, c[0x0][0x49c], R13 ;  /* 0x00012700e40d7a24 */ /* 0x000fe200078e020d */
[----:B------:R-:W-:Y:S02]  /*12910*/  SHF.R.S32.HI R4, RZ, 0x1f, R7 ;  /* 0x0000001fff047819 */ /* 0x000fe40000011407 */
[----:B------:R-:W-:Y:S01]  /*12920*/  IADD3 R12, P0, R7, R14, RZ ;  /* 0x0000000e070c7210 */ /* 0x000fe20007f1e0ff */
[----:B------:R-:W-:-:S03]  /*12930*/  IMAD R9, R9, c[0x0][0x4e8], R8 ;  /* 0x00013a0009097a24 */ /* 0x000fc600078e0208 */
[----:B------:R-:W-:Y:S02]  /*12940*/  IADD3.X R13, R4, R15, R13, P0, !PT ;  /* 0x0000000f040d7210 */ /* 0x000fe400007fe40d */
[----:B------:R-:W-:Y:S02]  /*12950*/  SHF.R.S32.HI R6, RZ, 0x1f, R9 ;  /* 0x0000001fff067819 */ /* 0x000fe40000011409 */
[----:B------:R-:W-:Y:S01]  /*12960*/  MOV R4, 0xff800000 ;  /* 0xff80000000047802 */ /* 0x000fe20000000f00 */
[----:B------:R-:W-:-:S04]  /*12970*/  IMAD.WIDE.U32 R12, R9, c[0x0][0x488], R12 ;  /* 0x00012200090c7a25 */ /* 0x000fc800078e000c */
[----:B------:R-:W-:-:S04]  /*12980*/  IMAD R6, R6, c[0x0][0x488], RZ ;  /* 0x0001220006067a24 */ /* 0x000fc800078e02ff */
[----:B------:R-:W-:Y:S01]  /*12990*/  IMAD R7, R9, c[0x0][0x48c], R6 ;  /* 0x0001230009077a24 */ /* 0x000fe200078e0206 */
[----:B------:R-:W-:-:S04]  /*129a0*/  LEA R6, P0, R12, c[0x0][0x450], 0x2 ;  /* 0x000114000c067a11 */ /* 0x000fc800078010ff */
[----:B------:R-:W-:-:S04]  /*129b0*/  IADD3 R7, R13, R7, RZ ;  /* 0x000000070d077210 */ /* 0x000fc80007ffe0ff */
[----:B------:R-:W-:-:S05]  /*129c0*/  LEA.HI.X R7, R12, c[0x0][0x454], R7, 0x2, P0 ;  /* 0x000115000c077a11 */ /* 0x000fca00000f1407 */
[----:B------:R1:W-:Y:S02]  /*129d0*/  STG.E [R6.64], R4 ;  /* 0x0000000406007986 */ /* 0x0003e4000c101904 */
.L_x_149:
[----:B------:R-:W-:Y:S05]  /*129e0*/  BSYNC B0 ;  /* 0x0000000000007941 */ /* 0x000fea0003800000 */
.L_x_148:
[----:B-1----:R-:W1:Y:S01]  /*129f0*/  S2R R6, SR_CTAID.X ;  /* 0x0000000000067919 */ /* 0x002e620000002500 */
[----:B------:R-:W-:Y:S01]  /*12a00*/  SHF.R.S32.HI R7, RZ, 0x1f, R2 ;  /* 0x0000001fff077819 */ /* 0x000fe20000011402 */
[----:B------:R-:W-:Y:S01]  /*12a10*/  IMAD R9, R11, c[0x0][0x3a0], RZ ;  /* 0x0000e8000b097a24 */ /* 0x000fe200078e02ff */
[----:B------:R-:W-:Y:S01]  /*12a20*/  BSSY B0, `(.L_x_150) ;  /* 0x0000045000007945 */ /* 0x000fe20003800000 */
[----:B------:R-:W-:Y:S01]  /*12a30*/  IMAD R0, R0, c[0x0][0x3e8], RZ ;  /* 0x0000fa0000007a24 */ /* 0x000fe200078e02ff */
[-C--:B------:R-:W-:Y:S01]  /*12a40*/  LEA.HI R8, R7, R2.reuse, RZ, 0x3 ;  /* 0x0000000207087211 */ /* 0x080fe200078f18ff */
[C---:B------:R-:W-:Y:S01]  /*12a50*/  IMAD R4, R10.reuse, c[0x0][0x3a4], R9 ;  /* 0x0000e9000a047a24 */ /* 0x040fe200078e0209 */
[----:B------:R-:W-:Y:S01]  /*12a60*/  MOV R7, c[0x0][0x4e8] ;  /* 0x00013a0000077a02 */ /* 0x000fe20000000f00 */
[----:B------:R-:W-:Y:S01]  /*12a70*/  IMAD.WIDE.U32 R10, R10, c[0x0][0x3a0], RZ ;  /* 0x0000e8000a0a7a25 */ /* 0x000fe200078e00ff */
[----:B------:R-:W-:Y:S02]  /*12a80*/  LOP3.LUT R9, R8, 0xfffffff8, RZ, 0xc0, !PT ;  /* 0xfffffff808097812 */ /* 0x000fe400078ec0ff */
[----:B------:R-:W-:Y:S01]  /*12a90*/  ISETP.NE.AND P0, PT, R7, 0x1, PT ;  /* 0x000000010700780c */ /* 0x000fe20003f05270 */
[----:B------:R-:W-:Y:S01]  /*12aa0*/  IMAD.IADD R13, R11, 0x1, R4 ;  /* 0x000000010b0d7824 */ /* 0x000fe200078e0204 */
[----:B------:R-:W-:Y:S01]  /*12ab0*/  IADD3 R11, -R9, R2, RZ ;  /* 0x00000002090b7210 */ /* 0x000fe20007ffe1ff */
[----:B------:R-:W-:Y:S01]  /*12ac0*/  IMAD.MOV.U32 R12, RZ, RZ, R10 ;  /* 0x000000ffff0c7224 */ /* 0x000fe200078e000a */
[----:B------:R-:W-:Y:S01]  /*12ad0*/  SHF.R.S32.HI R8, RZ, 0x3, R8 ;  /* 0x00000003ff087819 */ /* 0x000fe20000011408 */
[----:B------:R-:W-:-:S02]  /*12ae0*/  IMAD R0, R227, c[0x0][0x3ec], R0 ;  /* 0x0000fb00e3007a24 */ /* 0x000fc400078e0200 */
[----:B------:R-:W-:Y:S01]  /*12af0*/  IMAD.WIDE.U32 R12, R227, c[0x0][0x3e8], R12 ;  /* 0x0000fa00e30c7a25 */ /* 0x000fe200078e000c */
[CC--:B------:R-:W-:Y:S02]  /*12b00*/  LEA R7, R11.reuse, R8.reuse, 0x5 ;  /* 0x000000080b077211 */ /* 0x0c0fe400078e28ff */
[----:B------:R-:W-:Y:S01]  /*12b10*/  SHF.L.U32 R11, R11, 0x3, RZ ;  /* 0x000000030b0b7819 */ /* 0x000fe200000006ff */
[----:B------:R-:W-:Y:S01]  /*12b20*/  IMAD R5, R5, c[0x0][0x3f0], RZ ;  /* 0x0000fc0005057a24 */ /* 0x000fe200078e02ff */
[----:B------:R-:W-:Y:S01]  /*12b30*/  IADD3 R13, R0, R13, RZ ;  /* 0x0000000d000d7210 */ /* 0x000fe20007ffe0ff */
[C---:B-1----:R-:W-:Y:S01]  /*12b40*/  IMAD R7, R6.reuse, 0x80, R7 ;  /* 0x0000008006077824 */ /* 0x042fe200078e0207 */
[----:B------:R-:W-:Y:S01]  /*12b50*/  LEA R6, R6, R8, 0x7 ;  /* 0x0000000806067211 */ /* 0x000fe200078e38ff */
[----:B------:R-:W-:Y:S01]  /*12b60*/  IMAD R5, R228, c[0x0][0x3f4], R5 ;  /* 0x0000fd00e4057a24 */ /* 0x000fe200078e0205 */
[----:B------:R-:W-:Y:S01]  /*12b70*/  IADD3 R10, R11, 0x40, RZ ;  /* 0x000000400b0a7810 */ /* 0x000fe20007ffe0ff */
[----:B------:R-:W-:Y:S01]  /*12b80*/  @P0 IMAD.HI.U32 R0, R7, c[0x0][0x4ec], RZ ;  /* 0x00013b0007000a27 */ /* 0x000fe200078e00ff */
[----:B------:R-:W-:-:S02]  /*12b90*/  MOV R2, R7 ;  /* 0x0000000700027202 */ /* 0x000fc40000000f00 */
[C---:B------:R-:W-:Y:S01]  /*12ba0*/  IADD3 R9, R11.reuse, 0x80, RZ ;  /* 0x000000800b097810 */ /* 0x040fe20007ffe0ff */
[----:B------:R-:W-:Y:S01]  /*12bb0*/  IMAD.WIDE.U32 R12, R228, c[0x0][0x3f0], R12 ;  /* 0x0000fc00e40c7a25 */ /* 0x000fe200078e000c */
[----:B------:R-:W-:Y:S02]  /*12bc0*/  @P0 SHF.R.U32.HI R2, RZ, c[0x0][0x4f0], R0 ;  /* 0x00013c00ff020a19 */ /* 0x000fe40000011600 */
[----:B------:R-:W-:Y:S02]  /*12bd0*/  IADD3 R8, R11, 0xc0, RZ ;  /* 0x000000c00b087810 */ /* 0x000fe40007ffe0ff */
[--C-:B------:R-:W-:Y:S01]  /*12be0*/  SHF.R.S32.HI R4, RZ, 0x1f, R2.reuse ;  /* 0x0000001fff047819 */ /* 0x100fe20000011402 */
[----:B------:R-:W-:Y:S01]  /*12bf0*/  IMAD.MOV R0, RZ, RZ, -R2 ;  /* 0x000000ffff007224 */ /* 0x000fe200078e0a02 */
[----:B------:R-:W-:-:S03]  /*12c00*/  IADD3 R13, R13, R5, RZ ;  /* 0x000000050d0d7210 */ /* 0x000fc60007ffe0ff */
[----:B------:R-:W-:Y:S02]  /*12c10*/  IMAD R5, R4, c[0x0][0x3e0], RZ ;  /* 0x0000f80004057a24 */ /* 0x000fe400078e02ff */
[----:B------:R-:W-:Y:S02]  /*12c20*/  IMAD R0, R0, c[0x0][0x4e8], R7 ;  /* 0x00013a0000007a24 */ /* 0x000fe400078e0207 */
[----:B------:R-:W-:-:S04]  /*12c30*/  IMAD.WIDE.U32 R12, R2, c[0x0][0x3e0], R12 ;  /* 0x0000f800020c7a25 */ /* 0x000fc800078e000c */
[----:B------:R-:W-:Y:S01]  /*12c40*/  IMAD R5, R2, c[0x0][0x3e4], R5 ;  /* 0x0000f90002057a24 */ /* 0x000fe200078e0205 */
[----:B------:R-:W-:Y:S01]  /*12c50*/  SHF.R.S32.HI R2, RZ, 0x1f, R0 ;  /* 0x0000001fff027819 */ /* 0x000fe20000011400 */
[----:B-----5:R-:W-:-:S03]  /*12c60*/  IMAD R7, R3, c[0x0][0x4e8], RZ ;  /* 0x00013a0003077a24 */ /* 0x020fc600078e02ff */
[----:B------:R-:W-:Y:S01]  /*12c70*/  IADD3 R13, R13, R5, RZ ;  /* 0x000000050d0d7210 */ /* 0x000fe20007ffe0ff */
[----:B------:R-:W-:-:S04]  /*12c80*/  IMAD R5, R2, c[0x0][0x3d8], RZ ;  /* 0x0000f60002057a24 */ /* 0x000fc800078e02ff */
[C---:B------:R-:W-:Y:S02]  /*12c90*/  IMAD R5, R0.reuse, c[0x0][0x3dc], R5 ;  /* 0x0000f70000057a24 */ /* 0x040fe400078e0205 */
[----:B------:R-:W-:-:S04]  /*12ca0*/  IMAD.WIDE.U32 R12, R0, c[0x0][0x3d8], R12 ;  /* 0x0000f600000c7a25 */ /* 0x000fc800078e000c */
[----:B------:R-:W-:Y:S01]  /*12cb0*/  IMAD.IADD R5, R13, 0x1, R5 ;  /* 0x000000010d057824 */ /* 0x000fe200078e0205 */
[----:B------:R-:W-:-:S04]  /*12cc0*/  LEA R2, P0, R12, c[0x0][0x380], 0x1 ;  /* 0x0000e0000c027a11 */ /* 0x000fc800078008ff */
[----:B------:R-:W-:Y:S01]  /*12cd0*/  LEA.HI.X R0, R12, c[0x0][0x384], R5, 0x1, P0 ;  /* 0x0000e1000c007a11 */ /* 0x000fe200000f0c05 */
[----:B------:R1:W2:Y:S01]  /*12ce0*/  SHFL.IDX PT, R4, R2, RZ, 0x181f ;  /* 0x00181fff02047589 */ /* 0x0002a200000e0000 */
[----:B------:R-:W-:-:S03]  /*12cf0*/  ISETP.GE.AND P0, PT, R6, R7, PT ;  /* 0x000000070600720c */ /* 0x000fc60003f06270 */
[----:B------:R1:W3:Y:S10]  /*12d00*/  SHFL.IDX PT, R5, R0, RZ, 0x181f ;  /* 0x00181fff00057589 */ /* 0x0002f400000e0000 */
[----:B------:R-:W-:Y:S05]  /*12d10*/  @P0 BRA `(.L_x_151) ;  /* 0x0000015000000947 */ /* 0x000fea0003800000 */
[----:B------:R-:W-:Y:S02]  /*12d20*/  ISETP.GE.AND P2, PT, R10, c[0x0][0x3c8], PT ;  /* 0x0000f2000a007a0c */ /* 0x000fe40003f46270 */
[----:B------:R-:W-:-:S02]  /*12d30*/  ISETP.GE.AND P1, PT, R9, c[0x0][0x3c8], PT ;  /* 0x0000f20009007a0c */ /* 0x000fc40003f26270 */
        /* <DEDUP_REMOVED lines=19> */
.L_x_151:
[----:B------:R-:W-:Y:S05]  /*12e70*/  BSYNC B0 ;  /* 0x0000000000007941 */ /* 0x000fea0003800000 */
.L_x_150:
[----:B--2---:R-:W-:Y:S01]  /*12e80*/  IADD3 R4, R6, 0x20, RZ ;  /* 0x0000002006047810 */ /* 0x004fe20007ffe0ff */
[----:B------:R2:W4:Y:S01]  /*12e90*/  SHFL.IDX PT, R13, R0, 0x1, 0x181f ;  /* 0x00381f00000d7f89 */ /* 0x00052200000e0000 */
[----:B------:R-:W-:Y:S02]  /*12ea0*/  BSSY B0, `(.L_x_152) ;  /* 0x0000019000007945 */ /* 0x000fe40003800000 */
[----:B------:R-:W-:Y:S01]  /*12eb0*/  ISETP.GE.AND P0, PT, R4, R7, PT ;  /* 0x000000070400720c */ /* 0x000fe20003f06270 */
[----:B------:R2:W1:-:S12]  /*12ec0*/  SHFL.IDX PT, R12, R2, 0x1, 0x181f ;  /* 0x00381f00020c7f89 */ /* 0x00045800000e0000 */
[----:B------:R-:W-:Y:S05]  /*12ed0*/  @P0 BRA `(.L_x_153) ;  /* 0x0000015000000947 */ /* 0x000fea0003800000 */
[----:B------:R-:W-:Y:S02]  /*12ee0*/  ISETP.GE.AND P2, PT, R10, c[0x0][0x3c8], PT ;  /* 0x0000f2000a007a0c */ /* 0x000fe40003f46270 */
[----:B------:R-:W-:Y:S02]  /*12ef0*/  ISETP.GE.AND P1, PT, R9, c[0x0][0x3c8], PT ;  /* 0x0000f20009007a0c */ /* 0x000fe40003f26270 */
[----:B------:R-:W-:Y:S02]  /*12f00*/  ISETP.GE.AND P0, PT, R8, c[0x0][0x3c8], PT ;  /* 0x0000f20008007a0c */ /* 0x000fe40003f06270 */
[----:B------:R-:W-:-:S07]  /*12f10*/  ISETP.GE.AND P3, PT, R11, c[0x0][0x3c8], PT ;  /* 0x0000f2000b007a0c */ /* 0x000fce0003f66270 */
[----:B---3--:R-:W-:Y:S02]  /*12f20*/  @!P2 SHF.R.S32.HI R5, RZ, 0x1f, R10 ;  /* 0x0000001fff05a819 */ /* 0x008fe4000001140a */
        /* <DEDUP_REMOVED lines=16> */
.L_x_153:
[----:B------:R-:W-:Y:S05]  /*13030*/  BSYNC B0 ;  /* 0x0000000000007941 */ /* 0x000fea0003800000 */
.L_x_152:
[----:B-1----:R-:W-:Y:S01]  /*13040*/  IADD3 R4, R6, 0x40, RZ ;  /* 0x0000004006047810 */ /* 0x002fe20007ffe0ff */
[----:B----4-:R1:W4:Y:S01]  /*13050*/  SHFL.IDX PT, R13, R0, 0x2, 0x181f ;  /* 0x00581f00000d7f89 */ /* 0x01032200000e0000 */
[----:B------:R-:W-:Y:S02]  /*13060*/  BSSY B0, `(.L_x_154) ;  /* 0x0000019000007945 */ /* 0x000fe40003800000 */
[----:B------:R-:W-:Y:S01]  /*13070*/  ISETP.GE.AND P0, PT, R4, R7, PT ;  /* 0x000000070400720c */ /* 0x000fe20003f06270 */
[----:B------:R1:W2:-:S12]  /*13080*/  SHFL.IDX PT, R12, R2, 0x2, 0x181f ;  /* 0x00581f00020c7f89 */ /* 0x00029800000e0000 */
        /* <DEDUP_REMOVED lines=9> */
[----:B--2-4-:R-:W-:Y:S01]  /*13120*/  @!P3 IMAD.WIDE R14, R11, 0x2, R12 ;  /* 0x000000020b0eb825 */ /* 0x014fe200078e020c */
        /* <DEDUP_REMOVED lines=12> */
.L_x_155:
[----:B------:R-:W-:Y:S05]  /*131f0*/  BSYNC B0 ;  /* 0x0000000000007941 */ /* 0x000fea0003800000 */
.L_x_154:
[----:B------:R-:W-:Y:S01]  /*13200*/  IADD3 R6, R6, 0x60, RZ ;  /* 0x0000006006067810 */ /* 0x000fe20007ffe0ff */
[----:B------:R1:W4:Y:S03]  /*13210*/  SHFL.IDX PT, R3, R0, 0x3, 0x181f ;  /* 0x00781f0000037f89 */ /* 0x00032600000e0000 */
[----:B------:R-:W-:Y:S01]  /*13220*/  ISETP.GE.AND P0, PT, R6, R7, PT ;  /* 0x000000070600720c */ /* 0x000fe20003f06270 */
[----:B-12---:R-:W1:-:S12]  /*13230*/  SHFL.IDX PT, R2, R2, 0x3, 0x181f ;  /* 0x00781f0002027f89 */ /* 0x006e5800000e0000 */
[----:B------:R-:W-:Y:S05]  /*13240*/  @P0 EXIT ;  /* 0x000000000000094d */ /* 0x000fea0003800000 */
[----:B------:R-:W-:Y:S02]  /*13250*/  ISETP.GE.AND P1, PT, R10, c[0x0][0x3c8], PT ;  /* 0x0000f2000a007a0c */ /* 0x000fe40003f26270 */
[----:B------:R-:W-:Y:S02]  /*13260*/  ISETP.GE.AND P0, PT, R9, c[0x0][0x3c8], PT ;  /* 0x0000f20009007a0c */ /* 0x000fe40003f06270 */
[----:B------:R-:W-:-:S09]  /*13270*/  ISETP.GE.AND P2, PT, R11, c[0x0][0x3c8], PT ;  /* 0x0000f2000b007a0c */ /* 0x000fd20003f46270 */
[----:B---3--:R-:W-:Y:S02]  /*13280*/  @!P1 SHF.R.S32.HI R5, RZ, 0x1f, R10 ;  /* 0x0000001fff059819 */ /* 0x008fe4000001140a */
[----:B------:R-:W-:Y:S02]  /*13290*/  @!P0 SHF.R.S32.HI R0, RZ, 0x1f, R9 ;  /* 0x0000001fff008819 */ /* 0x000fe40000011409 */
[----:B------:R-:W-:Y:S01]  /*132a0*/  @!P1 LEA.HI R5, R5, R10, RZ, 0x3 ;  /* 0x0000000a05059211 */ /* 0x000fe200078f18ff */
[--C-:B-1--4-:R-:W-:Y:S01]  /*132b0*/  @!P2 IMAD.WIDE R10, R11, 0x2, R2.reuse ;  /* 0x000000020b0aa825 */ /* 0x112fe200078e0202 */
        /* <DEDUP_REMOVED lines=10> */
[----:B-1----:R-:W-:-:S04]  /*13360*/  SHF.R.S32.HI R5, RZ, 0x1f, R8 ;  /* 0x0000001fff057819 */ /* 0x002fc80000011408 */
[----:B------:R-:W-:-:S04]  /*13370*/  LEA.HI R5, R5, R8, RZ, 0x3 ;  /* 0x0000000805057211 */ /* 0x000fc800078f18ff */
[----:B------:R-:W-:-:S05]  /*13380*/  LOP3.LUT R5, R5, 0xfffffff8, RZ, 0xc0, !PT ;  /* 0xfffffff805057812 */ /* 0x000fca00078ec0ff */
[----:B------:R-:W-:-:S05]  /*13390*/  IMAD.WIDE R2, R5, 0x2, R2 ;  /* 0x0000000205027825 */ /* 0x000fca00078e0202 */
[----:B------:R-:W-:Y:S01]  /*133a0*/  ST.E.128 [R2.64], RZ ;  /* 0x000000ff02007985 */ /* 0x000fe2000c101d04 */
[----:B------:R-:W-:Y:S05]  /*133b0*/  EXIT ;  /* 0x000000000000794d */ /* 0x000fea0003800000 */
.L_x_156:
        /* <DEDUP_REMOVED lines=12> */
.L_x_1530:


//--------------------- .text._ZN7cutlass13device_kernelIN5flash19enable_sm80_to_sm89INS1_16FlashAttnFwdSm80INS1_25CollectiveMainloopFwdSm80ILi8ELi1ELb1EN4cute5tupleIJNS5_1CILi128EEENS7_ILi48EEENS7_ILi256EEEEEELi256ENS_10bfloat16_tEfNS_4arch4Sm80ELb0ELb1ELb1ELb0ELb0ELb0ELb1ELb0EEENS1_21CollectiveEpilogueFwdINS6_IJS8_SA_S9_EEENS6_IJNS7_ILi1EEESI_SI_EEESC_SE_Li256ELb0ELb1ELb0ELb0EEENS1_19SingleTileSchedulerILb0ELb0ELb1ELi128EEEEEEEEEvNT_6ParamsE --------------------------
	.section	.text._ZN7cutlass13device_kernelIN5flash19enable_sm80_to_sm89INS1_16FlashAttnFwdSm80INS1_25CollectiveMainloopFwdSm80ILi8ELi1ELb1EN4cute5tupleIJNS5_1CILi128EEENS7_ILi48EEENS7_ILi256EEEEEELi256ENS_10bfloat16_tEfNS_4arch4Sm80ELb0ELb1ELb1ELb0ELb0ELb0ELb1ELb0EEENS1_21CollectiveEpilogueFwdINS6_IJS8_SA_S9_EEENS6_IJNS7_ILi1EEESI_SI_EEESC_SE_Li256ELb0ELb1ELb0ELb0EEENS1_19SingleTileSchedulerILb0ELb0ELb1ELi128EEEEEEEEEvNT_6ParamsE,"ax",@progbits
	.sectioninfo	@"SHI_REGISTERS=255"
	.align	128
.text._ZN7cutlass13device_kernelIN5flash19enable_sm80_to_sm89INS1_16FlashAttnFwdSm80INS1_25CollectiveMainloopFwdSm80ILi8ELi1ELb1EN4cute5tupleIJNS5_1CILi128EEENS7_ILi48EEENS7_ILi256EEEEEELi256ENS_10bfloat16_tEfNS_4arch4Sm80ELb0ELb1ELb1ELb0ELb0ELb0ELb1ELb0EEENS1_21CollectiveEpilogueFwdINS6_IJS8_SA_S9_EEENS6_IJNS7_ILi1EEESI_SI_EEESC_SE_Li256ELb0ELb1ELb0ELb0EEENS1_19SingleTileSchedulerILb0ELb0ELb1ELi128EEEEEEEEEvNT_6ParamsE:
        .type           _ZN7cutlass13device_kernelIN5flash19enable_sm80_to_sm89INS1_16FlashAttnFwdSm80INS1_25CollectiveMainloopFwdSm80ILi8ELi1ELb1EN4cute5tupleIJNS5_1CILi128EEENS7_ILi48EEENS7_ILi256EEEEEELi256ENS_10bfloat16_tEfNS_4arch4Sm80ELb0ELb1ELb1ELb0ELb0ELb0ELb1ELb0EEENS1_21CollectiveEpilogueFwdINS6_IJS8_SA_S9_EEENS6_IJNS7_ILi1EEESI_SI_EEESC_SE_Li256ELb0ELb1ELb0ELb0EEENS1_19SingleTileSchedulerILb0ELb0ELb1ELi128EEEEEEEEEvNT_6ParamsE,@function
        .size           _ZN7cutlass13device_kernelIN5flash19enable_sm80_to_sm89INS1_16FlashAttnFwdSm80INS1_25CollectiveMainloopFwdSm80ILi8ELi1ELb1EN4cute5tupleIJNS5_1CILi128EEENS7_ILi48EEENS7_ILi256EEEEEELi256ENS_10bfloat16_tEfNS_4arch4Sm80ELb0ELb1ELb1ELb0ELb0ELb0ELb1ELb0EEENS1_21CollectiveEpilogueFwdINS6_IJS8_SA_S9_EEENS6_IJNS7_ILi1EEESI_SI_EEESC_SE_Li256ELb0ELb1ELb0ELb0EEENS1_19SingleTileSchedulerILb0ELb0ELb1ELi128EEEEEEEEEvNT_6ParamsE,(.L_x_1531 - _ZN7cutlass13device_kernelIN5flash19enable_sm80_to_sm89INS1_16FlashAttnFwdSm80INS1_25CollectiveMainloopFwdSm80ILi8ELi1ELb1EN4cute5tupleIJNS5_1CILi128EEENS7_ILi48EEENS7_ILi256EEEEEELi256ENS_10bfloat16_tEfNS_4arch4Sm80ELb0ELb1ELb1ELb0ELb0ELb0ELb1ELb0EEENS1_21CollectiveEpilogueFwdINS6_IJS8_SA_S9_EEENS6_IJNS7_ILi1EEESI_SI_EEESC_SE_Li256ELb0ELb1ELb0ELb0EEENS1_19SingleTileSchedulerILb0ELb0ELb1ELi128EEEEEEEEEvNT_6ParamsE)
        .other          _ZN7cutlass13device_kernelIN5flash19enable_sm80_to_sm89INS1_16FlashAttnFwdSm80INS1_25CollectiveMainloopFwdSm80ILi8ELi1ELb1EN4cute5tupleIJNS5_1CILi128EEENS7_ILi48EEENS7_ILi256EEEEEELi256ENS_10bfloat16_tEfNS_4arch4Sm80ELb0ELb1ELb1ELb0ELb0ELb0ELb1ELb0EEENS1_21CollectiveEpilogueFwdINS6_IJS8_SA_S9_EEENS6_IJNS7_ILi1EEESI_SI_EEESC_SE_Li256ELb0ELb1ELb0ELb0EEENS1_19SingleTileSchedulerILb0ELb0ELb1ELi128EEEEEEEEEvNT_6ParamsE,@"STO_CUDA_ENTRY STV_DEFAULT"
_ZN7cutlass13device_kernelIN5flash19enable_sm80_to_sm89INS1_16FlashAttnFwdSm80INS1_25CollectiveMainloopFwdSm80ILi8ELi1ELb1EN4cute5tupleIJNS5_1CILi128EEENS7_ILi48EEENS7_ILi256EEEEEELi256ENS_10bfloat16_tEfNS_4arch4Sm80ELb0ELb1ELb1ELb0ELb0ELb0ELb1ELb0EEENS1_21CollectiveEpilogueFwdINS6_IJS8_SA_S9_EEENS6_IJNS7_ILi1EEESI_SI_EEESC_SE_Li256ELb0ELb1ELb0ELb0EEENS1_19SingleTileSchedulerILb0ELb0ELb1ELi128EEEEEEEEEvNT_6ParamsE:
[----:B------:R-:W-:-:S03]  /*0000*/  MOV R1, c[0x0][0x28] ;  /* 0x00000a0000017a02 */ /* 0x000fc60000000f00 */
[----:B------:R-:W1:Y:S01]  /*0010*/  S2R R16, SR_CTAID.Z ;  /* 0x0000000000107919 */ /* 0x000e620000002700 */
[----:B------:R-:W-:Y:S02]  /*0020*/  IADD3 R1, R1, -0xa0, RZ ;  /* 0xffffff6001017810 */ /* 0x000fe40007ffe0ff */
[----:B-1----:R-:W-:-:S13]  /*0030*/  ISETP.GE.AND P0, PT, R16, RZ, PT ;  /* 0x000000ff1000720c */ /* 0x002fda0003f06270 */
[----:B------:R-:W-:Y:S05]  /*0040*/  @!P0 EXIT ;  /* 0x000000000000894d */ /* 0x000fea0003800000 */
[----:B------:R-:W1:Y:S01]  /*0050*/  S2UR UR16, SR_CTAID.X ;  /* 0x00000000001079c3 */ /* 0x000e620000002500 */
[----:B------:R-:W-:Y:S01]  /*0060*/  ULDC UR6, c[0x0][0x2c4] ;  /* 0x0000b10000067ab9 */ /* 0x000fe20000000800 */
[----:B------:R-:W2:Y:S01]  /*0070*/  S2R R85, SR_TID.X ;  /* 0x0000000000557919 */ /* 0x000ea20000002100 */
[----:B------:R-:W-:Y:S02]  /*0080*/  UISETP.NE.AND UP0, UPT, UR6, 0x1, UPT ;  /* 0x000000010600788c */ /* 0x000fe4000bf05270 */
[----:B------:R-:W-:Y:S02]  /*0090*/  ULDC.64 UR4, c[0x0][0x2c8] ;  /* 0x0000b20000047ab9 */ /* 0x000fe40000000a00 */
[----:B------:R-:W-:Y:S02]  /*00a0*/  UMOV UR7, 0x1 ;  /* 0x0000000100077882 */ /* 0x000fe40000000000 */
[----:B------:R-:W-:Y:S02]  /*00b0*/  UP2UR UR18, UPR, URZ, 0x1 ;  /* 0x000000013f127883 */ /* 0x000fe40008000000 */
[----:B------:R-:W-:-:S02]  /*00c0*/  ULDC UR9, c[0x0][0x168] ;  /* 0x00005a0000097ab9 */ /* 0x000fc40000000800 */
[----:B------:R-:W-:Y:S02]  /*00d0*/  UIADD3 UR9, UR7, -UR9, URZ ;  /* 0x8000000907097290 */ /* 0x000fe4000fffe03f */
[----:B-1----:R-:W-:-:S04]  /*00e0*/  USHF.L.U32 UR16, UR16, 0x7, URZ ;  /* 0x0000000710107899 */ /* 0x002fc8000800063f */
[----:B------:R-:W-:Y:S02]  /*00f0*/  @UP0 UIADD3 UR10, UR16, 0x7f, URZ ;  /* 0x0000007f100a0890 */ /* 0x000fe4000fffe03f */
[----:B------:R-:W-:Y:S02]  /*0100*/  UIADD3 UR8, UR16, 0x7f, URZ ;  /* 0x0000007f10087890 */ /* 0x000fe4000fffe03f */
[----:B------:R-:W-:-:S04]  /*0110*/  UIMAD.WIDE.U32 UR10, UR10, UR4, URZ ;  /* 0x000000040a0a72a5 */ /* 0x000fc8000f8e003f */
[----:B------:R-:W-:-:S03]  /*0120*/  @UP0 USHF.R.U32.HI UR8, URZ, UR5, UR11 ;  /* 0x000000053f080299 */ /* 0x000fc6000801160b */
[----:B------:R-:W-:Y:S02]  /*0130*/  ULDC.64 UR4, c[0x0][0x328] ;  /* 0x0000ca0000047ab9 */ /* 0x000fe40000000a00 */
[----:B------:R-:W-:-:S03]  /*0140*/  UISETP.LE.AND UP0, UPT, UR7, UR5, UPT ;  /* 0x000000050700728c */ /* 0x000fc6000bf03270 */
[----:B------:R-:W-:Y:S02]  /*0150*/  ULDC UR5, c[0x0][0x1d0] ;  /* 0x0000740000057ab9 */ /* 0x000fe40000000800 */
[----:B------:R-:W-:Y:S01]  /*0160*/  UIADD3 UR5, UR8, UR5, UR9 ;  /* 0x0000000508057290 */ /* 0x000fe2000fffe009 */
[----:B------:R-:W-:Y:S01]  /*0170*/  PLOP3.LUT P0, PT, PT, PT, UP0, 0x40, 0x0 ;  /* 0x000000000000781c */ /* 0x000fe20003f0e808 */
[----:B------:R-:W-:Y:S02]  /*0180*/  UP2UR UR17, UPR, URZ, 0x1 ;  /* 0x000000013f117883 */ /* 0x000fe40008000000 */
[----:B------:R-:W-:-:S10]  /*0190*/  UIADD3 UR8, UR5, UR4, URZ ;  /* 0x0000000405087290 */ /* 0x000fd4000fffe03f */
[----:B------:R-:W-:Y:S05]  /*01a0*/  @P0 BRA `(.L_x_157) ;  /* 0x0000014000000947 */ /* 0x000fea0003800000 */
[----:B--2---:R-:W-:Y:S01]  /*01b0*/  ISETP.LT.AND P0, PT, RZ, UR5, PT ;  /* 0x00000005ff007c0c */ /* 0x004fe2000bf01270 */
[----:B------:R-:W-:-:S12]  /*01c0*/  UIADD3 UR9, UR5, -0x1, URZ ;  /* 0xffffffff05097890 */ /* 0x000fd8000fffe03f */
[----:B------:R-:W-:Y:S05]  /*01d0*/  @P0 BRA `(.L_x_158) ;  /* 0x0000008000000947 */ /* 0x000fea0003800000 */
[----:B------:R-:W-:Y:S02]  /*01e0*/  ULDC UR4, c[0x0][0x32c] ;  /* 0x0000cb0000047ab9 */ /* 0x000fe40000000800 */
[----:B------:R-:W-:Y:S02]  /*01f0*/  UISETP.NE.AND UP0, UPT, UR7, UR4, UPT ;  /* 0x000000040700728c */ /* 0x000fe4000bf05270 */
[----:B------:R-:W-:-:S03]  /*0200*/  UIADD3 UR9, -UR5, URZ, URZ ;  /* 0x0000003f05097290 */ /* 0x000fc6000fffe13f */
[----:B------:R-:W-:Y:S02]  /*0210*/  ULDC.64 UR4, c[0x0][0x330] ;  /* 0x0000cc0000047ab9 */ /* 0x000fe40000000a00 */
[----:B------:R-:W-:-:S04]  /*0220*/  UIMAD.WIDE.U32 UR10, UR9, UR4, URZ ;  /* 0x00000004090a72a5 */ /* 0x000fc8000f8e003f */
[----:B------:R-:W-:-:S04]  /*0230*/  @UP0 USHF.R.U32.HI UR9, URZ, UR5, UR11 ;  /* 0x000000053f090299 */ /* 0x000fc8000801160b */
[----:B------:R-:W-:Y:S01]  /*0240*/  ULOP3.LUT UR9, URZ, UR9, URZ, 0x33, !UPT ;  /* 0x000000093f097292 */ /* 0x000fe2000f8e333f */
[----:B------:R-:W-:Y:S05]  /*0250*/  BRA `(.L_x_159) ;  /* 0x0000005000007947 */ /* 0x000fea0003800000 */
.L_x_158:
[----:B------:R-:W-:Y:S02]  /*0260*/  ULDC UR4, c[0x0][0x32c] ;  /* 0x0000cb0000047ab9 */ /* 0x000fe40000000800 */
[----:B------:R-:W-:-:S03]  /*0270*/  UISETP.NE.AND UP0, UPT, UR7, UR4, UPT ;  /* 0x000000040700728c */ /* 0x000fc6000bf05270 */
[----:B------:R-:W-:Y:S02]  /*0280*/  ULDC.64 UR4, c[0x0][0x330] ;  /* 0x0000cc0000047ab9 */ /* 0x000fe40000000a00 */
[----:B------:R-:W-:-:S06]  /*0290*/  UIMAD.WIDE.U32 UR10, UR9, UR4, URZ ;  /* 0x00000004090a72a5 */ /* 0x000fcc000f8e003f */
[----:B------:R-:W-:Y:S02]  /*02a0*/  @UP0 USHF.R.U32.HI UR9, URZ, UR5, UR11 ;  /* 0x000000053f090299 */ /* 0x000fe4000801160b */
.L_x_159:
[----:B------:R-:W-:Y:S02]  /*02b0*/  ULDC UR4, c[0x0][0x32c] ;  /* 0x0000cb0000047ab9 */ /* 0x000fe40000000800 */
[----:B------:R-:W-:-:S04]  /*02c0*/  UIMAD UR4, UR9, UR4, UR4 ;  /* 0x00000004090472a4 */ /* 0x000fc8000f8e0204 */
[----:B------:R-:W-:-:S04]  /*02d0*/  UISETP.LT.AND UP0, UPT, UR8, UR4, UPT ;  /* 0x000000040800728c */ /* 0x000fc8000bf01270 */
[----:B------:R-:W-:Y:S02]  /*02e0*/  USEL UR8, UR8, UR4, UP0 ;  /* 0x0000000408087287 */ /* 0x000fe40008000000 */
.L_x_157:
[----:B--2---:R-:W-:Y:S02]  /*02f0*/  UMOV UR12, 0x2f ;  /* 0x0000002f000c7882 */ /* 0x004fe40000000000 */
[----:B------:R-:W-:Y:S02]  /*0300*/  ULDC UR15, c[0x0][0x1d0] ;  /* 0x00007400000f7ab9 */ /* 0x000fe40000000800 */
[----:B------:R-:W-:Y:S02]  /*0310*/  UISETP.NE.AND UP0, UPT, UR6, 0x1, UPT ;  /* 0x000000010600788c */ /* 0x000fe4000bf05270 */
[----:B------:R-:W-:Y:S02]  /*0320*/  UIADD3 UR12, UR12, UR15, URZ ;  /* 0x0000000f0c0c7290 */ /* 0x000fe4000fffe03f */
[----:B------:R-:W-:Y:S02]  /*0330*/  ULDC.64 UR4, c[0x0][0x2c8] ;  /* 0x0000b20000047ab9 */ /* 0x000fe40000000a00 */
[----:B------:R-:W-:-:S02]  /*0340*/  UIMAD.WIDE.U32 UR10, UR16, UR4, URZ ;  /* 0x00000004100a72a5 */ /* 0x000fc4000f8e003f */
[----:B------:R-:W-:Y:S02]  /*0350*/  UIMAD.WIDE UR12, UR12, 0x2aaaaaab, URZ ;  /* 0x2aaaaaab0c0c78a5 */ /* 0x000fe4000f8e023f */
[----:B------:R-:W-:Y:S02]  /*0360*/  UIADD3 UR8, UR8, 0x2f, URZ ;  /* 0x0000002f08087890 */ /* 0x000fe4000fffe03f */
[----:B------:R-:W-:Y:S02]  /*0370*/  UISETP.NE.AND UP1, UPT, UR17, URZ, UPT ;  /* 0x0000003f1100728c */ /* 0x000fe4000bf25270 */
[----:B------:R-:W-:Y:S02]  /*0380*/  UIMAD.WIDE UR8, UR8, 0x2aaaaaab, URZ ;  /* 0x2aaaaaab080878a5 */ /* 0x000fe4000f8e023f */
[----:B------:R-:W-:Y:S02]  /*0390*/  @UP0 UMOV UR7, UR11 ;  /* 0x0000000b00070c82 */ /* 0x000fe40008000000 */
[----:B------:R-:W-:Y:S01]  /*03a0*/  UMOV UR4, UR16 ;  /* 0x0000001000047c82 */ /* 0x000fe20008000000 */
[----:B------:R-:W-:Y:S01]  /*03b0*/  PLOP3.LUT P0, PT, PT, PT, UP1, 0x40, 0x0 ;  /* 0x000000000000781c */ /* 0x000fe20003f0e818 */
[----:B------:R-:W-:-:S02]  /*03c0*/  UMOV UR11, UR13 ;  /* 0x0000000d000b7c82 */ /* 0x000fc40008000000 */
[----:B------:R-:W-:Y:S02]  /*03d0*/  @UP0 USHF.R.U32.HI UR4, URZ, UR5, UR7 ;  /* 0x000000053f040299 */ /* 0x000fe40008011607 */
[----:B------:R-:W-:Y:S02]  /*03e0*/  USHF.R.U32.HI UR7, URZ, 0x1f, UR9 ;  /* 0x0000001f3f077899 */ /* 0x000fe40008011609 */
[----:B------:R-:W-:Y:S02]  /*03f0*/  USHF.R.U32.HI UR8, URZ, 0x1f, UR11 ;  /* 0x0000001f3f087899 */ /* 0x000fe4000801160b */
[----:B------:R-:W-:Y:S02]  /*0400*/  ULDC UR10, c[0x0][0x168] ;  /* 0x00005a00000a7ab9 */ /* 0x000fe40000000800 */
[----:B------:R-:W-:Y:S02]  /*0410*/  UIADD3 UR15, UR15, -UR10, URZ ;  /* 0x8000000a0f0f7290 */ /* 0x000fe4000fffe03f */
[----:B------:R-:W-:-:S02]  /*0420*/  ULEA.HI.SX32 UR9, UR9, UR7, 0x1d ;  /* 0x0000000709097291 */ /* 0x000fc4000f8fea3f */
[----:B------:R-:W-:Y:S02]  /*0430*/  ULEA.HI.SX32 UR8, UR11, UR8, 0x1d ;  /* 0x000000080b087291 */ /* 0x000fe4000f8fea3f */
[----:B------:R-:W-:Y:S02]  /*0440*/  UIADD3 UR4, UR15, UR4, URZ ;  /* 0x000000040f047290 */ /* 0x000fe4000fffe03f */
[----:B------:R-:W-:Y:S02]  /*0450*/  UISETP.LT.AND UP0, UPT, UR8, UR9, UPT ;  /* 0x000000090800728c */ /* 0x000fe4000bf01270 */
[----:B------:R-:W-:Y:S02]  /*0460*/  ULDC UR5, c[0x0][0x324] ;  /* 0x0000c90000057ab9 */ /* 0x000fe40000000800 */
[----:B------:R-:W-:Y:S02]  /*0470*/  UIADD3 UR7, UR4, -UR5, URZ ;  /* 0x8000000504077290 */ /* 0x000fe4000fffe03f */
[----:B------:R-:W-:Y:S01]  /*0480*/  USEL UR13, UR8, UR9, UP0 ;  /* 0x00000009080d7287 */ /* 0x000fe20008000000 */
[----:B------:R-:W-:Y:S05]  /*0490*/  @P0 BRA `(.L_x_160) ;  /* 0x0000015000000947 */ /* 0x000fea0003800000 */
[----:B------:R-:W-:Y:S02]  /*04a0*/  UMOV UR8, UR4 ;  /* 0x0000000400087c82 */ /* 0x000fe40008000000 */
[----:B------:R-:W-:-:S06]  /*04b0*/  UISETP.GT.AND UP0, UPT, UR8, -0x1, UPT ;  /* 0xffffffff0800788c */ /* 0x000fcc000bf04270 */
[----:B------:R-:W-:-:S13]  /*04c0*/  PLOP3.LUT P0, PT, PT, PT, UP0, 0x80, 0x0 ;  /* 0x000000000000781c */ /* 0x000fda0003f0f008 */
[----:B------:R-:W-:Y:S05]  /*04d0*/  @P0 BRA `(.L_x_161) ;  /* 0x0000008000000947 */ /* 0x000fea0003800000 */
[----:B------:R-:W-:Y:S02]  /*04e0*/  ULDC UR4, c[0x0][0x32c] ;  /* 0x0000cb0000047ab9 */ /* 0x000fe40000000800 */
[----:B------:R-:W-:Y:S02]  /*04f0*/  UISETP.NE.AND UP0, UPT, UR4, 0x1, UPT ;  /* 0x000000010400788c */ /* 0x000fe4000bf05270 */
[----:B------:R-:W-:Y:S02]  /*0500*/  ULOP3.LUT UR8, URZ, UR8, URZ, 0x33, !UPT ;  /* 0x000000083f087292 */ /* 0x000fe4000f8e333f */
[----:B------:R-:W-:Y:S02]  /*0510*/  ULDC.64 UR4, c[0x0][0x330] ;  /* 0x0000cc0000047ab9 */ /* 0x000fe40000000a00 */
[----:B------:R-:W-:-:S05]  /*0520*/  UIMAD.WIDE.U32 UR10, UR8, UR4, URZ ;  /* 0x00000004080a72a5 */ /* 0x000fca000f8e003f */
[----:B------:R-:W-:-:S04]  /*0530*/  @UP0 USHF.R.U32.HI UR8, URZ, UR5, UR11 ;  /* 0x000000053f080299 */ /* 0x000fc8000801160b */
[----:B------:R-:W-:Y:S01]  /*0540*/  ULOP3.LUT UR8, URZ, UR8, URZ, 0x33, !UPT ;  /* 0x000000083f087292 */ /* 0x000fe2000f8e333f */
[----:B------:R-:W-:Y:S05]  /*0550*/  BRA `(.L_x_162) ;  /* 0x0000005000007947 */ /* 0x000fea0003800000 */
.L_x_161:
[----:B------:R-:W-:Y:S02]  /*0560*/  ULDC UR4, c[0x0][0x32c] ;  /* 0x0000cb0000047ab9 */ /* 0x000fe40000000800 */
[----:B------:R-:W-:-:S03]  /*0570*/  UISETP.NE.AND UP0, UPT, UR4, 0x1, UPT ;  /* 0x000000010400788c */ /* 0x000fc6000bf05270 */
[----:B------:R-:W-:Y:S02]  /*0580*/  ULDC.64 UR4, c[0x0][0x330] ;  /* 0x0000cc0000047ab9 */ /* 0x000fe40000000a00 */
[----:B------:R-:W-:-:S06]  /*0590*/  UIMAD.WIDE.U32 UR10, UR8, UR4, URZ ;  /* 0x00000004080a72a5 */ /* 0x000fcc000f8e003f */
[----:B------:R-:W-:Y:S02]  /*05a0*/  @UP0 USHF.R.U32.HI UR8, URZ, UR5, UR11 ;  /* 0x000000053f080299 */ /* 0x000fe4000801160b */
.L_x_162:
[----:B------:R-:W-:Y:S02]  /*05b0*/  ULDC UR4, c[0x0][0x32c] ;  /* 0x0000cb0000047ab9 */ /* 0x000fe40000000800 */
[----:B------:R-:W-:-:S04]  /*05c0*/  UIMAD UR4, UR8, UR4, URZ ;  /* 0x00000004080472a4 */ /* 0x000fc8000f8e023f */
[----:B------:R-:W-:-:S04]  /*05d0*/  UISETP.LT.AND UP0, UPT, UR7, UR4, UPT ;  /* 0x000000040700728c */ /* 0x000fc8000bf01270 */
[----:B------:R-:W-:-:S04]  /*05e0*/  USEL UR7, UR7, UR4, !UP0 ;  /* 0x0000000407077287 */ /* 0x000fc8000c000000 */
.L_x_160:
[----:B------:R-:W-:Y:S01]  /*05f0*/  UIMAD.WIDE UR4, UR7, 0x2aaaaaab, URZ ;  /* 0x2aaaaaab070478a5 */ /* 0x000fe2000f8e023f */
[----:B------:R-:W-:Y:S01]  /*0600*/  PLOP3.LUT P2, PT, PT, PT, PT, 0x80, 0x0 ;  /* 0x000000000000781c */ /* 0x000fe20003f4f070 */
[----:B------:R-:W-:Y:S01]  /*0610*/  ULDC.64 UR24, c[0x0][0x118] ;  /* 0x0000460000187ab9 */ /* 0x000fe20000000a00 */
[----:B------:R-:W-:Y:S01]  /*0620*/  CS2R R130, SRZ ;  /* 0x0000000000827805 */ /* 0x000fe2000001ff00 */
[----:B------:R-:W-:Y:S01]  /*0630*/  USHF.R.U32.HI UR4, URZ, 0x1f, UR5 ;  /* 0x0000001f3f047899 */ /* 0x000fe20008011605 */
[----:B------:R-:W-:Y:S01]  /*0640*/  CS2R R22, SRZ ;  /* 0x0000000000167805 */ /* 0x000fe2000001ff00 */
[----:B------:R-:W-:Y:S01]  /*0650*/  IMAD.MOV.U32 R128, RZ, RZ, RZ ;  /* 0x000000ffff807224 */ /* 0x000fe200078e00ff */
[----:B------:R-:W-:Y:S01]  /*0660*/  CS2R R126, SRZ ;  /* 0x00000000007e7805 */ /* 0x000fe2000001ff00 */
[----:B------:R-:W-:Y:S01]  /*0670*/  ULEA.HI.SX32 UR4, UR5, UR4, 0x1d ;  /* 0x0000000405047291 */ /* 0x000fe2000f8fea3f */
[----:B------:R-:W-:Y:S01]  /*0680*/  IMAD.MOV.U32 R124, RZ, RZ, RZ ;  /* 0x000000ffff7c7224 */ /* 0x000fe200078e00ff */
[----:B------:R-:W-:Y:S01]  /*0690*/  CS2R R122, SRZ ;  /* 0x00000000007a7805 */ /* 0x000fe2000001ff00 */
[----:B------:R-:W-:Y:S01]  /*06a0*/  CS2R R24, SRZ ;  /* 0x0000000000187805 */ /* 0x000fe2000001ff00 */
[----:B------:R-:W-:Y:S01]  /*06b0*/  UISETP.LT.AND UP0, UPT, URZ, UR4, UPT ;  /* 0x000000043f00728c */ /* 0x000fe2000bf01270 */
[----:B------:R-:W-:Y:S01]  /*06c0*/  MOV R120, RZ ;  /* 0x000000ff00787202 */ /* 0x000fe20000000f00 */
[----:B------:R-:W-:Y:S01]  /*06d0*/  CS2R R118, SRZ ;  /* 0x0000000000767805 */ /* 0x000fe2000001ff00 */
[----:B------:R-:W-:Y:S01]  /*06e0*/  IMAD.MOV.U32 R116, RZ, RZ, RZ ;  /* 0x000000ffff747224 */ /* 0x000fe200078e00ff */
[----:B------:R-:W-:Y:S01]  /*06f0*/  USEL UR12, URZ, UR4, !UP0 ;  /* 0x000000043f0c7287 */ /* 0x000fe2000c000000 */
[----:B------:R-:W-:Y:S01]  /*0700*/  CS2R R114, SRZ ;  /* 0x0000000000727805 */ /* 0x000fe2000001ff00 */
[----:B------:R-:W-:Y:S01]  /*0710*/  CS2R R26, SRZ ;  /* 0x00000000001a7805 */ /* 0x000fe2000001ff00 */
[----:B------:R-:W-:Y:S01]  /*0720*/  MOV R112, RZ ;  /* 0x000000ff00707202 */ /* 0x000fe20000000f00 */
[----:B------:R-:W-:Y:S01]  /*0730*/  UISETP.GT.AND UP0, UPT, UR13, UR12, UPT ;  /* 0x0000000c0d00728c */ /* 0x000fe2000bf04270 */
[----:B------:R-:W-:Y:S01]  /*0740*/  CS2R R110, SRZ ;  /* 0x00000000006e7805 */ /* 0x000fe2000001ff00 */
[----:B------:R-:W-:Y:S01]  /*0750*/  IMAD.MOV.U32 R108, RZ, RZ, RZ ;  /* 0x000000ffff6c7224 */ /* 0x000fe200078e00ff */
[----:B------:R-:W-:Y:S01]  /*0760*/  CS2R R106, SRZ ;  /* 0x00000000006a7805 */ /* 0x000fe2000001ff00 */
[----:B------:R-:W-:Y:S01]  /*0770*/  CS2R R28, SRZ ;  /* 0x00000000001c7805 */ /* 0x000fe2000001ff00 */
[----:B------:R-:W-:Y:S01]  /*0780*/  MOV R104, RZ ;  /* 0x000000ff00687202 */ /* 0x000fe20000000f00 */
[----:B------:R-:W-:Y:S01]  /*0790*/  CS2R R102, SRZ ;  /* 0x0000000000667805 */ /* 0x000fe2000001ff00 */
[----:B------:R-:W-:Y:S01]  /*07a0*/  PLOP3.LUT P0, PT, PT, PT, UP0, 0x80, 0x0 ;  /* 0x000000000000781c */ /* 0x000fe20003f0f008 */
[----:B------:R-:W-:Y:S01]  /*07b0*/  IMAD.MOV.U32 R100, RZ, RZ, RZ ;  /* 0x000000ffff647224 */ /* 0x000fe200078e00ff */
        /* <DEDUP_REMOVED lines=53> */
[----:B------:R-:W-:Y:S01]  /*0b10*/  ISETP.NE.U32.AND P0, PT, RZ, c[0x0][0x340], PT ;  /* 0x0000d000ff007a0c */ /* 0x000fe20003f05070 */
[----:B------:R-:W2:Y:S01]  /*0b20*/  LDL.LU R89, [R1+0x28] ;  /* 0x0000280001597983 */ /* 0x000ea20000300800 */
[----:B------:R-:W-:-:S02]  /*0b30*/  UISETP.NE.AND UP0, UPT, UR18, URZ, UPT ;  /* 0x0000003f1200728c */ /* 0x000fc4000bf05270 */
[----:B------:R-:W-:-:S13]  /*0b40*/  ISETP.NE.AND.EX P3, PT, RZ, c[0x0][0x344], PT, P0 ;  /* 0x0000d100ff007a0c */ /* 0x000fda0003f65300 */
[----:B------:R-:W-:-:S04]  /*0b50*/  @P3 IMAD.MOV.U32 R2, RZ, RZ, 0x4 ;  /* 0x00000004ff023424 */ /* 0x000fc800078e00ff */
[----:B------:R-:W-:-:S05]  /*0b60*/  @P3 IMAD.WIDE R2, R16, R2, c[0x0][0x340] ;  /* 0x0000d00010023625 */ /* 0x000fca00078e0202 */
[----:B------:R1:W3:Y:S01]  /*0b70*/  @P3 LDG.E R10, [R2.64] ;  /* 0x00000018020a3981 */ /* 0x0002e2000c1e1900 */
[----:B------:R-:W-:Y:S01]  /*0b80*/  SHF.R.S32.HI R75, RZ, 0x1f, R85 ;  /* 0x0000001fff4b7819 */ /* 0x000fe20000011455 */
[----:B------:R-:W-:Y:S01]  /*0b90*/  ULDC UR4, c[0x0][0x168] ;  /* 0x00005a0000047ab9 */ /* 0x000fe20000000800 */
[----:B------:R-:W-:Y:S01]  /*0ba0*/  PLOP3.LUT P1, PT, PT, PT, UP0, 0x80, 0x0 ;  /* 0x000000000000781c */ /* 0x000fe20003f2f008 */
[----:B------:R-:W4:Y:S01]  /*0bb0*/  S2R R24, SR_CTAID.Y ;  /* 0x0000000000187919 */ /* 0x000f220000002600 */
[----:B------:R-:W-:Y:S01]  /*0bc0*/  PLOP3.LUT P0, PT, PT, PT, UP0, 0x80, 0x0 ;  /* 0x000000000000781c */ /* 0x000fe20003f0f008 */
[----:B------:R-:W-:Y:S01]  /*0bd0*/  UIMAD UR4, UR6, UR4, URZ ;  /* 0x00000004060472a4 */ /* 0x000fe2000f8e023f */
[----:B------:R-:W-:Y:S01]  /*0be0*/  SHF.R.S32.HI R8, RZ, 0x1f, R16 ;  /* 0x0000001fff087819 */ /* 0x000fe20000011410 */
[----:B------:R-:W-:Y:S01]  /*0bf0*/  UMOV UR14, 0x30 ;  /* 0x00000030000e7882 */ /* 0x000fe20000000000 */
[----:B------:R-:W-:Y:S01]  /*0c00*/  LEA.HI R74, R75, R85, RZ, 0x5 ;  /* 0x000000554b4a7211 */ /* 0x000fe200078f28ff */
[----:B------:R-:W-:-:S02]  /*0c10*/  UIMAD UR10, UR13, -0x30, UR14 ;  /* 0xffffffd00d0a78a4 */ /* 0x000fc4000f8e020e */
[----:B------:R-:W-:Y:S01]  /*0c20*/  ULDC UR9, c[0x0][0x1d0] ;  /* 0x0000740000097ab9 */ /* 0x000fe20000000800 */
[----:B------:R-:W-:Y:S01]  /*0c30*/  SHF.R.S32.HI R73, RZ, 0x5, R74 ;  /* 0x00000005ff497819 */ /* 0x000fe2000001144a */
[----:B------:R-:W-:Y:S02]  /*0c40*/  UIADD3 UR9, UR10, UR9, URZ ;  /* 0x000000090a097290 */ /* 0x000fe4000fffe03f */
[----:B------:R-:W-:Y:S01]  /*0c50*/  ULDC.64 UR6, c[0x0][0x1e0] ;  /* 0x0000780000067ab9 */ /* 0x000fe20000000a00 */
[----:B------:R-:W-:Y:S01]  /*0c60*/  IMAD.U32 R72, RZ, RZ, UR10 ;  /* 0x0000000aff487e24 */ /* 0x000fe2000f8e00ff */
[----:B------:R-:W-:Y:S02]  /*0c70*/  UISETP.LT.AND UP0, UPT, UR9, 0x30, UPT ;  /* 0x000000300900788c */ /* 0x000fe4000bf01270 */
[----:B------:R-:W-:Y:S02]  /*0c80*/  UIMAD.WIDE.U32 UR22, UR14, UR6, URZ ;  /* 0x000000060e1672a5 */ /* 0x000fe4000f8e003f */
[----:B------:R-:W-:-:S02]  /*0c90*/  USEL UR8, UR9, 0x30, UP0 ;  /* 0x0000003009087887 */ /* 0x000fc40008000000 */
[----:B------:R-:W-:Y:S01]  /*0ca0*/  UIMAD UR14, UR14, UR7, URZ ;  /* 0x000000070e0e72a4 */ /* 0x000fe2000f8e023f */
[----:B-1----:R-:W-:Y:S01]  /*0cb0*/  LEA.HI R2, R75, R85, RZ, 0x3 ;  /* 0x000000554b027211 */ /* 0x002fe200078f18ff */
[----:B------:R-:W-:Y:S01]  /*0cc0*/  UIADD3 UR11, UR13, -0x1, URZ ;  /* 0xffffffff0d0b7890 */ /* 0x000fe2000fffe03f */
[----:B----4-:R-:W-:Y:S01]  /*0cd0*/  SHF.R.S32.HI R25, RZ, 0x1f, R24 ;  /* 0x0000001fff197819 */ /* 0x010fe20000011418 */
[----:B------:R-:W-:Y:S01]  /*0ce0*/  IMAD.WIDE.U32 R6, R24, c[0x0][0x1b8], RZ ;  /* 0x00006e0018067a25 */ /* 0x000fe200078e00ff */
[----:B------:R-:W-:Y:S01]  /*0cf0*/  LOP3.LUT R0, R2, 0xfffffff8, RZ, 0xc0, !PT ;  /* 0xfffffff802007812 */ /* 0x000fe200078ec0ff */
[----:B------:R-:W-:Y:S01]  /*0d00*/  UIADD3 UR14, UR23, UR14, URZ ;  /* 0x0000000e170e7290 */ /* 0x000fe2000fffe03f */
[----:B------:R-:W-:Y:S01]  /*0d10*/  SHF.R.S32.HI R77, RZ, 0x3, R2 ;  /* 0x00000003ff4d7819 */ /* 0x000fe20000011402 */
[----:B------:R-:W-:Y:S01]  /*0d20*/  IMAD R2, R25, c[0x0][0x1b8], RZ ;  /* 0x00006e0019027a24 */ /* 0x000fe200078e02ff */
[----:B------:R-:W-:Y:S01]  /*0d30*/  UISETP.GT.AND UP0, UPT, UR11, UR12, UPT ;  /* 0x0000000c0b00728c */ /* 0x000fe2000bf04270 */
[----:B------:R-:W-:Y:S01]  /*0d40*/  IMAD.IADD R22, R85, 0x1, -R0 ;  /* 0x0000000155167824 */ /* 0x000fe200078e0a00 */
[----:B------:R-:W-:Y:S01]  /*0d50*/  IADD3 R15, R77, UR16, RZ ;  /* 0x000000104d0f7c10 */ /* 0x000fe2000fffe0ff */
[----:B------:R-:W-:Y:S01]  /*0d60*/  IMAD R2, R24, c[0x0][0x1bc], R2 ;  /* 0x00006f0018027a24 */ /* 0x000fe200078e0202 */
[----:B------:R-:W-:Y:S01]  /*0d70*/  UIMAD UR19, UR14, UR11, URZ ;  /* 0x0000000b0e1372a4 */ /* 0x000fe2000f8e023f */
[----:B------:R-:W-:Y:S01]  /*0d80*/  IMAD R0, R22, 0x20, R77 ;  /* 0x0000002016007824 */ /* 0x000fe200078e024d */
[----:B------:R-:W-:Y:S01]  /*0d90*/  STL [R1+0x80], R77 ;  /* 0x0000804d01007387 */ /* 0x000fe20000100800 */
[----:B------:R-:W-:-:S02]  /*0da0*/  IMAD.IADD R3, R7, 0x1, R2 ;  /* 0x0000000107037824 */ /* 0x000fc400078e0202 */
[----:B------:R-:W-:Y:S01]  /*0db0*/  IMAD R7, R8, c[0x0][0x1c0], RZ ;  /* 0x0000700008077a24 */ /* 0x000fe200078e02ff */
[----:B------:R-:W-:Y:S01]  /*0dc0*/  IADD3 R4, R0, UR16, RZ ;  /* 0x0000001000047c10 */ /* 0x000fe2000fffe0ff */
[----:B------:R-:W-:Y:S02]  /*0dd0*/  IMAD.MOV.U32 R2, RZ, RZ, R6 ;  /* 0x000000ffff027224 */ /* 0x000fe400078e0006 */
[----:B------:R-:W-:Y:S02]  /*0de0*/  IMAD R6, R16, c[0x0][0x1c4], R7 ;  /* 0x0000710010067a24 */ /* 0x000fe400078e0207 */
[----:B------:R-:W-:-:S04]  /*0df0*/  @P1 IMAD.HI.U32 R5, R4, c[0x0][0x2c8], RZ ;  /* 0x0000b20004051a27 */ /* 0x000fc800078e00ff */
[----:B------:R-:W-:Y:S01]  /*0e00*/  IMAD.MOV.U32 R0, RZ, RZ, R4 ;  /* 0x000000ffff007224 */ /* 0x000fe200078e0004 */
[----:B------:R-:W-:Y:S01]  /*0e10*/  @P0 SHF.R.U32.HI R0, RZ, c[0x0][0x2cc], R5 ;  /* 0x0000b300ff000a19 */ /* 0x000fe20000011605 */
[----:B------:R-:W-:-:S03]  /*0e20*/  IMAD.WIDE.U32 R2, R16, c[0x0][0x1c0], R2 ;  /* 0x0000700010027a25 */ /* 0x000fc600078e0002 */
[--C-:B------:R-:W-:Y:S01]  /*0e30*/  SHF.R.S32.HI R7, RZ, 0x1f, R0.reuse ;  /* 0x0000001fff077819 */ /* 0x100fe20000011400 */
[----:B------:R-:W-:Y:S02]  /*0e40*/  IMAD.MOV R5, RZ, RZ, -R0 ;  /* 0x000000ffff057224 */ /* 0x000fe400078e0a00 */
[----:B------:R-:W-:Y:S02]  /*0e50*/  IMAD.IADD R3, R3, 0x1, R6 ;  /* 0x0000000103037824 */ /* 0x000fe400078e0206 */
[----:B------:R-:W-:Y:S02]  /*0e60*/  IMAD R5, R5, c[0x0][0x2c4], R4 ;  /* 0x0000b10005057a24 */ /* 0x000fe400078e0204 */
[----:B------:R-:W-:Y:S02]  /*0e70*/  IMAD R7, R7, c[0x0][0x1b0], RZ ;  /* 0x00006c0007077a24 */ /* 0x000fe400078e02ff */
[----:B------:R-:W-:Y:S01]  /*0e80*/  IMAD.WIDE.U32 R2, R0, c[0x0][0x1b0], R2 ;  /* 0x00006c0000027a25 */ /* 0x000fe200078e0002 */
[----:B------:R-:W-:-:S03]  /*0e90*/  SHF.R.S32.HI R4, RZ, 0x1f, R5 ;  /* 0x0000001fff047819 */ /* 0x000fc60000011405 */
[----:B------:R-:W-:Y:S01]  /*0ea0*/  IMAD R0, R0, c[0x0][0x1b4], R7 ;  /* 0x00006d0000007a24 */ /* 0x000fe200078e0207 */
[----:B------:R-:W-:-:S03]  /*0eb0*/  LEA.HI R7, R75, R85, RZ, 0x6 ;  /* 0x000000554b077211 */ /* 0x000fc600078f30ff */
[----:B------:R-:W-:Y:S02]  /*0ec0*/  IMAD.IADD R3, R3, 0x1, R0 ;  /* 0x0000000103037824 */ /* 0x000fe400078e0200 */
[----:B------:R-:W-:Y:S02]  /*0ed0*/  IMAD R0, R4, c[0x0][0x1a8], RZ ;  /* 0x00006a0004007a24 */ /* 0x000fe400078e02ff */
[----:B------:R-:W-:-:S04]  /*0ee0*/  IMAD.WIDE.U32 R2, R5, c[0x0][0x1a8], R2 ;  /* 0x00006a0005027a25 */ /* 0x000fc800078e0002 */
[----:B------:R-:W-:Y:S01]  /*0ef0*/  IMAD R0, R5, c[0x0][0x1ac], R0 ;  /* 0x00006b0005007a24 */ /* 0x000fe200078e0200 */
[----:B------:R-:W-:Y:S01]  /*0f00*/  BAR.SYNC.DEFER_BLOCKING 0x0 ;  /* 0x0000000000007b1d */ /* 0x000fe20000010000 */
[----:B------:R-:W-:Y:S01]  /*0f10*/  IMAD.SHL.U32 R4, R77, 0x40, RZ ;  /* 0x000000404d047824 */ /* 0x000fe200078e00ff */
[----:B------:R-:W-:Y:S01]  /*0f20*/  LEA R21, P0, R2, c[0x0][0x160], 0x1 ;  /* 0x0000580002157a11 */ /* 0x000fe200078008ff */
[----:B------:R-:W-:-:S03]  /*0f30*/  IMAD.IADD R0, R3, 0x1, R0 ;  /* 0x0000000103007824 */ /* 0x000fc600078e0200 */
[----:B------:R-:W-:Y:S02]  /*0f40*/  LOP3.LUT R3, R4, 0x1c0, RZ, 0xc0, !PT ;  /* 0x000001c004037812 */ /* 0x000fe400078ec0ff */
[----:B------:R-:W-:Y:S01]  /*0f50*/  LEA.HI.X R20, R2, c[0x0][0x164], R0, 0x1, P0 ;  /* 0x0000590002147a11 */ /* 0x000fe200000f0c00 */
[----:B------:R-:W1:Y:S01]  /*0f60*/  SHFL.IDX PT, R4, R21, RZ, 0x181f ;  /* 0x00181fff15047589 */ /* 0x000e6200000e0000 */
[----:B------:R-:W-:Y:S01]  /*0f70*/  IMAD.SHL.U32 R2, R22, 0x8, RZ ;  /* 0x0000000816027824 */ /* 0x000fe200078e00ff */
[----:B------:R-:W-:Y:S02]  /*0f80*/  SHF.R.U32.HI R0, RZ, 0x3, R3 ;  /* 0x00000003ff007819 */ /* 0x000fe40000011603 */
[----:B------:R-:W4:Y:S01]  /*0f90*/  SHFL.IDX PT, R5, R20, RZ, 0x181f ;  /* 0x00181fff14057589 */ /* 0x000f2200000e0000 */
[----:B------:R-:W-:Y:S02]  /*0fa0*/  ISETP.GE.AND P0, PT, R15, UR4, PT ;  /* 0x000000040f007c0c */ /* 0x000fe4000bf06270 */
[----:B------:R-:W-:Y:S01]  /*0fb0*/  LOP3.LUT R6, R3, 0x38, R2, 0xf8, !PT ;  /* 0x0000003803067812 */ /* 0x000fe200078ef802 */
[----:B------:R-:W-:Y:S01]  /*0fc0*/  IMAD.SHL.U32 R3, R7, 0x8, RZ ;  /* 0x0000000807037824 */ /* 0x000fe200078e00ff */
[----:B------:R-:W-:-:S02]  /*0fd0*/  IADD3 R7, R15, 0x20, RZ ;  /* 0x000000200f077810 */ /* 0x000fc40007ffe0ff */
[----:B------:R-:W-:Y:S02]  /*0fe0*/  LOP3.LUT R0, R6, R0, RZ, 0x3c, !PT ;  /* 0x0000000006007212 */ /* 0x000fe400078e3cff */
[----:B------:R-:W-:Y:S02]  /*0ff0*/  IADD3 R6, R15, 0x40, RZ ;  /* 0x000000400f067810 */ /* 0x000fe40007ffe0ff */
[----:B------:R-:W-:Y:S02]  /*1000*/  LOP3.LUT R13, R0, 0xfffffe00, R3, 0xf8, !PT ;  /* 0xfffffe00000d7812 */ /* 0x000fe400078ef803 */
[C---:B------:R-:W-:Y:S02]  /*1010*/  IADD3 R0, R2.reuse, 0x40, RZ ;  /* 0x0000004002007810 */ /* 0x040fe40007ffe0ff */
[C---:B------:R-:W-:Y:S01]  /*1020*/  IADD3 R14, R2.reuse, 0x80, RZ ;  /* 0x00000080020e7810 */ /* 0x040fe20007ffe0ff */
[----:B------:R-:W-:Y:S01]  /*1030*/  IMAD.SHL.U32 R76, R13, 0x2, RZ ;  /* 0x000000020d4c7824 */ /* 0x000fe200078e00ff */
[----:B------:R-:W-:-:S02]  /*1040*/  IADD3 R23, R2, 0xc0, RZ ;  /* 0x000000c002177810 */ /* 0x000fc40007ffe0ff */
[----:B------:R-:W-:Y:S02]  /*1050*/  ISETP.GE.AND P2, PT, R7, UR4, PT ;  /* 0x0000000407007c0c */ /* 0x000fe4000bf46270 */
[----:B------:R-:W-:Y:S01]  /*1060*/  @!P0 SHF.R.S32.HI R12, RZ, 0x1f, R0 ;  /* 0x0000001fff0c8819 */ /* 0x000fe20000011400 */
[----:B------:R-:W-:Y:S01]  /*1070*/  STL [R1+0x4], R76 ;  /* 0x0000044c01007387 */ /* 0x000fe20000100800 */
[----:B------:R-:W-:Y:S02]  /*1080*/  ISETP.GE.AND P1, PT, R6, UR4, PT ;  /* 0x0000000406007c0c */ /* 0x000fe4000bf26270 */
[----:B------:R-:W-:Y:S02]  /*1090*/  @!P0 SHF.R.S32.HI R7, RZ, 0x1f, R14 ;  /* 0x0000001fff078819 */ /* 0x000fe4000001140e */
[----:B------:R-:W-:Y:S02]  /*10a0*/  @!P0 SHF.R.S32.HI R6, RZ, 0x1f, R23 ;  /* 0x0000001fff068819 */ /* 0x000fe40000011417 */
[----:B------:R-:W-:-:S02]  /*10b0*/  SHF.R.S32.HI R3, RZ, 0x1f, R2 ;  /* 0x0000001fff037819 */ /* 0x000fc40000011402 */
[----:B------:R-:W-:Y:S02]  /*10c0*/  ISETP.GE.AND P6, PT, R0, c[0x0][0x198], PT ;  /* 0x0000660000007a0c */ /* 0x000fe40003fc6270 */
[----:B------:R-:W-:Y:S02]  /*10d0*/  ISETP.GE.AND P5, PT, R14, c[0x0][0x198], PT ;  /* 0x000066000e007a0c */ /* 0x000fe40003fa6270 */
[----:B------:R-:W-:Y:S02]  /*10e0*/  IADD3 R15, R15, 0x60, RZ ;  /* 0x000000600f0f7810 */ /* 0x000fe40007ffe0ff */
[----:B--2---:R-:W-:Y:S02]  /*10f0*/  LOP3.LUT R89, R89, 0xfffffffe, RZ, 0xc0, !PT ;  /* 0xfffffffe59597812 */ /* 0x004fe400078ec0ff */
[----:B---3--:R-:W-:Y:S01]  /*1100*/  @P3 SHF.R.S32.HI R11, RZ, 0x1f, R10 ;  /* 0x0000001fff0b3819 */ /* 0x008fe2000001140a */
[----:B------:R-:W-:Y:S01]  /*1110*/  @!P3 IMAD.MOV.U32 R10, RZ, RZ, R16 ;  /* 0x000000ffff0ab224 */ /* 0x000fe200078e0010 */
[----:B------:R-:W-:Y:S01]  /*1120*/  @!P0 LEA.HI R16, R12, R0, RZ, 0x3 ;  /* 0x000000000c108211 */ /* 0x000fe200078f18ff */
[----:B------:R-:W-:Y:S01]  /*1130*/  @!P3 IMAD.MOV.U32 R11, RZ, RZ, R8 ;  /* 0x000000ffff0bb224 */ /* 0x000fe200078e0008 */
[----:B-1----:R-:W-:-:S02]  /*1140*/  @!P0 LEA R8, P4, R2, R4, 0x1 ;  /* 0x0000000402088211 */ /* 0x002fc400078808ff */
[----:B------:R-:W-:Y:S02]  /*1150*/  @!P0 LEA.HI R12, R7, R14, RZ, 0x3 ;  /* 0x0000000e070c8211 */ /* 0x000fe400078f18ff */
[----:B------:R-:W-:Y:S02]  /*1160*/  ISETP.GE.AND P3, PT, R2, c[0x0][0x198], PT ;  /* 0x0000660002007a0c */ /* 0x000fe40003f66270 */
[----:B------:R-:W-:Y:S02]  /*1170*/  @!P0 LEA.HI R7, R6, R23, RZ, 0x3 ;  /* 0x0000001706078211 */ /* 0x000fe400078f18ff */
[----:B----4-:R-:W-:Y:S01]  /*1180*/  @!P0 LEA.HI.X R9, R2, R5, R3, 0x1, P4 ;  /* 0x0000000502098211 */ /* 0x010fe200020f0c03 */
[----:B------:R-:W1:Y:S01]  /*1190*/  SHFL.IDX PT, R6, R21, 0x1, 0x181f ;  /* 0x00381f0015067f89 */ /* 0x000e6200000e0000 */
[----:B------:R-:W-:Y:S02]  /*11a0*/  ISETP.GE.AND P4, PT, R23, c[0x0][0x198], PT ;  /* 0x0000660017007a0c */ /* 0x000fe40003f86270 */
[----:B------:R-:W-:-:S02]  /*11b0*/  @!P0 LOP3.LUT R16, R16, 0xfffffff8, RZ, 0xc0, !PT ;  /* 0xfffffff810108812 */ /* 0x000fc400078ec0ff */
[----:B------:R-:W-:Y:S02]  /*11c0*/  @!P0 LOP3.LUT R12, R12, 0xfffffff8, RZ, 0xc0, !PT ;  /* 0xfffffff80c0c8812 */ /* 0x000fe400078ec0ff */
[----:B------:R-:W-:Y:S01]  /*11d0*/  @!P0 LOP3.LUT R18, R7, 0xfffffff8, RZ, 0xc0, !PT ;  /* 0xfffffff807128812 */ /* 0x000fe200078ec0ff */
[--C-:B------:R-:W-:Y:S01]  /*11e0*/  @!P0 IMAD.WIDE R16, R16, 0x2, R4.reuse ;  /* 0x0000000210108825 */ /* 0x100fe200078e0204 */
[----:B------:R-:W2:Y:S03]  /*11f0*/  SHFL.IDX PT, R7, R20, 0x1, 0x181f ;  /* 0x00381f0014077f89 */ /* 0x000ea600000e0000 */
[--C-:B------:R-:W-:Y:S01]  /*1200*/  @!P0 IMAD.WIDE R12, R12, 0x2, R4.reuse ;  /* 0x000000020c0c8825 */ /* 0x100fe200078e0204 */
[----:B------:R3:W-:Y:S03]  /*1210*/  @!P0 LDGSTS.E.BYPASS.LTC128B.128 [R76+0x4080], [R8.64], !P3 ;  /* 0x04080000084c8fae */ /* 0x0007e6000d901d58 */
[----:B------:R-:W-:Y:S01]  /*1220*/  @!P0 IMAD.WIDE R4, R18, 0x2, R4 ;  /* 0x0000000212048825 */ /* 0x000fe200078e0204 */
[----:B------:R4:W-:Y:S04]  /*1230*/  @!P0 LDGSTS.E.BYPASS.LTC128B.128 [R76+0x8080], [R16.64], !P6 ;  /* 0x08080000104c8fae */ /* 0x0009e8000f101d58 */
[----:B------:R5:W-:Y:S04]  /*1240*/  @!P0 LDGSTS.E.BYPASS.LTC128B.128 [R76+0xc080], [R12.64], !P5 ;  /* 0x0c0800000c4c8fae */ /* 0x000be8000e901d58 */
[----:B------:R2:W-:Y:S01]  /*1250*/  @!P0 LDGSTS.E.BYPASS.LTC128B.128 [R76+0x10080], [R4.64], !P4 ;  /* 0x10080000044c8fae */ /* 0x0005e2000e101d58 */
[----:B---3--:R-:W-:-:S04]  /*1260*/  @!P2 SHF.R.S32.HI R8, RZ, 0x1f, R0 ;  /* 0x0000001fff08a819 */ /* 0x008fc80000011400 */
[----:B------:R-:W-:-:S04]  /*1270*/  @!P2 LEA.HI R8, R8, R0, RZ, 0x3 ;  /* 0x000000000808a211 */ /* 0x000fc800078f18ff */
[----:B------:R-:W-:Y:S01]  /*1280*/  @!P2 LOP3.LUT R18, R8, 0xfffffff8, RZ, 0xc0, !PT ;  /* 0xfffffff80812a812 */ /* 0x000fe200078ec0ff */
[----:B-----5:R-:W-:Y:S01]  /*1290*/  SHFL.IDX PT, R13, R20, 0x3, 0x181f ;  /* 0x00781f00140d7f89 */ /* 0x020fe200000e0000 */
[----:B-1----:R-:W-:Y:S02]  /*12a0*/  @!P2 LEA R8, P0, R2, R6, 0x1 ;  /* 0x000000060208a211 */ /* 0x002fe400078008ff */
[----:B--2---:R-:W-:Y:S01]  /*12b0*/  @!P2 SHF.R.S32.HI R5, RZ, 0x1f, R14 ;  /* 0x0000001fff05a819 */ /* 0x004fe2000001140e */
[----:B------:R-:W-:Y:S01]  /*12c0*/  @!P2 IMAD.WIDE R18, R18, 0x2, R6 ;  /* 0x000000021212a825 */ /* 0x000fe200078e0206 */
[----:B------:R-:W-:Y:S02]  /*12d0*/  @!P2 SHF.R.S32.HI R4, RZ, 0x1f, R23 ;  /* 0x0000001fff04a819 */ /* 0x000fe40000011417 */
[----:B----4-:R-:W-:Y:S02]  /*12e0*/  @!P2 LEA.HI R16, R5, R14, RZ, 0x3 ;  /* 0x0000000e0510a211 */ /* 0x010fe400078f18ff */
[----:B------:R-:W-:-:S02]  /*12f0*/  @!P2 LEA.HI R5, R4, R23, RZ, 0x3 ;  /* 0x000000170405a211 */ /* 0x000fc400078f18ff */
[----:B------:R-:W-:Y:S01]  /*1300*/  SHFL.IDX PT, R4, R21, 0x2, 0x181f ;  /* 0x00581f0015047f89 */ /* 0x000fe200000e0000 */
[----:B------:R-:W-:Y:S02]  /*1310*/  @!P2 LOP3.LUT R16, R16, 0xfffffff8, RZ, 0xc0, !PT ;  /* 0xfffffff81010a812 */ /* 0x000fe400078ec0ff */
[----:B------:R-:W-:Y:S02]  /*1320*/  @!P2 LOP3.LUT R12, R5, 0xfffffff8, RZ, 0xc0, !PT ;  /* 0xfffffff8050ca812 */ /* 0x000fe400078ec0ff */
[----:B------:R-:W1:Y:S01]  /*1330*/  SHFL.IDX PT, R5, R20, 0x2, 0x181f ;  /* 0x00581f0014057f89 */ /* 0x000e6200000e0000 */
[----:B------:R-:W-:Y:S01]  /*1340*/  @!P2 LEA.HI.X R9, R2, R7, R3, 0x1, P0 ;  /* 0x000000070209a211 */ /* 0x000fe200000f0c03 */
[----:B------:R-:W-:Y:S01]  /*1350*/  @!P2 IMAD.WIDE R16, R16, 0x2, R6 ;  /* 0x000000021010a825 */ /* 0x000fe200078e0206 */
[----:B------:R-:W-:Y:S01]  /*1360*/  ISETP.GE.AND P0, PT, R15, UR4, PT ;  /* 0x000000040f007c0c */ /* 0x000fe2000bf06270 */
[----:B------:R-:W-:Y:S01]  /*1370*/  ULDC.64 UR4, c[0x0][0x208] ;  /* 0x0000820000047ab9 */ /* 0x000fe20000000a00 */
[----:B------:R-:W-:Y:S01]  /*1380*/  @!P1 SHF.R.S32.HI R15, RZ, 0x1f, R0 ;  /* 0x0000001fff0f9819 */ /* 0x000fe20000011400 */
[----:B------:R-:W-:Y:S01]  /*1390*/  @!P2 IMAD.WIDE R6, R12, 0x2, R6 ;  /* 0x000000020c06a825 */ /* 0x000fe200078e0206 */
[----:B------:R2:W-:Y:S01]  /*13a0*/  @!P2 LDGSTS.E.BYPASS.LTC128B.128 [R76+0x5080], [R8.64], !P3 ;  /* 0x05080000084cafae */ /* 0x0005e2000d901d58 */
[----:B------:R-:W-:Y:S01]  /*13b0*/  UIMAD.WIDE.U32 UR20, UR11, UR4, URZ ;  /* 0x000000040b1472a5 */ /* 0x000fe2000f8e003f */
[----:B------:R-:W-:-:S02]  /*13c0*/  @!P1 LEA.HI R15, R15, R0, RZ, 0x3 ;  /* 0x000000000f0f9211 */ /* 0x000fc400078f18ff */
[----:B------:R-:W3:Y:S04]  /*13d0*/  SHFL.IDX PT, R12, R21, 0x3, 0x181f ;  /* 0x00781f00150c7f89 */ /* 0x000ee800000e0000 */
[----:B------:R1:W-:Y:S04]  /*13e0*/  @!P2 LDGSTS.E.BYPASS.LTC128B.128 [R76+0x9080], [R18.64], !P6 ;  /* 0x09080000124cafae */ /* 0x0003e8000f101d58 */
[----:B------:R4:W-:Y:S04]  /*13f0*/  @!P2 LDGSTS.E.BYPASS.LTC128B.128 [R76+0xd080], [R16.64], !P5 ;  /* 0x0d080000104cafae */ /* 0x0009e8000e901d58 */
[----:B------:R5:W-:Y:S01]  /*1400*/  @!P2 LDGSTS.E.BYPASS.LTC128B.128 [R76+0x11080], [R6.64], !P4 ;  /* 0x11080000064cafae */ /* 0x000be2000e101d58 */
[----:B--2---:R-:W-:-:S02]  /*1410*/  @!P1 SHF.R.S32.HI R9, RZ, 0x1f, R14 ;  /* 0x0000001fff099819 */ /* 0x004fc4000001140e */
[----:B------:R-:W-:Y:S02]  /*1420*/  @!P1 SHF.R.S32.HI R8, RZ, 0x1f, R23 ;  /* 0x0000001fff089819 */ /* 0x000fe40000011417 */
[----:B------:R-:W-:-:S04]  /*1430*/  @!P1 LEA.HI R9, R9, R14, RZ, 0x3 ;  /* 0x0000000e09099211 */ /* 0x000fc800078f18ff */
[----:B------:R-:W-:Y:S02]  /*1440*/  @!P1 LOP3.LUT R9, R9, 0xfffffff8, RZ, 0xc0, !PT ;  /* 0xfffffff809099812 */ /* 0x000fe400078ec0ff */
[----:B----4-:R-:W-:-:S03]  /*1450*/  @!P1 LOP3.LUT R16, R15, 0xfffffff8, RZ, 0xc0, !PT ;  /* 0xfffffff80f109812 */ /* 0x010fc600078ec0ff */
[----:B-1----:R-:W-:Y:S01]  /*1460*/  @!P1 IMAD.WIDE R18, R9, 0x2, R4 ;  /* 0x0000000209129825 */ /* 0x002fe200078e0204 */
[----:B------:R-:W-:Y:S02]  /*1470*/  SHF.R.S32.HI R15, RZ, 0x1f, R77 ;  /* 0x0000001fff0f7819 */ /* 0x000fe4000001144d */
[----:B-----5:R-:W-:Y:S01]  /*1480*/  @!P1 LEA.HI R7, R8, R23, RZ, 0x3 ;  /* 0x0000001708079211 */ /* 0x020fe200078f18ff */
[----:B------:R-:W-:Y:S01]  /*1490*/  @!P1 IMAD.WIDE R16, R16, 0x2, R4 ;  /* 0x0000000210109825 */ /* 0x000fe200078e0204 */
[C---:B------:R-:W-:Y:S02]  /*14a0*/  @!P1 LEA R6, P2, R2.reuse, R4, 0x1 ;  /* 0x0000000402069211 */ /* 0x040fe400078408ff */
[----:B------:R-:W-:Y:S02]  /*14b0*/  @!P1 LOP3.LUT R8, R7, 0xfffffff8, RZ, 0xc0, !PT ;  /* 0xfffffff807089812 */ /* 0x000fe400078ec0ff */
[----:B------:R-:W-:-:S03]  /*14c0*/  @!P1 LEA.HI.X R7, R2, R5, R3, 0x1, P2 ;  /* 0x0000000502079211 */ /* 0x000fc600010f0c03 */
[----:B------:R-:W-:Y:S01]  /*14d0*/  @!P1 IMAD.WIDE R8, R8, 0x2, R4 ;  /* 0x0000000208089825 */ /* 0x000fe200078e0204 */
[C---:B---3--:R-:W-:Y:S01]  /*14e0*/  @!P0 LEA R4, P2, R2.reuse, R12, 0x1 ;  /* 0x0000000c02048211 */ /* 0x048fe200078408ff */
[----:B------:R1:W-:Y:S03]  /*14f0*/  @!P1 LDGSTS.E.BYPASS.LTC128B.128 [R76+0x6080], [R6.64], !P3 ;  /* 0x06080000064c9fae */ /* 0x0003e6000d901d58 */
[----:B------:R-:W-:Y:S01]  /*1500*/  @!P0 LEA.HI.X R5, R2, R13, R3, 0x1, P2 ;  /* 0x0000000d02058211 */ /* 0x000fe200010f0c03 */
[----:B------:R2:W-:Y:S01]  /*1510*/  @!P1 LDGSTS.E.BYPASS.LTC128B.128 [R76+0xa080], [R16.64], !P6 ;  /* 0x0a080000104c9fae */ /* 0x0005e2000f101d58 */
[C---:B------:R-:W-:Y:S02]  /*1520*/  ISETP.GE.AND P2, PT, R0.reuse, c[0x0][0x198], PT ;  /* 0x0000660000007a0c */ /* 0x040fe40003f46270 */
[----:B------:R-:W-:Y:S01]  /*1530*/  ISETP.GE.AND P6, PT, R0, c[0x0][0x1d4], PT ;  /* 0x0000750000007a0c */ /* 0x000fe20003fc6270 */
[----:B------:R3:W-:Y:S01]  /*1540*/  @!P1 LDGSTS.E.BYPASS.LTC128B.128 [R76+0xe080], [R18.64], !P5 ;  /* 0x0e080000124c9fae */ /* 0x0007e2000e901d58 */
[----:B------:R-:W-:-:S03]  /*1550*/  ISETP.GE.AND P5, PT, R14, c[0x0][0x1d4], PT ;  /* 0x000075000e007a0c */ /* 0x000fc60003fa6270 */
[----:B------:R4:W-:Y:S04]  /*1560*/  @!P1 LDGSTS.E.BYPASS.LTC128B.128 [R76+0x12080], [R8.64], !P4 ;  /* 0x12080000084c9fae */ /* 0x0009e8000e101d58 */
[----:B------:R5:W-:Y:S01]  /*1570*/  @!P0 LDGSTS.E.BYPASS.LTC128B.128 [R76+0x7080], [R4.64], !P3 ;  /* 0x07080000044c8fae */ /* 0x000be2000d901d58 */
[----:B------:R-:W-:Y:S02]  /*1580*/  ISETP.GE.AND P3, PT, R2, c[0x0][0x1d4], PT ;  /* 0x0000750002007a0c */ /* 0x000fe40003f66270 */
[----:B-1----:R-:W-:Y:S01]  /*1590*/  @!P0 SHF.R.S32.HI R6, RZ, 0x1f, R0 ;  /* 0x0000001fff068819 */ /* 0x002fe20000011400 */
[----:B------:R-:W-:-:S10]  /*15a0*/  IMAD R7, R15, c[0x0][0x1e0], RZ ;  /* 0x000078000f077a24 */ /* 0x000fd400078e02ff */
[----:B------:R-:W-:Y:S01]  /*15b0*/  @P3 LOP3.LUT R89, R89, 0x1, RZ, 0xfc, !PT ;  /* 0x0000000159593812 */ /* 0x000fe200078efcff */
[----:B--2---:R-:W-:Y:S02]  /*15c0*/  IMAD R16, R25, c[0x0][0x210], RZ ;  /* 0x0000840019107a24 */ /* 0x004fe400078e02ff */
[----:B------:R-:W-:Y:S02]  /*15d0*/  IMAD R7, R77, c[0x0][0x1e4], R7 ;  /* 0x000079004d077a24 */ /* 0x000fe400078e0207 */
[----:B------:R-:W-:Y:S01]  /*15e0*/  IMAD R16, R24, c[0x0][0x214], R16 ;  /* 0x0000850018107a24 */ /* 0x000fe200078e0210 */
[----:B------:R-:W-:Y:S01]  /*15f0*/  STL [R1+0x28], R89 ;  /* 0x0000285901007387 */ /* 0x000fe20000100800 */
[----:B----4-:R-:W-:Y:S01]  /*1600*/  @!P0 LEA.HI R9, R6, R0, RZ, 0x3 ;  /* 0x0000000006098211 */ /* 0x010fe200078f18ff */
[----:B------:R-:W-:Y:S01]  /*1610*/  IMAD R6, R15, c[0x0][0x208], RZ ;  /* 0x000082000f067a24 */ /* 0x000fe200078e02ff */
[----:B------:R-:W-:Y:S01]  /*1620*/  IADD3 R0, -R77, UR8, RZ ;  /* 0x000000084d007c10 */ /* 0x000fe2000fffe1ff */
[----:B------:R-:W-:Y:S01]  /*1630*/  IMAD R15, R25, c[0x0][0x1e8], RZ ;  /* 0x00007a00190f7a24 */ /* 0x000fe200078e02ff */
[----:B------:R-:W-:Y:S01]  /*1640*/  USHF.R.S32.HI UR8, URZ, 0x1f, UR11 ;  /* 0x0000001f3f087899 */ /* 0x000fe2000801140b */
[----:B-----5:R-:W-:Y:S01]  /*1650*/  IMAD.WIDE.U32 R4, R77, c[0x0][0x1e0], R2 ;  /* 0x000078004d047a25 */ /* 0x020fe200078e0002 */
[----:B------:R-:W-:-:S02]  /*1660*/  ISETP.GE.AND P1, PT, R0, 0x21, PT ;  /* 0x000000210000780c */ /* 0x000fc40003f26270 */
[----:B------:R-:W-:Y:S01]  /*1670*/  UIMAD UR19, UR8, UR22, UR19 ;  /* 0x00000016081372a4 */ /* 0x000fe2000f8e0213 */
[C---:B------:R-:W-:Y:S01]  /*1680*/  IMAD R8, R77.reuse, c[0x0][0x20c], R6 ;  /* 0x000083004d087a24 */ /* 0x040fe200078e0206 */
[----:B------:R-:W-:Y:S01]  /*1690*/  @!P0 SHF.R.S32.HI R6, RZ, 0x1f, R14 ;  /* 0x0000001fff068819 */ /* 0x000fe2000001140e */
[----:B------:R-:W-:Y:S01]  /*16a0*/  IMAD.WIDE.U32 R2, R77, c[0x0][0x208], R2 ;  /* 0x000082004d027a25 */ /* 0x000fe200078e0002 */
[----:B------:R-:W-:Y:S02]  /*16b0*/  UIMAD UR4, UR8, UR4, URZ ;  /* 0x00000004080472a4 */ /* 0x000fe4000f8e023f */
[----:B------:R-:W-:Y:S01]  /*16c0*/  @!P0 LEA.HI R6, R6, R14, RZ, 0x3 ;  /* 0x0000000e06068211 */ /* 0x000fe200078f18ff */
[----:B------:R-:W-:Y:S01]  /*16d0*/  IMAD.IADD R3, R3, 0x1, R8 ;  /* 0x0000000103037824 */ /* 0x000fe200078e0208 */
[----:B------:R-:W-:Y:S01]  /*16e0*/  @!P0 LOP3.LUT R8, R9, 0xfffffff8, RZ, 0xc0, !PT ;  /* 0xfffffff809088812 */ /* 0x000fe200078ec0ff */
[----:B------:R-:W-:Y:S01]  /*16f0*/  IMAD.IADD R5, R5, 0x1, R7 ;  /* 0x0000000105057824 */ /* 0x000fe200078e0207 */
[----:B------:R-:W-:Y:S01]  /*1700*/  @!P0 LOP3.LUT R6, R6, 0xfffffff8, RZ, 0xc0, !PT ;  /* 0xfffffff806068812 */ /* 0x000fe200078ec0ff */
[----:B------:R-:W-:Y:S01]  /*1710*/  IMAD R15, R24, c[0x0][0x1ec], R15 ;  /* 0x00007b00180f7a24 */ /* 0x000fe200078e020f */
[----:B------:R-:W-:Y:S01]  /*1720*/  USHF.L.U32 UR8, UR6, 0x5, URZ ;  /* 0x0000000506087899 */ /* 0x000fe2000800063f */
[----:B------:R-:W-:Y:S01]  /*1730*/  @!P0 IMAD.WIDE R8, R8, 0x2, R12 ;  /* 0x0000000208088825 */ /* 0x000fe200078e020c */
[----:B------:R-:W-:-:S03]  /*1740*/  UIMAD UR4, UR11, UR5, UR4 ;  /* 0x000000050b0472a4 */ /* 0x000fc6000f8e0204 */
[----:B------:R-:W-:Y:S01]  /*1750*/  @!P0 IMAD.WIDE R6, R6, 0x2, R12 ;  /* 0x0000000206068825 */ /* 0x000fe200078e020c */
[----:B------:R1:W-:Y:S01]  /*1760*/  @!P0 LDGSTS.E.BYPASS.LTC128B.128 [R76+0xb080], [R8.64], !P2 ;  /* 0x0b080000084c8fae */ /* 0x0003e2000d101d58 */
[----:B------:R-:W-:Y:S01]  /*1770*/  ISETP.GE.AND P2, PT, R14, c[0x0][0x198], PT ;  /* 0x000066000e007a0c */ /* 0x000fe20003f46270 */
[----:B------:R-:W-:Y:S01]  /*1780*/  UMOV UR5, 0x5 ;  /* 0x0000000500057882 */ /* 0x000fe20000000000 */
[C---:B------:R-:W-:Y:S01]  /*1790*/  IMAD.WIDE.U32 R4, R24.reuse, c[0x0][0x1e8], R4 ;  /* 0x00007a0018047a25 */ /* 0x040fe200078e0004 */
[----:B------:R-:W-:Y:S02]  /*17a0*/  USHF.L.U64.HI UR6, UR6, UR5, UR7 ;  /* 0x0000000506067299 */ /* 0x000fe40008010207 */
[----:B------:R-:W-:Y:S01]  /*17b0*/  UIADD3 UR4, UR21, UR4, URZ ;  /* 0x0000000415047290 */ /* 0x000fe2000fffe03f */
[----:B------:R-:W-:Y:S02]  /*17c0*/  IMAD.IADD R5, R5, 0x1, R15 ;  /* 0x0000000105057824 */ /* 0x000fe400078e020f */
[----:B------:R-:W-:Y:S01]  /*17d0*/  IMAD.WIDE.U32 R2, R24, c[0x0][0x210], R2 ;  /* 0x0000840018027a25 */ /* 0x000fe200078e0002 */
[----:B------:R-:W-:-:S03]  /*17e0*/  UIMAD UR4, UR4, 0x30, URZ ;  /* 0x00000030040478a4 */ /* 0x000fc6000f8e023f */
[----:B------:R-:W-:Y:S01]  /*17f0*/  IMAD.WIDE.U32 R80, R10, c[0x0][0x1f0], R4 ;  /* 0x00007c000a507a25 */ /* 0x000fe200078e0004 */
[----:B------:R2:W-:Y:S01]  /*1800*/  @!P0 LDGSTS.E.BYPASS.LTC128B.128 [R76+0xf080], [R6.64], !P2 ;  /* 0x0f080000064c8fae */ /* 0x0005e2000d101d58 */
[----:B------:R-:W-:Y:S02]  /*1810*/  ISETP.GE.AND P2, PT, R0, 0x1, PT ;  /* 0x000000010000780c */ /* 0x000fe40003f46270 */
[----:B------:R-:W-:Y:S01]  /*1820*/  IMAD.IADD R3, R3, 0x1, R16 ;  /* 0x0000000103037824 */ /* 0x000fe200078e0210 */
[----:B------:R-:W-:Y:S01]  /*1830*/  STL.64 [R1+0x38], R80 ;  /* 0x0000385001007387 */ /* 0x000fe20000100a00 */
[----:B------:R-:W-:Y:S02]  /*1840*/  IMAD.U32 R4, RZ, RZ, UR22 ;  /* 0x00000016ff047e24 */ /* 0x000fe4000f8e00ff */
[----:B------:R-:W-:Y:S02]  /*1850*/  IMAD.MOV.U32 R78, RZ, RZ, R80 ;  /* 0x000000ffff4e7224 */ /* 0x000fe400078e0050 */
[----:B------:R-:W-:-:S02]  /*1860*/  IMAD.U32 R5, RZ, RZ, UR23 ;  /* 0x00000017ff057e24 */ /* 0x000fc4000f8e00ff */
[----:B------:R-:W-:-:S04]  /*1870*/  IMAD.WIDE.U32 R28, R10, c[0x0][0x218], R2 ;  /* 0x000086000a1c7a25 */ /* 0x000fc800078e0002 */
[----:B------:R-:W-:Y:S01]  /*1880*/  IMAD.MOV.U32 R26, RZ, RZ, R28 ;  /* 0x000000ffff1a7224 */ /* 0x000fe200078e001c */
[----:B--2---:R-:W-:Y:S01]  /*1890*/  @!P0 SHF.R.S32.HI R6, RZ, 0x1f, R23 ;  /* 0x0000001fff068819 */ /* 0x004fe20000011417 */
[----:B------:R-:W-:-:S03]  /*18a0*/  IMAD.U32 R7, RZ, RZ, UR21 ;  /* 0x00000015ff077e24 */ /* 0x000fc6000f8e00ff */
[----:B------:R-:W-:Y:S01]  /*18b0*/  @!P0 LEA.HI R0, R6, R23, RZ, 0x3 ;  /* 0x0000001706008211 */ /* 0x000fe200078f18ff */
[----:B------:R-:W-:-:S03]  /*18c0*/  IMAD R6, R11, c[0x0][0x1f0], RZ ;  /* 0x00007c000b067a24 */ /* 0x000fc600078e02ff */
[----:B------:R-:W-:Y:S01]  /*18d0*/  @!P0 LOP3.LUT R0, R0, 0xfffffff8, RZ, 0xc0, !PT ;  /* 0xfffffff800008812 */ /* 0x000fe200078ec0ff */
[----:B------:R-:W-:-:S04]  /*18e0*/  IMAD R6, R10, c[0x0][0x1f4], R6 ;  /* 0x00007d000a067a24 */ /* 0x000fc800078e0206 */
[----:B------:R-:W-:-:S04]  /*18f0*/  @!P0 IMAD.WIDE R12, R0, 0x2, R12 ;  /* 0x00000002000c8825 */ /* 0x000fc800078e020c */
[----:B------:R-:W-:Y:S01]  /*1900*/  IMAD R0, R11, c[0x0][0x218], RZ ;  /* 0x000086000b007a24 */ /* 0x000fe200078e02ff */
[----:B------:R2:W-:Y:S01]  /*1910*/  @!P0 LDGSTS.E.BYPASS.LTC128B.128 [R76+0x13080], [R12.64], !P4 ;  /* 0x130800000c4c8fae */ /* 0x0005e2000e101d58 */
[----:B------:R-:W-:Y:S01]  /*1920*/  IMAD.IADD R79, R81, 0x1, R6 ;  /* 0x00000001514f7824 */ /* 0x000fe200078e0206 */
[----:B------:R-:W-:Y:S01]  /*1930*/  ISETP.GE.AND P4, PT, R23, c[0x0][0x1d4], PT ;  /* 0x0000750017007a0c */ /* 0x000fe20003f86270 */
[----:B------:R-:W-:Y:S01]  /*1940*/  IMAD R0, R10, c[0x0][0x21c], R0 ;  /* 0x000087000a007a24 */ /* 0x000fe200078e0200 */
[----:B------:R-:W0:Y:S01]  /*1950*/  LDGDEPBAR ;  /* 0x00000000000079af */ /* 0x000e220000000000 */
[----:B------:R-:W-:Y:S01]  /*1960*/  IMAD.WIDE.U32 R4, R4, UR11, R78 ;  /* 0x0000000b04047c25 */ /* 0x000fe2000f8e004e */
[----:B------:R-:W-:Y:S02]  /*1970*/  LEA.HI R10, R75, R85, RZ, 0x4 ;  /* 0x000000554b0a7211 */ /* 0x000fe400078f20ff */
[----:B------:R-:W-:Y:S01]  /*1980*/  STL.64 [R1+0x30], R78 ;  /* 0x0000304e01007387 */ /* 0x000fe20000100a00 */
[----:B------:R-:W-:Y:S01]  /*1990*/  IMAD.IADD R27, R29, 0x1, R0 ;  /* 0x000000011d1b7824 */ /* 0x000fe200078e0200 */
[----:B------:R-:W-:Y:S01]  /*19a0*/  IADD3 R0, R5, UR19, RZ ;  /* 0x0000001305007c10 */ /* 0x000fe2000fffe0ff */
[----:B------:R-:W-:Y:S01]  /*19b0*/  IMAD.U32 R6, RZ, RZ, UR20 ;  /* 0x00000014ff067e24 */ /* 0x000fe2000f8e00ff */
[----:B------:R-:W-:Y:S01]  /*19c0*/  @P2 LEA R2, P0, R4, c[0x0][0x1c8], 0x1 ;  /* 0x0000720004022a11 */ /* 0x000fe200078008ff */
[----:B------:R-:W-:Y:S02]  /*19d0*/  STL.64 [R1+0x48], R28 ;  /* 0x0000481c01007387 */ /* 0x000fe40000100a00 */
[----:B------:R-:W-:Y:S01]  /*19e0*/  IMAD.WIDE.U32 R6, R6, 0x30, R26 ;  /* 0x0000003006067825 */ /* 0x000fe200078e001a */
[C---:B------:R-:W-:Y:S01]  /*19f0*/  @P2 LEA.HI.X R3, R4.reuse, c[0x0][0x1cc], R0, 0x1, P0 ;  /* 0x0000730004032a11 */ /* 0x040fe200000f0c00 */
[----:B------:R-:W-:Y:S01]  /*1a00*/  STL.64 [R1+0x40], R26 ;  /* 0x0000401a01007387 */ /* 0x000fe20000100a00 */
[----:B------:R-:W-:-:S03]  /*1a10*/  @P1 IADD3 R4, P0, R4, UR8, RZ ;  /* 0x0000000804041c10 */ /* 0x000fc6000ff1e0ff */
[----:B------:R4:W-:Y:S01]  /*1a20*/  @P2 LDGSTS.E.BYPASS.LTC128B.128 [R76+0x14080], [R2.64], !P3 ;  /* 0x14080000024c2fae */ /* 0x0009e2000d901d58 */
[----:B------:R-:W-:Y:S02]  /*1a30*/  @P1 IADD3.X R0, R0, UR6, RZ, P0, !PT ;  /* 0x0000000600001c10 */ /* 0x000fe400087fe4ff */
[C---:B-1----:R-:W-:Y:S01]  /*1a40*/  @P1 LEA R8, P0, R4.reuse, c[0x0][0x1c8], 0x1 ;  /* 0x0000720004081a11 */ /* 0x042fe200078008ff */
[----:B------:R4:W-:Y:S01]  /*1a50*/  @P2 LDGSTS.E.BYPASS.LTC128B.128 [R76+0x15880], [R2.64+0x80], !P6 ;  /* 0x15880080024c2fae */ /* 0x0009e2000f101d58 */
[----:B------:R-:W-:Y:S02]  /*1a60*/  ISETP.GT.AND P3, PT, R85, 0x7f, PT ;  /* 0x0000007f5500780c */ /* 0x000fe40003f64270 */
[----:B------:R-:W-:Y:S01]  /*1a70*/  @P1 LEA.HI.X R9, R4, c[0x0][0x1cc], R0, 0x1, P0 ;  /* 0x0000730004091a11 */ /* 0x000fe200000f0c00 */
[----:B------:R4:W-:Y:S01]  /*1a80*/  @P2 LDGSTS.E.BYPASS.LTC128B.128 [R76+0x17080], [R2.64+0x100], !P5 ;  /* 0x17080100024c2fae */ /* 0x0009e2000e901d58 */
[----:B------:R-:W-:Y:S02]  /*1a90*/  IADD3 R0, R7, UR4, RZ ;  /* 0x0000000407007c10 */ /* 0x000fe4000fffe0ff */
[----:B--2---:R-:W-:Y:S01]  /*1aa0*/  LEA R12, P0, R6, c[0x0][0x1f8], 0x1 ;  /* 0x00007e00060c7a11 */ /* 0x004fe200078008ff */
[----:B------:R4:W-:Y:S01]  /*1ab0*/  @P2 LDGSTS.E.BYPASS.LTC128B.128 [R76+0x18880], [R2.64+0x180], !P4 ;  /* 0x18880180024c2fae */ /* 0x0009e2000e101d58 */
[----:B------:R-:W-:-:S02]  /*1ac0*/  LOP3.LUT P2, RZ, R89, 0x1, RZ, 0xc0, !PT ;  /* 0x0000000159ff7812 */ /* 0x000fc4000784c0ff */
[----:B------:R-:W-:Y:S01]  /*1ad0*/  LEA.HI.X R13, R6, c[0x0][0x1fc], R0, 0x1, P0 ;  /* 0x00007f00060d7a11 */ /* 0x000fe200000f0c00 */
[----:B------:R-:W-:Y:S01]  /*1ae0*/  IMAD.SHL.U32 R6, R77, 0x8, RZ ;  /* 0x000000084d067824 */ /* 0x000fe200078e00ff */
[----:B------:R-:W-:Y:S01]  /*1af0*/  P2R R16, PR, RZ, 0x8 ;  /* 0x00000008ff107803 */ /* 0x000fe20000000000 */
[----:B------:R-:W-:Y:S02]  /*1b00*/  @!P3 IMAD.MOV.U32 R7, RZ, RZ, c[0x0][0x208] ;  /* 0x00008200ff07b624 */ /* 0x000fe400078e00ff */
[----:B------:R-:W-:-:S03]  /*1b10*/  @!P3 IMAD.MOV.U32 R11, RZ, RZ, c[0x0][0x20c] ;  /* 0x00008300ff0bb624 */ /* 0x000fc600078e00ff */
[----:B------:R-:W-:-:S03]  /*1b20*/  @!P3 LEA R14, P0, R7, R12, 0x6 ;  /* 0x0000000c070eb211 */ /* 0x000fc600078030ff */
[----:B------:R1:W-:Y:S01]  /*1b30*/  @P1 LDGSTS.E.BYPASS.LTC128B.128 [R76+0x15080], [R8.64], !P2 ;  /* 0x15080000084c1fae */ /* 0x0003e2000d101d58 */
[----:B------:R-:W-:Y:S02]  /*1b40*/  @!P3 LEA.HI.X R15, R7, R13, R11, 0x6, P0 ;  /* 0x0000000d070fb211 */ /* 0x000fe400000f340b */
[----:B------:R-:W-:Y:S01]  /*1b50*/  LOP3.LUT P0, RZ, R22, 0x2, RZ, 0xc0, !PT ;  /* 0x0000000216ff7812 */ /* 0x000fe2000780c0ff */
[----:B------:R1:W-:Y:S01]  /*1b60*/  @P1 LDGSTS.E.BYPASS.LTC128B.128 [R76+0x16880], [R8.64+0x80], !P6 ;  /* 0x16880080084c1fae */ /* 0x0003e2000f101d58 */
[----:B------:R-:W-:-:S03]  /*1b70*/  SEL R7, RZ, 0x1, P2 ;  /* 0x00000001ff077807 */ /* 0x000fc60001000000 */
[----:B------:R1:W-:Y:S04]  /*1b80*/  @P1 LDGSTS.E.BYPASS.LTC128B.128 [R76+0x18080], [R8.64+0x100], !P5 ;  /* 0x18080100084c1fae */ /* 0x0003e8000e901d58 */
[----:B------:R1:W-:Y:S01]  /*1b90*/  @P1 LDGSTS.E.BYPASS.LTC128B.128 [R76+0x19880], [R8.64+0x180], !P4 ;  /* 0x19880180084c1fae */ /* 0x0003e2000e101d58 */
[C---:B----4-:R-:W-:Y:S02]  /*1ba0*/  LOP3.LUT R2, R10.reuse, 0xfffffff0, RZ, 0xc0, !PT ;  /* 0xfffffff00a027812 */ /* 0x050fe400078ec0ff */
[----:B------:R-:W-:Y:S01]  /*1bb0*/  SHF.R.S32.HI R3, RZ, 0x4, R10 ;  /* 0x00000004ff037819 */ /* 0x000fe2000001140a */
[----:B------:R-:W0:Y:S02]  /*1bc0*/  LDGDEPBAR ;  /* 0x00000000000079af */ /* 0x000e240000000000 */
[----:B------:R-:W-:Y:S01]  /*1bd0*/  IMAD.IADD R0, R85, 0x1, -R2 ;  /* 0x0000000155007824 */ /* 0x000fe200078e0a02 */
[----:B------:R-:W-:Y:S01]  /*1be0*/  LEA.HI R4, R10, R3, RZ, 0x1 ;  /* 0x000000030a047211 */ /* 0x000fe200078f08ff */
[----:B------:R-:W-:-:S03]  /*1bf0*/  IMAD.SHL.U32 R2, R22, 0x40, RZ ;  /* 0x0000004016027824 */ /* 0x000fc600078e00ff */
[----:B------:R-:W-:Y:S02]  /*1c00*/  SHF.R.S32.HI R5, RZ, 0x1f, R0 ;  /* 0x0000001fff057819 */ /* 0x000fe40000011400 */
[----:B------:R-:W-:Y:S02]  /*1c10*/  LOP3.LUT R2, R2, 0x1c0, RZ, 0xc0, !PT ;  /* 0x000001c002027812 */ /* 0x000fe400078ec0ff */
[----:B------:R-:W-:Y:S02]  /*1c20*/  LEA.HI R10, R5, R0, RZ, 0x3 ;  /* 0x00000000050a7211 */ /* 0x000fe400078f18ff */
[----:B------:R-:W-:Y:S02]  /*1c30*/  LOP3.LUT R4, R4, 0xfffffffe, RZ, 0xc0, !PT ;  /* 0xfffffffe04047812 */ /* 0x000fe400078ec0ff */
[----:B------:R-:W-:Y:S02]  /*1c40*/  LOP3.LUT R5, R10, 0xfffffff8, RZ, 0xc0, !PT ;  /* 0xfffffff80a057812 */ /* 0x000fe400078ec0ff */
[----:B------:R-:W-:Y:S01]  /*1c50*/  LOP3.LUT R6, R2, 0x8, R6, 0xf8, !PT ;  /* 0x0000000802067812 */ /* 0x000fe200078ef806 */
[----:B------:R-:W-:Y:S01]  /*1c60*/  IMAD.IADD R3, R3, 0x1, -R4 ;  /* 0x0000000103037824 */ /* 0x000fe200078e0a04 */
[----:B------:R-:W-:Y:S01]  /*1c70*/  SHF.R.U32.HI R2, RZ, 0x3, R2 ;  /* 0x00000003ff027819 */ /* 0x000fe20000011602 */
[----:B------:R-:W-:Y:S01]  /*1c80*/  IMAD.IADD R4, R0, 0x1, -R5 ;  /* 0x0000000100047824 */ /* 0x000fe200078e0a05 */
[----:B------:R-:W-:-:S02]  /*1c90*/  SEL R5, RZ, 0x4, P5 ;  /* 0x00000004ff057807 */ /* 0x000fc40002800000 */
[----:B------:R-:W-:Y:S01]  /*1ca0*/  LOP3.LUT R0, R6, R2, RZ, 0x3c, !PT ;  /* 0x0000000206007212 */ /* 0x000fe200078e3cff */
[----:B------:R-:W-:Y:S01]  /*1cb0*/  IMAD.SHL.U32 R2, R4, 0x40, RZ ;  /* 0x0000004004027824 */ /* 0x000fe200078e00ff */
[----:B------:R-:W-:Y:S01]  /*1cc0*/  SEL R6, RZ, 0x2, P6 ;  /* 0x00000002ff067807 */ /* 0x000fe20003000000 */
[----:B------:R-:W-:-:S04]  /*1cd0*/  DEPBAR.LE SB0, 0x1 ;  /* 0x000080400000791a */ /* 0x000fc80000000000 */
[C---:B------:R-:W-:Y:S01]  /*1ce0*/  IMAD R0, R3.reuse, 0x200, R0 ;  /* 0x0000020003007824 */ /* 0x040fe200078e0200 */
[----:B------:R-:W-:Y:S01]  /*1cf0*/  LOP3.LUT R2, R2, 0x1c0, RZ, 0xc0, !PT ;  /* 0x000001c002027812 */ /* 0x000fe200078ec0ff */
[----:B------:R-:W-:Y:S01]  /*1d00*/  IMAD.SHL.U32 R3, R3, 0x8, RZ ;  /* 0x0000000803037824 */ /* 0x000fe200078e00ff */
[----:B------:R-:W-:Y:S01]  /*1d10*/  IADD3 R5, R5, R6, R7 ;  /* 0x0000000605057210 */ /* 0x000fe20007ffe007 */
[----:B------:R-:W-:Y:S01]  /*1d20*/  IMAD.SHL.U32 R135, R0, 0x2, RZ ;  /* 0x0000000200877824 */ /* 0x000fe200078e00ff */
[----:B------:R-:W-:Y:S01]  /*1d30*/  BAR.SYNC.DEFER_BLOCKING 0x0 ;  /* 0x0000000000007b1d */ /* 0x000fe20000010000 */
[----:B------:R-:W-:Y:S02]  /*1d40*/  LOP3.LUT P1, RZ, R4, 0x4, RZ, 0xc0, !PT ;  /* 0x0000000404ff7812 */ /* 0x000fe4000782c0ff */
[----:B------:R-:W-:Y:S02]  /*1d50*/  LOP3.LUT R3, R2, 0x8, R3, 0xf8, !PT ;  /* 0x0000000802037812 */ /* 0x000fe400078ef803 */
[----:B------:R-:W-:-:S02]  /*1d60*/  SHF.R.U32.HI R2, RZ, 0x3, R2 ;  /* 0x00000003ff027819 */ /* 0x000fc40000011602 */
[----:B------:R-:W-:Y:S02]  /*1d70*/  IADD3 R0, R135, 0x14080, RZ ;  /* 0x0001408087007810 */ /* 0x000fe40007ffe0ff */
[----:B------:R-:W-:Y:S01]  /*1d80*/  LOP3.LUT R2, R3, R2, RZ, 0x3c, !PT ;  /* 0x0000000203027212 */ /* 0x000fe200078e3cff */
[----:B------:R-:W-:Y:S01]  /*1d90*/  IMAD.SHL.U32 R3, R10, 0x40, RZ ;  /* 0x000000400a037824 */ /* 0x000fe200078e00ff */
[----:B------:R-:W-:Y:S02]  /*1da0*/  IADD3 R242, R135, 0x140a0, RZ ;  /* 0x000140a087f27810 */ /* 0x000fe40007ffe0ff */
[----:B------:R-:W-:Y:S02]  /*1db0*/  @P0 IADD3 R242, R0, -0x20, RZ ;  /* 0xffffffe000f20810 */ /* 0x000fe40007ffe0ff */
[----:B------:R-:W-:Y:S01]  /*1dc0*/  LOP3.LUT R3, R2, 0xfffffe00, R3, 0xf8, !PT ;  /* 0xfffffe0002037812 */ /* 0x000fe200078ef803 */
[----:B------:R-:W-:Y:S01]  /*1dd0*/  IMAD.MOV.U32 R2, RZ, RZ, 0x40 ;  /* 0x00000040ff027424 */ /* 0x000fe200078e00ff */
[----:B------:R-:W-:-:S02]  /*1de0*/  SEL R0, RZ, 0x8, P4 ;  /* 0x00000008ff007807 */ /* 0x000fc40002000000 */
[----:B------:R-:W-:Y:S01]  /*1df0*/  LOP3.LUT P0, RZ, R4, 0x2, RZ, 0xc0, !PT ;  /* 0x0000000204ff7812 */ /* 0x000fe2000780c0ff */
[----:B------:R-:W-:Y:S01]  /*1e00*/  IMAD.MOV.U32 R4, RZ, RZ, 0x10 ;  /* 0x00000010ff047424 */ /* 0x000fe200078e00ff */
[----:B------:R-:W-:Y:S01]  /*1e10*/  P2R R7, PR, RZ, 0x40 ;  /* 0x00000040ff077803 */ /* 0x000fe20000000000 */
[----:B------:R-:W-:Y:S01]  /*1e20*/  IMAD R220, R73, 0x400, R3 ;  /* 0x0000040049dc7824 */ /* 0x000fe200078e0203 */
[----:B------:R-:W-:Y:S01]  /*1e30*/  IADD3 R252, R242, 0x1000, RZ ;  /* 0x00001000f2fc7810 */ /* 0x000fe20007ffe0ff */
[----:B------:R-:W-:Y:S01]  /*1e40*/  IMAD.IADD R6, R0, 0x1, R5 ;  /* 0x0000000100067824 */ /* 0x000fe200078e0205 */
[----:B------:R-:W-:Y:S01]  /*1e50*/  SEL R4, R4, 0xfffffff0, !P0 ;  /* 0xfffffff004047807 */ /* 0x000fe20004000000 */
[----:B------:R-:W-:Y:S01]  /*1e60*/  IMAD.MOV.U32 R0, RZ, RZ, 0x20 ;  /* 0x00000020ff007424 */ /* 0x000fe200078e00ff */
[C---:B------:R-:W-:Y:S01]  /*1e70*/  LEA R228, R220.reuse, 0x4080, 0x1 ;  /* 0x00004080dce47811 */ /* 0x040fe200078e08ff */
[----:B------:R-:W-:Y:S01]  /*1e80*/  IMAD.SHL.U32 R220, R220, 0x2, RZ ;  /* 0x00000002dcdc7824 */ /* 0x000fe200078e00ff */
[----:B------:R-:W-:-:S02]  /*1e90*/  IADD3 R5, R72, c[0x0][0x1d0], -R77 ;  /* 0x0000740048057a10 */ /* 0x000fc40007ffe84d */
[----:B------:R-:W-:Y:S01]  /*1ea0*/  SEL R0, R0, 0xffffffe0, !P1 ;  /* 0xffffffe000007807 */ /* 0x000fe20004800000 */
[--C-:B------:R-:W-:Y:S01]  /*1eb0*/  IMAD R224, R4, 0x2, R228.reuse ;  /* 0x0000000204e07824 */ /* 0x100fe200078e02e4 */
[----:B------:R-:W-:Y:S01]  /*1ec0*/  LDSM.16.M88.4 R160, [R220+0x4080] ;  /* 0x00408000dca0783b */ /* 0x000fe20000000200 */
[----:B------:R-:W-:Y:S02]  /*1ed0*/  LOP3.LUT P6, RZ, R6, 0x1, RZ, 0xc0, !PT ;  /* 0x0000000106ff7812 */ /* 0x000fe400078cc0ff */
[C---:B------:R-:W-:Y:S01]  /*1ee0*/  IMAD R228, R0.reuse, 0x2, R228 ;  /* 0x0000000200e47824 */ /* 0x040fe200078e02e4 */
[----:B------:R-:W-:Y:S01]  /*1ef0*/  LDSM.16.M88.4 R188, [R220+0x8080] ;  /* 0x00808000dcbc783b */ /* 0x000fe20000000200 */
[----:B------:R-:W-:Y:S01]  /*1f00*/  IMAD R232, R0, 0x2, R224 ;  /* 0x0000000200e87824 */ /* 0x000fe200078e02e0 */
[----:B------:R-:W-:Y:S02]  /*1f10*/  ISETP.LT.OR P0, PT, R5, 0x1, !P6 ;  /* 0x000000010500780c */ /* 0x000fe40007701670 */
[----:B------:R-:W-:Y:S01]  /*1f20*/  LDSM.16.M88.4 R204, [R220+0xc080] ;  /* 0x00c08000dccc783b */ /* 0x000fe20000000200 */
[----:B------:R-:W-:-:S02]  /*1f30*/  LOP3.LUT P2, RZ, R6, 0x2, RZ, 0xc0, !PT ;  /* 0x0000000206ff7812 */ /* 0x000fc4000784c0ff */
[----:B------:R-:W-:Y:S01]  /*1f40*/  LOP3.LUT P1, RZ, R6, 0x4, RZ, 0xc0, !PT ;  /* 0x0000000406ff7812 */ /* 0x000fe2000782c0ff */
[----:B------:R-:W-:Y:S01]  /*1f50*/  LDSM.16.M88.4 R164, [R224] ;  /* 0x00000000e0a4783b */ /* 0x000fe20000000200 */
[C---:B------:R-:W-:Y:S02]  /*1f60*/  IADD3 R251, R242.reuse, 0x1800, RZ ;  /* 0x00001800f2fb7810 */ /* 0x040fe40007ffe0ff */
[C---:B------:R-:W-:Y:S01]  /*1f70*/  IADD3 R250, R242.reuse, 0x2000, RZ ;  /* 0x00002000f2fa7810 */ /* 0x040fe20007ffe0ff */
[----:B------:R-:W-:Y:S01]  /*1f80*/  LDSM.16.M88.4 R192, [R224+0x4000] ;  /* 0x00400000e0c0783b */ /* 0x000fe20000000200 */
[C---:B------:R-:W-:Y:S02]  /*1f90*/  IADD3 R249, R242.reuse, 0x2800, RZ ;  /* 0x00002800f2f97810 */ /* 0x040fe40007ffe0ff */
[C---:B------:R-:W-:Y:S01]  /*1fa0*/  IADD3 R248, R242.reuse, 0x3000, RZ ;  /* 0x00003000f2f87810 */ /* 0x040fe20007ffe0ff */
[----:B------:R-:W-:Y:S01]  /*1fb0*/  LDSM.16.M88.4 R208, [R224+0x8000] ;  /* 0x00800000e0d0783b */ /* 0x000fe20000000200 */
[----:B------:R-:W-:-:S02]  /*1fc0*/  IADD3 R247, R242, 0x3800, RZ ;  /* 0x00003800f2f77810 */ /* 0x000fc40007ffe0ff */
[C---:B------:R-:W-:Y:S01]  /*1fd0*/  IADD3 R246, R242.reuse, 0x4000, RZ ;  /* 0x00004000f2f67810 */ /* 0x040fe20007ffe0ff */
[----:B------:R-:W-:Y:S01]  /*1fe0*/  LDSM.16.M88.4 R180, [R228] ;  /* 0x00000000e4b4783b */ /* 0x000fe20000000200 */
[C---:B------:R-:W-:Y:S02]  /*1ff0*/  IADD3 R245, R242.reuse, 0x4800, RZ ;  /* 0x00004800f2f57810 */ /* 0x040fe40007ffe0ff */
[C---:B------:R-:W-:Y:S01]  /*2000*/  IADD3 R244, R242.reuse, 0x5000, RZ ;  /* 0x00005000f2f47810 */ /* 0x040fe20007ffe0ff */
[----:B------:R-:W-:Y:S01]  /*2010*/  LDSM.16.M88.4 R196, [R228+0x4000] ;  /* 0x00400000e4c4783b */ /* 0x000fe20000000200 */
[----:B------:R-:W-:-:S03]  /*2020*/  IADD3 R243, R242, 0x5800, RZ ;  /* 0x00005800f2f37810 */ /* 0x000fc60007ffe0ff */
        /* <DEDUP_REMOVED lines=11> */
[----:B-1----:R-:W1:Y:S04]  /*20e0*/  LDSM.16.M88.4 R8, [R135+0x14080] ;  /* 0x014080008708783b */ /* 0x002e680000000200 */
[----:B------:R-:W2:Y:S04]  /*20f0*/  LDSM.16.M88.4 R24, [R135+0x14880] ;  /* 0x014880008718783b */ /* 0x000ea80000000200 */
[----:B------:R-:W4:Y:S04]  /*2100*/  LDSM.16.M88.4 R28, [R135+0x15080] ;  /* 0x01508000871c783b */ /* 0x000f280000000200 */
[----:B------:R-:W5:Y:S04]  /*2110*/  LDSM.16.M88.4 R44, [R242] ;  /* 0x00000000f22c783b */ /* 0x000f680000000200 */
[----:B------:R-:W3:Y:S04]  /*2120*/  LDSM.16.M88.4 R48, [R242+0x800] ;  /* 0x00080000f230783b */ /* 0x000ee80000000200 */
[----:B------:R-:W3:Y:S04]  /*2130*/  LDSM.16.M88.4 R56, [R242+0x1000] ;  /* 0x00100000f238783b */ /* 0x000ee80000000200 */
[----:B------:R-:W-:Y:S01]  /*2140*/  @!PT LDS RZ, [RZ] ;  /* 0x00000000fffff984 */ /* 0x000fe20000000800 */
[----:B------:R-:W-:Y:S01]  /*2150*/  @!PT LDS RZ, [RZ] ;  /* 0x00000000fffff984 */ /* 0x000fe20000000800 */
[----:B------:R-:W-:Y:S01]  /*2160*/  @!PT LDS RZ, [RZ] ;  /* 0x00000000fffff984 */ /* 0x000fe20000000800 */
[----:B------:R3:W-:Y:S01]  /*2170*/  LDGSTS.E.BYPASS.LTC128B.128 [R76+0x4080], [R12.64], !P0 ;  /* 0x040800000c4c7fae */ /* 0x0007e2000c101d58 */
[----:B------:R-:W-:-:S04]  /*2180*/  LOP3.LUT P0, RZ, R22, 0x4, RZ, 0xc0, !PT ;  /* 0x0000000416ff7812 */ /* 0x000fc8000780c0ff */
[----:B------:R-:W-:Y:S02]  /*2190*/  SEL R2, R2, 0xffffffc0, !P0 ;  /* 0xffffffc002027807 */ /* 0x000fe40004000000 */
[----:B------:R-:W-:-:S03]  /*21a0*/  ISETP.LT.OR P0, PT, R5, 0x1, !P2 ;  /* 0x000000010500780c */ /* 0x000fc60005701670 */
[--C-:B------:R-:W-:Y:S02]  /*21b0*/  IMAD.IADD R241, R135, 0x1, R2.reuse ;  /* 0x0000000187f17824 */ /* 0x100fe400078e0202 */
[----:B------:R-:W-:Y:S01]  /*21c0*/  IMAD.IADD R238, R242, 0x1, R2 ;  /* 0x00000001f2ee7824 */ /* 0x000fe200078e0202 */
[C---:B-1----:R-:W-:Y:S07]  /*21d0*/  HMMA.16816.F32.BF16 R20, R160.reuse, R10, RZ ;  /* 0x0000000aa014723c */ /* 0x042fee00000418ff */
[----:B------:R1:W-:Y:S01]  /*21e0*/  LDGSTS.E.BYPASS.LTC128B.128 [R76+0x5880], [R12.64+0x80], !P0 ;  /* 0x058800800c4c7fae */ /* 0x0003e2000c101d58 */
[----:B------:R-:W-:Y:S01]  /*21f0*/  ISETP.LT.OR P0, PT, R5, 0x1, !P1 ;  /* 0x000000010500780c */ /* 0x000fe20004f01670 */
[C---:B--2---:R-:W-:Y:S08]  /*2200*/  HMMA.16816.F32.BF16 R32, R160.reuse, R24, RZ ;  /* 0x00000018a020723c */ /* 0x044ff000000418ff */
[----:B------:R-:W-:Y:S04]  /*2210*/  HMMA.16816.F32.BF16 R36, R160, R26, RZ ;  /* 0x0000001aa024723c */ /* 0x000fe800000418ff */
[----:B------:R1:W-:Y:S01]  /*2220*/  LDGSTS.E.BYPASS.LTC128B.128 [R76+0x7080], [R12.64+0x100], !P0 ;  /* 0x070801000c4c7fae */ /* 0x0003e2000c101d58 */
[----:B------:R-:W-:-:S04]  /*2230*/  LOP3.LUT P0, RZ, R6, 0x8, RZ, 0xc0, !PT ;  /* 0x0000000806ff7812 */ /* 0x000fc8000780c0ff */
[----:B------:R-:W-:Y:S01]  /*2240*/  ISETP.LT.OR P3, PT, R5, 0x1, !P0 ;  /* 0x000000010500780c */ /* 0x000fe20004761670 */
[----:B----4-:R-:W-:Y:S08]  /*2250*/  HMMA.16816.F32.BF16 R40, R160, R28, RZ ;  /* 0x0000001ca028723c */ /* 0x010ff000000418ff */
[----:B-----5:R-:W-:Y:S04]  /*2260*/  HMMA.16816.F32.BF16 R20, R164, R46, R20 ;  /* 0x0000002ea414723c */ /* 0x020fe80000041814 */
[----:B------:R1:W-:Y:S01]  /*2270*/  LDGSTS.E.BYPASS.LTC128B.128 [R76+0x8880], [R12.64+0x180], !P3 ;  /* 0x088801800c4c7fae */ /* 0x0003e2000d901d58 */
[----:B------:R-:W-:-:S03]  /*2280*/  ISETP.NE.AND P3, PT, R16, RZ, PT ;  /* 0x000000ff1000720c */ /* 0x000fc60003f65270 */
[C---:B---3--:R-:W-:Y:S08]  /*2290*/  HMMA.16816.F32.BF16 R16, R160.reuse, R8, RZ ;  /* 0x00000008a010723c */ /* 0x048ff000000418ff */
[----:B------:R-:W-:Y:S02]  /*22a0*/  HMMA.16816.F32.BF16 R8, R160, R30, RZ ;  /* 0x0000001ea008723c */ /* 0x000fe400000418ff */
[----:B------:R-:W-:-:S02]  /*22b0*/  @!P3 ISETP.LT.OR P6, PT, R5, 0x21, !P6 ;  /* 0x000000210500b80c */ /* 0x000fc400077c1670 */
[C---:B------:R-:W-:Y:S02]  /*22c0*/  @!P3 ISETP.LT.OR P2, PT, R5.reuse, 0x21, !P2 ;  /* 0x000000210500b80c */ /* 0x040fe40005741670 */
[C---:B------:R-:W-:Y:S02]  /*22d0*/  @!P3 ISETP.LT.OR P1, PT, R5.reuse, 0x21, !P1 ;  /* 0x000000210500b80c */ /* 0x040fe40004f21670 */
[----:B------:R-:W-:Y:S01]  /*22e0*/  @!P3 ISETP.LT.OR P0, PT, R5, 0x21, !P0 ;  /* 0x000000210500b80c */ /* 0x000fe20004701670 */
[----:B------:R-:W-:Y:S01]  /*22f0*/  HMMA.16816.F32.BF16 R24, R164, R48, R32 ;  /* 0x00000030a418723c */ /* 0x000fe20000041820 */
[----:B------:R-:W-:-:S05]  /*2300*/  IADD3 R5, R242, 0x800, RZ ;  /* 0x00000800f2057810 */ /* 0x000fca0007ffe0ff */
[----:B------:R1:W-:Y:S01]  /*2310*/  @!P3 LDGSTS.E.BYPASS.LTC128B.128 [R76+0x5080], [R14.64], !P6 ;  /* 0x050800000e4cbfae */ /* 0x0003e2000f101d58 */
[----:B------:R-:W-:Y:S01]  /*2320*/  ISETP.NE.AND P6, PT, R7, RZ, PT ;  /* 0x000000ff0700720c */ /* 0x000fe20003fc5270 */
[C---:B------:R-:W-:Y:S02]  /*2330*/  HMMA.16816.F32.BF16 R16, R164.reuse, R44, R16 ;  /* 0x0000002ca410723c */ /* 0x040fe40000041810 */
[----:B------:R1:W-:Y:S04]  /*2340*/  @!P3 LDGSTS.E.BYPASS.LTC128B.128 [R76+0x6880], [R14.64+0x80], !P2 ;  /* 0x068800800e4cbfae */ /* 0x0003e8000d101d58 */
[----:B------:R1:W-:Y:S02]  /*2350*/  @!P3 LDGSTS.E.BYPASS.LTC128B.128 [R76+0x8080], [R14.64+0x100], !P1 ;  /* 0x080801000e4cbfae */ /* 0x0003e4000c901d58 */
[----:B------:R-:W-:Y:S02]  /*2360*/  HMMA.16816.F32.BF16 R28, R164, R50, R36 ;  /* 0x00000032a41c723c */ /* 0x000fe40000041824 */
[----:B------:R1:W-:Y:S01]  /*2370*/  @!P3 LDGSTS.E.BYPASS.LTC128B.128 [R76+0x9880], [R14.64+0x180], !P0 ;  /* 0x098801800e4cbfae */ /* 0x0003e2000c101d58 */
[----:B------:R-:W-:-:S03]  /*2380*/  PLOP3.LUT P0, PT, PT, PT, UP0, 0x40, 0x0 ;  /* 0x000000000000781c */ /* 0x000fc60003f0e808 */
[----:B------:R-:W2:Y:S02]  /*2390*/  LDSM.16.M88.4 R52, [R241+0x14080] ;  /* 0x01408000f134783b */ /* 0x000ea40000000200 */
[C---:B------:R-:W-:Y:S02]  /*23a0*/  HMMA.16816.F32.BF16 R32, R164.reuse, R56, R40 ;  /* 0x00000038a420723c */ /* 0x040fe40000041828 */
[----:B------:R-:W3:Y:S04]  /*23b0*/  LDSM.16.M88.4 R60, [R241+0x14880] ;  /* 0x01488000f13c783b */ /* 0x000ee80000000200 */
[----:B------:R-:W4:Y:S02]  /*23c0*/  LDSM.16.M88.4 R64, [R241+0x15080] ;  /* 0x01508000f140783b */ /* 0x000f240000000200 */
[----:B------:R-:W-:Y:S02]  /*23d0*/  HMMA.16816.F32.BF16 R8, R164, R58, R8 ;  /* 0x0000003aa408723c */ /* 0x000fe40000041808 */
[----:B------:R-:W-:Y:S04]  /*23e0*/  LDSM.16.M88.4 R40, [R238+0x800] ;  /* 0x00080000ee28783b */ /* 0x000fe80000000200 */
[----:B------:R-:W-:Y:S04]  /*23f0*/  LDSM.16.M88.4 R56, [R238+0x1000] ;  /* 0x00100000ee38783b */ /* 0x000fe80000000200 */
[----:B------:R-:W-:Y:S04]  /*2400*/  LDSM.16.M88.4 R36, [R135+0x15880] ;  /* 0x015880008724783b */ /* 0x000fe80000000200 */
[----:B-1----:R-:W1:Y:S04]  /*2410*/  LDSM.16.M88.4 R12, [R238] ;  /* 0x00000000ee0c783b */ /* 0x002e680000000200 */
[----:B------:R-:W5:Y:S04]  /*2420*/  LDSM.16.M88.4 R48, [R135+0x16080] ;  /* 0x016080008730783b */ /* 0x000f680000000200 */
[----:B------:R-:W-:Y:S04]  /*2430*/  LDSM.16.M88.4 R44, [R242+0x2000] ;  /* 0x00200000f22c783b */ /* 0x000fe80000000200 */
[----:B------:R-:W-:Y:S01]  /*2440*/  LDSM.16.M88.4 R68, [R241+0x18880] ;  /* 0x01888000f144783b */ /* 0x000fe20000000200 */
[C---:B--2---:R-:W-:Y:S03]  /*2450*/  HMMA.16816.F32.BF16 R16, R180.reuse, R52, R16 ;  /* 0x00000034b410723c */ /* 0x044fe60000041810 */
[----:B------:R-:W0:Y:S04]  /*2460*/  LDGDEPBAR ;  /* 0x00000000000079af */ /* 0x000e280000000000 */
[----:B------:R-:W-:Y:S01]  /*2470*/  STL [R1], R5 ;  /* 0x0000000501007387 */ /* 0x000fe20000100800 */
[C---:B------:R-:W-:Y:S03]  /*2480*/  HMMA.16816.F32.BF16 R20, R180.reuse, R54, R20 ;  /* 0x00000036b414723c */ /* 0x040fe60000041814 */
[----:B------:R-:W-:Y:S05]  /*2490*/  LDSM.16.M88.4 R52, [R242+0x2800] ;  /* 0x00280000f234783b */ /* 0x000fea0000000200 */
[C---:B---3--:R-:W-:Y:S08]  /*24a0*/  HMMA.16816.F32.BF16 R24, R180.reuse, R60, R24 ;  /* 0x0000003cb418723c */ /* 0x048ff00000041818 */
[C---:B------:R-:W-:Y:S01]  /*24b0*/  HMMA.16816.F32.BF16 R28, R180.reuse, R62, R28 ;  /* 0x0000003eb41c723c */ /* 0x040fe2000004181c */
[----:B------:R-:W2:Y:S07]  /*24c0*/  LDSM.16.M88.4 R60, [R135+0x16880] ;  /* 0x01688000873c783b */ /* 0x000eae0000000200 */
[C---:B----4-:R-:W-:Y:S08]  /*24d0*/  HMMA.16816.F32.BF16 R32, R180.reuse, R64, R32 ;  /* 0x00000040b420723c */ /* 0x050ff00000041820 */
[----:B------:R-:W-:Y:S01]  /*24e0*/  HMMA.16816.F32.BF16 R8, R180, R66, R8 ;  /* 0x00000042b408723c */ /* 0x000fe20000041808 */
[----:B------:R-:W-:Y:S07]  /*24f0*/  LDSM.16.M88.4 R64, [R135+0x18080] ;  /* 0x018080008740783b */ /* 0x000fee0000000200 */
[C---:B-1----:R-:W-:Y:S08]  /*2500*/  HMMA.16816.F32.BF16 R16, R184.reuse, R12, R16 ;  /* 0x0000000cb810723c */ /* 0x042ff00000041810 */
[C---:B------:R-:W-:Y:S01]  /*2510*/  HMMA.16816.F32.BF16 R20, R184.reuse, R14, R20 ;  /* 0x0000000eb814723c */ /* 0x040fe20000041814 */
[----:B------:R-:W1:Y:S07]  /*2520*/  LDSM.16.M88.4 R12, [R242+0x1800] ;  /* 0x00180000f20c783b */ /* 0x000e6e0000000200 */
[C---:B------:R-:W-:Y:S08]  /*2530*/  HMMA.16816.F32.BF16 R24, R184.reuse, R40, R24 ;  /* 0x00000028b818723c */ /* 0x040ff00000041818 */
[C---:B------:R-:W-:Y:S01]  /*2540*/  HMMA.16816.F32.BF16 R28, R184.reuse, R42, R28 ;  /* 0x0000002ab81c723c */ /* 0x040fe2000004181c */
[----:B------:R-:W3:Y:S07]  /*2550*/  LDSM.16.M88.4 R40, [R241+0x15880] ;  /* 0x01588000f128783b */ /* 0x000eee0000000200 */
[C---:B------:R-:W-:Y:S08]  /*2560*/  HMMA.16816.F32.BF16 R32, R184.reuse, R56, R32 ;  /* 0x00000038b820723c */ /* 0x040ff00000041820 */
[----:B------:R-:W-:Y:S01]  /*2570*/  HMMA.16816.F32.BF16 R8, R184, R58, R8 ;  /* 0x0000003ab808723c */ /* 0x000fe20000041808 */
[----:B------:R-:W-:Y:S07]  /*2580*/  LDSM.16.M88.4 R56, [R238+0x2800] ;  /* 0x00280000ee38783b */ /* 0x000fee0000000200 */
[C---:B------:R-:W-:Y:S08]  /*2590*/  HMMA.16816.F32.BF16 R16, R188.reuse, R36, R16 ;  /* 0x00000024bc10723c */ /* 0x040ff00000041810 */
[C---:B------:R-:W-:Y:S01]  /*25a0*/  HMMA.16816.F32.BF16 R20, R188.reuse, R38, R20 ;  /* 0x00000026bc14723c */ /* 0x040fe20000041814 */
[----:B------:R-:W-:Y:S07]  /*25b0*/  LDSM.16.M88.4 R36, [R238+0x1800] ;  /* 0x00180000ee24783b */ /* 0x000fee0000000200 */
[C---:B-----5:R-:W-:Y:S08]  /*25c0*/  HMMA.16816.F32.BF16 R24, R188.reuse, R48, R24 ;  /* 0x00000030bc18723c */ /* 0x060ff00000041818 */
[C---:B------:R-:W-:Y:S01]  /*25d0*/  HMMA.16816.F32.BF16 R28, R188.reuse, R50, R28 ;  /* 0x00000032bc1c723c */ /* 0x040fe2000004181c */
[----:B------:R-:W4:Y:S07]  /*25e0*/  LDSM.16.M88.4 R48, [R241+0x16080] ;  /* 0x01608000f130783b */ /* 0x000f2e0000000200 */
[C---:B--2---:R-:W-:Y:S08]  /*25f0*/  HMMA.16816.F32.BF16 R32, R188.reuse, R60, R32 ;  /* 0x0000003cbc20723c */ /* 0x044ff00000041820 */
[----:B------:R-:W-:Y:S01]  /*2600*/  HMMA.16816.F32.BF16 R8, R188, R62, R8 ;  /* 0x0000003ebc08723c */ /* 0x000fe20000041808 */
[----:B------:R-:W2:Y:S07]  /*2610*/  LDSM.16.M88.4 R60, [R241+0x16880] ;  /* 0x01688000f13c783b */ /* 0x000eae0000000200 */
[C---:B-1----:R-:W-:Y:S08]  /*2620*/  HMMA.16816.F32.BF16 R16, R192.reuse, R12, R16 ;  /* 0x0000000cc010723c */ /* 0x042ff00000041810 */
[C---:B------:R-:W-:Y:S08]  /*2630*/  HMMA.16816.F32.BF16 R20, R192.reuse, R14, R20 ;  /* 0x0000000ec014723c */ /* 0x040ff00000041814 */
[C---:B------:R-:W-:Y:S08]  /*2640*/  HMMA.16816.F32.BF16 R24, R192.reuse, R44, R24 ;  /* 0x0000002cc018723c */ /* 0x040ff00000041818 */
[C---:B------:R-:W-:Y:S01]  /*2650*/  HMMA.16816.F32.BF16 R28, R192.reuse, R46, R28 ;  /* 0x0000002ec01c723c */ /* 0x040fe2000004181c */
[----:B------:R-:W1:Y:S07]  /*2660*/  LDSM.16.M88.4 R44, [R238+0x2000] ;  /* 0x00200000ee2c783b */ /* 0x000e6e0000000200 */
[C---:B------:R-:W-:Y:S08]  /*2670*/  HMMA.16816.F32.BF16 R32, R192.reuse, R52, R32 ;  /* 0x00000034c020723c */ /* 0x040ff00000041820 */
[----:B------:R-:W-:Y:S01]  /*2680*/  HMMA.16816.F32.BF16 R12, R192, R54, R8 ;  /* 0x00000036c00c723c */ /* 0x000fe20000041808 */
[----:B------:R-:W-:Y:S07]  /*2690*/  LDSM.16.M88.4 R52, [R135+0x17880] ;  /* 0x017880008734783b */ /* 0x000fee0000000200 */
[C---:B---3--:R-:W-:Y:S08]  /*26a0*/  HMMA.16816.F32.BF16 R8, R196.reuse, R40, R16 ;  /* 0x00000028c408723c */ /* 0x048ff00000041810 */
[C---:B------:R-:W-:Y:S01]  /*26b0*/  HMMA.16816.F32.BF16 R20, R196.reuse, R42, R20 ;  /* 0x0000002ac414723c */ /* 0x040fe20000041814 */
[----:B------:R-:W3:Y:S07]  /*26c0*/  LDSM.16.M88.4 R40, [R135+0x17080] ;  /* 0x017080008728783b */ /* 0x000eee0000000200 */
[C---:B----4-:R-:W-:Y:S08]  /*26d0*/  HMMA.16816.F32.BF16 R24, R196.reuse, R48, R24 ;  /* 0x00000030c418723c */ /* 0x050ff00000041818 */
[C---:B------:R-:W-:Y:S01]  /*26e0*/  HMMA.16816.F32.BF16 R28, R196.reuse, R50, R28 ;  /* 0x00000032c41c723c */ /* 0x040fe2000004181c */
[----:B------:R-:W-:Y:S07]  /*26f0*/  LDSM.16.M88.4 R48, [R242+0x3800] ;  /* 0x00380000f230783b */ /* 0x000fee0000000200 */
[C---:B--2---:R-:W-:Y:S08]  /*2700*/  HMMA.16816.F32.BF16 R32, R196.reuse, R60, R32 ;  /* 0x0000003cc420723c */ /* 0x044ff00000041820 */
[----:B------:R-:W-:Y:S01]  /*2710*/  HMMA.16816.F32.BF16 R16, R196, R62, R12 ;  /* 0x0000003ec410723c */ /* 0x000fe2000004180c */
[----:B------:R-:W-:Y:S07]  /*2720*/  LDSM.16.M88.4 R60, [R242+0x4000] ;  /* 0x00400000f23c783b */ /* 0x000fee0000000200 */
[C---:B------:R-:W-:Y:S08]  /*2730*/  HMMA.16816.F32.BF16 R12, R200.reuse, R36, R8 ;  /* 0x00000024c80c723c */ /* 0x040ff00000041808 */
[C---:B------:R-:W-:Y:S01]  /*2740*/  HMMA.16816.F32.BF16 R8, R200.reuse, R38, R20 ;  /* 0x00000026c808723c */ /* 0x040fe20000041814 */
[----:B------:R-:W2:Y:S07]  /*2750*/  LDSM.16.M88.4 R36, [R242+0x3000] ;  /* 0x00300000f224783b */ /* 0x000eae0000000200 */
[C---:B-1----:R-:W-:Y:S08]  /*2760*/  HMMA.16816.F32.BF16 R24, R200.reuse, R44, R24 ;  /* 0x0000002cc818723c */ /* 0x042ff00000041818 */
[C---:B------:R-:W-:Y:S01]  /*2770*/  HMMA.16816.F32.BF16 R28, R200.reuse, R46, R28 ;  /* 0x0000002ec81c723c */ /* 0x040fe2000004181c */
[----:B------:R-:W1:Y:S07]  /*2780*/  LDSM.16.M88.4 R44, [R241+0x17080] ;  /* 0x01708000f12c783b */ /* 0x000e6e0000000200 */
[C---:B------:R-:W-:Y:S08]  /*2790*/  HMMA.16816.F32.BF16 R32, R200.reuse, R56, R32 ;  /* 0x00000038c820723c */ /* 0x040ff00000041820 */
[----:B------:R-:W-:Y:S01]  /*27a0*/  HMMA.16816.F32.BF16 R20, R200, R58, R16 ;  /* 0x0000003ac814723c */ /* 0x000fe20000041810 */
[----:B------:R-:W4:Y:S07]  /*27b0*/  LDSM.16.M88.4 R56, [R241+0x17880] ;  /* 0x01788000f138783b */ /* 0x000f2e0000000200 */
[C---:B---3--:R-:W-:Y:S08]  /*27c0*/  HMMA.16816.F32.BF16 R16, R204.reuse, R40, R12 ;  /* 0x00000028cc10723c */ /* 0x048ff0000004180c */
[C---:B------:R-:W-:Y:S01]  /*27d0*/  HMMA.16816.F32.BF16 R12, R204.reuse, R42, R8 ;  /* 0x0000002acc0c723c */ /* 0x040fe20000041808 */
[----:B------:R-:W-:Y:S07]  /*27e0*/  LDSM.16.M88.4 R40, [R238+0x3000] ;  /* 0x00300000ee28783b */ /* 0x000fee0000000200 */
[C---:B------:R-:W-:Y:S08]  /*27f0*/  HMMA.16816.F32.BF16 R8, R204.reuse, R52, R24 ;  /* 0x00000034cc08723c */ /* 0x040ff00000041818 */
[C---:B------:R-:W-:Y:S01]  /*2800*/  HMMA.16816.F32.BF16 R28, R204.reuse, R54, R28 ;  /* 0x00000036cc1c723c */ /* 0x040fe2000004181c */
[----:B------:R-:W-:Y:S07]  /*2810*/  LDSM.16.M88.4 R52, [R238+0x3800] ;  /* 0x00380000ee34783b */ /* 0x000fee0000000200 */
[C---:B------:R-:W-:Y:S08]  /*2820*/  HMMA.16816.F32.BF16 R32, R204.reuse, R64, R32 ;  /* 0x00000040cc20723c */ /* 0x040ff00000041820 */
[----:B------:R-:W-:Y:S01]  /*2830*/  HMMA.16816.F32.BF16 R24, R204, R66, R20 ;  /* 0x00000042cc18723c */ /* 0x000fe20000041814 */
[----:B------:R-:W-:Y:S07]  /*2840*/  LDSM.16.M88.4 R64, [R135+0x18880] ;  /* 0x018880008740783b */ /* 0x000fee0000000200 */
[C---:B--2---:R-:W-:Y:S08]  /*2850*/  HMMA.16816.F32.BF16 R20, R208.reuse, R36, R16 ;  /* 0x00000024d014723c */ /* 0x044ff00000041810 */
[C---:B------:R-:W-:Y:S01]  /*2860*/  HMMA.16816.F32.BF16 R16, R208.reuse, R38, R12 ;  /* 0x00000026d010723c */ /* 0x040fe2000004180c */
[----:B------:R-:W2:Y:S07]  /*2870*/  LDSM.16.M88.4 R36, [R241+0x18080] ;  /* 0x01808000f124783b */ /* 0x000eae0000000200 */
[C---:B------:R-:W-:Y:S08]  /*2880*/  HMMA.16816.F32.BF16 R12, R208.reuse, R48, R8 ;  /* 0x00000030d00c723c */ /* 0x040ff00000041808 */
[C---:B------:R-:W-:Y:S01]  /*2890*/  HMMA.16816.F32.BF16 R8, R208.reuse, R50, R28 ;  /* 0x00000032d008723c */ /* 0x040fe2000004181c */
[----:B------:R-:W-:Y:S07]  /*28a0*/  LDSM.16.M88.4 R48, [R242+0x4800] ;  /* 0x00480000f230783b */ /* 0x000fee0000000200 */
[----:B------:R-:W-:Y:S08]  /*28b0*/  HMMA.16816.F32.BF16 R32, R208, R60, R32 ;  /* 0x0000003cd020723c */ /* 0x000ff00000041820 */
[C---:B-1----:R-:W-:Y:S08]  /*28c0*/  HMMA.16816.F32.BF16 R28, R212.reuse, R44, R20 ;  /* 0x0000002cd41c723c */ /* 0x042ff00000041814 */
[----:B------:R-:W-:Y:S01]  /*28d0*/  HMMA.16816.F32.BF16 R20, R212, R46, R16 ;  /* 0x0000002ed414723c */ /* 0x000fe20000041810 */
[----:B------:R-:W-:Y:S07]  /*28e0*/  LDSM.16.M88.4 R44, [R135+0x19080] ;  /* 0x01908000872c783b */ /* 0x000fee0000000200 */
[----:B------:R-:W-:Y:S01]  /*28f0*/  HMMA.16816.F32.BF16 R24, R208, R62, R24 ;  /* 0x0000003ed018723c */ /* 0x000fe20000041818 */
[----:B------:R-:W1:Y:S07]  /*2900*/  LDSM.16.M88.4 R60, [R238+0x4000] ;  /* 0x00400000ee3c783b */ /* 0x000e6e0000000200 */
[C---:B----4-:R-:W-:Y:S08]  /*2910*/  HMMA.16816.F32.BF16 R16, R212.reuse, R56, R12 ;  /* 0x00000038d410723c */ /* 0x050ff0000004180c */
[C---:B------:R-:W-:Y:S01]  /*2920*/  HMMA.16816.F32.BF16 R12, R212.reuse, R58, R8 ;  /* 0x0000003ad40c723c */ /* 0x040fe20000041808 */
[----:B------:R-:W-:Y:S07]  /*2930*/  LDSM.16.M88.4 R56, [R242+0x5000] ;  /* 0x00500000f238783b */ /* 0x000fee0000000200 */
[----:B--2---:R-:W-:Y:S08]  /*2940*/  HMMA.16816.F32.BF16 R8, R212, R36, R32 ;  /* 0x00000024d408723c */ /* 0x004ff00000041820 */
[C---:B------:R-:W-:Y:S08]  /*2950*/  HMMA.16816.F32.BF16 R28, R216.reuse, R40, R28 ;  /* 0x00000028d81c723c */ /* 0x040ff0000004181c */
[----:B------:R-:W-:Y:S01]  /*2960*/  HMMA.16816.F32.BF16 R32, R216, R42, R20 ;  /* 0x0000002ad820723c */ /* 0x000fe20000041814 */
[----:B------:R-:W2:Y:S07]  /*2970*/  LDSM.16.M88.4 R40, [R135+0x19880] ;  /* 0x019880008728783b */ /* 0x000eae0000000200 */
[----:B------:R-:W-:Y:S08]  /*2980*/  HMMA.16816.F32.BF16 R36, R212, R38, R24 ;  /* 0x00000026d424723c */ /* 0x000ff00000041818 */
[C---:B------:R-:W-:Y:S08]  /*2990*/  HMMA.16816.F32.BF16 R24, R216.reuse, R52, R16 ;  /* 0x00000034d818723c */ /* 0x040ff00000041810 */
[----:B-1----:R-:W-:Y:S08]  /*29a0*/  HMMA.16816.F32.BF16 R16, R216, R60, R8 ;  /* 0x0000003cd810723c */ /* 0x002ff00000041808 */
[C---:B------:R-:W-:Y:S08]  /*29b0*/  HMMA.16816.F32.BF16 R8, R220.reuse, R64, R28 ;  /* 0x00000040dc08723c */ /* 0x040ff0000004181c */
[----:B------:R-:W-:Y:S01]  /*29c0*/  HMMA.16816.F32.BF16 R32, R220, R66, R32 ;  /* 0x00000042dc20723c */ /* 0x000fe20000041820 */
[----:B------:R-:W-:Y:S07]  /*29d0*/  LDSM.16.M88.4 R64, [R238+0x4800] ;  /* 0x00480000ee40783b */ /* 0x000fee0000000200 */
[C---:B------:R-:W-:Y:S01]  /*29e0*/  HMMA.16816.F32.BF16 R20, R216.reuse, R54, R12 ;  /* 0x00000036d814723c */ /* 0x040fe2000004180c */
[----:B------:R-:W-:Y:S07]  /*29f0*/  LDSM.16.M88.4 R52, [R241+0x19880] ;  /* 0x01988000f134783b */ /* 0x000fee0000000200 */
[----:B------:R-:W-:Y:S01]  /*2a00*/  HMMA.16816.F32.BF16 R12, R216, R62, R36 ;  /* 0x0000003ed80c723c */ /* 0x000fe20000041824 */
[----:B------:R-:W1:Y:S04]  /*2a10*/  LDSM.16.M88.4 R36, [R242+0x5800] ;  /* 0x00580000f224783b */ /* 0x000e680000000200 */
[----:B------:R-:W3:Y:S03]  /*2a20*/  LDSM.16.M88.4 R60, [R241+0x19080] ;  /* 0x01908000f13c783b */ /* 0x000ee60000000200 */
[----:B------:R-:W-:Y:S08]  /*2a30*/  HMMA.16816.F32.BF16 R8, R224, R48, R8 ;  /* 0x00000030e008723c */ /* 0x000ff00000041808 */
[C---:B------:R-:W-:Y:S08]  /*2a40*/  HMMA.16816.F32.BF16 R28, R220.reuse, R44, R24 ;  /* 0x0000002cdc1c723c */ /* 0x040ff00000041818 */
[----:B--2---:R-:W-:Y:S08]  /*2a50*/  HMMA.16816.F32.BF16 R24, R220, R40, R16 ;  /* 0x00000028dc18723c */ /* 0x004ff00000041810 */
[----:B------:R-:W-:Y:S01]  /*2a60*/  HMMA.16816.F32.BF16 R16, R224, R50, R32 ;  /* 0x00000032e010723c */ /* 0x000fe20000041820 */
[----:B------:R-:W2:Y:S07]  /*2a70*/  LDSM.16.M88.4 R48, [R238+0x5000] ;  /* 0x00500000ee30783b */ /* 0x000eae0000000200 */
[C---:B------:R-:W-:Y:S08]  /*2a80*/  HMMA.16816.F32.BF16 R44, R220.reuse, R46, R20 ;  /* 0x0000002edc2c723c */ /* 0x040ff00000041814 */
[----:B------:R-:W-:Y:S08]  /*2a90*/  HMMA.16816.F32.BF16 R20, R220, R42, R12 ;  /* 0x0000002adc14723c */ /* 0x000ff0000004180c */
[C---:B------:R-:W-:Y:S08]  /*2aa0*/  HMMA.16816.F32.BF16 R8, R228.reuse, R68, R8 ;  /* 0x00000044e408723c */ /* 0x040ff00000041808 */
[----:B------:R-:W-:Y:S08]  /*2ab0*/  HMMA.16816.F32.BF16 R32, R228, R70, R16 ;  /* 0x00000046e420723c */ /* 0x000ff00000041810 */
[----:B------:R-:W-:Y:S01]  /*2ac0*/  HMMA.16816.F32.BF16 R12, R224, R56, R28 ;  /* 0x00000038e00c723c */ /* 0x000fe2000004181c */
[----:B------:R-:W4:Y:S01]  /*2ad0*/  LDSM.16.M88.4 R28, [R238+0x5800] ;  /* 0x00580000ee1c783b */ /* 0x000f220000000200 */
[----:B------:R-:W-:-:S06]  /*2ae0*/  DEPBAR.LE SB0, 0x0 ;  /* 0x000080000000791a */ /* 0x000fcc0000000000 */
[C---:B------:R-:W-:Y:S08]  /*2af0*/  HMMA.16816.F32.BF16 R44, R224.reuse, R58, R44 ;  /* 0x0000003ae02c723c */ /* 0x040ff0000004182c */
[C---:B-1----:R-:W-:Y:S08]  /*2b00*/  HMMA.16816.F32.BF16 R40, R224.reuse, R36, R24 ;  /* 0x00000024e028723c */ /* 0x042ff00000041818 */
[----:B------:R-:W-:Y:S08]  /*2b10*/  HMMA.16816.F32.BF16 R36, R224, R38, R20 ;  /* 0x00000026e024723c */ /* 0x000ff00000041814 */
[C---:B------:R-:W-:Y:S08]  /*2b20*/  HMMA.16816.F32.BF16 R8, R232.reuse, R64, R8 ;  /* 0x00000040e808723c */ /* 0x040ff00000041808 */
[----:B------:R-:W-:Y:S08]  /*2b30*/  HMMA.16816.F32.BF16 R32, R232, R66, R32 ;  /* 0x00000042e820723c */ /* 0x000ff00000041820 */
[C---:B---3--:R-:W-:Y:S08]  /*2b40*/  HMMA.16816.F32.BF16 R24, R228.reuse, R60, R12 ;  /* 0x0000003ce418723c */ /* 0x048ff0000004180c */
[----:B------:R-:W-:Y:S01]  /*2b50*/  HMMA.16816.F32.BF16 R20, R228, R62, R44 ;  /* 0x0000003ee414723c */ /* 0x000fe2000004182c */
[----:B------:R-:W-:-:S02]  /*2b60*/  FMUL.FTZ R2, R10, c[0x0][0x320] ;  /* 0x0000c8000a027a20 */ /* 0x000fc40000410000 */
[----:B------:R-:W-:Y:S02]  /*2b70*/  FMUL.FTZ R8, R8, c[0x0][0x320] ;  /* 0x0000c80008087a20 */ /* 0x000fe40000410000 */
[----:B------:R1:W3:Y:S01]  /*2b80*/  MUFU.TANH R44, R2 ;  /* 0x00000002002c7308 */ /* 0x0002e20000002400 */
[----:B------:R-:W-:Y:S02]  /*2b90*/  FMUL.FTZ R9, R9, c[0x0][0x320] ;  /* 0x0000c80009097a20 */ /* 0x000fe40000410000 */
[----:B------:R-:W-:Y:S01]  /*2ba0*/  HMMA.16816.F32.BF16 R16, R228, R52, R40 ;  /* 0x00000034e410723c */ /* 0x000fe20000041828 */
[----:B------:R-:W-:-:S07]  /*2bb0*/  FMUL.FTZ R11, R11, c[0x0][0x320] ;  /* 0x0000c8000b0b7a20 */ /* 0x000fce0000410000 */
[----:B------:R-:W-:Y:S01]  /*2bc0*/  HMMA.16816.F32.BF16 R12, R228, R54, R36 ;  /* 0x00000036e40c723c */ /* 0x000fe20000041824 */
[----:B------:R-:W3:Y:S01]  /*2bd0*/  MUFU.TANH R38, R8 ;  /* 0x0000000800267308 */ /* 0x000ee20000002400 */
[----:B-1----:R-:W-:-:S06]  /*2be0*/  FMUL.FTZ R2, R32, c[0x0][0x320] ;  /* 0x0000c80020027a20 */ /* 0x002fcc0000410000 */
[C---:B--2---:R-:W-:Y:S01]  /*2bf0*/  HMMA.16816.F32.BF16 R40, R232.reuse, R48, R24 ;  /* 0x00000030e828723c */ /* 0x044fe20000041818 */
[----:B------:R-:W1:Y:S07]  /*2c00*/  MUFU.TANH R39, R11 ;  /* 0x0000000b00277308 */ /* 0x000e6e0000002400 */
[C---:B------:R-:W-:Y:S01]  /*2c10*/  HMMA.16816.F32.BF16 R48, R232.reuse, R50, R20 ;  /* 0x00000032e830723c */ /* 0x040fe20000041814 */
[----:B------:R2:W1:Y:S07]  /*2c20*/  MUFU.TANH R20, R2 ;  /* 0x0000000200147308 */ /* 0x00046e0000002400 */
[C---:B----4-:R-:W-:Y:S01]  /*2c30*/  HMMA.16816.F32.BF16 R16, R232.reuse, R28, R16 ;  /* 0x0000001ce810723c */ /* 0x050fe20000041810 */
[----:B------:R4:W1:Y:S07]  /*2c40*/  MUFU.TANH R23, R9 ;  /* 0x0000000900177308 */ /* 0x00086e0000002400 */
[----:B------:R-:W-:Y:S01]  /*2c50*/  HMMA.16816.F32.BF16 R28, R232, R30, R12 ;  /* 0x0000001ee81c723c */ /* 0x000fe2000004180c */
[----:B--2---:R-:W-:-:S04]  /*2c60*/  FMUL.FTZ R2, R33, c[0x0][0x320] ;  /* 0x0000c80021027a20 */ /* 0x004fc80000410000 */
[----:B------:R4:W2:Y:S01]  /*2c70*/  MUFU.TANH R37, R2 ;  /* 0x0000000200257308 */ /* 0x0008a20000002400 */
[----:B------:R-:W-:Y:S06]  /*2c80*/  BAR.SYNC.DEFER_BLOCKING 0x0 ;  /* 0x0000000000007b1d */ /* 0x000fec0000010000 */
[----:B------:R-:W-:Y:S05]  /*2c90*/  @P0 BRA `(.L_x_164) ;  /* 0x000001f000000947 */ /* 0x000fea0003800000 */
[----:B-1-34-:R-:W-:Y:S01]  /*2ca0*/  IADD3 R2, -R77, 0x30, RZ ;  /* 0x000000304d027810 */ /* 0x01afe20007ffe1ff */
[----:B------:R-:W-:Y:S01]  /*2cb0*/  UIADD3 UR5, UR13, -0x2, URZ ;  /* 0xfffffffe0d057890 */ /* 0x000fe2000fffe03f */
[----:B------:R-:W-:Y:S02]  /*2cc0*/  IMAD.U32 R5, RZ, RZ, UR8 ;  /* 0x00000008ff057e24 */ /* 0x000fe4000f8e00ff */
[----:B------:R-:W-:Y:S01]  /*2cd0*/  ISETP.GE.AND P0, PT, R2, 0x21, PT ;  /* 0x000000210200780c */ /* 0x000fe20003f06270 */
[----:B------:R-:W-:Y:S01]  /*2ce0*/  USHF.R.S32.HI UR4, URZ, 0x1f, UR5 ;  /* 0x0000001f3f047899 */ /* 0x000fe20008011405 */
[----:B------:R-:W-:Y:S01]  /*2cf0*/  IMAD.U32 R7, RZ, RZ, UR6 ;  /* 0x00000006ff077e24 */ /* 0x000fe2000f8e00ff */
[----:B------:R-:W-:-:S02]  /*2d00*/  UIMAD UR14, UR14, UR5, URZ ;  /* 0x000000050e0e72a4 */ /* 0x000fc4000f8e023f */
[----:B------:R-:W-:Y:S02]  /*2d10*/  UIMAD.WIDE.U32 UR20, UR22, UR5, URZ ;  /* 0x00000005161472a5 */ /* 0x000fe4000f8e003f */
[----:B------:R-:W-:-:S04]  /*2d20*/  UIMAD UR4, UR4, UR22, UR14 ;  /* 0x00000016040472a4 */ /* 0x000fc8000f8e020e */
[----:B------:R-:W-:Y:S02]  /*2d30*/  UIADD3 UR4, UR21, UR4, URZ ;  /* 0x0000000415047290 */ /* 0x000fe4000fffe03f */
[----:B------:R-:W-:-:S04]  /*2d40*/  @P0 IADD3 R5, P2, P1, R80, UR20, R5 ;  /* 0x0000001450050c10 */ /* 0x000fc8000f95e005 */
[----:B------:R-:W-:Y:S02]  /*2d50*/  @P0 IADD3.X R7, R79, UR4, R7, P2, P1 ;  /* 0x000000044f070c10 */ /* 0x000fe400097e2407 */
[----:B------:R-:W-:-:S13]  /*2d60*/  ISETP.GE.AND P1, PT, R2, 0x1, PT ;  /* 0x000000010200780c */ /* 0x000fda0003f26270 */
[----:B------:R-:W-:-:S04]  /*2d70*/  @P1 IADD3 R2, P2, R80, UR20, RZ ;  /* 0x0000001450021c10 */ /* 0x000fc8000ff5e0ff */
[----:B------:R-:W-:Y:S02]  /*2d80*/  @P1 IADD3.X R6, R79, UR4, RZ, P2, !PT ;  /* 0x000000044f061c10 */ /* 0x000fe400097fe4ff */
[----:B------:R-:W-:-:S04]  /*2d90*/  @P1 LEA R8, P2, R2, c[0x0][0x1c8], 0x1 ;  /* 0x0000720002081a11 */ /* 0x000fc800078408ff */
[----:B------:R-:W-:Y:S02]  /*2da0*/  @P1 LEA.HI.X R9, R2, c[0x0][0x1cc], R6, 0x1, P2 ;  /* 0x0000730002091a11 */ /* 0x000fe400010f0c06 */
[----:B------:R-:W-:-:S04]  /*2db0*/  @P0 LEA R6, P2, R5, c[0x0][0x1c8], 0x1 ;  /* 0x0000720005060a11 */ /* 0x000fc800078408ff */
[----:B------:R-:W-:Y:S02]  /*2dc0*/  @P0 LEA.HI.X R7, R5, c[0x0][0x1cc], R7, 0x1, P2 ;  /* 0x0000730005070a11 */ /* 0x000fe400010f0c07 */
[----:B------:R-:W-:-:S13]  /*2dd0*/  LOP3.LUT P2, RZ, R89, 0x1, RZ, 0xc0, !PT ;  /* 0x0000000159ff7812 */ /* 0x000fda000784c0ff */
[----:B------:R-:W-:Y:S01]  /*2de0*/  @!PT LDS RZ, [RZ] ;  /* 0x00000000fffff984 */ /* 0x000fe20000000800 */
[----:B------:R-:W-:Y:S01]  /*2df0*/  @!PT LDS RZ, [RZ] ;  /* 0x00000000fffff984 */ /* 0x000fe20000000800 */
[----:B------:R-:W-:Y:S01]  /*2e00*/  @!PT LDS RZ, [RZ] ;  /* 0x00000000fffff984 */ /* 0x000fe20000000800 */
[----:B------:R1:W-:Y:S04]  /*2e10*/  @P1 LDGSTS.E.BYPASS.LTC128B.128 [R76+0x14080], [R8.64], !P2 ;  /* 0x14080000084c1fae */ /* 0x0003e8000d101d58 */
[----:B------:R1:W-:Y:S04]  /*2e20*/  @P1 LDGSTS.E.BYPASS.LTC128B.128 [R76+0x15880], [R8.64+0x80], !P6 ;  /* 0x15880080084c1fae */ /* 0x0003e8000f101d58 */
[----:B------:R1:W-:Y:S04]  /*2e30*/  @P1 LDGSTS.E.BYPASS.LTC128B.128 [R76+0x17080], [R8.64+0x100], !P5 ;  /* 0x17080100084c1fae */ /* 0x0003e8000e901d58 */
[----:B------:R1:W-:Y:S04]  /*2e40*/  @P1 LDGSTS.E.BYPASS.LTC128B.128 [R76+0x18880], [R8.64+0x180], !P4 ;  /* 0x18880180084c1fae */ /* 0x0003e8000e101d58 */
[----:B------:R1:W-:Y:S04]  /*2e50*/  @P0 LDGSTS.E.BYPASS.LTC128B.128 [R76+0x15080], [R6.64], !P2 ;  /* 0x15080000064c0fae */ /* 0x0003e8000d101d58 */
[----:B------:R1:W-:Y:S04]  /*2e60*/  @P0 LDGSTS.E.BYPASS.LTC128B.128 [R76+0x16880], [R6.64+0x80], !P6 ;  /* 0x16880080064c0fae */ /* 0x0003e8000f101d58 */
[----:B------:R1:W-:Y:S04]  /*2e70*/  @P0 LDGSTS.E.BYPASS.LTC128B.128 [R76+0x18080], [R6.64+0x100], !P5 ;  /* 0x18080100064c0fae */ /* 0x0003e8000e901d58 */
[----:B------:R1:W-:Y:S02]  /*2e80*/  @P0 LDGSTS.E.BYPASS.LTC128B.128 [R76+0x19880], [R6.64+0x180], !P4 ;  /* 0x19880180064c0fae */ /* 0x0003e4000e101d58 */
.L_x_164:
[----:B-1-3--:R-:W-:Y:S01]  /*2e90*/  SHF.R.S32.HI R7, RZ, 0x1f, R73 ;  /* 0x0000001fff077819 */ /* 0x00afe20000011449 */
[----:B------:R-:W-:Y:S01]  /*2ea0*/  FMUL.FTZ R5, R41, c[0x0][0x320] ;  /* 0x0000c80029057a20 */ /* 0x000fe20000410000 */
[----:B----4-:R-:W-:Y:S01]  /*2eb0*/  LOP3.LUT R2, R74, 0xffffffe0, RZ, 0xc0, !PT ;  /* 0xffffffe04a027812 */ /* 0x010fe200078ec0ff */
[----:B------:R-:W-:Y:S01]  /*2ec0*/  UISETP.NE.AND UP1, UPT, UR18, URZ, UPT ;  /* 0x0000003f1200728c */ /* 0x000fe2000bf25270 */
[----:B------:R-:W-:Y:S01]  /*2ed0*/  LEA.HI R6, R75, R85, RZ, 0x2 ;  /* 0x000000554b067211 */ /* 0x000fe200078f10ff */
[----:B------:R1:W3:Y:S01]  /*2ee0*/  MUFU.TANH R36, R5 ;  /* 0x0000000500247308 */ /* 0x0002e20000002400 */
[----:B------:R-:W-:Y:S01]  /*2ef0*/  LEA.HI R7, R7, R73, RZ, 0x3 ;  /* 0x0000004907077211 */ /* 0x000fe200078f18ff */
[----:B------:R-:W-:Y:S01]  /*2f00*/  IMAD.IADD R2, R85, 0x1, -R2 ;  /* 0x0000000155027824 */ /* 0x000fe200078e0a02 */
[----:B------:R-:W-:Y:S01]  /*2f10*/  LOP3.LUT R6, R6, 0xfffffffc, RZ, 0xc0, !PT ;  /* 0xfffffffc06067812 */ /* 0x000fe200078ec0ff */
[----:B------:R-:W-:Y:S01]  /*2f20*/  UISETP.NE.AND UP0, UPT, UR17, URZ, UPT ;  /* 0x0000003f1100728c */ /* 0x000fe2000bf05270 */
[----:B------:R-:W-:Y:S01]  /*2f30*/  LOP3.LUT R8, R7, 0xffffff8, RZ, 0xc0, !PT ;  /* 0x0ffffff807087812 */ /* 0x000fe200078ec0ff */
[----:B------:R-:W-:Y:S01]  /*2f40*/  FMUL.FTZ R7, R48, c[0x0][0x320] ;  /* 0x0000c80030077a20 */ /* 0x000fe20000410000 */
[----:B------:R-:W-:Y:S01]  /*2f50*/  SHF.R.S32.HI R10, RZ, 0x1f, R2 ;  /* 0x0000001fff0a7819 */ /* 0x000fe20000011402 */
[----:B------:R-:W-:Y:S01]  /*2f60*/  ULDC UR7, c[0x0][0x324] ;  /* 0x0000c90000077ab9 */ /* 0x000fe20000000800 */
[----:B------:R-:W-:Y:S01]  /*2f70*/  PLOP3.LUT P1, PT, PT, PT, UP1, 0x80, 0x0 ;  /* 0x000000000000781c */ /* 0x000fe20003f2f018 */
[----:B------:R-:W-:Y:S01]  /*2f80*/  IMAD.IADD R9, R73, 0x1, -R8 ;  /* 0x0000000149097824 */ /* 0x000fe200078e0a08 */
[----:B------:R4:W2:Y:S01]  /*2f90*/  MUFU.TANH R22, R7 ;  /* 0x0000000700167308 */ /* 0x0008a20000002400 */
[----:B------:R-:W-:Y:S01]  /*2fa0*/  PLOP3.LUT P0, PT, PT, PT, UP1, 0x80, 0x0 ;  /* 0x000000000000781c */ /* 0x000fe20003f0f018 */
[----:B------:R-:W-:Y:S01]  /*2fb0*/  ULOP3.LUT UR7, URZ, UR7, URZ, 0x33, !UPT ;  /* 0x000000073f077292 */ /* 0x000fe2000f8e333f */
[----:B------:R-:W0:Y:S01]  /*2fc0*/  LDGDEPBAR ;  /* 0x00000000000079af */ /* 0x000e220000000000 */
[----:B-1----:R-:W-:Y:S01]  /*2fd0*/  IMAD.IADD R5, R85, 0x1, -R6 ;  /* 0x0000000155057824 */ /* 0x002fe200078e0a06 */
[----:B------:R-:W-:Y:S01]  /*2fe0*/  LEA.HI R6, R10, R2, RZ, 0x2 ;  /* 0x000000020a067211 */ /* 0x000fe200078f10ff */
[----:B------:R-:W-:-:S03]  /*2ff0*/  FMUL.FTZ R10, R49, c[0x0][0x320] ;  /* 0x0000c800310a7a20 */ /* 0x000fc60000410000 */
[----:B------:R-:W-:Y:S01]  /*3000*/  LEA.HI R8, R5, R5, RZ, 0x1 ;  /* 0x0000000505087211 */ /* 0x000fe200078f08ff */
[----:B------:R-:W1:Y:S03]  /*3010*/  MUFU.TANH R21, R10 ;  /* 0x0000000a00157308 */ /* 0x000e660000002400 */
[----:B------:R-:W-:Y:S02]  /*3020*/  LOP3.LUT R8, R8, 0x1ffffffe, RZ, 0xc0, !PT ;  /* 0x1ffffffe08087812 */ /* 0x000fe400078ec0ff */
[----:B----4-:R-:W-:-:S03]  /*3030*/  LEA.HI.SX32 R7, R6, UR16, 0x1e ;  /* 0x0000001006077c11 */ /* 0x010fc6000f8ff2ff */
[----:B------:R-:W-:Y:S02]  /*3040*/  IMAD.IADD R5, R5, 0x1, -R8 ;  /* 0x0000000105057824 */ /* 0x000fe400078e0a08 */
[----:B------:R-:W-:-:S04]  /*3050*/  IMAD R7, R9, 0x10, R7 ;  /* 0x0000001009077824 */ /* 0x000fc800078e0207 */
[----:B------:R-:W-:Y:S02]  /*3060*/  IMAD R11, R5, 0x8, R7 ;  /* 0x00000008050b7824 */ /* 0x000fe400078e0207 */
[----:B------:R-:W-:Y:S02]  /*3070*/  FMUL.FTZ R5, R17, c[0x0][0x320] ;  /* 0x0000c80011057a20 */ /* 0x000fe40000410000 */
[----:B------:R-:W-:Y:S01]  /*3080*/  @P1 IMAD.HI.U32 R8, R11, c[0x0][0x2c8], RZ ;  /* 0x0000b2000b081a27 */ /* 0x000fe200078e00ff */
[----:B------:R4:W-:Y:S01]  /*3090*/  STL [R1+0x84], R11 ;  /* 0x0000840b01007387 */ /* 0x0009e20000100800 */
[----:B------:R5:W1:Y:S02]  /*30a0*/  MUFU.TANH R27, R5 ;  /* 0x00000005001b7308 */ /* 0x000a640000002400 */
[----:B------:R-:W-:Y:S01]  /*30b0*/  IMAD.MOV.U32 R7, RZ, RZ, R11 ;  /* 0x000000ffff077224 */ /* 0x000fe200078e000b */
[----:B------:R-:W-:Y:S01]  /*30c0*/  @P0 SHF.R.U32.HI R7, RZ, c[0x0][0x2cc], R8 ;  /* 0x0000b300ff070a19 */ /* 0x000fe20000011608 */
[----:B------:R-:W-:Y:S01]  /*30d0*/  FMUL.FTZ R8, R29, c[0x0][0x320] ;  /* 0x0000c8001d087a20 */ /* 0x000fe20000410000 */
[----:B------:R-:W-:-:S03]  /*30e0*/  PLOP3.LUT P0, PT, PT, PT, UP0, 0x40, 0x0 ;  /* 0x000000000000781c */ /* 0x000fc60003f0e808 */
[----:B------:R-:W1:Y:S01]  /*30f0*/  MUFU.TANH R25, R8 ;  /* 0x0000000800197308 */ /* 0x000e620000002400 */
[----:B-----5:R-:W-:-:S07]  /*3100*/  FMUL.FTZ R5, R28, c[0x0][0x320] ;  /* 0x0000c8001c057a20 */ /* 0x020fce0000410000 */
[----:B------:R5:W1:Y:S02]  /*3110*/  MUFU.TANH R26, R5 ;  /* 0x00000005001a7308 */ /* 0x000a640000002400 */
[----:B-----5:R-:W-:Y:S02]  /*3120*/  LOP3.LUT R5, R6, 0x7ffffffc, RZ, 0xc0, !PT ;  /* 0x7ffffffc06057812 */ /* 0x020fe400078ec0ff */
[----:B------:R-:W5:Y:S03]  /*3130*/  SHFL.IDX PT, R6, R7, RZ, 0x1c1f ;  /* 0x001c1fff07067589 */ /* 0x000f6600000e0000 */
[----:B------:R-:W-:Y:S02]  /*3140*/  IMAD.IADD R8, R2, 0x1, -R5 ;  /* 0x0000000102087824 */ /* 0x000fe400078e0a05 */
[----:B------:R-:W-:Y:S02]  /*3150*/  IMAD.U32 R2, RZ, RZ, UR9 ;  /* 0x00000009ff027e24 */ /* 0x000fe4000f8e00ff */
[----:B----4-:R-:W-:-:S02]  /*3160*/  IMAD.SHL.U32 R11, R8, 0x2, RZ ;  /* 0x00000002080b7824 */ /* 0x010fc400078e00ff */
[----:B------:R-:W-:-:S03]  /*3170*/  FMUL.FTZ R5, R40, c[0x0][0x320] ;  /* 0x0000c80028057a20 */ /* 0x000fc60000410000 */
[C---:B------:R-:W-:Y:S01]  /*3180*/  IADD3 R2, -R11.reuse, 0x1, R2 ;  /* 0x000000010b027810 */ /* 0x040fe20007ffe102 */
[----:B------:R4:W1:Y:S01]  /*3190*/  MUFU.TANH R13, R5 ;  /* 0x00000005000d7308 */ /* 0x0008620000002400 */
[----:B------:R-:W-:Y:S01]  /*31a0*/  IADD3 R9, -R11, c[0x0][0x1d0], R72 ;  /* 0x000074000b097a10 */ /* 0x000fe20007ffe148 */
[----:B------:R1:W-:Y:S01]  /*31b0*/  STL [R1+0x7c], R11 ;  /* 0x00007c0b01007387 */ /* 0x0003e20000100800 */
[----:B------:R-:W-:-:S04]  /*31c0*/  IADD3 R2, R2, -c[0x0][0x168], RZ ;  /* 0x80005a0002027a10 */ /* 0x000fc80007ffe0ff */
[C---:B------:R-:W-:Y:S02]  /*31d0*/  IADD3 R8, R2.reuse, c[0x0][0x328], RZ ;  /* 0x0000ca0002087a10 */ /* 0x040fe40007ffe0ff */
[----:B------:R-:W-:-:S05]  /*31e0*/  IADD3 R10, R2, UR7, RZ ;  /* 0x00000007020a7c10 */ /* 0x000fca000fffe0ff */
[----:B-----5:R-:W-:Y:S02]  /*31f0*/  IMAD.IADD R2, R10, 0x1, R6 ;  /* 0x000000010a027824 */ /* 0x020fe400078e0206 */
[----:B----4-:R-:W-:-:S04]  /*3200*/  FMUL.FTZ R5, R16, c[0x0][0x320] ;  /* 0x0000c80010057a20 */ /* 0x010fc80000410000 */
[----:B------:R4:W2:Y:S01]  /*3210*/  MUFU.TANH R15, R5 ;  /* 0x00000005000f7308 */ /* 0x0008a20000002400 */
[----:B-1----:R-:W-:Y:S01]  /*3220*/  IADD3 R11, -R11, UR10, RZ ;  /* 0x0000000a0b0b7c10 */ /* 0x002fe2000fffe1ff */
[----:B----4-:R-:W-:-:S05]  /*3230*/  IMAD.IADD R5, R8, 0x1, R6 ;  /* 0x0000000108057824 */ /* 0x010fca00078e0206 */
[----:B------:R-:W-:Y:S01]  /*3240*/  IMNMX R5, R5, R9, PT ;  /* 0x0000000905057217 */ /* 0x000fe20003800200 */
[----:B------:R-:W-:Y:S05]  /*3250*/  @P0 BRA `(.L_x_165) ;  /* 0x0000015000000947 */ /* 0x000fea0003800000 */
[----:B--23--:R-:W-:Y:S01]  /*3260*/  IADD3 R6, R6, c[0x0][0x1d0], RZ ;  /* 0x0000740006067a10 */ /* 0x00cfe20007ffe0ff */
[----:B------:R-:W-:Y:S03]  /*3270*/  BSSY B0, `(.L_x_166) ;  /* 0x000000f000007945 */ /* 0x000fe60003800000 */
[----:B------:R-:W-:-:S04]  /*3280*/  IADD3 R6, R6, -c[0x0][0x168], RZ ;  /* 0x80005a0006067a10 */ /* 0x000fc80007ffe0ff */
[----:B------:R-:W-:-:S13]  /*3290*/  ISETP.GT.AND P0, PT, R6, -0x1, PT ;  /* 0xffffffff0600780c */ /* 0x000fda0003f04270 */
[----:B------:R-:W-:Y:S05]  /*32a0*/  @P0 BRA `(.L_x_167) ;  /* 0x0000007000000947 */ /* 0x000fea0003800000 */
[----:B------:R-:W-:Y:S01]  /*32b0*/  IMAD.MOV.U32 R12, RZ, RZ, c[0x0][0x32c] ;  /* 0x0000cb00ff0c7624 */ /* 0x000fe200078e00ff */
[----:B------:R-:W-:-:S04]  /*32c0*/  LOP3.LUT R6, RZ, R6, RZ, 0x33, !PT ;  /* 0x00000006ff067212 */ /* 0x000fc800078e33ff */
[----:B------:R-:W-:-:S13]  /*32d0*/  ISETP.NE.AND P0, PT, R12, 0x1, PT ;  /* 0x000000010c00780c */ /* 0x000fda0003f05270 */
[----:B------:R-:W-:-:S05]  /*32e0*/  @P0 IMAD.HI.U32 R12, R6, c[0x0][0x330], RZ ;  /* 0x0000cc00060c0a27 */ /* 0x000fca00078e00ff */
[----:B------:R-:W-:-:S04]  /*32f0*/  @P0 SHF.R.U32.HI R6, RZ, c[0x0][0x334], R12 ;  /* 0x0000cd00ff060a19 */ /* 0x000fc8000001160c */
[----:B------:R-:W-:Y:S01]  /*3300*/  LOP3.LUT R6, RZ, R6, RZ, 0x33, !PT ;  /* 0x00000006ff067212 */ /* 0x000fe200078e33ff */
[----:B------:R-:W-:Y:S05]  /*3310*/  BRA `(.L_x_168) ;  /* 0x0000004000007947 */ /* 0x000fea0003800000 */
.L_x_167:
[----:B------:R-:W-:-:S04]  /*3320*/  MOV R12, c[0x0][0x32c] ;  /* 0x0000cb00000c7a02 */ /* 0x000fc80000000f00 */
[----:B------:R-:W-:-:S13]  /*3330*/  ISETP.NE.AND P0, PT, R12, 0x1, PT ;  /* 0x000000010c00780c */ /* 0x000fda0003f05270 */
[----:B------:R-:W-:-:S05]  /*3340*/  @P0 IMAD.HI.U32 R12, R6, c[0x0][0x330], RZ ;  /* 0x0000cc00060c0a27 */ /* 0x000fca00078e00ff */
[----:B------:R-:W-:Y:S02]  /*3350*/  @P0 SHF.R.U32.HI R6, RZ, c[0x0][0x334], R12 ;  /* 0x0000cd00ff060a19 */ /* 0x000fe4000001160c */
.L_x_168:
[----:B------:R-:W-:Y:S05]  /*3360*/  BSYNC B0 ;  /* 0x0000000000007941 */ /* 0x000fea0003800000 */
.L_x_166:
[----:B------:R-:W-:-:S05]  /*3370*/  IMAD R6, R6, c[0x0][0x32c], R11 ;  /* 0x0000cb0006067a24 */ /* 0x000fca00078e020b */
[----:B------:R-:W-:Y:S02]  /*3380*/  IADD3 R12, R6, c[0x0][0x32c], RZ ;  /* 0x0000cb00060c7a10 */ /* 0x000fe40007ffe0ff */
[----:B------:R-:W-:Y:S02]  /*3390*/  IMNMX R2, R2, R6, !PT ;  /* 0x0000000602027217 */ /* 0x000fe40007800200 */
[----:B------:R-:W-:Y:S02]  /*33a0*/  IMNMX R5, R5, R12, PT ;  /* 0x0000000c05057217 */ /* 0x000fe40003800200 */
.L_x_165:
[----:B--23--:R-:W-:Y:S01]  /*33b0*/  UISETP.GE.AND UP1, UPT, UR10, 0x1, UPT ;  /* 0x000000010a00788c */ /* 0x00cfe2000bf26270 */
[----:B------:R-:W-:Y:S01]  /*33c0*/  FMUL.FTZ R6, R51, c[0x0][0x320] ;  /* 0x0000c80033067a20 */ /* 0x000fe20000410000 */
[----:B------:R-:W-:Y:S01]  /*33d0*/  UISETP.GE.AND UP0, UPT, UR10, 0x2, UPT ;  /* 0x000000020a00788c */ /* 0x000fe2000bf06270 */
[----:B------:R-:W-:Y:S01]  /*33e0*/  FMUL.FTZ R12, R35, c[0x0][0x320] ;  /* 0x0000c800230c7a20 */ /* 0x000fe20000410000 */
[----:B------:R-:W-:Y:S01]  /*33f0*/  UP2UR UR14, UPR, URZ, 0x2 ;  /* 0x000000023f0e7883 */ /* 0x000fe20008000000 */
[----:B------:R1:W2:Y:S01]  /*3400*/  MUFU.TANH R33, R6 ;  /* 0x0000000600217308 */ /* 0x0002a20000002400 */
[----:B------:R-:W-:Y:S01]  /*3410*/  PLOP3.LUT P1, PT, PT, PT, UP1, 0x40, 0x0 ;  /* 0x000000000000781c */ /* 0x000fe20003f2e818 */
[----:B------:R-:W-:Y:S01]  /*3420*/  UP2UR UR11, UPR, URZ, 0x1 ;  /* 0x000000013f0b7883 */ /* 0x000fe20008000000 */
[----:B------:R-:W-:Y:S01]  /*3430*/  PLOP3.LUT P0, PT, PT, PT, UP0, 0x40, 0x0 ;  /* 0x000000000000781c */ /* 0x000fe20003f0e808 */
[----:B------:R-:W-:Y:S01]  /*3440*/  UISETP.GE.AND UP1, UPT, UR10, 0x9, UPT ;  /* 0x000000090a00788c */ /* 0x000fe2000bf26270 */
[C---:B------:R-:W-:Y:S01]  /*3450*/  ISETP.GT.AND P1, PT, R2.reuse, RZ, P1 ;  /* 0x000000ff0200720c */ /* 0x040fe20000f24270 */
[----:B------:R-:W-:Y:S01]  /*3460*/  UISETP.GE.AND UP0, UPT, UR10, 0xa, UPT ;  /* 0x0000000a0a00788c */ /* 0x000fe2000bf06270 */
[----:B------:R-:W-:Y:S01]  /*3470*/  ISETP.GT.AND P0, PT, R2, 0x1, P0 ;  /* 0x000000010200780c */ /* 0x000fe20000704270 */
[----:B------:R-:W-:Y:S01]  /*3480*/  UISETP.GE.AND UP6, UPT, UR10, 0x12, UPT ;  /* 0x000000120a00788c */ /* 0x000fe2000bfc6270 */
[C---:B------:R-:W-:Y:S01]  /*3490*/  ISETP.LT.OR P1, PT, R5.reuse, 0x1, P1 ;  /* 0x000000010500780c */ /* 0x040fe20000f21670 */
[----:B------:R-:W-:Y:S01]  /*34a0*/  UP2UR UR5, UPR, URZ, 0x1 ;  /* 0x000000013f057883 */ /* 0x000fe20008000000 */
[----:B------:R-:W-:Y:S01]  /*34b0*/  ISETP.LT.OR P0, PT, R5, 0x2, P0 ;  /* 0x000000020500780c */ /* 0x000fe20000701670 */
[----:B------:R-:W-:Y:S01]  /*34c0*/  UISETP.GE.AND UP5, UPT, UR10, 0x19, UPT ;  /* 0x000000190a00788c */ /* 0x000fe2000bfa6270 */
[----:B------:R-:W-:Y:S01]  /*34d0*/  FSEL R14, R38, -INF , !P1 ;  /* 0xff800000260e7808 */ /* 0x000fe20004800000 */
[----:B------:R-:W-:Y:S01]  /*34e0*/  UISETP.GE.AND UP4, UPT, UR10, 0x1a, UPT ;  /* 0x0000001a0a00788c */ /* 0x000fe2000bf86270 */
[----:B------:R-:W-:Y:S01]  /*34f0*/  PLOP3.LUT P1, PT, PT, PT, UP1, 0x40, 0x0 ;  /* 0x000000000000781c */ /* 0x000fe20003f2e818 */
[----:B-1----:R-:W-:Y:S01]  /*3500*/  FMUL.FTZ R6, R34, c[0x0][0x320] ;  /* 0x0000c80022067a20 */ /* 0x002fe20000410000 */
[----:B------:R-:W-:Y:S01]  /*3510*/  FSEL R16, R23, -INF , !P0 ;  /* 0xff80000017107808 */ /* 0x000fe20004000000 */
[----:B------:R-:W-:Y:S01]  /*3520*/  UISETP.GE.AND UP3, UPT, UR10, 0x21, UPT ;  /* 0x000000210a00788c */ /* 0x000fe2000bf66270 */
[----:B------:R-:W-:Y:S01]  /*3530*/  PLOP3.LUT P0, PT, PT, PT, UP0, 0x40, 0x0 ;  /* 0x000000000000781c */ /* 0x000fe20003f0e808 */
[----:B------:R1:W3:Y:S01]  /*3540*/  MUFU.TANH R24, R6 ;  /* 0x0000000600187308 */ /* 0x0002e20000002400 */
[C---:B------:R-:W-:Y:S01]  /*3550*/  ISETP.GT.AND P1, PT, R2.reuse, 0x8, P1 ;  /* 0x000000080200780c */ /* 0x040fe20000f24270 */
[----:B------:R-:W-:Y:S01]  /*3560*/  UISETP.GE.AND UP0, UPT, UR10, 0x11, UPT ;  /* 0x000000110a00788c */ /* 0x000fe2000bf06270 */
[----:B------:R-:W-:Y:S01]  /*3570*/  ISETP.GT.AND P0, PT, R2, 0x9, P0 ;  /* 0x000000090200780c */ /* 0x000fe20000704270 */
[----:B------:R-:W-:Y:S01]  /*3580*/  UISETP.GE.AND UP2, UPT, UR10, 0x22, UPT ;  /* 0x000000220a00788c */ /* 0x000fe2000bf46270 */
[C---:B------:R-:W-:Y:S01]  /*3590*/  ISETP.LT.OR P1, PT, R5.reuse, 0x9, P1 ;  /* 0x000000090500780c */ /* 0x040fe20000f21670 */
[----:B------:R-:W-:Y:S01]  /*35a0*/  UP2UR UR9, UPR, URZ, 0x2 ;  /* 0x000000023f097883 */ /* 0x000fe20008000000 */
[----:B------:R-:W-:Y:S01]  /*35b0*/  ISETP.LT.OR P0, PT, R5, 0xa, P0 ;  /* 0x0000000a0500780c */ /* 0x000fe20000701670 */
[----:B------:R-:W-:Y:S01]  /*35c0*/  UP2UR UR4, UPR, URZ, 0x1 ;  /* 0x000000013f047883 */ /* 0x000fe20008000000 */
[----:B------:R-:W-:Y:S01]  /*35d0*/  FSEL R20, R20, -INF , !P1 ;  /* 0xff80000014147808 */ /* 0x000fe20004800000 */
[----:B------:R-:W-:Y:S01]  /*35e0*/  UISETP.GE.AND UP1, UPT, UR10, 0x29, UPT ;  /* 0x000000290a00788c */ /* 0x000fe2000bf26270 */
[----:B------:R-:W-:Y:S01]  /*35f0*/  PLOP3.LUT P1, PT, PT, PT, UP0, 0x40, 0x0 ;  /* 0x000000000000781c */ /* 0x000fe20003f2e808 */
[----:B------:R-:W-:Y:S01]  /*3600*/  UISETP.GE.AND UP0, UPT, UR10, 0x2a, UPT ;  /* 0x0000002a0a00788c */ /* 0x000fe2000bf06270 */
[----:B------:R-:W4:Y:S01]  /*3610*/  MUFU.TANH R12, R12 ;  /* 0x0000000c000c7308 */ /* 0x000f220000002400 */
[----:B------:R-:W-:Y:S01]  /*3620*/  UP2UR UR19, UPR, URZ, 0x40 ;  /* 0x000000403f137883 */ /* 0x000fe20008000000 */
[----:B------:R-:W-:Y:S01]  /*3630*/  ISETP.GT.AND P1, PT, R2, 0x10, P1 ;  /* 0x000000100200780c */ /* 0x000fe20000f24270 */
[----:B-1----:R-:W-:-:S03]  /*3640*/  FMUL.FTZ R6, R18, c[0x0][0x320] ;  /* 0x0000c80012067a20 */ /* 0x002fc60000410000 */
[----:B------:R-:W-:Y:S02]  /*3650*/  ISETP.LT.OR P1, PT, R5, 0x11, P1 ;  /* 0x000000110500780c */ /* 0x000fe40000f21670 */
[----:B------:R1:W1:Y:S02]  /*3660*/  MUFU.TANH R34, R6 ;  /* 0x0000000600227308 */ /* 0x0002640000002400 */
[----:B------:R-:W-:Y:S01]  /*3670*/  FSEL R18, R13, -INF , !P1 ;  /* 0xff8000000d127808 */ /* 0x000fe20004800000 */
[----:B------:R-:W-:Y:S01]  /*3680*/  FMUL.FTZ R13, R31, c[0x0][0x320] ;  /* 0x0000c8001f0d7a20 */ /* 0x000fe20000410000 */
[----:B------:R-:W-:-:S04]  /*3690*/  PLOP3.LUT P1, PT, PT, PT, UP5, 0x40, 0x0 ;  /* 0x000000000000781c */ /* 0x000fc80003f2e858 */
[----:B------:R-:W-:Y:S01]  /*36a0*/  ISETP.GT.AND P1, PT, R2, 0x18, P1 ;  /* 0x000000180200780c */ /* 0x000fe20000f24270 */
[----:B------:R-:W2:Y:S03]  /*36b0*/  MUFU.TANH R29, R13 ;  /* 0x0000000d001d7308 */ /* 0x000ea60000002400 */
[----:B------:R-:W-:Y:S01]  /*36c0*/  ISETP.LT.OR P1, PT, R5, 0x19, P1 ;  /* 0x000000190500780c */ /* 0x000fe20000f21670 */
[----:B-1----:R-:W-:Y:S01]  /*36d0*/  FMUL.FTZ R6, R19, c[0x0][0x320] ;  /* 0x0000c80013067a20 */ /* 0x002fe20000410000 */
[----:B------:R-:W-:Y:S02]  /*36e0*/  FSEL R19, R37, -INF , !P0 ;  /* 0xff80000025137808 */ /* 0x000fe40004000000 */
[----:B------:R-:W-:Y:S01]  /*36f0*/  PLOP3.LUT P0, PT, PT, PT, UP6, 0x40, 0x0 ;  /* 0x000000000000781c */ /* 0x000fe20003f0e868 */
[----:B------:R1:W1:Y:S01]  /*3700*/  MUFU.TANH R32, R6 ;  /* 0x0000000600207308 */ /* 0x0002620000002400 */
[----:B------:R-:W-:Y:S01]  /*3710*/  FSEL R22, R22, -INF , !P1 ;  /* 0xff80000016167808 */ /* 0x000fe20004800000 */
[----:B------:R-:W-:Y:S01]  /*3720*/  UISETP.NE.AND UP6, UPT, UR17, URZ, UPT ;  /* 0x0000003f1100728c */ /* 0x000fe2000bfc5270 */
[----:B------:R-:W-:-:S02]  /*3730*/  ISETP.GT.AND P0, PT, R2, 0x11, P0 ;  /* 0x000000110200780c */ /* 0x000fc40000704270 */
[----:B------:R-:W-:Y:S02]  /*3740*/  PLOP3.LUT P1, PT, PT, PT, UP3, 0x40, 0x0 ;  /* 0x000000000000781c */ /* 0x000fe40003f2e838 */
[C---:B------:R-:W-:Y:S02]  /*3750*/  ISETP.LT.OR P0, PT, R5.reuse, 0x12, P0 ;  /* 0x000000120500780c */ /* 0x040fe40000701670 */
[----:B------:R-:W-:Y:S02]  /*3760*/  ISETP.GT.AND P1, PT, R2, 0x20, P1 ;  /* 0x000000200200780c */ /* 0x000fe40000f24270 */
[----:B------:R-:W-:Y:S02]  /*3770*/  FSEL R17, R36, -INF , !P0 ;  /* 0xff80000024117808 */ /* 0x000fe40004000000 */
[----:B------:R-:W-:Y:S02]  /*3780*/  PLOP3.LUT P0, PT, PT, PT, UP4, 0x40, 0x0 ;  /* 0x000000000000781c */ /* 0x000fe40003f0e848 */
[----:B------:R-:W-:Y:S01]  /*3790*/  ISETP.LT.OR P1, PT, R5, 0x21, P1 ;  /* 0x000000210500780c */ /* 0x000fe20000f21670 */
[----:B-1----:R-:W-:Y:S01]  /*37a0*/  FMUL.FTZ R6, R42, c[0x0][0x320] ;  /* 0x0000c8002a067a20 */ /* 0x002fe20000410000 */
[----:B------:R-:W-:-:S02]  /*37b0*/  ISETP.GT.AND P0, PT, R2, 0x19, P0 ;  /* 0x000000190200780c */ /* 0x000fc40000704270 */
[----:B------:R-:W-:Y:S01]  /*37c0*/  FSEL R96, R15, -INF , !P1 ;  /* 0xff8000000f607808 */ /* 0x000fe20004800000 */
[----:B------:R1:W1:Y:S01]  /*37d0*/  MUFU.TANH R23, R6 ;  /* 0x0000000600177308 */ /* 0x0002620000002400 */
[----:B------:R-:W-:Y:S02]  /*37e0*/  ISETP.LT.OR P0, PT, R5, 0x1a, P0 ;  /* 0x0000001a0500780c */ /* 0x000fe40000701670 */
[----:B------:R-:W-:Y:S02]  /*37f0*/  PLOP3.LUT P1, PT, PT, PT, UP1, 0x40, 0x0 ;  /* 0x000000000000781c */ /* 0x000fe40003f2e818 */
[----:B------:R-:W-:Y:S02]  /*3800*/  FSEL R21, R21, -INF , !P0 ;  /* 0xff80000015157808 */ /* 0x000fe40004000000 */
[----:B------:R-:W-:Y:S02]  /*3810*/  PLOP3.LUT P0, PT, PT, PT, UP2, 0x40, 0x0 ;  /* 0x000000000000781c */ /* 0x000fe40003f0e828 */
[----:B------:R-:W-:-:S02]  /*3820*/  ISETP.GT.AND P1, PT, R2, 0x28, P1 ;  /* 0x000000280200780c */ /* 0x000fc40000f24270 */
[----:B------:R-:W-:Y:S02]  /*3830*/  ISETP.GT.AND P0, PT, R2, 0x21, P0 ;  /* 0x000000210200780c */ /* 0x000fe40000704270 */
[C---:B------:R-:W-:Y:S02]  /*3840*/  ISETP.LT.OR P2, PT, R5.reuse, 0x29, P1 ;  /* 0x000000290500780c */ /* 0x040fe40000f41670 */
[----:B------:R-:W-:Y:S01]  /*3850*/  ISETP.LT.OR P0, PT, R5, 0x22, P0 ;  /* 0x000000220500780c */ /* 0x000fe20000701670 */
[----:B-1----:R-:W-:Y:S01]  /*3860*/  FMUL.FTZ R6, R43, c[0x0][0x320] ;  /* 0x0000c8002b067a20 */ /* 0x002fe20000410000 */
[----:B------:R-:W-:Y:S02]  /*3870*/  FSEL R94, R26, -INF , !P2 ;  /* 0xff8000001a5e7808 */ /* 0x000fe40005000000 */
[----:B------:R-:W-:Y:S01]  /*3880*/  FSEL R95, R27, -INF , !P0 ;  /* 0xff8000001b5f7808 */ /* 0x000fe20004000000 */
[----:B------:R1:W1:Y:S01]  /*3890*/  MUFU.TANH R28, R6 ;  /* 0x00000006001c7308 */ /* 0x0002620000002400 */
[----:B------:R-:W-:-:S04]  /*38a0*/  PLOP3.LUT P0, PT, PT, PT, UP0, 0x40, 0x0 ;  /* 0x000000000000781c */ /* 0x000fc80003f0e808 */
[----:B------:R-:W-:Y:S01]  /*38b0*/  ISETP.GT.AND P0, PT, R2, 0x29, P0 ;  /* 0x000000290200780c */ /* 0x000fe20000704270 */
[----:B------:R-:W-:-:S03]  /*38c0*/  FMUL.FTZ R2, R50, c[0x0][0x320] ;  /* 0x0000c80032027a20 */ /* 0x000fc60000410000 */
[----:B------:R-:W-:Y:S01]  /*38d0*/  ISETP.LT.OR P1, PT, R5, 0x2a, P0 ;  /* 0x0000002a0500780c */ /* 0x000fe20000721670 */
[----:B------:R-:W2:Y:S01]  /*38e0*/  MUFU.TANH R13, R2 ;  /* 0x00000002000d7308 */ /* 0x000ea20000002400 */
[----:B------:R-:W-:Y:S01]  /*38f0*/  PLOP3.LUT P0, PT, PT, PT, UP6, 0x40, 0x0 ;  /* 0x000000000000781c */ /* 0x000fe20003f0e868 */
[----:B------:R-:W-:Y:S01]  /*3900*/  UISETP.NE.AND UP6, UPT, UR19, URZ, UPT ;  /* 0x0000003f1300728c */ /* 0x000fe2000bfc5270 */
[----:B------:R-:W-:Y:S01]  /*3910*/  FSEL R93, R25, -INF , !P1 ;  /* 0xff800000195d7808 */ /* 0x000fe20004800000 */
[----:B-1----:R-:W-:-:S04]  /*3920*/  FMUL.FTZ R6, R30, c[0x0][0x320] ;  /* 0x0000c8001e067a20 */ /* 0x002fc80000410000 */
[----:B------:R1:W1:Y:S02]  /*3930*/  MUFU.TANH R30, R6 ;  /* 0x00000006001e7308 */ /* 0x0002640000002400 */
[----:B-1----:R-:W1:Y:S02]  /*3940*/  SHFL.IDX PT, R6, R7, 0x1, 0x1c1f ;  /* 0x003c1f0007067f89 */ /* 0x002e6400000e0000 */
[--C-:B-1----:R-:W-:Y:S02]  /*3950*/  IMAD.IADD R5, R8, 0x1, R6.reuse ;  /* 0x0000000108057824 */ /* 0x102fe400078e0206 */
[----:B------:R-:W-:-:S03]  /*3960*/  IMAD.IADD R2, R10, 0x1, R6 ;  /* 0x000000010a027824 */ /* 0x000fc600078e0206 */
[----:B------:R-:W-:Y:S01]  /*3970*/  IMNMX R5, R5, R9, PT ;  /* 0x0000000905057217 */ /* 0x000fe20003800200 */
[----:B------:R-:W-:Y:S05]  /*3980*/  @P0 BRA `(.L_x_169) ;  /* 0x0000015000000947 */ /* 0x000fea0003800000 */
[----:B--234-:R-:W-:Y:S01]  /*3990*/  IADD3 R6, R6, c[0x0][0x1d0], RZ ;  /* 0x0000740006067a10 */ /* 0x01cfe20007ffe0ff */
        /* <DEDUP_REMOVED lines=11> */
.L_x_171:
[----:B------:R-:W-:-:S04]  /*3a50*/  MOV R7, c[0x0][0x32c] ;  /* 0x0000cb0000077a02 */ /* 0x000fc80000000f00 */
[----:B------:R-:W-:-:S13]  /*3a60*/  ISETP.NE.AND P0, PT, R7, 0x1, PT ;  /* 0x000000010700780c */ /* 0x000fda0003f05270 */
[----:B------:R-:W-:-:S05]  /*3a70*/  @P0 IMAD.HI.U32 R7, R6, c[0x0][0x330], RZ ;  /* 0x0000cc0006070a27 */ /* 0x000fca00078e00ff */
[----:B------:R-:W-:Y:S02]  /*3a80*/  @P0 SHF.R.U32.HI R6, RZ, c[0x0][0x334], R7 ;  /* 0x0000cd00ff060a19 */ /* 0x000fe40000011607 */
.L_x_172:
[----:B------:R-:W-:Y:S05]  /*3a90*/  BSYNC B0 ;  /* 0x0000000000007941 */ /* 0x000fea0003800000 */
.L_x_170:
[----:B------:R-:W-:-:S05]  /*3aa0*/  IMAD R6, R6, c[0x0][0x32c], R11 ;  /* 0x0000cb0006067a24 */ /* 0x000fca00078e020b */
[----:B------:R-:W-:Y:S02]  /*3ab0*/  IADD3 R7, R6, c[0x0][0x32c], RZ ;  /* 0x0000cb0006077a10 */ /* 0x000fe40007ffe0ff */
[----:B------:R-:W-:Y:S02]  /*3ac0*/  IMNMX R2, R2, R6, !PT ;  /* 0x0000000602027217 */ /* 0x000fe40007800200 */
[----:B------:R-:W-:Y:S02]  /*3ad0*/  IMNMX R5, R5, R7, PT ;  /* 0x0000000705057217 */ /* 0x000fe40003800200 */
.L_x_169:
[----:B--234-:R-:W-:Y:S01]  /*3ae0*/  UP2UR UR10, UPR, URZ, 0x10 ;  /* 0x000000103f0a7883 */ /* 0x01cfe20008000000 */
[----:B------:R-:W-:Y:S01]  /*3af0*/  FMNMX.FTZ R133, R14, R16, !PT ;  /* 0x000000100e857209 */ /* 0x000fe20007810000 */
[----:B------:R-:W-:Y:S01]  /*3b00*/  UISETP.NE.AND UP4, UPT, UR14, URZ, UPT ;  /* 0x0000003f0e00728c */ /* 0x000fe2000bf85270 */
[----:B------:R-:W-:Y:S01]  /*3b10*/  IMAD.SHL.U32 R236, R3, 0x2, RZ ;  /* 0x0000000203ec7824 */ /* 0x000fe200078e00ff */
[----:B------:R-:W-:Y:S01]  /*3b20*/  UP2UR UR14, UPR, URZ, 0x8 ;  /* 0x000000083f0e7883 */ /* 0x000fe20008000000 */
[----:B------:R-:W-:Y:S01]  /*3b30*/  FMNMX.FTZ R133, R20, R133, !PT ;  /* 0x0000008514857209 */ /* 0x000fe20007810000 */
[----:B------:R-:W-:Y:S01]  /*3b40*/  UISETP.NE.AND UP3, UPT, UR11, URZ, UPT ;  /* 0x0000003f0b00728c */ /* 0x000fe2000bf65270 */
[--C-:B------:R-:W-:Y:S01]  /*3b50*/  IMAD R237, R4, 0x2, R236.reuse ;  /* 0x0000000204ed7824 */ /* 0x100fe200078e02ec */
[----:B------:R-:W-:Y:S01]  /*3b60*/  PLOP3.LUT P0, PT, PT, PT, UP4, 0x40, 0x0 ;  /* 0x000000000000781c */ /* 0x000fe20003f0e848 */
[----:B------:R-:W-:Y:S01]  /*3b70*/  UP2UR UR11, UPR, URZ, 0x4 ;  /* 0x000000043f0b7883 */ /* 0x000fe20008000000 */
[----:B------:R-:W-:Y:S01]  /*3b80*/  FMNMX.FTZ R133, R19, R133, !PT ;  /* 0x0000008513857209 */ /* 0x000fe20007810000 */
[----:B------:R-:W-:Y:S01]  /*3b90*/  UISETP.NE.AND UP2, UPT, UR9, URZ, UPT ;  /* 0x0000003f0900728c */ /* 0x000fe2000bf45270 */
[----:B------:R-:W-:Y:S01]  /*3ba0*/  ISETP.GT.AND P0, PT, R2, RZ, P0 ;  /* 0x000000ff0200720c */ /* 0x000fe20000704270 */
[----:B------:R-:W-:Y:S01]  /*3bb0*/  UP2UR UR9, UPR, URZ, 0x2 ;  /* 0x000000023f097883 */ /* 0x000fe20008000000 */
[----:B------:R-:W-:Y:S01]  /*3bc0*/  PLOP3.LUT P2, PT, PT, PT, UP3, 0x40, 0x0 ;  /* 0x000000000000781c */ /* 0x000fe20003f4e838 */
[----:B------:R-:W-:Y:S01]  /*3bd0*/  UISETP.NE.AND UP1, UPT, UR5, URZ, UPT ;  /* 0x0000003f0500728c */ /* 0x000fe2000bf25270 */
[C---:B------:R-:W-:Y:S01]  /*3be0*/  ISETP.LT.OR P0, PT, R5.reuse, 0x1, P0 ;  /* 0x000000010500780c */ /* 0x040fe20000701670 */
[----:B------:R-:W-:Y:S01]  /*3bf0*/  UP2UR UR5, UPR, URZ, 0x1 ;  /* 0x000000013f057883 */ /* 0x000fe20008000000 */
[----:B------:R-:W-:Y:S01]  /*3c00*/  PLOP3.LUT P1, PT, PT, PT, UP2, 0x40, 0x0 ;  /* 0x000000000000781c */ /* 0x000fe20003f2e828 */
[----:B------:R-:W-:Y:S01]  /*3c10*/  UISETP.NE.AND UP0, UPT, UR4, URZ, UPT ;  /* 0x0000003f0400728c */ /* 0x000fe2000bf05270 */
[----:B------:R-:W-:Y:S01]  /*3c20*/  FSEL R6, R44, -INF , !P0 ;  /* 0xff8000002c067808 */ /* 0x000fe20004000000 */
[----:B------:R-:W-:Y:S01]  /*3c30*/  UISETP.NE.AND UP4, UPT, UR10, URZ, UPT ;  /* 0x0000003f0a00728c */ /* 0x000fe2000bf85270 */
[----:B------:R-:W-:Y:S01]  /*3c40*/  ISETP.GT.AND P0, PT, R2, 0x1, P2 ;  /* 0x000000010200780c */ /* 0x000fe20001704270 */
[----:B------:R-:W-:Y:S01]  /*3c50*/  UISETP.NE.AND UP3, UPT, UR14, URZ, UPT ;  /* 0x0000003f0e00728c */ /* 0x000fe2000bf65270 */
[----:B------:R-:W-:Y:S01]  /*3c60*/  PLOP3.LUT P2, PT, PT, PT, UP1, 0x40, 0x0 ;  /* 0x000000000000781c */ /* 0x000fe20003f4e818 */
[----:B------:R-:W-:Y:S01]  /*3c70*/  UISETP.NE.AND UP2, UPT, UR11, URZ, UPT ;  /* 0x0000003f0b00728c */ /* 0x000fe2000bf45270 */
[----:B------:R-:W-:Y:S01]  /*3c80*/  ISETP.LT.OR P0, PT, R5, 0x2, P0 ;  /* 0x000000020500780c */ /* 0x000fe20000701670 */
[----:B------:R-:W-:Y:S01]  /*3c90*/  UISETP.NE.AND UP1, UPT, UR9, URZ, UPT ;  /* 0x0000003f0900728c */ /* 0x000fe2000bf25270 */
[----:B------:R-:W-:Y:S01]  /*3ca0*/  FMNMX.FTZ R133, R18, R133, !PT ;  /* 0x0000008512857209 */ /* 0x000fe20007810000 */
[----:B------:R-:W-:Y:S01]  /*3cb0*/  IMAD R240, R0, 0x2, R236 ;  /* 0x0000000200f07824 */ /* 0x000fe200078e02ec */
[----:B------:R-:W-:Y:S01]  /*3cc0*/  FSEL R11, R39, -INF , !P0 ;  /* 0xff800000270b7808 */ /* 0x000fe20004000000 */
[----:B------:R-:W-:Y:S01]  /*3cd0*/  LDSM.16.MT88.4 R48, [R237+0x4880] ;  /* 0x00488000ed30783b */ /* 0x000fe20000004200 */
[----:B------:R-:W-:-:S02]  /*3ce0*/  ISETP.GT.AND P0, PT, R2, 0x8, P1 ;  /* 0x000000080200780c */ /* 0x000fc40000f04270 */
[----:B------:R-:W-:Y:S01]  /*3cf0*/  PLOP3.LUT P1, PT, PT, PT, UP0, 0x40, 0x0 ;  /* 0x000000000000781c */ /* 0x000fe20003f2e808 */
[----:B------:R-:W-:Y:S01]  /*3d00*/  UISETP.NE.AND UP0, UPT, UR5, URZ, UPT ;  /* 0x0000003f0500728c */ /* 0x000fe2000bf05270 */
[C---:B------:R-:W-:Y:S01]  /*3d10*/  ISETP.LT.OR P0, PT, R5.reuse, 0x9, P0 ;  /* 0x000000090500780c */ /* 0x040fe20000701670 */
[----:B------:R-:W-:Y:S01]  /*3d20*/  LDSM.16.MT88.4 R44, [R240+0x4080] ;  /* 0x00408000f02c783b */ /* 0x000fe20000004200 */
[----:B------:R-:W-:Y:S01]  /*3d30*/  FMNMX.FTZ R132, R6, R11, !PT ;  /* 0x0000000b06847209 */ /* 0x000fe20007810000 */
[----:B------:R-:W-:Y:S01]  /*3d40*/  ULDC.64 UR4, c[0x0][0x2c8] ;  /* 0x0000b20000047ab9 */ /* 0x000fe20000000a00 */
[----:B------:R-:W-:Y:S01]  /*3d50*/  FSEL R10, R24, -INF , !P0 ;  /* 0xff800000180a7808 */ /* 0x000fe20004000000 */
[----:B------:R-:W-:Y:S01]  /*3d60*/  LDSM.16.MT88.4 R40, [R240+0x4880] ;  /* 0x00488000f028783b */ /* 0x000fe20000004200 */
[----:B------:R-:W-:Y:S02]  /*3d70*/  ISETP.GT.AND P0, PT, R2, 0x9, P2 ;  /* 0x000000090200780c */ /* 0x000fe40001704270 */
[----:B------:R-:W-:Y:S01]  /*3d80*/  PLOP3.LUT P2, PT, PT, PT, UP6, 0x40, 0x0 ;  /* 0x000000000000781c */ /* 0x000fe20003f4e868 */
[----:B------:R-:W-:Y:S01]  /*3d90*/  LDSM.16.MT88.4 R24, [R236+0x4880] ;  /* 0x00488000ec18783b */ /* 0x000fe20000004200 */
[----:B------:R-:W-:Y:S01]  /*3da0*/  ISETP.LT.OR P0, PT, R5, 0xa, P0 ;  /* 0x0000000a0500780c */ /* 0x000fe20000701670 */
[----:B------:R-:W-:Y:S01]  /*3db0*/  UISETP.NE.AND UP6, UPT, UR17, URZ, UPT ;  /* 0x0000003f1100728c */ /* 0x000fe2000bfc5270 */
[----:B------:R-:W-:Y:S01]  /*3dc0*/  FMNMX.FTZ R132, R10, R132, !PT ;  /* 0x000000840a847209 */ /* 0x000fe20007810000 */
[----:B------:R-:W-:Y:S01]  /*3dd0*/  LDSM.16.MT88.4 R68, [R240+0x5880] ;  /* 0x00588000f044783b */ /* 0x000fe20000004200 */
[----:B------:R-:W-:-:S02]  /*3de0*/  FSEL R9, R12, -INF , !P0 ;  /* 0xff8000000c097808 */ /* 0x000fc40004000000 */
[C---:B------:R-:W-:Y:S01]  /*3df0*/  ISETP.GT.AND P0, PT, R2.reuse, 0x10, P1 ;  /* 0x000000100200780c */ /* 0x040fe20000f04270 */
[----:B------:R-:W-:Y:S01]  /*3e00*/  LDSM.16.MT88.4 R60, [R236+0x6080] ;  /* 0x00608000ec3c783b */ /* 0x000fe20000004200 */
[----:B------:R-:W-:Y:S01]  /*3e10*/  PLOP3.LUT P1, PT, PT, PT, UP5, 0x40, 0x0 ;  /* 0x000000000000781c */ /* 0x000fe20003f2e858 */
[----:B------:R-:W-:Y:S01]  /*3e20*/  UISETP.NE.AND UP5, UPT, UR18, URZ, UPT ;  /* 0x0000003f1200728c */ /* 0x000fe2000bfa5270 */
[----:B------:R-:W-:Y:S01]  /*3e30*/  ISETP.LT.OR P0, PT, R5, 0x11, P0 ;  /* 0x000000110500780c */ /* 0x000fe20000701670 */
[----:B------:R-:W-:Y:S01]  /*3e40*/  LDSM.16.MT88.4 R64, [R237+0x5880] ;  /* 0x00588000ed40783b */ /* 0x000fe20000004200 */
[C---:B------:R-:W-:Y:S02]  /*3e50*/  ISETP.GT.AND P1, PT, R2.reuse, 0x18, P1 ;  /* 0x000000180200780c */ /* 0x040fe40000f24270 */
[----:B------:R-:W-:Y:S01]  /*3e60*/  FSEL R8, R23, -INF , !P0 ;  /* 0xff80000017087808 */ /* 0x000fe20004000000 */
[----:B------:R-:W-:Y:S01]  /*3e70*/  LDSM.16.MT88.4 R56, [R237+0x6080] ;  /* 0x00608000ed38783b */ /* 0x000fe20000004200 */
[----:B------:R-:W-:-:S02]  /*3e80*/  ISETP.GT.AND P0, PT, R2, 0x11, P2 ;  /* 0x000000110200780c */ /* 0x000fc40001704270 */
[C---:B------:R-:W-:Y:S01]  /*3e90*/  ISETP.LT.OR P1, PT, R5.reuse, 0x19, P1 ;  /* 0x000000190500780c */ /* 0x040fe20000f21670 */
[----:B------:R-:W-:Y:S01]  /*3ea0*/  STL [R1+0x98], R163 ;  /* 0x000098a301007387 */ /* 0x000fe20000100800 */
[----:B------:R-:W-:Y:S02]  /*3eb0*/  ISETP.LT.OR P0, PT, R5, 0x12, P0 ;  /* 0x000000120500780c */ /* 0x000fe40000701670 */
[----:B------:R-:W-:Y:S01]  /*3ec0*/  FMNMX.FTZ R133, R17, R133, !PT ;  /* 0x0000008511857209 */ /* 0x000fe20007810000 */
[----:B------:R-:W-:Y:S01]  /*3ed0*/  STL [R1+0x94], R162 ;  /* 0x000094a201007387 */ /* 0x000fe20000100800 */
[----:B------:R-:W-:Y:S02]  /*3ee0*/  FSEL R7, R28, -INF , !P0 ;  /* 0xff8000001c077808 */ /* 0x000fe40004000000 */
[----:B------:R-:W-:Y:S01]  /*3ef0*/  PLOP3.LUT P0, PT, PT, PT, UP4, 0x40, 0x0 ;  /* 0x000000000000781c */ /* 0x000fe20003f0e848 */
[----:B------:R-:W-:Y:S01]  /*3f00*/  STL [R1+0x90], R161 ;  /* 0x000090a101007387 */ /* 0x000fe20000100800 */
[----:B------:R-:W-:-:S02]  /*3f10*/  FSEL R13, R13, -INF , !P1 ;  /* 0xff8000000d0d7808 */ /* 0x000fc40004800000 */
[----:B------:R-:W-:Y:S01]  /*3f20*/  ISETP.GT.AND P0, PT, R2, 0x19, P0 ;  /* 0x000000190200780c */ /* 0x000fe20000704270 */
[----:B------:R-:W-:Y:S01]  /*3f30*/  STL [R1+0x8c], R160 ;  /* 0x00008ca001007387 */ /* 0x000fe20000100800 */
[----:B------:R-:W-:Y:S02]  /*3f40*/  PLOP3.LUT P1, PT, PT, PT, UP3, 0x40, 0x0 ;  /* 0x000000000000781c */ /* 0x000fe40003f2e838 */
[----:B------:R-:W-:Y:S01]  /*3f50*/  ISETP.LT.OR P0, PT, R5, 0x1a, P0 ;  /* 0x0000001a0500780c */ /* 0x000fe20000701670 */
[----:B------:R-:W-:Y:S01]  /*3f60*/  STL [R1+0x88], R135 ;  /* 0x0000888701007387 */ /* 0x000fe20000100800 */
[----:B------:R-:W-:Y:S02]  /*3f70*/  FMNMX.FTZ R132, R9, R132, !PT ;  /* 0x0000008409847209 */ /* 0x000fe40007810000 */
[----:B------:R-:W-:Y:S02]  /*3f80*/  FMNMX.FTZ R133, R22, R133, !PT ;  /* 0x0000008516857209 */ /* 0x000fe40007810000 */
[----:B------:R-:W-:-:S02]  /*3f90*/  FSEL R15, R33, -INF , !P0 ;  /* 0xff800000210f7808 */ /* 0x000fc40004000000 */
[----:B------:R-:W-:Y:S02]  /*3fa0*/  PLOP3.LUT P0, PT, PT, PT, UP2, 0x40, 0x0 ;  /* 0x000000000000781c */ /* 0x000fe40003f0e828 */
[----:B------:R-:W-:Y:S02]  /*3fb0*/  ISETP.GT.AND P1, PT, R2, 0x20, P1 ;  /* 0x000000200200780c */ /* 0x000fe40000f24270 */
[----:B------:R-:W-:Y:S02]  /*3fc0*/  FMNMX.FTZ R132, R8, R132, !PT ;  /* 0x0000008408847209 */ /* 0x000fe40007810000 */
[----:B------:R-:W-:Y:S02]  /*3fd0*/  FMNMX.FTZ R133, R21, R133, !PT ;  /* 0x0000008515857209 */ /* 0x000fe40007810000 */
[----:B------:R-:W-:Y:S02]  /*3fe0*/  ISETP.GT.AND P0, PT, R2, 0x21, P0 ;  /* 0x000000210200780c */ /* 0x000fe40000704270 */
[----:B------:R-:W-:-:S02]  /*3ff0*/  ISETP.LT.OR P1, PT, R5, 0x21, P1 ;  /* 0x000000210500780c */ /* 0x000fc40000f21670 */
[----:B------:R-:W-:Y:S02]  /*4000*/  FMNMX.FTZ R132, R7, R132, !PT ;  /* 0x0000008407847209 */ /* 0x000fe40007810000 */
[----:B------:R-:W-:Y:S02]  /*4010*/  FMNMX.FTZ R133, R96, R133, !PT ;  /* 0x0000008560857209 */ /* 0x000fe40007810000 */
[----:B------:R-:W-:Y:S02]  /*4020*/  ISETP.LT.OR P0, PT, R5, 0x22, P0 ;  /* 0x000000220500780c */ /* 0x000fe40000701670 */
[----:B------:R-:W-:Y:S02]  /*4030*/  FSEL R92, R34, -INF , !P1 ;  /* 0xff800000225c7808 */ /* 0x000fe40004800000 */
[----:B------:R-:W-:Y:S02]  /*4040*/  PLOP3.LUT P1, PT, PT, PT, UP1, 0x40, 0x0 ;  /* 0x000000000000781c */ /* 0x000fe40003f2e818 */
[----:B------:R-:W-:-:S02]  /*4050*/  FMNMX.FTZ R132, R13, R132, !PT ;  /* 0x000000840d847209 */ /* 0x000fc40007810000 */
[----:B------:R-:W-:Y:S02]  /*4060*/  FMNMX.FTZ R133, R95, R133, !PT ;  /* 0x000000855f857209 */ /* 0x000fe40007810000 */
[----:B------:R-:W-:Y:S02]  /*4070*/  FSEL R91, R32, -INF , !P0 ;  /* 0xff800000205b7808 */ /* 0x000fe40004000000 */
[----:B------:R-:W-:Y:S02]  /*4080*/  PLOP3.LUT P0, PT, PT, PT, UP0, 0x40, 0x0 ;  /* 0x000000000000781c */ /* 0x000fe40003f0e808 */
[----:B------:R-:W-:Y:S02]  /*4090*/  ISETP.GT.AND P1, PT, R2, 0x28, P1 ;  /* 0x000000280200780c */ /* 0x000fe40000f24270 */
[----:B------:R-:W-:Y:S02]  /*40a0*/  FMNMX.FTZ R132, R15, R132, !PT ;  /* 0x000000840f847209 */ /* 0x000fe40007810000 */
[----:B------:R-:W-:-:S02]  /*40b0*/  FMNMX.FTZ R133, R94, R133, !PT ;  /* 0x000000855e857209 */ /* 0x000fc40007810000 */
[----:B------:R-:W-:Y:S02]  /*40c0*/  ISETP.GT.AND P0, PT, R2, 0x29, P0 ;  /* 0x000000290200780c */ /* 0x000fe40000704270 */
[----:B------:R-:W-:Y:S02]  /*40d0*/  ISETP.LT.OR P1, PT, R5, 0x29, P1 ;  /* 0x000000290500780c */ /* 0x000fe40000f21670 */
[----:B------:R-:W-:Y:S02]  /*40e0*/  FMNMX.FTZ R132, R92, R132, !PT ;  /* 0x000000845c847209 */ /* 0x000fe40007810000 */
[----:B------:R-:W-:Y:S02]  /*40f0*/  FMNMX.FTZ R133, R93, R133, !PT ;  /* 0x000000855d857209 */ /* 0x000fe40007810000 */
[----:B------:R-:W-:Y:S02]  /*4100*/  ISETP.LT.OR P0, PT, R5, 0x2a, P0 ;  /* 0x0000002a0500780c */ /* 0x000fe40000701670 */
[----:B------:R-:W-:Y:S01]  /*4110*/  FSEL R90, R30, -INF , !P1 ;  /* 0xff8000001e5a7808 */ /* 0x000fe20004800000 */
[----:B------:R-:W1:Y:S01]  /*4120*/  SHFL.BFLY PT, R12, R133, 0x2, 0x1f ;  /* 0x0c401f00850c7f89 */ /* 0x000e6200000e0000 */
[----:B------:R-:W-:-:S02]  /*4130*/  FMNMX.FTZ R132, R91, R132, !PT ;  /* 0x000000845b847209 */ /* 0x000fc40007810000 */
[----:B------:R-:W-:Y:S02]  /*4140*/  FSEL R89, R29, -INF , !P0 ;  /* 0xff8000001d597808 */ /* 0x000fe40004000000 */
[----:B------:R-:W-:Y:S01]  /*4150*/  FMNMX.FTZ R132, R90, R132, !PT ;  /* 0x000000845a847209 */ /* 0x000fe20007810000 */
[----:B------:R-:W-:Y:S01]  /*4160*/  LDSM.16.MT88.4 R28, [R237+0x4080] ;  /* 0x00408000ed1c783b */ /* 0x000fe20000004200 */
[----:B------:R-:W-:Y:S02]  /*4170*/  LEA R239, R0, R237, 0x1 ;  /* 0x000000ed00ef7211 */ /* 0x000fe400078e08ff */
[----:B------:R-:W-:-:S03]  /*4180*/  FMNMX.FTZ R132, R89, R132, !PT ;  /* 0x0000008459847209 */ /* 0x000fc60007810000 */
[----:B------:R-:W-:Y:S04]  /*4190*/  LDSM.16.MT88.4 R32, [R239+0x4080] ;  /* 0x00408000ef20783b */ /* 0x000fe80000004200 */
[----:B------:R-:W2:Y:S04]  /*41a0*/  SHFL.BFLY PT, R2, R132, 0x2, 0x1f ;  /* 0x0c401f0084027f89 */ /* 0x000ea800000e0000 */
[----:B------:R-:W-:Y:S01]  /*41b0*/  LDSM.16.MT88.4 R72, [R239+0x4880] ;  /* 0x00488000ef48783b */ /* 0x000fe20000004200 */
[----:B-1----:R-:W-:-:S03]  /*41c0*/  FMNMX.FTZ R133, R133, R12, !PT ;  /* 0x0000000c85857209 */ /* 0x002fc60007810000 */
[----:B------:R-:W-:Y:S04]  /*41d0*/  LDSM.16.MT88.4 R76, [R239+0x5880] ;  /* 0x00588000ef4c783b */ /* 0x000fe80000004200 */
[----:B------:R-:W1:Y:S04]  /*41e0*/  SHFL.BFLY PT, R12, R133, 0x1, 0x1f ;  /* 0x0c201f00850c7f89 */ /* 0x000e6800000e0000 */
[----:B------:R-:W-:Y:S01]  /*41f0*/  LDSM.16.MT88.4 R80, [R239+0x6080] ;  /* 0x00608000ef50783b */ /* 0x000fe20000004200 */
[----:B--2---:R-:W-:-:S05]  /*4200*/  FMNMX.FTZ R132, R132, R2, !PT ;  /* 0x0000000284847209 */ /* 0x004fca0007810000 */
[----:B------:R-:W2:Y:S01]  /*4210*/  SHFL.BFLY PT, R2, R132, 0x1, 0x1f ;  /* 0x0c201f0084027f89 */ /* 0x000ea200000e0000 */
[----:B-1----:R-:W-:-:S04]  /*4220*/  FMNMX.FTZ R133, R133, R12, !PT ;  /* 0x0000000c85857209 */ /* 0x002fc80007810000 */
[C---:B------:R-:W-:Y:S01]  /*4230*/  FSETP.NEU.FTZ.AND P0, PT, R133.reuse, -INF , PT ;  /* 0xff8000008500780b */ /* 0x040fe20003f1d000 */
[----:B------:R-:W-:-:S05]  /*4240*/  FMUL.FTZ R12, R133, c[0x0][0x2d0] ;  /* 0x0000b400850c7a20 */ /* 0x000fca0000410000 */
[----:B------:R-:W-:-:S05]  /*4250*/  FSEL R12, R12, RZ, P0 ;  /* 0x000000ff0c0c7208 */ /* 0x000fca0000000000 */
[--C-:B------:R-:W-:Y:S01]  /*4260*/  FFMA.FTZ R14, R14, c[0x0][0x2d0], -R12.reuse ;  /* 0x0000b4000e0e7a23 */ /* 0x100fe2000001080c */
[----:B--2---:R-:W-:Y:S01]  /*4270*/  FMNMX.FTZ R132, R132, R2, !PT ;  /* 0x0000000284847209 */ /* 0x004fe20007810000 */
[--C-:B------:R-:W-:Y:S02]  /*4280*/  FFMA.FTZ R16, R16, c[0x0][0x2d0], -R12.reuse ;  /* 0x0000b40010107a23 */ /* 0x100fe4000001080c */
[--C-:B------:R-:W-:Y:S01]  /*4290*/  FFMA.FTZ R19, R19, c[0x0][0x2d0], -R12.reuse ;  /* 0x0000b40013137a23 */ /* 0x100fe2000001080c */
[C---:B------:R-:W-:Y:S01]  /*42a0*/  FSETP.NEU.FTZ.AND P0, PT, R132.reuse, -INF , PT ;  /* 0xff8000008400780b */ /* 0x040fe20003f1d000 */
[----:B------:R-:W-:Y:S01]  /*42b0*/  FMUL.FTZ R2, R132, c[0x0][0x2d0] ;  /* 0x0000b40084027a20 */ /* 0x000fe20000410000 */
[----:B------:R-:W-:Y:S01]  /*42c0*/  MUFU.EX2 R97, R14 ;  /* 0x0000000e00617308 */ /* 0x000fe20000000800 */
[--C-:B------:R-:W-:Y:S02]  /*42d0*/  FFMA.FTZ R18, R18, c[0x0][0x2d0], -R12.reuse ;  /* 0x0000b40012127a23 */ /* 0x100fe4000001080c */
[--C-:B------:R-:W-:Y:S01]  /*42e0*/  FFMA.FTZ R17, R17, c[0x0][0x2d0], -R12.reuse ;  /* 0x0000b40011117a23 */ /* 0x100fe2000001080c */
[----:B------:R-:W-:Y:S01]  /*42f0*/  FSEL R2, R2, RZ, P0 ;  /* 0x000000ff02027208 */ /* 0x000fe20000000000 */
[----:B------:R-:W-:-:S02]  /*4300*/  FFMA.FTZ R20, R20, c[0x0][0x2d0], -R12 ;  /* 0x0000b40014147a23 */ /* 0x000fc4000001080c */
[----:B------:R-:W-:Y:S01]  /*4310*/  FFMA.FTZ R22, R22, c[0x0][0x2d0], -R12 ;  /* 0x0000b40016167a23 */ /* 0x000fe2000001080c */
[----:B------:R-:W-:Y:S01]  /*4320*/  MUFU.EX2 R14, R16 ;  /* 0x00000010000e7308 */ /* 0x000fe20000000800 */
[--C-:B------:R-:W-:Y:S02]  /*4330*/  FFMA.FTZ R3, R11, c[0x0][0x2d0], -R2.reuse ;  /* 0x0000b4000b037a23 */ /* 0x100fe40000010802 */
[----:B------:R-:W-:Y:S02]  /*4340*/  FFMA.FTZ R6, R6, c[0x0][0x2d0], -R2 ;  /* 0x0000b40006067a23 */ /* 0x000fe40000010802 */
[----:B------:R-:W-:-:S03]  /*4350*/  FFMA.FTZ R21, R21, c[0x0][0x2d0], -R12 ;  /* 0x0000b40015157a23 */ /* 0x000fc6000001080c */
[----:B------:R-:W-:Y:S08]  /*4360*/  MUFU.EX2 R99, R19 ;  /* 0x0000001300637308 */ /* 0x000ff00000000800 */
[----:B------:R-:W-:Y:S08]  /*4370*/  MUFU.EX2 R128, R18 ;  /* 0x0000001200807308 */ /* 0x000ff00000000800 */
[----:B------:R1:W2:Y:S08]  /*4380*/  MUFU.EX2 R130, R17 ;  /* 0x0000001100827308 */ /* 0x0002b00000000800 */
[----:B------:R3:W-:Y:S01]  /*4390*/  MUFU.EX2 R84, R3 ;  /* 0x0000000300547308 */ /* 0x0007e20000000800 */
[----:B-1----:R-:W1:Y:S07]  /*43a0*/  LDSM.16.MT88.4 R16, [R236+0x4080] ;  /* 0x00408000ec10783b */ /* 0x002e6e0000004200 */
[----:B------:R-:W4:Y:S01]  /*43b0*/  MUFU.EX2 R98, R20 ;  /* 0x0000001400627308 */ /* 0x000f220000000800 */
[----:B--2---:R-:W-:Y:S01]  /*43c0*/  F2FP.BF16.PACK_AB R4, R130, R128 ;  /* 0x000000808204723e */ /* 0x004fe200000010ff */
[----:B---3--:R-:W-:-:S06]  /*43d0*/  FFMA.FTZ R3, R10, c[0x0][0x2d0], -R2 ;  /* 0x0000b4000a037a23 */ /* 0x008fcc0000010802 */
[----:B------:R-:W2:Y:S08]  /*43e0*/  MUFU.EX2 R86, R6 ;  /* 0x0000000600567308 */ /* 0x000eb00000000800 */
[----:B------:R3:W-:Y:S01]  /*43f0*/  MUFU.EX2 R85, R3 ;  /* 0x0000000300557308 */ /* 0x0007e20000000800 */
[----:B----4-:R-:W-:-:S07]  /*4400*/  F2FP.BF16.PACK_AB R10, R99, R98 ;  /* 0x00000062630a723e */ /* 0x010fce00000010ff */
[----:B------:R-:W-:Y:S01]  /*4410*/  MUFU.EX2 R129, R22 ;  /* 0x0000001600817308 */ /* 0x000fe20000000800 */
[----:B---3--:R-:W-:Y:S01]  /*4420*/  FFMA.FTZ R3, R9, c[0x0][0x2d0], -R2 ;  /* 0x0000b40009037a23 */ /* 0x008fe20000010802 */
[----:B--2---:R-:W-:-:S06]  /*4430*/  F2FP.BF16.PACK_AB R9, R84, R86 ;  /* 0x000000565409723e */ /* 0x004fcc00000010ff */
[----:B------:R-:W2:Y:S08]  /*4440*/  MUFU.EX2 R120, R21 ;  /* 0x0000001500787308 */ /* 0x000eb00000000800 */
[----:B------:R3:W4:Y:S01]  /*4450*/  MUFU.EX2 R88, R3 ;  /* 0x0000000300587308 */ /* 0x0007220000000800 */
[----:B--2---:R-:W-:Y:S01]  /*4460*/  F2FP.BF16.PACK_AB R6, R120, R129 ;  /* 0x000000817806723e */ /* 0x004fe200000010ff */
[----:B---3--:R-:W-:Y:S01]  /*4470*/  FFMA.FTZ R3, R8, c[0x0][0x2d0], -R2 ;  /* 0x0000b40008037a23 */ /* 0x008fe20000010802 */
[----:B------:R-:W-:-:S02]  /*4480*/  F2FP.BF16.PACK_AB R8, R14, R97 ;  /* 0x000000610e08723e */ /* 0x000fc400000010ff */
[----:B----4-:R-:W-:-:S03]  /*4490*/  F2FP.BF16.PACK_AB R11, R88, R85 ;  /* 0x00000055580b723e */ /* 0x010fc600000010ff */
[----:B------:R2:W-:Y:S04]  /*44a0*/  MUFU.EX2 R87, R3 ;  /* 0x0000000300577308 */ /* 0x0005e80000000800 */
[C---:B-1----:R-:W-:Y:S08]  /*44b0*/  HMMA.16816.F32.BF16 R20, R8.reuse, R16, RZ ;  /* 0x000000100814723c */ /* 0x042ff000000418ff */
[----:B------:R-:W-:Y:S01]  /*44c0*/  HMMA.16816.F32.BF16 R16, R8, R18, RZ ;  /* 0x000000120810723c */ /* 0x000fe200000418ff */
[----:B--2---:R-:W-:-:S04]  /*44d0*/  FFMA.FTZ R3, R7, c[0x0][0x2d0], -R2 ;  /* 0x0000b40007037a23 */ /* 0x004fc80000010802 */
[----:B------:R1:W2:Y:S03]  /*44e0*/  MUFU.EX2 R103, R3 ;  /* 0x0000000300677308 */ /* 0x0002a60000000800 */
[----:B------:R-:W-:Y:S01]  /*44f0*/  HMMA.16816.F32.BF16 R36, R8, R28, RZ ;  /* 0x0000001c0824723c */ /* 0x000fe200000418ff */
[----:B-1----:R-:W-:Y:S01]  /*4500*/  FFMA.FTZ R3, R13, c[0x0][0x2d0], -R2 ;  /* 0x0000b4000d037a23 */ /* 0x002fe20000010802 */
[----:B--2---:R-:W-:-:S03]  /*4510*/  F2FP.BF16.PACK_AB R5, R103, R87 ;  /* 0x000000576705723e */ /* 0x004fc600000010ff */
[----:B------:R1:W-:Y:S02]  /*4520*/  MUFU.EX2 R105, R3 ;  /* 0x0000000300697308 */ /* 0x0003e40000000800 */
[----:B-1----:R-:W-:-:S06]  /*4530*/  FFMA.FTZ R3, R15, c[0x0][0x2d0], -R2 ;  /* 0x0000b4000f037a23 */ /* 0x002fcc0000010802 */
[----:B------:R-:W1:Y:S02]  /*4540*/  MUFU.EX2 R134, R3 ;  /* 0x0000000300867308 */ /* 0x000e640000000800 */
[----:B-1----:R-:W-:-:S07]  /*4550*/  F2FP.BF16.PACK_AB R7, R134, R105 ;  /* 0x000000698607723e */ /* 0x002fce00000010ff */
[C---:B------:R-:W-:Y:S08]  /*4560*/  HMMA.16816.F32.BF16 R156, R4.reuse, R24, R20 ;  /* 0x00000018049c723c */ /* 0x040ff00000041814 */
[----:B------:R-:W-:Y:S08]  /*4570*/  HMMA.16816.F32.BF16 R52, R4, R26, R16 ;  /* 0x0000001a0434723c */ /* 0x000ff00000041810 */
[C---:B------:R-:W-:Y:S01]  /*4580*/  HMMA.16816.F32.BF16 R24, R8.reuse, R30, RZ ;  /* 0x0000001e0818723c */ /* 0x040fe200000418ff */
[----:B------:R-:W1:Y:S07]  /*4590*/  LDSM.16.MT88.4 R28, [R236+0x5880] ;  /* 0x00588000ec1c783b */ /* 0x000e6e0000004200 */
[C---:B------:R-:W-:Y:S08]  /*45a0*/  HMMA.16816.F32.BF16 R20, R8.reuse, R44, RZ ;  /* 0x0000002c0814723c */ /* 0x040ff000000418ff */
[----:B------:R-:W-:Y:S01]  /*45b0*/  HMMA.16816.F32.BF16 R16, R8, R46, RZ ;  /* 0x0000002e0810723c */ /* 0x000fe200000418ff */
[----:B------:R-:W-:Y:S01]  /*45c0*/  IMAD.MOV.U32 R104, RZ, RZ, R52 ;  /* 0x000000ffff687224 */ /* 0x000fe200078e0034 */
[----:B------:R-:W-:Y:S01]  /*45d0*/  MOV R169, R53 ;  /* 0x0000003500a97202 */ /* 0x000fe20000000f00 */
[----:B------:R-:W-:-:S02]  /*45e0*/  IMAD.MOV.U32 R100, RZ, RZ, R55 ;  /* 0x000000ffff647224 */ /* 0x000fc400078e0037 */
[----:B------:R-:W-:Y:S02]  /*45f0*/  IMAD.MOV.U32 R168, RZ, RZ, R54 ;  /* 0x000000ffffa87224 */ /* 0x000fe400078e0036 */
[----:B------:R-:W2:Y:S01]  /*4600*/  LDSM.16.MT88.4 R52, [R240+0x6080] ;  /* 0x00608000f034783b */ /* 0x000ea20000004200 */
[C---:B------:R-:W-:Y:S08]  /*4610*/  HMMA.16816.F32.BF16 R148, R4.reuse, R48, R36 ;  /* 0x000000300494723c */ /* 0x040ff00000041824 */
[C---:B------:R-:W-:Y:S08]  /*4620*/  HMMA.16816.F32.BF16 R140, R4.reuse, R40, R20 ;  /* 0x00000028048c723c */ /* 0x040ff00000041814 */
[C---:B------:R-:W-:Y:S08]  /*4630*/  HMMA.16816.F32.BF16 R108, R4.reuse, R42, R16 ;  /* 0x0000002a046c723c */ /* 0x040ff00000041810 */
[----:B------:R-:W-:Y:S08]  /*4640*/  HMMA.16816.F32.BF16 R136, R4, R50, R24 ;  /* 0x000000320488723c */ /* 0x000ff00000041818 */
[C---:B-1----:R-:W-:Y:S08]  /*4650*/  HMMA.16816.F32.BF16 R40, R8.reuse, R28, RZ ;  /* 0x0000001c0828723c */ /* 0x042ff000000418ff */
[----:B------:R-:W-:Y:S01]  /*4660*/  HMMA.16816.F32.BF16 R48, R8, R32, RZ ;  /* 0x000000200830723c */ /* 0x000fe200000418ff */
[----:B------:R-:W-:Y:S01]  /*4670*/  IMAD.MOV.U32 R154, RZ, RZ, R108 ;  /* 0x000000ffff9a7224 */ /* 0x000fe200078e006c */
[----:B------:R-:W-:Y:S01]  /*4680*/  MOV R153, R109 ;  /* 0x0000006d00997202 */ /* 0x000fe20000000f00 */
[----:B------:R-:W-:-:S02]  /*4690*/  IMAD.MOV.U32 R152, RZ, RZ, R110 ;  /* 0x000000ffff987224 */ /* 0x000fc400078e006e */
[----:B------:R-:W-:-:S03]  /*46a0*/  IMAD.MOV.U32 R147, RZ, RZ, R111 ;  /* 0x000000ffff937224 */ /* 0x000fc600078e006f */
[C---:B------:R-:W-:Y:S08]  /*46b0*/  HMMA.16816.F32.BF16 R24, R8.reuse, R68, RZ ;  /* 0x000000440818723c */ /* 0x040ff000000418ff */
[----:B------:R-:W-:Y:S08]  /*46c0*/  HMMA.16816.F32.BF16 R44, R8, R34, RZ ;  /* 0x00000022082c723c */ /* 0x000ff000000418ff */
[----:B------:R-:W-:Y:S08]  /*46d0*/  HMMA.16816.F32.BF16 R40, R4, R60, R40 ;  /* 0x0000003c0428723c */ /* 0x000ff00000041828 */
[----:B------:R-:W-:Y:S08]  /*46e0*/  HMMA.16816.F32.BF16 R36, R8, R30, RZ ;  /* 0x0000001e0824723c */ /* 0x000ff000000418ff */
[----:B------:R-:W-:Y:S08]  /*46f0*/  HMMA.16816.F32.BF16 R48, R4, R72, R48 ;  /* 0x000000480430723c */ /* 0x000ff00000041830 */
[----:B------:R-:W-:Y:S01]  /*4700*/  HMMA.16816.F32.BF16 R16, R8, R76, RZ ;  /* 0x0000004c0810723c */ /* 0x000fe200000418ff */
[----:B------:R-:W-:Y:S01]  /*4710*/  IMAD.MOV.U32 R146, RZ, RZ, R40 ;  /* 0x000000ffff927224 */ /* 0x000fe200078e0028 */
[----:B------:R-:W-:Y:S01]  /*4720*/  MOV R145, R41 ;  /* 0x0000002900917202 */ /* 0x000fe20000000f00 */
[----:B------:R-:W-:-:S02]  /*4730*/  IMAD.MOV.U32 R144, RZ, RZ, R42 ;  /* 0x000000ffff907224 */ /* 0x000fc400078e002a */
[----:B------:R-:W-:-:S03]  /*4740*/  IMAD.MOV.U32 R131, RZ, RZ, R43 ;  /* 0x000000ffff837224 */ /* 0x000fc600078e002b */
[C---:B------:R-:W-:Y:S08]  /*4750*/  HMMA.16816.F32.BF16 R32, R8.reuse, R64, RZ ;  /* 0x000000400820723c */ /* 0x040ff000000418ff */
[----:B------:R-:W-:Y:S01]  /*4760*/  HMMA.16816.F32.BF16 R28, R8, R66, RZ ;  /* 0x00000042081c723c */ /* 0x000fe200000418ff */
[----:B------:R-:W1:Y:S01]  /*4770*/  LDSM.16.MT88.4 R64, [R236+0x7080] ;  /* 0x00708000ec40783b */ /* 0x000e620000004200 */
[----:B------:R-:W-:Y:S01]  /*4780*/  MOV R161, R48 ;  /* 0x0000003000a17202 */ /* 0x000fe20000000f00 */
[----:B------:R-:W-:Y:S01]  /*4790*/  IMAD.MOV.U32 R160, RZ, RZ, R49 ;  /* 0x000000ffffa07224 */ /* 0x000fe200078e0031 */
[----:B------:R-:W-:Y:S01]  /*47a0*/  MOV R155, R51 ;  /* 0x00000033009b7202 */ /* 0x000fe20000000f00 */
[----:B------:R-:W-:-:S02]  /*47b0*/  IMAD.MOV.U32 R135, RZ, RZ, R50 ;  /* 0x000000ffff877224 */ /* 0x000fc400078e0032 */
[----:B------:R-:W3:Y:S01]  /*47c0*/  LDSM.16.MT88.4 R48, [R237+0x7080] ;  /* 0x00708000ed30783b */ /* 0x000ee20000004200 */
[C---:B--2---:R-:W-:Y:S08]  /*47d0*/  HMMA.16816.F32.BF16 R24, R4.reuse, R52, R24 ;  /* 0x000000340418723c */ /* 0x044ff00000041818 */
[C---:B------:R-:W-:Y:S08]  /*47e0*/  HMMA.16816.F32.BF16 R44, R4.reuse, R74, R44 ;  /* 0x0000004a042c723c */ /* 0x040ff0000004182c */
[----:B------:R-:W-:Y:S01]  /*47f0*/  HMMA.16816.F32.BF16 R40, R4, R62, R36 ;  /* 0x0000003e0428723c */ /* 0x000fe20000041824 */
[----:B------:R-:W-:Y:S07]  /*4800*/  LDSM.16.MT88.4 R60, [R236+0x8880] ;  /* 0x00888000ec3c783b */ /* 0x000fee0000004200 */
[----:B------:R-:W-:Y:S01]  /*4810*/  HMMA.16816.F32.BF16 R20, R8, R70, RZ ;  /* 0x000000460814723c */ /* 0x000fe200000418ff */
[----:B------:R-:W-:Y:S01]  /*4820*/  IMAD.MOV.U32 R119, RZ, RZ, R25 ;  /* 0x000000ffff777224 */ /* 0x000fe200078e0019 */
[----:B------:R-:W-:Y:S01]  /*4830*/  MOV R118, R26 ;  /* 0x0000001a00767202 */ /* 0x000fe20000000f00 */
[----:B------:R-:W-:-:S02]  /*4840*/  IMAD.MOV.U32 R117, RZ, RZ, R27 ;  /* 0x000000ffff757224 */ /* 0x000fc400078e001b */
[----:B------:R-:W-:Y:S02]  /*4850*/  IMAD.MOV.U32 R116, RZ, RZ, R24 ;  /* 0x000000ffff747224 */ /* 0x000fe400078e0018 */
[----:B------:R-:W2:Y:S01]  /*4860*/  LDSM.16.MT88.4 R24, [R236+0x7880] ;  /* 0x00788000ec18783b */ /* 0x000ea20000004200 */
[C---:B------:R-:W-:Y:S01]  /*4870*/  HMMA.16816.F32.BF16 R16, R4.reuse, R80, R16 ;  /* 0x000000500410723c */ /* 0x040fe20000041810 */
[----:B------:R-:W-:Y:S01]  /*4880*/  IMAD.MOV.U32 R102, RZ, RZ, R45 ;  /* 0x000000ffff667224 */ /* 0x000fe200078e002d */
[----:B------:R-:W-:Y:S01]  /*4890*/  MOV R163, R46 ;  /* 0x0000002e00a37202 */ /* 0x000fe20000000f00 */
[----:B------:R-:W-:Y:S02]  /*48a0*/  IMAD.MOV.U32 R101, RZ, RZ, R44 ;  /* 0x000000ffff657224 */ /* 0x000fe400078e002c */
[----:B------:R-:W-:Y:S02]  /*48b0*/  IMAD.MOV.U32 R162, RZ, RZ, R47 ;  /* 0x000000ffffa27224 */ /* 0x000fe400078e002f */
[----:B------:R-:W4:Y:S01]  /*48c0*/  LDSM.16.MT88.4 R44, [R240+0x7080] ;  /* 0x00708000f02c783b */ /* 0x000f220000004200 */
[----:B------:R-:W-:Y:S01]  /*48d0*/  HMMA.16816.F32.BF16 R32, R4, R56, R32 ;  /* 0x000000380420723c */ /* 0x000fe20000041820 */
[----:B------:R-:W-:Y:S01]  /*48e0*/  MOV R36, R41 ;  /* 0x0000002900247202 */ /* 0x000fe20000000f00 */
[----:B------:R-:W-:Y:S01]  /*48f0*/  IMAD.MOV.U32 R127, RZ, RZ, R42 ;  /* 0x000000ffff7f7224 */ /* 0x000fe200078e002a */
[----:B------:R-:W-:Y:S01]  /*4900*/  MOV R125, R40 ;  /* 0x00000028007d7202 */ /* 0x000fe20000000f00 */
[----:B------:R-:W-:-:S02]  /*4910*/  IMAD.MOV.U32 R126, RZ, RZ, R43 ;  /* 0x000000ffff7e7224 */ /* 0x000fc400078e002b */
[----:B------:R-:W2:Y:S02]  /*4920*/  LDSM.16.MT88.4 R40, [R237+0x7880] ;  /* 0x00788000ed28783b */ /* 0x000ea40000004200 */
[C---:B------:R-:W-:Y:S02]  /*4930*/  HMMA.16816.F32.BF16 R20, R4.reuse, R54, R20 ;  /* 0x000000360414723c */ /* 0x040fe40000041814 */
[----:B------:R-:W2:Y:S06]  /*4940*/  LDSM.16.MT88.4 R52, [R239+0x7080] ;  /* 0x00708000ef34783b */ /* 0x000eac0000004200 */
[----:B------:R-:W-:Y:S01]  /*4950*/  IMAD.MOV.U32 R15, RZ, RZ, R17 ;  /* 0x000000ffff0f7224 */ /* 0x000fe200078e0011 */
[----:B------:R-:W-:Y:S01]  /*4960*/  MOV R3, R19 ;  /* 0x0000001300037202 */ /* 0x000fe20000000f00 */
[----:B------:R-:W-:Y:S01]  /*4970*/  IMAD.MOV.U32 R13, RZ, RZ, R18 ;  /* 0x000000ffff0d7224 */ /* 0x000fe200078e0012 */
[----:B------:R-:W-:Y:S01]  /*4980*/  HMMA.16816.F32.BF16 R72, R4, R58, R28 ;  /* 0x0000003a0448723c */ /* 0x000fe2000004181c */
[----:B------:R-:W-:Y:S01]  /*4990*/  IMAD.MOV.U32 R0, RZ, RZ, R16 ;  /* 0x000000ffff007224 */ /* 0x000fe200078e0010 */
[----:B------:R-:W4:Y:S03]  /*49a0*/  LDSM.16.MT88.4 R56, [R240+0x7880] ;  /* 0x00788000f038783b */ /* 0x000f260000004200 */
[----:B------:R-:W-:Y:S01]  /*49b0*/  IMAD.MOV.U32 R124, RZ, RZ, R33 ;  /* 0x000000ffff7c7224 */ /* 0x000fe200078e0021 */
[----:B------:R-:W-:Y:S01]  /*49c0*/  MOV R122, R35 ;  /* 0x00000023007a7202 */ /* 0x000fe20000000f00 */
[----:B------:R-:W-:Y:S01]  /*49d0*/  IMAD.MOV.U32 R123, RZ, RZ, R34 ;  /* 0x000000ffff7b7224 */ /* 0x000fe200078e0022 */
[----:B-1----:R-:W-:Y:S01]  /*49e0*/  HMMA.16816.F32.BF16 R16, R8, R64, RZ ;  /* 0x000000400810723c */ /* 0x002fe200000418ff */
[----:B------:R-:W-:-:S04]  /*49f0*/  IMAD.MOV.U32 R121, RZ, RZ, R32 ;  /* 0x000000ffff797224 */ /* 0x000fc800078e0020 */
[----:B------:R-:W-:Y:S01]  /*4a00*/  MOV R111, R23 ;  /* 0x00000017006f7202 */ /* 0x000fe20000000f00 */
[----:B------:R-:W-:Y:S01]  /*4a10*/  IMAD.MOV.U32 R110, RZ, RZ, R21 ;  /* 0x000000ffff6e7224 */ /* 0x000fe200078e0015 */
[----:B------:R-:W-:Y:S01]  /*4a20*/  MOV R108, R20 ;  /* 0x00000014006c7202 */ /* 0x000fe20000000f00 */
[----:B---3--:R-:W-:Y:S01]  /*4a30*/  HMMA.16816.F32.BF16 R32, R8, R48, RZ ;  /* 0x000000300820723c */ /* 0x008fe200000418ff */
[----:B------:R-:W-:Y:S02]  /*4a40*/  IMAD.MOV.U32 R65, RZ, RZ, R36 ;  /* 0x000000ffff417224 */ /* 0x000fe400078e0024 */
[----:B------:R-:W-:-:S05]  /*4a50*/  IMAD.MOV.U32 R109, RZ, RZ, R22 ;  /* 0x000000ffff6d7224 */ /* 0x000fca00078e0016 */
[C---:B------:R-:W-:Y:S01]  /*4a60*/  HMMA.16816.F32.BF16 R28, R8.reuse, R50, RZ ;  /* 0x00000032081c723c */ /* 0x040fe200000418ff */
[----:B------:R-:W1:Y:S07]  /*4a70*/  LDSM.16.MT88.4 R48, [R239+0x7880] ;  /* 0x00788000ef30783b */ /* 0x000e6e0000004200 */
[----:B------:R-:W-:Y:S08]  /*4a80*/  HMMA.16816.F32.BF16 R36, R8, R66, RZ ;  /* 0x000000420824723c */ /* 0x000ff000000418ff */
[----:B--2---:R-:W-:Y:S08]  /*4a90*/  HMMA.16816.F32.BF16 R68, R4, R24, R16 ;  /* 0x000000180444723c */ /* 0x004ff00000041810 */
[C---:B----4-:R-:W-:Y:S07]  /*4aa0*/  HMMA.16816.F32.BF16 R16, R8.reuse, R44, RZ ;  /* 0x0000002c0810723c */ /* 0x050fee00000418ff */
[----:B------:R-:W-:Y:S01]  /*4ab0*/  MOV R45, R105 ;  /* 0x00000069002d7202 */ /* 0x000fe20000000f00 */
[----:B------:R-:W-:Y:S08]  /*4ac0*/  HMMA.16816.F32.BF16 R20, R8, R78, RZ ;  /* 0x0000004e0814723c */ /* 0x000ff000000418ff */
[C---:B------:R-:W-:Y:S08]  /*4ad0*/  HMMA.16816.F32.BF16 R76, R4.reuse, R40, R32 ;  /* 0x00000028044c723c */ /* 0x040ff00000041820 */
[----:B------:R-:W-:Y:S01]  /*4ae0*/  HMMA.16816.F32.BF16 R172, R4, R42, R28 ;  /* 0x0000002a04ac723c */ /* 0x000fe2000004181c */
[----:B------:R-:W-:Y:S07]  /*4af0*/  LDSM.16.MT88.4 R40, [R237+0x8880] ;  /* 0x00888000ed28783b */ /* 0x000fee0000004200 */
[C---:B------:R-:W-:Y:S07]  /*4b00*/  HMMA.16816.F32.BF16 R32, R8.reuse, R46, RZ ;  /* 0x0000002e0820723c */ /* 0x040fee00000418ff */
[----:B------:R-:W-:Y:S01]  /*4b10*/  MOV R46, R123 ;  /* 0x0000007b002e7202 */ /* 0x000fe20000000f00 */
[----:B------:R-:W-:Y:S01]  /*4b20*/  HMMA.16816.F32.BF16 R28, R8, R52, RZ ;  /* 0x00000034081c723c */ /* 0x000fe200000418ff */
[----:B------:R-:W-:-:S06]  /*4b30*/  IMAD.MOV.U32 R47, RZ, RZ, R122 ;  /* 0x000000ffff2f7224 */ /* 0x000fcc00078e007a */
[----:B------:R-:W-:Y:S01]  /*4b40*/  IMAD.MOV.U32 R53, RZ, RZ, R119 ;  /* 0x000000ffff357224 */ /* 0x000fe200078e0077 */
[----:B------:R-:W-:Y:S01]  /*4b50*/  HMMA.16816.F32.BF16 R176, R4, R26, R36 ;  /* 0x0000001a04b0723c */ /* 0x000fe20000041824 */
[----:B------:R-:W2:Y:S01]  /*4b60*/  LDSM.16.MT88.4 R36, [R236+0x9080] ;  /* 0x00908000ec24783b */ /* 0x000ea20000004200 */
[----:B------:R-:W-:-:S06]  /*4b70*/  IMAD.MOV.U32 R52, RZ, RZ, R116 ;  /* 0x000000ffff347224 */ /* 0x000fcc00078e0074 */
[----:B------:R-:W-:Y:S07]  /*4b80*/  HMMA.16816.F32.BF16 R24, R8, R54, RZ ;  /* 0x000000360818723c */ /* 0x000fee00000418ff */
[----:B------:R-:W-:Y:S01]  /*4b90*/  IMAD.MOV.U32 R54, RZ, RZ, R118 ;  /* 0x000000ffff367224 */ /* 0x000fe200078e0076 */
[----:B------:R-:W-:Y:S01]  /*4ba0*/  HMMA.16816.F32.BF16 R16, R4, R56, R16 ;  /* 0x000000380410723c */ /* 0x000fe20000041810 */
[----:B------:R-:W-:-:S06]  /*4bb0*/  MOV R55, R117 ;  /* 0x0000007500377202 */ /* 0x000fcc0000000f00 */
[----:B------:R-:W-:Y:S01]  /*4bc0*/  IMAD.MOV.U32 R56, RZ, RZ, R104 ;  /* 0x000000ffff387224 */ /* 0x000fe200078e0068 */
[----:B------:R-:W-:Y:S01]  /*4bd0*/  HMMA.16816.F32.BF16 R80, R4, R82, R20 ;  /* 0x000000520450723c */ /* 0x000fe20000041814 */
[----:B------:R-:W-:-:S07]  /*4be0*/  MOV R57, R103 ;  /* 0x0000006700397202 */ /* 0x000fce0000000f00 */
[----:B------:R-:W-:Y:S07]  /*4bf0*/  HMMA.16816.F32.BF16 R20, R8, R60, RZ ;  /* 0x0000003c0814723c */ /* 0x000fee00000418ff */
[----:B------:R-:W-:Y:S01]  /*4c00*/  MOV R60, R0 ;  /* 0x00000000003c7202 */ /* 0x000fe20000000f00 */
[----:B------:R-:W-:Y:S01]  /*4c10*/  HMMA.16816.F32.BF16 R112, R4, R58, R32 ;  /* 0x0000003a0470723c */ /* 0x000fe20000041820 */
[----:B------:R-:W-:Y:S01]  /*4c20*/  IMAD.MOV.U32 R44, RZ, RZ, R16 ;  /* 0x000000ffff2c7224 */ /* 0x000fe200078e0010 */
[----:B------:R-:W-:Y:S01]  /*4c30*/  MOV R66, R18 ;  /* 0x0000001200427202 */ /* 0x000fe20000000f00 */
[----:B------:R-:W-:Y:S01]  /*4c40*/  IMAD.MOV.U32 R67, RZ, RZ, R17 ;  /* 0x000000ffff437224 */ /* 0x000fe200078e0011 */
[----:B------:R-:W-:Y:S01]  /*4c50*/  MOV R61, R15 ;  /* 0x0000000f003d7202 */ /* 0x000fe20000000f00 */
[----:B------:R-:W-:-:S02]  /*4c60*/  IMAD.MOV.U32 R64, RZ, RZ, R19 ;  /* 0x000000ffff407224 */ /* 0x000fc400078e0013 */
[----:B------:R-:W-:Y:S01]  /*4c70*/  IMAD.MOV.U32 R32, RZ, RZ, R102 ;  /* 0x000000ffff207224 */ /* 0x000fe200078e0066 */
[----:B-1----:R-:W-:Y:S01]  /*4c80*/  HMMA.16816.F32.BF16 R104, R4, R48, R28 ;  /* 0x000000300468723c */ /* 0x002fe2000004181c */
[----:B------:R-:W-:Y:S01]  /*4c90*/  LDSM.16.MT88.4 R28, [R240+0x8880] ;  /* 0x00888000f01c783b */ /* 0x000fe20000004200 */
[----:B------:R-:W-:Y:S01]  /*4ca0*/  IMAD.MOV.U32 R33, RZ, RZ, R57 ;  /* 0x000000ffff217224 */ /* 0x000fe200078e0039 */
[----:B------:R-:W-:Y:S01]  /*4cb0*/  MOV R35, R44 ;  /* 0x0000002c00237202 */ /* 0x000fe20000000f00 */
[----:B------:R-:W-:Y:S01]  /*4cc0*/  IMAD.MOV.U32 R57, RZ, RZ, R65 ;  /* 0x000000ffff397224 */ /* 0x000fe200078e0041 */
[----:B------:R-:W-:Y:S01]  /*4cd0*/  MOV R65, R120 ;  /* 0x0000007800417202 */ /* 0x000fe20000000f00 */
[----:B------:R-:W-:Y:S01]  /*4ce0*/  IMAD.MOV.U32 R44, RZ, RZ, R121 ;  /* 0x000000ffff2c7224 */ /* 0x000fe200078e0079 */
[----:B------:R-:W-:Y:S01]  /*4cf0*/  MOV R48, R100 ;  /* 0x0000006400307202 */ /* 0x000fe20000000f00 */
[----:B------:R-:W-:Y:S01]  /*4d00*/  IMAD.MOV.U32 R49, RZ, RZ, R101 ;  /* 0x000000ffff317224 */ /* 0x000fe200078e0065 */
[----:B------:R-:W-:Y:S01]  /*4d10*/  HMMA.16816.F32.BF16 R16, R8, R62, RZ ;  /* 0x0000003e0810723c */ /* 0x000fe200000418ff */
[----:B------:R-:W-:Y:S01]  /*4d20*/  IMAD.MOV.U32 R34, RZ, RZ, R45 ;  /* 0x000000ffff227224 */ /* 0x000fe200078e002d */
[----:B------:R-:W-:Y:S01]  /*4d30*/  MOV R59, R126 ;  /* 0x0000007e003b7202 */ /* 0x000fe20000000f00 */
[----:B------:R-:W-:-:S02]  /*4d40*/  IMAD.MOV.U32 R58, RZ, RZ, R127 ;  /* 0x000000ffff3a7224 */ /* 0x000fc400078e007f */
[----:B------:R-:W-:Y:S02]  /*4d50*/  IMAD.MOV.U32 R45, RZ, RZ, R124 ;  /* 0x000000ffff2d7224 */ /* 0x000fe400078e007c */
[----:B------:R-:W-:Y:S01]  /*4d60*/  FADD.FTZ R0, R97, R14 ;  /* 0x0000000e61007221 */ /* 0x000fe20000010000 */
[----:B------:R-:W-:Y:S01]  /*4d70*/  HMMA.16816.F32.BF16 R100, R4, R50, R24 ;  /* 0x000000320464723c */ /* 0x000fe20000041818 */
[----:B------:R-:W1:Y:S01]  /*4d80*/  LDSM.16.MT88.4 R24, [R237+0x9080] ;  /* 0x00908000ed18783b */ /* 0x000e620000004200 */
[----:B------:R-:W-:Y:S02]  /*4d90*/  IMAD.MOV.U32 R62, RZ, RZ, R13 ;  /* 0x000000ffff3e7224 */ /* 0x000fe400078e000d */
[----:B------:R-:W-:Y:S02]  /*4da0*/  FADD.FTZ R13, R98, R0 ;  /* 0x00000000620d7221 */ /* 0x000fe40000010000 */
[----:B------:R-:W-:Y:S02]  /*4db0*/  IMAD.MOV.U32 R63, RZ, RZ, R3 ;  /* 0x000000ffff3f7224 */ /* 0x000fe400078e0003 */
[----:B------:R-:W-:-:S02]  /*4dc0*/  IMAD.MOV.U32 R50, RZ, RZ, R169 ;  /* 0x000000ffff327224 */ /* 0x000fc400078e00a9 */
[----:B------:R-:W-:Y:S02]  /*4dd0*/  IMAD.MOV.U32 R51, RZ, RZ, R168 ;  /* 0x000000ffff337224 */ /* 0x000fe400078e00a8 */
[----:B--2---:R-:W-:Y:S01]  /*4de0*/  HMMA.16816.F32.BF16 R168, R4, R36, R20 ;  /* 0x0000002404a8723c */ /* 0x004fe20000041814 */
[--C-:B------:R-:W-:Y:S02]  /*4df0*/  FFMA.FTZ R3, R94, c[0x0][0x2d0], -R12.reuse ;  /* 0x0000b4005e037a23 */ /* 0x100fe4000001080c */
[----:B------:R-:W-:Y:S02]  /*4e00*/  FFMA.FTZ R0, R93, c[0x0][0x2d0], -R12 ;  /* 0x0000b4005d007a23 */ /* 0x000fe4000001080c */
[----:B------:R-:W-:Y:S01]  /*4e10*/  IMAD.MOV.U32 R97, RZ, RZ, R50 ;  /* 0x000000ffff617224 */ /* 0x000fe200078e0032 */
[----:B------:R-:W-:Y:S01]  /*4e20*/  MOV R50, R163 ;  /* 0x000000a300327202 */ /* 0x000fe20000000f00 */
[----:B------:R-:W-:Y:S01]  /*4e30*/  IMAD.MOV.U32 R36, RZ, RZ, R111 ;  /* 0x000000ffff247224 */ /* 0x000fe200078e006f */
[----:B------:R-:W-:Y:S01]  /*4e40*/  HMMA.16816.F32.BF16 R20, R8, R40, RZ ;  /* 0x000000280814723c */ /* 0x000fe200000418ff */
[----:B------:R-:W-:Y:S01]  /*4e50*/  MOV R37, R56 ;  /* 0x0000003800257202 */ /* 0x000fe20000000f00 */
[----:B------:R-:W-:Y:S01]  /*4e60*/  IMAD.MOV.U32 R56, RZ, RZ, R125 ;  /* 0x000000ffff387224 */ /* 0x000fe200078e007d */
[----:B------:R2:W3:Y:S01]  /*4e70*/  MUFU.EX2 R40, R0 ;  /* 0x0000000000287308 */ /* 0x0004e20000000800 */
[----:B------:R-:W-:Y:S01]  /*4e80*/  IMAD.MOV.U32 R98, RZ, RZ, R51 ;  /* 0x000000ffff627224 */ /* 0x000fe200078e0033 */
[----:B------:R4:W5:Y:S02]  /*4e90*/  LDL.LU R163, [R1+0x98] ;  /* 0x0000980001a37983 */ /* 0x0009640000300800 */
[----:B------:R-:W-:Y:S01]  /*4ea0*/  IMAD.MOV.U32 R41, RZ, RZ, R108 ;  /* 0x000000ffff297224 */ /* 0x000fe200078e006c */
[----:B------:R-:W-:Y:S07]  /*4eb0*/  HMMA.16816.F32.BF16 R120, R4, R38, R16 ;  /* 0x000000260478723c */ /* 0x000fee0000041810 */
[----:B------:R-:W-:Y:S01]  /*4ec0*/  MOV R38, R110 ;  /* 0x0000006e00267202 */ /* 0x000fe20000000f00 */
[----:B------:R-:W-:Y:S01]  /*4ed0*/  HMMA.16816.F32.BF16 R16, R8, R42, RZ ;  /* 0x0000002a0810723c */ /* 0x000fe200000418ff */
[----:B------:R-:W-:-:S02]  /*4ee0*/  IMAD.MOV.U32 R39, RZ, RZ, R109 ;  /* 0x000000ffff277224 */ /* 0x000fc400078e006d */
[----:B------:R-:W-:Y:S01]  /*4ef0*/  MOV R93, R38 ;  /* 0x00000026005d7202 */ /* 0x000fe20000000f00 */
[----:B--2---:R-:W-:-:S04]  /*4f00*/  FFMA.FTZ R0, R92, c[0x0][0x2d0], -R2 ;  /* 0x0000b4005c007a23 */ /* 0x004fc80000010802 */
[C---:B-1----:R-:W-:Y:S01]  /*4f10*/  HMMA.16816.F32.BF16 R108, R4.reuse, R24, R20 ;  /* 0x00000018046c723c */ /* 0x042fe20000041814 */
[----:B------:R-:W1:Y:S11]  /*4f20*/  LDSM.16.MT88.4 R20, [R240+0x9080] ;  /* 0x00908000f014783b */ /* 0x000e760000004200 */
[----:B------:R-:W-:Y:S04]  /*4f30*/  @!UPT UIADD3 URZ, URZ, URZ, URZ ;  /* 0x0000003f3f3ff290 */ /* 0x000fe8000fffe03f */
[----:B------:R-:W-:Y:S01]  /*4f40*/  HMMA.16816.F32.BF16 R116, R4, R26, R16 ;  /* 0x0000001a0474723c */ /* 0x000fe20000041810 */
[----:B------:R-:W-:Y:S01]  /*4f50*/  MOV R38, R144 ;  /* 0x0000009000267202 */ /* 0x000fe20000000f00 */
[----:B------:R-:W-:Y:S02]  /*4f60*/  IMAD.MOV.U32 R43, RZ, RZ, R155 ;  /* 0x000000ffff2b7224 */ /* 0x000fe400078e009b */
[----:B------:R-:W-:Y:S02]  /*4f70*/  IMAD.MOV.U32 R94, RZ, RZ, R39 ;  /* 0x000000ffff5e7224 */ /* 0x000fe400078e0027 */
[----:B------:R-:W-:Y:S02]  /*4f80*/  IMAD.MOV.U32 R92, RZ, RZ, R41 ;  /* 0x000000ffff5c7224 */ /* 0x000fe400078e0029 */
[----:B------:R-:W-:Y:S11]  /*4f90*/  HMMA.16816.F32.BF16 R16, R8, R28, RZ ;  /* 0x0000001c0810723c */ /* 0x000ff600000418ff */
[----:B------:R-:W-:Y:S11]  /*4fa0*/  @!UPT UIADD3 URZ, URZ, URZ, URZ ;  /* 0x0000003f3f3ff290 */ /* 0x000ff6000fffe03f */
[----:B------:R-:W-:Y:S02]  /*4fb0*/  @!UPT UIADD3 URZ, URZ, URZ, URZ ;  /* 0x0000003f3f3ff290 */ /* 0x000fe4000fffe03f */
[----:B-1----:R-:W-:Y:S07]  /*4fc0*/  HMMA.16816.F32.BF16 R124, R4, R20, R16 ;  /* 0x00000014047c723c */ /* 0x002fee0000041810 */
[--C-:B------:R-:W-:Y:S01]  /*4fd0*/  FFMA.FTZ R21, R96, c[0x0][0x2d0], -R12.reuse ;  /* 0x0000b40060157a23 */ /* 0x100fe2000001080c */
[----:B------:R-:W-:Y:S01]  /*4fe0*/  HMMA.16816.F32.BF16 R16, R8, R30, RZ ;  /* 0x0000001e0810723c */ /* 0x000fe200000418ff */
[----:B------:R-:W-:Y:S01]  /*4ff0*/  FFMA.FTZ R20, R95, c[0x0][0x2d0], -R12 ;  /* 0x0000b4005f147a23 */ /* 0x000fe2000001080c */
[----:B------:R-:W-:Y:S01]  /*5000*/  MOV R96, R37 ;  /* 0x0000002500607202 */ /* 0x000fe20000000f00 */
[----:B------:R-:W-:Y:S01]  /*5010*/  IMAD.MOV.U32 R95, RZ, RZ, R36 ;  /* 0x000000ffff5f7224 */ /* 0x000fe200078e0024 */
[----:B------:R-:W-:Y:S01]  /*5020*/  MOV R28, R154 ;  /* 0x0000009a001c7202 */ /* 0x000fe20000000f00 */
[----:B------:R-:W-:Y:S01]  /*5030*/  IMAD.MOV.U32 R29, RZ, RZ, R153 ;  /* 0x000000ffff1d7224 */ /* 0x000fe200078e0099 */
[----:B------:R-:W-:Y:S11]  /*5040*/  MUFU.EX2 R21, R21 ;  /* 0x0000001500157308 */ /* 0x000ff60000000800 */
[----:B------:R-:W-:Y:S07]  /*5050*/  @!UPT UIADD3 URZ, URZ, URZ, URZ ;  /* 0x0000003f3f3ff290 */ /* 0x000fee000fffe03f */
[----:B------:R-:W-:Y:S01]  /*5060*/  HMMA.16816.F32.BF16 R24, R4, R22, R16 ;  /* 0x000000160418723c */ /* 0x000fe20000041810 */
[----:B------:R-:W-:Y:S01]  /*5070*/  MOV R31, R147 ;  /* 0x00000093001f7202 */ /* 0x000fe20000000f00 */
[----:B------:R-:W-:Y:S01]  /*5080*/  IMAD.MOV.U32 R36, RZ, RZ, R146 ;  /* 0x000000ffff247224 */ /* 0x000fe200078e0092 */
[----:B------:R1:W-:Y:S04]  /*5090*/  MUFU.EX2 R23, R3 ;  /* 0x0000000300177308 */ /* 0x0003e80000000800 */
[----:B------:R-:W-:Y:S01]  /*50a0*/  FADD.FTZ R22, R99, R13 ;  /* 0x0000000d63167221 */ /* 0x000fe20000010000 */
[----:B------:R-:W-:Y:S01]  /*50b0*/  MOV R99, R48 ;  /* 0x0000003000637202 */ /* 0x000fe20000000f00 */
[----:B------:R-:W2:Y:S01]  /*50c0*/  LDSM.16.MT88.4 R12, [R239+0x8880] ;  /* 0x00888000ef0c783b */ /* 0x000ea20000004200 */
[----:B------:R-:W-:Y:S01]  /*50d0*/  IMAD.MOV.U32 R37, RZ, RZ, R145 ;  /* 0x000000ffff257224 */ /* 0x000fe200078e0091 */
[----:B------:R-:W2:Y:S01]  /*50e0*/  MUFU.EX2 R20, R20 ;  /* 0x0000001400147308 */ /* 0x000ea20000000800 */
[----:B------:R-:W-:Y:S01]  /*50f0*/  IMAD.MOV.U32 R30, RZ, RZ, R152 ;  /* 0x000000ffff1e7224 */ /* 0x000fe200078e0098 */
[----:B------:R-:W-:Y:S01]  /*5100*/  LDSM.16.MT88.4 R144, [R237+0x5080] ;  /* 0x00508000ed90783b */ /* 0x000fe20000004200 */
[----:B------:R-:W-:-:S02]  /*5110*/  IMAD.MOV.U32 R39, RZ, RZ, R131 ;  /* 0x000000ffff277224 */ /* 0x000fc400078e0083 */
[----:B------:R-:W-:Y:S01]  /*5120*/  IMAD.MOV.U32 R48, RZ, RZ, R49 ;  /* 0x000000ffff307224 */ /* 0x000fe200078e0031 */
[----:B------:R-:W-:Y:S01]  /*5130*/  LDSM.16.MT88.4 R152, [R236+0x5080] ;  /* 0x00508000ec98783b */ /* 0x000fe20000004200 */
[----:B------:R-:W-:Y:S02]  /*5140*/  IMAD.MOV.U32 R49, RZ, RZ, R32 ;  /* 0x000000ffff317224 */ /* 0x000fe400078e0020 */
[----:B-1----:R-:W-:Y:S01]  /*5150*/  FFMA.FTZ R3, R90, c[0x0][0x2d0], -R2 ;  /* 0x0000b4005a037a23 */ /* 0x002fe20000010802 */
[C---:B--2---:R-:W-:Y:S08]  /*5160*/  HMMA.16816.F32.BF16 R16, R8.reuse, R12, RZ ;  /* 0x0000000c0810723c */ /* 0x044ff000000418ff */
[----:B------:R-:W-:Y:S01]  /*5170*/  HMMA.16816.F32.BF16 R8, R8, R14, RZ ;  /* 0x0000000e0808723c */ /* 0x000fe200000418ff */
[----:B------:R-:W1:Y:S11]  /*5180*/  LDSM.16.MT88.4 R12, [R239+0x9080] ;  /* 0x00908000ef0c783b */ /* 0x000e760000004200 */
[----:B------:R-:W-:Y:S04]  /*5190*/  @!UPT UIADD3 URZ, URZ, URZ, URZ ;  /* 0x0000003f3f3ff290 */ /* 0x000fe8000fffe03f */
[C---:B-1----:R-:W-:Y:S08]  /*51a0*/  HMMA.16816.F32.BF16 R16, R4.reuse, R12, R16 ;  /* 0x0000000c0410723c */ /* 0x042ff00000041810 */
[----:B------:R-:W-:Y:S01]  /*51b0*/  HMMA.16816.F32.BF16 R12, R4, R14, R8 ;  /* 0x0000000e040c723c */ /* 0x000fe20000041808 */
[----:B------:R1:W-:Y:S06]  /*51c0*/  MUFU.EX2 R7, R0 ;  /* 0x0000000000077308 */ /* 0x0003ec0000000800 */
[----:B------:R-:W-:-:S02]  /*51d0*/  FADD.FTZ R4, R128, R22 ;  /* 0x0000001680047221 */ /* 0x000fc40000010000 */
[----:B------:R-:W-:Y:S01]  /*51e0*/  MUFU.EX2 R5, R3 ;  /* 0x0000000300057308 */ /* 0x000fe20000000800 */
[----:B---3--:R-:W-:Y:S02]  /*51f0*/  IMAD.MOV.U32 R22, RZ, RZ, R40 ;  /* 0x000000ffff167224 */ /* 0x008fe400078e0028 */
[--C-:B-1----:R-:W-:Y:S02]  /*5200*/  FFMA.FTZ R0, R91, c[0x0][0x2d0], -R2.reuse ;  /* 0x0000b4005b007a23 */ /* 0x102fe40000010802 */
[----:B------:R-:W-:-:S03]  /*5210*/  FFMA.FTZ R2, R89, c[0x0][0x2d0], -R2 ;  /* 0x0000b40059027a23 */ /* 0x000fc60000010802 */
[----:B------:R1:W-:Y:S08]  /*5220*/  MUFU.EX2 R6, R0 ;  /* 0x0000000000067308 */ /* 0x0003f00000000800 */
[----:B------:R2:W3:Y:S01]  /*5230*/  MUFU.EX2 R3, R2 ;  /* 0x0000000200037308 */ /* 0x0004e20000000800 */
[----:B------:R-:W-:Y:S01]  /*5240*/  F2FP.BF16.PACK_AB R128, R20, R21 ;  /* 0x000000151480723e */ /* 0x000fe200000010ff */
[----:B------:R-:W-:Y:S01]  /*5250*/  IMAD.MOV.U32 R8, RZ, RZ, R35 ;  /* 0x000000ffff087224 */ /* 0x000fe200078e0023 */
[----:B------:R-:W-:Y:S01]  /*5260*/  MOV R41, R160 ;  /* 0x000000a000297202 */ /* 0x000fe20000000f00 */
[----:B------:R-:W-:-:S02]  /*5270*/  IMAD.MOV.U32 R40, RZ, RZ, R161 ;  /* 0x000000ffff287224 */ /* 0x000fc400078e00a1 */
[----:B------:R-:W-:Y:S02]  /*5280*/  IMAD.MOV.U32 R42, RZ, RZ, R135 ;  /* 0x000000ffff2a7224 */ /* 0x000fe400078e0087 */
[----:B------:R-:W-:Y:S02]  /*5290*/  IMAD.MOV.U32 R51, RZ, RZ, R162 ;  /* 0x000000ffff337224 */ /* 0x000fe400078e00a2 */
[----:B-1----:R-:W-:Y:S01]  /*52a0*/  FADD.FTZ R0, R86, R84 ;  /* 0x0000005456007221 */ /* 0x002fe20000010000 */
[----:B------:R-:W-:Y:S01]  /*52b0*/  MOV R10, R66 ;  /* 0x00000042000a7202 */ /* 0x000fe20000000f00 */
[----:B------:R-:W-:Y:S01]  /*52c0*/  IMAD.MOV.U32 R9, RZ, RZ, R67 ;  /* 0x000000ffff097224 */ /* 0x000fe200078e0043 */
[----:B------:R4:W5:Y:S01]  /*52d0*/  LDL.LU R162, [R1+0x94] ;  /* 0x0000940001a27983 */ /* 0x0009620000300800 */
[----:B--2---:R-:W-:Y:S01]  /*52e0*/  FADD.FTZ R2, R130, R4 ;  /* 0x0000000482027221 */ /* 0x004fe20000010000 */
[----:B------:R-:W-:Y:S02]  /*52f0*/  F2FP.BF16.PACK_AB R130, R22, R23 ;  /* 0x000000171682723e */ /* 0x000fe400000010ff */
[----:B---3--:R-:W-:Y:S01]  /*5300*/  F2FP.BF16.PACK_AB R131, R3, R5 ;  /* 0x000000050383723e */ /* 0x008fe200000010ff */
[----:B------:R-:W-:Y:S01]  /*5310*/  FADD.FTZ R4, R129, R2 ;  /* 0x0000000281047221 */ /* 0x000fe20000010000 */
[----:B------:R-:W-:Y:S01]  /*5320*/  F2FP.BF16.PACK_AB R129, R6, R7 ;  /* 0x000000070681723e */ /* 0x000fe200000010ff */
[----:B------:R-:W-:Y:S01]  /*5330*/  FADD.FTZ R0, R85, R0 ;  /* 0x0000000055007221 */ /* 0x000fe20000010000 */
[----:B------:R4:W5:Y:S05]  /*5340*/  LDL.LU R161, [R1+0x90] ;  /* 0x0000900001a17983 */ /* 0x00096a0000300800 */
[C---:B------:R-:W-:Y:S08]  /*5350*/  HMMA.16816.F32.BF16 R148, R128.reuse, R144, R148 ;  /* 0x000000908094723c */ /* 0x040ff00000041894 */
[C---:B------:R-:W-:Y:S01]  /*5360*/  HMMA.16816.F32.BF16 R156, R128.reuse, R152, R156 ;  /* 0x00000098809c723c */ /* 0x040fe2000004189c */
[----:B------:R-:W-:Y:S01]  /*5370*/  FADD.FTZ R0, R88, R0 ;  /* 0x0000000058007221 */ /* 0x000fe20000010000 */
[----:B------:R4:W5:Y:S06]  /*5380*/  LDL.LU R160, [R1+0x8c] ;  /* 0x00008c0001a07983 */ /* 0x00096c0000300800 */
[C---:B------:R-:W-:Y:S01]  /*5390*/  HMMA.16816.F32.BF16 R144, R128.reuse, R146, R136 ;  /* 0x000000928090723c */ /* 0x040fe20000041888 */
[----:B------:R-:W1:Y:S07]  /*53a0*/  LDSM.16.MT88.4 R136, [R240+0x5080] ;  /* 0x00508000f088783b */ /* 0x000e6e0000004200 */
[----:B------:R-:W-:Y:S01]  /*53b0*/  HMMA.16816.F32.BF16 R152, R128, R154, R96 ;  /* 0x0000009a8098723c */ /* 0x000fe20000041860 */
[----:B------:R-:W-:Y:S01]  /*53c0*/  FADD.FTZ R2, R87, R0 ;  /* 0x0000000057027221 */ /* 0x000fe20000010000 */
[----:B------:R-:W-:Y:S01]  /*53d0*/  LDSM.16.MT88.4 R88, [R240+0x8080] ;  /* 0x00808000f058783b */ /* 0x000fe20000004200 */
[----:B------:R-:W-:Y:S01]  /*53e0*/  IMAD.MOV.U32 R11, RZ, RZ, R64 ;  /* 0x000000ffff0b7224 */ /* 0x000fe200078e0040 */
[----:B------:R-:W-:-:S02]  /*53f0*/  UIMAD.WIDE.U32 UR10, UR16, UR4, URZ ;  /* 0x00000004100a72a5 */ /* 0x000fc4000f8e003f */
[----:B------:R4:W5:Y:S01]  /*5400*/  LDL.LU R135, [R1+0x88] ;  /* 0x0000880001877983 */ /* 0x0009620000300800 */
[----:B------:R-:W-:Y:S01]  /*5410*/  IMAD.MOV.U32 R98, RZ, RZ, R33 ;  /* 0x000000ffff627224 */ /* 0x000fe200078e0021 */
[----:B------:R-:W-:Y:S02]  /*5420*/  MOV R97, R34 ;  /* 0x0000002200617202 */ /* 0x000fe40000000f00 */
[----:B------:R-:W2:Y:S01]  /*5430*/  LDSM.16.MT88.4 R32, [R239+0x5080] ;  /* 0x00508000ef20783b */ /* 0x000ea20000004200 */
[C---:B-1----:R-:W-:Y:S08]  /*5440*/  HMMA.16816.F32.BF16 R140, R128.reuse, R136, R140 ;  /* 0x00000088808c723c */ /* 0x042ff0000004188c */
[C---:B------:R-:W-:Y:S08]  /*5450*/  HMMA.16816.F32.BF16 R136, R128.reuse, R138, R28 ;  /* 0x0000008a8088723c */ /* 0x040ff0000004181c */
[C---:B--2---:R-:W-:Y:S01]  /*5460*/  HMMA.16816.F32.BF16 R28, R128.reuse, R32, R40 ;  /* 0x00000020801c723c */ /* 0x044fe20000041828 */
[----:B------:R-:W-:Y:S07]  /*5470*/  LDSM.16.MT88.4 R40, [R236+0x6880] ;  /* 0x00688000ec28783b */ /* 0x000fee0000004200 */
[C---:B------:R-:W-:Y:S01]  /*5480*/  HMMA.16816.F32.BF16 R32, R128.reuse, R34, R48 ;  /* 0x000000228020723c */ /* 0x040fe20000041830 */
[----:B------:R-:W1:Y:S07]  /*5490*/  LDSM.16.MT88.4 R48, [R237+0x6880] ;  /* 0x00688000ed30783b */ /* 0x000e6e0000004200 */
[C---:B-1----:R-:W-:Y:S08]  /*54a0*/  HMMA.16816.F32.BF16 R44, R128.reuse, R48, R44 ;  /* 0x00000030802c723c */ /* 0x042ff0000004182c */
[C---:B------:R-:W-:Y:S01]  /*54b0*/  HMMA.16816.F32.BF16 R48, R128.reuse, R50, R72 ;  /* 0x000000328030723c */ /* 0x040fe20000041848 */
[----:B------:R-:W1:Y:S07]  /*54c0*/  LDSM.16.MT88.4 R72, [R236+0x8080] ;  /* 0x00808000ec48783b */ /* 0x000e6e0000004200 */
[C---:B------:R-:W-:Y:S08]  /*54d0*/  HMMA.16816.F32.BF16 R36, R128.reuse, R40, R36 ;  /* 0x000000288024723c */ /* 0x040ff00000041824 */
[C---:B------:R-:W-:Y:S01]  /*54e0*/  HMMA.16816.F32.BF16 R40, R128.reuse, R42, R56 ;  /* 0x0000002a8028723c */ /* 0x040fe20000041838 */
[----:B------:R-:W2:Y:S07]  /*54f0*/  LDSM.16.MT88.4 R56, [R240+0x6880] ;  /* 0x00688000f038783b */ /* 0x000eae0000004200 */
[C---:B-1----:R-:W-:Y:S08]  /*5500*/  HMMA.16816.F32.BF16 R68, R128.reuse, R72, R68 ;  /* 0x000000488044723c */ /* 0x042ff00000041844 */
[----:B------:R-:W-:Y:S07]  /*5510*/  HMMA.16816.F32.BF16 R72, R128, R74, R176 ;  /* 0x0000004a8048723c */ /* 0x000fee00000418b0 */
[----:B------:R-:W-:Y:S01]  /*5520*/  MOV R178, R98 ;  /* 0x0000006200b27202 */ /* 0x000fe20000000f00 */
[----:B------:R-:W-:-:S02]  /*5530*/  IMAD.MOV.U32 R179, RZ, RZ, R97 ;  /* 0x000000ffffb37224 */ /* 0x000fc400078e0061 */
[----:B------:R-:W1:Y:S01]  /*5540*/  LDSM.16.MT88.4 R96, [R239+0x8080] ;  /* 0x00808000ef60783b */ /* 0x000e620000004200 */
[C---:B--2---:R-:W-:Y:S01]  /*5550*/  HMMA.16816.F32.BF16 R52, R128.reuse, R56, R52 ;  /* 0x000000388034723c */ /* 0x044fe20000041834 */
[----:B------:R-:W-:Y:S02]  /*5560*/  IMAD.MOV.U32 R0, RZ, RZ, R65 ;  /* 0x000000ffff007224 */ /* 0x000fe400078e0041 */
[----:B------:R-:W2:Y:S05]  /*5570*/  LDSM.16.MT88.4 R64, [R239+0x6880] ;  /* 0x00688000ef40783b */ /* 0x000eaa0000004200 */
[C---:B------:R-:W-:Y:S08]  /*5580*/  HMMA.16816.F32.BF16 R56, R128.reuse, R58, R92 ;  /* 0x0000003a8038723c */ /* 0x040ff0000004185c */
[----:B-1----:R-:W-:Y:S01]  /*5590*/  HMMA.16816.F32.BF16 R92, R128, R96, R104 ;  /* 0x00000060805c723c */ /* 0x002fe20000041868 */
[----:B------:R-:W1:Y:S01]  /*55a0*/  LDSM.16.MT88.4 R104, [R236+0x9880] ;  /* 0x00988000ec68783b */ /* 0x000e620000004200 */
[----:B------:R-:W-:-:S02]  /*55b0*/  FADD.FTZ R0, R0, R4 ;  /* 0x0000000400007221 */ /* 0x000fc40000010000 */
[----:B------:R-:W-:Y:S02]  /*55c0*/  FADD.FTZ R2, R178, R2 ;  /* 0x00000002b2027221 */ /* 0x000fe40000010000 */
[----:B------:R-:W-:Y:S02]  /*55d0*/  FADD.FTZ R4, R21, R0 ;  /* 0x0000000015047221 */ /* 0x000fe40000010000 */
[C---:B------:R-:W-:Y:S01]  /*55e0*/  HMMA.16816.F32.BF16 R84, R128.reuse, R88, R8 ;  /* 0x000000588054723c */ /* 0x040fe20000041808 */
[----:B------:R-:W-:Y:S01]  /*55f0*/  FADD.FTZ R0, R179, R2 ;  /* 0x00000002b3007221 */ /* 0x000fe20000010000 */
[----:B------:R-:W-:Y:S06]  /*5600*/  LDSM.16.MT88.4 R8, [R239+0x9880] ;  /* 0x00988000ef08783b */ /* 0x000fec0000004200 */
[----:B------:R-:W-:Y:S01]  /*5610*/  HMMA.16816.F32.BF16 R88, R128, R90, R112 ;  /* 0x0000005a8058723c */ /* 0x000fe20000041870 */
[----:B------:R-:W3:Y:S01]  /*5620*/  LDSM.16.MT88.4 R112, [R237+0x9880] ;  /* 0x00988000ed70783b */ /* 0x000ee20000004200 */
[----:B------:R-:W-:-:S06]  /*5630*/  FADD.FTZ R0, R134, R0 ;  /* 0x0000000086007221 */ /* 0x000fcc0000010000 */
[C---:B------:R-:W-:Y:S08]  /*5640*/  HMMA.16816.F32.BF16 R96, R128.reuse, R98, R100 ;  /* 0x000000628060723c */ /* 0x040ff00000041864 */
[C---:B--2---:R-:W-:Y:S08]  /*5650*/  HMMA.16816.F32.BF16 R60, R128.reuse, R64, R60 ;  /* 0x00000040803c723c */ /* 0x044ff0000004183c */
[C---:B------:R-:W-:Y:S01]  /*5660*/  HMMA.16816.F32.BF16 R64, R128.reuse, R66, R80 ;  /* 0x000000428040723c */ /* 0x040fe20000041850 */
[----:B------:R-:W2:Y:S07]  /*5670*/  LDSM.16.MT88.4 R80, [R237+0x8080] ;  /* 0x00808000ed50783b */ /* 0x000eae0000004200 */
[C---:B-1----:R-:W-:Y:S08]  /*5680*/  HMMA.16816.F32.BF16 R100, R128.reuse, R104, R168 ;  /* 0x000000688064723c */ /* 0x042ff000000418a8 */
[----:B------:R-:W-:Y:S01]  /*5690*/  HMMA.16816.F32.BF16 R104, R128, R106, R120 ;  /* 0x0000006a8068723c */ /* 0x000fe20000041878 */
[----:B------:R-:W1:Y:S01]  /*56a0*/  LDSM.16.MT88.4 R120, [R240+0x9880] ;  /* 0x00988000f078783b */ /* 0x000e620000004200 */
[----:B------:R-:W-:-:S02]  /*56b0*/  FADD.FTZ R7, R7, R0 ;  /* 0x0000000007077221 */ /* 0x000fc40000010000 */
[----:B------:R-:W-:Y:S02]  /*56c0*/  FADD.FTZ R2, R20, R4 ;  /* 0x0000000414027221 */ /* 0x000fe40000010000 */
[----:B------:R-:W-:Y:S02]  /*56d0*/  FADD.FTZ R6, R6, R7 ;  /* 0x0000000706067221 */ /* 0x000fe40000010000 */
[----:B------:R-:W-:Y:S02]  /*56e0*/  FADD.FTZ R0, R23, R2 ;  /* 0x0000000217007221 */ /* 0x000fe40000010000 */
[----:B------:R-:W-:Y:S02]  /*56f0*/  FADD.FTZ R5, R5, R6 ;  /* 0x0000000605057221 */ /* 0x000fe40000010000 */
[----:B------:R-:W-:Y:S02]  /*5700*/  FADD.FTZ R2, R22, R0 ;  /* 0x0000000016027221 */ /* 0x000fe40000010000 */
[----:B------:R-:W-:-:S05]  /*5710*/  FADD.FTZ R0, R3, R5 ;  /* 0x0000000503007221 */ /* 0x000fca0000010000 */
[----:B------:R4:W-:Y:S04]  /*5720*/  STL [R1+0x24], R0 ;  /* 0x0000240001007387 */ /* 0x0009e80000100800 */
[----:B------:R4:W-:Y:S01]  /*5730*/  STL [R1+0x20], R2 ;  /* 0x0000200201007387 */ /* 0x0009e20000100800 */
[----:B------:R-:W-:Y:S01]  /*5740*/  PLOP3.LUT P0, PT, PT, PT, UP6, 0x40, 0x0 ;  /* 0x000000000000781c */ /* 0x000fe20003f0e868 */
[----:B------:R-:W-:Y:S02]  /*5750*/  @UP5 UMOV UR9, UR11 ;  /* 0x0000000b00095c82 */ /* 0x000fe40008000000 */
[----:B------:R-:W-:Y:S01]  /*5760*/  @UP5 USHF.R.U32.HI UR16, URZ, UR5, UR9 ;  /* 0x000000053f105299 */ /* 0x000fe20008011609 */
[----:B---3--:R-:W-:Y:S01]  /*5770*/  HMMA.16816.F32.BF16 R108, R128, R112, R108 ;  /* 0x00000070806c723c */ /* 0x008fe2000004186c */
[----:B------:R-:W-:-:S02]  /*5780*/  ULDC UR10, c[0x0][0x328] ;  /* 0x0000ca00000a7ab9 */ /* 0x000fc40000000800 */
[----:B------:R-:W-:Y:S02]  /*5790*/  UIADD3 UR15, UR15, UR16, URZ ;  /* 0x000000100f0f7290 */ /* 0x000fe4000fffe03f */
[----:B------:R-:W-:-:S03]  /*57a0*/  UIADD3 UR13, UR13, -0x2, URZ ;  /* 0xfffffffe0d0d7890 */ /* 0x000fc6000fffe03f */
[----:B------:R-:W-:Y:S01]  /*57b0*/  HMMA.16816.F32.BF16 R112, R128, R114, R116 ;  /* 0x000000728070723c */ /* 0x000fe20000041874 */
[----:B------:R-:W-:-:S07]  /*57c0*/  UIADD3 UR10, UR15, UR10, URZ ;  /* 0x0000000a0f0a7290 */ /* 0x000fce000fffe03f */
[C---:B--2---:R-:W-:Y:S08]  /*57d0*/  HMMA.16816.F32.BF16 R76, R128.reuse, R80, R76 ;  /* 0x00000050804c723c */ /* 0x044ff0000004184c */
[C---:B-1----:R-:W-:Y:S08]  /*57e0*/  HMMA.16816.F32.BF16 R116, R128.reuse, R120, R124 ;  /* 0x000000788074723c */ /* 0x042ff0000004187c */
[C---:B------:R-:W-:Y:S08]  /*57f0*/  HMMA.16816.F32.BF16 R80, R128.reuse, R82, R172 ;  /* 0x000000528050723c */ /* 0x040ff000000418ac */
[C---:B------:R-:W-:Y:S08]  /*5800*/  HMMA.16816.F32.BF16 R120, R128.reuse, R122, R24 ;  /* 0x0000007a8078723c */ /* 0x040ff00000041818 */
[C---:B------:R-:W-:Y:S08]  /*5810*/  HMMA.16816.F32.BF16 R124, R128.reuse, R8, R16 ;  /* 0x00000008807c723c */ /* 0x040ff00000041810 */
[----:B------:R-:W-:Y:S01]  /*5820*/  HMMA.16816.F32.BF16 R128, R128, R10, R12 ;  /* 0x0000000a8080723c */ /* 0x000fe2000004180c */
[----:B------:R-:W-:Y:S07]  /*5830*/  @P0 BRA `(.L_x_173) ;  /* 0x0000013000000947 */ /* 0x000fee0003800000 */
[----:B----4-:R-:W-:Y:S01]  /*5840*/  ISETP.LT.AND P0, PT, RZ, UR15, PT ;  /* 0x0000000fff007c0c */ /* 0x010fe2000bf01270 */
[----:B------:R-:W-:-:S02]  /*5850*/  UIADD3 UR11, UR15, -0x1, URZ ;  /* 0xffffffff0f0b7890 */ /* 0x000fc4000fffe03f */
[----:B------:R-:W-:-:S10]  /*5860*/  ULDC UR9, c[0x0][0x32c] ;  /* 0x0000cb0000097ab9 */ /* 0x000fd40000000800 */
[----:B------:R-:W-:Y:S05]  /*5870*/  @P0 BRA `(.L_x_174) ;  /* 0x0000007000000947 */ /* 0x000fea0003800000 */
[----:B------:R-:W-:Y:S02]  /*5880*/  UISETP.NE.AND UP0, UPT, UR9, 0x1, UPT ;  /* 0x000000010900788c */ /* 0x000fe4000bf05270 */
[----:B------:R-:W-:Y:S02]  /*5890*/  UIADD3 UR11, -UR15, URZ, URZ ;  /* 0x0000003f0f0b7290 */ /* 0x000fe4000fffe13f */
[----:B------:R-:W-:Y:S02]  /*58a0*/  ULDC.64 UR4, c[0x0][0x330] ;  /* 0x0000cc0000047ab9 */ /* 0x000fe40000000a00 */
[----:B------:R-:W-:-:S05]  /*58b0*/  UIMAD.WIDE.U32 UR14, UR11, UR4, URZ ;  /* 0x000000040b0e72a5 */ /* 0x000fca000f8e003f */
[----:B------:R-:W-:-:S04]  /*58c0*/  @UP0 USHF.R.U32.HI UR11, URZ, UR5, UR15 ;  /* 0x000000053f0b0299 */ /* 0x000fc8000801160f */
[----:B------:R-:W-:Y:S01]  /*58d0*/  ULOP3.LUT UR11, URZ, UR11, URZ, 0x33, !UPT ;  /* 0x0000000b3f0b7292 */ /* 0x000fe2000f8e333f */
[----:B------:R-:W-:Y:S05]  /*58e0*/  BRA `(.L_x_175) ;  /* 0x0000004000007947 */ /* 0x000fea0003800000 */
.L_x_174:
[----:B------:R-:W-:Y:S02]  /*58f0*/  UISETP.NE.AND UP0, UPT, UR9, 0x1, UPT ;  /* 0x000000010900788c */ /* 0x000fe4000bf05270 */
[----:B------:R-:W-:Y:S02]  /*5900*/  ULDC.64 UR4, c[0x0][0x330] ;  /* 0x0000cc0000047ab9 */ /* 0x000fe40000000a00 */
[----:B------:R-:W-:-:S07]  /*5910*/  UIMAD.WIDE.U32 UR14, UR11, UR4, URZ ;  /* 0x000000040b0e72a5 */ /* 0x000fce000f8e003f */
[----:B------:R-:W-:Y:S02]  /*5920*/  @UP0 USHF.R.U32.HI UR11, URZ, UR5, UR15 ;  /* 0x000000053f0b0299 */ /* 0x000fe4000801160f */
.L_x_175:
[----:B------:R-:W-:Y:S02]  /*5930*/  ULDC UR4, c[0x0][0x32c] ;  /* 0x0000cb0000047ab9 */ /* 0x000fe40000000800 */
[----:B------:R-:W-:-:S04]  /*5940*/  UIMAD UR4, UR11, UR9, UR4 ;  /* 0x000000090b0472a4 */ /* 0x000fc8000f8e0204 */
[----:B------:R-:W-:-:S04]  /*5950*/  UISETP.LT.AND UP0, UPT, UR10, UR4, UPT ;  /* 0x000000040a00728c */ /* 0x000fc8000bf01270 */
[----:B------:R-:W-:-:S04]  /*5960*/  USEL UR10, UR10, UR4, UP0 ;  /* 0x000000040a0a7287 */ /* 0x000fc80008000000 */
.L_x_173:
[----:B----4-:R-:W-:-:S04]  /*5970*/  UIMAD.WIDE UR4, UR10, 0x2aaaaaab, URZ ;  /* 0x2aaaaaab0a0478a5 */ /* 0x010fc8000f8e023f */
[----:B------:R-:W-:-:S04]  /*5980*/  USHF.R.U32.HI UR4, URZ, 0x1f, UR5 ;  /* 0x0000001f3f047899 */ /* 0x000fc80008011605 */
[----:B------:R-:W-:-:S04]  /*5990*/  ULEA.HI.SX32 UR4, UR5, UR4, 0x1d ;  /* 0x0000000405047291 */ /* 0x000fc8000f8fea3f */
[----:B------:R-:W-:-:S04]  /*59a0*/  UISETP.LT.AND UP0, UPT, UR12, UR4, UPT ;  /* 0x000000040c00728c */ /* 0x000fc8000bf01270 */
[----:B------:R-:W-:-:S04]  /*59b0*/  USEL UR9, UR12, UR4, !UP0 ;  /* 0x000000040c097287 */ /* 0x000fc8000c000000 */
[----:B------:R-:W-:-:S06]  /*59c0*/  UISETP.GE.AND UP0, UPT, UR13, UR9, UPT ;  /* 0x000000090d00728c */ /* 0x000fcc000bf06270 */
[----:B------:R-:W-:-:S13]  /*59d0*/  PLOP3.LUT P0, PT, PT, PT, UP0, 0x40, 0x0 ;  /* 0x000000000000781c */ /* 0x000fda0003f0e808 */
[----:B------:R-:W-:Y:S05]  /*59e0*/  @P0 BRA `(.L_x_176) ;  /* 0x00003f9000000947 */ /* 0x000fea0003800000 */
[----:B------:R-:W2:Y:S04]  /*59f0*/  LDL.64 R8, [R1+0x48] ;  /* 0x0000480001087983 */ /* 0x000ea80000100a00 */
[----:B------:R-:W3:Y:S04]  /*5a00*/  LDL.64 R6, [R1+0x40] ;  /* 0x0000400001067983 */ /* 0x000ee80000100a00 */
[----:B------:R-:W4:Y:S04]  /*5a10*/  LDL.64 R2, [R1+0x38] ;  /* 0x0000380001027983 */ /* 0x000f280000100a00 */
[----:B------:R-:W4:Y:S01]  /*5a20*/  LDL.64 R4, [R1+0x30] ;  /* 0x0000300001047983 */ /* 0x000f220000100a00 */
[----:B------:R-:W-:-:S02]  /*5a30*/  MOV R134, R132 ;  /* 0x0000008400867202 */ /* 0x000fc40000000f00 */
[C---:B--2---:R-:W-:Y:S02]  /*5a40*/  IADD3 R0, P0, R8.reuse, 0x40, RZ ;  /* 0x0000004008007810 */ /* 0x044fe40007f1e0ff */
[----:B------:R-:W-:-:S03]  /*5a50*/  IADD3 R11, P1, R8, 0x80, RZ ;  /* 0x00000080080b7810 */ /* 0x000fc60007f3e0ff */
[--C-:B---3--:R-:W-:Y:S01]  /*5a60*/  IMAD.X R10, RZ, RZ, R7.reuse, P0 ;  /* 0x000000ffff0a7224 */ /* 0x108fe200000e0607 */
[----:B------:R1:W-:Y:S01]  /*5a70*/  STL [R1+0x68], R0 ;  /* 0x0000680001007387 */ /* 0x0003e20000100800 */
[----:B------:R-:W-:-:S03]  /*5a80*/  IMAD.X R9, RZ, RZ, R7, P1 ;  /* 0x000000ffff097224 */ /* 0x000fc600008e0607 */
[----:B------:R-:W-:Y:S04]  /*5a90*/  STL [R1+0x60], R11 ;  /* 0x0000600b01007387 */ /* 0x000fe80000100800 */
[----:B------:R-:W-:Y:S01]  /*5aa0*/  STL [R1+0x64], R10 ;  /* 0x0000640a01007387 */ /* 0x000fe20000100800 */
[----:B-1----:R-:W-:Y:S02]  /*5ab0*/  IADD3 R0, P0, R8, 0xc0, RZ ;  /* 0x000000c008007810 */ /* 0x002fe40007f1e0ff */
[----:B----4-:R-:W-:-:S03]  /*5ac0*/  IADD3 R8, P2, R2, 0x40, RZ ;  /* 0x0000004002087810 */ /* 0x010fc60007f5e0ff */
[----:B------:R1:W-:Y:S02]  /*5ad0*/  STL [R1+0x58], R0 ;  /* 0x0000580001007387 */ /* 0x0003e40000100800 */
[----:B------:R-:W-:Y:S02]  /*5ae0*/  IMAD.X R6, RZ, RZ, R5, P2 ;  /* 0x000000ffff067224 */ /* 0x000fe400010e0605 */
[----:B------:R-:W-:Y:S04]  /*5af0*/  STL [R1+0x5c], R9 ;  /* 0x00005c0901007387 */ /* 0x000fe80000100800 */
[----:B------:R-:W-:Y:S01]  /*5b00*/  STL [R1+0x50], R8 ;  /* 0x0000500801007387 */ /* 0x000fe20000100800 */
[----:B-1----:R-:W-:Y:S01]  /*5b10*/  IMAD.X R0, RZ, RZ, R7, P0 ;  /* 0x000000ffff007224 */ /* 0x002fe200000e0607 */
[----:B------:R-:W-:-:S04]  /*5b20*/  IADD3 R7, P1, R2, 0x80, RZ ;  /* 0x0000008002077810 */ /* 0x000fc80007f3e0ff */
[----:B------:R1:W-:Y:S01]  /*5b30*/  STL [R1+0x54], R0 ;  /* 0x0000540001007387 */ /* 0x0003e20000100800 */
[----:B------:R-:W-:-:S03]  /*5b40*/  IMAD.X R3, RZ, RZ, R5, P1 ;  /* 0x000000ffff037224 */ /* 0x000fc600008e0605 */
[----:B------:R-:W-:Y:S04]  /*5b50*/  STL [R1+0x1c], R7 ;  /* 0x00001c0701007387 */ /* 0x000fe80000100800 */
[----:B------:R-:W-:Y:S01]  /*5b60*/  STL [R1+0x2c], R6 ;  /* 0x00002c0601007387 */ /* 0x000fe20000100800 */
[----:B-1----:R-:W-:-:S05]  /*5b70*/  IADD3 R0, P0, R2, 0xc0, RZ ;  /* 0x000000c002007810 */ /* 0x002fca0007f1e0ff */
[----:B------:R1:W-:Y:S04]  /*5b80*/  STL [R1+0x14], R0 ;  /* 0x0000140001007387 */ /* 0x0003e80000100800 */
[----:B------:R2:W-:Y:S01]  /*5b90*/  STL [R1+0x18], R3 ;  /* 0x0000180301007387 */ /* 0x0005e20000100800 */
[----:B-1----:R-:W-:-:S05]  /*5ba0*/  IADD3.X R0, RZ, R5, RZ, P0, !PT ;  /* 0x00000005ff007210 */ /* 0x002fca00007fe4ff */
[----:B------:R2:W-:Y:S01]  /*5bb0*/  STL [R1+0x10], R0 ;  /* 0x0000100001007387 */ /* 0x0005e20000100800 */
[----:B------:R-:W-:-:S03]  /*5bc0*/  IMAD.MOV.U32 R2, RZ, RZ, R133 ;  /* 0x000000ffff027224 */ /* 0x000fc600078e0085 */
.L_x_187:
[----:B-12---:R-:W2:Y:S01]  /*5bd0*/  LDL R0, [R1] ;  /* 0x0000000001007983 */ /* 0x006ea20000100800 */
[----:B------:R-:W-:Y:S04]  /*5be0*/  DEPBAR.LE SB0, 0x0 ;  /* 0x000080000000791a */ /* 0x000fe80000000000 */
[----:B------:R-:W-:Y:S01]  /*5bf0*/  BAR.SYNC.DEFER_BLOCKING 0x0 ;  /* 0x0000000000007b1d */ /* 0x000fe20000010000 */
[----:B------:R-:W-:Y:S06]  /*5c00*/  UISETP.GT.AND UP0, UPT, UR12, UR13, UPT ;  /* 0x0000000d0c00728c */ /* 0x000fec000bf04270 */
[----:B------:R-:W-:Y:S01]  /*5c10*/  PLOP3.LUT P0, PT, PT, PT, UP0, 0x80, 0x0 ;  /* 0x000000000000781c */ /* 0x000fe20003f0f008 */
[----:B-----5:R1:W3:Y:S04]  /*5c20*/  LDSM.16.M88.4 R8, [R135+0x14080] ;  /* 0x014080008708783b */ /* 0x0202e80000000200 */
[----:B------:R1:W4:Y:S04]  /*5c30*/  LDSM.16.M88.4 R16, [R135+0x14880] ;  /* 0x014880008710783b */ /* 0x0003280000000200 */
[----:B------:R1:W1:Y:S04]  /*5c40*/  LDSM.16.M88.4 R24, [R135+0x15080] ;  /* 0x015080008718783b */ /* 0x0002680000000200 */
[----:B------:R1:W1:Y:S04]  /*5c50*/  LDSM.16.M88.4 R168, [R242] ;  /* 0x00000000f2a8783b */ /* 0x0002680000000200 */
[----:B------:R1:W1:Y:S04]  /*5c60*/  LDSM.16.M88.4 R176, [R252] ;  /* 0x00000000fcb0783b */ /* 0x0002680000000200 */
[----:B--2---:R2:W1:Y:S01]  /*5c70*/  LDSM.16.M88.4 R172, [R0] ;  /* 0x0000000000ac783b */ /* 0x0044620000000200 */
[----:B------:R-:W-:-:S05]  /*5c80*/  @P0 BRA `(.L_x_177) ;  /* 0x0000043000000947 */ /* 0x000fca0003800000 */
[----:B--234-:R-:W2:Y:S01]  /*5c90*/  LDL R0, [R1+0x28] ;  /* 0x0000280001007983 */ /* 0x01cea20000100800 */
[----:B------:R-:W-:Y:S02]  /*5ca0*/  ULDC.64 UR4, c[0x0][0x208] ;  /* 0x0000820000047ab9 */ /* 0x000fe40000000a00 */
[----:B------:R-:W-:Y:S01]  /*5cb0*/  UIMAD.WIDE.U32 UR14, UR13, UR4, URZ ;  /* 0x000000040d0e72a5 */ /* 0x000fe2000f8e003f */
[----:B------:R-:W3:Y:S01]  /*5cc0*/  LDL.64 R6, [R1+0x48] ;  /* 0x0000480001067983 */ /* 0x000ee20000100a00 */
[----:B------:R-:W-:Y:S03]  /*5cd0*/  USHF.R.S32.HI UR10, URZ, 0x1f, UR13 ;  /* 0x0000001f3f0a7899 */ /* 0x000fe6000801140d */
[----:B------:R-:W4:Y:S01]  /*5ce0*/  LDL.64 R132, [R1+0x40] ;  /* 0x0000400001847983 */ /* 0x000f220000100a00 */
[----:B------:R-:W-:Y:S03]  /*5cf0*/  UIMAD UR10, UR10, UR4, URZ ;  /* 0x000000040a0a72a4 */ /* 0x000fe6000f8e023f */
[----:B------:R-:W5:Y:S01]  /*5d00*/  LDL R12, [R1+0x4] ;  /* 0x00000400010c7983 */ /* 0x000f620000100800 */
[----:B------:R-:W-:Y:S03]  /*5d10*/  UIMAD UR10, UR13, UR5, UR10 ;  /* 0x000000050d0a72a4 */ /* 0x000fe6000f8e020a */
[----:B------:R-:W5:Y:S01]  /*5d20*/  LDL R22, [R1+0x68] ;  /* 0x0000680001167983 */ /* 0x000f620000100800 */
[----:B------:R-:W-:Y:S02]  /*5d30*/  UIADD3 UR4, UR15, UR10, URZ ;  /* 0x0000000a0f047290 */ /* 0x000fe4000fffe03f */
[----:B------:R-:W-:Y:S01]  /*5d40*/  UIMAD.WIDE.U32 UR10, UR14, 0x30, URZ ;  /* 0x000000300e0a78a5 */ /* 0x000fe2000f8e003f */
[----:B------:R-:W5:Y:S01]  /*5d50*/  LDL R21, [R1+0x64] ;  /* 0x0000640001157983 */ /* 0x000f620000100800 */
[----:B------:R-:W-:Y:S03]  /*5d60*/  UIMAD UR4, UR4, 0x30, URZ ;  /* 0x00000030040478a4 */ /* 0x000fe6000f8e023f */
[----:B------:R-:W5:Y:S01]  /*5d70*/  LDL R20, [R1+0x60] ;  /* 0x0000600001147983 */ /* 0x000f620000100800 */
[----:B------:R-:W-:Y:S03]  /*5d80*/  UIADD3 UR4, UR11, UR4, URZ ;  /* 0x000000040b047290 */ /* 0x000fe6000fffe03f */
[----:B------:R-:W5:Y:S04]  /*5d90*/  LDL R15, [R1+0x5c] ;  /* 0x00005c00010f7983 */ /* 0x000f680000100800 */
[----:B------:R-:W5:Y:S04]  /*5da0*/  LDL R14, [R1+0x58] ;  /* 0x00005800010e7983 */ /* 0x000f680000100800 */
[----:B------:R-:W5:Y:S01]  /*5db0*/  LDL R13, [R1+0x54] ;  /* 0x00005400010d7983 */ /* 0x000f620000100800 */
[----:B--2---:R-:W-:Y:S02]  /*5dc0*/  LOP3.LUT P2, RZ, R0, 0x1, RZ, 0xc0, !PT ;  /* 0x0000000100ff7812 */ /* 0x004fe4000784c0ff */
[----:B---3--:R-:W-:Y:S04]  /*5dd0*/  IADD3 R0, P1, R6, UR10, RZ ;  /* 0x0000000a06007c10 */ /* 0x008fe8000ff3e0ff */
[C---:B------:R-:W-:Y:S02]  /*5de0*/  LEA R4, P0, R0.reuse, c[0x0][0x1f8], 0x1 ;  /* 0x00007e0000047a11 */ /* 0x040fe400078008ff */
[----:B----4-:R-:W-:Y:S04]  /*5df0*/  IADD3.X R3, R133, UR4, RZ, P1, !PT ;  /* 0x0000000485037c10 */ /* 0x010fe80008ffe4ff */
[----:B------:R-:W-:Y:S02]  /*5e00*/  LEA.HI.X R5, R0, c[0x0][0x1fc], R3, 0x1, P0 ;  /* 0x00007f0000057a11 */ /* 0x000fe400000f0c03 */
[----:B-----5:R-:W-:Y:S03]  /*5e10*/  IADD3 R0, P1, R22, UR10, RZ ;  /* 0x0000000a16007c10 */ /* 0x020fe6000ff3e0ff */
[----:B------:R-:W-:Y:S01]  /*5e20*/  @!PT LDS RZ, [RZ] ;  /* 0x00000000fffff984 */ /* 0x000fe20000000800 */
[----:B------:R-:W-:Y:S01]  /*5e30*/  @!PT LDS RZ, [RZ] ;  /* 0x00000000fffff984 */ /* 0x000fe20000000800 */
[----:B------:R-:W-:Y:S01]  /*5e40*/  @!PT LDS RZ, [RZ] ;  /* 0x00000000fffff984 */ /* 0x000fe20000000800 */
[----:B------:R2:W-:Y:S01]  /*5e50*/  LDGSTS.E.BYPASS.LTC128B.128 [R12+0x4080], [R4.64], !P2 ;  /* 0x04080000040c7fae */ /* 0x0005e2000d101d58 */
[----:B------:R-:W-:Y:S02]  /*5e60*/  IADD3.X R3, R21, UR4, RZ, P1, !PT ;  /* 0x0000000415037c10 */ /* 0x000fe40008ffe4ff */
[C---:B--2---:R-:W-:Y:S04]  /*5e70*/  LEA R4, P0, R0.reuse, c[0x0][0x1f8], 0x1 ;  /* 0x00007e0000047a11 */ /* 0x044fe800078008ff */
[----:B------:R-:W-:Y:S02]  /*5e80*/  LEA.HI.X R5, R0, c[0x0][0x1fc], R3, 0x1, P0 ;  /* 0x00007f0000057a11 */ /* 0x000fe400000f0c03 */
[----:B------:R-:W-:Y:S03]  /*5e90*/  IADD3 R0, P1, R20, UR10, RZ ;  /* 0x0000000a14007c10 */ /* 0x000fe6000ff3e0ff */
        /* <DEDUP_REMOVED lines=8> */
[----:B------:R-:W-:Y:S01]  /*5f20*/  LEA.HI.X R5, R0, c[0x0][0x1fc], R3, 0x1, P0 ;  /* 0x00007f0000057a11 */ /* 0x000fe200000f0c03 */
[----:B------:R-:W-:Y:S04]  /*5f30*/  @!P3 IMAD.MOV.U32 R0, RZ, RZ, c[0x0][0x208] ;  /* 0x00008200ff00b624 */ /* 0x000fe800078e00ff */
[----:B------:R2:W-:Y:S01]  /*5f40*/  LDGSTS.E.BYPASS.LTC128B.128 [R12+0x8880], [R4.64], !P4 ;  /* 0x08880000040c7fae */ /* 0x0005e2000e101d58 */
[C---:B------:R-:W-:Y:S01]  /*5f50*/  @!P3 LEA R3, P0, R0.reuse, UR10, 0x5 ;  /* 0x0000000a0003bc11 */ /* 0x040fe2000f8028ff */
[----:B--2---:R-:W-:Y:S05]  /*5f60*/  @!P3 IMAD.MOV.U32 R4, RZ, RZ, c[0x0][0x20c] ;  /* 0x00008300ff04b624 */ /* 0x004fea00078e00ff */
[----:B------:R-:W-:Y:S02]  /*5f70*/  @!P3 LEA.HI.X R0, R0, UR4, R4, 0x5, P0 ;  /* 0x000000040000bc11 */ /* 0x000fe400080f2c04 */
[C---:B------:R-:W-:Y:S04]  /*5f80*/  @!P3 IADD3 R4, P1, R3.reuse, R6, RZ ;  /* 0x000000060304b210 */ /* 0x040fe80007f3e0ff */
[----:B------:R-:W-:Y:S01]  /*5f90*/  @!P3 LEA R6, P0, R4, c[0x0][0x1f8], 0x1 ;  /* 0x00007e000406ba11 */ /* 0x000fe200078008ff */
[----:B------:R-:W-:Y:S05]  /*5fa0*/  @!P3 IMAD.X R5, R0, 0x1, R133, P1 ;  /* 0x000000010005b824 */ /* 0x000fea00008e0685 */
[----:B------:R-:W-:Y:S02]  /*5fb0*/  @!P3 LEA.HI.X R7, R4, c[0x0][0x1fc], R5, 0x1, P0 ;  /* 0x00007f000407ba11 */ /* 0x000fe400000f0c05 */
[----:B------:R-:W-:Y:S03]  /*5fc0*/  @!P3 IADD3 R5, P1, R3, R22, RZ ;  /* 0x000000160305b210 */ /* 0x000fe60007f3e0ff */
[----:B------:R2:W-:Y:S01]  /*5fd0*/  @!P3 LDGSTS.E.BYPASS.LTC128B.128 [R12+0x5080], [R6.64], !P2 ;  /* 0x05080000060cbfae */ /* 0x0005e2000d101d58 */
[C---:B------:R-:W-:Y:S01]  /*5fe0*/  @!P3 LEA R4, P0, R5.reuse, c[0x0][0x1f8], 0x1 ;  /* 0x00007e000504ba11 */ /* 0x040fe200078008ff */
[C---:B--2---:R-:W-:Y:S05]  /*5ff0*/  @!P3 IMAD.X R6, R0.reuse, 0x1, R21, P1 ;  /* 0x000000010006b824 */ /* 0x044fea00008e0615 */
[----:B------:R-:W-:Y:S05]  /*6000*/  @!P3 LEA.HI.X R5, R5, c[0x0][0x1fc], R6, 0x1, P0 ;  /* 0x00007f000505ba11 */ /* 0x000fea00000f0c06 */
[----:B------:R2:W-:Y:S02]  /*6010*/  @!P3 LDGSTS.E.BYPASS.LTC128B.128 [R12+0x6880], [R4.64], !P6 ;  /* 0x06880000040cbfae */ /* 0x0005e4000f101d58 */
[----:B--2---:R-:W-:Y:S04]  /*6020*/  @!P3 IADD3 R5, P1, R3, R20, RZ ;  /* 0x000000140305b210 */ /* 0x004fe80007f3e0ff */
[----:B------:R-:W-:Y:S01]  /*6030*/  @!P3 LEA R4, P0, R5, c[0x0][0x1f8], 0x1 ;  /* 0x00007e000504ba11 */ /* 0x000fe200078008ff */
[C---:B------:R-:W-:Y:S01]  /*6040*/  @!P3 IMAD.X R6, R0.reuse, 0x1, R15, P1 ;  /* 0x000000010006b824 */ /* 0x040fe200008e060f */
[----:B------:R-:W-:Y:S04]  /*6050*/  @!P3 IADD3 R3, P1, R3, R14, RZ ;  /* 0x0000000e0303b210 */ /* 0x000fe80007f3e0ff */
[----:B------:R-:W-:Y:S01]  /*6060*/  @!P3 LEA.HI.X R5, R5, c[0x0][0x1fc], R6, 0x1, P0 ;  /* 0x00007f000505ba11 */ /* 0x000fe200000f0c06 */
[----:B------:R-:W-:Y:S04]  /*6070*/  @!P3 IMAD.X R0, R0, 0x1, R13, P1 ;  /* 0x000000010000b824 */ /* 0x000fe800008e060d */
[----:B------:R2:W-:Y:S02]  /*6080*/  @!P3 LDGSTS.E.BYPASS.LTC128B.128 [R12+0x8080], [R4.64], !P5 ;  /* 0x08080000040cbfae */ /* 0x0005e4000e901d58 */
[C---:B--2---:R-:W-:Y:S04]  /*6090*/  @!P3 LEA R4, P0, R3.reuse, c[0x0][0x1f8], 0x1 ;  /* 0x00007e000304ba11 */ /* 0x044fe800078008ff */
[----:B------:R-:W-:Y:S05]  /*60a0*/  @!P3 LEA.HI.X R5, R3, c[0x0][0x1fc], R0, 0x1, P0 ;  /* 0x00007f000305ba11 */ /* 0x000fea00000f0c00 */
[----:B------:R2:W-:Y:S04]  /*60b0*/  @!P3 LDGSTS.E.BYPASS.LTC128B.128 [R12+0x9880], [R4.64], !P4 ;  /* 0x09880000040cbfae */ /* 0x0005e8000e101d58 */
.L_x_177:
[C---:B--234-:R-:W-:Y:S01]  /*60c0*/  HMMA.16816.F32.BF16 R4, R160.reuse, R8, RZ ;  /* 0x00000008a004723c */ /* 0x05cfe200000418ff */
[----:B------:R-:W0:Y:S01]  /*60d0*/  LDGDEPBAR ;  /* 0x00000000000079af */ /* 0x000e220000000000 */
[----:B------:R-:W-:Y:S06]  /*60e0*/  UISETP.GT.AND UP0, UPT, UR13, UR12, UPT ;  /* 0x0000000c0d00728c */ /* 0x000fec000bf04270 */
[C---:B------:R-:W-:Y:S01]  /*60f0*/  HMMA.16816.F32.BF16 R8, R160.reuse, R10, RZ ;  /* 0x0000000aa008723c */ /* 0x040fe200000418ff */
[----:B------:R-:W-:Y:S07]  /*6100*/  PLOP3.LUT P0, PT, PT, PT, UP0, 0x40, 0x0 ;  /* 0x000000000000781c */ /* 0x000fee0003f0e808 */
[C---:B------:R-:W-:Y:S08]  /*6110*/  HMMA.16816.F32.BF16 R12, R160.reuse, R16, RZ ;  /* 0x00000010a00c723c */ /* 0x040ff000000418ff */
[C---:B------:R-:W-:Y:S08]  /*6120*/  HMMA.16816.F32.BF16 R16, R160.reuse, R18, RZ ;  /* 0x00000012a010723c */ /* 0x040ff000000418ff */
[C---:B-1----:R-:W-:Y:S08]  /*6130*/  HMMA.16816.F32.BF16 R20, R160.reuse, R24, RZ ;  /* 0x00000018a014723c */ /* 0x042ff000000418ff */
[----:B------:R-:W-:Y:S08]  /*6140*/  HMMA.16816.F32.BF16 R24, R160, R26, RZ ;  /* 0x0000001aa018723c */ /* 0x000ff000000418ff */
[C---:B------:R-:W-:Y:S08]  /*6150*/  HMMA.16816.F32.BF16 R4, R164.reuse, R168, R4 ;  /* 0x000000a8a404723c */ /* 0x040ff00000041804 */
[C---:B------:R-:W-:Y:S01]  /*6160*/  HMMA.16816.F32.BF16 R8, R164.reuse, R170, R8 ;  /* 0x000000aaa408723c */ /* 0x040fe20000041808 */
[----:B------:R-:W1:Y:S07]  /*6170*/  LDSM.16.M88.4 R168, [R241+0x14080] ;  /* 0x01408000f1a8783b */ /* 0x000e6e0000000200 */
[C---:B------:R-:W-:Y:S08]  /*6180*/  HMMA.16816.F32.BF16 R12, R164.reuse, R172, R12 ;  /* 0x000000aca40c723c */ /* 0x040ff0000004180c */
[C---:B------:R-:W-:Y:S01]  /*6190*/  HMMA.16816.F32.BF16 R16, R164.reuse, R174, R16 ;  /* 0x000000aea410723c */ /* 0x040fe20000041810 */
[----:B------:R-:W2:Y:S07]  /*61a0*/  LDSM.16.M88.4 R172, [R241+0x14880] ;  /* 0x01488000f1ac783b */ /* 0x000eae0000000200 */
[C---:B------:R-:W-:Y:S08]  /*61b0*/  HMMA.16816.F32.BF16 R20, R164.reuse, R176, R20 ;  /* 0x000000b0a414723c */ /* 0x040ff00000041814 */
[----:B------:R-:W-:Y:S08]  /*61c0*/  HMMA.16816.F32.BF16 R24, R164, R178, R24 ;  /* 0x000000b2a418723c */ /* 0x000ff00000041818 */
[C---:B-1----:R-:W-:Y:S08]  /*61d0*/  HMMA.16816.F32.BF16 R4, R180.reuse, R168, R4 ;  /* 0x000000a8b404723c */ /* 0x042ff00000041804 */
[C---:B------:R-:W-:Y:S01]  /*61e0*/  HMMA.16816.F32.BF16 R8, R180.reuse, R170, R8 ;  /* 0x000000aab408723c */ /* 0x040fe20000041808 */
[----:B------:R-:W1:Y:S07]  /*61f0*/  LDSM.16.M88.4 R168, [R241+0x15080] ;  /* 0x01508000f1a8783b */ /* 0x000e6e0000000200 */
[C---:B--2---:R-:W-:Y:S08]  /*6200*/  HMMA.16816.F32.BF16 R12, R180.reuse, R172, R12 ;  /* 0x000000acb40c723c */ /* 0x044ff0000004180c */
[C---:B------:R-:W-:Y:S01]  /*6210*/  HMMA.16816.F32.BF16 R16, R180.reuse, R174, R16 ;  /* 0x000000aeb410723c */ /* 0x040fe20000041810 */
[----:B------:R-:W2:Y:S07]  /*6220*/  LDSM.16.M88.4 R172, [R238] ;  /* 0x00000000eeac783b */ /* 0x000eae0000000200 */
[C---:B-1----:R-:W-:Y:S08]  /*6230*/  HMMA.16816.F32.BF16 R20, R180.reuse, R168, R20 ;  /* 0x000000a8b414723c */ /* 0x042ff00000041814 */
[----:B------:R-:W-:Y:S01]  /*6240*/  HMMA.16816.F32.BF16 R24, R180, R170, R24 ;  /* 0x000000aab418723c */ /* 0x000fe20000041818 */
[----:B------:R-:W1:Y:S07]  /*6250*/  LDSM.16.M88.4 R168, [R238+0x800] ;  /* 0x00080000eea8783b */ /* 0x000e6e0000000200 */
[C---:B--2---:R-:W-:Y:S08]  /*6260*/  HMMA.16816.F32.BF16 R4, R184.reuse, R172, R4 ;  /* 0x000000acb804723c */ /* 0x044ff00000041804 */
[C---:B------:R-:W-:Y:S01]  /*6270*/  HMMA.16816.F32.BF16 R8, R184.reuse, R174, R8 ;  /* 0x000000aeb808723c */ /* 0x040fe20000041808 */
[----:B------:R-:W2:Y:S07]  /*6280*/  LDSM.16.M88.4 R172, [R238+0x1000] ;  /* 0x00100000eeac783b */ /* 0x000eae0000000200 */
[C---:B-1----:R-:W-:Y:S08]  /*6290*/  HMMA.16816.F32.BF16 R12, R184.reuse, R168, R12 ;  /* 0x000000a8b80c723c */ /* 0x042ff0000004180c */
[C---:B------:R-:W-:Y:S01]  /*62a0*/  HMMA.16816.F32.BF16 R16, R184.reuse, R170, R16 ;  /* 0x000000aab810723c */ /* 0x040fe20000041810 */
[----:B------:R-:W1:Y:S07]  /*62b0*/  LDSM.16.M88.4 R168, [R135+0x15880] ;  /* 0x0158800087a8783b */ /* 0x000e6e0000000200 */
[C---:B--2---:R-:W-:Y:S08]  /*62c0*/  HMMA.16816.F32.BF16 R20, R184.reuse, R172, R20 ;  /* 0x000000acb814723c */ /* 0x044ff00000041814 */
[----:B------:R-:W-:Y:S01]  /*62d0*/  HMMA.16816.F32.BF16 R24, R184, R174, R24 ;  /* 0x000000aeb818723c */ /* 0x000fe20000041818 */
[----:B------:R-:W2:Y:S07]  /*62e0*/  LDSM.16.M88.4 R172, [R135+0x16080] ;  /* 0x0160800087ac783b */ /* 0x000eae0000000200 */
        /* <DEDUP_REMOVED lines=8> */
[----:B------:R-:W1:Y:S07]  /*6370*/  LDSM.16.M88.4 R168, [R250] ;  /* 0x00000000faa8783b */ /* 0x000e6e0000000200 */
[C---:B--2---:R-:W-:Y:S08]  /*6380*/  HMMA.16816.F32.BF16 R4, R192.reuse, R172, R4 ;  /* 0x000000acc004723c */ /* 0x044ff00000041804 */
[C---:B------:R-:W-:Y:S01]  /*6390*/  HMMA.16816.F32.BF16 R8, R192.reuse, R174, R8 ;  /* 0x000000aec008723c */ /* 0x040fe20000041808 */
[----:B------:R-:W2:Y:S07]  /*63a0*/  LDSM.16.M88.4 R172, [R249] ;  /* 0x00000000f9ac783b */ /* 0x000eae0000000200 */
        /* <DEDUP_REMOVED lines=11> */
[----:B------:R-:W2:Y:S07]  /*6460*/  LDSM.16.M88.4 R172, [R238+0x1800] ;  /* 0x00180000eeac783b */ /* 0x000eae0000000200 */
        /* <DEDUP_REMOVED lines=76> */
[C---:B------:R-:W-:Y:S11]  /*6930*/  HMMA.16816.F32.BF16 R8, R232.reuse, R174, R8 ;  /* 0x000000aee808723c */ /* 0x040ff60000041808 */
[----:B------:R-:W-:Y:S05]  /*6940*/  @!UPT UIADD3 URZ, URZ, URZ, URZ ;  /* 0x0000003f3f3ff290 */ /* 0x000fea000fffe03f */
[----:B------:R-:W-:Y:S02]  /*6950*/  FMUL.FTZ R4, R4, c[0x0][0x320] ;  /* 0x0000c80004047a20 */ /* 0x000fe40000410000 */
[----:B------:R-:W-:Y:S02]  /*6960*/  FMUL.FTZ R5, R5, c[0x0][0x320] ;  /* 0x0000c80005057a20 */ /* 0x000fe40000410000 */
[----:B------:R-:W-:Y:S01]  /*6970*/  MUFU.TANH R174, R4 ;  /* 0x0000000400ae7308 */ /* 0x000fe20000002400 */
[----:B------:R-:W-:Y:S02]  /*6980*/  FMUL.FTZ R6, R6, c[0x0][0x320] ;  /* 0x0000c80006067a20 */ /* 0x000fe40000410000 */
[----:B------:R-:W-:Y:S01]  /*6990*/  FMUL.FTZ R7, R7, c[0x0][0x320] ;  /* 0x0000c80007077a20 */ /* 0x000fe20000410000 */
[C---:B-1----:R-:W-:Y:S03]  /*69a0*/  HMMA.16816.F32.BF16 R12, R232.reuse, R168, R12 ;  /* 0x000000a8e80c723c */ /* 0x042fe6000004180c */
[----:B------:R-:W-:Y:S03]  /*69b0*/  FMUL.FTZ R9, R9, c[0x0][0x320] ;  /* 0x0000c80009097a20 */ /* 0x000fe60000410000 */
[----:B------:R-:W-:Y:S01]  /*69c0*/  MUFU.TANH R173, R5 ;  /* 0x0000000500ad7308 */ /* 0x000fe20000002400 */
[----:B------:R-:W-:Y:S01]  /*69d0*/  FMUL.FTZ R10, R10, c[0x0][0x320] ;  /* 0x0000c8000a0a7a20 */ /* 0x000fe20000410000 */
[C---:B------:R-:W-:Y:S04]  /*69e0*/  HMMA.16816.F32.BF16 R16, R232.reuse, R170, R16 ;  /* 0x000000aae810723c */ /* 0x040fe80000041810 */
[----:B------:R-:W-:Y:S02]  /*69f0*/  FMUL.FTZ R11, R11, c[0x0][0x320] ;  /* 0x0000c8000b0b7a20 */ /* 0x000fe40000410000 */
[----:B------:R-:W-:Y:S02]  /*6a00*/  FMUL.FTZ R8, R8, c[0x0][0x320] ;  /* 0x0000c80008087a20 */ /* 0x000fe40000410000 */
[----:B------:R-:W1:Y:S08]  /*6a10*/  MUFU.TANH R0, R6 ;  /* 0x0000000600007308 */ /* 0x000e700000002400 */
[----:B------:R-:W-:Y:S02]  /*6a20*/  FMUL.FTZ R12, R12, c[0x0][0x320] ;  /* 0x0000c8000c0c7a20 */ /* 0x000fe40000410000 */
[----:B------:R2:W3:Y:S01]  /*6a30*/  MUFU.TANH R179, R7 ;  /* 0x0000000700b37308 */ /* 0x0004e20000002400 */
[----:B------:R-:W-:Y:S02]  /*6a40*/  FMUL.FTZ R13, R13, c[0x0][0x320] ;  /* 0x0000c8000d0d7a20 */ /* 0x000fe40000410000 */
[----:B------:R-:W-:Y:S02]  /*6a50*/  FMUL.FTZ R14, R14, c[0x0][0x320] ;  /* 0x0000c8000e0e7a20 */ /* 0x000fe40000410000 */
[----:B------:R-:W-:Y:S02]  /*6a60*/  FMUL.FTZ R15, R15, c[0x0][0x320] ;  /* 0x0000c8000f0f7a20 */ /* 0x000fe40000410000 */
[----:B------:R-:W-:Y:S02]  /*6a70*/  FMUL.FTZ R19, R19, c[0x0][0x320] ;  /* 0x0000c80013137a20 */ /* 0x000fe40000410000 */
[----:B------:R-:W-:Y:S01]  /*6a80*/  FMUL.FTZ R18, R18, c[0x0][0x320] ;  /* 0x0000c80012127a20 */ /* 0x000fe20000410000 */
[----:B------:R-:W4:Y:S01]  /*6a90*/  MUFU.TANH R168, R9 ;  /* 0x0000000900a87308 */ /* 0x000f220000002400 */
[----:B-1----:R-:W-:Y:S09]  /*6aa0*/  STL [R1+0x8], R0 ;  /* 0x0000080001007387 */ /* 0x002ff20000100800 */
[----:B------:R-:W1:Y:S01]  /*6ab0*/  MUFU.TANH R178, R10 ;  /* 0x0000000a00b27308 */ /* 0x000e620000002400 */
[----:B--2---:R-:W2:Y:S01]  /*6ac0*/  LDSM.16.M88.4 R4, [R238+0x5800] ;  /* 0x00580000ee04783b */ /* 0x004ea20000000200 */
[----:B------:R-:W-:Y:S08]  /*6ad0*/  DEPBAR.LE SB0, 0x0 ;  /* 0x000080000000791a */ /* 0x000ff00000000000 */
[----:B------:R-:W1:Y:S01]  /*6ae0*/  MUFU.TANH R177, R11 ;  /* 0x0000000b00b17308 */ /* 0x000e620000002400 */
[----:B------:R-:W-:Y:S09]  /*6af0*/  BAR.SYNC.DEFER_BLOCKING 0x0 ;  /* 0x0000000000007b1d */ /* 0x000ff20000010000 */
[----:B------:R5:W1:Y:S10]  /*6b00*/  MUFU.TANH R133, R12 ;  /* 0x0000000c00857308 */ /* 0x000a740000002400 */
[----:B------:R1:W1:Y:S10]  /*6b10*/  MUFU.TANH R132, R13 ;  /* 0x0000000d00847308 */ /* 0x0002740000002400 */
[----:B------:R3:W3:Y:S01]  /*6b20*/  MUFU.TANH R169, R19 ;  /* 0x0000001300a97308 */ /* 0x0006e20000002400 */
[C---:B--2---:R-:W-:Y:S05]  /*6b30*/  HMMA.16816.F32.BF16 R20, R232.reuse, R4, R20 ;  /* 0x00000004e814723c */ /* 0x044fea0000041814 */
[----:B-----5:R-:W-:Y:S04]  /*6b40*/  FMUL.FTZ R12, R17, c[0x0][0x320] ;  /* 0x0000c800110c7a20 */ /* 0x020fe80000410000 */
[----:B------:R2:W2:Y:S01]  /*6b50*/  MUFU.TANH R172, R8 ;  /* 0x0000000800ac7308 */ /* 0x0004a20000002400 */
[----:B------:R-:W-:Y:S03]  /*6b60*/  HMMA.16816.F32.BF16 R24, R232, R6, R24 ;  /* 0x00000006e818723c */ /* 0x000fe60000041818 */
[----:B-1----:R-:W-:Y:S06]  /*6b70*/  FMUL.FTZ R13, R16, c[0x0][0x320] ;  /* 0x0000c800100d7a20 */ /* 0x002fec0000410000 */
[----:B------:R1:W1:Y:S05]  /*6b80*/  MUFU.TANH R176, R14 ;  /* 0x0000000e00b07308 */ /* 0x00026a0000002400 */
[----:B------:R-:W-:Y:S05]  /*6b90*/  FMUL.FTZ R11, R20, c[0x0][0x320] ;  /* 0x0000c800140b7a20 */ /* 0x000fea0000410000 */
[----:B------:R1:W1:Y:S01]  /*6ba0*/  MUFU.TANH R175, R15 ;  /* 0x0000000f00af7308 */ /* 0x0002620000002400 */
[----:B------:R-:W-:Y:S02]  /*6bb0*/  FMUL.FTZ R10, R21, c[0x0][0x320] ;  /* 0x0000c800150a7a20 */ /* 0x000fe40000410000 */
[----:B------:R-:W-:Y:S02]  /*6bc0*/  FMUL.FTZ R21, R22, c[0x0][0x320] ;  /* 0x0000c80016157a20 */ /* 0x000fe40000410000 */
[----:B------:R-:W-:Y:S02]  /*6bd0*/  FMUL.FTZ R20, R23, c[0x0][0x320] ;  /* 0x0000c80017147a20 */ /* 0x000fe40000410000 */
[----:B------:R-:W-:Y:S02]  /*6be0*/  FMUL.FTZ R9, R24, c[0x0][0x320] ;  /* 0x0000c80018097a20 */ /* 0x000fe40000410000 */
[----:B---3--:R-:W-:Y:S01]  /*6bf0*/  FMUL.FTZ R19, R25, c[0x0][0x320] ;  /* 0x0000c80019137a20 */ /* 0x008fe20000410000 */
[----:B------:R-:W3:Y:S01]  /*6c00*/  MUFU.TANH R13, R13 ;  /* 0x0000000d000d7308 */ /* 0x000ee20000002400 */
[----:B------:R-:W-:Y:S02]  /*6c10*/  FMUL.FTZ R23, R26, c[0x0][0x320] ;  /* 0x0000c8001a177a20 */ /* 0x000fe40000410000 */
[----:B------:R-:W-:Y:S07]  /*6c20*/  FMUL.FTZ R22, R27, c[0x0][0x320] ;  /* 0x0000c8001b167a20 */ /* 0x000fee0000410000 */
[----:B------:R-:W1:Y:S10]  /*6c30*/  MUFU.TANH R12, R12 ;  /* 0x0000000c000c7308 */ /* 0x000e740000002400 */
[----:B------:R1:W1:Y:S10]  /*6c40*/  MUFU.TANH R170, R18 ;  /* 0x0000001200aa7308 */ /* 0x0002740000002400 */
[----:B------:R-:W1:Y:S10]  /*6c50*/  MUFU.TANH R11, R11 ;  /* 0x0000000b000b7308 */ /* 0x000e740000002400 */
[----:B------:R-:W1:Y:S10]  /*6c60*/  MUFU.TANH R10, R10 ;  /* 0x0000000a000a7308 */ /* 0x000e740000002400 */
[----:B------:R-:W1:Y:S10]  /*6c70*/  MUFU.TANH R21, R21 ;  /* 0x0000001500157308 */ /* 0x000e740000002400 */
[----:B------:R-:W1:Y:S10]  /*6c80*/  MUFU.TANH R20, R20 ;  /* 0x0000001400147308 */ /* 0x000e740000002400 */
[----:B------:R-:W1:Y:S10]  /*6c90*/  MUFU.TANH R9, R9 ;  /* 0x0000000900097308 */ /* 0x000e740000002400 */
[----:B------:R-:W1:Y:S10]  /*6ca0*/  MUFU.TANH R19, R19 ;  /* 0x0000001300137308 */ /* 0x000e740000002400 */
[----:B------:R-:W1:Y:S10]  /*6cb0*/  MUFU.TANH R23, R23 ;  /* 0x0000001700177308 */ /* 0x000e740000002400 */
[----:B------:R-:W1:Y:S01]  /*6cc0*/  MUFU.TANH R22, R22 ;  /* 0x0000001600167308 */ /* 0x000e620000002400 */
[----:B------:R-:W-:-:S05]  /*6cd0*/  @P0 BRA `(.L_x_178) ;  /* 0x000004e000000947 */ /* 0x000fca0003800000 */
[----:B--234-:R-:W2:Y:S01]  /*6ce0*/  LDL.64 R24, [R1+0x38] ;  /* 0x0000380001187983 */ /* 0x01cea20000100a00 */
[----:B------:R-:W-:Y:S02]  /*6cf0*/  UIADD3 UR11, UR13, -0x1, URZ ;  /* 0xffffffff0d0b7890 */ /* 0x000fe4000fffe03f */
[----:B------:R-:W-:Y:S01]  /*6d00*/  ULDC.64 UR4, c[0x0][0x1e0] ;  /* 0x0000780000047ab9 */ /* 0x000fe20000000a00 */
[----:B------:R-:W3:Y:S01]  /*6d10*/  LDL.64 R6, [R1+0x30] ;  /* 0x0000300001067983 */ /* 0x000ee20000100a00 */
[----:B------:R-:W-:Y:S02]  /*6d20*/  USHF.R.S32.HI UR10, URZ, 0x1f, UR11 ;  /* 0x0000001f3f0a7899 */ /* 0x000fe4000801140b */
[----:B------:R-:W-:Y:S01]  /*6d30*/  UIMAD.WIDE.U32 UR14, UR11, UR4, URZ ;  /* 0x000000040b0e72a5 */ /* 0x000fe2000f8e003f */
[----:B------:R-:W4:Y:S01]  /*6d40*/  LDL R26, [R1+0x28] ;  /* 0x00002800011a7983 */ /* 0x000f220000100800 */
[----:B------:R-:W-:Y:S03]  /*6d50*/  UIMAD UR10, UR10, UR4, URZ ;  /* 0x000000040a0a72a4 */ /* 0x000fe6000f8e023f */
[----:B------:R-:W5:Y:S01]  /*6d60*/  LDL R8, [R1+0x4] ;  /* 0x0000040001087983 */ /* 0x000f620000100800 */
[----:B------:R-:W-:Y:S03]  /*6d70*/  UIMAD UR10, UR11, UR5, UR10 ;  /* 0x000000050b0a72a4 */ /* 0x000fe6000f8e020a */
[----:B-1----:R-:W5:Y:S01]  /*6d80*/  LDL R18, [R1+0x50] ;  /* 0x0000500001127983 */ /* 0x002f620000100800 */
        /* <DEDUP_REMOVED lines=8> */
[----:B------:R-:W5:Y:S04]  /*6e10*/  LDL R171, [R1+0x10] ;  /* 0x0000100001ab7983 */ /* 0x000f680000100800 */
[----:B------:R-:W1:Y:S04]  /*6e20*/  S2R R0, SR_TID.X ;  /* 0x0000000000007919 */ /* 0x000e680000002100 */
[----:B------:R-:W1:Y:S02]  /*6e30*/  S2R R3, SR_TID.X ;  /* 0x0000000000037919 */ /* 0x000e640000002100 */
[----:B-1----:R-:W-:Y:S04]  /*6e40*/  SHF.R.S32.HI R0, RZ, 0x1f, R0 ;  /* 0x0000001fff007819 */ /* 0x002fe80000011400 */
[----:B------:R-:W-:Y:S04]  /*6e50*/  LEA.HI R0, R0, R3, RZ, 0x3 ;  /* 0x0000000300007211 */ /* 0x000fe800078f18ff */
[----:B------:R-:W-:Y:S04]  /*6e60*/  SHF.R.S32.HI R0, RZ, 0x3, R0 ;  /* 0x00000003ff007819 */ /* 0x000fe80000011400 */
[----:B------:R-:W-:Y:S04]  /*6e70*/  IADD3 R0, -R0, 0x30, RZ ;  /* 0x0000003000007810 */ /* 0x000fe80007ffe1ff */
[C---:B------:R-:W-:Y:S02]  /*6e80*/  ISETP.GE.AND P1, PT, R0.reuse, 0x1, PT ;  /* 0x000000010000780c */ /* 0x040fe40003f26270 */
[----:B------:R-:W-:Y:S11]  /*6e90*/  ISETP.GE.AND P0, PT, R0, 0x21, PT ;  /* 0x000000210000780c */ /* 0x000ff60003f06270 */
[----:B------:R-:W-:Y:S02]  /*6ea0*/  @!UPT UIADD3 URZ, URZ, URZ, URZ ;  /* 0x0000003f3f3ff290 */ /* 0x000fe4000fffe03f */
[----:B------:R-:W-:Y:S01]  /*6eb0*/  VOTEU.ANY UP0, P0 ;  /* 0x00000000003f7886 */ /* 0x000fe20000000100 */
[----:B--2---:R-:W-:Y:S04]  /*6ec0*/  @P1 IADD3 R0, P2, R24, UR14, RZ ;  /* 0x0000000e18001c10 */ /* 0x004fe8000ff5e0ff */
[----:B---3--:R-:W-:Y:S02]  /*6ed0*/  @P1 IADD3.X R3, R7, UR4, RZ, P2, !PT ;  /* 0x0000000407031c10 */ /* 0x008fe400097fe4ff */
[C---:B------:R-:W-:Y:S04]  /*6ee0*/  @P1 LEA R4, P2, R0.reuse, c[0x0][0x1c8], 0x1 ;  /* 0x0000720000041a11 */ /* 0x040fe800078408ff */
[----:B------:R-:W-:Y:S02]  /*6ef0*/  @P1 LEA.HI.X R5, R0, c[0x0][0x1cc], R3, 0x1, P2 ;  /* 0x0000730000051a11 */ /* 0x000fe400010f0c03 */
[----:B----4-:R-:W-:Y:S11]  /*6f00*/  LOP3.LUT P2, RZ, R26, 0x1, RZ, 0xc0, !PT ;  /* 0x000000011aff7812 */ /* 0x010ff6000784c0ff */
[----:B------:R-:W-:Y:S02]  /*6f10*/  @!UPT UIADD3 URZ, URZ, URZ, URZ ;  /* 0x0000003f3f3ff290 */ /* 0x000fe4000fffe03f */
[----:B------:R-:W-:Y:S01]  /*6f20*/  @!PT LDS RZ, [RZ] ;  /* 0x00000000fffff984 */ /* 0x000fe20000000800 */
[----:B------:R-:W-:Y:S01]  /*6f30*/  @!PT LDS RZ, [RZ] ;  /* 0x00000000fffff984 */ /* 0x000fe20000000800 */
[----:B------:R-:W-:Y:S01]  /*6f40*/  @!PT LDS RZ, [RZ] ;  /* 0x00000000fffff984 */ /* 0x000fe20000000800 */
[----:B-----5:R1:W-:Y:S01]  /*6f50*/  @P1 LDGSTS.E.BYPASS.LTC128B.128 [R8+0x14080], [R4.64], !P2 ;  /* 0x1408000004081fae */ /* 0x0203e2000d101d58 */
[----:B------:R-:W-:Y:S04]  /*6f60*/  @P1 IADD3 R0, P2, R18, UR14, RZ ;  /* 0x0000000e12001c10 */ /* 0x000fe8000ff5e0ff */
[----:B------:R-:W-:Y:S02]  /*6f70*/  @P1 IADD3.X R3, R17, UR4, RZ, P2, !PT ;  /* 0x0000000411031c10 */ /* 0x000fe400097fe4ff */
[C---:B-1----:R-:W-:Y:S04]  /*6f80*/  @P1 LEA R4, P2, R0.reuse, c[0x0][0x1c8], 0x1 ;  /* 0x0000720000041a11 */ /* 0x042fe800078408ff */
[----:B------:R-:W-:Y:S02]  /*6f90*/  @P1 LEA.HI.X R5, R0, c[0x0][0x1cc], R3, 0x1, P2 ;  /* 0x0000730000051a11 */ /* 0x000fe400010f0c03 */
[----:B------:R-:W-:Y:S03]  /*6fa0*/  @P1 IADD3 R0, P2, R16, UR14, RZ ;  /* 0x0000000e10001c10 */ /* 0x000fe6000ff5e0ff */
[----:B------:R1:W-:Y:S01]  /*6fb0*/  @P1 LDGSTS.E.BYPASS.LTC128B.128 [R8+0x15880], [R4.64], !P6 ;  /* 0x1588000004081fae */ /* 0x0003e2000f101d58 */
[----:B------:R-:W-:Y:S02]  /*6fc0*/  @P1 IADD3.X R3, R15, UR4, RZ, P2, !PT ;  /* 0x000000040f031c10 */ /* 0x000fe400097fe4ff */
[C---:B-1----:R-:W-:Y:S04]  /*6fd0*/  @P1 LEA R4, P2, R0.reuse, c[0x0][0x1c8], 0x1 ;  /* 0x0000720000041a11 */ /* 0x042fe800078408ff */
[----:B------:R-:W-:Y:S02]  /*6fe0*/  @P1 LEA.HI.X R5, R0, c[0x0][0x1cc], R3, 0x1, P2 ;  /* 0x0000730000051a11 */ /* 0x000fe400010f0c03 */
[----:B------:R-:W-:Y:S01]  /*6ff0*/  @P1 IADD3 R0, P2, R14, UR14, RZ ;  /* 0x0000000e0e001c10 */ /* 0x000fe2000ff5e0ff */
[----:B------:R-:W-:Y:S02]  /*7000*/  @UP0 UIADD3 UR14, UP1, UR8, UR14, URZ ;  /* 0x0000000e080e0290 */ /* 0x000fe4000ff3e03f */
[----:B------:R1:W-:Y:S01]  /*7010*/  @P1 LDGSTS.E.BYPASS.LTC128B.128 [R8+0x17080], [R4.64], !P5 ;  /* 0x1708000004081fae */ /* 0x0003e2000e901d58 */
[----:B------:R-:W-:Y:S01]  /*7020*/  @P1 IADD3.X R3, R171, UR4, RZ, P2, !PT ;  /* 0x00000004ab031c10 */ /* 0x000fe200097fe4ff */
[----:B------:R-:W-:Y:S01]  /*7030*/  @UP0 UIADD3.X UR4, UR6, UR4, URZ, UP1, !UPT ;  /* 0x0000000406040290 */ /* 0x000fe20008ffe43f */
[C---:B-1----:R-:W-:Y:S04]  /*7040*/  @P1 LEA R4, P2, R0.reuse, c[0x0][0x1c8], 0x1 ;  /* 0x0000720000041a11 */ /* 0x042fe800078408ff */
[----:B------:R-:W-:Y:S02]  /*7050*/  @P1 LEA.HI.X R5, R0, c[0x0][0x1cc], R3, 0x1, P2 ;  /* 0x0000730000051a11 */ /* 0x000fe400010f0c03 */
[----:B------:R-:W-:Y:S03]  /*7060*/  LOP3.LUT P2, RZ, R26, 0x1, RZ, 0xc0, !PT ;  /* 0x000000011aff7812 */ /* 0x000fe6000784c0ff */
[----:B------:R1:W-:Y:S01]  /*7070*/  @P1 LDGSTS.E.BYPASS.LTC128B.128 [R8+0x18880], [R4.64], !P4 ;  /* 0x1888000004081fae */ /* 0x0003e2000e101d58 */
        /* <DEDUP_REMOVED lines=18> */
[----:B------:R-:W-:Y:S05]  /*71a0*/  @P0 LEA.HI.X R5, R0, c[0x0][0x1cc], R3, 0x1, P1 ;  /* 0x0000730000050a11 */ /* 0x000fea00008f0c03 */
[----:B------:R1:W-:Y:S04]  /*71b0*/  @P0 LDGSTS.E.BYPASS.LTC128B.128 [R8+0x19880], [R4.64], !P4 ;  /* 0x1988000004080fae */ /* 0x0003e8000e101d58 */
.L_x_178:
[----:B--234-:R-:W2:Y:S01]  /*71c0*/  LDL R3, [R1+0x84] ;  /* 0x0000840001037983 */ /* 0x01cea20000100800 */
[----:B------:R-:W-:Y:S02]  /*71d0*/  UISETP.NE.AND UP1, UPT, UR18, URZ, UPT ;  /* 0x0000003f1200728c */ /* 0x000fe4000bf25270 */
[----:B------:R-:W-:Y:S01]  /*71e0*/  UIMAD UR4, UR13, -0x30, URZ ;  /* 0xffffffd00d0478a4 */ /* 0x000fe2000f8e023f */
[----:B------:R-:W3:Y:S01]  /*71f0*/  LDL R24, [R1+0x7c] ;  /* 0x00007c0001187983 */ /* 0x000ee20000100800 */
[----:B------:R-:W-:Y:S02]  /*7200*/  UISETP.NE.AND UP0, UPT, UR17, URZ, UPT ;  /* 0x0000003f1100728c */ /* 0x000fe4000bf05270 */
[----:B------:R-:W-:Y:S01]  /*7210*/  PLOP3.LUT P1, PT, PT, PT, UP1, 0x80, 0x0 ;  /* 0x000000000000781c */ /* 0x000fe20003f2f018 */
[----:B------:R-:W0:Y:S01]  /*7220*/  LDGDEPBAR ;  /* 0x00000000000079af */ /* 0x000e220000000000 */
[----:B------:R-:W-:Y:S11]  /*7230*/  PLOP3.LUT P0, PT, PT, PT, UP1, 0x80, 0x0 ;  /* 0x000000000000781c */ /* 0x000ff60003f0f018 */
[----:B--2---:R-:W-:Y:S04]  /*7240*/  @P1 IMAD.HI.U32 R0, R3, c[0x0][0x2c8], RZ ;  /* 0x0000b20003001a27 */ /* 0x004fe800078e00ff */
[----:B-1----:R-:W-:Y:S01]  /*7250*/  IMAD.MOV.U32 R5, RZ, RZ, R3 ;  /* 0x000000ffff057224 */ /* 0x002fe200078e0003 */
[----:B------:R-:W-:Y:S01]  /*7260*/  @P0 SHF.R.U32.HI R5, RZ, c[0x0][0x2cc], R0 ;  /* 0x0000b300ff050a19 */ /* 0x000fe20000011600 */
[----:B------:R-:W-:Y:S01]  /*7270*/  IMAD.U32 R0, RZ, RZ, UR4 ;  /* 0x00000004ff007e24 */ /* 0x000fe2000f8e00ff */
[----:B------:R-:W-:Y:S03]  /*7280*/  PLOP3.LUT P0, PT, PT, PT, UP0, 0x40, 0x0 ;  /* 0x000000000000781c */ /* 0x000fe60003f0e808 */
[----:B------:R-:W1:Y:S01]  /*7290*/  SHFL.IDX PT, R4, R5, RZ, 0x1c1f ;  /* 0x001c1fff05047589 */ /* 0x000e6200000e0000 */
[----:B---3--:R-:W-:Y:S04]  /*72a0*/  IADD3 R0, -R24, 0x1, R0 ;  /* 0x0000000118007810 */ /* 0x008fe80007ffe100 */
[----:B------:R-:W-:Y:S04]  /*72b0*/  IADD3 R0, R0, c[0x0][0x1d0], RZ ;  /* 0x0000740000007a10 */ /* 0x000fe80007ffe0ff */
[----:B------:R-:W-:Y:S04]  /*72c0*/  IADD3 R0, R0, -c[0x0][0x168], RZ ;  /* 0x80005a0000007a10 */ /* 0x000fe80007ffe0ff */
[C---:B------:R-:W-:Y:S02]  /*72d0*/  IADD3 R7, R0.reuse, c[0x0][0x328], RZ ;  /* 0x0000ca0000077a10 */ /* 0x040fe40007ffe0ff */
[----:B------:R-:W-:Y:S03]  /*72e0*/  IADD3 R6, R0, UR7, RZ ;  /* 0x0000000700067c10 */ /* 0x000fe6000fffe0ff */
[----:B-1----:R-:W-:Y:S02]  /*72f0*/  IMAD.IADD R3, R7, 0x1, R4 ;  /* 0x0000000107037824 */ /* 0x002fe400078e0204 */
[----:B------:R-:W-:Y:S01]  /*7300*/  IMAD.IADD R0, R4, 0x1, R6 ;  /* 0x0000000104007824 */ /* 0x000fe200078e0206 */
[----:B------:R-:W-:-:S05]  /*7310*/  @P0 BRA `(.L_x_179) ;  /* 0x0000019000000947 */ /* 0x000fca0003800000 */
[----:B------:R-:W-:Y:S01]  /*7320*/  IADD3 R4, R4, c[0x0][0x1d0], RZ ;  /* 0x0000740004047a10 */ /* 0x000fe20007ffe0ff */
[----:B------:R-:W-:Y:S03]  /*7330*/  BSSY B0, `(.L_x_180) ;  /* 0x0000012000007945 */ /* 0x000fe60003800000 */
[----:B------:R-:W-:Y:S04]  /*7340*/  IADD3 R4, R4, -c[0x0][0x168], RZ ;  /* 0x80005a0004047a10 */ /* 0x000fe80007ffe0ff */
[----:B------:R-:W-:Y:S11]  /*7350*/  ISETP.GT.AND P0, PT, R4, -0x1, PT ;  /* 0xffffffff0400780c */ /* 0x000ff60003f04270 */
[----:B------:R-:W-:Y:S02]  /*7360*/  @!UPT UIADD3 URZ, URZ, URZ, URZ ;  /* 0x0000003f3f3ff290 */ /* 0x000fe4000fffe03f */
[----:B------:R-:W-:-:S05]  /*7370*/  @P0 BRA `(.L_x_181) ;  /* 0x0000008000000947 */ /* 0x000fca0003800000 */
[----:B------:R-:W-:Y:S01]  /*7380*/  LOP3.LUT R4, RZ, R4, RZ, 0x33, !PT ;  /* 0x00000004ff047212 */ /* 0x000fe200078e33ff */
[----:B------:R-:W-:Y:S05]  /*7390*/  IMAD.MOV.U32 R8, RZ, RZ, c[0x0][0x32c] ;  /* 0x0000cb00ff087624 */ /* 0x000fea00078e00ff */
[----:B------:R-:W-:Y:S11]  /*73a0*/  ISETP.NE.AND P0, PT, R8, 0x1, PT ;  /* 0x000000010800780c */ /* 0x000ff60003f05270 */
[----:B------:R-:W-:Y:S02]  /*73b0*/  @!UPT UIADD3 URZ, URZ, URZ, URZ ;  /* 0x0000003f3f3ff290 */ /* 0x000fe4000fffe03f */
[----:B------:R-:W-:Y:S05]  /*73c0*/  @P0 IMAD.HI.U32 R8, R4, c[0x0][0x330], RZ ;  /* 0x0000cc0004080a27 */ /* 0x000fea00078e00ff */
[----:B------:R-:W-:Y:S04]  /*73d0*/  @P0 SHF.R.U32.HI R4, RZ, c[0x0][0x334], R8 ;  /* 0x0000cd00ff040a19 */ /* 0x000fe80000011608 */
[----:B------:R-:W-:Y:S01]  /*73e0*/  LOP3.LUT R4, RZ, R4, RZ, 0x33, !PT ;  /* 0x00000004ff047212 */ /* 0x000fe200078e33ff */
[----:B------:R-:W-:-:S05]  /*73f0*/  BRA `(.L_x_182) ;  /* 0x0000005000007947 */ /* 0x000fca0003800000 */
.L_x_181:
[----:B------:R-:W-:Y:S04]  /*7400*/  MOV R8, c[0x0][0x32c] ;  /* 0x0000cb0000087a02 */ /* 0x000fe80000000f00 */
[----:B------:R-:W-:Y:S11]  /*7410*/  ISETP.NE.AND P0, PT, R8, 0x1, PT ;  /* 0x000000010800780c */ /* 0x000ff60003f05270 */
[----:B------:R-:W-:Y:S02]  /*7420*/  @!UPT UIADD3 URZ, URZ, URZ, URZ ;  /* 0x0000003f3f3ff290 */ /* 0x000fe4000fffe03f */
[----:B------:R-:W-:Y:S05]  /*7430*/  @P0 IMAD.HI.U32 R8, R4, c[0x0][0x330], RZ ;  /* 0x0000cc0004080a27 */ /* 0x000fea00078e00ff */
[----:B------:R-:W-:Y:S02]  /*7440*/  @P0 SHF.R.U32.HI R4, RZ, c[0x0][0x334], R8 ;  /* 0x0000cd00ff040a19 */ /* 0x000fe40000011608 */
.L_x_182:
[----:B------:R-:W-:Y:S05]  /*7450*/  BSYNC B0 ;  /* 0x0000000000007941 */ /* 0x000fea0003800000 */
.L_x_180:
[----:B------:R-:W-:Y:S05]  /*7460*/  IADD3 R8, -R24, UR4, RZ ;  /* 0x0000000418087c10 */ /* 0x000fea000fffe1ff */
[----:B------:R-:W-:Y:S05]  /*7470*/  IMAD R4, R4, c[0x0][0x32c], R8 ;  /* 0x0000cb0004047a24 */ /* 0x000fea00078e0208 */
[----:B------:R-:W-:Y:S02]  /*7480*/  IMNMX R0, R0, R4, !PT ;  /* 0x0000000400007217 */ /* 0x000fe40007800200 */
[----:B------:R-:W-:Y:S04]  /*7490*/  IADD3 R4, R4, c[0x0][0x32c], RZ ;  /* 0x0000cb0004047a10 */ /* 0x000fe80007ffe0ff */
[----:B------:R-:W-:Y:S02]  /*74a0*/  IMNMX R3, R3, R4, PT ;  /* 0x0000000403037217 */ /* 0x000fe40003800200 */
.L_x_179:
[----:B------:R-:W-:Y:S01]  /*74b0*/  UISETP.GE.AND UP1, UPT, UR4, 0x1, UPT ;  /* 0x000000010400788c */ /* 0x000fe2000bf26270 */
[----:B------:R-:W1:Y:S01]  /*74c0*/  SHFL.IDX PT, R5, R5, 0x1, 0x1c1f ;  /* 0x003c1f0005057f89 */ /* 0x000e6200000e0000 */
[----:B------:R-:W-:Y:S02]  /*74d0*/  UISETP.GE.AND UP0, UPT, UR4, 0x2, UPT ;  /* 0x000000020400788c */ /* 0x000fe4000bf06270 */
[----:B------:R-:W-:Y:S02]  /*74e0*/  UP2UR UR15, UPR, URZ, 0x2 ;  /* 0x000000023f0f7883 */ /* 0x000fe40008000000 */
        /* <DEDUP_REMOVED lines=15> */
[----:B------:R-:W-:Y:S01]  /*75e0*/  UISETP.GE.AND UP3, UPT, UR4, 0x21, UPT ;  /* 0x000000210400788c */ /* 0x000fe2000bf66270 */
[----:B------:R-:W-:Y:S01]  /*75f0*/  FSEL R18, R173, -INF , !P0 ;  /* 0xff800000ad127808 */ /* 0x000fe20004000000 */
[----:B------:R-:W-:Y:S01]  /*7600*/  UISETP.GE.AND UP2, UPT, UR4, 0x22, UPT ;  /* 0x000000220400788c */ /* 0x000fe2000bf46270 */
[----:B------:R-:W-:Y:S01]  /*7610*/  PLOP3.LUT P0, PT, PT, PT, UP0, 0x40, 0x0 ;  /* 0x000000000000781c */ /* 0x000fe20003f0e808 */
[----:B------:R-:W-:Y:S01]  /*7620*/  UISETP.GE.AND UP0, UPT, UR4, 0x11, UPT ;  /* 0x000000110400788c */ /* 0x000fe2000bf06270 */
[C---:B------:R-:W-:Y:S01]  /*7630*/  ISETP.GT.AND P1, PT, R0.reuse, 0x8, P1 ;  /* 0x000000080000780c */ /* 0x040fe20000f24270 */
[----:B------:R-:W-:Y:S01]  /*7640*/  UP2UR UR11, UPR, URZ, 0x2 ;  /* 0x000000023f0b7883 */ /* 0x000fe20008000000 */
[----:B------:R-:W-:Y:S01]  /*7650*/  ISETP.GT.AND P0, PT, R0, 0x9, P0 ;  /* 0x000000090000780c */ /* 0x000fe20000704270 */
[----:B------:R-:W-:Y:S01]  /*7660*/  UP2UR UR5, UPR, URZ, 0x1 ;  /* 0x000000013f057883 */ /* 0x000fe20008000000 */
[C---:B------:R-:W-:Y:S01]  /*7670*/  ISETP.LT.OR P1, PT, R3.reuse, 0x9, P1 ;  /* 0x000000090300780c */ /* 0x040fe20000f21670 */
[----:B------:R-:W-:Y:S01]  /*7680*/  UISETP.GE.AND UP1, UPT, UR4, 0x29, UPT ;  /* 0x000000290400788c */ /* 0x000fe2000bf26270 */
[----:B------:R-:W-:Y:S01]  /*7690*/  ISETP.LT.OR P0, PT, R3, 0xa, P0 ;  /* 0x0000000a0300780c */ /* 0x000fe20000701670 */
[----:B------:R-:W-:Y:S01]  /*76a0*/  UP2UR UR16, UPR, URZ, 0x40 ;  /* 0x000000403f107883 */ /* 0x000fe20008000000 */
[----:B------:R-:W-:Y:S01]  /*76b0*/  FSEL R17, R172, -INF , !P1 ;  /* 0xff800000ac117808 */ /* 0x000fe20004800000 */
[--C-:B-1----:R-:W-:Y:S01]  /*76c0*/  IMAD.IADD R4, R7, 0x1, R5.reuse ;  /* 0x0000000107047824 */ /* 0x102fe200078e0205 */
[----:B------:R-:W-:Y:S01]  /*76d0*/  PLOP3.LUT P1, PT, PT, PT, UP0, 0x40, 0x0 ;  /* 0x000000000000781c */ /* 0x000fe20003f2e808 */
[----:B------:R-:W-:Y:S01]  /*76e0*/  UISETP.GE.AND UP0, UPT, UR4, 0x2a, UPT ;  /* 0x0000002a0400788c */ /* 0x000fe2000bf06270 */
[----:B------:R-:W-:Y:S02]  /*76f0*/  FSEL R16, R168, -INF , !P0 ;  /* 0xff800000a8107808 */ /* 0x000fe40004000000 */
[----:B------:R-:W-:Y:S01]  /*7700*/  PLOP3.LUT P0, PT, PT, PT, UP6, 0x40, 0x0 ;  /* 0x000000000000781c */ /* 0x000fe20003f0e868 */
[----:B------:R-:W-:Y:S01]  /*7710*/  UISETP.NE.AND UP6, UPT, UR17, URZ, UPT ;  /* 0x0000003f1100728c */ /* 0x000fe2000bfc5270 */
[C---:B------:R-:W-:Y:S02]  /*7720*/  ISETP.GT.AND P1, PT, R0.reuse, 0x10, P1 ;  /* 0x000000100000780c */ /* 0x040fe40000f24270 */
[----:B------:R-:W-:Y:S02]  /*7730*/  ISETP.GT.AND P0, PT, R0, 0x11, P0 ;  /* 0x000000110000780c */ /* 0x000fe40000704270 */
[C---:B------:R-:W-:Y:S02]  /*7740*/  ISETP.LT.OR P1, PT, R3.reuse, 0x11, P1 ;  /* 0x000000110300780c */ /* 0x040fe40000f21670 */
[----:B------:R-:W-:Y:S02]  /*7750*/  ISETP.LT.OR P0, PT, R3, 0x12, P0 ;  /* 0x000000120300780c */ /* 0x000fe40000701670 */
[----:B------:R-:W-:Y:S02]  /*7760*/  FSEL R15, R133, -INF , !P1 ;  /* 0xff800000850f7808 */ /* 0x000fe40004800000 */
[----:B------:R-:W-:Y:S02]  /*7770*/  PLOP3.LUT P1, PT, PT, PT, UP5, 0x40, 0x0 ;  /* 0x000000000000781c */ /* 0x000fe40003f2e858 */
[----:B------:R-:W-:Y:S02]  /*7780*/  FSEL R14, R132, -INF , !P0 ;  /* 0xff800000840e7808 */ /* 0x000fe40004000000 */
[----:B------:R-:W-:Y:S02]  /*7790*/  PLOP3.LUT P0, PT, PT, PT, UP4, 0x40, 0x0 ;  /* 0x000000000000781c */ /* 0x000fe40003f0e848 */
        /* <DEDUP_REMOVED lines=19> */
[----:B------:R-:W-:Y:S01]  /*78d0*/  ISETP.LT.OR P1, PT, R3, 0x2a, P0 ;  /* 0x0000002a0300780c */ /* 0x000fe20000721670 */
[----:B------:R-:W-:Y:S01]  /*78e0*/  IMAD.IADD R3, R6, 0x1, R5 ;  /* 0x0000000106037824 */ /* 0x000fe200078e0205 */
[----:B------:R-:W-:Y:S01]  /*78f0*/  PLOP3.LUT P0, PT, PT, PT, UP6, 0x40, 0x0 ;  /* 0x000000000000781c */ /* 0x000fe20003f0e868 */
[----:B------:R-:W-:Y:S01]  /*7900*/  UISETP.NE.AND UP6, UPT, UR16, URZ, UPT ;  /* 0x0000003f1000728c */ /* 0x000fe2000bfc5270 */
[----:B------:R-:W-:Y:S02]  /*7910*/  FSEL R9, R9, -INF , !P2 ;  /* 0xff80000009097808 */ /* 0x000fe40005000000 */
[----:B------:R-:W-:Y:S09]  /*7920*/  FSEL R6, R19, -INF , !P1 ;  /* 0xff80000013067808 */ /* 0x000ff20004800000 */
        /* <DEDUP_REMOVED lines=15> */
.L_x_185:
[----:B------:R-:W-:Y:S04]  /*7a20*/  MOV R5, c[0x0][0x32c] ;  /* 0x0000cb0000057a02 */ /* 0x000fe80000000f00 */
[----:B------:R-:W-:Y:S11]  /*7a30*/  ISETP.NE.AND P0, PT, R5, 0x1, PT ;  /* 0x000000010500780c */ /* 0x000ff60003f05270 */
[----:B------:R-:W-:Y:S02]  /*7a40*/  @!UPT UIADD3 URZ, URZ, URZ, URZ ;  /* 0x0000003f3f3ff290 */ /* 0x000fe4000fffe03f */
[----:B------:R-:W-:Y:S05]  /*7a50*/  @P0 IMAD.HI.U32 R5, R0, c[0x0][0x330], RZ ;  /* 0x0000cc0000050a27 */ /* 0x000fea00078e00ff */
[----:B------:R-:W-:Y:S02]  /*7a60*/  @P0 SHF.R.U32.HI R0, RZ, c[0x0][0x334], R5 ;  /* 0x0000cd00ff000a19 */ /* 0x000fe40000011605 */
.L_x_186:
[----:B------:R-:W-:Y:S05]  /*7a70*/  BSYNC B0 ;  /* 0x0000000000007941 */ /* 0x000fea0003800000 */
.L_x_184:
[----:B------:R-:W-:Y:S05]  /*7a80*/  IADD3 R5, -R24, UR4, RZ ;  /* 0x0000000418057c10 */ /* 0x000fea000fffe1ff */
[----:B------:R-:W-:Y:S05]  /*7a90*/  IMAD R0, R0, c[0x0][0x32c], R5 ;  /* 0x0000cb0000007a24 */ /* 0x000fea00078e0205 */
[----:B------:R-:W-:Y:S02]  /*7aa0*/  IMNMX R3, R3, R0, !PT ;  /* 0x0000000003037217 */ /* 0x000fe40007800200 */
[----:B------:R-:W-:Y:S04]  /*7ab0*/  IADD3 R0, R0, c[0x0][0x32c], RZ ;  /* 0x0000cb0000007a10 */ /* 0x000fe80007ffe0ff */
[----:B------:R-:W-:Y:S02]  /*7ac0*/  IMNMX R4, R4, R0, PT ;  /* 0x0000000004047217 */ /* 0x000fe40003800200 */
.L_x_183:
[----:B------:R-:W2:Y:S01]  /*7ad0*/  LDL.LU R5, [R1+0x8] ;  /* 0x0000080001057983 */ /* 0x000ea20000300800 */
[----:B------:R-:W-:Y:S01]  /*7ae0*/  FMNMX.FTZ R133, R8, R2, !PT ;  /* 0x0000000208857209 */ /* 0x000fe20007810000 */
[----:B------:R-:W-:Y:S02]  /*7af0*/  UP2UR UR4, UPR, URZ, 0x10 ;  /* 0x000000103f047883 */ /* 0x000fe40008000000 */
[----:B------:R-:W-:Y:S01]  /*7b00*/  UISETP.NE.AND UP4, UPT, UR15, URZ, UPT ;  /* 0x0000003f0f00728c */ /* 0x000fe2000bf85270 */
[----:B------:R-:W-:Y:S01]  /*7b10*/  FMNMX.FTZ R133, R18, R133, !PT ;  /* 0x0000008512857209 */ /* 0x000fe20007810000 */
[----:B------:R-:W-:Y:S02]  /*7b20*/  UP2UR UR15, UPR, URZ, 0x8 ;  /* 0x000000083f0f7883 */ /* 0x000fe40008000000 */
[----:B------:R-:W-:Y:S01]  /*7b30*/  UISETP.NE.AND UP3, UPT, UR14, URZ, UPT ;  /* 0x0000003f0e00728c */ /* 0x000fe2000bf65270 */
[----:B------:R-:W-:Y:S01]  /*7b40*/  FMNMX.FTZ R133, R17, R133, !PT ;  /* 0x0000008511857209 */ /* 0x000fe20007810000 */
[----:B------:R-:W-:Y:S02]  /*7b50*/  UP2UR UR14, UPR, URZ, 0x4 ;  /* 0x000000043f0e7883 */ /* 0x000fe40008000000 */
[----:B------:R-:W-:Y:S01]  /*7b60*/  UISETP.NE.AND UP2, UPT, UR11, URZ, UPT ;  /* 0x0000003f0b00728c */ /* 0x000fe2000bf45270 */
[----:B------:R-:W-:Y:S01]  /*7b70*/  FMNMX.FTZ R133, R16, R133, !PT ;  /* 0x0000008510857209 */ /* 0x000fe20007810000 */
[----:B------:R-:W-:Y:S01]  /*7b80*/  UP2UR UR11, UPR, URZ, 0x2 ;  /* 0x000000023f0b7883 */ /* 0x000fe20008000000 */
[----:B------:R-:W-:Y:S01]  /*7b90*/  PLOP3.LUT P2, PT, PT, PT, UP3, 0x40, 0x0 ;  /* 0x000000000000781c */ /* 0x000fe20003f4e838 */
[----:B------:R-:W-:Y:S01]  /*7ba0*/  UISETP.NE.AND UP1, UPT, UR10, URZ, UPT ;  /* 0x0000003f0a00728c */ /* 0x000fe2000bf25270 */
[----:B------:R-:W-:Y:S01]  /*7bb0*/  FMNMX.FTZ R133, R15, R133, !PT ;  /* 0x000000850f857209 */ /* 0x000fe20007810000 */
[----:B------:R-:W-:Y:S01]  /*7bc0*/  UP2UR UR10, UPR, URZ, 0x1 ;  /* 0x000000013f0a7883 */ /* 0x000fe20008000000 */
[----:B------:R-:W-:Y:S01]  /*7bd0*/  PLOP3.LUT P1, PT, PT, PT, UP2, 0x40, 0x0 ;  /* 0x000000000000781c */ /* 0x000fe20003f2e828 */
[----:B------:R-:W-:Y:S01]  /*7be0*/  UISETP.NE.AND UP0, UPT, UR5, URZ, UPT ;  /* 0x0000003f0500728c */ /* 0x000fe2000bf05270 */
[----:B------:R-:W-:Y:S01]  /*7bf0*/  FMNMX.FTZ R133, R14, R133, !PT ;  /* 0x000000850e857209 */ /* 0x000fe20007810000 */
[----:B------:R-:W-:Y:S02]  /*7c00*/  UISETP.NE.AND UP3, UPT, UR15, URZ, UPT ;  /* 0x0000003f0f00728c */ /* 0x000fe4000bf65270 */
[----:B------:R-:W-:Y:S01]  /*7c10*/  UISETP.NE.AND UP2, UPT, UR14, URZ, UPT ;  /* 0x0000003f0e00728c */ /* 0x000fe2000bf45270 */
[----:B------:R-:W-:Y:S04]  /*7c20*/  FMNMX.FTZ R133, R13, R133, !PT ;  /* 0x000000850d857209 */ /* 0x000fe80007810000 */
[----:B------:R-:W-:Y:S04]  /*7c30*/  FMNMX.FTZ R133, R12, R133, !PT ;  /* 0x000000850c857209 */ /* 0x000fe80007810000 */
[----:B------:R-:W-:Y:S04]  /*7c40*/  FMNMX.FTZ R133, R11, R133, !PT ;  /* 0x000000850b857209 */ /* 0x000fe80007810000 */
[----:B------:R-:W-:Y:S04]  /*7c50*/  FMNMX.FTZ R133, R10, R133, !PT ;  /* 0x000000850a857209 */ /* 0x000fe80007810000 */
[----:B------:R-:W-:Y:S04]  /*7c60*/  FMNMX.FTZ R133, R9, R133, !PT ;  /* 0x0000008509857209 */ /* 0x000fe80007810000 */
[----:B------:R-:W-:Y:S05]  /*7c70*/  FMNMX.FTZ R133, R6, R133, !PT ;  /* 0x0000008506857209 */ /* 0x000fea0007810000 */
[----:B------:R-:W1:Y:S02]  /*7c80*/  SHFL.BFLY PT, R0, R133, 0x2, 0x1f ;  /* 0x0c401f0085007f89 */ /* 0x000e6400000e0000 */
[----:B-1----:R-:W-:Y:S06]  /*7c90*/  FMNMX.FTZ R133, R133, R0, !PT ;  /* 0x0000000085857209 */ /* 0x002fec0007810000 */
[----:B------:R-:W1:Y:S02]  /*7ca0*/  SHFL.BFLY PT, R0, R133, 0x1, 0x1f ;  /* 0x0c201f0085007f89 */ /* 0x000e6400000e0000 */
[----:B-1----:R-:W-:Y:S04]  /*7cb0*/  FMNMX.FTZ R133, R133, R0, !PT ;  /* 0x0000000085857209 */ /* 0x002fe80007810000 */
[C---:B------:R-:W-:Y:S04]  /*7cc0*/  FSETP.NEU.FTZ.AND P0, PT, R133.reuse, -INF , PT ;  /* 0xff8000008500780b */ /* 0x040fe80003f1d000 */
[C---:B------:R-:W-:Y:S05]  /*7cd0*/  FSEL R0, R133.reuse, RZ, P0 ;  /* 0x000000ff85007208 */ /* 0x040fea0000000000 */
[----:B------:R-:W-:Y:S02]  /*7ce0*/  FADD.FTZ R0, -R0, R2 ;  /* 0x0000000200007221 */ /* 0x000fe40000010100 */
[----:B------:R-:W-:Y:S02]  /*7cf0*/  FMUL.FTZ R2, R133, c[0x0][0x2d0] ;  /* 0x0000b40085027a20 */ /* 0x000fe40000410000 */
[----:B------:R-:W-:Y:S03]  /*7d00*/  FMUL.FTZ R0, R0, c[0x0][0x2d0] ;  /* 0x0000b40000007a20 */ /* 0x000fe60000410000 */
[----:B------:R-:W-:Y:S02]  /*7d10*/  FSEL R2, R2, RZ, P0 ;  /* 0x000000ff02027208 */ /* 0x000fe40000000000 */
[----:B------:R-:W-:Y:S01]  /*7d20*/  PLOP3.LUT P0, PT, PT, PT, UP4, 0x40, 0x0 ;  /* 0x000000000000781c */ /* 0x000fe20003f0e848 */
[----:B------:R-:W-:Y:S02]  /*7d30*/  UISETP.NE.AND UP4, UPT, UR4, URZ, UPT ;  /* 0x0000003f0400728c */ /* 0x000fe4000bf85270 */
[--C-:B------:R-:W-:Y:S01]  /*7d40*/  FFMA.FTZ R26, R6, c[0x0][0x2d0], -R2.reuse ;  /* 0x0000b400061a7a23 */ /* 0x100fe20000010802 */
[----:B------:R-:W-:Y:S01]  /*7d50*/  ISETP.GT.AND P0, PT, R3, RZ, P0 ;  /* 0x000000ff0300720c */ /* 0x000fe20000704270 */
[--C-:B------:R-:W-:Y:S02]  /*7d60*/  FFMA.FTZ R24, R10, c[0x0][0x2d0], -R2.reuse ;  /* 0x0000b4000a187a23 */ /* 0x100fe40000010802 */
[--C-:B------:R-:W-:Y:S01]  /*7d70*/  FFMA.FTZ R27, R13, c[0x0][0x2d0], -R2.reuse ;  /* 0x0000b4000d1b7a23 */ /* 0x100fe20000010802 */
[----:B------:R-:W-:Y:S01]  /*7d80*/  ISETP.LT.OR P0, PT, R4, 0x1, P0 ;  /* 0x000000010400780c */ /* 0x000fe20000701670 */
[--C-:B------:R-:W-:Y:S02]  /*7d90*/  FFMA.FTZ R19, R11, c[0x0][0x2d0], -R2.reuse ;  /* 0x0000b4000b137a23 */ /* 0x100fe40000010802 */
[--C-:B------:R-:W-:Y:S02]  /*7da0*/  FFMA.FTZ R25, R9, c[0x0][0x2d0], -R2.reuse ;  /* 0x0000b40009197a23 */ /* 0x100fe40000010802 */
[--C-:B------:R-:W-:Y:S02]  /*7db0*/  FFMA.FTZ R8, R8, c[0x0][0x2d0], -R2.reuse ;  /* 0x0000b40008087a23 */ /* 0x100fe40000010802 */
[--C-:B------:R-:W-:Y:S02]  /*7dc0*/  FFMA.FTZ R18, R18, c[0x0][0x2d0], -R2.reuse ;  /* 0x0000b40012127a23 */ /* 0x100fe40000010802 */
[--C-:B------:R-:W-:Y:S02]  /*7dd0*/  FFMA.FTZ R17, R17, c[0x0][0x2d0], -R2.reuse ;  /* 0x0000b40011117a23 */ /* 0x100fe40000010802 */
[--C-:B------:R-:W-:Y:S01]  /*7de0*/  FFMA.FTZ R16, R16, c[0x0][0x2d0], -R2.reuse ;  /* 0x0000b40010107a23 */ /* 0x100fe20000010802 */
[----:B------:R-:W-:Y:S01]  /*7df0*/  MUFU.EX2 R8, R8 ;  /* 0x0000000800087308 */ /* 0x000fe20000000800 */
[--C-:B------:R-:W-:Y:S02]  /*7e00*/  FFMA.FTZ R15, R15, c[0x0][0x2d0], -R2.reuse ;  /* 0x0000b4000f0f7a23 */ /* 0x100fe40000010802 */
[--C-:B------:R-:W-:Y:S02]  /*7e10*/  FFMA.FTZ R14, R14, c[0x0][0x2d0], -R2.reuse ;  /* 0x0000b4000e0e7a23 */ /* 0x100fe40000010802 */
[----:B------:R-:W-:Y:S05]  /*7e20*/  FFMA.FTZ R174, R12, c[0x0][0x2d0], -R2 ;  /* 0x0000b4000cae7a23 */ /* 0x000fea0000010802 */
[----:B------:R-:W1:Y:S10]  /*7e30*/  MUFU.EX2 R2, R0 ;  /* 0x0000000000027308 */ /* 0x000e740000000800 */
[----:B------:R-:W3:Y:S10]  /*7e40*/  MUFU.EX2 R18, R18 ;  /* 0x0000001200127308 */ /* 0x000ef40000000800 */
[----:B------:R-:W-:Y:S01]  /*7e50*/  MUFU.EX2 R17, R17 ;  /* 0x0000001100117308 */ /* 0x000fe20000000800 */
[C---:B-1----:R-:W-:Y:S01]  /*7e60*/  FMUL.FTZ R9, R2.reuse, R153 ;  /* 0x0000009902097220 */ /* 0x042fe20000410000 */
[----:B------:R-:W-:Y:S01]  /*7e70*/  MOV R153, R25 ;  /* 0x0000001900997202 */ /* 0x000fe20000000f00 */
[C---:B------:R-:W-:Y:S02]  /*7e80*/  FMUL.FTZ R25, R2.reuse, R137 ;  /* 0x0000008902197220 */ /* 0x040fe40000410000 */
[C---:B------:R-:W-:Y:S01]  /*7e90*/  FMUL.FTZ R12, R2.reuse, R148 ;  /* 0x00000094020c7220 */ /* 0x040fe20000410000 */
[----:B------:R-:W-:Y:S04]  /*7ea0*/  MOV R148, R15 ;  /* 0x0000000f00947202 */ /* 0x000fe80000000f00 */
[----:B------:R-:W1:Y:S01]  /*7eb0*/  MUFU.EX2 R16, R16 ;  /* 0x0000001000107308 */ /* 0x000e620000000800 */
[C---:B------:R-:W-:Y:S02]  /*7ec0*/  FMUL.FTZ R13, R2.reuse, R149 ;  /* 0x00000095020d7220 */ /* 0x040fe40000410000 */
[----:B------:R-:W-:Y:S01]  /*7ed0*/  FMUL.FTZ R28, R2, R28 ;  /* 0x0000001c021c7220 */ /* 0x000fe20000410000 */
[----:B---3--:R-:W-:Y:S01]  /*7ee0*/  F2FP.BF16.PACK_AB R168, R18, R8 ;  /* 0x0000000812a8723e */ /* 0x008fe200000010ff */
[C---:B------:R-:W-:Y:S02]  /*7ef0*/  FMUL.FTZ R29, R2.reuse, R29 ;  /* 0x0000001d021d7220 */ /* 0x040fe40000410000 */
[C---:B------:R-:W-:Y:S02]  /*7f00*/  FMUL.FTZ R32, R2.reuse, R32 ;  /* 0x0000002002207220 */ /* 0x040fe40000410000 */
[C---:B------:R-:W-:Y:S01]  /*7f10*/  FMUL.FTZ R33, R2.reuse, R33 ;  /* 0x0000002102217220 */ /* 0x040fe20000410000 */
[----:B------:R-:W-:Y:S01]  /*7f20*/  MUFU.EX2 R153, R153 ;  /* 0x0000009900997308 */ /* 0x000fe20000000800 */
        /* <DEDUP_REMOVED lines=47> */
[----:B------:R-:W-:Y:S01]  /*8220*/  FMUL.FTZ R129, R2, R129 ;  /* 0x0000008102817220 */ /* 0x000fe20000410000 */
[----:B--2---:R-:W-:Y:S02]  /*8230*/  FSEL R6, R5, -INF , !P0 ;  /* 0xff80000005067808 */ /* 0x004fe40004000000 */
[----:B------:R-:W2:Y:S01]  /*8240*/  LDL.LU R5, [R1+0x20] ;  /* 0x0000200001057983 */ /* 0x000ea20000300800 */
[----:B------:R-:W-:Y:S02]  /*8250*/  ISETP.GT.AND P0, PT, R3, 0x1, P2 ;  /* 0x000000010300780c */ /* 0x000fe40001704270 */
[----:B------:R-:W-:Y:S01]  /*8260*/  PLOP3.LUT P2, PT, PT, PT, UP1, 0x40, 0x0 ;  /* 0x000000000000781c */ /* 0x000fe20003f4e818 */
[----:B------:R-:W-:Y:S01]  /*8270*/  UISETP.NE.AND UP1, UPT, UR11, URZ, UPT ;  /* 0x0000003f0b00728c */ /* 0x000fe2000bf25270 */
[C---:B------:R-:W-:Y:S04]  /*8280*/  ISETP.LT.OR P0, PT, R4.reuse, 0x2, P0 ;  /* 0x000000020400780c */ /* 0x040fe80000701670 */
[----:B------:R-:W-:Y:S02]  /*8290*/  FSEL R7, R179, -INF , !P0 ;  /* 0xff800000b3077808 */ /* 0x000fe40004000000 */
[C---:B------:R-:W-:Y:S02]  /*82a0*/  ISETP.GT.AND P0, PT, R3.reuse, 0x8, P1 ;  /* 0x000000080300780c */ /* 0x040fe40000f04270 */
[----:B------:R-:W-:Y:S01]  /*82b0*/  PLOP3.LUT P1, PT, PT, PT, UP0, 0x40, 0x0 ;  /* 0x000000000000781c */ /* 0x000fe20003f2e808 */
[----:B------:R-:W-:Y:S01]  /*82c0*/  UISETP.NE.AND UP0, UPT, UR10, URZ, UPT ;  /* 0x0000003f0a00728c */ /* 0x000fe2000bf05270 */
[----:B------:R-:W-:Y:S04]  /*82d0*/  ISETP.LT.OR P0, PT, R4, 0x9, P0 ;  /* 0x000000090400780c */ /* 0x000fe80000701670 */
[----:B------:R-:W-:Y:S02]  /*82e0*/  FSEL R10, R178, -INF , !P0 ;  /* 0xff800000b20a7808 */ /* 0x000fe40004000000 */
[----:B------:R-:W-:Y:S02]  /*82f0*/  ISETP.GT.AND P0, PT, R3, 0x9, P2 ;  /* 0x000000090300780c */ /* 0x000fe40001704270 */
[----:B------:R-:W-:Y:S02]  /*8300*/  PLOP3.LUT P2, PT, PT, PT, UP6, 0x40, 0x0 ;  /* 0x000000000000781c */ /* 0x000fe40003f4e868 */
[C---:B------:R-:W-:Y:S04]  /*8310*/  ISETP.LT.OR P0, PT, R4.reuse, 0xa, P0 ;  /* 0x0000000a0400780c */ /* 0x040fe80000701670 */
[----:B------:R-:W-:Y:S02]  /*8320*/  FSEL R171, R177, -INF , !P0 ;  /* 0xff800000b1ab7808 */ /* 0x000fe40004000000 */
[C---:B------:R-:W-:Y:S02]  /*8330*/  ISETP.GT.AND P0, PT, R3.reuse, 0x10, P1 ;  /* 0x000000100300780c */ /* 0x040fe40000f04270 */
[----:B------:R-:W-:Y:S02]  /*8340*/  PLOP3.LUT P1, PT, PT, PT, UP5, 0x40, 0x0 ;  /* 0x000000000000781c */ /* 0x000fe40003f2e858 */
[----:B------:R-:W-:Y:S02]  /*8350*/  ISETP.LT.OR P0, PT, R4, 0x11, P0 ;  /* 0x000000110400780c */ /* 0x000fe40000701670 */
[C---:B------:R-:W-:Y:S02]  /*8360*/  ISETP.GT.AND P1, PT, R3.reuse, 0x18, P1 ;  /* 0x000000180300780c */ /* 0x040fe40000f24270 */
[----:B------:R-:W-:Y:S02]  /*8370*/  FSEL R176, R176, -INF , !P0 ;  /* 0xff800000b0b07808 */ /* 0x000fe40004000000 */
[----:B------:R-:W-:Y:S02]  /*8380*/  ISETP.LT.OR P1, PT, R4, 0x19, P1 ;  /* 0x000000190400780c */ /* 0x000fe40000f21670 */
[C---:B------:R-:W-:Y:S02]  /*8390*/  ISETP.GT.AND P0, PT, R3.reuse, 0x11, P2 ;  /* 0x000000110300780c */ /* 0x040fe40001704270 */
[----:B------:R-:W-:Y:S02]  /*83a0*/  FSEL R172, R170, -INF , !P1 ;  /* 0xff800000aaac7808 */ /* 0x000fe40004800000 */
[----:B------:R-:W-:Y:S02]  /*83b0*/  PLOP3.LUT P1, PT, PT, PT, UP3, 0x40, 0x0 ;  /* 0x000000000000781c */ /* 0x000fe40003f2e838 */
[C---:B------:R-:W-:Y:S02]  /*83c0*/  ISETP.LT.OR P0, PT, R4.reuse, 0x12, P0 ;  /* 0x000000120400780c */ /* 0x040fe40000701670 */
[----:B------:R-:W-:Y:S02]  /*83d0*/  ISETP.GT.AND P1, PT, R3, 0x20, P1 ;  /* 0x000000200300780c */ /* 0x000fe40000f24270 */
[----:B------:R-:W-:Y:S02]  /*83e0*/  FSEL R175, R175, -INF , !P0 ;  /* 0xff800000afaf7808 */ /* 0x000fe40004000000 */
[----:B------:R-:W-:Y:S02]  /*83f0*/  ISETP.LT.OR P1, PT, R4, 0x21, P1 ;  /* 0x000000210400780c */ /* 0x000fe40000f21670 */
[----:B------:R-:W-:Y:S02]  /*8400*/  PLOP3.LUT P0, PT, PT, PT, UP4, 0x40, 0x0 ;  /* 0x000000000000781c */ /* 0x000fe40003f0e848 */
[----:B------:R-:W-:Y:S01]  /*8410*/  FSEL R178, R21, -INF , !P1 ;  /* 0xff80000015b27808 */ /* 0x000fe20004800000 */
[----:B------:R-:W-:Y:S01]  /*8420*/  FMUL.FTZ R21, R2, R141 ;  /* 0x0000008d02157220 */ /* 0x000fe20000410000 */
[C---:B------:R-:W-:Y:S01]  /*8430*/  ISETP.GT.AND P0, PT, R3.reuse, 0x19, P0 ;  /* 0x000000190300780c */ /* 0x040fe20000704270 */
[----:B------:R-:W3:Y:S01]  /*8440*/  LDL.LU R141, [R1+0x24] ;  /* 0x00002400018d7983 */ /* 0x000ee20000300800 */
[----:B------:R-:W-:Y:S02]  /*8450*/  PLOP3.LUT P1, PT, PT, PT, UP1, 0x40, 0x0 ;  /* 0x000000000000781c */ /* 0x000fe40003f2e818 */
[C---:B------:R-:W-:Y:S02]  /*8460*/  ISETP.LT.OR P0, PT, R4.reuse, 0x1a, P0 ;  /* 0x0000001a0400780c */ /* 0x040fe40000701670 */
[----:B------:R-:W-:Y:S02]  /*8470*/  ISETP.GT.AND P1, PT, R3, 0x28, P1 ;  /* 0x000000280300780c */ /* 0x000fe40000f24270 */
[----:B------:R-:W-:Y:S02]  /*8480*/  FSEL R173, R169, -INF , !P0 ;  /* 0xff800000a9ad7808 */ /* 0x000fe40004000000 */
[----:B------:R-:W-:Y:S02]  /*8490*/  PLOP3.LUT P0, PT, PT, PT, UP2, 0x40, 0x0 ;  /* 0x000000000000781c */ /* 0x000fe40003f0e828 */
[C---:B------:R-:W-:Y:S02]  /*84a0*/  ISETP.LT.OR P1, PT, R4.reuse, 0x29, P1 ;  /* 0x000000290400780c */ /* 0x040fe40000f21670 */
[----:B------:R-:W-:Y:S02]  /*84b0*/  ISETP.GT.AND P0, PT, R3, 0x21, P0 ;  /* 0x000000210300780c */ /* 0x000fe40000704270 */
[----:B------:R-:W-:Y:S02]  /*84c0*/  FSEL R177, R23, -INF , !P1 ;  /* 0xff80000017b17808 */ /* 0x000fe40004800000 */
[----:B------:R-:W-:Y:S02]  /*84d0*/  ISETP.LT.OR P0, PT, R4, 0x22, P0 ;  /* 0x000000220400780c */ /* 0x000fe40000701670 */
[----:B-1----:R-:W-:Y:S02]  /*84e0*/  F2FP.BF16.PACK_AB R170, R16, R17 ;  /* 0x0000001110aa723e */ /* 0x002fe400000010ff */
[----:B------:R-:W-:Y:S01]  /*84f0*/  FSEL R179, R20, -INF , !P0 ;  /* 0xff80000014b37808 */ /* 0x000fe20004000000 */
[----:B------:R-:W-:Y:S01]  /*8500*/  FMUL.FTZ R20, R2, R140 ;  /* 0x0000008c02147220 */ /* 0x000fe20000410000 */
[----:B------:R-:W-:Y:S01]  /*8510*/  PLOP3.LUT P0, PT, PT, PT, UP0, 0x40, 0x0 ;  /* 0x000000000000781c */ /* 0x000fe20003f0e808 */
[----:B------:R-:W-:Y:S01]  /*8520*/  UISETP.GT.AND UP0, UPT, UR13, UR9, UPT ;  /* 0x000000090d00728c */ /* 0x000fe2000bf04270 */
[----:B------:R-:W-:Y:S01]  /*8530*/  MOV R140, R19 ;  /* 0x00000013008c7202 */ /* 0x000fe20000000f00 */
[----:B------:R-:W-:Y:S01]  /*8540*/  UIADD3 UR13, UR13, -0x1, URZ ;  /* 0xffffffff0d0d7890 */ /* 0x000fe2000fffe03f */
[----:B------:R-:W-:Y:S04]  /*8550*/  ISETP.GT.AND P0, PT, R3, 0x29, P0 ;  /* 0x000000290300780c */ /* 0x000fe80000704270 */
[----:B------:R-:W-:Y:S04]  /*8560*/  ISETP.LT.OR P0, PT, R4, 0x2a, P0 ;  /* 0x0000002a0400780c */ /* 0x000fe80000701670 */
[----:B------:R-:W-:Y:S01]  /*8570*/  FSEL R132, R22, -INF , !P0 ;  /* 0xff80000016847808 */ /* 0x000fe20004000000 */
[C---:B--2---:R-:W-:Y:S02]  /*8580*/  FFMA.FTZ R0, R2.reuse, R5, R8 ;  /* 0x0000000502007223 */ /* 0x044fe40000010008 */
[----:B------:R-:W-:Y:S01]  /*8590*/  FMUL.FTZ R8, R2, R152 ;  /* 0x0000009802087220 */ /* 0x000fe20000410000 */
[----:B------:R-:W-:Y:S01]  /*85a0*/  MOV R152, R24 ;  /* 0x0000001800987202 */ /* 0x000fe20000000f00 */
[----:B------:R-:W-:Y:S01]  /*85b0*/  FADD.FTZ R4, R18, R0 ;  /* 0x0000000012047221 */ /* 0x000fe20000010000 */
[----:B------:R-:W-:Y:S01]  /*85c0*/  FMNMX.FTZ R0, R6, R134, !PT ;  /* 0x0000008606007209 */ /* 0x000fe20007810000 */
[C---:B------:R-:W-:Y:S02]  /*85d0*/  FMUL.FTZ R24, R2.reuse, R136 ;  /* 0x0000008802187220 */ /* 0x040fe40000410000 */
[----:B------:R-:W-:Y:S01]  /*85e0*/  FMUL.FTZ R5, R2, R157 ;  /* 0x0000009d02057220 */ /* 0x000fe20000410000 */
[----:B------:R-:W-:Y:S01]  /*85f0*/  FMNMX.FTZ R0, R7, R0, !PT ;  /* 0x0000000007007209 */ /* 0x000fe20007810000 */
[----:B------:R-:W-:Y:S01]  /*8600*/  MUFU.EX2 R152, R152 ;  /* 0x0000009800987308 */ /* 0x000fe20000000800 */
[----:B------:R-:W-:Y:S02]  /*8610*/  MOV R157, R14 ;  /* 0x0000000e009d7202 */ /* 0x000fe40000000f00 */
[----:B------:R-:W-:Y:S04]  /*8620*/  FMNMX.FTZ R0, R10, R0, !PT ;  /* 0x000000000a007209 */ /* 0x000fe80007810000 */
        /* <DEDUP_REMOVED lines=12> */
[----:B-1----:R-:W-:Y:S01]  /*86f0*/  FMNMX.FTZ R3, R0, R3, !PT ;  /* 0x0000000300037209 */ /* 0x002fe20007810000 */
[----:B------:R-:W-:Y:S02]  /*8700*/  FADD.FTZ R0, R17, R4 ;  /* 0x0000000411007221 */ /* 0x000fe40000010000 */
[----:B------:R-:W-:Y:S01]  /*8710*/  FMUL.FTZ R4, R2, R156 ;  /* 0x0000009c02047220 */ /* 0x000fe20000410000 */
[C---:B------:R-:W-:Y:S01]  /*8720*/  FSETP.NEU.FTZ.AND P0, PT, R3.reuse, -INF , PT ;  /* 0xff8000000300780b */ /* 0x040fe20003f1d000 */
[----:B------:R-:W-:Y:S01]  /*8730*/  FADD.FTZ R11, R16, R0 ;  /* 0x00000000100b7221 */ /* 0x000fe20000010000 */
[----:B------:R-:W-:Y:S01]  /*8740*/  MOV R156, R27 ;  /* 0x0000001b009c7202 */ /* 0x000fe20000000f00 */
[C---:B------:R-:W-:Y:S01]  /*8750*/  FMUL.FTZ R16, R2.reuse, R144 ;  /* 0x0000009002107220 */ /* 0x040fe20000410000 */
[C---:B------:R-:W-:Y:S01]  /*8760*/  FSEL R0, R3.reuse, RZ, P0 ;  /* 0x000000ff03007208 */ /* 0x040fe20000000000 */
[----:B------:R-:W-:Y:S01]  /*8770*/  FMUL.FTZ R17, R2, R145 ;  /* 0x0000009102117220 */ /* 0x000fe20000410000 */
[----:B------:R-:W-:Y:S02]  /*8780*/  MOV R145, R26 ;  /* 0x0000001a00917202 */ /* 0x000fe40000000f00 */
[----:B------:R-:W-:Y:S01]  /*8790*/  MOV R149, R11 ;  /* 0x0000000b00957202 */ /* 0x000fe20000000f00 */
[----:B------:R-:W-:Y:S01]  /*87a0*/  FADD.FTZ R0, -R0, R134 ;  /* 0x0000008600007221 */ /* 0x000fe20000010100 */
[----:B------:R-:W-:Y:S01]  /*87b0*/  MUFU.EX2 R156, R156 ;  /* 0x0000009c009c7308 */ /* 0x000fe20000000800 */
[----:B------:R-:W-:Y:S02]  /*87c0*/  FMUL.FTZ R134, R3, c[0x0][0x2d0] ;  /* 0x0000b40003867a20 */ /* 0x000fe40000410000 */
[----:B------:R-:W-:Y:S03]  /*87d0*/  FMUL.FTZ R0, R0, c[0x0][0x2d0] ;  /* 0x0000b40000007a20 */ /* 0x000fe60000410000 */
[----:B------:R-:W-:Y:S02]  /*87e0*/  FSEL R134, R134, RZ, P0 ;  /* 0x000000ff86867208 */ /* 0x000fe40000000000 */
[----:B------:R-:W-:Y:S02]  /*87f0*/  PLOP3.LUT P0, PT, PT, PT, UP0, 0x80, 0x0 ;  /* 0x000000000000781c */ /* 0x000fe40003f0f008 */
[----:B------:R-:W1:Y:S01]  /*8800*/  MUFU.EX2 R0, R0 ;  /* 0x0000000000007308 */ /* 0x000e620000000800 */
[--C-:B------:R-:W-:Y:S02]  /*8810*/  FFMA.FTZ R169, R6, c[0x0][0x2d0], -R134.reuse ;  /* 0x0000b40006a97a23 */ /* 0x100fe40000010886 */
[--C-:B------:R-:W-:Y:S02]  /*8820*/  FFMA.FTZ R7, R7, c[0x0][0x2d0], -R134.reuse ;  /* 0x0000b40007077a23 */ /* 0x100fe40000010886 */
[--C-:B------:R-:W-:Y:S05]  /*8830*/  FFMA.FTZ R2, R10, c[0x0][0x2d0], -R134.reuse ;  /* 0x0000b4000a027a23 */ /* 0x100fea0000010886 */
[----:B------:R-:W3:Y:S10]  /*8840*/  MUFU.EX2 R169, R169 ;  /* 0x000000a900a97308 */ /* 0x000ef40000000800 */
[----:B------:R-:W2:Y:S01]  /*8850*/  MUFU.EX2 R144, R7 ;  /* 0x0000000700907308 */ /* 0x000ea20000000800 */
[C---:B-1----:R-:W-:Y:S02]  /*8860*/  FMUL.FTZ R26, R0.reuse, R138 ;  /* 0x0000008a001a7220 */ /* 0x042fe40000410000 */
[C---:B------:R-:W-:Y:S02]  /*8870*/  FMUL.FTZ R27, R0.reuse, R139 ;  /* 0x0000008b001b7220 */ /* 0x040fe40000410000 */
[----:B------:R-:W1:Y:S01]  /*8880*/  LDSM.16.MT88.4 R136, [R236+0x4080] ;  /* 0x00408000ec88783b */ /* 0x000e620000004200 */
[C---:B------:R-:W-:Y:S02]  /*8890*/  FMUL.FTZ R11, R0.reuse, R155 ;  /* 0x0000009b000b7220 */ /* 0x040fe40000410000 */
[C---:B------:R-:W-:Y:S02]  /*88a0*/  FMUL.FTZ R22, R0.reuse, R142 ;  /* 0x0000008e00167220 */ /* 0x040fe40000410000 */
[C---:B------:R-:W-:Y:S02]  /*88b0*/  FMUL.FTZ R23, R0.reuse, R143 ;  /* 0x0000008f00177220 */ /* 0x040fe40000410000 */
[C---:B------:R-:W-:Y:S01]  /*88c0*/  FMUL.FTZ R6, R0.reuse, R158 ;  /* 0x0000009e00067220 */ /* 0x040fe20000410000 */
[----:B------:R-:W-:Y:S01]  /*88d0*/  MOV R158, R145 ;  /* 0x00000091009e7202 */ /* 0x000fe20000000f00 */
[C---:B------:R-:W-:Y:S01]  /*88e0*/  FMUL.FTZ R10, R0.reuse, R154 ;  /* 0x0000009a000a7220 */ /* 0x040fe20000410000 */
[----:B------:R-:W-:Y:S01]  /*88f0*/  MOV R154, R149 ;  /* 0x00000095009a7202 */ /* 0x000fe20000000f00 */
[C---:B------:R-:W-:Y:S01]  /*8900*/  FMUL.FTZ R14, R0.reuse, R150 ;  /* 0x00000096000e7220 */ /* 0x040fe20000410000 */
[----:B------:R-:W-:Y:S01]  /*8910*/  MUFU.EX2 R145, R157 ;  /* 0x0000009d00917308 */ /* 0x000fe20000000800 */
[C---:B------:R-:W-:Y:S02]  /*8920*/  FMUL.FTZ R15, R0.reuse, R151 ;  /* 0x00000097000f7220 */ /* 0x040fe40000410000 */
[----:B---3--:R-:W-:Y:S01]  /*8930*/  FFMA.FTZ R151, R0, R141, R169 ;  /* 0x0000008d00977223 */ /* 0x008fe200000100a9 */
[----:B--2---:R-:W-:Y:S01]  /*8940*/  F2FP.BF16.PACK_AB R169, R144, R169 ;  /* 0x000000a990a9723e */ /* 0x004fe200000010ff */
[C---:B------:R-:W-:Y:S01]  /*8950*/  FMUL.FTZ R7, R0.reuse, R159 ;  /* 0x0000009f00077220 */ /* 0x040fe20000410000 */
[----:B------:R-:W-:Y:S01]  /*8960*/  MOV R159, R140 ;  /* 0x0000008c009f7202 */ /* 0x000fe20000000f00 */
[C---:B------:R-:W-:Y:S01]  /*8970*/  FMUL.FTZ R18, R0.reuse, R146 ;  /* 0x0000009200127220 */ /* 0x040fe20000410000 */
[----:B------:R-:W-:Y:S01]  /*8980*/  LDSM.16.MT88.4 R140, [R236+0x4880] ;  /* 0x00488000ec8c783b */ /* 0x000fe20000004200 */
[C---:B------:R-:W-:Y:S01]  /*8990*/  FMUL.FTZ R19, R0.reuse, R147 ;  /* 0x0000009300137220 */ /* 0x040fe20000410000 */
[----:B------:R-:W-:Y:S01]  /*89a0*/  MUFU.EX2 R157, R174 ;  /* 0x000000ae009d7308 */ /* 0x000fe20000000800 */
[C---:B------:R-:W-:Y:S02]  /*89b0*/  FMUL.FTZ R30, R0.reuse, R30 ;  /* 0x0000001e001e7220 */ /* 0x040fe40000410000 */
[C---:B------:R-:W-:Y:S02]  /*89c0*/  FMUL.FTZ R31, R0.reuse, R31 ;  /* 0x0000001f001f7220 */ /* 0x040fe40000410000 */
        /* <DEDUP_REMOVED lines=52> */
[--C-:B------:R-:W-:Y:S02]  /*8d10*/  FFMA.FTZ R0, R171, c[0x0][0x2d0], -R134.reuse ;  /* 0x0000b400ab007a23 */ /* 0x100fe40000010886 */
[----:B------:R-:W-:Y:S02]  /*8d20*/  FADD.FTZ R144, R144, R151 ;  /* 0x0000009790907221 */ /* 0x000fe40000010000 */
[----:B------:R-:W2:Y:S02]  /*8d30*/  MUFU.EX2 R146, R0 ;  /* 0x0000000000927308 */ /* 0x000ea40000000800 */
[----:B--2---:R-:W-:Y:S01]  /*8d40*/  F2FP.BF16.PACK_AB R171, R146, R147 ;  /* 0x0000009392ab723e */ /* 0x004fe200000010ff */
[--C-:B------:R-:W-:Y:S07]  /*8d50*/  FFMA.FTZ R0, R176, c[0x0][0x2d0], -R134.reuse ;  /* 0x0000b400b0007a23 */ /* 0x100fee0000010886 */
[----:B------:R-:W-:Y:S01]  /*8d60*/  MUFU.EX2 R176, R159 ;  /* 0x0000009f00b07308 */ /* 0x000fe20000000800 */
[C---:B-1----:R-:W-:Y:S09]  /*8d70*/  HMMA.16816.F32.BF16 R4, R168.reuse, R136, R4 ;  /* 0x00000088a804723c */ /* 0x042ff20000041804 */
[----:B------:R1:W-:Y:S01]  /*8d80*/  MUFU.EX2 R149, R0 ;  /* 0x0000000000957308 */ /* 0x0003e20000000800 */
[C---:B------:R-:W-:Y:S01]  /*8d90*/  HMMA.16816.F32.BF16 R8, R168.reuse, R138, R8 ;  /* 0x0000008aa808723c */ /* 0x040fe20000041808 */
[----:B------:R-:W2:Y:S02]  /*8da0*/  LDSM.16.MT88.4 R136, [R237+0x4080] ;  /* 0x00408000ed88783b */ /* 0x000ea40000004200 */
[--C-:B-1----:R-:W-:Y:S06]  /*8db0*/  FFMA.FTZ R0, R175, c[0x0][0x2d0], -R134.reuse ;  /* 0x0000b400af007a23 */ /* 0x102fec0000010886 */
[----:B------:R1:W3:Y:S01]  /*8dc0*/  MUFU.EX2 R150, R0 ;  /* 0x0000000000967308 */ /* 0x0002e20000000800 */
[C---:B--2---:R-:W-:Y:S08]  /*8dd0*/  HMMA.16816.F32.BF16 R12, R168.reuse, R136, R12 ;  /* 0x00000088a80c723c */ /* 0x044ff0000004180c */
[C---:B------:R-:W-:Y:S01]  /*8de0*/  HMMA.16816.F32.BF16 R16, R168.reuse, R138, R16 ;  /* 0x0000008aa810723c */ /* 0x040fe20000041810 */
[----:B------:R-:W2:Y:S03]  /*8df0*/  LDSM.16.MT88.4 R136, [R240+0x4080] ;  /* 0x00408000f088783b */ /* 0x000ea60000004200 */
[--C-:B-1----:R-:W-:Y:S04]  /*8e00*/  FFMA.FTZ R0, R172, c[0x0][0x2d0], -R134.reuse ;  /* 0x0000b400ac007a23 */ /* 0x102fe80000010886 */
[----:B------:R1:W-:Y:S04]  /*8e10*/  MUFU.EX2 R148, R0 ;  /* 0x0000000000947308 */ /* 0x0003e80000000800 */
[----:B-1----:R-:W-:Y:S06]  /*8e20*/  FFMA.FTZ R0, R173, c[0x0][0x2d0], -R134 ;  /* 0x0000b400ad007a23 */ /* 0x002fec0000010886 */
[----:B------:R1:W4:Y:S01]  /*8e30*/  MUFU.EX2 R174, R0 ;  /* 0x0000000000ae7308 */ /* 0x0003220000000800 */
[C---:B--2---:R-:W-:Y:S08]  /*8e40*/  HMMA.16816.F32.BF16 R20, R168.reuse, R136, R20 ;  /* 0x00000088a814723c */ /* 0x044ff00000041814 */
[C---:B------:R-:W-:Y:S01]  /*8e50*/  HMMA.16816.F32.BF16 R24, R168.reuse, R138, R24 ;  /* 0x0000008aa818723c */ /* 0x040fe20000041818 */
[----:B------:R-:W2:Y:S03]  /*8e60*/  LDSM.16.MT88.4 R136, [R239+0x4080] ;  /* 0x00408000ef88783b */ /* 0x000ea60000004200 */
[----:B-1----:R-:W-:Y:S02]  /*8e70*/  FADD.FTZ R0, R2, R154 ;  /* 0x0000009a02007221 */ /* 0x002fe40000010000 */
[----:B------:R-:W1:Y:S02]  /*8e80*/  MUFU.EX2 R154, R158 ;  /* 0x0000009e009a7308 */ /* 0x000e640000000800 */
[----:B------:R-:W-:Y:S04]  /*8e90*/  FADD.FTZ R151, R145, R0 ;  /* 0x0000000091977221 */ /* 0x000fe80000010000 */
[----:B------:R-:W-:Y:S01]  /*8ea0*/  FADD.FTZ R0, R147, R144 ;  /* 0x0000009093007221 */ /* 0x000fe20000010000 */
[C---:B--2---:R-:W-:Y:S08]  /*8eb0*/  HMMA.16816.F32.BF16 R28, R168.reuse, R136, R28 ;  /* 0x00000088a81c723c */ /* 0x044ff0000004181c */
[C---:B------:R-:W-:Y:S01]  /*8ec0*/  HMMA.16816.F32.BF16 R32, R168.reuse, R138, R32 ;  /* 0x0000008aa820723c */ /* 0x040fe20000041820 */
[----:B------:R-:W2:Y:S07]  /*8ed0*/  LDSM.16.MT88.4 R136, [R236+0x5880] ;  /* 0x00588000ec88783b */ /* 0x000eae0000004200 */
        /* <DEDUP_REMOVED lines=33> */
[C---:B--2---:R-:W-:Y:S07]  /*90f0*/  HMMA.16816.F32.BF16 R124, R168.reuse, R136, R124 ;  /* 0x00000088a87c723c */ /* 0x044fee000004187c */
[----:B------:R-:W-:Y:S01]  /*9100*/  F2FP.BF16.PACK_AB R136, R145, R2 ;  /* 0x000000029188723e */ /* 0x000fe200000010ff */
[----:B------:R-:W-:Y:S04]  /*9110*/  HMMA.16816.F32.BF16 R128, R168, R138, R128 ;  /* 0x0000008aa880723c */ /* 0x000fe80000041880 */
[----:B---3--:R-:W-:Y:S01]  /*9120*/  F2FP.BF16.PACK_AB R137, R150, R149 ;  /* 0x000000959689723e */ /* 0x008fe200000010ff */
[----:B------:R-:W-:Y:S02]  /*9130*/  FADD.FTZ R2, R146, R0 ;  /* 0x0000000092027221 */ /* 0x000fe40000010000 */
[----:B------:R-:W-:Y:S01]  /*9140*/  F2FP.BF16.PACK_AB R138, R157, R156 ;  /* 0x0000009c9d8a723e */ /* 0x000fe200000010ff */
[----:B------:R-:W-:Y:S01]  /*9150*/  LDSM.16.MT88.4 R144, [R239+0x9080] ;  /* 0x00908000ef90783b */ /* 0x000fe20000004200 */
[----:B----4-:R-:W-:Y:S03]  /*9160*/  F2FP.BF16.PACK_AB R139, R174, R148 ;  /* 0x00000094ae8b723e */ /* 0x010fe600000010ff */
[----:B------:R-:W-:Y:S01]  /*9170*/  FFMA.FTZ R0, R178, c[0x0][0x2d0], -R134 ;  /* 0x0000b400b2007a23 */ /* 0x000fe20000010886 */
[----:B-1----:R-:W-:Y:S01]  /*9180*/  MOV R178, R154 ;  /* 0x0000009a00b27202 */ /* 0x002fe20000000f00 */
[----:B------:R-:W-:Y:S02]  /*9190*/  FADD.FTZ R2, R149, R2 ;  /* 0x0000000295027221 */ /* 0x000fe40000010000 */
[C---:B------:R-:W-:Y:S01]  /*91a0*/  HMMA.16816.F32.BF16 R4, R136.reuse, R140, R4 ;  /* 0x0000008c8804723c */ /* 0x040fe20000041804 */
[----:B------:R1:W-:Y:S04]  /*91b0*/  MUFU.EX2 R172, R0 ;  /* 0x0000000000ac7308 */ /* 0x0003e80000000800 */
[----:B------:R-:W-:Y:S03]  /*91c0*/  FADD.FTZ R2, R150, R2 ;  /* 0x0000000296027221 */ /* 0x000fe60000010000 */
[C---:B------:R-:W-:Y:S01]  /*91d0*/  HMMA.16816.F32.BF16 R8, R136.reuse, R142, R8 ;  /* 0x0000008e8808723c */ /* 0x040fe20000041808 */
[----:B------:R-:W2:Y:S03]  /*91e0*/  LDSM.16.MT88.4 R140, [R237+0x4880] ;  /* 0x00488000ed8c783b */ /* 0x000ea60000004200 */
[--C-:B-1----:R-:W-:Y:S01]  /*91f0*/  FFMA.FTZ R0, R179, c[0x0][0x2d0], -R134.reuse ;  /* 0x0000b400b3007a23 */ /* 0x102fe20000010886 */
[----:B------:R-:W-:Y:S03]  /*9200*/  MOV R179, R153 ;  /* 0x0000009900b37202 */ /* 0x000fe60000000f00 */
[----:B------:R1:W3:Y:S01]  /*9210*/  MUFU.EX2 R173, R0 ;  /* 0x0000000000ad7308 */ /* 0x0002e20000000800 */
[----:B------:R-:W-:Y:S01]  /*9220*/  F2FP.BF16.PACK_AB R170, R178, R179 ;  /* 0x000000b3b2aa723e */ /* 0x000fe200000010ff */
[C---:B--2---:R-:W-:Y:S03]  /*9230*/  HMMA.16816.F32.BF16 R12, R136.reuse, R140, R12 ;  /* 0x0000008c880c723c */ /* 0x044fe6000004180c */
[--C-:B-1----:R-:W-:Y:S01]  /*9240*/  FFMA.FTZ R0, R177, c[0x0][0x2d0], -R134.reuse ;  /* 0x0000b400b1007a23 */ /* 0x102fe20000010886 */
[----:B------:R-:W-:Y:S01]  /*9250*/  MOV R177, R152 ;  /* 0x0000009800b17202 */ /* 0x000fe20000000f00 */
[----:B------:R-:W-:Y:S01]  /*9260*/  FFMA.FTZ R134, R132, c[0x0][0x2d0], -R134 ;  /* 0x0000b40084867a23 */ /* 0x000fe20000010886 */
[----:B------:R-:W-:Y:S02]  /*9270*/  LDSM.16.MT88.4 R152, [R236+0x5080] ;  /* 0x00508000ec98783b */ /* 0x000fe40000004200 */
[C---:B------:R-:W-:Y:S01]  /*9280*/  HMMA.16816.F32.BF16 R16, R136.reuse, R142, R16 ;  /* 0x0000008e8810723c */ /* 0x040fe20000041810 */
[----:B------:R1:W-:Y:S03]  /*9290*/  MUFU.EX2 R132, R0 ;  /* 0x0000000000847308 */ /* 0x0003e60000000800 */
[----:B------:R-:W-:Y:S02]  /*92a0*/  F2FP.BF16.PACK_AB R168, R177, R176 ;  /* 0x000000b0b1a8723e */ /* 0x000fe400000010ff */
[----:B---3--:R-:W-:Y:S01]  /*92b0*/  F2FP.BF16.PACK_AB R169, R173, R172 ;  /* 0x000000acada9723e */ /* 0x008fe200000010ff */
[----:B------:R-:W2:Y:S04]  /*92c0*/  LDSM.16.MT88.4 R140, [R240+0x4880] ;  /* 0x00488000f08c783b */ /* 0x000ea80000004200 */
[----:B------:R-:W3:Y:S01]  /*92d0*/  MUFU.EX2 R134, R134 ;  /* 0x0000008600867308 */ /* 0x000ee20000000800 */
[----:B-1----:R-:W-:Y:S04]  /*92e0*/  FADD.FTZ R0, R156, R151 ;  /* 0x000000979c007221 */ /* 0x002fe80000010000 */
[----:B------:R-:W-:Y:S02]  /*92f0*/  FADD.FTZ R175, R157, R0 ;  /* 0x000000009daf7221 */ /* 0x000fe40000010000 */
[----:B------:R-:W-:Y:S02]  /*9300*/  FADD.FTZ R0, R148, R2 ;  /* 0x0000000294007221 */ /* 0x000fe40000010000 */
[----:B------:R-:W-:Y:S01]  /*9310*/  FADD.FTZ R2, R176, R175 ;  /* 0x000000afb0027221 */ /* 0x000fe20000010000 */
[----:B---3--:R-:W-:Y:S01]  /*9320*/  F2FP.BF16.PACK_AB R171, R134, R132 ;  /* 0x0000008486ab723e */ /* 0x008fe200000010ff */
[----:B------:R-:W-:Y:S02]  /*9330*/  FADD.FTZ R0, R174, R0 ;  /* 0x00000000ae007221 */ /* 0x000fe40000010000 */
[----:B------:R-:W-:Y:S02]  /*9340*/  FADD.FTZ R2, R177, R2 ;  /* 0x00000002b1027221 */ /* 0x000fe40000010000 */
[----:B------:R-:W-:Y:S02]  /*9350*/  FADD.FTZ R0, R172, R0 ;  /* 0x00000000ac007221 */ /* 0x000fe40000010000 */
[----:B------:R-:W-:Y:S02]  /*9360*/  FADD.FTZ R2, R179, R2 ;  /* 0x00000002b3027221 */ /* 0x000fe40000010000 */
[----:B------:R-:W-:Y:S01]  /*9370*/  FADD.FTZ R0, R173, R0 ;  /* 0x00000000ad007221 */ /* 0x000fe20000010000 */
[C---:B--2---:R-:W-:Y:S03]  /*9380*/  HMMA.16816.F32.BF16 R20, R136.reuse, R140, R20 ;  /* 0x0000008c8814723c */ /* 0x044fe60000041814 */
[----:B------:R-:W-:Y:S01]  /*9390*/  FADD.FTZ R0, R132, R0 ;  /* 0x0000000084007221 */ /* 0x000fe20000010000 */
[-C--:B------:R-:W-:Y:S03]  /*93a0*/  MOV R132, R3.reuse ;  /* 0x0000000300847202 */ /* 0x080fe60000000f00 */
[----:B------:R-:W-:Y:S01]  /*93b0*/  FADD.FTZ R0, R134, R0 ;  /* 0x0000000086007221 */ /* 0x000fe20000010000 */
[C---:B------:R-:W-:Y:S01]  /*93c0*/  HMMA.16816.F32.BF16 R24, R136.reuse, R142, R24 ;  /* 0x0000008e8818723c */ /* 0x040fe20000041818 */
[----:B------:R-:W1:Y:S03]  /*93d0*/  LDSM.16.MT88.4 R140, [R239+0x4880] ;  /* 0x00488000ef8c783b */ /* 0x000e660000004200 */
[----:B------:R-:W-:Y:S04]  /*93e0*/  MOV R134, R3 ;  /* 0x0000000300867202 */ /* 0x000fe80000000f00 */
        /* <DEDUP_REMOVED lines=34> */
[C---:B------:R-:W-:Y:S08]  /*9610*/  HMMA.16816.F32.BF16 R120, R136.reuse, R142, R120 ;  /* 0x0000008e8878723c */ /* 0x040ff00000041878 */
[C---:B------:R-:W-:Y:S08]  /*9620*/  HMMA.16816.F32.BF16 R124, R136.reuse, R144, R124 ;  /* 0x00000090887c723c */ /* 0x040ff0000004187c */
[----:B------:R-:W-:Y:S01]  /*9630*/  HMMA.16816.F32.BF16 R128, R136, R146, R128 ;  /* 0x000000928880723c */ /* 0x000fe20000041880 */
[----:B------:R-:W1:Y:S07]  /*9640*/  LDSM.16.MT88.4 R144, [R237+0x5080] ;  /* 0x00508000ed90783b */ /* 0x000e6e0000004200 */
[C---:B------:R-:W-:Y:S01]  /*9650*/  HMMA.16816.F32.BF16 R156, R168.reuse, R152, R4 ;  /* 0x00000098a89c723c */ /* 0x040fe20000041804 */
[----:B------:R-:W2:Y:S07]  /*9660*/  LDSM.16.MT88.4 R136, [R240+0x5080] ;  /* 0x00508000f088783b */ /* 0x000eae0000004200 */
[C---:B------:R-:W-:Y:S01]  /*9670*/  HMMA.16816.F32.BF16 R152, R168.reuse, R154, R8 ;  /* 0x0000009aa898723c */ /* 0x040fe20000041808 */
[----:B------:R-:W3:Y:S08]  /*9680*/  LDSM.16.MT88.4 R4, [R239+0x5080] ;  /* 0x00508000ef04783b */ /* 0x000ef00000004200 */
[----:B------:R-:W4:Y:S01]  /*9690*/  LDSM.16.MT88.4 R8, [R236+0x6880] ;  /* 0x00688000ec08783b */ /* 0x000f220000004200 */
[C---:B-1----:R-:W-:Y:S07]  /*96a0*/  HMMA.16816.F32.BF16 R148, R168.reuse, R144, R12 ;  /* 0x00000090a894723c */ /* 0x042fee000004180c */
[----:B------:R-:W1:Y:S01]  /*96b0*/  LDSM.16.MT88.4 R12, [R237+0x6880] ;  /* 0x00688000ed0c783b */ /* 0x000e620000004200 */
[C---:B------:R-:W-:Y:S08]  /*96c0*/  HMMA.16816.F32.BF16 R144, R168.reuse, R146, R16 ;  /* 0x00000092a890723c */ /* 0x040ff00000041810 */
[C---:B--2---:R-:W-:Y:S08]  /*96d0*/  HMMA.16816.F32.BF16 R140, R168.reuse, R136, R20 ;  /* 0x00000088a88c723c */ /* 0x044ff00000041814 */
[C---:B------:R-:W-:Y:S08]  /*96e0*/  HMMA.16816.F32.BF16 R136, R168.reuse, R138, R24 ;  /* 0x0000008aa888723c */ /* 0x040ff00000041818 */
[C---:B---3--:R-:W-:Y:S08]  /*96f0*/  HMMA.16816.F32.BF16 R28, R168.reuse, R4, R28 ;  /* 0x00000004a81c723c */ /* 0x048ff0000004181c */
[C---:B------:R-:W-:Y:S01]  /*9700*/  HMMA.16816.F32.BF16 R32, R168.reuse, R6, R32 ;  /* 0x00000006a820723c */ /* 0x040fe20000041820 */
[----:B------:R-:W2:Y:S07]  /*9710*/  LDSM.16.MT88.4 R4, [R240+0x6880] ;  /* 0x00688000f004783b */ /* 0x000eae0000004200 */
[C---:B----4-:R-:W-:Y:S08]  /*9720*/  HMMA.16816.F32.BF16 R36, R168.reuse, R8, R36 ;  /* 0x00000008a824723c */ /* 0x050ff00000041824 */
[C---:B------:R-:W-:Y:S01]  /*9730*/  HMMA.16816.F32.BF16 R40, R168.reuse, R10, R40 ;  /* 0x0000000aa828723c */ /* 0x040fe20000041828 */
[----:B------:R-:W3:Y:S07]  /*9740*/  LDSM.16.MT88.4 R8, [R239+0x6880] ;  /* 0x00688000ef08783b */ /* 0x000eee0000004200 */
        /* <DEDUP_REMOVED lines=25> */
[C---:B------:R-:W-:Y:S08]  /*98e0*/  HMMA.16816.F32.BF16 R112, R168.reuse, R10, R112 ;  /* 0x0000000aa870723c */ /* 0x040ff00000041870 */
[C---:B-1----:R-:W-:Y:S08]  /*98f0*/  HMMA.16816.F32.BF16 R116, R168.reuse, R12, R116 ;  /* 0x0000000ca874723c */ /* 0x042ff00000041874 */
[C---:B------:R-:W-:Y:S08]  /*9900*/  HMMA.16816.F32.BF16 R120, R168.reuse, R14, R120 ;  /* 0x0000000ea878723c */ /* 0x040ff00000041878 */
[C---:B--2---:R-:W-:Y:S07]  /*9910*/  HMMA.16816.F32.BF16 R124, R168.reuse, R4, R124 ;  /* 0x00000004a87c723c */ /* 0x044fee000004187c */
[----:B------:R-:W-:Y:S01]  /*9920*/  FADD.FTZ R4, R178, R2 ;  /* 0x00000002b2047221 */ /* 0x000fe20000010000 */
[----:B------:R-:W-:Y:S04]  /*9930*/  HMMA.16816.F32.BF16 R128, R168, R6, R128 ;  /* 0x00000006a880723c */ /* 0x000fe80000041880 */
[----:B------:R1:W-:Y:S01]  /*9940*/  STL [R1+0x20], R4 ;  /* 0x0000200401007387 */ /* 0x0003e20000100800 */
[----:B------:R-:W-:Y:S03]  /*9950*/  MOV R2, R133 ;  /* 0x0000008500027202 */ /* 0x000fe60000000f00 */
[----:B------:R1:W-:Y:S01]  /*9960*/  STL [R1+0x24], R0 ;  /* 0x0000240001007387 */ /* 0x0003e20000100800 */
[----:B------:R-:W-:-:S05]  /*9970*/  @P0 BRA `(.L_x_187) ;  /* 0xffffc25000000947 */ /* 0x000fca000383ffff */
.L_x_176:
[----:B------:R-:W2:Y:S01]  /*9980*/  S2UR UR9, SR_CTAID.X ;  /* 0x00000000000979c3 */ /* 0x000ea20000002500 */
[----:B------:R-:W-:-:S02]  /*9990*/  UISETP.NE.AND UP1, UPT, UR18, URZ, UPT ;  /* 0x0000003f1200728c */ /* 0x000fc4000bf25270 */
[----:B------:R-:W-:Y:S02]  /*99a0*/  UISETP.NE.AND UP0, UPT, UR17, URZ, UPT ;  /* 0x0000003f1100728c */ /* 0x000fe4000bf05270 */
[----:B------:R-:W-:-:S04]  /*99b0*/  ULDC.64 UR4, c[0x0][0x2c8] ;  /* 0x0000b20000047ab9 */ /* 0x000fc80000000a00 */
[----:B------:R-:W-:Y:S01]  /*99c0*/  PLOP3.LUT P0, PT, PT, PT, UP0, 0x40, 0x0 ;  /* 0x000000000000781c */ /* 0x000fe20003f0e808 */
[----:B--2---:R-:W-:-:S04]  /*99d0*/  ULEA UR9, UR9, 0x7f, 0x7 ;  /* 0x0000007f09097891 */ /* 0x004fc8000f8e383f */
[----:B------:R-:W-:-:S03]  /*99e0*/  UIMAD.WIDE.U32 UR10, UR9, UR4, URZ ;  /* 0x00000004090a72a5 */ /* 0x000fc6000f8e003f */
[----:B------:R-:W-:Y:S02]  /*99f0*/  ULDC UR4, c[0x0][0x168] ;  /* 0x00005a0000047ab9 */ /* 0x000fe40000000800 */
[----:B------:R-:W-:Y:S02]  /*9a00*/  @UP1 USHF.R.U32.HI UR9, URZ, UR5, UR11 ;  /* 0x000000053f091299 */ /* 0x000fe4000801160b */
[----:B------:R-:W-:Y:S02]  /*9a10*/  UIADD3 UR4, -UR4, 0x1, URZ ;  /* 0x0000000104047890 */ /* 0x000fe4000fffe13f */
[----:B------:R-:W-:Y:S02]  /*9a20*/  ULDC UR5, c[0x0][0x1d0] ;  /* 0x0000740000057ab9 */ /* 0x000fe40000000800 */
[----:B------:R-:W-:-:S03]  /*9a30*/  UIADD3 UR10, UR9, UR5, UR4 ;  /* 0x00000005090a7290 */ /* 0x000fc6000fffe004 */
[----:B------:R-:W-:Y:S02]  /*9a40*/  ULDC UR9, c[0x0][0x324] ;  /* 0x0000c90000097ab9 */ /* 0x000fe40000000800 */
[----:B------:R-:W-:Y:S01]  /*9a50*/  UIADD3 UR9, UR10, -UR9, URZ ;  /* 0x800000090a097290 */ /* 0x000fe2000fffe03f */
[----:B------:R-:W-:Y:S05]  /*9a60*/  @P0 BRA `(.L_x_188) ;  /* 0x0000016000000947 */ /* 0x000fea0003800000 */
[----:B------:R-:W-:-:S06]  /*9a70*/  UISETP.GT.AND UP0, UPT, UR10, -0x1, UPT ;  /* 0xffffffff0a00788c */ /* 0x000fcc000bf04270 */
[----:B------:R-:W-:-:S13]  /*9a80*/  PLOP3.LUT P0, PT, PT, PT, UP0, 0x80, 0x0 ;  /* 0x000000000000781c */ /* 0x000fda0003f0f008 */
[----:B------:R-:W-:Y:S05]  /*9a90*/  @P0 BRA `(.L_x_189) ;  /* 0x0000009000000947 */ /* 0x000fea0003800000 */
[----:B------:R-:W-:Y:S02]  /*9aa0*/  ULDC UR4, c[0x0][0x32c] ;  /* 0x0000cb0000047ab9 */ /* 0x000fe40000000800 */
[----:B------:R-:W-:Y:S02]  /*9ab0*/  UISETP.NE.AND UP0, UPT, UR4, 0x1, UPT ;  /* 0x000000010400788c */ /* 0x000fe4000bf05270 */
[----:B------:R-:W-:Y:S02]  /*9ac0*/  ULOP3.LUT UR10, URZ, UR10, URZ, 0x33, !UPT ;  /* 0x0000000a3f0a7292 */ /* 0x000fe4000f8e333f */
[----:B------:R-:W-:Y:S02]  /*9ad0*/  ULDC.64 UR4, c[0x0][0x330] ;  /* 0x0000cc0000047ab9 */ /* 0x000fe40000000a00 */
[----:B------:R-:W-:-:S07]  /*9ae0*/  UIMAD.WIDE.U32 UR14, UR10, UR4, URZ ;  /* 0x000000040a0e72a5 */ /* 0x000fce000f8e003f */
[----:B------:R-:W-:Y:S02]  /*9af0*/  @UP0 UMOV UR11, UR15 ;  /* 0x0000000f000b0c82 */ /* 0x000fe40008000000 */
[----:B------:R-:W-:-:S04]  /*9b00*/  @UP0 USHF.R.U32.HI UR10, URZ, UR5, UR11 ;  /* 0x000000053f0a0299 */ /* 0x000fc8000801160b */
[----:B------:R-:W-:Y:S01]  /*9b10*/  ULOP3.LUT UR10, URZ, UR10, URZ, 0x33, !UPT ;  /* 0x0000000a3f0a7292 */ /* 0x000fe2000f8e333f */
[----:B------:R-:W-:Y:S05]  /*9b20*/  BRA `(.L_x_190) ;  /* 0x0000006000007947 */ /* 0x000fea0003800000 */
.L_x_189:
[----:B------:R-:W-:Y:S02]  /*9b30*/  ULDC UR4, c[0x0][0x32c] ;  /* 0x0000cb0000047ab9 */ /* 0x000fe40000000800 */
[----:B------:R-:W-:-:S03]  /*9b40*/  UISETP.NE.AND UP0, UPT, UR4, 0x1, UPT ;  /* 0x000000010400788c */ /* 0x000fc6000bf05270 */
[----:B------:R-:W-:Y:S02]  /*9b50*/  ULDC.64 UR4, c[0x0][0x330] ;  /* 0x0000cc0000047ab9 */ /* 0x000fe40000000a00 */
[----:B------:R-:W-:-:S07]  /*9b60*/  UIMAD.WIDE.U32 UR14, UR10, UR4, URZ ;  /* 0x000000040a0e72a5 */ /* 0x000fce000f8e003f */
[----:B------:R-:W-:Y:S02]  /*9b70*/  @UP0 UMOV UR11, UR15 ;  /* 0x0000000f000b0c82 */ /* 0x000fe40008000000 */
[----:B------:R-:W-:Y:S02]  /*9b80*/  @UP0 USHF.R.U32.HI UR10, URZ, UR5, UR11 ;  /* 0x000000053f0a0299 */ /* 0x000fe4000801160b */
.L_x_190:
[----:B------:R-:W-:Y:S02]  /*9b90*/  ULDC UR4, c[0x0][0x32c] ;  /* 0x0000cb0000047ab9 */ /* 0x000fe40000000800 */
[----:B------:R-:W-:-:S04]  /*9ba0*/  UIMAD UR4, UR10, UR4, URZ ;  /* 0x000000040a0472a4 */ /* 0x000fc8000f8e023f */
[----:B------:R-:W-:-:S04]  /*9bb0*/  UISETP.LT.AND UP0, UPT, UR9, UR4, UPT ;  /* 0x000000040900728c */ /* 0x000fc8000bf01270 */
[----:B------:R-:W-:-:S04]  /*9bc0*/  USEL UR9, UR9, UR4, !UP0 ;  /* 0x0000000409097287 */ /* 0x000fc8000c000000 */
.L_x_188:
[----:B------:R-:W-:-:S04]  /*9bd0*/  UIADD3 UR9, UR9, 0x2f, URZ ;  /* 0x0000002f09097890 */ /* 0x000fc8000fffe03f */
[----:B------:R-:W-:-:S04]  /*9be0*/  UIMAD.WIDE UR4, UR9, 0x2aaaaaab, URZ ;  /* 0x2aaaaaab090478a5 */ /* 0x000fc8000f8e023f */
        /* <DEDUP_REMOVED lines=9> */
[----:B-1----:R-:W4:Y:S04]  /*9c80*/  LDL.64 R4, [R1+0x38] ;  /* 0x0000380001047983 */ /* 0x002f280000100a00 */
[----:B------:R-:W4:Y:S01]  /*9c90*/  LDL.64 R2, [R1+0x30] ;  /* 0x0000300001027983 */ /* 0x000f220000100a00 */
[----:B--2---:R-:W-:-:S02]  /*9ca0*/  IADD3 R11, P0, R8, 0x40, RZ ;  /* 0x00000040080b7810 */ /* 0x004fc40007f1e0ff */
[----:B------:R-:W-:-:S03]  /*9cb0*/  IADD3 R10, P1, R8, 0x80, RZ ;  /* 0x00000080080a7810 */ /* 0x000fc60007f3e0ff */
[--C-:B---3--:R-:W-:Y:S01]  /*9cc0*/  IMAD.X R0, RZ, RZ, R7.reuse, P0 ;  /* 0x000000ffff007224 */ /* 0x108fe200000e0607 */
[----:B------:R-:W-:Y:S01]  /*9cd0*/  STL [R1+0x78], R11 ;  /* 0x0000780b01007387 */ /* 0x000fe20000100800 */
[----:B------:R-:W-:Y:S01]  /*9ce0*/  IADD3 R9, P0, R8, 0xc0, RZ ;  /* 0x000000c008097810 */ /* 0x000fe20007f1e0ff */
[--C-:B------:R-:W-:Y:S01]  /*9cf0*/  IMAD.X R8, RZ, RZ, R7.reuse, P1 ;  /* 0x000000ffff087224 */ /* 0x100fe200008e0607 */
[C---:B----4-:R-:W-:Y:S01]  /*9d00*/  IADD3 R6, P1, R4.reuse, 0x80, RZ ;  /* 0x0000008004067810 */ /* 0x050fe20007f3e0ff */
[----:B------:R-:W-:Y:S02]  /*9d10*/  STL [R1+0x70], R10 ;  /* 0x0000700a01007387 */ /* 0x000fe40000100800 */
[----:B------:R-:W-:Y:S01]  /*9d20*/  IMAD.X R7, RZ, RZ, R7, P0 ;  /* 0x000000ffff077224 */ /* 0x000fe200000e0607 */
[C---:B------:R-:W-:Y:S01]  /*9d30*/  IADD3 R5, P0, R4.reuse, 0xc0, RZ ;  /* 0x000000c004057810 */ /* 0x040fe20007f1e0ff */
[----:B------:R1:W-:Y:S04]  /*9d40*/  STL [R1+0x74], R0 ;  /* 0x0000740001007387 */ /* 0x0003e80000100800 */
[----:B------:R-:W-:Y:S04]  /*9d50*/  STL [R1+0x68], R9 ;  /* 0x0000680901007387 */ /* 0x000fe80000100800 */
[----:B------:R-:W-:Y:S01]  /*9d60*/  STL [R1+0x6c], R8 ;  /* 0x00006c0801007387 */ /* 0x000fe20000100800 */
[----:B-1----:R-:W-:Y:S01]  /*9d70*/  IADD3 R0, P2, R4, 0x40, RZ ;  /* 0x0000004004007810 */ /* 0x002fe20007f5e0ff */
[----:B------:R-:W-:-:S04]  /*9d80*/  IMAD.X R4, RZ, RZ, R3, P1 ;  /* 0x000000ffff047224 */ /* 0x000fc800008e0603 */
[----:B------:R1:W-:Y:S04]  /*9d90*/  STL [R1+0x60], R0 ;  /* 0x0000600001007387 */ /* 0x0003e80000100800 */
[----:B------:R-:W-:Y:S04]  /*9da0*/  STL [R1+0x64], R7 ;  /* 0x0000640701007387 */ /* 0x000fe80000100800 */
[----:B------:R-:W-:Y:S01]  /*9db0*/  STL [R1+0x58], R6 ;  /* 0x0000580601007387 */ /* 0x000fe20000100800 */
[----:B-1----:R-:W-:-:S05]  /*9dc0*/  IMAD.X R0, RZ, RZ, R3, P2 ;  /* 0x000000ffff007224 */ /* 0x002fca00010e0603 */
[----:B------:R1:W-:Y:S04]  /*9dd0*/  STL [R1+0x5c], R0 ;  /* 0x00005c0001007387 */ /* 0x0003e80000100800 */
[----:B------:R2:W-:Y:S01]  /*9de0*/  STL [R1+0x50], R5 ;  /* 0x0000500501007387 */ /* 0x0005e20000100800 */
[----:B-1----:R-:W-:-:S05]  /*9df0*/  IMAD.X R0, RZ, RZ, R3, P0 ;  /* 0x000000ffff007224 */ /* 0x002fca00000e0603 */
[----:B------:R2:W-:Y:S04]  /*9e00*/  STL [R1+0x2c], R0 ;  /* 0x00002c0001007387 */ /* 0x0005e80000100800 */
[----:B------:R2:W-:Y:S02]  /*9e10*/  STL [R1+0x54], R4 ;  /* 0x0000540401007387 */ /* 0x0005e40000100800 */
.L_x_194:
[----:B--2---:R-:W2:Y:S01]  /*9e20*/  LDL R0, [R1] ;  /* 0x0000000001007983 */ /* 0x004ea20000100800 */
[----:B------:R-:W-:Y:S04]  /*9e30*/  DEPBAR.LE SB0, 0x0 ;  /* 0x000080000000791a */ /* 0x000fe80000000000 */
[----:B------:R-:W-:Y:S01]  /*9e40*/  BAR.SYNC.DEFER_BLOCKING 0x0 ;  /* 0x0000000000007b1d */ /* 0x000fe20000010000 */
[----:B------:R-:W-:Y:S01]  /*9e50*/  UISETP.GT.AND UP0, UPT, UR12, UR13, UPT ;  /* 0x0000000d0c00728c */ /* 0x000fe2000bf04270 */
[----:B------:R-:W-:Y:S05]  /*9e60*/  MOV R2, R133 ;  /* 0x0000008500027202 */ /* 0x000fea0000000f00 */
        /* <DEDUP_REMOVED lines=13> */
[----:B------:R4:W-:Y:S01]  /*9f40*/  STL.64 [R1+0x88], R8 ;  /* 0x0000880801007387 */ /* 0x0009e20000100a00 */
[----:B------:R-:W-:Y:S03]  /*9f50*/  UIMAD UR10, UR10, UR4, URZ ;  /* 0x000000040a0a72a4 */ /* 0x000fe6000f8e023f */
[----:B------:R-:W3:Y:S01]  /*9f60*/  LDL R12, [R1+0x4] ;  /* 0x00000400010c7983 */ /* 0x000ee20000100800 */
[----:B------:R-:W-:Y:S03]  /*9f70*/  UIMAD UR10, UR13, UR5, UR10 ;  /* 0x000000050d0a72a4 */ /* 0x000fe6000f8e020a */
[----:B------:R-:W3:Y:S01]  /*9f80*/  LDL R22, [R1+0x78] ;  /* 0x0000780001167983 */ /* 0x000ee20000100800 */
[----:B------:R-:W-:Y:S02]  /*9f90*/  UIADD3 UR4, UR15, UR10, URZ ;  /* 0x0000000a0f047290 */ /* 0x000fe4000fffe03f */
[----:B------:R-:W-:Y:S01]  /*9fa0*/  UIMAD.WIDE.U32 UR10, UR14, 0x30, URZ ;  /* 0x000000300e0a78a5 */ /* 0x000fe2000f8e003f */
[----:B------:R-:W3:Y:S01]  /*9fb0*/  LDL R21, [R1+0x74] ;  /* 0x0000740001157983 */ /* 0x000ee20000100800 */
[----:B------:R-:W-:Y:S03]  /*9fc0*/  UIMAD UR4, UR4, 0x30, URZ ;  /* 0x00000030040478a4 */ /* 0x000fe6000f8e023f */
[----:B------:R-:W3:Y:S01]  /*9fd0*/  LDL R20, [R1+0x70] ;  /* 0x0000700001147983 */ /* 0x000ee20000100800 */
[----:B------:R-:W-:Y:S03]  /*9fe0*/  UIADD3 UR4, UR11, UR4, URZ ;  /* 0x000000040b047290 */ /* 0x000fe6000fffe03f */
[----:B------:R-:W3:Y:S04]  /*9ff0*/  LDL R15, [R1+0x6c] ;  /* 0x00006c00010f7983 */ /* 0x000ee80000100800 */
[----:B------:R-:W3:Y:S04]  /*a000*/  LDL R14, [R1+0x68] ;  /* 0x00006800010e7983 */ /* 0x000ee80000100800 */
[----:B----4-:R-:W4:Y:S04]  /*a010*/  LDL.64 R8, [R1+0x40] ;  /* 0x0000400001087983 */ /* 0x010f280000100a00 */
[----:B------:R-:W4:Y:S01]  /*a020*/  LDL R13, [R1+0x64] ;  /* 0x00006400010d7983 */ /* 0x000f220000100800 */
[----:B--2---:R-:W-:Y:S02]  /*a030*/  LOP3.LUT P2, RZ, R0, 0x1, RZ, 0xc0, !PT ;  /* 0x0000000100ff7812 */ /* 0x004fe4000784c0ff */
[----:B---3--:R-:W-:Y:S04]  /*a040*/  IADD3 R0, P1, R6, UR10, RZ ;  /* 0x0000000a06007c10 */ /* 0x008fe8000ff3e0ff */
[C---:B------:R-:W-:Y:S02]  /*a050*/  LEA R4, P0, R0.reuse, c[0x0][0x1f8], 0x1 ;  /* 0x00007e0000047a11 */ /* 0x040fe400078008ff */
[----:B----4-:R-:W-:Y:S04]  /*a060*/  IADD3.X R3, R9, UR4, RZ, P1, !PT ;  /* 0x0000000409037c10 */ /* 0x010fe80008ffe4ff */
[----:B------:R-:W-:Y:S02]  /*a070*/  LEA.HI.X R5, R0, c[0x0][0x1fc], R3, 0x1, P0 ;  /* 0x00007f0000057a11 */ /* 0x000fe400000f0c03 */
[----:B------:R-:W-:Y:S03]  /*a080*/  IADD3 R0, P1, R22, UR10, RZ ;  /* 0x0000000a16007c10 */ /* 0x000fe6000ff3e0ff */
        /* <DEDUP_REMOVED lines=24> */
[----:B------:R-:W-:Y:S02]  /*a210*/  @!P3 IMAD.X R5, R0, 0x1, R9, P1 ;  /* 0x000000010005b824 */ /* 0x000fe400008e0609 */
[----:B------:R2:W5:Y:S03]  /*a220*/  LDL.LU.64 R8, [R1+0x88] ;  /* 0x0000880001087983 */ /* 0x0005660000300a00 */
[----:B------:R-:W-:Y:S02]  /*a230*/  @!P3 LEA.HI.X R7, R4, c[0x0][0x1fc], R5, 0x1, P0 ;  /* 0x00007f000407ba11 */ /* 0x000fe400000f0c05 */
[----:B------:R-:W-:Y:S03]  /*a240*/  @!P3 IADD3 R5, P1, R3, R22, RZ ;  /* 0x000000160305b210 */ /* 0x000fe60007f3e0ff */
[----:B------:R3:W-:Y:S01]  /*a250*/  @!P3 LDGSTS.E.BYPASS.LTC128B.128 [R12+0x5080], [R6.64], !P2 ;  /* 0x05080000060cbfae */ /* 0x0007e2000d101d58 */
[C---:B------:R-:W-:Y:S01]  /*a260*/  @!P3 LEA R4, P0, R5.reuse, c[0x0][0x1f8], 0x1 ;  /* 0x00007e000504ba11 */ /* 0x040fe200078008ff */
[C---:B---3--:R-:W-:Y:S05]  /*a270*/  @!P3 IMAD.X R6, R0.reuse, 0x1, R21, P1 ;  /* 0x000000010006b824 */ /* 0x048fea00008e0615 */
[----:B------:R-:W-:Y:S05]  /*a280*/  @!P3 LEA.HI.X R5, R5, c[0x0][0x1fc], R6, 0x1, P0 ;  /* 0x00007f000505ba11 */ /* 0x000fea00000f0c06 */
[----:B------:R3:W-:Y:S02]  /*a290*/  @!P3 LDGSTS.E.BYPASS.LTC128B.128 [R12+0x6880], [R4.64], !P6 ;  /* 0x06880000040cbfae */ /* 0x0007e4000f101d58 */
[----:B---3--:R-:W-:Y:S04]  /*a2a0*/  @!P3 IADD3 R5, P1, R3, R20, RZ ;  /* 0x000000140305b210 */ /* 0x008fe80007f3e0ff */
[----:B------:R-:W-:Y:S01]  /*a2b0*/  @!P3 LEA R4, P0, R5, c[0x0][0x1f8], 0x1 ;  /* 0x00007e000504ba11 */ /* 0x000fe200078008ff */
[C---:B------:R-:W-:Y:S01]  /*a2c0*/  @!P3 IMAD.X R6, R0.reuse, 0x1, R15, P1 ;  /* 0x000000010006b824 */ /* 0x040fe200008e060f */
[----:B------:R-:W-:Y:S04]  /*a2d0*/  @!P3 IADD3 R3, P1, R3, R14, RZ ;  /* 0x0000000e0303b210 */ /* 0x000fe80007f3e0ff */
[----:B------:R-:W-:Y:S01]  /*a2e0*/  @!P3 LEA.HI.X R5, R5, c[0x0][0x1fc], R6, 0x1, P0 ;  /* 0x00007f000505ba11 */ /* 0x000fe200000f0c06 */
[----:B------:R-:W-:Y:S04]  /*a2f0*/  @!P3 IMAD.X R0, R0, 0x1, R13, P1 ;  /* 0x000000010000b824 */ /* 0x000fe800008e060d */
[----:B------:R3:W-:Y:S02]  /*a300*/  @!P3 LDGSTS.E.BYPASS.LTC128B.128 [R12+0x8080], [R4.64], !P5 ;  /* 0x08080000040cbfae */ /* 0x0007e4000e901d58 */
[C---:B---3--:R-:W-:Y:S04]  /*a310*/  @!P3 LEA R4, P0, R3.reuse, c[0x0][0x1f8], 0x1 ;  /* 0x00007e000304ba11 */ /* 0x048fe800078008ff */
[----:B------:R-:W-:Y:S05]  /*a320*/  @!P3 LEA.HI.X R5, R3, c[0x0][0x1fc], R0, 0x1, P0 ;  /* 0x00007f000305ba11 */ /* 0x000fea00000f0c00 */
[----:B------:R2:W-:Y:S04]  /*a330*/  @!P3 LDGSTS.E.BYPASS.LTC128B.128 [R12+0x9880], [R4.64], !P4 ;  /* 0x09880000040cbfae */ /* 0x0005e8000e101d58 */
.L_x_192:
[C---:B--2345:R-:W-:Y:S01]  /*a340*/  HMMA.16816.F32.BF16 R4, R160.reuse, R8, RZ ;  /* 0x00000008a004723c */ /* 0x07cfe200000418ff */
        /* <DEDUP_REMOVED lines=138> */
[----:B------:R-:W2:Y:S01]  /*abf0*/  MUFU.TANH R175, R4 ;  /* 0x0000000400af7308 */ /* 0x000ea20000002400 */
[----:B------:R-:W-:Y:S02]  /*ac00*/  FMUL.FTZ R6, R6, c[0x0][0x320] ;  /* 0x0000c80006067a20 */ /* 0x000fe40000410000 */
[----:B------:R-:W-:Y:S01]  /*ac10*/  FMUL.FTZ R7, R7, c[0x0][0x320] ;  /* 0x0000c80007077a20 */ /* 0x000fe20000410000 */
[C---:B-1----:R-:W-:Y:S03]  /*ac20*/  HMMA.16816.F32.BF16 R12, R232.reuse, R168, R12 ;  /* 0x000000a8e80c723c */ /* 0x042fe6000004180c */
[----:B------:R-:W-:Y:S03]  /*ac30*/  FMUL.FTZ R8, R8, c[0x0][0x320] ;  /* 0x0000c80008087a20 */ /* 0x000fe60000410000 */
[----:B------:R-:W1:Y:S01]  /*ac40*/  MUFU.TANH R174, R5 ;  /* 0x0000000500ae7308 */ /* 0x000e620000002400 */
[----:B------:R-:W-:Y:S01]  /*ac50*/  FMUL.FTZ R9, R9, c[0x0][0x320] ;  /* 0x0000c80009097a20 */ /* 0x000fe20000410000 */
[C---:B------:R-:W-:Y:S04]  /*ac60*/  HMMA.16816.F32.BF16 R16, R232.reuse, R170, R16 ;  /* 0x000000aae810723c */ /* 0x040fe80000041810 */
[----:B------:R-:W-:Y:S02]  /*ac70*/  FMUL.FTZ R10, R10, c[0x0][0x320] ;  /* 0x0000c8000a0a7a20 */ /* 0x000fe40000410000 */
[----:B------:R-:W-:Y:S02]  /*ac80*/  FMUL.FTZ R11, R11, c[0x0][0x320] ;  /* 0x0000c8000b0b7a20 */ /* 0x000fe40000410000 */
[----:B------:R-:W3:Y:S08]  /*ac90*/  MUFU.TANH R178, R6 ;  /* 0x0000000600b27308 */ /* 0x000ef00000002400 */
[----:B------:R-:W-:Y:S02]  /*aca0*/  FMUL.FTZ R12, R12, c[0x0][0x320] ;  /* 0x0000c8000c0c7a20 */ /* 0x000fe40000410000 */
[----:B------:R4:W1:Y:S01]  /*acb0*/  MUFU.TANH R179, R7 ;  /* 0x0000000700b37308 */ /* 0x0008620000002400 */
[----:B------:R-:W-:Y:S02]  /*acc0*/  FMUL.FTZ R13, R13, c[0x0][0x320] ;  /* 0x0000c8000d0d7a20 */ /* 0x000fe40000410000 */
[----:B------:R-:W-:Y:S02]  /*acd0*/  FMUL.FTZ R14, R14, c[0x0][0x320] ;  /* 0x0000c8000e0e7a20 */ /* 0x000fe40000410000 */
[----:B------:R-:W-:Y:S05]  /*ace0*/  FMUL.FTZ R15, R15, c[0x0][0x320] ;  /* 0x0000c8000f0f7a20 */ /* 0x000fea0000410000 */
[----:B------:R-:W1:Y:S10]  /*acf0*/  MUFU.TANH R173, R8 ;  /* 0x0000000800ad7308 */ /* 0x000e740000002400 */
[----:B------:R-:W1:Y:S01]  /*ad00*/  MUFU.TANH R169, R9 ;  /* 0x0000000900a97308 */ /* 0x000e620000002400 */
[----:B----4-:R-:W4:Y:S01]  /*ad10*/  LDSM.16.M88.4 R4, [R238+0x5800] ;  /* 0x00580000ee04783b */ /* 0x010f220000000200 */
[----:B------:R-:W-:Y:S08]  /*ad20*/  DEPBAR.LE SB0, 0x0 ;  /* 0x000080000000791a */ /* 0x000ff00000000000 */
[----:B------:R-:W1:Y:S01]  /*ad30*/  MUFU.TANH R177, R10 ;  /* 0x0000000a00b17308 */ /* 0x000e620000002400 */
[----:B------:R-:W-:Y:S09]  /*ad40*/  BAR.SYNC.DEFER_BLOCKING 0x0 ;  /* 0x0000000000007b1d */ /* 0x000ff20000010000 */
[----:B------:R1:W1:Y:S10]  /*ad50*/  MUFU.TANH R176, R11 ;  /* 0x0000000b00b07308 */ /* 0x0002740000002400 */
[----:B------:R-:W2:Y:S10]  /*ad60*/  MUFU.TANH R168, R12 ;  /* 0x0000000c00a87308 */ /* 0x000eb40000002400 */
[----:B------:R2:W2:Y:S01]  /*ad70*/  MUFU.TANH R134, R13 ;  /* 0x0000000d00867308 */ /* 0x0004a20000002400 */
[C---:B----4-:R-:W-:Y:S05]  /*ad80*/  HMMA.16816.F32.BF16 R20, R232.reuse, R4, R20 ;  /* 0x00000004e814723c */ /* 0x050fea0000041814 */
[----:B-1----:R-:W-:Y:S04]  /*ad90*/  FMUL.FTZ R11, R17, c[0x0][0x320] ;  /* 0x0000c800110b7a20 */ /* 0x002fe80000410000 */
[----:B------:R1:W4:Y:S01]  /*ada0*/  MUFU.TANH R172, R14 ;  /* 0x0000000e00ac7308 */ /* 0x0003220000002400 */
[----:B------:R-:W-:Y:S09]  /*adb0*/  HMMA.16816.F32.BF16 R24, R232, R6, R24 ;  /* 0x00000006e818723c */ /* 0x000ff20000041818 */
[----:B------:R3:W3:Y:S03]  /*adc0*/  MUFU.TANH R171, R15 ;  /* 0x0000000f00ab7308 */ /* 0x0006e60000002400 */
[----:B--2---:R-:W-:Y:S02]  /*add0*/  FMUL.FTZ R13, R16, c[0x0][0x320] ;  /* 0x0000c800100d7a20 */ /* 0x004fe40000410000 */
[----:B------:R-:W-:Y:S02]  /*ade0*/  FMUL.FTZ R16, R18, c[0x0][0x320] ;  /* 0x0000c80012107a20 */ /* 0x000fe40000410000 */
[----:B------:R-:W-:Y:S03]  /*adf0*/  FMUL.FTZ R10, R20, c[0x0][0x320] ;  /* 0x0000c800140a7a20 */ /* 0x000fe60000410000 */
[----:B------:R-:W2:Y:S01]  /*ae00*/  MUFU.TANH R13, R13 ;  /* 0x0000000d000d7308 */ /* 0x000ea20000002400 */
[----:B------:R-:W-:Y:S02]  /*ae10*/  FMUL.FTZ R9, R21, c[0x0][0x320] ;  /* 0x0000c80015097a20 */ /* 0x000fe40000410000 */
[----:B------:R-:W-:Y:S02]  /*ae20*/  FMUL.FTZ R12, R23, c[0x0][0x320] ;  /* 0x0000c800170c7a20 */ /* 0x000fe40000410000 */
[----:B-1----:R-:W-:Y:S02]  /*ae30*/  FMUL.FTZ R14, R22, c[0x0][0x320] ;  /* 0x0000c800160e7a20 */ /* 0x002fe40000410000 */
[----:B------:R-:W-:Y:S02]  /*ae40*/  FMUL.FTZ R8, R24, c[0x0][0x320] ;  /* 0x0000c80018087a20 */ /* 0x000fe40000410000 */
[----:B------:R-:W-:Y:S01]  /*ae50*/  FMUL.FTZ R5, R25, c[0x0][0x320] ;  /* 0x0000c80019057a20 */ /* 0x000fe20000410000 */
[----:B------:R-:W1:Y:S01]  /*ae60*/  MUFU.TANH R11, R11 ;  /* 0x0000000b000b7308 */ /* 0x000e620000002400 */
[----:B------:R-:W-:Y:S02]  /*ae70*/  FMUL.FTZ R4, R26, c[0x0][0x320] ;  /* 0x0000c8001a047a20 */ /* 0x000fe40000410000 */
[----:B------:R-:W-:Y:S02]  /*ae80*/  FMUL.FTZ R0, R27, c[0x0][0x320] ;  /* 0x0000c8001b007a20 */ /* 0x000fe40000410000 */
[----:B---3--:R-:W-:Y:S05]  /*ae90*/  FMUL.FTZ R15, R19, c[0x0][0x320] ;  /* 0x0000c800130f7a20 */ /* 0x008fea0000410000 */
[----:B------:R-:W3:Y:S10]  /*aea0*/  MUFU.TANH R16, R16 ;  /* 0x0000001000107308 */ /* 0x000ef40000002400 */
[----:B------:R-:W1:Y:S10]  /*aeb0*/  MUFU.TANH R15, R15 ;  /* 0x0000000f000f7308 */ /* 0x000e740000002400 */
[----:B------:R-:W1:Y:S10]  /*aec0*/  MUFU.TANH R10, R10 ;  /* 0x0000000a000a7308 */ /* 0x000e740000002400 */
[----:B------:R-:W1:Y:S10]  /*aed0*/  MUFU.TANH R9, R9 ;  /* 0x0000000900097308 */ /* 0x000e740000002400 */
[----:B------:R-:W1:Y:S10]  /*aee0*/  MUFU.TANH R14, R14 ;  /* 0x0000000e000e7308 */ /* 0x000e740000002400 */
[----:B------:R-:W1:Y:S10]  /*aef0*/  MUFU.TANH R12, R12 ;  /* 0x0000000c000c7308 */ /* 0x000e740000002400 */
[----:B------:R-:W1:Y:S10]  /*af00*/  MUFU.TANH R8, R8 ;  /* 0x0000000800087308 */ /* 0x000e740000002400 */
[----:B------:R-:W1:Y:S10]  /*af10*/  MUFU.TANH R5, R5 ;  /* 0x0000000500057308 */ /* 0x000e740000002400 */
[----:B------:R-:W1:Y:S10]  /*af20*/  MUFU.TANH R4, R4 ;  /* 0x0000000400047308 */ /* 0x000e740000002400 */
[----:B------:R1:W1:Y:S01]  /*af30*/  MUFU.TANH R3, R0 ;  /* 0x0000000000037308 */ /* 0x0002620000002400 */
[----:B------:R-:W-:-:S05]  /*af40*/  @!P0 BRA `(.L_x_193) ;  /* 0x0000049000008947 */ /* 0x000fca0003800000 */
[----:B--234-:R-:W2:Y:S01]  /*af50*/  LDL R17, [R1+0x80] ;  /* 0x0000800001117983 */ /* 0x01cea20000100800 */
[----:B------:R-:W-:Y:S02]  /*af60*/  ULDC.64 UR4, c[0x0][0x1e0] ;  /* 0x0000780000047ab9 */ /* 0x000fe40000000a00 */
[----:B------:R-:W-:Y:S01]  /*af70*/  UIADD3 UR11, UR13, -0x1, URZ ;  /* 0xffffffff0d0b7890 */ /* 0x000fe2000fffe03f */
[----:B------:R-:W3:Y:S03]  /*af80*/  LDL.64 R26, [R1+0x38] ;  /* 0x00003800011a7983 */ /* 0x000ee60000100a00 */
[----:B------:R-:W-:Y:S01]  /*af90*/  UIMAD.WIDE.U32 UR14, UR11, UR4, URZ ;  /* 0x000000040b0e72a5 */ /* 0x000fe2000f8e003f */
[----:B------:R-:W4:Y:S01]  /*afa0*/  LDL.64 R24, [R1+0x30] ;  /* 0x0000300001187983 */ /* 0x000f220000100a00 */
[----:B------:R-:W-:Y:S03]  /*afb0*/  USHF.R.S32.HI UR10, URZ, 0x1f, UR11 ;  /* 0x0000001f3f0a7899 */ /* 0x000fe6000801140b */
[----:B------:R-:W5:Y:S01]  /*afc0*/  LDL R23, [R1+0x28] ;  /* 0x0000280001177983 */ /* 0x000f620000100800 */
[----:B------:R-:W-:Y:S03]  /*afd0*/  UIMAD UR10, UR10, UR4, URZ ;  /* 0x000000040a0a72a4 */ /* 0x000fe6000f8e023f */
[----:B------:R-:W3:Y:S01]  /*afe0*/  LDL R170, [R1+0x4] ;  /* 0x0000040001aa7983 */ /* 0x000ee20000100800 */
[----:B------:R-:W-:Y:S03]  /*aff0*/  UIMAD UR10, UR11, UR5, UR10 ;  /* 0x000000050b0a72a4 */ /* 0x000fe6000f8e020a */
[----:B------:R-:W4:Y:S01]  /*b000*/  LDL R22, [R1+0x60] ;  /* 0x0000600001167983 */ /* 0x000f220000100800 */
[----:B------:R-:W-:Y:S02]  /*b010*/  UIADD3 UR10, UR15, UR10, URZ ;  /* 0x0000000a0f0a7290 */ /* 0x000fe4000fffe03f */
[----:B------:R-:W-:Y:S01]  /*b020*/  UIMAD.WIDE.U32 UR14, UR14, 0x30, URZ ;  /* 0x000000300e0e78a5 */ /* 0x000fe2000f8e003f */
[----:B------:R-:W5:Y:S01]  /*b030*/  LDL R21, [R1+0x5c] ;  /* 0x00005c0001157983 */ /* 0x000f620000100800 */
[----:B------:R-:W-:Y:S03]  /*b040*/  UIMAD UR4, UR10, 0x30, URZ ;  /* 0x000000300a0478a4 */ /* 0x000fe6000f8e023f */
[----:B------:R-:W5:Y:S01]  /*b050*/  LDL R20, [R1+0x58] ;  /* 0x0000580001147983 */ /* 0x000f620000100800 */
[----:B------:R-:W-:Y:S03]  /*b060*/  UIADD3 UR4, UR15, UR4, URZ ;  /* 0x000000040f047290 */ /* 0x000fe6000fffe03f */
[----:B------:R-:W5:Y:S04]  /*b070*/  LDL R19, [R1+0x54] ;  /* 0x0000540001137983 */ /* 0x000f680000100800 */
[----:B------:R-:W5:Y:S01]  /*b080*/  LDL R18, [R1+0x50] ;  /* 0x0000500001127983 */ /* 0x000f620000100800 */
[----:B-12---:R-:W-:Y:S03]  /*b090*/  IADD3 R0, -R17, 0x30, RZ ;  /* 0x0000003011007810 */ /* 0x006fe60007ffe1ff */
[----:B------:R-:W2:Y:S01]  /*b0a0*/  LDL R17, [R1+0x2c] ;  /* 0x00002c0001117983 */ /* 0x000ea20000100800 */
[C---:B------:R-:W-:Y:S02]  /*b0b0*/  ISETP.GE.AND P1, PT, R0.reuse, 0x1, PT ;  /* 0x000000010000780c */ /* 0x040fe40003f26270 */
[----:B------:R-:W-:Y:S11]  /*b0c0*/  ISETP.GE.AND P0, PT, R0, 0x21, PT ;  /* 0x000000210000780c */ /* 0x000ff60003f06270 */
[----:B---3--:R-:W-:Y:S02]  /*b0d0*/  @P1 IADD3 R0, P2, R26, UR14, RZ ;  /* 0x0000000e1a001c10 */ /* 0x008fe4000ff5e0ff */
[----:B------:R-:W-:Y:S02]  /*b0e0*/  VOTEU.ANY UP0, P0 ;  /* 0x00000000003f7886 */ /* 0x000fe40000000100 */
[----:B----4-:R-:W-:Y:S02]  /*b0f0*/  @P1 IADD3.X R7, R25, UR4, RZ, P2, !PT ;  /* 0x0000000419071c10 */ /* 0x010fe400097fe4ff */
[C---:B------:R-:W-:Y:S04]  /*b100*/  @P1 LEA R6, P2, R0.reuse, c[0x0][0x1c8], 0x1 ;  /* 0x0000720000061a11 */ /* 0x040fe800078408ff */
[----:B------:R-:W-:Y:S02]  /*b110*/  @P1 LEA.HI.X R7, R0, c[0x0][0x1cc], R7, 0x1, P2 ;  /* 0x0000730000071a11 */ /* 0x000fe400010f0c07 */
[----:B-----5:R-:W-:Y:S11]  /*b120*/  LOP3.LUT P2, RZ, R23, 0x1, RZ, 0xc0, !PT ;  /* 0x0000000117ff7812 */ /* 0x020ff6000784c0ff */
[----:B------:R-:W-:Y:S02]  /*b130*/  @!UPT UIADD3 URZ, URZ, URZ, URZ ;  /* 0x0000003f3f3ff290 */ /* 0x000fe4000fffe03f */
[----:B------:R-:W-:Y:S01]  /*b140*/  @!PT LDS RZ, [RZ] ;  /* 0x00000000fffff984 */ /* 0x000fe20000000800 */
[----:B------:R-:W-:Y:S01]  /*b150*/  @!PT LDS RZ, [RZ] ;  /* 0x00000000fffff984 */ /* 0x000fe20000000800 */
[----:B------:R-:W-:Y:S01]  /*b160*/  @!PT LDS RZ, [RZ] ;  /* 0x00000000fffff984 */ /* 0x000fe20000000800 */
[----:B------:R1:W-:Y:S01]  /*b170*/  @P1 LDGSTS.E.BYPASS.LTC128B.128 [R170+0x14080], [R6.64], !P2 ;  /* 0x1408000006aa1fae */ /* 0x0003e2000d101d58 */
[----:B------:R-:W-:Y:S04]  /*b180*/  @P1 IADD3 R0, P2, R22, UR14, RZ ;  /* 0x0000000e16001c10 */ /* 0x000fe8000ff5e0ff */
[----:B-1----:R-:W-:Y:S02]  /*b190*/  @P1 IADD3.X R7, R21, UR4, RZ, P2, !PT ;  /* 0x0000000415071c10 */ /* 0x002fe400097fe4ff */
[C---:B------:R-:W-:Y:S04]  /*b1a0*/  @P1 LEA R6, P2, R0.reuse, c[0x0][0x1c8], 0x1 ;  /* 0x0000720000061a11 */ /* 0x040fe800078408ff */
[----:B------:R-:W-:Y:S02]  /*b1b0*/  @P1 LEA.HI.X R7, R0, c[0x0][0x1cc], R7, 0x1, P2 ;  /* 0x0000730000071a11 */ /* 0x000fe400010f0c07 */
[----:B------:R-:W-:Y:S03]  /*b1c0*/  @P1 IADD3 R0, P2, R20, UR14, RZ ;  /* 0x0000000e14001c10 */ /* 0x000fe6000ff5e0ff */
[----:B------:R1:W-:Y:S02]  /*b1d0*/  @P1 LDGSTS.E.BYPASS.LTC128B.128 [R170+0x15880], [R6.64], !P6 ;  /* 0x1588000006aa1fae */ /* 0x0003e4000f101d58 */
[----:B-1----:R-:W-:Y:S02]  /*b1e0*/  @P1 IADD3.X R7, R19, UR4, RZ, P2, !PT ;  /* 0x0000000413071c10 */ /* 0x002fe400097fe4ff */
[C---:B------:R-:W-:Y:S04]  /*b1f0*/  @P1 LEA R6, P2, R0.reuse, c[0x0][0x1c8], 0x1 ;  /* 0x0000720000061a11 */ /* 0x040fe800078408ff */
[----:B------:R-:W-:Y:S02]  /*b200*/  @P1 LEA.HI.X R7, R0, c[0x0][0x1cc], R7, 0x1, P2 ;  /* 0x0000730000071a11 */ /* 0x000fe400010f0c07 */
[----:B------:R-:W-:Y:S01]  /*b210*/  @P1 IADD3 R0, P2, R18, UR14, RZ ;  /* 0x0000000e12001c10 */ /* 0x000fe2000ff5e0ff */
[----:B------:R-:W-:Y:S02]  /*b220*/  @UP0 UIADD3 UR14, UP1, UR8, UR14, URZ ;  /* 0x0000000e080e0290 */ /* 0x000fe4000ff3e03f */
[----:B------:R2:W-:Y:S02]  /*b230*/  @P1 LDGSTS.E.BYPASS.LTC128B.128 [R170+0x17080], [R6.64], !P5 ;  /* 0x1708000006aa1fae */ /* 0x0005e4000e901d58 */
[----:B--2---:R-:W-:Y:S01]  /*b240*/  @P1 IADD3.X R7, R17, UR4, RZ, P2, !PT ;  /* 0x0000000411071c10 */ /* 0x004fe200097fe4ff */
[----:B------:R-:W-:Y:S01]  /*b250*/  @UP0 UIADD3.X UR4, UR6, UR4, URZ, UP1, !UPT ;  /* 0x0000000406040290 */ /* 0x000fe20008ffe43f */
[C---:B------:R-:W-:Y:S04]  /*b260*/  @P1 LEA R6, P2, R0.reuse, c[0x0][0x1c8], 0x1 ;  /* 0x0000720000061a11 */ /* 0x040fe800078408ff */
[----:B------:R-:W-:Y:S02]  /*b270*/  @P1 LEA.HI.X R7, R0, c[0x0][0x1cc], R7, 0x1, P2 ;  /* 0x0000730000071a11 */ /* 0x000fe400010f0c07 */
[----:B------:R-:W-:Y:S03]  /*b280*/  LOP3.LUT P2, RZ, R23, 0x1, RZ, 0xc0, !PT ;  /* 0x0000000117ff7812 */ /* 0x000fe6000784c0ff */
        /* <DEDUP_REMOVED lines=19> */
[----:B------:R-:W-:Y:S05]  /*b3c0*/  @P0 LEA.HI.X R7, R0, c[0x0][0x1cc], R7, 0x1, P1 ;  /* 0x0000730000070a11 */ /* 0x000fea00008f0c07 */
[----:B------:R1:W-:Y:S04]  /*b3d0*/  @P0 LDGSTS.E.BYPASS.LTC128B.128 [R170+0x19880], [R6.64], !P4 ;  /* 0x1988000006aa0fae */ /* 0x0003e8000e101d58 */
.L_x_193:
[----:B--234-:R-:W2:Y:S01]  /*b3e0*/  LDL.LU R17, [R1+0x20] ;  /* 0x0000200001117983 */ /* 0x01cea20000300800 */
[----:B------:R-:W-:Y:S01]  /*b3f0*/  FMNMX.FTZ R133, R175, R133, !PT ;  /* 0x00000085af857209 */ /* 0x000fe20007810000 */
[----:B------:R-:W-:Y:S02]  /*b400*/  UISETP.GT.AND UP0, UPT, UR13, UR9, UPT ;  /* 0x000000090d00728c */ /* 0x000fe4000bf04270 */
[----:B------:R-:W0:Y:S01]  /*b410*/  LDGDEPBAR ;  /* 0x00000000000079af */ /* 0x000e220000000000 */
[----:B------:R-:W-:Y:S01]  /*b420*/  FMNMX.FTZ R133, R174, R133, !PT ;  /* 0x00000085ae857209 */ /* 0x000fe20007810000 */
[----:B------:R-:W-:Y:S02]  /*b430*/  UIADD3 UR13, UR13, -0x1, URZ ;  /* 0xffffffff0d0d7890 */ /* 0x000fe4000fffe03f */
[----:B------:R-:W-:Y:S02]  /*b440*/  PLOP3.LUT P0, PT, PT, PT, UP0, 0x80, 0x0 ;  /* 0x000000000000781c */ /* 0x000fe40003f0f008 */
[----:B------:R-:W-:Y:S04]  /*b450*/  FMNMX.FTZ R133, R173, R133, !PT ;  /* 0x00000085ad857209 */ /* 0x000fe80007810000 */
[----:B------:R-:W-:Y:S04]  /*b460*/  FMNMX.FTZ R133, R169, R133, !PT ;  /* 0x00000085a9857209 */ /* 0x000fe80007810000 */
[----:B------:R-:W-:Y:S04]  /*b470*/  FMNMX.FTZ R133, R168, R133, !PT ;  /* 0x00000085a8857209 */ /* 0x000fe80007810000 */
[----:B------:R-:W-:Y:S04]  /*b480*/  FMNMX.FTZ R133, R134, R133, !PT ;  /* 0x0000008586857209 */ /* 0x000fe80007810000 */
[----:B------:R-:W-:Y:S04]  /*b490*/  FMNMX.FTZ R133, R13, R133, !PT ;  /* 0x000000850d857209 */ /* 0x000fe80007810000 */
[----:B-1----:R-:W-:Y:S04]  /*b4a0*/  FMNMX.FTZ R133, R11, R133, !PT ;  /* 0x000000850b857209 */ /* 0x002fe80007810000 */
[----:B------:R-:W-:Y:S04]  /*b4b0*/  FMNMX.FTZ R133, R10, R133, !PT ;  /* 0x000000850a857209 */ /* 0x000fe80007810000 */
[----:B------:R-:W-:Y:S04]  /*b4c0*/  FMNMX.FTZ R133, R9, R133, !PT ;  /* 0x0000008509857209 */ /* 0x000fe80007810000 */
[----:B------:R-:W-:Y:S04]  /*b4d0*/  FMNMX.FTZ R133, R8, R133, !PT ;  /* 0x0000008508857209 */ /* 0x000fe80007810000 */
[----:B------:R-:W-:Y:S05]  /*b4e0*/  FMNMX.FTZ R133, R5, R133, !PT ;  /* 0x0000008505857209 */ /* 0x000fea0007810000 */
[----:B------:R-:W1:Y:S02]  /*b4f0*/  SHFL.BFLY PT, R0, R133, 0x2, 0x1f ;  /* 0x0c401f0085007f89 */ /* 0x000e6400000e0000 */
[----:B-1----:R-:W-:Y:S06]  /*b500*/  FMNMX.FTZ R133, R133, R0, !PT ;  /* 0x0000000085857209 */ /* 0x002fec0007810000 */
[----:B------:R-:W1:Y:S02]  /*b510*/  SHFL.BFLY PT, R0, R133, 0x1, 0x1f ;  /* 0x0c201f0085007f89 */ /* 0x000e6400000e0000 */
[----:B-1----:R-:W-:Y:S05]  /*b520*/  FMNMX.FTZ R133, R133, R0, !PT ;  /* 0x0000000085857209 */ /* 0x002fea0007810000 */
[C---:B------:R-:W-:Y:S02]  /*b530*/  FADD.FTZ R0, -R133.reuse, R2 ;  /* 0x0000000285007221 */ /* 0x040fe40000010100 */
[----:B------:R-:W-:Y:S02]  /*b540*/  FMUL.FTZ R2, R133, c[0x0][0x2d0] ;  /* 0x0000b40085027a20 */ /* 0x000fe40000410000 */
[----:B------:R-:W-:Y:S02]  /*b550*/  FMUL.FTZ R0, R0, c[0x0][0x2d0] ;  /* 0x0000b40000007a20 */ /* 0x000fe40000410000 */
[--C-:B------:R-:W-:Y:S02]  /*b560*/  FFMA.FTZ R20, R8, c[0x0][0x2d0], -R2.reuse ;  /* 0x0000b40008147a23 */ /* 0x100fe40000010802 */
[----:B------:R-:W3:Y:S01]  /*b570*/  LDL.LU R8, [R1+0x24] ;  /* 0x0000240001087983 */ /* 0x000ee20000300800 */
[--C-:B------:R-:W-:Y:S01]  /*b580*/  FFMA.FTZ R175, R175, c[0x0][0x2d0], -R2.reuse ;  /* 0x0000b400afaf7a23 */ /* 0x100fe20000010802 */
[----:B------:R-:W1:Y:S01]  /*b590*/  MUFU.EX2 R6, R0 ;  /* 0x0000000000067308 */ /* 0x000e620000000800 */
[--C-:B------:R-:W-:Y:S02]  /*b5a0*/  FFMA.FTZ R174, R174, c[0x0][0x2d0], -R2.reuse ;  /* 0x0000b400aeae7a23 */ /* 0x100fe40000010802 */
[--C-:B------:R-:W-:Y:S02]  /*b5b0*/  FFMA.FTZ R18, R168, c[0x0][0x2d0], -R2.reuse ;  /* 0x0000b400a8127a23 */ /* 0x100fe40000010802 */
[--C-:B------:R-:W-:Y:S02]  /*b5c0*/  FFMA.FTZ R173, R173, c[0x0][0x2d0], -R2.reuse ;  /* 0x0000b400adad7a23 */ /* 0x100fe40000010802 */
[--C-:B------:R-:W-:Y:S02]  /*b5d0*/  FFMA.FTZ R169, R169, c[0x0][0x2d0], -R2.reuse ;  /* 0x0000b400a9a97a23 */ /* 0x100fe40000010802 */
[--C-:B------:R-:W-:Y:S01]  /*b5e0*/  FFMA.FTZ R19, R134, c[0x0][0x2d0], -R2.reuse ;  /* 0x0000b40086137a23 */ /* 0x100fe20000010802 */
[----:B------:R-:W2:Y:S01]  /*b5f0*/  MUFU.EX2 R175, R175 ;  /* 0x000000af00af7308 */ /* 0x000ea20000000800 */
[--C-:B------:R-:W-:Y:S02]  /*b600*/  FFMA.FTZ R134, R11, c[0x0][0x2d0], -R2.reuse ;  /* 0x0000b4000b867a23 */ /* 0x100fe40000010802 */
[--C-:B------:R-:W-:Y:S02]  /*b610*/  FFMA.FTZ R22, R13, c[0x0][0x2d0], -R2.reuse ;  /* 0x0000b4000d167a23 */ /* 0x100fe40000010802 */
[--C-:B------:R-:W-:Y:S02]  /*b620*/  FFMA.FTZ R24, R10, c[0x0][0x2d0], -R2.reuse ;  /* 0x0000b4000a187a23 */ /* 0x100fe40000010802 */
[--C-:B------:R-:W-:Y:S02]  /*b630*/  FFMA.FTZ R21, R5, c[0x0][0x2d0], -R2.reuse ;  /* 0x0000b40005157a23 */ /* 0x100fe40000010802 */
[----:B------:R-:W-:Y:S01]  /*b640*/  FFMA.FTZ R7, R9, c[0x0][0x2d0], -R2 ;  /* 0x0000b40009077a23 */ /* 0x000fe20000010802 */
[----:B------:R-:W4:Y:S01]  /*b650*/  MUFU.EX2 R168, R174 ;  /* 0x000000ae00a87308 */ /* 0x000f220000000800 */
[C---:B-1----:R-:W-:Y:S02]  /*b660*/  FMUL.FTZ R25, R6.reuse, R137 ;  /* 0x0000008906197220 */ /* 0x042fe40000410000 */
[C---:B------:R-:W-:Y:S02]  /*b670*/  FMUL.FTZ R9, R6.reuse, R153 ;  /* 0x0000009906097220 */ /* 0x040fe40000410000 */
[C---:B------:R-:W-:Y:S01]  /*b680*/  FMUL.FTZ R13, R6.reuse, R149 ;  /* 0x00000095060d7220 */ /* 0x040fe20000410000 */
[----:B------:R-:W-:Y:S04]  /*b690*/  MOV R149, R19 ;  /* 0x0000001300957202 */ /* 0x000fe80000000f00 */
[----:B------:R-:W1:Y:S01]  /*b6a0*/  MUFU.EX2 R170, R173 ;  /* 0x000000ad00aa7308 */ /* 0x000e620000000800 */
[C---:B------:R-:W-:Y:S02]  /*b6b0*/  FMUL.FTZ R28, R6.reuse, R28 ;  /* 0x0000001c061c7220 */ /* 0x040fe40000410000 */
[C---:B------:R-:W-:Y:S02]  /*b6c0*/  FMUL.FTZ R29, R6.reuse, R29 ;  /* 0x0000001d061d7220 */ /* 0x040fe40000410000 */
[C---:B------:R-:W-:Y:S02]  /*b6d0*/  FMUL.FTZ R32, R6.reuse, R32 ;  /* 0x0000002006207220 */ /* 0x040fe40000410000 */
[C---:B------:R-:W-:Y:S02]  /*b6e0*/  FMUL.FTZ R33, R6.reuse, R33 ;  /* 0x0000002106217220 */ /* 0x040fe40000410000 */
[C---:B------:R-:W-:Y:S01]  /*b6f0*/  FMUL.FTZ R36, R6.reuse, R36 ;  /* 0x0000002406247220 */ /* 0x040fe20000410000 */
[----:B------:R-:W5:Y:S01]  /*b700*/  MUFU.EX2 R169, R169 ;  /* 0x000000a900a97308 */ /* 0x000f620000000800 */
        /* <DEDUP_REMOVED lines=48> */
[C---:B--2---:R-:W-:Y:S02]  /*ba10*/  FFMA.FTZ R0, R6.reuse, R17, R175 ;  /* 0x0000001106007223 */ /* 0x044fe400000100af */
[----:B------:R-:W-:Y:S01]  /*ba20*/  FMUL.FTZ R17, R6, R145 ;  /* 0x0000009106117220 */ /* 0x000fe20000410000 */
[----:B------:R-:W-:Y:S01]  /*ba30*/  MOV R145, R24 ;  /* 0x0000001800917202 */ /* 0x000fe20000000f00 */
[C---:B----4-:R-:W-:Y:S01]  /*ba40*/  FADD.FTZ R0, R168.reuse, R0 ;  /* 0x00000000a8007221 */ /* 0x050fe20000010000 */
[----:B------:R-:W-:Y:S01]  /*ba50*/  F2FP.BF16.PACK_AB R168, R168, R175 ;  /* 0x000000afa8a8723e */ /* 0x000fe200000010ff */
[----:B------:R-:W-:Y:S02]  /*ba60*/  FMUL.FTZ R24, R6, R136 ;  /* 0x0000008806187220 */ /* 0x000fe40000410000 */
[----:B-1----:R-:W-:Y:S01]  /*ba70*/  FADD.FTZ R0, R170, R0 ;  /* 0x00000000aa007221 */ /* 0x002fe20000010000 */
[C---:B-----5:R-:W-:Y:S03]  /*ba80*/  F2FP.BF16.PACK_AB R170, R169.reuse, R170 ;  /* 0x000000aaa9aa723e */ /* 0x060fe600000010ff */
[----:B------:R-:W-:Y:S01]  /*ba90*/  FADD.FTZ R11, R169, R0 ;  /* 0x00000000a90b7221 */ /* 0x000fe20000010000 */
        /* <DEDUP_REMOVED lines=16> */
[C---:B------:R-:W-:Y:S01]  /*bba0*/  FADD.FTZ R0, -R2.reuse, R132 ;  /* 0x0000008402007221 */ /* 0x040fe20000010100 */
[----:B------:R-:W-:Y:S01]  /*bbb0*/  MOV R132, R21 ;  /* 0x0000001500847202 */ /* 0x000fe20000000f00 */
[----:B------:R-:W-:Y:S02]  /*bbc0*/  FMUL.FTZ R5, R2, c[0x0][0x2d0] ;  /* 0x0000b40002057a20 */ /* 0x000fe40000410000 */
[----:B------:R-:W-:Y:S01]  /*bbd0*/  FMUL.FTZ R0, R0, c[0x0][0x2d0] ;  /* 0x0000b40000007a20 */ /* 0x000fe20000410000 */
[----:B------:R-:W-:Y:S01]  /*bbe0*/  MOV R153, R132 ;  /* 0x0000008400997202 */ /* 0x000fe20000000f00 */
[--C-:B------:R-:W-:Y:S01]  /*bbf0*/  FFMA.FTZ R178, R178, c[0x0][0x2d0], -R5.reuse ;  /* 0x0000b400b2b27a23 */ /* 0x100fe20000010805 */
[----:B------:R-:W-:Y:S01]  /*bc00*/  MOV R132, R18 ;  /* 0x0000001200847202 */ /* 0x000fe20000000f00 */
[--C-:B------:R-:W-:Y:S02]  /*bc10*/  FFMA.FTZ R27, R14, c[0x0][0x2d0], -R5.reuse ;  /* 0x0000b4000e1b7a23 */ /* 0x100fe40000010805 */
[----:B------:R-:W1:Y:S01]  /*bc20*/  MUFU.EX2 R0, R0 ;  /* 0x0000000000007308 */ /* 0x000e620000000800 */
[--C-:B------:R-:W-:Y:S02]  /*bc30*/  FFMA.FTZ R26, R12, c[0x0][0x2d0], -R5.reuse ;  /* 0x0000b4000c1a7a23 */ /* 0x100fe40000010805 */
[--C-:B------:R-:W-:Y:S02]  /*bc40*/  FFMA.FTZ R174, R16, c[0x0][0x2d0], -R5.reuse ;  /* 0x0000b40010ae7a23 */ /* 0x100fe40000010805 */
[--C-:B------:R-:W-:Y:S02]  /*bc50*/  FFMA.FTZ R23, R4, c[0x0][0x2d0], -R5.reuse ;  /* 0x0000b40004177a23 */ /* 0x100fe40000010805 */
[--C-:B------:R-:W-:Y:S02]  /*bc60*/  FFMA.FTZ R179, R179, c[0x0][0x2d0], -R5.reuse ;  /* 0x0000b400b3b37a23 */ /* 0x100fe40000010805 */
[--C-:B------:R-:W-:Y:S01]  /*bc70*/  FFMA.FTZ R177, R177, c[0x0][0x2d0], -R5.reuse ;  /* 0x0000b400b1b17a23 */ /* 0x100fe20000010805 */
[----:B------:R-:W3:Y:S01]  /*bc80*/  MUFU.EX2 R178, R178 ;  /* 0x000000b200b27308 */ /* 0x000ee20000000800 */
[--C-:B------:R-:W-:Y:S02]  /*bc90*/  FFMA.FTZ R176, R176, c[0x0][0x2d0], -R5.reuse ;  /* 0x0000b400b0b07a23 */ /* 0x100fe40000010805 */
[--C-:B------:R-:W-:Y:S02]  /*bca0*/  FFMA.FTZ R173, R172, c[0x0][0x2d0], -R5.reuse ;  /* 0x0000b400acad7a23 */ /* 0x100fe40000010805 */
[--C-:B------:R-:W-:Y:S01]  /*bcb0*/  FFMA.FTZ R172, R171, c[0x0][0x2d0], -R5.reuse ;  /* 0x0000b400abac7a23 */ /* 0x100fe20000010805 */
[----:B------:R-:W-:Y:S01]  /*bcc0*/  MOV R171, R20 ;  /* 0x0000001400ab7202 */ /* 0x000fe20000000f00 */
[--C-:B------:R-:W-:Y:S01]  /*bcd0*/  FFMA.FTZ R175, R15, c[0x0][0x2d0], -R5.reuse ;  /* 0x0000b4000faf7a23 */ /* 0x100fe20000010805 */
[----:B------:R-:W-:Y:S01]  /*bce0*/  MOV R15, R7 ;  /* 0x00000007000f7202 */ /* 0x000fe20000000f00 */
[----:B------:R-:W-:Y:S01]  /*bcf0*/  FFMA.FTZ R10, R3, c[0x0][0x2d0], -R5 ;  /* 0x0000b400030a7a23 */ /* 0x000fe20000010805 */
[----:B------:R-:W2:Y:S01]  /*bd00*/  MUFU.EX2 R169, R179 ;  /* 0x000000b300a97308 */ /* 0x000ea20000000800 */
[C---:B------:R-:W-:Y:S01]  /*bd10*/  FMUL.FTZ R5, R6.reuse, R157 ;  /* 0x0000009d06057220 */ /* 0x040fe20000410000 */
[----:B------:R-:W-:Y:S01]  /*bd20*/  MOV R157, R26 ;  /* 0x0000001a009d7202 */ /* 0x000fe20000000f00 */
[----:B------:R-:W-:Y:S02]  /*bd30*/  FMUL.FTZ R20, R6, R140 ;  /* 0x0000008c06147220 */ /* 0x000fe40000410000 */
[----:B-1----:R-:W-:Y:S02]  /*bd40*/  FMUL.FTZ R26, R0, R138 ;  /* 0x0000008a001a7220 */ /* 0x002fe40000410000 */
[C---:B------:R-:W-:Y:S02]  /*bd50*/  FMUL.FTZ R21, R6.reuse, R141 ;  /* 0x0000008d06157220 */ /* 0x040fe40000410000 */
[C---:B------:R-:W-:Y:S01]  /*bd60*/  FMUL.FTZ R4, R6.reuse, R156 ;  /* 0x0000009c06047220 */ /* 0x040fe20000410000 */
[----:B------:R-:W-:Y:S01]  /*bd70*/  MOV R156, R23 ;  /* 0x00000017009c7202 */ /* 0x000fe20000000f00 */
[C---:B------:R-:W-:Y:S01]  /*bd80*/  FMUL.FTZ R12, R6.reuse, R148 ;  /* 0x00000094060c7220 */ /* 0x040fe20000410000 */
[----:B------:R-:W-:Y:S01]  /*bd90*/  MUFU.EX2 R132, R132 ;  /* 0x0000008400847308 */ /* 0x000fe20000000800 */
[----:B------:R-:W-:Y:S02]  /*bda0*/  FMUL.FTZ R16, R6, R144 ;  /* 0x0000009006107220 */ /* 0x000fe40000410000 */
[----:B---3--:R-:W-:Y:S02]  /*bdb0*/  FFMA.FTZ R3, R0, R8, R178 ;  /* 0x0000000800037223 */ /* 0x008fe400000100b2 */
[----:B------:R-:W-:Y:S01]  /*bdc0*/  FMUL.FTZ R8, R6, R152 ;  /* 0x0000009806087220 */ /* 0x000fe20000410000 */
[----:B------:R-:W-:Y:S01]  /*bdd0*/  MOV R152, R27 ;  /* 0x0000001b00987202 */ /* 0x000fe20000000f00 */
[C---:B------:R-:W-:Y:S02]  /*bde0*/  FMUL.FTZ R27, R0.reuse, R139 ;  /* 0x0000008b001b7220 */ /* 0x040fe40000410000 */
[----:B------:R-:W1:Y:S01]  /*bdf0*/  LDSM.16.MT88.4 R136, [R236+0x4080] ;  /* 0x00408000ec88783b */ /* 0x000e620000004200 */
[C---:B------:R-:W-:Y:S01]  /*be00*/  FMUL.FTZ R6, R0.reuse, R158 ;  /* 0x0000009e00067220 */ /* 0x040fe20000410000 */
[----:B------:R-:W-:Y:S01]  /*be10*/  MOV R158, R171 ;  /* 0x000000ab009e7202 */ /* 0x000fe20000000f00 */
[C---:B------:R-:W-:Y:S01]  /*be20*/  FMUL.FTZ R14, R0.reuse, R150 ;  /* 0x00000096000e7220 */ /* 0x040fe20000410000 */
[----:B------:R-:W3:Y:S01]  /*be30*/  MUFU.EX2 R171, R177 ;  /* 0x000000b100ab7308 */ /* 0x000ee20000000800 */
[C---:B--2---:R-:W-:Y:S01]  /*be40*/  FADD.FTZ R3, R169.reuse, R3 ;  /* 0x00000003a9037221 */ /* 0x044fe20000010000 */
[----:B------:R-:W-:Y:S01]  /*be50*/  F2FP.BF16.PACK_AB R169, R169, R178 ;  /* 0x000000b2a9a9723e */ /* 0x000fe200000010ff */
[C---:B------:R-:W-:Y:S01]  /*be60*/  FMUL.FTZ R7, R0.reuse, R159 ;  /* 0x0000009f00077220 */ /* 0x040fe20000410000 */
[----:B------:R-:W-:Y:S01]  /*be70*/  MOV R179, R10 ;  /* 0x0000000a00b37202 */ /* 0x000fe20000000f00 */
[C---:B------:R-:W-:Y:S01]  /*be80*/  FMUL.FTZ R10, R0.reuse, R154 ;  /* 0x0000009a000a7220 */ /* 0x040fe20000410000 */
[----:B------:R-:W-:Y:S01]  /*be90*/  MOV R154, R11 ;  /* 0x0000000b009a7202 */ /* 0x000fe20000000f00 */
[C---:B------:R-:W-:Y:S01]  /*bea0*/  FMUL.FTZ R11, R0.reuse, R155 ;  /* 0x0000009b000b7220 */ /* 0x040fe20000410000 */
[----:B------:R-:W-:Y:S01]  /*beb0*/  MOV R159, R15 ;  /* 0x0000000f009f7202 */ /* 0x000fe20000000f00 */
[C---:B------:R-:W-:Y:S01]  /*bec0*/  FMUL.FTZ R15, R0.reuse, R151 ;  /* 0x00000097000f7220 */ /* 0x040fe20000410000 */
[----:B------:R-:W2:Y:S01]  /*bed0*/  MUFU.EX2 R150, R176 ;  /* 0x000000b000967308 */ /* 0x000ea20000000800 */
[C---:B------:R-:W-:Y:S01]  /*bee0*/  FMUL.FTZ R18, R0.reuse, R146 ;  /* 0x0000009200127220 */ /* 0x040fe20000410000 */
[----:B------:R-:W-:Y:S01]  /*bef0*/  MOV R178, R22 ;  /* 0x0000001600b27202 */ /* 0x000fe20000000f00 */
[C---:B------:R-:W-:Y:S02]  /*bf00*/  FMUL.FTZ R19, R0.reuse, R147 ;  /* 0x0000009300137220 */ /* 0x040fe40000410000 */
[C---:B------:R-:W-:Y:S02]  /*bf10*/  FMUL.FTZ R22, R0.reuse, R142 ;  /* 0x0000008e00167220 */ /* 0x040fe40000410000 */
[C---:B------:R-:W-:Y:S02]  /*bf20*/  FMUL.FTZ R23, R0.reuse, R143 ;  /* 0x0000008f00177220 */ /* 0x040fe40000410000 */
[C---:B------:R-:W-:Y:S01]  /*bf30*/  FMUL.FTZ R30, R0.reuse, R30 ;  /* 0x0000001e001e7220 */ /* 0x040fe20000410000 */
[----:B------:R-:W-:Y:S01]  /*bf40*/  LDSM.16.MT88.4 R140, [R236+0x4880] ;  /* 0x00488000ec8c783b */ /* 0x000fe20000004200 */
[C---:B------:R-:W-:Y:S01]  /*bf50*/  FMUL.FTZ R31, R0.reuse, R31 ;  /* 0x0000001f001f7220 */ /* 0x040fe20000410000 */
[----:B------:R-:W-:Y:S01]  /*bf60*/  MUFU.EX2 R144, R178 ;  /* 0x000000b200907308 */ /* 0x000fe20000000800 */
[C---:B------:R-:W-:Y:S02]  /*bf70*/  FMUL.FTZ R34, R0.reuse, R34 ;  /* 0x0000002200227220 */ /* 0x040fe40000410000 */
[----:B---3--:R-:W-:Y:S02]  /*bf80*/  FADD.FTZ R148, R171, R3 ;  /* 0x00000003ab947221 */ /* 0x008fe40000010000 */
[C---:B------:R-:W-:Y:S02]  /*bf90*/  FMUL.FTZ R35, R0.reuse, R35 ;  /* 0x0000002300237220 */ /* 0x040fe40000410000 */
[C---:B------:R-:W-:Y:S02]  /*bfa0*/  FMUL.FTZ R38, R0.reuse, R38 ;  /* 0x0000002600267220 */ /* 0x040fe40000410000 */
[C---:B------:R-:W-:Y:S01]  /*bfb0*/  FMUL.FTZ R39, R0.reuse, R39 ;  /* 0x0000002700277220 */ /* 0x040fe20000410000 */
[----:B------:R-:W3:Y:S01]  /*bfc0*/  MUFU.EX2 R3, R149 ;  /* 0x0000009500037308 */ /* 0x000ee20000000800 */
[----:B------:R-:W-:Y:S01]  /*bfd0*/  FMUL.FTZ R42, R0, R42 ;  /* 0x0000002a002a7220 */ /* 0x000fe20000410000 */
[----:B--2---:R-:W-:Y:S01]  /*bfe0*/  F2FP.BF16.PACK_AB R171, R150, R171 ;  /* 0x000000ab96ab723e */ /* 0x004fe200000010ff */
[C---:B------:R-:W-:Y:S02]  /*bff0*/  FMUL.FTZ R43, R0.reuse, R43 ;  /* 0x0000002b002b7220 */ /* 0x040fe40000410000 */
[C---:B------:R-:W-:Y:S02]  /*c000*/  FMUL.FTZ R46, R0.reuse, R46 ;  /* 0x0000002e002e7220 */ /* 0x040fe40000410000 */
[C---:B------:R-:W-:Y:S02]  /*c010*/  FMUL.FTZ R47, R0.reuse, R47 ;  /* 0x0000002f002f7220 */ /* 0x040fe40000410000 */
[C---:B-1----:R-:W-:Y:S01]  /*c020*/  HMMA.16816.F32.BF16 R4, R168.reuse, R136, R4 ;  /* 0x00000088a804723c */ /* 0x042fe20000041804 */
[----:B------:R-:W-:Y:S04]  /*c030*/  MUFU.EX2 R149, R173 ;  /* 0x000000ad00957308 */ /* 0x000fe80000000800 */
[C---:B------:R-:W-:Y:S02]  /*c040*/  FMUL.FTZ R50, R0.reuse, R50 ;  /* 0x0000003200327220 */ /* 0x040fe40000410000 */
[C---:B------:R-:W-:Y:S01]  /*c050*/  FMUL.FTZ R51, R0.reuse, R51 ;  /* 0x0000003300337220 */ /* 0x040fe20000410000 */
[C---:B------:R-:W-:Y:S01]  /*c060*/  HMMA.16816.F32.BF16 R8, R168.reuse, R138, R8 ;  /* 0x0000008aa808723c */ /* 0x040fe20000041808 */
[----:B------:R-:W1:Y:S02]  /*c070*/  LDSM.16.MT88.4 R136, [R237+0x4080] ;  /* 0x00408000ed88783b */ /* 0x000e640000004200 */
[----:B------:R-:W2:Y:S01]  /*c080*/  MUFU.EX2 R178, R172 ;  /* 0x000000ac00b27308 */ /* 0x000ea20000000800 */
[C---:B------:R-:W-:Y:S02]  /*c090*/  FMUL.FTZ R54, R0.reuse, R54 ;  /* 0x0000003600367220 */ /* 0x040fe40000410000 */
[C---:B------:R-:W-:Y:S02]  /*c0a0*/  FMUL.FTZ R55, R0.reuse, R55 ;  /* 0x0000003700377220 */ /* 0x040fe40000410000 */
[C---:B------:R-:W-:Y:S04]  /*c0b0*/  FMUL.FTZ R58, R0.reuse, R58 ;  /* 0x0000003a003a7220 */ /* 0x040fe80000410000 */
        /* <DEDUP_REMOVED lines=13> */
[----:B------:R-:W4:Y:S01]  /*c190*/  MUFU.EX2 R176, R175 ;  /* 0x000000af00b07308 */ /* 0x000f220000000800 */
[C---:B------:R-:W-:Y:S02]  /*c1a0*/  FMUL.FTZ R82, R0.reuse, R82 ;  /* 0x0000005200527220 */ /* 0x040fe40000410000 */
[C---:B------:R-:W-:Y:S02]  /*c1b0*/  FMUL.FTZ R83, R0.reuse, R83 ;  /* 0x0000005300537220 */ /* 0x040fe40000410000 */
[C---:B------:R-:W-:Y:S02]  /*c1c0*/  FMUL.FTZ R86, R0.reuse, R86 ;  /* 0x0000005600567220 */ /* 0x040fe40000410000 */
[C---:B------:R-:W-:Y:S01]  /*c1d0*/  FMUL.FTZ R87, R0.reuse, R87 ;  /* 0x0000005700577220 */ /* 0x040fe20000410000 */
[C---:B-1----:R-:W-:Y:S02]  /*c1e0*/  HMMA.16816.F32.BF16 R12, R168.reuse, R136, R12 ;  /* 0x00000088a80c723c */ /* 0x042fe4000004180c */
[----:B------:R-:W1:Y:S01]  /*c1f0*/  MUFU.EX2 R175, R157 ;  /* 0x0000009d00af7308 */ /* 0x000e620000000800 */
[C---:B------:R-:W-:Y:S02]  /*c200*/  FMUL.FTZ R90, R0.reuse, R90 ;  /* 0x0000005a005a7220 */ /* 0x040fe40000410000 */
[C---:B------:R-:W-:Y:S02]  /*c210*/  FMUL.FTZ R91, R0.reuse, R91 ;  /* 0x0000005b005b7220 */ /* 0x040fe40000410000 */
[C---:B------:R-:W-:Y:S01]  /*c220*/  FMUL.FTZ R94, R0.reuse, R94 ;  /* 0x0000005e005e7220 */ /* 0x040fe20000410000 */
[C---:B------:R-:W-:Y:S01]  /*c230*/  HMMA.16816.F32.BF16 R16, R168.reuse, R138, R16 ;  /* 0x0000008aa810723c */ /* 0x040fe20000041810 */
[----:B------:R-:W5:Y:S03]  /*c240*/  LDSM.16.MT88.4 R136, [R240+0x4080] ;  /* 0x00408000f088783b */ /* 0x000f660000004200 */
[C---:B------:R-:W-:Y:S01]  /*c250*/  FMUL.FTZ R95, R0.reuse, R95 ;  /* 0x0000005f005f7220 */ /* 0x040fe20000410000 */
[----:B------:R-:W-:Y:S01]  /*c260*/  MUFU.EX2 R172, R156 ;  /* 0x0000009c00ac7308 */ /* 0x000fe20000000800 */
[C---:B------:R-:W-:Y:S02]  /*c270*/  FMUL.FTZ R98, R0.reuse, R98 ;  /* 0x0000006200627220 */ /* 0x040fe40000410000 */
[C---:B------:R-:W-:Y:S04]  /*c280*/  FMUL.FTZ R99, R0.reuse, R99 ;  /* 0x0000006300637220 */ /* 0x040fe80000410000 */
[C---:B------:R-:W-:Y:S02]  /*c290*/  FMUL.FTZ R102, R0.reuse, R102 ;  /* 0x0000006600667220 */ /* 0x040fe40000410000 */
[C---:B------:R-:W-:Y:S01]  /*c2a0*/  FMUL.FTZ R103, R0.reuse, R103 ;  /* 0x0000006700677220 */ /* 0x040fe20000410000 */
        /* <DEDUP_REMOVED lines=13> */
[C---:B------:R-:W-:Y:S01]  /*c380*/  FMUL.FTZ R130, R0.reuse, R130 ;  /* 0x0000008200827220 */ /* 0x040fe20000410000 */
[C---:B-----5:R-:W-:Y:S03]  /*c390*/  HMMA.16816.F32.BF16 R20, R168.reuse, R136, R20 ;  /* 0x00000088a814723c */ /* 0x060fe60000041814 */
[----:B------:R-:W-:Y:S02]  /*c3a0*/  FMUL.FTZ R131, R0, R131 ;  /* 0x0000008300837220 */ /* 0x000fe40000410000 */
[----:B------:R-:W-:Y:S01]  /*c3b0*/  FADD.FTZ R0, R132, R154 ;  /* 0x0000009a84007221 */ /* 0x000fe20000010000 */
[----:B------:R-:W-:Y:S02]  /*c3c0*/  MOV R154, R145 ;  /* 0x00000091009a7202 */ /* 0x000fe40000000f00 */
[C---:B------:R-:W-:Y:S01]  /*c3d0*/  HMMA.16816.F32.BF16 R24, R168.reuse, R138, R24 ;  /* 0x0000008aa818723c */ /* 0x040fe20000041818 */
[----:B------:R-:W5:Y:S03]  /*c3e0*/  LDSM.16.MT88.4 R136, [R239+0x4080] ;  /* 0x00408000ef88783b */ /* 0x000f660000004200 */
[C---:B---3--:R-:W-:Y:S04]  /*c3f0*/  FADD.FTZ R0, R3.reuse, R0 ;  /* 0x0000000003007221 */ /* 0x048fe80000010000 */
[----:B------:R-:W-:Y:S04]  /*c400*/  FADD.FTZ R0, R144, R0 ;  /* 0x0000000090007221 */ /* 0x000fe80000010000 */
[----:B------:R-:W-:Y:S01]  /*c410*/  FADD.FTZ R0, R134, R0 ;  /* 0x0000000086007221 */ /* 0x000fe20000010000 */
[C---:B-----5:R-:W-:Y:S08]  /*c420*/  HMMA.16816.F32.BF16 R28, R168.reuse, R136, R28 ;  /* 0x00000088a81c723c */ /* 0x060ff0000004181c */
[C---:B------:R-:W-:Y:S01]  /*c430*/  HMMA.16816.F32.BF16 R32, R168.reuse, R138, R32 ;  /* 0x0000008aa820723c */ /* 0x040fe20000041820 */
[----:B------:R-:W3:Y:S07]  /*c440*/  LDSM.16.MT88.4 R136, [R236+0x5880] ;  /* 0x00588000ec88783b */ /* 0x000eee0000004200 */
[C---:B---3--:R-:W-:Y:S08]  /*c450*/  HMMA.16816.F32.BF16 R36, R168.reuse, R136, R36 ;  /* 0x00000088a824723c */ /* 0x048ff00000041824 */
        /* <DEDUP_REMOVED lines=32> */
[C---:B---3--:R-:W-:Y:S07]  /*c660*/  HMMA.16816.F32.BF16 R124, R168.reuse, R136, R124 ;  /* 0x00000088a87c723c */ /* 0x048fee000004187c */
[----:B------:R-:W-:Y:S01]  /*c670*/  F2FP.BF16.PACK_AB R136, R3, R132 ;  /* 0x000000840388723e */ /* 0x000fe200000010ff */
[----:B------:R-:W-:Y:S01]  /*c680*/  HMMA.16816.F32.BF16 R128, R168, R138, R128 ;  /* 0x0000008aa880723c */ /* 0x000fe20000041880 */
[----:B------:R-:W3:Y:S03]  /*c690*/  MUFU.EX2 R132, R154 ;  /* 0x0000009a00847308 */ /* 0x000ee60000000800 */
[----:B--2---:R-:W-:Y:S01]  /*c6a0*/  F2FP.BF16.PACK_AB R137, R178, R149 ;  /* 0x00000095b289723e */ /* 0x004fe200000010ff */
[----:B------:R-:W-:Y:S02]  /*c6b0*/  FADD.FTZ R3, R150, R148 ;  /* 0x0000009496037221 */ /* 0x000fe40000010000 */
[----:B------:R-:W-:Y:S02]  /*c6c0*/  F2FP.BF16.PACK_AB R138, R134, R144 ;  /* 0x00000090868a723e */ /* 0x000fe400000010ff */
[----:B------:R-:W2:Y:S02]  /*c6d0*/  LDSM.16.MT88.4 R144, [R237+0x4880] ;  /* 0x00488000ed90783b */ /* 0x000ea40000004200 */
[----:B------:R5:W-:Y:S01]  /*c6e0*/  MUFU.EX2 R170, R153 ;  /* 0x0000009900aa7308 */ /* 0x000be20000000800 */
[----:B----4-:R-:W-:Y:S02]  /*c6f0*/  F2FP.BF16.PACK_AB R139, R176, R177 ;  /* 0x000000b1b08b723e */ /* 0x010fe400000010ff */
[----:B-1----:R-:W-:Y:S02]  /*c700*/  F2FP.BF16.PACK_AB R169, R175, R174 ;  /* 0x000000aeafa9723e */ /* 0x002fe400000010ff */
[----:B------:R-:W-:Y:S03]  /*c710*/  F2FP.BF16.PACK_AB R171, R173, R172 ;  /* 0x000000acadab723e */ /* 0x000fe600000010ff */
[C---:B------:R-:W-:Y:S02]  /*c720*/  HMMA.16816.F32.BF16 R4, R136.reuse, R140, R4 ;  /* 0x0000008c8804723c */ /* 0x040fe40000041804 */
[----:B------:R-:W1:Y:S03]  /*c730*/  MUFU.EX2 R168, R159 ;  /* 0x0000009f00a87308 */ /* 0x000e660000000800 */
[----:B---3--:R-:W-:Y:S03]  /*c740*/  FADD.FTZ R0, R132, R0 ;  /* 0x0000000084007221 */ /* 0x008fe60000010000 */
[C---:B------:R-:W-:Y:S01]  /*c750*/  HMMA.16816.F32.BF16 R8, R136.reuse, R142, R8 ;  /* 0x0000008e8808723c */ /* 0x040fe20000041808 */
[----:B------:R-:W3:Y:S03]  /*c760*/  LDSM.16.MT88.4 R140, [R240+0x4880] ;  /* 0x00488000f08c783b */ /* 0x000ee60000004200 */
[----:B------:R-:W4:Y:S05]  /*c770*/  MUFU.EX2 R134, R158 ;  /* 0x0000009e00867308 */ /* 0x000f2a0000000800 */
[----:B-----5:R-:W-:Y:S03]  /*c780*/  LDSM.16.MT88.4 R152, [R236+0x5080] ;  /* 0x00508000ec98783b */ /* 0x020fe60000004200 */
[C---:B-1----:R-:W-:Y:S01]  /*c790*/  FADD.FTZ R0, R168.reuse, R0 ;  /* 0x00000000a8007221 */ /* 0x042fe20000010000 */
[----:B------:R-:W-:Y:S01]  /*c7a0*/  F2FP.BF16.PACK_AB R168, R168, R132 ;  /* 0x00000084a8a8723e */ /* 0x000fe200000010ff */
[C---:B--2---:R-:W-:Y:S03]  /*c7b0*/  HMMA.16816.F32.BF16 R12, R136.reuse, R144, R12 ;  /* 0x00000090880c723c */ /* 0x044fe6000004180c */
[----:B----4-:R-:W-:Y:S05]  /*c7c0*/  FADD.FTZ R0, R134, R0 ;  /* 0x0000000086007221 */ /* 0x010fea0000010000 */
[C---:B------:R-:W-:Y:S01]  /*c7d0*/  HMMA.16816.F32.BF16 R16, R136.reuse, R146, R16 ;  /* 0x000000928810723c */ /* 0x040fe20000041810 */
[----:B------:R-:W1:Y:S03]  /*c7e0*/  LDSM.16.MT88.4 R144, [R239+0x4880] ;  /* 0x00488000ef90783b */ /* 0x000e660000004200 */
[C---:B------:R-:W-:Y:S01]  /*c7f0*/  FADD.FTZ R132, R170.reuse, R0 ;  /* 0x00000000aa847221 */ /* 0x040fe20000010000 */
[----:B------:R-:W-:Y:S01]  /*c800*/  F2FP.BF16.PACK_AB R170, R170, R134 ;  /* 0x00000086aaaa723e */ /* 0x000fe200000010ff */
[----:B------:R-:W-:Y:S03]  /*c810*/  FADD.FTZ R0, R149, R3 ;  /* 0x0000000395007221 */ /* 0x000fe60000010000 */
[----:B------:R2:W-:Y:S01]  /*c820*/  STL [R1+0x20], R132 ;  /* 0x0000208401007387 */ /* 0x0005e20000100800 */
[C---:B---3--:R-:W-:Y:S03]  /*c830*/  HMMA.16816.F32.BF16 R20, R136.reuse, R140, R20 ;  /* 0x0000008c8814723c */ /* 0x048fe60000041814 */
[----:B------:R-:W-:Y:S04]  /*c840*/  FADD.FTZ R0, R178, R0 ;  /* 0x00000000b2007221 */ /* 0x000fe80000010000 */
[----:B------:R-:W-:Y:S01]  /*c850*/  FADD.FTZ R0, R177, R0 ;  /* 0x00000000b1007221 */ /* 0x000fe20000010000 */
[C---:B------:R-:W-:Y:S01]  /*c860*/  HMMA.16816.F32.BF16 R24, R136.reuse, R142, R24 ;  /* 0x0000008e8818723c */ /* 0x040fe20000041818 */
[----:B------:R-:W3:Y:S03]  /*c870*/  LDSM.16.MT88.4 R140, [R236+0x6080] ;  /* 0x00608000ec8c783b */ /* 0x000ee60000004200 */
[----:B------:R-:W-:Y:S04]  /*c880*/  FADD.FTZ R0, R176, R0 ;  /* 0x00000000b0007221 */ /* 0x000fe80000010000 */
[----:B------:R-:W-:Y:S04]  /*c890*/  FADD.FTZ R0, R174, R0 ;  /* 0x00000000ae007221 */ /* 0x000fe80000010000 */
[----:B------:R-:W-:Y:S01]  /*c8a0*/  FADD.FTZ R0, R175, R0 ;  /* 0x00000000af007221 */ /* 0x000fe20000010000 */
[----:B--2---:R-:W-:Y:S03]  /*c8b0*/  MOV R132, R2 ;  /* 0x0000000200847202 */ /* 0x004fe60000000f00 */
[----:B------:R-:W-:Y:S04]  /*c8c0*/  FADD.FTZ R0, R172, R0 ;  /* 0x00000000ac007221 */ /* 0x000fe80000010000 */
[----:B------:R-:W-:Y:S01]  /*c8d0*/  FADD.FTZ R0, R173, R0 ;  /* 0x00000000ad007221 */ /* 0x000fe20000010000 */
[C---:B-1----:R-:W-:Y:S04]  /*c8e0*/  HMMA.16816.F32.BF16 R28, R136.reuse, R144, R28 ;  /* 0x00000090881c723c */ /* 0x042fe8000004181c */
[----:B------:R-:W-:Y:S04]  /*c8f0*/  STL [R1+0x24], R0 ;  /* 0x0000240001007387 */ /* 0x000fe80000100800 */
[C---:B------:R-:W-:Y:S01]  /*c900*/  HMMA.16816.F32.BF16 R32, R136.reuse, R146, R32 ;  /* 0x000000928820723c */ /* 0x040fe20000041820 */
[----:B------:R-:W1:Y:S07]  /*c910*/  LDSM.16.MT88.4 R144, [R237+0x6080] ;  /* 0x00608000ed90783b */ /* 0x000e6e0000004200 */
[C---:B---3--:R-:W-:Y:S08]  /*c920*/  HMMA.16816.F32.BF16 R36, R136.reuse, R140, R36 ;  /* 0x0000008c8824723c */ /* 0x048ff00000041824 */
        /* <DEDUP_REMOVED lines=30> */
[C---:B------:R-:W-:Y:S08]  /*cb10*/  HMMA.16816.F32.BF16 R120, R136.reuse, R142, R120 ;  /* 0x0000008e8878723c */ /* 0x040ff00000041878 */
[C---:B-1----:R-:W-:Y:S08]  /*cb20*/  HMMA.16816.F32.BF16 R124, R136.reuse, R144, R124 ;  /* 0x00000090887c723c */ /* 0x042ff0000004187c */
        /* <DEDUP_REMOVED lines=46> */
[C---:B--2---:R-:W-:Y:S08]  /*ce10*/  HMMA.16816.F32.BF16 R124, R168.reuse, R4, R124 ;  /* 0x00000004a87c723c */ /* 0x044ff0000004187c */
[----:B------:R-:W-:Y:S01]  /*ce20*/  HMMA.16816.F32.BF16 R128, R168, R6, R128 ;  /* 0x00000006a880723c */ /* 0x000fe20000041880 */
[----:B------:R-:W-:-:S07]  /*ce30*/  @P0 BRA `(.L_x_194) ;  /* 0xffffcfe000000947 */ /* 0x000fce000383ffff */
.L_x_191:
[----:B------:R-:W-:-:S06]  /*ce40*/  UISETP.GE.AND UP0, UPT, UR13, UR12, UPT ;  /* 0x0000000c0d00728c */ /* 0x000fcc000bf06270 */
[----:B------:R-:W-:-:S13]  /*ce50*/  PLOP3.LUT P0, PT, PT, PT, UP0, 0x40, 0x0 ;  /* 0x000000000000781c */ /* 0x000fda0003f0e808 */
[----:B------:R-:W-:Y:S05]  /*ce60*/  @P0 BRA `(.L_x_195) ;  /* 0x00003f6000000947 */ /* 0x000fea0003800000 */
[----:B------:R-:W2:Y:S01]  /*ce70*/  LDL.64 R8, [R1+0x48] ;  /* 0x0000480001087983 */ /* 0x000ea20000100a00 */
[----:B------:R-:W-:-:S03]  /*ce80*/  ULDC.64 UR4, c[0x0][0x208] ;  /* 0x0000820000047ab9 */ /* 0x000fc60000000a00 */
[----:B------:R-:W3:Y:S04]  /*ce90*/  LDL.64 R2, [R1+0x40] ;  /* 0x0000400001027983 */ /* 0x000ee80000100a00 */
[----:B------:R-:W4:Y:S04]  /*cea0*/  LDL.64 R6, [R1+0x38] ;  /* 0x0000380001067983 */ /* 0x000f280000100a00 */
[----:B-1----:R-:W4:Y:S01]  /*ceb0*/  LDL.64 R4, [R1+0x30] ;  /* 0x0000300001047983 */ /* 0x002f220000100a00 */
[----:B------:R-:W-:Y:S01]  /*cec0*/  UIMAD.WIDE.U32 UR10, UR4, 0x30, URZ ;  /* 0x00000030040a78a5 */ /* 0x000fe2000f8e003f */
[----:B------:R-:W-:Y:S01]  /*ced0*/  IMAD.MOV.U32 R134, RZ, RZ, R132 ;  /* 0x000000ffff867224 */ /* 0x000fe200078e0084 */
[----:B------:R-:W-:-:S04]  /*cee0*/  UIMAD UR5, UR5, 0x30, URZ ;  /* 0x00000030050578a4 */ /* 0x000fc8000f8e023f */
[----:B------:R-:W-:Y:S01]  /*cef0*/  UIADD3 UR9, UR11, UR5, URZ ;  /* 0x000000050b097290 */ /* 0x000fe2000fffe03f */
[C---:B--2---:R-:W-:Y:S02]  /*cf00*/  IADD3 R10, P0, R8.reuse, 0x40, RZ ;  /* 0x00000040080a7810 */ /* 0x044fe40007f1e0ff */
[C---:B------:R-:W-:Y:S01]  /*cf10*/  IADD3 R0, P1, R8.reuse, 0x80, RZ ;  /* 0x0000008008007810 */ /* 0x040fe20007f3e0ff */
[----:B---3--:R-:W1:Y:S04]  /*cf20*/  S2R R2, SR_TID.X ;  /* 0x0000000000027919 */ /* 0x008e680000002100 */
[--C-:B------:R-:W-:Y:S01]  /*cf30*/  IMAD.X R9, RZ, RZ, R3.reuse, P1 ;  /* 0x000000ffff097224 */ /* 0x100fe200008e0603 */
[----:B------:R2:W-:Y:S04]  /*cf40*/  STL [R1+0x6c], R10 ;  /* 0x00006c0a01007387 */ /* 0x0005e80000100800 */
[----:B------:R3:W-:Y:S01]  /*cf50*/  STL [R1+0x64], R0 ;  /* 0x0000640001007387 */ /* 0x0007e20000100800 */
[----:B--2---:R-:W-:Y:S01]  /*cf60*/  IMAD.X R10, RZ, RZ, R3, P0 ;  /* 0x000000ffff0a7224 */ /* 0x004fe200000e0603 */
[----:B---3--:R-:W-:-:S04]  /*cf70*/  IADD3 R0, P0, R8, 0xc0, RZ ;  /* 0x000000c008007810 */ /* 0x008fc80007f1e0ff */
[----:B------:R-:W-:Y:S01]  /*cf80*/  STL [R1+0x68], R10 ;  /* 0x0000680a01007387 */ /* 0x000fe20000100800 */
[----:B----4-:R-:W-:-:S03]  /*cf90*/  IADD3 R8, P2, R6, 0x40, RZ ;  /* 0x0000004006087810 */ /* 0x010fc60007f5e0ff */
[----:B------:R2:W-:Y:S04]  /*cfa0*/  STL [R1+0x5c], R0 ;  /* 0x00005c0001007387 */ /* 0x0005e80000100800 */
[----:B------:R-:W-:Y:S04]  /*cfb0*/  STL [R1+0x60], R9 ;  /* 0x0000600901007387 */ /* 0x000fe80000100800 */
[----:B------:R-:W-:Y:S01]  /*cfc0*/  STL [R1+0x54], R8 ;  /* 0x0000540801007387 */ /* 0x000fe20000100800 */
[----:B--2---:R-:W-:Y:S01]  /*cfd0*/  IMAD.X R0, RZ, RZ, R3, P0 ;  /* 0x000000ffff007224 */ /* 0x004fe200000e0603 */
[----:B------:R-:W-:-:S04]  /*cfe0*/  IADD3 R3, P1, R6, 0x80, RZ ;  /* 0x0000008006037810 */ /* 0x000fc80007f3e0ff */
[----:B------:R2:W-:Y:S04]  /*cff0*/  STL [R1+0x58], R0 ;  /* 0x0000580001007387 */ /* 0x0005e80000100800 */
[----:B------:R3:W-:Y:S04]  /*d000*/  STL [R1+0x2c], R3 ;  /* 0x00002c0301007387 */ /* 0x0007e80000100800 */
[----:B--2---:R-:W2:Y:S01]  /*d010*/  S2R R0, SR_TID.X ;  /* 0x0000000000007919 */ /* 0x004ea20000002100 */
[----:B---3--:R-:W-:-:S05]  /*d020*/  IMAD.X R3, RZ, RZ, R5, P2 ;  /* 0x000000ffff037224 */ /* 0x008fca00010e0605 */
[----:B------:R3:W-:Y:S01]  /*d030*/  STL [R1+0x50], R3 ;  /* 0x0000500301007387 */ /* 0x0007e20000100800 */
[----:B--2---:R-:W-:-:S04]  /*d040*/  SHF.R.S32.HI R0, RZ, 0x1f, R0 ;  /* 0x0000001fff007819 */ /* 0x004fc80000011400 */
[----:B-1----:R-:W-:Y:S02]  /*d050*/  LEA.HI R0, R0, R2, RZ, 0x3 ;  /* 0x0000000200007211 */ /* 0x002fe400078f18ff */
[----:B------:R-:W-:Y:S02]  /*d060*/  IADD3 R2, P0, R6, 0xc0, RZ ;  /* 0x000000c006027810 */ /* 0x000fe40007f1e0ff */
[----:B------:R-:W-:Y:S01]  /*d070*/  SHF.R.S32.HI R0, RZ, 0x3, R0 ;  /* 0x00000003ff007819 */ /* 0x000fe20000011400 */
[----:B---3--:R-:W-:Y:S02]  /*d080*/  IMAD.X R3, RZ, RZ, R5, P1 ;  /* 0x000000ffff037224 */ /* 0x008fe400008e0605 */
[----:B------:R1:W-:Y:S01]  /*d090*/  STL [R1+0x18], R2 ;  /* 0x0000180201007387 */ /* 0x0003e20000100800 */
[----:B------:R-:W-:-:S05]  /*d0a0*/  IADD3 R0, -R0, 0x30, RZ ;  /* 0x0000003000007810 */ /* 0x000fca0007ffe1ff */
[----:B------:R2:W-:Y:S01]  /*d0b0*/  STL [R1+0xc], R0 ;  /* 0x00000c0001007387 */ /* 0x0005e20000100800 */
[----:B-1----:R-:W-:Y:S02]  /*d0c0*/  IMAD.MOV.U32 R2, RZ, RZ, R133 ;  /* 0x000000ffff027224 */ /* 0x002fe400078e0085 */
[----:B--2---:R-:W-:-:S05]  /*d0d0*/  IMAD.X R0, RZ, RZ, R5, P0 ;  /* 0x000000ffff007224 */ /* 0x004fca00000e0605 */
[----:B------:R1:W-:Y:S04]  /*d0e0*/  STL [R1+0x14], R0 ;  /* 0x0000140001007387 */ /* 0x0003e80000100800 */
[----:B------:R1:W-:Y:S02]  /*d0f0*/  STL [R1+0x1c], R3 ;  /* 0x00001c0301007387 */ /* 0x0003e40000100800 */
.L_x_205:
[----:B------:R-:W2:Y:S01]  /*d100*/  LDL.64 R132, [R1+0x48] ;  /* 0x0000480001847983 */ /* 0x000ea20000100a00 */
[----:B------:R-:W-:Y:S01]  /*d110*/  USHF.R.S32.HI UR5, URZ, 0x1f, UR13 ;  /* 0x0000001f3f057899 */ /* 0x000fe2000801140d */
[----:B------:R-:W-:Y:S01]  /*d120*/  IMAD.MOV.U32 R24, RZ, RZ, c[0x0][0x208] ;  /* 0x00008200ff187624 */ /* 0x000fe200078e00ff */
[----:B------:R-:W-:Y:S01]  /*d130*/  UIMAD UR4, UR9, UR13, URZ ;  /* 0x0000000d090472a4 */ /* 0x000fe2000f8e023f */
[----:B------:R-:W-:Y:S01]  /*d140*/  IMAD.MOV.U32 R27, RZ, RZ, c[0x0][0x20c] ;  /* 0x00008300ff1b7624 */ /* 0x000fe200078e00ff */
[----:B------:R-:W-:Y:S01]  /*d150*/  UIMAD.WIDE.U32 UR14, UR10, UR13, URZ ;  /* 0x0000000d0a0e72a5 */ /* 0x000fe2000f8e003f */
[----:B------:R-:W3:Y:S01]  /*d160*/  LDL.64 R18, [R1+0x40] ;  /* 0x0000400001127983 */ /* 0x000ee20000100a00 */
[----:B------:R-:W-:Y:S01]  /*d170*/  UIMAD UR4, UR5, UR10, UR4 ;  /* 0x0000000a050472a4 */ /* 0x000fe2000f8e0204 */
[----:B------:R-:W-:Y:S04]  /*d180*/  DEPBAR.LE SB0, 0x0 ;  /* 0x000080000000791a */ /* 0x000fe80000000000 */
[----:B------:R-:W4:Y:S01]  /*d190*/  LDL R22, [R1+0x6c] ;  /* 0x00006c0001167983 */ /* 0x000f220000100800 */
[----:B------:R-:W-:Y:S02]  /*d1a0*/  UIADD3 UR4, UR15, UR4, URZ ;  /* 0x000000040f047290 */ /* 0x000fe4000fffe03f */
[----:B------:R-:W-:Y:S03]  /*d1b0*/  UISETP.GT.AND UP0, UPT, UR13, UR12, UPT ;  /* 0x0000000c0d00728c */ /* 0x000fe6000bf04270 */
[----:B------:R-:W4:Y:S06]  /*d1c0*/  LDL R17, [R1+0x68] ;  /* 0x0000680001117983 */ /* 0x000f2c0000100800 */
[----:B------:R-:W4:Y:S06]  /*d1d0*/  LDL R26, [R1+0x64] ;  /* 0x00006400011a7983 */ /* 0x000f2c0000100800 */
[----:B------:R-:W4:Y:S06]  /*d1e0*/  LDL R25, [R1+0x5c] ;  /* 0x00005c0001197983 */ /* 0x000f2c0000100800 */
[----:B------:R-:W4:Y:S06]  /*d1f0*/  LDL R174, [R1+0x60] ;  /* 0x0000600001ae7983 */ /* 0x000f2c0000100800 */
[----:B------:R-:W4:Y:S06]  /*d200*/  LDL R173, [R1+0x58] ;  /* 0x0000580001ad7983 */ /* 0x000f2c0000100800 */
[----:B------:R-:W4:Y:S06]  /*d210*/  LDL R23, [R1+0x28] ;  /* 0x0000280001177983 */ /* 0x000f2c0000100800 */
[----:B-1----:R1:W-:Y:S06]  /*d220*/  STL.64 [R1+0x90], R30 ;  /* 0x0000901e01007387 */ /* 0x0023ec0000100a00 */
[----:B------:R1:W-:Y:S06]  /*d230*/  STL.64 [R1+0x88], R28 ;  /* 0x0000881c01007387 */ /* 0x0003ec0000100a00 */
[----:B------:R-:W4:Y:S06]  /*d240*/  LDL R172, [R1] ;  /* 0x0000000001ac7983 */ /* 0x000f2c0000100800 */
[----:B------:R-:W-:Y:S06]  /*d250*/  BAR.SYNC.DEFER_BLOCKING 0x0 ;  /* 0x0000000000007b1d */ /* 0x000fec0000010000 */
[----:B-----5:R-:W1:Y:S06]  /*d260*/  LDSM.16.M88.4 R8, [R135+0x14080] ;  /* 0x014080008708783b */ /* 0x020e6c0000000200 */
[----:B------:R-:W-:Y:S06]  /*d270*/  LDSM.16.M88.4 R168, [R242] ;  /* 0x00000000f2a8783b */ /* 0x000fec0000000200 */
[----:B------:R-:W-:Y:S01]  /*d280*/  LDSM.16.M88.4 R176, [R252] ;  /* 0x00000000fcb0783b */ /* 0x000fe20000000200 */
[----:B-12---:R-:W-:Y:S04]  /*d290*/  IADD3 R0, P1, R132, UR14, RZ ;  /* 0x0000000e84007c10 */ /* 0x006fe8000ff3e0ff */
[----:B---3--:R-:W-:Y:S02]  /*d2a0*/  IADD3.X R4, R19, UR4, RZ, P1, !PT ;  /* 0x0000000413047c10 */ /* 0x008fe40008ffe4ff */
[----:B------:R-:W-:Y:S02]  /*d2b0*/  LEA R14, P1, R0, c[0x0][0x1f8], 0x1 ;  /* 0x00007e00000e7a11 */ /* 0x000fe400078208ff */
[----:B----4-:R-:W-:Y:S02]  /*d2c0*/  IADD3 R3, P0, R22, UR14, RZ ;  /* 0x0000000e16037c10 */ /* 0x010fe4000ff1e0ff */
[----:B------:R-:W-:Y:S02]  /*d2d0*/  LEA.HI.X R15, R0, c[0x0][0x1fc], R4, 0x1, P1 ;  /* 0x00007f00000f7a11 */ /* 0x000fe400008f0c04 */
[----:B------:R-:W-:Y:S02]  /*d2e0*/  IADD3.X R5, R17, UR4, RZ, P0, !PT ;  /* 0x0000000411057c10 */ /* 0x000fe400087fe4ff */
[C---:B------:R-:W-:Y:S02]  /*d2f0*/  LEA R12, P0, R3.reuse, c[0x0][0x1f8], 0x1 ;  /* 0x00007e00030c7a11 */ /* 0x040fe400078008ff */
[----:B------:R-:W-:Y:S02]  /*d300*/  IADD3 R0, P1, R26, UR14, RZ ;  /* 0x0000000e1a007c10 */ /* 0x000fe4000ff3e0ff */
[----:B------:R-:W-:Y:S02]  /*d310*/  LEA.HI.X R13, R3, c[0x0][0x1fc], R5, 0x1, P0 ;  /* 0x00007f00030d7a11 */ /* 0x000fe400000f0c05 */
[----:B------:R-:W-:Y:S02]  /*d320*/  LEA R6, P0, R0, c[0x0][0x1f8], 0x1 ;  /* 0x00007e0000067a11 */ /* 0x000fe400078008ff */
[----:B------:R-:W-:Y:S02]  /*d330*/  IADD3.X R3, R174, UR4, RZ, P1, !PT ;  /* 0x00000004ae037c10 */ /* 0x000fe40008ffe4ff */
[----:B------:R-:W-:Y:S02]  /*d340*/  IADD3 R4, P1, R25, UR14, RZ ;  /* 0x0000000e19047c10 */ /* 0x000fe4000ff3e0ff */
[----:B------:R-:W-:Y:S02]  /*d350*/  LEA.HI.X R7, R0, c[0x0][0x1fc], R3, 0x1, P0 ;  /* 0x00007f0000077a11 */ /* 0x000fe400000f0c03 */
[----:B------:R-:W-:Y:S02]  /*d360*/  IADD3.X R16, R173, UR4, RZ, P1, !PT ;  /* 0x00000004ad107c10 */ /* 0x000fe40008ffe4ff */
[----:B------:R-:W-:Y:S02]  /*d370*/  LEA R20, P2, R4, c[0x0][0x1f8], 0x1 ;  /* 0x00007e0004147a11 */ /* 0x000fe400078408ff */
[----:B------:R-:W-:Y:S02]  /*d380*/  @!P3 LEA R0, P0, R24, UR14, 0x5 ;  /* 0x0000000e1800bc11 */ /* 0x000fe4000f8028ff */
[----:B------:R-:W-:Y:S02]  /*d390*/  LEA.HI.X R21, R4, c[0x0][0x1fc], R16, 0x1, P2 ;  /* 0x00007f0004157a11 */ /* 0x000fe400010f0c10 */
[----:B------:R-:W-:Y:S02]  /*d3a0*/  @!P3 LEA.HI.X R3, R24, UR4, R27, 0x5, P0 ;  /* 0x000000041803bc11 */ /* 0x000fe400080f2c1b */
[C---:B------:R-:W-:Y:S02]  /*d3b0*/  @!P3 IADD3 R5, P1, R0.reuse, R132, RZ ;  /* 0x000000840005b210 */ /* 0x040fe40007f3e0ff */
[----:B------:R-:W-:Y:S02]  /*d3c0*/  @!P3 IADD3 R4, P0, R0, R22, RZ ;  /* 0x000000160004b210 */ /* 0x000fe40007f1e0ff */
[----:B------:R-:W-:Y:S01]  /*d3d0*/  LOP3.LUT P2, RZ, R23, 0x1, RZ, 0xc0, !PT ;  /* 0x0000000117ff7812 */ /* 0x000fe2000784c0ff */
[----:B------:R-:W-:Y:S01]  /*d3e0*/  @!P3 IMAD.X R23, R3, 0x1, R19, P1 ;  /* 0x000000010317b824 */ /* 0x000fe200008e0613 */
[----:B------:R-:W-:Y:S01]  /*d3f0*/  @!P3 LEA R22, P1, R5, c[0x0][0x1f8], 0x1 ;  /* 0x00007e000516ba11 */ /* 0x000fe200078208ff */
[----:B------:R-:W-:Y:S01]  /*d400*/  @!P3 IMAD.X R24, R3, 0x1, R17, P0 ;  /* 0x000000010318b824 */ /* 0x000fe200000e0611 */
[C---:B------:R-:W-:Y:S01]  /*d410*/  @!P3 LEA R132, P0, R4.reuse, c[0x0][0x1f8], 0x1 ;  /* 0x00007e000484ba11 */ /* 0x040fe200078008ff */
[----:B------:R-:W1:Y:S01]  /*d420*/  LDSM.16.M88.4 R16, [R135+0x14880] ;  /* 0x014880008710783b */ /* 0x000e620000000200 */
[----:B------:R-:W-:Y:S02]  /*d430*/  @!P3 LEA.HI.X R23, R5, c[0x0][0x1fc], R23, 0x1, P1 ;  /* 0x00007f000517ba11 */ /* 0x000fe400008f0c17 */
[----:B------:R-:W-:Y:S02]  /*d440*/  @!P3 LEA.HI.X R133, R4, c[0x0][0x1fc], R24, 0x1, P0 ;  /* 0x00007f000485ba11 */ /* 0x000fe400000f0c18 */
[C---:B------:R-:W-:Y:S02]  /*d450*/  @!P3 IADD3 R4, P1, R0.reuse, R26, RZ ;  /* 0x0000001a0004b210 */ /* 0x040fe40007f3e0ff */
[----:B------:R-:W-:Y:S02]  /*d460*/  @!P3 IADD3 R0, P0, R0, R25, RZ ;  /* 0x000000190000b210 */ /* 0x000fe40007f1e0ff */
[----:B------:R-:W2:Y:S01]  /*d470*/  LDSM.16.M88.4 R24, [R135+0x15080] ;  /* 0x015080008718783b */ /* 0x000ea20000000200 */
[C---:B------:R-:W-:Y:S01]  /*d480*/  @!P3 IMAD.X R5, R3.reuse, 0x1, R174, P1 ;  /* 0x000000010305b824 */ /* 0x040fe200008e06ae */
[----:B------:R-:W-:Y:S01]  /*d490*/  @!P3 LEA R30, P1, R4, c[0x0][0x1f8], 0x1 ;  /* 0x00007e00041eba11 */ /* 0x000fe200078208ff */
[----:B------:R-:W-:Y:S01]  /*d4a0*/  @!P3 IMAD.X R3, R3, 0x1, R173, P0 ;  /* 0x000000010303b824 */ /* 0x000fe200000e06ad */
[----:B------:R-:W-:Y:S02]  /*d4b0*/  @!P3 LEA R28, P0, R0, c[0x0][0x1f8], 0x1 ;  /* 0x00007e00001cba11 */ /* 0x000fe400078008ff */
[----:B------:R-:W3:Y:S01]  /*d4c0*/  LDSM.16.M88.4 R172, [R172] ;  /* 0x00000000acac783b */ /* 0x000ee20000000200 */
[----:B------:R-:W-:Y:S02]  /*d4d0*/  @!P3 LEA.HI.X R31, R4, c[0x0][0x1fc], R5, 0x1, P1 ;  /* 0x00007f00041fba11 */ /* 0x000fe400008f0c05 */
[----:B------:R-:W-:Y:S02]  /*d4e0*/  @!P3 LEA.HI.X R29, R0, c[0x0][0x1fc], R3, 0x1, P0 ;  /* 0x00007f00001dba11 */ /* 0x000fe400000f0c03 */
[----:B------:R-:W-:Y:S01]  /*d4f0*/  PLOP3.LUT P0, PT, PT, PT, UP0, 0x40, 0x0 ;  /* 0x000000000000781c */ /* 0x000fe20003f0e808 */
[----:B------:R-:W4:Y:S06]  /*d500*/  LDL R3, [R1+0x4] ;  /* 0x0000040001037983 */ /* 0x000f2c0000100800 */
[----:B------:R-:W-:Y:S01]  /*d510*/  @!PT LDS RZ, [RZ] ;  /* 0x00000000fffff984 */ /* 0x000fe20000000800 */
[----:B------:R-:W-:Y:S01]  /*d520*/  @!PT LDS RZ, [RZ] ;  /* 0x00000000fffff984 */ /* 0x000fe20000000800 */
[----:B------:R-:W-:Y:S01]  /*d530*/  @!PT LDS RZ, [RZ] ;  /* 0x00000000fffff984 */ /* 0x000fe20000000800 */
[----:B----4-:R1:W-:Y:S06]  /*d540*/  LDGSTS.E.BYPASS.LTC128B.128 [R3+0x4080], [R14.64], !P2 ;  /* 0x040800000e037fae */ /* 0x0103ec000d101d58 */
[----:B------:R1:W-:Y:S06]  /*d550*/  LDGSTS.E.BYPASS.LTC128B.128 [R3+0x5880], [R12.64], !P6 ;  /* 0x058800000c037fae */ /* 0x0003ec000f101d58 */
[----:B------:R4:W-:Y:S06]  /*d560*/  LDGSTS.E.BYPASS.LTC128B.128 [R3+0x7080], [R6.64], !P5 ;  /* 0x0708000006037fae */ /* 0x0009ec000e901d58 */
[----:B------:R2:W-:Y:S06]  /*d570*/  LDGSTS.E.BYPASS.LTC128B.128 [R3+0x8880], [R20.64], !P4 ;  /* 0x0888000014037fae */ /* 0x0005ec000e101d58 */
[----:B------:R2:W-:Y:S06]  /*d580*/  @!P3 LDGSTS.E.BYPASS.LTC128B.128 [R3+0x5080], [R22.64], !P2 ;  /* 0x050800001603bfae */ /* 0x0005ec000d101d58 */
[----:B------:R2:W-:Y:S06]  /*d590*/  @!P3 LDGSTS.E.BYPASS.LTC128B.128 [R3+0x6880], [R132.64], !P6 ;  /* 0x068800008403bfae */ /* 0x0005ec000f101d58 */
[----:B------:R2:W-:Y:S01]  /*d5a0*/  @!P3 LDGSTS.E.BYPASS.LTC128B.128 [R3+0x8080], [R30.64], !P5 ;  /* 0x080800001e03bfae */ /* 0x0005e2000e901d58 */
[C---:B----4-:R-:W-:Y:S05]  /*d5b0*/  HMMA.16816.F32.BF16 R4, R160.reuse, R8, RZ ;  /* 0x00000008a004723c */ /* 0x050fea00000418ff */
[----:B------:R4:W-:Y:S03]  /*d5c0*/  @!P3 LDGSTS.E.BYPASS.LTC128B.128 [R3+0x9880], [R28.64], !P4 ;  /* 0x098800001c03bfae */ /* 0x0009e6000e101d58 */
[C---:B------:R-:W-:Y:S03]  /*d5d0*/  HMMA.16816.F32.BF16 R8, R160.reuse, R10, RZ ;  /* 0x0000000aa008723c */ /* 0x040fe600000418ff */
[----:B------:R-:W0:Y:S05]  /*d5e0*/  LDGDEPBAR ;  /* 0x00000000000079af */ /* 0x000e2a0000000000 */
[C---:B-1----:R-:W-:Y:S08]  /*d5f0*/  HMMA.16816.F32.BF16 R12, R160.reuse, R16, RZ ;  /* 0x00000010a00c723c */ /* 0x042ff000000418ff */
[C---:B------:R-:W-:Y:S01]  /*d600*/  HMMA.16816.F32.BF16 R16, R160.reuse, R18, RZ ;  /* 0x00000012a010723c */ /* 0x040fe200000418ff */
[----:B--2---:R1:W5:Y:S06]  /*d610*/  LDL.LU.64 R30, [R1+0x90] ;  /* 0x00009000011e7983 */ /* 0x00436c0000300a00 */
[----:B----4-:R1:W5:Y:S01]  /*d620*/  LDL.LU.64 R28, [R1+0x88] ;  /* 0x00008800011c7983 */ /* 0x0103620000300a00 */
[C---:B------:R-:W-:Y:S08]  /*d630*/  HMMA.16816.F32.BF16 R20, R160.reuse, R24, RZ ;  /* 0x00000018a014723c */ /* 0x040ff000000418ff */
[----:B------:R-:W-:Y:S08]  /*d640*/  HMMA.16816.F32.BF16 R24, R160, R26, RZ ;  /* 0x0000001aa018723c */ /* 0x000ff000000418ff */
[C---:B------:R-:W-:Y:S08]  /*d650*/  HMMA.16816.F32.BF16 R4, R164.reuse, R168, R4 ;  /* 0x000000a8a404723c */ /* 0x040ff00000041804 */
[C---:B------:R-:W-:Y:S01]  /*d660*/  HMMA.16816.F32.BF16 R8, R164.reuse, R170, R8 ;  /* 0x000000aaa408723c */ /* 0x040fe20000041808 */
[----:B------:R-:W2:Y:S07]  /*d670*/  LDSM.16.M88.4 R168, [R241+0x14080] ;  /* 0x01408000f1a8783b */ /* 0x000eae0000000200 */
[C---:B---3--:R-:W-:Y:S08]  /*d680*/  HMMA.16816.F32.BF16 R12, R164.reuse, R172, R12 ;  /* 0x000000aca40c723c */ /* 0x048ff0000004180c */
[C---:B------:R-:W-:Y:S01]  /*d690*/  HMMA.16816.F32.BF16 R16, R164.reuse, R174, R16 ;  /* 0x000000aea410723c */ /* 0x040fe20000041810 */
[----:B------:R-:W3:Y:S07]  /*d6a0*/  LDSM.16.M88.4 R172, [R241+0x14880] ;  /* 0x01488000f1ac783b */ /* 0x000eee0000000200 */
[C---:B------:R-:W-:Y:S08]  /*d6b0*/  HMMA.16816.F32.BF16 R20, R164.reuse, R176, R20 ;  /* 0x000000b0a414723c */ /* 0x040ff00000041814 */
[----:B------:R-:W-:Y:S01]  /*d6c0*/  HMMA.16816.F32.BF16 R24, R164, R178, R24 ;  /* 0x000000b2a418723c */ /* 0x000fe20000041818 */
[----:B------:R-:W4:Y:S07]  /*d6d0*/  LDSM.16.M88.4 R176, [R241+0x15080] ;  /* 0x01508000f1b0783b */ /* 0x000f2e0000000200 */
[C---:B--2---:R-:W-:Y:S08]  /*d6e0*/  HMMA.16816.F32.BF16 R4, R180.reuse, R168, R4 ;  /* 0x000000a8b404723c */ /* 0x044ff00000041804 */
[C---:B------:R-:W-:Y:S01]  /*d6f0*/  HMMA.16816.F32.BF16 R8, R180.reuse, R170, R8 ;  /* 0x000000aab408723c */ /* 0x040fe20000041808 */
[----:B------:R-:W2:Y:S07]  /*d700*/  LDSM.16.M88.4 R168, [R238] ;  /* 0x00000000eea8783b */ /* 0x000eae0000000200 */
[C---:B---3--:R-:W-:Y:S08]  /*d710*/  HMMA.16816.F32.BF16 R12, R180.reuse, R172, R12 ;  /* 0x000000acb40c723c */ /* 0x048ff0000004180c */
[C---:B------:R-:W-:Y:S01]  /*d720*/  HMMA.16816.F32.BF16 R16, R180.reuse, R174, R16 ;  /* 0x000000aeb410723c */ /* 0x040fe20000041810 */
[----:B------:R-:W3:Y:S07]  /*d730*/  LDSM.16.M88.4 R172, [R238+0x800] ;  /* 0x00080000eeac783b */ /* 0x000eee0000000200 */
[C---:B----4-:R-:W-:Y:S08]  /*d740*/  HMMA.16816.F32.BF16 R20, R180.reuse, R176, R20 ;  /* 0x000000b0b414723c */ /* 0x050ff00000041814 */
[----:B------:R-:W-:Y:S01]  /*d750*/  HMMA.16816.F32.BF16 R24, R180, R178, R24 ;  /* 0x000000b2b418723c */ /* 0x000fe20000041818 */
[----:B------:R-:W4:Y:S07]  /*d760*/  LDSM.16.M88.4 R176, [R238+0x1000] ;  /* 0x00100000eeb0783b */ /* 0x000f2e0000000200 */
[C---:B--2---:R-:W-:Y:S08]  /*d770*/  HMMA.16816.F32.BF16 R4, R184.reuse, R168, R4 ;  /* 0x000000a8b804723c */ /* 0x044ff00000041804 */
[C---:B------:R-:W-:Y:S01]  /*d780*/  HMMA.16816.F32.BF16 R8, R184.reuse, R170, R8 ;  /* 0x000000aab808723c */ /* 0x040fe20000041808 */
[----:B------:R-:W2:Y:S07]  /*d790*/  LDSM.16.M88.4 R168, [R135+0x15880] ;  /* 0x0158800087a8783b */ /* 0x000eae0000000200 */
        /* <DEDUP_REMOVED lines=8> */
[----:B------:R-:W2:Y:S07]  /*d820*/  LDSM.16.M88.4 R168, [R251] ;  /* 0x00000000fba8783b */ /* 0x000eae0000000200 */
[C---:B---3--:R-:W-:Y:S08]  /*d830*/  HMMA.16816.F32.BF16 R12, R188.reuse, R172, R12 ;  /* 0x000000acbc0c723c */ /* 0x048ff0000004180c */
[C---:B------:R-:W-:Y:S01]  /*d840*/  HMMA.16816.F32.BF16 R16, R188.reuse, R174, R16 ;  /* 0x000000aebc10723c */ /* 0x040fe20000041810 */
[----:B------:R-:W3:Y:S07]  /*d850*/  LDSM.16.M88.4 R172, [R250] ;  /* 0x00000000faac783b */ /* 0x000eee0000000200 */
[C---:B----4-:R-:W-:Y:S08]  /*d860*/  HMMA.16816.F32.BF16 R20, R188.reuse, R176, R20 ;  /* 0x000000b0bc14723c */ /* 0x050ff00000041814 */
[----:B------:R-:W-:Y:S01]  /*d870*/  HMMA.16816.F32.BF16 R24, R188, R178, R24 ;  /* 0x000000b2bc18723c */ /* 0x000fe20000041818 */
[----:B------:R-:W4:Y:S07]  /*d880*/  LDSM.16.M88.4 R176, [R249] ;  /* 0x00000000f9b0783b */ /* 0x000f2e0000000200 */
        /* <DEDUP_REMOVED lines=88> */
[----:B------:R-:W-:Y:S08]  /*de10*/  HMMA.16816.F32.BF16 R24, R228, R178, R24 ;  /* 0x000000b2e418723c */ /* 0x000ff00000041818 */
[C---:B--2---:R-:W-:Y:S08]  /*de20*/  HMMA.16816.F32.BF16 R4, R232.reuse, R168, R4 ;  /* 0x000000a8e804723c */ /* 0x044ff00000041804 */
[C---:B------:R-:W-:Y:S08]  /*de30*/  HMMA.16816.F32.BF16 R8, R232.reuse, R170, R8 ;  /* 0x000000aae808723c */ /* 0x040ff00000041808 */
[C---:B---3--:R-:W-:Y:S08]  /*de40*/  HMMA.16816.F32.BF16 R12, R232.reuse, R172, R12 ;  /* 0x000000ace80c723c */ /* 0x048ff0000004180c */
[----:B------:R-:W-:Y:S01]  /*de50*/  FMUL.FTZ R4, R4, c[0x0][0x320] ;  /* 0x0000c80004047a20 */ /* 0x000fe20000410000 */
[C---:B------:R-:W-:Y:S03]  /*de60*/  HMMA.16816.F32.BF16 R16, R232.reuse, R174, R16 ;  /* 0x000000aee810723c */ /* 0x040fe60000041810 */
[----:B------:R-:W2:Y:S01]  /*de70*/  MUFU.TANH R171, R4 ;  /* 0x0000000400ab7308 */ /* 0x000ea20000002400 */
[----:B------:R-:W-:Y:S02]  /*de80*/  FMUL.FTZ R5, R5, c[0x0][0x320] ;  /* 0x0000c80005057a20 */ /* 0x000fe40000410000 */
[----:B------:R-:W-:Y:S02]  /*de90*/  FMUL.FTZ R6, R6, c[0x0][0x320] ;  /* 0x0000c80006067a20 */ /* 0x000fe40000410000 */
[----:B------:R-:W-:Y:S04]  /*dea0*/  FMUL.FTZ R7, R7, c[0x0][0x320] ;  /* 0x0000c80007077a20 */ /* 0x000fe80000410000 */
[----:B------:R-:W-:Y:S01]  /*deb0*/  FMUL.FTZ R9, R9, c[0x0][0x320] ;  /* 0x0000c80009097a20 */ /* 0x000fe20000410000 */
[----:B------:R-:W3:Y:S01]  /*dec0*/  MUFU.TANH R170, R5 ;  /* 0x0000000500aa7308 */ /* 0x000ee20000002400 */
[----:B------:R-:W-:Y:S02]  /*ded0*/  FMUL.FTZ R11, R11, c[0x0][0x320] ;  /* 0x0000c8000b0b7a20 */ /* 0x000fe40000410000 */
[----:B------:R-:W-:Y:S02]  /*dee0*/  FMUL.FTZ R12, R12, c[0x0][0x320] ;  /* 0x0000c8000c0c7a20 */ /* 0x000fe40000410000 */
[----:B------:R-:W-:Y:S02]  /*def0*/  FMUL.FTZ R13, R13, c[0x0][0x320] ;  /* 0x0000c8000d0d7a20 */ /* 0x000fe40000410000 */
[----:B------:R-:W-:Y:S02]  /*df00*/  FMUL.FTZ R14, R14, c[0x0][0x320] ;  /* 0x0000c8000e0e7a20 */ /* 0x000fe40000410000 */
[----:B------:R-:W-:Y:S01]  /*df10*/  FMUL.FTZ R8, R8, c[0x0][0x320] ;  /* 0x0000c80008087a20 */ /* 0x000fe20000410000 */
[----:B------:R-:W4:Y:S01]  /*df20*/  MUFU.TANH R179, R6 ;  /* 0x0000000600b37308 */ /* 0x000f220000002400 */
[----:B------:R-:W-:Y:S02]  /*df30*/  FMUL.FTZ R10, R10, c[0x0][0x320] ;  /* 0x0000c8000a0a7a20 */ /* 0x000fe40000410000 */
[----:B------:R-:W-:Y:S02]  /*df40*/  FMUL.FTZ R15, R15, c[0x0][0x320] ;  /* 0x0000c8000f0f7a20 */ /* 0x000fe40000410000 */
[----:B------:R-:W-:Y:S02]  /*df50*/  FMUL.FTZ R18, R18, c[0x0][0x320] ;  /* 0x0000c80012127a20 */ /* 0x000fe40000410000 */
[----:B------:R-:W-:Y:S03]  /*df60*/  FMUL.FTZ R19, R19, c[0x0][0x320] ;  /* 0x0000c80013137a20 */ /* 0x000fe60000410000 */
[----:B------:R1:W1:Y:S10]  /*df70*/  MUFU.TANH R178, R7 ;  /* 0x0000000700b27308 */ /* 0x0002740000002400 */
[----:B------:R-:W2:Y:S10]  /*df80*/  MUFU.TANH R168, R9 ;  /* 0x0000000900a87308 */ /* 0x000eb40000002400 */
[----:B------:R-:W2:Y:S01]  /*df90*/  MUFU.TANH R176, R11 ;  /* 0x0000000b00b07308 */ /* 0x000ea20000002400 */
[----:B-1----:R-:W1:Y:S01]  /*dfa0*/  LDSM.16.M88.4 R4, [R238+0x5800] ;  /* 0x00580000ee04783b */ /* 0x002e620000000200 */
[----:B------:R-:W-:Y:S08]  /*dfb0*/  DEPBAR.LE SB0, 0x0 ;  /* 0x000080000000791a */ /* 0x000ff00000000000 */
[----:B------:R-:W1:Y:S01]  /*dfc0*/  MUFU.TANH R133, R12 ;  /* 0x0000000c00857308 */ /* 0x000e620000002400 */
[----:B------:R-:W-:Y:S09]  /*dfd0*/  BAR.SYNC.DEFER_BLOCKING 0x0 ;  /* 0x0000000000007b1d */ /* 0x000ff20000010000 */
[----:B------:R1:W1:Y:S10]  /*dfe0*/  MUFU.TANH R132, R13 ;  /* 0x0000000d00847308 */ /* 0x0002740000002400 */
[----:B------:R2:W2:Y:S10]  /*dff0*/  MUFU.TANH R175, R14 ;  /* 0x0000000e00af7308 */ /* 0x0004b40000002400 */
[----:B------:R3:W3:Y:S01]  /*e000*/  MUFU.TANH R169, R8 ;  /* 0x0000000800a97308 */ /* 0x0006e20000002400 */
[C---:B-1----:R-:W-:Y:S05]  /*e010*/  HMMA.16816.F32.BF16 R20, R232.reuse, R4, R20 ;  /* 0x00000004e814723c */ /* 0x042fea0000041814 */
[----:B------:R-:W-:Y:S04]  /*e020*/  FMUL.FTZ R13, R17, c[0x0][0x320] ;  /* 0x0000c800110d7a20 */ /* 0x000fe80000410000 */
[----:B------:R1:W1:Y:S01]  /*e030*/  MUFU.TANH R177, R10 ;  /* 0x0000000a00b17308 */ /* 0x0002620000002400 */
[----:B------:R-:W-:Y:S03]  /*e040*/  HMMA.16816.F32.BF16 R24, R232, R6, R24 ;  /* 0x00000006e818723c */ /* 0x000fe60000041818 */
[----:B--2---:R-:W-:Y:S06]  /*e050*/  FMUL.FTZ R14, R16, c[0x0][0x320] ;  /* 0x0000c800100e7a20 */ /* 0x004fec0000410000 */
[----:B------:R2:W1:Y:S05]  /*e060*/  MUFU.TANH R174, R15 ;  /* 0x0000000f00ae7308 */ /* 0x00046a0000002400 */
[----:B------:R-:W-:Y:S05]  /*e070*/  FMUL.FTZ R12, R20, c[0x0][0x320] ;  /* 0x0000c800140c7a20 */ /* 0x000fea0000410000 */
[----:B------:R-:W1:Y:S01]  /*e080*/  MUFU.TANH R14, R14 ;  /* 0x0000000e000e7308 */ /* 0x000e620000002400 */
[----:B------:R-:W-:Y:S02]  /*e090*/  FMUL.FTZ R11, R21, c[0x0][0x320] ;  /* 0x0000c800150b7a20 */ /* 0x000fe40000410000 */
[----:B------:R-:W-:Y:S02]  /*e0a0*/  FMUL.FTZ R22, R22, c[0x0][0x320] ;  /* 0x0000c80016167a20 */ /* 0x000fe40000410000 */
[----:B------:R-:W-:Y:S02]  /*e0b0*/  FMUL.FTZ R21, R23, c[0x0][0x320] ;  /* 0x0000c80017157a20 */ /* 0x000fe40000410000 */
[----:B------:R-:W-:Y:S02]  /*e0c0*/  FMUL.FTZ R9, R24, c[0x0][0x320] ;  /* 0x0000c80018097a20 */ /* 0x000fe40000410000 */
[----:B------:R-:W-:Y:S01]  /*e0d0*/  FMUL.FTZ R20, R25, c[0x0][0x320] ;  /* 0x0000c80019147a20 */ /* 0x000fe20000410000 */
[----:B------:R-:W1:Y:S01]  /*e0e0*/  MUFU.TANH R13, R13 ;  /* 0x0000000d000d7308 */ /* 0x000e620000002400 */
[----:B------:R-:W-:Y:S02]  /*e0f0*/  FMUL.FTZ R24, R26, c[0x0][0x320] ;  /* 0x0000c8001a187a20 */ /* 0x000fe40000410000 */
[----:B------:R-:W-:Y:S07]  /*e100*/  FMUL.FTZ R23, R27, c[0x0][0x320] ;  /* 0x0000c8001b177a20 */ /* 0x000fee0000410000 */
[----:B------:R2:W1:Y:S10]  /*e110*/  MUFU.TANH R173, R18 ;  /* 0x0000001200ad7308 */ /* 0x0004740000002400 */
        /* <DEDUP_REMOVED lines=10> */
[----:B--234-:R-:W2:Y:S01]  /*e1c0*/  LDL R25, [R1+0xc] ;  /* 0x00000c0001197983 */ /* 0x01cea20000100800 */
[----:B------:R-:W-:Y:S02]  /*e1d0*/  ULDC.64 UR4, c[0x0][0x1e0] ;  /* 0x0000780000047ab9 */ /* 0x000fe40000000a00 */
[----:B------:R-:W-:Y:S01]  /*e1e0*/  UIADD3 UR15, UR13, -0x1, URZ ;  /* 0xffffffff0d0f7890 */ /* 0x000fe2000fffe03f */
[----:B------:R-:W3:Y:S03]  /*e1f0*/  LDL.64 R26, [R1+0x38] ;  /* 0x00003800011a7983 */ /* 0x000ee60000100a00 */
[----:B------:R-:W-:Y:S01]  /*e200*/  USHF.R.S32.HI UR14, URZ, 0x1f, UR15 ;  /* 0x0000001f3f0e7899 */ /* 0x000fe2000801140f */
[----:B------:R-:W4:Y:S01]  /*e210*/  LDL.64 R6, [R1+0x30] ;  /* 0x0000300001067983 */ /* 0x000f220000100a00 */
[----:B------:R-:W-:Y:S02]  /*e220*/  UIMAD.WIDE.U32 UR20, UR15, UR4, URZ ;  /* 0x000000040f1472a5 */ /* 0x000fe4000f8e003f */
[----:B------:R-:W-:Y:S01]  /*e230*/  UIMAD UR14, UR14, UR4, URZ ;  /* 0x000000040e0e72a4 */ /* 0x000fe2000f8e023f */
[----:B------:R-:W3:Y:S03]  /*e240*/  LDL R8, [R1+0x4] ;  /* 0x0000040001087983 */ /* 0x000ee60000100800 */
[----:B------:R-:W-:Y:S01]  /*e250*/  UIMAD UR14, UR15, UR5, UR14 ;  /* 0x000000050f0e72a4 */ /* 0x000fe2000f8e020e */
[----:B------:R-:W4:Y:S03]  /*e260*/  LDL R19, [R1+0x54] ;  /* 0x0000540001137983 */ /* 0x000f260000100800 */
[----:B------:R-:W-:Y:S01]  /*e270*/  UIADD3 UR14, UR21, UR14, URZ ;  /* 0x0000000e150e7290 */ /* 0x000fe2000fffe03f */
[----:B------:R-:W4:Y:S01]  /*e280*/  LDL R18, [R1+0x50] ;  /* 0x0000500001127983 */ /* 0x000f220000100800 */
[----:B------:R-:W-:Y:S02]  /*e290*/  UIMAD.WIDE.U32 UR20, UR20, 0x30, URZ ;  /* 0x00000030141478a5 */ /* 0x000fe4000f8e003f */
[----:B------:R-:W-:Y:S01]  /*e2a0*/  UIMAD UR4, UR14, 0x30, URZ ;  /* 0x000000300e0478a4 */ /* 0x000fe2000f8e023f */
[----:B------:R-:W4:Y:S03]  /*e2b0*/  LDL R17, [R1+0x2c] ;  /* 0x00002c0001117983 */ /* 0x000f260000100800 */
[----:B------:R-:W-:Y:S01]  /*e2c0*/  UIADD3 UR4, UR21, UR4, URZ ;  /* 0x0000000415047290 */ /* 0x000fe2000fffe03f */
[----:B------:R-:W4:Y:S04]  /*e2d0*/  LDL R16, [R1+0x1c] ;  /* 0x00001c0001107983 */ /* 0x000f280000100800 */
[----:B------:R-:W4:Y:S04]  /*e2e0*/  LDL R15, [R1+0x18] ;  /* 0x00001800010f7983 */ /* 0x000f280000100800 */
[----:B-1----:R-:W4:Y:S01]  /*e2f0*/  LDL R10, [R1+0x14] ;  /* 0x00001400010a7983 */ /* 0x002f220000100800 */
[----:B--2---:R-:W-:Y:S11]  /*e300*/  ISETP.GE.AND P0, PT, R25, 0x1, PT ;  /* 0x000000011900780c */ /* 0x004ff60003f06270 */
[----:B------:R-:W-:Y:S02]  /*e310*/  @!UPT UIADD3 URZ, URZ, URZ, URZ ;  /* 0x0000003f3f3ff290 */ /* 0x000fe4000fffe03f */
[----:B---3--:R-:W-:Y:S04]  /*e320*/  @P0 IADD3 R0, P1, R26, UR20, RZ ;  /* 0x000000141a000c10 */ /* 0x008fe8000ff3e0ff */
[----:B----4-:R-:W-:Y:S02]  /*e330*/  @P0 IADD3.X R3, R7, UR4, RZ, P1, !PT ;  /* 0x0000000407030c10 */ /* 0x010fe40008ffe4ff */
[C---:B------:R-:W-:Y:S04]  /*e340*/  @P0 LEA R4, P1, R0.reuse, c[0x0][0x1c8], 0x1 ;  /* 0x0000720000040a11 */ /* 0x040fe800078208ff */
[----:B------:R-:W-:Y:S02]  /*e350*/  @P0 LEA.HI.X R5, R0, c[0x0][0x1cc], R3, 0x1, P1 ;  /* 0x0000730000050a11 */ /* 0x000fe400008f0c03 */
[----:B------:R-:W-:Y:S03]  /*e360*/  @P0 IADD3 R0, P1, R19, UR20, RZ ;  /* 0x0000001413000c10 */ /* 0x000fe6000ff3e0ff */
[----:B------:R-:W-:Y:S01]  /*e370*/  @!PT LDS RZ, [RZ] ;  /* 0x00000000fffff984 */ /* 0x000fe20000000800 */
[----:B------:R-:W-:Y:S01]  /*e380*/  @!PT LDS RZ, [RZ] ;  /* 0x00000000fffff984 */ /* 0x000fe20000000800 */
[----:B------:R-:W-:Y:S01]  /*e390*/  @!PT LDS RZ, [RZ] ;  /* 0x00000000fffff984 */ /* 0x000fe20000000800 */
        /* <DEDUP_REMOVED lines=14> */
[----:B------:R1:W-:Y:S01]  /*e480*/  @P0 LDGSTS.E.BYPASS.LTC128B.128 [R8+0x18880], [R4.64], !P4 ;  /* 0x1888000004080fae */ /* 0x0003e2000e101d58 */
[----:B------:R-:W-:Y:S11]  /*e490*/  ISETP.GE.AND P0, PT, R25, 0x21, PT ;  /* 0x000000211900780c */ /* 0x000ff60003f06270 */
[----:B------:R-:W-:Y:S02]  /*e4a0*/  @!UPT UIADD3 URZ, URZ, URZ, URZ ;  /* 0x0000003f3f3ff290 */ /* 0x000fe4000fffe03f */
[----:B------:R-:W-:Y:S05]  /*e4b0*/  VOTEU.ANY UP0, P0 ;  /* 0x00000000003f7886 */ /* 0x000fea0000000100 */
[----:B------:R-:W-:Y:S04]  /*e4c0*/  @UP0 UIADD3 UR20, UP1, UR8, UR20, URZ ;  /* 0x0000001408140290 */ /* 0x000fe8000ff3e03f */
[----:B------:R-:W-:Y:S02]  /*e4d0*/  @UP0 UIADD3.X UR4, UR6, UR4, URZ, UP1, !UPT ;  /* 0x0000000406040290 */ /* 0x000fe40008ffe43f */
        /* <DEDUP_REMOVED lines=20> */
.L_x_196:
[----:B-1234-:R-:W2:Y:S01]  /*e620*/  LDL R4, [R1+0x84] ;  /* 0x0000840001047983 */ /* 0x01eea20000100800 */
[----:B------:R-:W-:Y:S02]  /*e630*/  UISETP.NE.AND UP1, UPT, UR18, URZ, UPT ;  /* 0x0000003f1200728c */ /* 0x000fe4000bf25270 */
[----:B------:R-:W-:Y:S01]  /*e640*/  UIMAD UR4, UR13, -0x30, URZ ;  /* 0xffffffd00d0478a4 */ /* 0x000fe2000f8e023f */
[----:B------:R-:W3:Y:S01]  /*e650*/  LDL R3, [R1+0x7c] ;  /* 0x00007c0001037983 */ /* 0x000ee20000100800 */
[----:B------:R-:W-:Y:S02]  /*e660*/  UISETP.NE.AND UP0, UPT, UR17, URZ, UPT ;  /* 0x0000003f1100728c */ /* 0x000fe4000bf05270 */
[----:B------:R-:W-:Y:S01]  /*e670*/  PLOP3.LUT P1, PT, PT, PT, UP1, 0x80, 0x0 ;  /* 0x000000000000781c */ /* 0x000fe20003f2f018 */
[----:B------:R-:W0:Y:S01]  /*e680*/  LDGDEPBAR ;  /* 0x00000000000079af */ /* 0x000e220000000000 */
[----:B------:R-:W-:Y:S02]  /*e690*/  PLOP3.LUT P0, PT, PT, PT, UP1, 0x80, 0x0 ;  /* 0x000000000000781c */ /* 0x000fe40003f0f018 */
[C---:B---3--:R-:W-:Y:S09]  /*e6a0*/  IADD3 R10, -R3.reuse, UR4, RZ ;  /* 0x00000004030a7c10 */ /* 0x048ff2000fffe1ff */
[----:B--2---:R-:W-:Y:S04]  /*e6b0*/  @P1 IMAD.HI.U32 R0, R4, c[0x0][0x2c8], RZ ;  /* 0x0000b20004001a27 */ /* 0x004fe800078e00ff */
[----:B------:R-:W-:Y:S01]  /*e6c0*/  IMAD.MOV.U32 R5, RZ, RZ, R4 ;  /* 0x000000ffff057224 */ /* 0x000fe200078e0004 */
[----:B------:R-:W-:Y:S01]  /*e6d0*/  @P0 SHF.R.U32.HI R5, RZ, c[0x0][0x2cc], R0 ;  /* 0x0000b300ff050a19 */ /* 0x000fe20000011600 */
[----:B------:R-:W-:Y:S01]  /*e6e0*/  IMAD.U32 R0, RZ, RZ, UR4 ;  /* 0x00000004ff007e24 */ /* 0x000fe2000f8e00ff */
[----:B------:R-:W-:Y:S03]  /*e6f0*/  PLOP3.LUT P0, PT, PT, PT, UP0, 0x40, 0x0 ;  /* 0x000000000000781c */ /* 0x000fe60003f0e808 */
[----:B------:R-:W1:Y:S01]  /*e700*/  SHFL.IDX PT, R4, R5, RZ, 0x1c1f ;  /* 0x001c1fff05047589 */ /* 0x000e6200000e0000 */
[----:B------:R-:W-:Y:S04]  /*e710*/  IADD3 R0, -R3, 0x1, R0 ;  /* 0x0000000103007810 */ /* 0x000fe80007ffe100 */
[----:B------:R-:W-:Y:S04]  /*e720*/  IADD3 R0, R0, c[0x0][0x1d0], RZ ;  /* 0x0000740000007a10 */ /* 0x000fe80007ffe0ff */
[----:B------:R-:W-:Y:S04]  /*e730*/  IADD3 R0, R0, -c[0x0][0x168], RZ ;  /* 0x80005a0000007a10 */ /* 0x000fe80007ffe0ff */
[C---:B------:R-:W-:Y:S02]  /*e740*/  IADD3 R7, R0.reuse, c[0x0][0x328], RZ ;  /* 0x0000ca0000077a10 */ /* 0x040fe40007ffe0ff */
[----:B------:R-:W-:Y:S03]  /*e750*/  IADD3 R6, R0, UR7, RZ ;  /* 0x0000000700067c10 */ /* 0x000fe6000fffe0ff */
[--C-:B-1----:R-:W-:Y:S02]  /*e760*/  IMAD.IADD R3, R7, 0x1, R4.reuse ;  /* 0x0000000107037824 */ /* 0x102fe400078e0204 */
        /* <DEDUP_REMOVED lines=16> */
.L_x_199:
[----:B------:R-:W-:Y:S04]  /*e870*/  MOV R8, c[0x0][0x32c] ;  /* 0x0000cb0000087a02 */ /* 0x000fe80000000f00 */
[----:B------:R-:W-:Y:S11]  /*e880*/  ISETP.NE.AND P0, PT, R8, 0x1, PT ;  /* 0x000000010800780c */ /* 0x000ff60003f05270 */
[----:B------:R-:W-:Y:S02]  /*e890*/  @!UPT UIADD3 URZ, URZ, URZ, URZ ;  /* 0x0000003f3f3ff290 */ /* 0x000fe4000fffe03f */
[----:B------:R-:W-:Y:S05]  /*e8a0*/  @P0 IMAD.HI.U32 R8, R4, c[0x0][0x330], RZ ;  /* 0x0000cc0004080a27 */ /* 0x000fea00078e00ff */
[----:B------:R-:W-:Y:S02]  /*e8b0*/  @P0 SHF.R.U32.HI R4, RZ, c[0x0][0x334], R8 ;  /* 0x0000cd00ff040a19 */ /* 0x000fe40000011608 */
.L_x_200:
[----:B------:R-:W-:Y:S05]  /*e8c0*/  BSYNC B0 ;  /* 0x0000000000007941 */ /* 0x000fea0003800000 */
.L_x_198:
[----:B------:R-:W-:Y:S05]  /*e8d0*/  IMAD R4, R4, c[0x0][0x32c], R10 ;  /* 0x0000cb0004047a24 */ /* 0x000fea00078e020a */
[----:B------:R-:W-:Y:S02]  /*e8e0*/  IMNMX R0, R0, R4, !PT ;  /* 0x0000000400007217 */ /* 0x000fe40007800200 */
[----:B------:R-:W-:Y:S04]  /*e8f0*/  IADD3 R4, R4, c[0x0][0x32c], RZ ;  /* 0x0000cb0004047a10 */ /* 0x000fe80007ffe0ff */
[----:B------:R-:W-:Y:S02]  /*e900*/  IMNMX R3, R3, R4, PT ;  /* 0x0000000403037217 */ /* 0x000fe40003800200 */
.L_x_197:
        /* <DEDUP_REMOVED lines=87> */
.L_x_203:
[----:B------:R-:W-:Y:S04]  /*ee80*/  MOV R5, c[0x0][0x32c] ;  /* 0x0000cb0000057a02 */ /* 0x000fe80000000f00 */
[----:B------:R-:W-:Y:S11]  /*ee90*/  ISETP.NE.AND P0, PT, R5, 0x1, PT ;  /* 0x000000010500780c */ /* 0x000ff60003f05270 */
[----:B------:R-:W-:Y:S02]  /*eea0*/  @!UPT UIADD3 URZ, URZ, URZ, URZ ;  /* 0x0000003f3f3ff290 */ /* 0x000fe4000fffe03f */
[----:B------:R-:W-:Y:S05]  /*eeb0*/  @P0 IMAD.HI.U32 R5, R0, c[0x0][0x330], RZ ;  /* 0x0000cc0000050a27 */ /* 0x000fea00078e00ff */
[----:B------:R-:W-:Y:S02]  /*eec0*/  @P0 SHF.R.U32.HI R0, RZ, c[0x0][0x334], R5 ;  /* 0x0000cd00ff000a19 */ /* 0x000fe40000011605 */
.L_x_204:
[----:B------:R-:W-:Y:S05]  /*eed0*/  BSYNC B0 ;  /* 0x0000000000007941 */ /* 0x000fea0003800000 */
.L_x_202:
[----:B------:R-:W-:Y:S05]  /*eee0*/  IMAD R0, R0, c[0x0][0x32c], R10 ;  /* 0x0000cb0000007a24 */ /* 0x000fea00078e020a */
[----:B------:R-:W-:Y:S02]  /*eef0*/  IMNMX R3, R3, R0, !PT ;  /* 0x0000000003037217 */ /* 0x000fe40007800200 */
[----:B------:R-:W-:Y:S04]  /*ef00*/  IADD3 R0, R0, c[0x0][0x32c], RZ ;  /* 0x0000cb0000007a10 */ /* 0x000fe80007ffe0ff */
[----:B------:R-:W-:Y:S02]  /*ef10*/  IMNMX R4, R4, R0, PT ;  /* 0x0000000004047217 */ /* 0x000fe40003800200 */
.L_x_201:
[----:B------:R-:W-:Y:S01]  /*ef20*/  FMNMX.FTZ R133, R8, R2, !PT ;  /* 0x0000000208857209 */ /* 0x000fe20007810000 */
[----:B------:R-:W2:Y:S01]  /*ef30*/  LDL.LU R132, [R1+0x20] ;  /* 0x0000200001847983 */ /* 0x000ea20000300800 */
[----:B------:R-:W-:Y:S02]  /*ef40*/  UP2UR UR4, UPR, URZ, 0x10 ;  /* 0x000000103f047883 */ /* 0x000fe40008000000 */
[----:B------:R-:W-:Y:S01]  /*ef50*/  FMNMX.FTZ R133, R19, R133, !PT ;  /* 0x0000008513857209 */ /* 0x000fe20007810000 */
[----:B------:R-:W-:Y:S02]  /*ef60*/  UISETP.NE.AND UP4, UPT, UR19, URZ, UPT ;  /* 0x0000003f1300728c */ /* 0x000fe4000bf85270 */
[----:B------:R-:W-:Y:S01]  /*ef70*/  UP2UR UR19, UPR, URZ, 0x8 ;  /* 0x000000083f137883 */ /* 0x000fe20008000000 */
[----:B------:R-:W-:Y:S01]  /*ef80*/  FMNMX.FTZ R133, R18, R133, !PT ;  /* 0x0000008512857209 */ /* 0x000fe20007810000 */
[----:B------:R-:W-:Y:S02]  /*ef90*/  UISETP.NE.AND UP3, UPT, UR16, URZ, UPT ;  /* 0x0000003f1000728c */ /* 0x000fe4000bf65270 */
[----:B------:R-:W-:Y:S01]  /*efa0*/  UP2UR UR16, UPR, URZ, 0x4 ;  /* 0x000000043f107883 */ /* 0x000fe20008000000 */
[----:B------:R-:W-:Y:S01]  /*efb0*/  FMNMX.FTZ R133, R17, R133, !PT ;  /* 0x0000008511857209 */ /* 0x000fe20007810000 */
[----:B------:R-:W-:Y:S02]  /*efc0*/  UISETP.NE.AND UP2, UPT, UR15, URZ, UPT ;  /* 0x0000003f0f00728c */ /* 0x000fe4000bf45270 */
[----:B------:R-:W-:Y:S01]  /*efd0*/  PLOP3.LUT P2, PT, PT, PT, UP3, 0x40, 0x0 ;  /* 0x000000000000781c */ /* 0x000fe20003f4e838 */
[----:B------:R-:W-:Y:S01]  /*efe0*/  UP2UR UR15, UPR, URZ, 0x2 ;  /* 0x000000023f0f7883 */ /* 0x000fe20008000000 */
[----:B------:R-:W-:Y:S01]  /*eff0*/  FMNMX.FTZ R133, R16, R133, !PT ;  /* 0x0000008510857209 */ /* 0x000fe20007810000 */
[----:B------:R-:W-:Y:S01]  /*f000*/  UISETP.NE.AND UP1, UPT, UR14, URZ, UPT ;  /* 0x0000003f0e00728c */ /* 0x000fe2000bf25270 */
[----:B------:R-:W-:Y:S01]  /*f010*/  PLOP3.LUT P1, PT, PT, PT, UP2, 0x40, 0x0 ;  /* 0x000000000000781c */ /* 0x000fe20003f2e828 */
[----:B------:R-:W-:Y:S01]  /*f020*/  UP2UR UR14, UPR, URZ, 0x1 ;  /* 0x000000013f0e7883 */ /* 0x000fe20008000000 */
[----:B------:R-:W-:Y:S01]  /*f030*/  FMNMX.FTZ R133, R15, R133, !PT ;  /* 0x000000850f857209 */ /* 0x000fe20007810000 */
[----:B------:R-:W-:Y:S02]  /*f040*/  UISETP.NE.AND UP0, UPT, UR5, URZ, UPT ;  /* 0x0000003f0500728c */ /* 0x000fe4000bf05270 */
[----:B------:R-:W-:Y:S01]  /*f050*/  UISETP.NE.AND UP2, UPT, UR16, URZ, UPT ;  /* 0x0000003f1000728c */ /* 0x000fe2000bf45270 */
[----:B------:R-:W-:Y:S01]  /*f060*/  FMNMX.FTZ R133, R14, R133, !PT ;  /* 0x000000850e857209 */ /* 0x000fe20007810000 */
[----:B------:R-:W-:Y:S03]  /*f070*/  UISETP.NE.AND UP3, UPT, UR19, URZ, UPT ;  /* 0x0000003f1300728c */ /* 0x000fe6000bf65270 */
        /* <DEDUP_REMOVED lines=23> */
[--C-:B------:R-:W-:Y:S01]  /*f1f0*/  FFMA.FTZ R8, R8, c[0x0][0x2d0], -R2.reuse ;  /* 0x0000b40008087a23 */ /* 0x100fe20000010802 */
[----:B------:R-:W-:Y:S01]  /*f200*/  FSEL R6, R179, -INF , !P0 ;  /* 0xff800000b3067808 */ /* 0x000fe20004000000 */
[--C-:B------:R-:W-:Y:S01]  /*f210*/  FFMA.FTZ R19, R19, c[0x0][0x2d0], -R2.reuse ;  /* 0x0000b40013137a23 */ /* 0x100fe20000010802 */
[----:B------:R-:W-:Y:S01]  /*f220*/  ISETP.GT.AND P0, PT, R3, 0x1, P2 ;  /* 0x000000010300780c */ /* 0x000fe20001704270 */
[--C-:B------:R-:W-:Y:S01]  /*f230*/  FFMA.FTZ R18, R18, c[0x0][0x2d0], -R2.reuse ;  /* 0x0000b40012127a23 */ /* 0x100fe20000010802 */
[----:B------:R-:W-:Y:S01]  /*f240*/  PLOP3.LUT P2, PT, PT, PT, UP1, 0x40, 0x0 ;  /* 0x000000000000781c */ /* 0x000fe20003f4e818 */
[--C-:B------:R-:W-:Y:S01]  /*f250*/  FFMA.FTZ R17, R17, c[0x0][0x2d0], -R2.reuse ;  /* 0x0000b40011117a23 */ /* 0x100fe20000010802 */
[----:B------:R-:W-:Y:S01]  /*f260*/  ISETP.LT.OR P0, PT, R4, 0x2, P0 ;  /* 0x000000020400780c */ /* 0x000fe20000701670 */
[--C-:B------:R-:W-:Y:S01]  /*f270*/  FFMA.FTZ R5, R16, c[0x0][0x2d0], -R2.reuse ;  /* 0x0000b40010057a23 */ /* 0x100fe20000010802 */
[----:B------:R-:W-:Y:S01]  /*f280*/  MUFU.EX2 R8, R8 ;  /* 0x0000000800087308 */ /* 0x000fe20000000800 */
[--C-:B------:R-:W-:Y:S01]  /*f290*/  FFMA.FTZ R20, R15, c[0x0][0x2d0], -R2.reuse ;  /* 0x0000b4000f147a23 */ /* 0x100fe20000010802 */
[----:B------:R-:W-:Y:S01]  /*f2a0*/  FSEL R7, R178, -INF , !P0 ;  /* 0xff800000b2077808 */ /* 0x000fe20004000000 */
[--C-:B------:R-:W-:Y:S01]  /*f2b0*/  FFMA.FTZ R14, R14, c[0x0][0x2d0], -R2.reuse ;  /* 0x0000b4000e0e7a23 */ /* 0x100fe20000010802 */
[----:B------:R-:W-:Y:S01]  /*f2c0*/  ISETP.GT.AND P0, PT, R3, 0x8, P1 ;  /* 0x000000080300780c */ /* 0x000fe20000f04270 */
[----:B------:R-:W-:Y:S01]  /*f2d0*/  FFMA.FTZ R15, R13, c[0x0][0x2d0], -R2 ;  /* 0x0000b4000d0f7a23 */ /* 0x000fe20000010802 */
[----:B------:R-:W-:Y:S01]  /*f2e0*/  PLOP3.LUT P1, PT, PT, PT, UP0, 0x40, 0x0 ;  /* 0x000000000000781c */ /* 0x000fe20003f2e808 */
[----:B------:R-:W-:Y:S01]  /*f2f0*/  UISETP.NE.AND UP1, UPT, UR15, URZ, UPT ;  /* 0x0000003f0f00728c */ /* 0x000fe2000bf25270 */
[C---:B------:R-:W-:Y:S01]  /*f300*/  ISETP.LT.OR P0, PT, R4.reuse, 0x9, P0 ;  /* 0x000000090400780c */ /* 0x040fe20000701670 */
[----:B------:R-:W-:Y:S01]  /*f310*/  UISETP.NE.AND UP0, UPT, UR14, URZ, UPT ;  /* 0x0000003f0e00728c */ /* 0x000fe2000bf05270 */
[----:B------:R-:W1:Y:S01]  /*f320*/  MUFU.EX2 R2, R0 ;  /* 0x0000000000027308 */ /* 0x000e620000000800 */
[----:B------:R-:W-:Y:S02]  /*f330*/  MOV R11, R20 ;  /* 0x00000014000b7202 */ /* 0x000fe40000000f00 */
[----:B------:R-:W-:Y:S02]  /*f340*/  FSEL R10, R177, -INF , !P0 ;  /* 0xff800000b10a7808 */ /* 0x000fe40004000000 */
[C---:B------:R-:W-:Y:S02]  /*f350*/  ISETP.GT.AND P0, PT, R3.reuse, 0x9, P2 ;  /* 0x000000090300780c */ /* 0x040fe40001704270 */
[----:B------:R-:W-:Y:S02]  /*f360*/  PLOP3.LUT P2, PT, PT, PT, UP6, 0x40, 0x0 ;  /* 0x000000000000781c */ /* 0x000fe40003f4e868 */
[----:B------:R-:W-:Y:S01]  /*f370*/  ISETP.LT.OR P0, PT, R4, 0xa, P0 ;  /* 0x0000000a0400780c */ /* 0x000fe20000701670 */
[----:B------:R-:W3:Y:S03]  /*f380*/  MUFU.EX2 R19, R19 ;  /* 0x0000001300137308 */ /* 0x000ee60000000800 */
[----:B------:R-:W-:Y:S02]  /*f390*/  FSEL R171, R176, -INF , !P0 ;  /* 0xff800000b0ab7808 */ /* 0x000fe40004000000 */
[C---:B------:R-:W-:Y:S02]  /*f3a0*/  ISETP.GT.AND P0, PT, R3.reuse, 0x10, P1 ;  /* 0x000000100300780c */ /* 0x040fe40000f04270 */
[----:B------:R-:W-:Y:S02]  /*f3b0*/  PLOP3.LUT P1, PT, PT, PT, UP5, 0x40, 0x0 ;  /* 0x000000000000781c */ /* 0x000fe40003f2e858 */
[----:B------:R-:W-:Y:S01]  /*f3c0*/  ISETP.LT.OR P0, PT, R4, 0x11, P0 ;  /* 0x000000110400780c */ /* 0x000fe20000701670 */
[----:B------:R-:W-:Y:S01]  /*f3d0*/  MUFU.EX2 R18, R18 ;  /* 0x0000001200127308 */ /* 0x000fe20000000800 */
[----:B------:R-:W-:Y:S02]  /*f3e0*/  ISETP.GT.AND P1, PT, R3, 0x18, P1 ;  /* 0x000000180300780c */ /* 0x000fe40000f24270 */
[----:B------:R-:W-:Y:S01]  /*f3f0*/  FSEL R175, R175, -INF , !P0 ;  /* 0xff800000afaf7808 */ /* 0x000fe20004000000 */
[C---:B-1----:R-:W-:Y:S01]  /*f400*/  FMUL.FTZ R13, R2.reuse, R149 ;  /* 0x00000095020d7220 */ /* 0x042fe20000410000 */
[----:B------:R-:W-:Y:S01]  /*f410*/  ISETP.GT.AND P0, PT, R3, 0x11, P2 ;  /* 0x000000110300780c */ /* 0x000fe20001704270 */
[----:B------:R-:W-:Y:S01]  /*f420*/  FMUL.FTZ R16, R2, R144 ;  /* 0x0000009002107220 */ /* 0x000fe20000410000 */
[----:B------:R-:W-:Y:S01]  /*f430*/  ISETP.LT.OR P1, PT, R4, 0x19, P1 ;  /* 0x000000190400780c */ /* 0x000fe20000f21670 */
[----:B------:R-:W-:Y:S01]  /*f440*/  FMUL.FTZ R9, R2, R153 ;  /* 0x0000009902097220 */ /* 0x000fe20000410000 */
[----:B------:R-:W-:Y:S01]  /*f450*/  ISETP.LT.OR P0, PT, R4, 0x12, P0 ;  /* 0x000000120400780c */ /* 0x000fe20000701670 */
[----:B------:R-:W1:Y:S01]  /*f460*/  MUFU.EX2 R17, R17 ;  /* 0x0000001100117308 */ /* 0x000e620000000800 */
[----:B------:R-:W-:Y:S01]  /*f470*/  FSEL R173, R173, -INF , !P1 ;  /* 0xff800000adad7808 */ /* 0x000fe20004800000 */
[----:B------:R-:W-:Y:S01]  /*f480*/  FMUL.FTZ R12, R2, R148 ;  /* 0x00000094020c7220 */ /* 0x000fe20000410000 */
[----:B------:R-:W-:Y:S01]  /*f490*/  FSEL R174, R174, -INF , !P0 ;  /* 0xff800000aeae7808 */ /* 0x000fe20004000000 */
[C---:B------:R-:W-:Y:S01]  /*f4a0*/  FMUL.FTZ R20, R2.reuse, R140 ;  /* 0x0000008c02147220 */ /* 0x040fe20000410000 */
[----:B------:R-:W-:Y:S01]  /*f4b0*/  PLOP3.LUT P0, PT, PT, PT, UP4, 0x40, 0x0 ;  /* 0x000000000000781c */ /* 0x000fe20003f0e848 */
[C---:B-----5:R-:W-:Y:S01]  /*f4c0*/  FMUL.FTZ R28, R2.reuse, R28 ;  /* 0x0000001c021c7220 */ /* 0x060fe20000410000 */
[----:B------:R-:W-:Y:S01]  /*f4d0*/  PLOP3.LUT P1, PT, PT, PT, UP3, 0x40, 0x0 ;  /* 0x000000000000781c */ /* 0x000fe20003f2e838 */
[C---:B------:R-:W-:Y:S01]  /*f4e0*/  FMUL.FTZ R29, R2.reuse, R29 ;  /* 0x0000001d021d7220 */ /* 0x040fe20000410000 */
[C---:B------:R-:W-:Y:S01]  /*f4f0*/  ISETP.GT.AND P0, PT, R3.reuse, 0x19, P0 ;  /* 0x000000190300780c */ /* 0x040fe20000704270 */
[C---:B------:R-:W-:Y:S01]  /*f500*/  FMUL.FTZ R32, R2.reuse, R32 ;  /* 0x0000002002207220 */ /* 0x040fe20000410000 */
[C---:B------:R-:W-:Y:S01]  /*f510*/  ISETP.GT.AND P1, PT, R3.reuse, 0x20, P1 ;  /* 0x000000200300780c */ /* 0x040fe20000f24270 */
[----:B------:R-:W-:Y:S01]  /*f520*/  FMUL.FTZ R33, R2, R33 ;  /* 0x0000002102217220 */ /* 0x000fe20000410000 */
[----:B------:R-:W-:Y:S01]  /*f530*/  ISETP.LT.OR P0, PT, R4, 0x1a, P0 ;  /* 0x0000001a0400780c */ /* 0x000fe20000701670 */
[----:B------:R-:W-:Y:S01]  /*f540*/  FMUL.FTZ R36, R2, R36 ;  /* 0x0000002402247220 */ /* 0x000fe20000410000 */
[----:B------:R-:W-:Y:S01]  /*f550*/  ISETP.LT.OR P1, PT, R4, 0x21, P1 ;  /* 0x000000210400780c */ /* 0x000fe20000f21670 */
[----:B------:R-:W-:Y:S01]  /*f560*/  FMUL.FTZ R37, R2, R37 ;  /* 0x0000002502257220 */ /* 0x000fe20000410000 */
[----:B------:R-:W-:Y:S01]  /*f570*/  FSEL R172, R172, -INF , !P0 ;  /* 0xff800000acac7808 */ /* 0x000fe20004000000 */
[C---:B------:R-:W-:Y:S01]  /*f580*/  FMUL.FTZ R40, R2.reuse, R40 ;  /* 0x0000002802287220 */ /* 0x040fe20000410000 */
[----:B------:R-:W-:Y:S01]  /*f590*/  PLOP3.LUT P0, PT, PT, PT, UP2, 0x40, 0x0 ;  /* 0x000000000000781c */ /* 0x000fe20003f0e828 */
[----:B------:R-:W-:Y:S01]  /*f5a0*/  FMUL.FTZ R41, R2, R41 ;  /* 0x0000002902297220 */ /* 0x000fe20000410000 */
[----:B------:R-:W-:Y:S01]  /*f5b0*/  FSEL R177, R22, -INF , !P1 ;  /* 0xff80000016b17808 */ /* 0x000fe20004800000 */
[C---:B------:R-:W-:Y:S01]  /*f5c0*/  FMUL.FTZ R44, R2.reuse, R44 ;  /* 0x0000002c022c7220 */ /* 0x040fe20000410000 */
[C---:B------:R-:W-:Y:S01]  /*f5d0*/  ISETP.GT.AND P0, PT, R3.reuse, 0x21, P0 ;  /* 0x000000210300780c */ /* 0x040fe20000704270 */
[C---:B------:R-:W-:Y:S01]  /*f5e0*/  FMUL.FTZ R45, R2.reuse, R45 ;  /* 0x0000002d022d7220 */ /* 0x040fe20000410000 */
[----:B------:R-:W-:Y:S01]  /*f5f0*/  PLOP3.LUT P1, PT, PT, PT, UP1, 0x40, 0x0 ;  /* 0x000000000000781c */ /* 0x000fe20003f2e818 */
[----:B------:R-:W-:Y:S01]  /*f600*/  FMUL.FTZ R48, R2, R48 ;  /* 0x0000003002307220 */ /* 0x000fe20000410000 */
[----:B------:R-:W-:Y:S01]  /*f610*/  ISETP.LT.OR P0, PT, R4, 0x22, P0 ;  /* 0x000000220400780c */ /* 0x000fe20000701670 */
[C---:B------:R-:W-:Y:S01]  /*f620*/  FMUL.FTZ R49, R2.reuse, R49 ;  /* 0x0000003102317220 */ /* 0x040fe20000410000 */
[----:B------:R-:W-:Y:S01]  /*f630*/  ISETP.GT.AND P1, PT, R3, 0x28, P1 ;  /* 0x000000280300780c */ /* 0x000fe20000f24270 */
[C---:B------:R-:W-:Y:S01]  /*f640*/  FMUL.FTZ R52, R2.reuse, R52 ;  /* 0x0000003402347220 */ /* 0x040fe20000410000 */
[----:B------:R-:W-:Y:S01]  /*f650*/  FSEL R178, R21, -INF , !P0 ;  /* 0xff80000015b27808 */ /* 0x000fe20004000000 */
[----:B------:R-:W-:Y:S01]  /*f660*/  FMUL.FTZ R21, R2, R141 ;  /* 0x0000008d02157220 */ /* 0x000fe20000410000 */
[----:B------:R-:W-:Y:S01]  /*f670*/  PLOP3.LUT P0, PT, PT, PT, UP0, 0x40, 0x0 ;  /* 0x000000000000781c */ /* 0x000fe20003f0e808 */
[----:B------:R-:W4:Y:S01]  /*f680*/  LDL.LU R141, [R1+0x24] ;  /* 0x00002400018d7983 */ /* 0x000f220000300800 */
[----:B------:R-:W-:Y:S01]  /*f690*/  ISETP.LT.OR P1, PT, R4, 0x29, P1 ;  /* 0x000000290400780c */ /* 0x000fe20000f21670 */
[C---:B------:R-:W-:Y:S01]  /*f6a0*/  FMUL.FTZ R53, R2.reuse, R53 ;  /* 0x0000003502357220 */ /* 0x040fe20000410000 */
[----:B------:R-:W-:Y:S01]  /*f6b0*/  ISETP.GT.AND P0, PT, R3, 0x29, P0 ;  /* 0x000000290300780c */ /* 0x000fe20000704270 */
[----:B------:R-:W-:Y:S01]  /*f6c0*/  FMUL.FTZ R56, R2, R56 ;  /* 0x0000003802387220 */ /* 0x000fe20000410000 */
[----:B------:R-:W-:Y:S01]  /*f6d0*/  FSEL R176, R24, -INF , !P1 ;  /* 0xff80000018b07808 */ /* 0x000fe20004800000 */
[----:B------:R-:W-:Y:S01]  /*f6e0*/  FMUL.FTZ R24, R2, R136 ;  /* 0x0000008802187220 */ /* 0x000fe20000410000 */
[----:B------:R-:W-:Y:S01]  /*f6f0*/  ISETP.LT.OR P0, PT, R4, 0x2a, P0 ;  /* 0x0000002a0400780c */ /* 0x000fe20000701670 */
[C---:B------:R-:W-:Y:S01]  /*f700*/  FMUL.FTZ R57, R2.reuse, R57 ;  /* 0x0000003902397220 */ /* 0x040fe20000410000 */
[----:B------:R-:W-:Y:S01]  /*f710*/  MOV R149, R169 ;  /* 0x000000a900957202 */ /* 0x000fe20000000f00 */
[C---:B------:R-:W-:Y:S01]  /*f720*/  FMUL.FTZ R60, R2.reuse, R60 ;  /* 0x0000003c023c7220 */ /* 0x040fe20000410000 */
[----:B---3--:R-:W-:Y:S01]  /*f730*/  F2FP.BF16.PACK_AB R168, R19, R8 ;  /* 0x0000000813a8723e */ /* 0x008fe200000010ff */
[C---:B------:R-:W-:Y:S01]  /*f740*/  FMUL.FTZ R61, R2.reuse, R61 ;  /* 0x0000003d023d7220 */ /* 0x040fe20000410000 */
[----:B------:R-:W-:Y:S01]  /*f750*/  MOV R153, R27 ;  /* 0x0000001b00997202 */ /* 0x000fe20000000f00 */
[C---:B------:R-:W-:Y:S01]  /*f760*/  FMUL.FTZ R64, R2.reuse, R64 ;  /* 0x0000004002407220 */ /* 0x040fe20000410000 */
[----:B------:R-:W-:Y:S01]  /*f770*/  MOV R148, R25 ;  /* 0x0000001900947202 */ /* 0x000fe20000000f00 */
[C---:B------:R-:W-:Y:S01]  /*f780*/  FMUL.FTZ R25, R2.reuse, R137 ;  /* 0x0000008902197220 */ /* 0x040fe20000410000 */
[----:B------:R-:W-:Y:S01]  /*f790*/  MOV R22, R5 ;  /* 0x0000000500167202 */ /* 0x000fe20000000f00 */
[C---:B------:R-:W-:Y:S01]  /*f7a0*/  FMUL.FTZ R5, R2.reuse, R157 ;  /* 0x0000009d02057220 */ /* 0x040fe20000410000 */
[----:B-1----:R-:W-:Y:S01]  /*f7b0*/  F2FP.BF16.PACK_AB R170, R17, R18 ;  /* 0x0000001211aa723e */ /* 0x002fe200000010ff */
[C---:B------:R-:W-:Y:S01]  /*f7c0*/  FMUL.FTZ R65, R2.reuse, R65 ;  /* 0x0000004102417220 */ /* 0x040fe20000410000 */
[----:B------:R-:W-:Y:S01]  /*f7d0*/  MOV R140, R22 ;  /* 0x00000016008c7202 */ /* 0x000fe20000000f00 */
[C---:B------:R-:W-:Y:S01]  /*f7e0*/  FMUL.FTZ R68, R2.reuse, R68 ;  /* 0x0000004402447220 */ /* 0x040fe20000410000 */
[----:B------:R-:W-:Y:S01]  /*f7f0*/  MOV R157, R15 ;  /* 0x0000000f009d7202 */ /* 0x000fe20000000f00 */
[C---:B------:R-:W-:Y:S01]  /*f800*/  FMUL.FTZ R69, R2.reuse, R69 ;  /* 0x0000004502457220 */ /* 0x040fe20000410000 */
[----:B------:R-:W-:Y:S01]  /*f810*/  MUFU.EX2 R153, R153 ;  /* 0x0000009900997308 */ /* 0x000fe20000000800 */
[C---:B------:R-:W-:Y:S01]  /*f820*/  FMUL.FTZ R72, R2.reuse, R72 ;  /* 0x0000004802487220 */ /* 0x040fe20000410000 */
[----:B------:R-:W-:Y:S01]  /*f830*/  UISETP.GT.AND UP0, UPT, UR13, UR12, UPT ;  /* 0x0000000c0d00728c */ /* 0x000fe2000bf04270 */
[C---:B------:R-:W-:Y:S01]  /*f840*/  FMUL.FTZ R73, R2.reuse, R73 ;  /* 0x0000004902497220 */ /* 0x040fe20000410000 */
[----:B------:R-:W-:Y:S01]  /*f850*/  UIADD3 UR13, UR13, -0x1, URZ ;  /* 0xffffffff0d0d7890 */ /* 0x000fe2000fffe03f */
        /* <DEDUP_REMOVED lines=27> */
[C---:B--2---:R-:W-:Y:S01]  /*fa10*/  FFMA.FTZ R0, R2.reuse, R132, R8 ;  /* 0x0000008402007223 */ /* 0x044fe20000010008 */
[----:B------:R-:W-:Y:S01]  /*fa20*/  FSEL R132, R23, -INF , !P0 ;  /* 0xff80000017847808 */ /* 0x000fe20004000000 */
[----:B------:R-:W-:Y:S01]  /*fa30*/  FMUL.FTZ R8, R2, R152 ;  /* 0x0000009802087220 */ /* 0x000fe20000410000 */
[----:B------:R-:W-:Y:S01]  /*fa40*/  MOV R152, R26 ;  /* 0x0000001a00987202 */ /* 0x000fe20000000f00 */
[----:B------:R-:W-:Y:S01]  /*fa50*/  FADD.FTZ R4, R19, R0 ;  /* 0x0000000013047221 */ /* 0x000fe20000010000 */
[----:B------:R-:W-:Y:S01]  /*fa60*/  FMNMX.FTZ R0, R6, R134, !PT ;  /* 0x0000008606007209 */ /* 0x000fe20007810000 */
[C---:B------:R-:W-:Y:S02]  /*fa70*/  FMUL.FTZ R128, R2.reuse, R128 ;  /* 0x0000008002807220 */ /* 0x040fe40000410000 */
[----:B------:R-:W-:Y:S01]  /*fa80*/  FMUL.FTZ R129, R2, R129 ;  /* 0x0000008102817220 */ /* 0x000fe20000410000 */
[----:B------:R-:W-:Y:S01]  /*fa90*/  FMNMX.FTZ R0, R7, R0, !PT ;  /* 0x0000000007007209 */ /* 0x000fe20007810000 */
[----:B------:R-:W-:Y:S03]  /*faa0*/  MUFU.EX2 R152, R152 ;  /* 0x0000009800987308 */ /* 0x000fe60000000800 */
        /* <DEDUP_REMOVED lines=15> */
[C---:B------:R-:W-:Y:S01]  /*fba0*/  FMUL.FTZ R4, R2.reuse, R156 ;  /* 0x0000009c02047220 */ /* 0x040fe20000410000 */
[----:B------:R-:W-:Y:S01]  /*fbb0*/  FSETP.NEU.FTZ.AND P0, PT, R3, -INF , PT ;  /* 0xff8000000300780b */ /* 0x000fe20003f1d000 */
[----:B------:R-:W-:Y:S01]  /*fbc0*/  FADD.FTZ R179, R17, R0 ;  /* 0x0000000011b37221 */ /* 0x000fe20000010000 */
[----:B------:R-:W-:Y:S01]  /*fbd0*/  MOV R156, R14 ;  /* 0x0000000e009c7202 */ /* 0x000fe20000000f00 */
[----:B------:R-:W-:Y:S01]  /*fbe0*/  FMUL.FTZ R17, R2, R145 ;  /* 0x0000009102117220 */ /* 0x000fe20000410000 */
[C---:B------:R-:W-:Y:S02]  /*fbf0*/  FSEL R0, R3.reuse, RZ, P0 ;  /* 0x000000ff03007208 */ /* 0x040fe40000000000 */
[----:B------:R-:W-:Y:S02]  /*fc00*/  MOV R145, R11 ;  /* 0x0000000b00917202 */ /* 0x000fe40000000f00 */
[----:B------:R-:W-:Y:S01]  /*fc10*/  MUFU.EX2 R156, R156 ;  /* 0x0000009c009c7308 */ /* 0x000fe20000000800 */
[----:B------:R-:W-:Y:S02]  /*fc20*/  FADD.FTZ R0, -R0, R134 ;  /* 0x0000008600007221 */ /* 0x000fe40000010100 */
[----:B------:R-:W-:Y:S02]  /*fc30*/  FMUL.FTZ R134, R3, c[0x0][0x2d0] ;  /* 0x0000b40003867a20 */ /* 0x000fe40000410000 */
[----:B------:R-:W-:Y:S03]  /*fc40*/  FMUL.FTZ R0, R0, c[0x0][0x2d0] ;  /* 0x0000b40000007a20 */ /* 0x000fe60000410000 */
[----:B------:R-:W-:Y:S02]  /*fc50*/  FSEL R134, R134, RZ, P0 ;  /* 0x000000ff86867208 */ /* 0x000fe40000000000 */
[----:B------:R-:W-:Y:S01]  /*fc60*/  MUFU.EX2 R145, R145 ;  /* 0x0000009100917308 */ /* 0x000fe20000000800 */
[----:B------:R-:W-:Y:S02]  /*fc70*/  PLOP3.LUT P0, PT, PT, PT, UP0, 0x80, 0x0 ;  /* 0x000000000000781c */ /* 0x000fe40003f0f008 */
[--C-:B------:R-:W-:Y:S02]  /*fc80*/  FFMA.FTZ R169, R6, c[0x0][0x2d0], -R134.reuse ;  /* 0x0000b40006a97a23 */ /* 0x100fe40000010886 */
[--C-:B------:R-:W-:Y:S02]  /*fc90*/  FFMA.FTZ R7, R7, c[0x0][0x2d0], -R134.reuse ;  /* 0x0000b40007077a23 */ /* 0x100fe40000010886 */
[--C-:B------:R-:W-:Y:S03]  /*fca0*/  FFMA.FTZ R2, R10, c[0x0][0x2d0], -R134.reuse ;  /* 0x0000b4000a027a23 */ /* 0x100fe60000010886 */
[----:B------:R-:W1:Y:S10]  /*fcb0*/  MUFU.EX2 R0, R0 ;  /* 0x0000000000007308 */ /* 0x000e740000000800 */
[----:B------:R-:W4:Y:S10]  /*fcc0*/  MUFU.EX2 R169, R169 ;  /* 0x000000a900a97308 */ /* 0x000f340000000800 */
[----:B------:R2:W3:Y:S01]  /*fcd0*/  MUFU.EX2 R144, R7 ;  /* 0x0000000700907308 */ /* 0x0004e20000000800 */
        /* <DEDUP_REMOVED lines=8> */
[C---:B------:R-:W-:Y:S02]  /*fd60*/  FMUL.FTZ R10, R0.reuse, R154 ;  /* 0x0000009a000a7220 */ /* 0x040fe40000410000 */
[C---:B------:R-:W-:Y:S01]  /*fd70*/  FMUL.FTZ R14, R0.reuse, R150 ;  /* 0x00000096000e7220 */ /* 0x040fe20000410000 */
[----:B------:R-:W-:Y:S01]  /*fd80*/  MUFU.EX2 R154, R158 ;  /* 0x0000009e009a7308 */ /* 0x000fe20000000800 */
[C---:B------:R-:W-:Y:S02]  /*fd90*/  FMUL.FTZ R15, R0.reuse, R151 ;  /* 0x00000097000f7220 */ /* 0x040fe40000410000 */
[C---:B------:R-:W-:Y:S02]  /*fda0*/  FMUL.FTZ R18, R0.reuse, R146 ;  /* 0x0000009200127220 */ /* 0x040fe40000410000 */
[C---:B--2---:R-:W-:Y:S01]  /*fdb0*/  FMUL.FTZ R7, R0.reuse, R159 ;  /* 0x0000009f00077220 */ /* 0x044fe20000410000 */
[----:B------:R-:W-:Y:S01]  /*fdc0*/  MOV R159, R148 ;  /* 0x00000094009f7202 */ /* 0x000fe20000000f00 */
        /* <DEDUP_REMOVED lines=8> */
[----:B------:R2:W-:Y:S01]  /*fe50*/  MUFU.EX2 R2, R140 ;  /* 0x0000008c00027308 */ /* 0x0005e20000000800 */
        /* <DEDUP_REMOVED lines=9> */
[----:B----4-:R-:W-:Y:S01]  /*fef0*/  FFMA.FTZ R151, R0, R141, R169 ;  /* 0x0000008d00977223 */ /* 0x010fe200000100a9 */
[----:B---3--:R-:W-:Y:S01]  /*ff00*/  F2FP.BF16.PACK_AB R169, R144, R169 ;  /* 0x000000a990a9723e */ /* 0x008fe200000010ff */
[C---:B------:R-:W-:Y:S02]  /*ff10*/  FMUL.FTZ R59, R0.reuse, R59 ;  /* 0x0000003b003b7220 */ /* 0x040fe40000410000 */
[C---:B------:R-:W-:Y:S01]  /*ff20*/  FMUL.FTZ R62, R0.reuse, R62 ;  /* 0x0000003e003e7220 */ /* 0x040fe20000410000 */
[----:B--2---:R-:W-:Y:S01]  /*ff30*/  LDSM.16.MT88.4 R140, [R236+0x4880] ;  /* 0x00488000ec8c783b */ /* 0x004fe20000004200 */
        /* <DEDUP_REMOVED lines=40> */
[----:B------:R2:W-:Y:S01]  /*101c0*/  MUFU.EX2 R149, R0 ;  /* 0x0000000000957308 */ /* 0x0005e20000000800 */
[C---:B-1----:R-:W-:Y:S08]  /*101d0*/  HMMA.16816.F32.BF16 R4, R168.reuse, R136, R4 ;  /* 0x00000088a804723c */ /* 0x042ff00000041804 */
[C---:B------:R-:W-:Y:S01]  /*101e0*/  HMMA.16816.F32.BF16 R8, R168.reuse, R138, R8 ;  /* 0x0000008aa808723c */ /* 0x040fe20000041808 */
[----:B------:R-:W1:Y:S03]  /*101f0*/  LDSM.16.MT88.4 R136, [R237+0x4080] ;  /* 0x00408000ed88783b */ /* 0x000e660000004200 */
[--C-:B--2---:R-:W-:Y:S04]  /*10200*/  FFMA.FTZ R0, R174, c[0x0][0x2d0], -R134.reuse ;  /* 0x0000b400ae007a23 */ /* 0x104fe80000010886 */
[----:B------:R2:W3:Y:S01]  /*10210*/  MUFU.EX2 R150, R0 ;  /* 0x0000000000967308 */ /* 0x0004e20000000800 */
[C---:B-1----:R-:W-:Y:S03]  /*10220*/  HMMA.16816.F32.BF16 R12, R168.reuse, R136, R12 ;  /* 0x00000088a80c723c */ /* 0x042fe6000004180c */
[--C-:B--2---:R-:W-:Y:S06]  /*10230*/  FFMA.FTZ R0, R173, c[0x0][0x2d0], -R134.reuse ;  /* 0x0000b400ad007a23 */ /* 0x104fec0000010886 */
[----:B------:R1:W-:Y:S01]  /*10240*/  MUFU.EX2 R148, R0 ;  /* 0x0000000000947308 */ /* 0x0003e20000000800 */
[C---:B------:R-:W-:Y:S01]  /*10250*/  HMMA.16816.F32.BF16 R16, R168.reuse, R138, R16 ;  /* 0x0000008aa810723c */ /* 0x040fe20000041810 */
[----:B------:R-:W2:Y:S02]  /*10260*/  LDSM.16.MT88.4 R136, [R240+0x4080] ;  /* 0x00408000f088783b */ /* 0x000ea40000004200 */
        /* <DEDUP_REMOVED lines=54> */
[----:B------:R-:W-:Y:S01]  /*105d0*/  MOV R177, R154 ;  /* 0x0000009a00b17202 */ /* 0x000fe20000000f00 */
[----:B------:R-:W-:Y:S02]  /*105e0*/  FADD.FTZ R2, R149, R2 ;  /* 0x0000000295027221 */ /* 0x000fe40000010000 */
[C---:B------:R-:W-:Y:S01]  /*105f0*/  HMMA.16816.F32.BF16 R4, R136.reuse, R140, R4 ;  /* 0x0000008c8804723c */ /* 0x040fe20000041804 */
[----:B------:R2:W-:Y:S04]  /*10600*/  MUFU.EX2 R172, R0 ;  /* 0x0000000000ac7308 */ /* 0x0005e80000000800 */
[----:B------:R-:W-:Y:S03]  /*10610*/  FADD.FTZ R2, R150, R2 ;  /* 0x0000000296027221 */ /* 0x000fe60000010000 */
[C---:B------:R-:W-:Y:S01]  /*10620*/  HMMA.16816.F32.BF16 R8, R136.reuse, R142, R8 ;  /* 0x0000008e8808723c */ /* 0x040fe20000041808 */
[----:B------:R-:W3:Y:S03]  /*10630*/  LDSM.16.MT88.4 R140, [R237+0x4880] ;  /* 0x00488000ed8c783b */ /* 0x000ee60000004200 */
[--C-:B--2---:R-:W-:Y:S01]  /*10640*/  FFMA.FTZ R0, R178, c[0x0][0x2d0], -R134.reuse ;  /* 0x0000b400b2007a23 */ /* 0x104fe20000010886 */
[----:B------:R-:W-:Y:S03]  /*10650*/  MOV R178, R153 ;  /* 0x0000009900b27202 */ /* 0x000fe60000000f00 */
[----:B------:R2:W4:Y:S01]  /*10660*/  MUFU.EX2 R173, R0 ;  /* 0x0000000000ad7308 */ /* 0x0005220000000800 */
[----:B------:R-:W-:Y:S01]  /*10670*/  F2FP.BF16.PACK_AB R170, R177, R178 ;  /* 0x000000b2b1aa723e */ /* 0x000fe200000010ff */
[C---:B---3--:R-:W-:Y:S03]  /*10680*/  HMMA.16816.F32.BF16 R12, R136.reuse, R140, R12 ;  /* 0x0000008c880c723c */ /* 0x048fe6000004180c */
[--C-:B--2---:R-:W-:Y:S01]  /*10690*/  FFMA.FTZ R0, R176, c[0x0][0x2d0], -R134.reuse ;  /* 0x0000b400b0007a23 */ /* 0x104fe20000010886 */
[----:B------:R-:W-:Y:S01]  /*106a0*/  MOV R176, R152 ;  /* 0x0000009800b07202 */ /* 0x000fe20000000f00 */
[----:B------:R-:W-:Y:S01]  /*106b0*/  FFMA.FTZ R134, R132, c[0x0][0x2d0], -R134 ;  /* 0x0000b40084867a23 */ /* 0x000fe20000010886 */
[----:B------:R-:W-:Y:S02]  /*106c0*/  LDSM.16.MT88.4 R152, [R236+0x5080] ;  /* 0x00508000ec98783b */ /* 0x000fe40000004200 */
[C---:B------:R-:W-:Y:S01]  /*106d0*/  HMMA.16816.F32.BF16 R16, R136.reuse, R142, R16 ;  /* 0x0000008e8810723c */ /* 0x040fe20000041810 */
[----:B------:R2:W-:Y:S03]  /*106e0*/  MUFU.EX2 R132, R0 ;  /* 0x0000000000847308 */ /* 0x0005e60000000800 */
[----:B-1----:R-:W-:Y:S02]  /*106f0*/  F2FP.BF16.PACK_AB R168, R176, R179 ;  /* 0x000000b3b0a8723e */ /* 0x002fe400000010ff */
[----:B----4-:R-:W-:Y:S01]  /*10700*/  F2FP.BF16.PACK_AB R169, R173, R172 ;  /* 0x000000acada9723e */ /* 0x010fe200000010ff */
[----:B------:R-:W1:Y:S04]  /*10710*/  LDSM.16.MT88.4 R140, [R240+0x4880] ;  /* 0x00488000f08c783b */ /* 0x000e680000004200 */
[----:B------:R-:W3:Y:S01]  /*10720*/  MUFU.EX2 R134, R134 ;  /* 0x0000008600867308 */ /* 0x000ee20000000800 */
[----:B--2---:R-:W-:Y:S04]  /*10730*/  FADD.FTZ R0, R156, R151 ;  /* 0x000000979c007221 */ /* 0x004fe80000010000 */
        /* <DEDUP_REMOVED lines=9> */
[C---:B-1----:R-:W-:Y:S03]  /*107d0*/  HMMA.16816.F32.BF16 R20, R136.reuse, R140, R20 ;  /* 0x0000008c8814723c */ /* 0x042fe60000041814 */
        /* <DEDUP_REMOVED lines=95> */
.L_x_195:
[----:B-1----:R-:W2:Y:S04]  /*10dd0*/  LDL.LU R0, [R1+0x20] ;  /* 0x0000200001007983 */ /* 0x002ea80000300800 */
[----:B------:R-:W3:Y:S01]  /*10de0*/  LDL.LU R3, [R1+0x24] ;  /* 0x0000240001037983 */ /* 0x000ee20000300800 */
[----:B------:R-:W-:-:S03]  /*10df0*/  PLOP3.LUT P2, PT, PT, PT, PT, 0x8, 0x0 ;  /* 0x000000000000781c */ /* 0x000fc60003f4e170 */
[----:B--2---:R-:W1:Y:S04]  /*10e00*/  SHFL.BFLY PT, R5, R0, 0x2, 0x1f ;  /* 0x0c401f0000057f89 */ /* 0x004e6800000e0000 */
[----:B---3--:R-:W2:Y:S01]  /*10e10*/  SHFL.BFLY PT, R2, R3, 0x2, 0x1f ;  /* 0x0c401f0003027f89 */ /* 0x008ea200000e0000 */
[----:B-1----:R-:W-:Y:S02]  /*10e20*/  FADD.FTZ R5, R5, R0 ;  /* 0x0000000005057221 */ /* 0x002fe40000010000 */
[----:B--2---:R-:W-:-:S03]  /*10e30*/  FADD.FTZ R2, R2, R3 ;  /* 0x0000000302027221 */ /* 0x004fc60000010000 */
[----:B------:R-:W1:Y:S04]  /*10e40*/  SHFL.BFLY PT, R0, R5, 0x1, 0x1f ;  /* 0x0c201f0005007f89 */ /* 0x000e6800000e0000 */
[----:B------:R-:W2:Y:S01]  /*10e50*/  SHFL.BFLY PT, R6, R2, 0x1, 0x1f ;  /* 0x0c201f0002067f89 */ /* 0x000ea200000e0000 */
[----:B-1----:R-:W-:Y:S01]  /*10e60*/  FADD.FTZ R5, R5, R0 ;  /* 0x0000000005057221 */ /* 0x002fe20000010000 */
[----:B------:R-:W-:Y:S01]  /*10e70*/  MOV R0, RZ ;  /* 0x000000ff00007202 */ /* 0x000fe20000000f00 */
[----:B--2---:R-:W-:-:S03]  /*10e80*/  FADD.FTZ R6, R2, R6 ;  /* 0x0000000602067221 */ /* 0x004fc60000010000 */
[----:B------:R-:W-:Y:S02]  /*10e90*/  FSETP.NE.FTZ.AND P1, PT, R5, RZ, PT ;  /* 0x000000ff0500720b */ /* 0x000fe40003f35000 */
[----:B------:R-:W-:Y:S02]  /*10ea0*/  MOV R2, RZ ;  /* 0x000000ff00027202 */ /* 0x000fe40000000f00 */
[----:B------:R-:W-:-:S09]  /*10eb0*/  FSETP.NE.FTZ.AND P0, PT, R6, RZ, PT ;  /* 0x000000ff0600720b */ /* 0x000fd20003f15000 */
[----:B------:R-:W1:Y:S01]  /*10ec0*/  @P1 MUFU.RCP R0, R5 ;  /* 0x0000000500001308 */ /* 0x000e620000001000 */
[----:B------:R-:W-:-:S05]  /*10ed0*/  @P1 MOV R3, 0x3f317218 ;  /* 0x3f31721800031802 */ /* 0x000fca0000000f00 */
[----:B------:R-:W-:Y:S02]  /*10ee0*/  @P1 FMUL.FTZ R4, R3, c[0x0][0x2d0] ;  /* 0x0000b40003041a20 */ /* 0x000fe40000410000 */
[----:B------:R-:W-:Y:S08]  /*10ef0*/  @P0 MUFU.RCP R2, R6 ;  /* 0x0000000600020308 */ /* 0x000ff00000001000 */
[----:B------:R-:W2:Y:S01]  /*10f00*/  @P1 MUFU.LG2 R5, R5 ;  /* 0x0000000500051308 */ /* 0x000ea20000000c00 */
[----:B-1----:R-:W-:-:S02]  /*10f10*/  FMUL.FTZ R14, R0, R28 ;  /* 0x0000001c000e7220 */ /* 0x002fc40000410000 */
[C---:B------:R-:W-:Y:S02]  /*10f20*/  FMUL.FTZ R13, R0.reuse, R29 ;  /* 0x0000001d000d7220 */ /* 0x040fe40000410000 */
[C---:B------:R-:W-:Y:S02]  /*10f30*/  FMUL.FTZ R12, R0.reuse, R32 ;  /* 0x00000020000c7220 */ /* 0x040fe40000410000 */
[C---:B------:R-:W-:Y:S01]  /*10f40*/  FMUL.FTZ R11, R0.reuse, R33 ;  /* 0x00000021000b7220 */ /* 0x040fe20000410000 */
[----:B------:R-:W1:Y:S01]  /*10f50*/  @P0 MUFU.LG2 R6, R6 ;  /* 0x0000000600060308 */ /* 0x000e620000000c00 */
        /* <DEDUP_REMOVED lines=14> */
[----:B------:R-:W-:Y:S01]  /*11040*/  MOV R36, 0xff800000 ;  /* 0xff80000000247802 */ /* 0x000fe20000000f00 */
[C---:B------:R-:W-:Y:S01]  /*11050*/  FMUL.FTZ R9, R0.reuse, R37 ;  /* 0x0000002500097220 */ /* 0x040fe20000410000 */
[----:B------:R-:W-:Y:S01]  /*11060*/  MOV R37, 0xff800000 ;  /* 0xff80000000257802 */ /* 0x000fe20000000f00 */
        /* <DEDUP_REMOVED lines=44> */
[----:B------:R-:W-:Y:S01]  /*11330*/  FMUL.FTZ R22, R0, R129 ;  /* 0x0000008100167220 */ /* 0x000fe20000410000 */
[----:B------:R-:W-:Y:S01]  /*11340*/  @P0 MOV R0, 0x3f317218 ;  /* 0x3f31721800000802 */ /* 0x000fe20000000f00 */
[----:B--2---:R-:W-:Y:S02]  /*11350*/  @P1 FMUL.FTZ R5, R5, 0.69314718246459960938 ;  /* 0x3f31721805051820 */ /* 0x004fe40000410000 */
[----:B-1----:R-:W-:Y:S02]  /*11360*/  @P0 FMUL.FTZ R3, R6, 0.69314718246459960938 ;  /* 0x3f31721806030820 */ /* 0x002fe40000410000 */
[----:B------:R-:W-:Y:S02]  /*11370*/  @P0 FMUL.FTZ R0, R0, c[0x0][0x2d0] ;  /* 0x0000b40000000a20 */ /* 0x000fe40000410000 */
        /* <DEDUP_REMOVED lines=63> */
[----:B------:R-:W-:Y:S02]  /*11770*/  FMUL.FTZ R131, R2, R131 ;  /* 0x0000008302837220 */ /* 0x000fe40000410000 */
[----:B------:R-:W-:Y:S02]  /*11780*/  @P1 FFMA.FTZ R36, R4, R133, R5 ;  /* 0x0000008504241223 */ /* 0x000fe40000010005 */
[----:B------:R-:W-:Y:S02]  /*11790*/  @P0 FFMA.FTZ R37, R0, R132, R3 ;  /* 0x0000008400250223 */ /* 0x000fe40000010003 */
.L_x_163:
[----:B------:R-:W-:Y:S05]  /*117a0*/  @P2 BRA `(.L_x_206) ;  /* 0x0000194000002947 */ /* 0x000fea0003800000 */
[----:B------:R-:W1:Y:S01]  /*117b0*/  S2R R16, SR_CTAID.Y ;  /* 0x0000000000107919 */ /* 0x000e620000002600 */
[----:B------:R-:W-:Y:S01]  /*117c0*/  F2FP.BF16.PACK_AB R109, R11, R12 ;  /* 0x0000000c0b6d723e */ /* 0x000fe200000010ff */
[----:B------:R-:W-:Y:S01]  /*117d0*/  BSSY B0, `(.L_x_207) ;  /* 0x0000134000007945 */ /* 0x000fe20003800000 */
[----:B------:R-:W-:Y:S01]  /*117e0*/  F2FP.BF16.PACK_AB R117, R13, R14 ;  /* 0x0000000e0d75723e */ /* 0x000fe200000010ff */
[----:B------:R-:W2:Y:S01]  /*117f0*/  S2R R12, SR_TID.X ;  /* 0x00000000000c7919 */ /* 0x000ea20000002100 */
[----:B------:R-:W-:-:S02]  /*11800*/  F2FP.BF16.PACK_AB R65, R7, R8 ;  /* 0x000000080741723e */ /* 0x000fc400000010ff */
[----:B------:R-:W-:Y:S01]  /*11810*/  F2FP.BF16.PACK_AB R101, R9, R10 ;  /* 0x0000000a0965723e */ /* 0x000fe200000010ff */
[----:B------:R-:W3:Y:S01]  /*11820*/  S2R R13, SR_CTAID.Z ;  /* 0x00000000000d7919 */ /* 0x000ee20000002700 */
[----:B------:R-:W-:Y:S02]  /*11830*/  F2FP.BF16.PACK_AB R105, R35, R34 ;  /* 0x000000222369723e */ /* 0x000fe400000010ff */
[----:B------:R-:W-:Y:S01]  /*11840*/  F2FP.BF16.PACK_AB R34, R81, R80 ;  /* 0x000000505122723e */ /* 0x000fe200000010ff */
[----:B------:R-:W-:Y:S01]  /*11850*/  IMAD.MOV.U32 R80, RZ, RZ, c[0x0][0x4e8] ;  /* 0x00013a00ff507624 */ /* 0x000fe200078e00ff */
[----:B------:R-:W4:Y:S01]  /*11860*/  S2R R81, SR_CTAID.X ;  /* 0x0000000000517919 */ /* 0x000f220000002500 */
[----:B------:R-:W-:Y:S02]  /*11870*/  F2FP.BF16.PACK_AB R41, R157, R156 ;  /* 0x0000009c9d29723e */ /* 0x000fe400000010ff */
[----:B------:R-:W-:Y:S01]  /*11880*/  F2FP.BF16.PACK_AB R158, R159, R158 ;  /* 0x0000009e9f9e723e */ /* 0x000fe200000010ff */
[----:B------:R-:W-:Y:S01]  /*11890*/  BAR.SYNC.DEFER_BLOCKING 0x1, 0x100 ;  /* 0x0044000000007b1d */ /* 0x000fe20000010000 */
[C---:B------:R-:W-:Y:S01]  /*118a0*/  ISETP.NE.AND P3, PT, R80.reuse, 0x1, PT ;  /* 0x000000015000780c */ /* 0x040fe20003f65270 */
[----:B------:R-:W-:Y:S01]  /*118b0*/  IMAD R80, R80, c[0x0][0x388], RZ ;  /* 0x0000e20050507a24 */ /* 0x000fe200078e02ff */
[----:B------:R-:W-:-:S02]  /*118c0*/  F2FP.BF16.PACK_AB R85, R153, R152 ;  /* 0x000000989955723e */ /* 0x000fc400000010ff */
[----:B------:R-:W-:Y:S02]  /*118d0*/  F2FP.BF16.PACK_AB R154, R155, R154 ;  /* 0x0000009a9b9a723e */ /* 0x000fe400000010ff */
[----:B-1----:R-:W-:Y:S01]  /*118e0*/  SHF.R.S32.HI R0, RZ, 0x1f, R16 ;  /* 0x0000001fff007819 */ /* 0x002fe20000011410 */
[----:B------:R-:W-:Y:S01]  /*118f0*/  IMAD.WIDE.U32 R14, R16, c[0x0][0x490], RZ ;  /* 0x00012400100e7a25 */ /* 0x000fe200078e00ff */
[----:B------:R-:W-:Y:S02]  /*11900*/  F2FP.BF16.PACK_AB R148, R149, R148 ;  /* 0x000000949594723e */ /* 0x000fe400000010ff */
[----:B--2---:R-:W-:Y:S01]  /*11910*/  SHF.R.S32.HI R20, RZ, 0x1f, R12 ;  /* 0x0000001fff147819 */ /* 0x004fe2000001140c */
[C---:B------:R-:W-:Y:S01]  /*11920*/  IMAD R4, R0.reuse, c[0x0][0x490], RZ ;  /* 0x0001240000047a24 */ /* 0x040fe200078e02ff */
[----:B------:R-:W-:Y:S01]  /*11930*/  F2FP.BF16.PACK_AB R150, R151, R150 ;  /* 0x000000969796723e */ /* 0x000fe200000010ff */
[----:B------:R-:W-:Y:S01]  /*11940*/  IMAD R3, R0, c[0x0][0x3e8], RZ ;  /* 0x0000fa0000037a24 */ /* 0x000fe200078e02ff */
[-C--:B------:R-:W-:Y:S01]  /*11950*/  LEA.HI R0, R20, R12.reuse, RZ, 0x2 ;  /* 0x0000000c14007211 */ /* 0x080fe200078f10ff */
[----:B------:R-:W-:Y:S01]  /*11960*/  IMAD R4, R16, c[0x0][0x494], R4 ;  /* 0x0001250010047a24 */ /* 0x000fe200078e0204 */
[----:B------:R-:W-:Y:S01]  /*11970*/  LEA.HI R6, R20, R12, RZ, 0x5 ;  /* 0x0000000c14067211 */ /* 0x000fe200078f28ff */
[C---:B------:R-:W-:Y:S01]  /*11980*/  IMAD R3, R16.reuse, c[0x0][0x3ec], R3 ;  /* 0x0000fb0010037a24 */ /* 0x040fe200078e0203 */
[----:B------:R-:W-:Y:S01]  /*11990*/  SHF.R.S32.HI R8, RZ, 0x2, R0 ;  /* 0x00000002ff087819 */ /* 0x000fe20000011400 */
[----:B------:R-:W-:Y:S01]  /*119a0*/  IMAD.IADD R5, R15, 0x1, R4 ;  /* 0x000000010f057824 */ /* 0x000fe200078e0204 */
[----:B------:R-:W-:Y:S01]  /*119b0*/  SHF.R.S32.HI R2, RZ, 0x1f, R0 ;  /* 0x0000001fff027819 */ /* 0x000fe20000011400 */
[----:B------:R-:W-:Y:S01]  /*119c0*/  IMAD.WIDE.U32 R16, R16, c[0x0][0x3e8], RZ ;  /* 0x0000fa0010107a25 */ /* 0x000fe200078e00ff */
[----:B------:R-:W-:-:S02]  /*119d0*/  LOP3.LUT R0, R0, 0xfffffffc, RZ, 0xc0, !PT ;  /* 0xfffffffc00007812 */ /* 0x000fc400078ec0ff */
[----:B------:R-:W-:Y:S01]  /*119e0*/  LOP3.LUT R7, R6, 0xffffffe0, RZ, 0xc0, !PT ;  /* 0xffffffe006077812 */ /* 0x000fe200078ec0ff */
[----:B------:R-:W-:Y:S01]  /*119f0*/  IMAD.MOV.U32 R4, RZ, RZ, R14 ;  /* 0x000000ffff047224 */ /* 0x000fe200078e000e */
[----:B------:R-:W-:Y:S01]  /*11a00*/  LEA.HI R2, R2, R8, RZ, 0x3 ;  /* 0x0000000802027211 */ /* 0x000fe200078f18ff */
[----:B------:R-:W-:Y:S01]  /*11a10*/  IMAD.IADD R10, R12, 0x1, -R0 ;  /* 0x000000010c0a7824 */ /* 0x000fe200078e0a00 */
[-C--:B------:R-:W-:Y:S01]  /*11a20*/  LEA.HI R11, R20, R12.reuse, RZ, 0x3 ;  /* 0x0000000c140b7211 */ /* 0x080fe200078f18ff */
[----:B------:R-:W-:Y:S01]  /*11a30*/  IMAD.IADD R0, R12, 0x1, -R7 ;  /* 0x000000010c007824 */ /* 0x000fe200078e0a07 */
[----:B------:R-:W-:Y:S01]  /*11a40*/  LOP3.LUT R7, R2, 0xfffffff8, RZ, 0xc0, !PT ;  /* 0xfffffff802077812 */ /* 0x000fe200078ec0ff */
[----:B------:R-:W-:Y:S01]  /*11a50*/  IMAD.IADD R3, R17, 0x1, R3 ;  /* 0x0000000111037824 */ /* 0x000fe200078e0203 */
[----:B------:R-:W-:Y:S01]  /*11a60*/  LOP3.LUT R9, R11, 0xfffffff8, RZ, 0xc0, !PT ;  /* 0xfffffff80b097812 */ /* 0x000fe200078ec0ff */
[----:B------:R-:W-:Y:S01]  /*11a70*/  IMAD.MOV.U32 R2, RZ, RZ, R16 ;  /* 0x000000ffff027224 */ /* 0x000fe200078e0010 */
[----:B------:R-:W-:Y:S01]  /*11a80*/  LEA.HI R20, R20, R12, RZ, 0x6 ;  /* 0x0000000c14147211 */ /* 0x000fe200078f30ff */
[----:B------:R-:W-:Y:S01]  /*11a90*/  IMAD.IADD R8, R8, 0x1, -R7 ;  /* 0x0000000108087824 */ /* 0x000fe200078e0a07 */
[----:B---3--:R-:W-:Y:S01]  /*11aa0*/  SHF.R.S32.HI R7, RZ, 0x1f, R13 ;  /* 0x0000001fff077819 */ /* 0x008fe2000001140d */
[----:B------:R-:W-:Y:S01]  /*11ab0*/  IMAD.IADD R9, R12, 0x1, -R9 ;  /* 0x000000010c097824 */ /* 0x000fe200078e0a09 */
[----:B------:R-:W-:Y:S01]  /*11ac0*/  SHF.R.S32.HI R12, RZ, 0x1f, R0 ;  /* 0x0000001fff0c7819 */ /* 0x000fe20000011400 */
[----:B------:R-:W-:Y:S01]  /*11ad0*/  IMAD.WIDE.U32 R16, R13, c[0x0][0x498], R4 ;  /* 0x000126000d107a25 */ /* 0x000fe200078e0004 */
[----:B------:R-:W-:-:S02]  /*11ae0*/  LOP3.LUT P0, RZ, R0, 0x3, RZ, 0xc0, !PT ;  /* 0x0000000300ff7812 */ /* 0x000fc4000780c0ff */
[----:B------:R-:W-:Y:S01]  /*11af0*/  LEA.HI R15, R12, R0, RZ, 0x2 ;  /* 0x000000000c0f7211 */ /* 0x000fe200078f10ff */
[C---:B------:R-:W-:Y:S01]  /*11b00*/  IMAD R21, R7.reuse, c[0x0][0x498], RZ ;  /* 0x0001260007157a24 */ /* 0x040fe200078e02ff */
[--C-:B------:R-:W-:Y:S01]  /*11b10*/  SHF.R.S32.HI R0, RZ, 0x1f, R6.reuse ;  /* 0x0000001fff007819 */ /* 0x100fe20000011406 */
[----:B------:R-:W-:Y:S01]  /*11b20*/  IMAD R18, R7, c[0x0][0x3f0], RZ ;  /* 0x0000fc0007127a24 */ /* 0x000fe200078e02ff */
[----:B------:R-:W-:Y:S01]  /*11b30*/  SHF.R.S32.HI R7, RZ, 0x5, R6 ;  /* 0x00000005ff077819 */ /* 0x000fe20000011406 */
[C---:B------:R-:W-:Y:S01]  /*11b40*/  IMAD R21, R13.reuse, c[0x0][0x49c], R21 ;  /* 0x000127000d157a24 */ /* 0x040fe200078e0215 */
[----:B------:R-:W-:Y:S01]  /*11b50*/  SHF.R.S32.HI R19, RZ, 0x3, R11 ;  /* 0x00000003ff137819 */ /* 0x000fe2000001140b */
[C---:B------:R-:W-:Y:S01]  /*11b60*/  IMAD R18, R13.reuse, c[0x0][0x3f4], R18 ;  /* 0x0000fd000d127a24 */ /* 0x040fe200078e0212 */
[----:B------:R-:W-:Y:S01]  /*11b70*/  LEA.HI R0, R0, R7, RZ, 0x3 ;  /* 0x0000000700007211 */ /* 0x000fe200078f18ff */
[----:B------:R-:W-:Y:S01]  /*11b80*/  IMAD.WIDE.U32 R12, R13, c[0x0][0x3f0], R2 ;  /* 0x0000fc000d0c7a25 */ /* 0x000fe200078e0002 */
[----:B------:R-:W-:-:S02]  /*11b90*/  LEA.HI R2, R10, R10, RZ, 0x1 ;  /* 0x0000000a0a027211 */ /* 0x000fc400078f08ff */
[----:B------:R-:W-:Y:S01]  /*11ba0*/  LOP3.LUT R3, R0, 0xffffff8, RZ, 0xc0, !PT ;  /* 0x0ffffff800037812 */ /* 0x000fe200078ec0ff */
[----:B------:R-:W-:Y:S01]  /*11bb0*/  IMAD.SHL.U32 R6, R19, 0x40, RZ ;  /* 0x0000004013067824 */ /* 0x000fe200078e00ff */
[----:B------:R-:W-:Y:S01]  /*11bc0*/  R2P PR, R8, 0x6 ;  /* 0x0000000608007804 */ /* 0x000fe20000000000 */
[----:B------:R-:W-:Y:S01]  /*11bd0*/  IMAD.SHL.U32 R4, R9, 0x8, RZ ;  /* 0x0000000809047824 */ /* 0x000fe200078e00ff */
[----:B------:R-:W-:Y:S01]  /*11be0*/  F2FP.BF16.PACK_AB R144, R145, R144 ;  /* 0x000000909190723e */ /* 0x000fe200000010ff */
[----:B------:R-:W-:Y:S01]  /*11bf0*/  IMAD R5, R9, 0x20, R19 ;  /* 0x0000002009057824 */ /* 0x000fe200078e0213 */
[----:B------:R-:W-:Y:S01]  /*11c00*/  LOP3.LUT R0, R6, 0x1c0, RZ, 0xc0, !PT ;  /* 0x000001c006007812 */ /* 0x000fe200078ec0ff */
[C---:B------:R-:W-:Y:S01]  /*11c10*/  IMAD.IADD R9, R7.reuse, 0x1, -R3 ;  /* 0x0000000107097824 */ /* 0x040fe200078e0a03 */
[----:B------:R-:W-:Y:S01]  /*11c20*/  LOP3.LUT R3, R2, 0x1ffffffe, RZ, 0xc0, !PT ;  /* 0x1ffffffe02037812 */ /* 0x000fe200078ec0ff */
[----:B------:R-:W-:Y:S01]  /*11c30*/  IMAD R14, R7, 0x200, R10 ;  /* 0x00000200070e7824 */ /* 0x000fe200078e020a */
[----:B------:R-:W-:Y:S01]  /*11c40*/  SHF.R.U32.HI R2, RZ, 0x3, R0 ;  /* 0x00000003ff027819 */ /* 0x000fe20000011600 */
[----:B----4-:R-:W-:Y:S01]  /*11c50*/  IMAD R7, R81, 0x80, R5 ;  /* 0x0000008051077824 */ /* 0x010fe200078e0205 */
[----:B------:R-:W-:Y:S01]  /*11c60*/  LOP3.LUT R0, R0, 0x38, R4, 0xf8, !PT ;  /* 0x0000003800007812 */ /* 0x000fe200078ef804 */
[----:B------:R-:W-:Y:S01]  /*11c70*/  IMAD.IADD R11, R10, 0x1, -R3 ;  /* 0x000000010a0b7824 */ /* 0x000fe200078e0a03 */
[----:B------:R-:W-:Y:S01]  /*11c80*/  SHF.R.S32.HI R6, RZ, 0x2, R15 ;  /* 0x00000002ff067819 */ /* 0x000fe2000001140f */
[----:B------:R-:W-:Y:S01]  /*11c90*/  IMAD.SHL.U32 R5, R8, 0x40, RZ ;  /* 0x0000004008057824 */ /* 0x000fe200078e00ff */
[----:B------:R-:W-:Y:S01]  /*11ca0*/  LOP3.LUT R10, R0, R2, RZ, 0x3c, !PT ;  /* 0x00000002000a7212 */ /* 0x000fe200078e3cff */
[----:B------:R-:W-:Y:S01]  /*11cb0*/  @P3 IMAD.HI.U32 R2, R7, c[0x0][0x4ec], RZ ;  /* 0x00013b0007023a27 */ /* 0x000fe200078e00ff */
[----:B------:R-:W-:-:S02]  /*11cc0*/  LOP3.LUT R3, R8, 0x1, RZ, 0xc0, !PT ;  /* 0x0000000108037812 */ /* 0x000fc400078ec0ff */
[----:B------:R-:W-:Y:S01]  /*11cd0*/  F2FP.BF16.PACK_AB R146, R147, R146 ;  /* 0x000000929392723e */ /* 0x000fe200000010ff */
[--C-:B------:R-:W-:Y:S01]  /*11ce0*/  IMAD.MOV.U32 R0, RZ, RZ, R7.reuse ;  /* 0x000000ffff007224 */ /* 0x100fe200078e0007 */
[----:B------:R-:W-:Y:S02]  /*11cf0*/  @P3 SHF.R.U32.HI R0, RZ, c[0x0][0x4f0], R2 ;  /* 0x00013c00ff003a19 */ /* 0x000fe40000011602 */
[----:B------:R-:W-:Y:S01]  /*11d00*/  LOP3.LUT R2, R5, 0x1c0, RZ, 0xc0, !PT ;  /* 0x000001c005027812 */ /* 0x000fe200078ec0ff */
[----:B------:R-:W-:Y:S01]  /*11d10*/  IMAD R5, R9, 0x10, R6 ;  /* 0x0000001009057824 */ /* 0x000fe200078e0206 */
[----:B------:R-:W-:Y:S01]  /*11d20*/  ISETP.NE.U32.AND P4, PT, R3, 0x1, PT ;  /* 0x000000010300780c */ /* 0x000fe20003f85070 */
[----:B------:R-:W-:Y:S01]  /*11d30*/  IMAD.SHL.U32 R6, R20, 0x8, RZ ;  /* 0x0000000814067824 */ /* 0x000fe200078e00ff */
[----:B------:R-:W-:Y:S01]  /*11d40*/  LEA.HI R9, R2, R2, RZ, 0x1d ;  /* 0x0000000202097211 */ /* 0x000fe200078fe8ff */
[----:B------:R-:W-:Y:S01]  /*11d50*/  IMAD.MOV R8, RZ, RZ, -R0 ;  /* 0x000000ffff087224 */ /* 0x000fe200078e0a00 */
[----:B------:R-:W-:Y:S01]  /*11d60*/  F2FP.BF16.PACK_AB R140, R141, R140 ;  /* 0x0000008c8d8c723e */ /* 0x000fe200000010ff */
[----:B------:R-:W-:Y:S01]  /*11d70*/  IMAD.MOV.U32 R2, RZ, RZ, R12 ;  /* 0x000000ffff027224 */ /* 0x000fe200078e000c */
[----:B------:R-:W-:Y:S01]  /*11d80*/  F2FP.BF16.PACK_AB R142, R143, R142 ;  /* 0x0000008e8f8e723e */ /* 0x000fe200000010ff */
[----:B------:R-:W-:Y:S01]  /*11d90*/  IMAD.IADD R3, R13, 0x1, R18 ;  /* 0x000000010d037824 */ /* 0x000fe200078e0212 */
[----:B------:R-:W-:Y:S01]  /*11da0*/  LOP3.LUT R18, R10, 0x7ffffe00, R6, 0xf8, !PT ;  /* 0x7ffffe000a127812 */ /* 0x000fe200078ef806 */
[----:B------:R-:W-:Y:S01]  /*11db0*/  IMAD R12, R8, c[0x0][0x4e8], R7 ;  /* 0x00013a00080c7a24 */ /* 0x000fe200078e0207 */
[----:B------:R-:W-:Y:S01]  /*11dc0*/  SHF.R.S32.HI R6, RZ, 0x1f, R0 ;  /* 0x0000001fff067819 */ /* 0x000fe20000011400 */
[----:B------:R-:W-:Y:S01]  /*11dd0*/  IMAD R8, R11, 0x8, R5 ;  /* 0x000000080b087824 */ /* 0x000fe200078e0205 */
[----:B------:R-:W-:Y:S01]  /*11de0*/  F2FP.BF16.PACK_AB R136, R137, R136 ;  /* 0x000000888988723e */ /* 0x000fe200000010ff */
[----:B------:R-:W-:Y:S01]  /*11df0*/  IMAD.U32 R10, R14, 0x2, R9 ;  /* 0x000000020e0a7824 */ /* 0x000fe200078e0009 */
[----:B------:R-:W-:Y:S01]  /*11e00*/  F2FP.BF16.PACK_AB R138, R139, R138 ;  /* 0x0000008a8b8a723e */ /* 0x000fe200000010ff */
[----:B------:R-:W-:Y:S01]  /*11e10*/  IMAD R8, R81, 0x80, R8 ;  /* 0x0000008051087824 */ /* 0x000fe200078e0208 */
[----:B------:R-:W-:Y:S01]  /*11e20*/  F2FP.BF16.PACK_AB R113, R31, R30 ;  /* 0x0000001e1f71723e */ /* 0x000fe200000010ff */
[----:B------:R-:W-:Y:S01]  /*11e30*/  IMAD R9, R6, c[0x0][0x3e0], RZ ;  /* 0x0000f80006097a24 */ /* 0x000fe200078e02ff */
[----:B------:R-:W-:Y:S01]  /*11e40*/  F2FP.BF16.PACK_AB R89, R39, R38 ;  /* 0x000000262759723e */ /* 0x000fe200000010ff */
[----:B------:R-:W-:Y:S01]  /*11e50*/  IMAD R5, R81, 0x80, R5 ;  /* 0x0000008051057824 */ /* 0x000fe200078e0205 */
[----:B------:R-:W-:Y:S01]  /*11e60*/  F2FP.BF16.PACK_AB R43, R43, R42 ;  /* 0x0000002a2b2b723e */ /* 0x000fe200000010ff */
[----:B------:R-:W-:Y:S01]  /*11e70*/  IMAD.WIDE.U32 R6, R0, c[0x0][0x3e0], R2 ;  /* 0x0000f80000067a25 */ /* 0x000fe200078e0002 */
[----:B------:R-:W-:-:S02]  /*11e80*/  F2FP.BF16.PACK_AB R44, R45, R44 ;  /* 0x0000002c2d2c723e */ /* 0x000fc400000010ff */
[C---:B------:R-:W-:Y:S01]  /*11e90*/  ISETP.GE.OR P6, PT, R5.reuse, R80, P0 ;  /* 0x000000500500720c */ /* 0x040fe200007c6670 */
[----:B------:R-:W-:Y:S01]  /*11ea0*/  @P3 IMAD.HI.U32 R2, R8, c[0x0][0x4ec], RZ ;  /* 0x00013b0008023a27 */ /* 0x000fe200078e00ff */
[----:B------:R-:W-:Y:S02]  /*11eb0*/  IADD3 R5, R5, 0x8, RZ ;  /* 0x0000000805057810 */ /* 0x000fe40007ffe0ff */
[----:B------:R-:W-:Y:S01]  /*11ec0*/  F2FP.BF16.PACK_AB R46, R47, R46 ;  /* 0x0000002e2f2e723e */ /* 0x000fe200000010ff */
[----:B------:R-:W-:Y:S01]  /*11ed0*/  IMAD.MOV.U32 R3, RZ, RZ, R8 ;  /* 0x000000ffff037224 */ /* 0x000fe200078e0008 */
[----:B------:R-:W-:Y:S01]  /*11ee0*/  @P3 SHF.R.U32.HI R3, RZ, c[0x0][0x4f0], R2 ;  /* 0x00013c00ff033a19 */ /* 0x000fe20000011602 */
[----:B------:R-:W-:Y:S01]  /*11ef0*/  IMAD R9, R0, c[0x0][0x3e4], R9 ;  /* 0x0000f90000097a24 */ /* 0x000fe200078e0209 */
[----:B------:R-:W-:Y:S01]  /*11f00*/  ISETP.GE.OR P5, PT, R5, R80, P0 ;  /* 0x000000500500720c */ /* 0x000fe200007a6670 */
[----:B------:R-:W-:Y:S01]  /*11f10*/  IMAD.SHL.U32 R0, R10, 0x2, RZ ;  /* 0x000000020a007824 */ /* 0x000fe200078e00ff */
[----:B------:R-:W-:Y:S01]  /*11f20*/  SHF.R.S32.HI R5, RZ, 0x1f, R3 ;  /* 0x0000001fff057819 */ /* 0x000fe20000011403 */
[----:B------:R-:W-:Y:S01]  /*11f30*/  IMAD.IADD R7, R7, 0x1, R9 ;  /* 0x0000000107077824 */ /* 0x000fe200078e0209 */
[----:B------:R-:W-:-:S02]  /*11f40*/  IADD3 R16, P0, R3, R16, RZ ;  /* 0x0000001003107210 */ /* 0x000fc40007f1e0ff */
[----:B------:R-:W-:Y:S01]  /*11f50*/  SHF.R.S32.HI R10, RZ, 0x1f, R12 ;  /* 0x0000001fff0a7819 */ /* 0x000fe2000001140c */
[----:B------:R-:W-:Y:S01]  /*11f60*/  STS [R0+0x80], R41 ;  /* 0x0000802900007388 */ /* 0x000fe20000000800 */
[----:B------:R-:W-:Y:S01]  /*11f70*/  IADD3.X R17, R5, R17, R21, P0, !PT ;  /* 0x0000001105117210 */ /* 0x000fe200007fe415 */
[----:B------:R-:W-:Y:S01]  /*11f80*/  IMAD.MOV R5, RZ, RZ, -R3 ;  /* 0x000000ffff057224 */ /* 0x000fe200078e0a03 */
[----:B------:R-:W-:Y:S01]  /*11f90*/  IADD3 R9, R0, 0x80, RZ ;  /* 0x0000008000097810 */ /* 0x000fe20007ffe0ff */
[----:B------:R-:W-:Y:S01]  /*11fa0*/  IMAD R10, R10, c[0x0][0x3d8], RZ ;  /* 0x0000f6000a0a7a24 */ /* 0x000fe200078e02ff */
[----:B------:R-:W-:Y:S01]  /*11fb0*/  IADD3 R2, R0, 0x70, RZ ;  /* 0x0000007000027810 */ /* 0x000fe20007ffe0ff */
[----:B------:R-:W-:Y:S01]  /*11fc0*/  IMAD R5, R5, c[0x0][0x4e8], R8 ;  /* 0x00013a0005057a24 */ /* 0x000fe200078e0208 */
[----:B------:R-:W-:Y:S01]  /*11fd0*/  @P4 IADD3 R2, R9, 0x10, RZ ;  /* 0x0000001009024810 */ /* 0x000fe20007ffe0ff */
[----:B------:R-:W-:Y:S01]  /*11fe0*/  IMAD.MOV.U32 R8, RZ, RZ, 0x40 ;  /* 0x00000040ff087424 */ /* 0x000fe200078e00ff */
[----:B------:R-:W-:Y:S01]  /*11ff0*/  STS [R0+0x480], R158 ;  /* 0x0004809e00007388 */ /* 0x000fe20000000800 */
[----:B------:R-:W-:Y:S01]  /*12000*/  IMAD.MOV.U32 R9, RZ, RZ, 0x20 ;  /* 0x00000020ff097424 */ /* 0x000fe200078e00ff */
[----:B------:R-:W-:Y:S01]  /*12010*/  F2FP.BF16.PACK_AB R48, R49, R48 ;  /* 0x000000303130723e */ /* 0x000fe200000010ff */
[C---:B------:R-:W-:Y:S01]  /*12020*/  IMAD R20, R12.reuse, c[0x0][0x3dc], R10 ;  /* 0x0000f7000c147a24 */ /* 0x040fe200078e020a */
[----:B------:R-:W-:Y:S01]  /*12030*/  STS [R2], R85 ;  /* 0x0000005502007388 */ /* 0x000fe20000000800 */
[----:B------:R-:W-:Y:S01]  /*12040*/  IMAD.WIDE.U32 R12, R12, c[0x0][0x3d8], R6 ;  /* 0x0000f6000c0c7a25 */ /* 0x000fe200078e0006 */
[----:B------:R-:W-:-:S02]  /*12050*/  SEL R7, R8, 0xffffffc0, !P2 ;  /* 0xffffffc008077807 */ /* 0x000fc40005000000 */
[----:B------:R-:W-:Y:S01]  /*12060*/  SHF.R.S32.HI R8, RZ, 0x1f, R5 ;  /* 0x0000001fff087819 */ /* 0x000fe20000011405 */
[----:B------:R-:W-:Y:S01]  /*12070*/  STS [R2+0x400], R154 ;  /* 0x0004009a02007388 */ /* 0x000fe20000000800 */
[----:B------:R-:W-:Y:S01]  /*12080*/  SEL R9, R9, 0xffffffe0, !P1 ;  /* 0xffffffe009097807 */ /* 0x000fe20004800000 */
[----:B------:R-:W-:Y:S01]  /*12090*/  IMAD.IADD R6, R0, 0x1, R7 ;  /* 0x0000000100067824 */ /* 0x000fe200078e0207 */
[----:B------:R-:W-:Y:S01]  /*120a0*/  F2FP.BF16.PACK_AB R50, R51, R50 ;  /* 0x000000323332723e */ /* 0x000fe200000010ff */
[----:B------:R-:W-:Y:S01]  /*120b0*/  IMAD R10, R8, c[0x0][0x488], RZ ;  /* 0x00012200080a7a24 */ /* 0x000fe200078e02ff */
[----:B------:R-:W-:Y:S01]  /*120c0*/  F2FP.BF16.PACK_AB R52, R53, R52 ;  /* 0x000000343534723e */ /* 0x000fe200000010ff */
[----:B------:R-:W-:Y:S01]  /*120d0*/  IMAD.IADD R3, R0, 0x1, R9 ;  /* 0x0000000100037824 */ /* 0x000fe200078e0209 */
[----:B------:R-:W-:Y:S01]  /*120e0*/  F2FP.BF16.PACK_AB R54, R55, R54 ;  /* 0x000000363736723e */ /* 0x000fe200000010ff */
[----:B------:R-:W-:Y:S01]  /*120f0*/  IMAD.IADD R15, R9, 0x1, R2 ;  /* 0x00000001090f7824 */ /* 0x000fe200078e0202 */
[----:B------:R-:W-:Y:S01]  /*12100*/  F2FP.BF16.PACK_AB R57, R57, R56 ;  /* 0x000000383939723e */ /* 0x000fe200000010ff */
[----:B------:R-:W-:Y:S01]  /*12110*/  IMAD.WIDE.U32 R8, R5, c[0x0][0x488], R16 ;  /* 0x0001220005087a25 */ /* 0x000fe200078e0010 */
[----:B------:R-:W-:Y:S01]  /*12120*/  STS [R3+0x80], R148 ;  /* 0x0000809403007388 */ /* 0x000fe20000000800 */
[----:B------:R-:W-:-:S02]  /*12130*/  F2FP.BF16.PACK_AB R58, R59, R58 ;  /* 0x0000003a3b3a723e */ /* 0x000fc400000010ff */
[----:B------:R-:W-:Y:S01]  /*12140*/  IMAD R10, R5, c[0x0][0x48c], R10 ;  /* 0x00012300050a7a24 */ /* 0x000fe200078e020a */
[----:B------:R-:W-:Y:S01]  /*12150*/  STS [R3+0x480], R150 ;  /* 0x0004809603007388 */ /* 0x000fe20000000800 */
[----:B------:R-:W-:Y:S01]  /*12160*/  IMAD.IADD R14, R7, 0x1, R2 ;  /* 0x00000001070e7824 */ /* 0x000fe200078e0202 */
[----:B------:R-:W-:Y:S01]  /*12170*/  F2FP.BF16.PACK_AB R42, R61, R60 ;  /* 0x0000003c3d2a723e */ /* 0x000fe200000010ff */
[----:B------:R-:W-:Y:S01]  /*12180*/  IMAD.IADD R5, R7, 0x1, R3 ;  /* 0x0000000107057824 */ /* 0x000fe200078e0203 */
[----:B------:R-:W-:Y:S01]  /*12190*/  STS [R15], R144 ;  /* 0x000000900f007388 */ /* 0x000fe20000000800 */
[----:B------:R-:W-:Y:S01]  /*121a0*/  IMAD.IADD R7, R15, 0x1, R7 ;  /* 0x000000010f077824 */ /* 0x000fe200078e0207 */
[----:B------:R-:W-:Y:S01]  /*121b0*/  F2FP.BF16.PACK_AB R62, R63, R62 ;  /* 0x0000003e3f3e723e */ /* 0x000fe200000010ff */
[----:B------:R-:W-:Y:S01]  /*121c0*/  IMAD.IADD R9, R9, 0x1, R10 ;  /* 0x0000000109097824 */ /* 0x000fe200078e020a */
        /* <DEDUP_REMOVED lines=41> */
[----:B------:R-:W-:Y:S01]  /*12460*/  LEA R16, P0, R8, c[0x0][0x450], 0x2 ;  /* 0x0001140008107a11 */ /* 0x000fe200078010ff */
        /* <DEDUP_REMOVED lines=10> */
[----:B------:R-:W-:-:S03]  /*12510*/  LEA.HI.X R9, R8, c[0x0][0x454], R9, 0x2, P0 ;  /* 0x0001150008097a11 */ /* 0x000fc600000f1409 */
        /* <DEDUP_REMOVED lines=24> */
[----:B------:R2:W-:Y:S04]  /*126a0*/  STS [R0+0xc480], R102 ;  /* 0x00c4806600007388 */ /* 0x0005e80000000800 */
[----:B------:R3:W-:Y:S04]  /*126b0*/  STS [R2+0xc000], R28 ;  /* 0x00c0001c02007388 */ /* 0x0007e80000000800 */
[----:B------:R4:W-:Y:S04]  /*126c0*/  STS [R2+0xc400], R106 ;  /* 0x00c4006a02007388 */ /* 0x0009e80000000800 */
[----:B------:R-:W-:Y:S01]  /*126d0*/  STS [R3+0xc080], R27 ;  /* 0x00c0801b03007388 */ /* 0x000fe20000000800 */
[----:B-1----:R-:W-:-:S03]  /*126e0*/  LEA R30, P0, R12, c[0x0][0x380], 0x1 ;  /* 0x0000e0000c1e7a11 */ /* 0x002fc600078008ff */
[----:B------:R-:W-:Y:S04]  /*126f0*/  STS [R3+0xc480], R110 ;  /* 0x00c4806e03007388 */ /* 0x000fe80000000800 */
[----:B------:R-:W-:Y:S04]  /*12700*/  STS [R15+0xc000], R26 ;  /* 0x00c0001a0f007388 */ /* 0x000fe80000000800 */
[----:B------:R-:W-:Y:S01]  /*12710*/  STS [R15+0xc400], R114 ;  /* 0x00c400720f007388 */ /* 0x000fe20000000800 */
[----:B--2---:R-:W-:-:S03]  /*12720*/  IMAD.SHL.U32 R0, R18, 0x2, RZ ;  /* 0x0000000212007824 */ /* 0x004fc600078e00ff */
[----:B------:R-:W-:Y:S01]  /*12730*/  STS [R6+0xc080], R25 ;  /* 0x00c0801906007388 */ /* 0x000fe20000000800 */
[----:B---3--:R-:W-:-:S03]  /*12740*/  IMAD R28, R81, 0x80, R19 ;  /* 0x00000080511c7824 */ /* 0x008fc600078e0213 */
[----:B------:R-:W-:Y:S01]  /*12750*/  STS [R6+0xc480], R118 ;  /* 0x00c4807606007388 */ /* 0x000fe20000000800 */
[----:B----4-:R-:W-:-:S03]  /*12760*/  IMAD.IADD R2, R13, 0x1, R20 ;  /* 0x000000010d027824 */ /* 0x010fc600078e0214 */
[----:B------:R-:W-:Y:S02]  /*12770*/  STS [R14+0xc000], R24 ;  /* 0x00c000180e007388 */ /* 0x000fe40000000800 */
[----:B------:R-:W-:Y:S02]  /*12780*/  LEA.HI.X R29, R12, c[0x0][0x384], R2, 0x1, P0 ;  /* 0x0000e1000c1d7a11 */ /* 0x000fe400000f0c02 */
[----:B------:R-:W-:Y:S01]  /*12790*/  STS [R14+0xc400], R122 ;  /* 0x00c4007a0e007388 */ /* 0x000fe20000000800 */
[----:B------:R-:W-:-:S03]  /*127a0*/  ISETP.GE.AND P0, PT, R28, R80, PT ;  /* 0x000000501c00720c */ /* 0x000fc60003f06270 */
[----:B------:R-:W-:Y:S04]  /*127b0*/  STS [R5+0xc080], R23 ;  /* 0x00c0801705007388 */ /* 0x000fe80000000800 */
[----:B------:R-:W-:Y:S04]  /*127c0*/  STS [R5+0xc480], R126 ;  /* 0x00c4807e05007388 */ /* 0x000fe80000000800 */
[----:B------:R-:W-:Y:S04]  /*127d0*/  STS [R7+0xc000], R22 ;  /* 0x00c0001607007388 */ /* 0x000fe80000000800 */
[----:B------:R-:W-:Y:S04]  /*127e0*/  STS [R7+0xc400], R130 ;  /* 0x00c4008207007388 */ /* 0x000fe80000000800 */
[----:B------:R-:W-:Y:S04]  /*127f0*/  SHFL.IDX PT, R10, R16, RZ, 0x1c1f ;  /* 0x001c1fff100a7589 */ /* 0x000fe800000e0000 */
[----:B------:R-:W1:Y:S04]  /*12800*/  SHFL.IDX PT, R11, R9, RZ, 0x1c1f ;  /* 0x001c1fff090b7589 */ /* 0x000e6800000e0000 */
[----:B------:R-:W-:Y:S06]  /*12810*/  BAR.SYNC.DEFER_BLOCKING 0x1, 0x100 ;  /* 0x0044000000007b1d */ /* 0x000fec0000010000 */
[----:B------:R-:W-:Y:S04]  /*12820*/  SHFL.IDX PT, R8, R16, 0x1, 0x1c1f ;  /* 0x003c1f0010087f89 */ /* 0x000fe800000e0000 */
[----:B------:R-:W2:Y:S04]  /*12830*/  SHFL.IDX PT, R9, R9, 0x1, 0x1c1f ;  /* 0x003c1f0009097f89 */ /* 0x000ea800000e0000 */
[----:B------:R3:W4:Y:S04]  /*12840*/  SHFL.IDX PT, R2, R30, RZ, 0x181f ;  /* 0x00181fff1e027589 */ /* 0x00072800000e0000 */
[----:B------:R3:W3:Y:S04]  /*12850*/  SHFL.IDX PT, R3, R29, RZ, 0x181f ;  /* 0x00181fff1d037589 */ /* 0x0006e800000e0000 */
[----:B-1----:R1:W-:Y:S04]  /*12860*/  @!P6 ST.E [R10.64], R36 ;  /* 0x000000240a00e985 */ /* 0x0023e8000c101918 */
[----:B--2---:R1:W-:Y:S04]  /*12870*/  @!P5 ST.E [R8.64], R37 ;  /* 0x000000250800d985 */ /* 0x0043e8000c101918 */
[----:B------:R1:W2:Y:S04]  /*12880*/  LDS.128 R44, [R0+0x1080] ;  /* 0x00108000002c7984 */ /* 0x0002a80000000c00 */
        /* <DEDUP_REMOVED lines=10> */
[----:B------:R1:W1:Y:S01]  /*12930*/  LDS.128 R76, [R0+0xf080] ;  /* 0x00f08000004c7984 */ /* 0x0002620000000c00 */
[----:B------:R-:W-:Y:S05]  /*12940*/  @P0 BRA `(.L_x_208) ;  /* 0x000001c000000947 */ /* 0x000fea0003800000 */
[----:B--234-:R-:W2:Y:S01]  /*12950*/  LDS.128 R24, [R0+0x80] ;  /* 0x0000800000187984 */ /* 0x01cea20000000c00 */
[----:B------:R-:W-:-:S02]  /*12960*/  IADD3 R7, R4, 0x40, RZ ;  /* 0x0000004004077810 */ /* 0x000fc40007ffe0ff */
[C---:B-1----:R-:W-:Y:S01]  /*12970*/  IADD3 R8, R4.reuse, 0x80, RZ ;  /* 0x0000008004087810 */ /* 0x042fe20007ffe0ff */
[----:B------:R-:W1:Y:S01]  /*12980*/  LDS.128 R20, [R0+0x4080] ;  /* 0x0040800000147984 */ /* 0x000e620000000c00 */
[----:B------:R-:W-:Y:S02]  /*12990*/  IADD3 R9, R4, 0xc0, RZ ;  /* 0x000000c004097810 */ /* 0x000fe40007ffe0ff */
[----:B------:R-:W-:Y:S01]  /*129a0*/  ISETP.GE.AND P2, PT, R7, c[0x0][0x3c8], PT ;  /* 0x0000f20007007a0c */ /* 0x000fe20003f46270 */
[----:B------:R-:W3:Y:S01]  /*129b0*/  LDS.128 R16, [R0+0x8080] ;  /* 0x0080800000107984 */ /* 0x000ee20000000c00 */
[----:B------:R-:W-:Y:S02]  /*129c0*/  ISETP.GE.AND P1, PT, R8, c[0x0][0x3c8], PT ;  /* 0x0000f20008007a0c */ /* 0x000fe40003f26270 */
[----:B------:R-:W-:Y:S01]  /*129d0*/  ISETP.GE.AND P0, PT, R9, c[0x0][0x3c8], PT ;  /* 0x0000f20009007a0c */ /* 0x000fe20003f06270 */
[----:B------:R4:W1:Y:S01]  /*129e0*/  LDS.128 R12, [R0+0xc080] ;  /* 0x00c08000000c7984 */ /* 0x0008620000000c00 */
[----:B------:R-:W-:-:S07]  /*129f0*/  ISETP.GE.AND P3, PT, R4, c[0x0][0x3c8], PT ;  /* 0x0000f20004007a0c */ /* 0x000fce0003f66270 */
[----:B------:R-:W-:-:S04]  /*12a00*/  @!P2 SHF.R.S32.HI R5, RZ, 0x1f, R7 ;  /* 0x0000001fff05a819 */ /* 0x000fc80000011407 */
[----:B------:R-:W-:Y:S02]  /*12a10*/  @!P0 SHF.R.S32.HI R6, RZ, 0x1f, R9 ;  /* 0x0000001fff068819 */ /* 0x000fe40000011409 */
[----:B------:R-:W-:Y:S01]  /*12a20*/  @!P2 LEA.HI R7, R5, R7, RZ, 0x3 ;  /* 0x000000070507a211 */ /* 0x000fe200078f18ff */
[----:B------:R-:W-:Y:S01]  /*12a30*/  @!P3 IMAD.WIDE R10, R4, 0x2, R2 ;  /* 0x00000002040ab825 */ /* 0x000fe200078e0202 */
[----:B----4-:R-:W-:-:S04]  /*12a40*/  @!P1 SHF.R.S32.HI R0, RZ, 0x1f, R8 ;  /* 0x0000001fff009819 */ /* 0x010fc80000011408 */
        /* <DEDUP_REMOVED lines=8> */
[----:B-1----:R2:W-:Y:S03]  /*12ad0*/  @!P2 ST.E.128 [R8.64], R20 ;  /* 0x000000140800a985 */ /* 0x0025e6000c101d18 */
[----:B------:R-:W-:Y:S01]  /*12ae0*/  @!P0 IMAD.WIDE R2, R0, 0x2, R2 ;  /* 0x0000000200028825 */ /* 0x000fe200078e0202 */
[----:B---3--:R2:W-:Y:S04]  /*12af0*/  @!P1 ST.E.128 [R6.64], R16 ;  /* 0x0000001006009985 */ /* 0x0085e8000c101d18 */
[----:B------:R2:W-:Y:S02]  /*12b00*/  @!P0 ST.E.128 [R2.64], R12 ;  /* 0x0000000c02008985 */ /* 0x0005e4000c101d18 */
.L_x_208:
[----:B--234-:R-:W-:Y:S05]  /*12b10*/  BSYNC B0 ;  /* 0x0000000000007941 */ /* 0x01cfea0003800000 */
.L_x_207:
        /* <DEDUP_REMOVED lines=30> */
.L_x_210:
[----:B------:R-:W-:Y:S05]  /*12d00*/  BSYNC B0 ;  /* 0x0000000000007941 */ /* 0x000fea0003800000 */
.L_x_209:
        /* <DEDUP_REMOVED lines=30> */
.L_x_212:
[----:B------:R-:W-:Y:S05]  /*12ef0*/  BSYNC B0 ;  /* 0x0000000000007941 */ /* 0x000fea0003800000 */
.L_x_211:
        /* <DEDUP_REMOVED lines=31> */
.L_x_206:
[----:B------:R-:W1:Y:S01]  /*130f0*/  S2R R9, SR_TID.X ;  /* 0x0000000000097919 */ /* 0x000e620000002100 */
[----:B------:R-:W-:Y:S03]  /*13100*/  BSSY B0, `(.L_x_213) ;  /* 0x0000027000007945 */ /* 0x000fe60003800000 */
[----:B------:R-:W2:Y:S01]  /*13110*/  S2R R10, SR_CTAID.Z ;  /* 0x00000000000a7919 */ /* 0x000ea20000002700 */
[----:B-1----:R-:W-:Y:S02]  /*13120*/  ISETP.GT.AND P0, PT, R9, 0x7f, PT ;  /* 0x0000007f0900780c */ /* 0x002fe40003f04270 */
[----:B--2---:R-:W-:-:S11]  /*13130*/  SHF.R.S32.HI R11, RZ, 0x1f, R10 ;  /* 0x0000001fff0b7819 */ /* 0x004fd6000001140a */
[----:B------:R-:W-:Y:S05]  /*13140*/  @P0 BRA `(.L_x_214) ;  /* 0x0000022000000947 */ /* 0x000fea0003800000 */
[----:B------:R-:W1:Y:S01]  /*13150*/  S2R R5, SR_CTAID.X ;  /* 0x0000000000057919 */ /* 0x000e620000002500 */
[----:B------:R-:W-:-:S05]  /*13160*/  MOV R2, c[0x0][0x4e8] ;  /* 0x00013a0000027a02 */ /* 0x000fca0000000f00 */
[----:B------:R-:W-:Y:S01]  /*13170*/  IMAD R0, R2, c[0x0][0x388], RZ ;  /* 0x0000e20002007a24 */ /* 0x000fe200078e02ff */
[----:B-1----:R-:W-:-:S04]  /*13180*/  LEA R5, R5, R9, 0x7 ;  /* 0x0000000905057211 */ /* 0x002fc800078e38ff */
[----:B------:R-:W-:-:S13]  /*13190*/  ISETP.GE.AND P0, PT, R5, R0, PT ;  /* 0x000000000500720c */ /* 0x000fda0003f06270 */
[----:B------:R-:W-:Y:S05]  /*131a0*/  @P0 BRA `(.L_x_214) ;  /* 0x000001c000000947 */ /* 0x000fea0003800000 */
[----:B------:R-:W1:Y:S01]  /*131b0*/  S2R R4, SR_CTAID.Y ;  /* 0x0000000000047919 */ /* 0x000e620000002600 */
[----:B------:R-:W-:Y:S02]  /*131c0*/  ISETP.NE.AND P0, PT, R2, 0x1, PT ;  /* 0x000000010200780c */ /* 0x000fe40003f05270 */
[----:B------:R-:W-:-:S11]  /*131d0*/  MOV R0, R5 ;  /* 0x0000000500007202 */ /* 0x000fd60000000f00 */
[----:B------:R-:W-:-:S05]  /*131e0*/  @P0 IMAD.HI.U32 R2, R5, c[0x0][0x4ec], RZ ;  /* 0x00013b0005020a27 */ /* 0x000fca00078e00ff */
[----:B------:R-:W-:Y:S02]  /*131f0*/  @P0 SHF.R.U32.HI R0, RZ, c[0x0][0x4f0], R2 ;  /* 0x00013c00ff000a19 */ /* 0x000fe40000011602 */
[----:B-1----:R-:W-:Y:S01]  /*13200*/  SHF.R.S32.HI R3, RZ, 0x1f, R4 ;  /* 0x0000001fff037819 */ /* 0x002fe20000011404 */
[----:B------:R-:W-:-:S04]  /*13210*/  IMAD.WIDE.U32 R6, R4, c[0x0][0x490], RZ ;  /* 0x0001240004067a25 */ /* 0x000fc800078e00ff */
[----:B------:R-:W-:-:S04]  /*13220*/  IMAD R3, R3, c[0x0][0x490], RZ ;  /* 0x0001240003037a24 */ /* 0x000fc800078e02ff */
[----:B------:R-:W-:Y:S01]  /*13230*/  IMAD R2, R4, c[0x0][0x494], R3 ;  /* 0x0001250004027a24 */ /* 0x000fe200078e0203 */
[----:B------:R-:W-:-:S04]  /*13240*/  IADD3 R4, -R0, RZ, RZ ;  /* 0x000000ff00047210 */ /* 0x000fc80007ffe1ff */
[----:B------:R-:W-:Y:S01]  /*13250*/  IADD3 R3, R7, R2, RZ ;  /* 0x0000000207037210 */ /* 0x000fe20007ffe0ff */
[----:B------:R-:W-:Y:S02]  /*13260*/  IMAD.MOV.U32 R2, RZ, RZ, R6 ;  /* 0x000000ffff027224 */ /* 0x000fe400078e0006 */
[----:B------:R-:W-:Y:S02]  /*13270*/  IMAD R7, R11, c[0x0][0x498], RZ ;  /* 0x000126000b077a24 */ /* 0x000fe400078e02ff */
[----:B------:R-:W-:Y:S02]  /*13280*/  IMAD R4, R4, c[0x0][0x4e8], R5 ;  /* 0x00013a0004047a24 */ /* 0x000fe400078e0205 */
[----:B------:R-:W-:-:S03]  /*13290*/  IMAD.WIDE.U32 R2, R10, c[0x0][0x498], R2 ;  /* 0x000126000a027a25 */ /* 0x000fc600078e0002 */
[----:B------:R-:W-:Y:S01]  /*132a0*/  SHF.R.S32.HI R5, RZ, 0x1f, R4 ;  /* 0x0000001fff057819 */ /* 0x000fe20000011404 */
[----:B------:R-:W-:Y:S01]  /*132b0*/  IMAD R6, R10, c[0x0][0x49c], R7 ;  /* 0x000127000a067a24 */ /* 0x000fe200078e0207 */
[----:B------:R-:W-:Y:S02]  /*132c0*/  SHF.R.S32.HI R7, RZ, 0x1f, R0 ;  /* 0x0000001fff077819 */ /* 0x000fe40000011400 */
[----:B------:R-:W-:Y:S01]  /*132d0*/  IADD3 R2, P0, R0, R2, RZ ;  /* 0x0000000200027210 */ /* 0x000fe20007f1e0ff */
[----:B------:R-:W-:-:S03]  /*132e0*/  IMAD R0, R5, c[0x0][0x488], RZ ;  /* 0x0001220005007a24 */ /* 0x000fc600078e02ff */
[----:B------:R-:W-:Y:S01]  /*132f0*/  IADD3.X R3, R7, R3, R6, P0, !PT ;  /* 0x0000000307037210 */ /* 0x000fe200007fe406 */
[----:B------:R-:W-:-:S04]  /*13300*/  IMAD R0, R4, c[0x0][0x48c], R0 ;  /* 0x0001230004007a24 */ /* 0x000fc800078e0200 */
[----:B------:R-:W-:-:S05]  /*13310*/  IMAD.WIDE.U32 R2, R4, c[0x0][0x488], R2 ;  /* 0x0001220004027a25 */ /* 0x000fca00078e0002 */
[----:B------:R-:W-:Y:S02]  /*13320*/  IADD3 R0, R3, R0, RZ ;  /* 0x0000000003007210 */ /* 0x000fe40007ffe0ff */
[----:B------:R-:W-:-:S04]  /*13330*/  LEA R4, P0, R2, c[0x0][0x450], 0x2 ;  /* 0x0001140002047a11 */ /* 0x000fc800078010ff */
[----:B------:R-:W-:Y:S01]  /*13340*/  LEA.HI.X R5, R2, c[0x0][0x454], R0, 0x2, P0 ;  /* 0x0001150002057a11 */ /* 0x000fe200000f1400 */
[----:B------:R-:W-:-:S05]  /*13350*/  IMAD.MOV.U32 R0, RZ, RZ, -0x800000 ;  /* 0xff800000ff007424 */ /* 0x000fca00078e00ff */
[----:B------:R1:W-:Y:S03]  /*13360*/  STG.E [R4.64], R0 ;  /* 0x0000000004007986 */ /* 0x0003e6000c101918 */
.L_x_214:
[----:B------:R-:W-:Y:S05]  /*13370*/  BSYNC B0 ;  /* 0x0000000000007941 */ /* 0x000fea0003800000 */
.L_x_213:
[----:B------:R-:W2:Y:S01]  /*13380*/  S2R R6, SR_CTAID.Y ;  /* 0x0000000000067919 */ /* 0x000ea20000002600 */
[----:B-1----:R-:W-:Y:S01]  /*13390*/  SHF.R.S32.HI R0, RZ, 0x1f, R9 ;  /* 0x0000001fff007819 */ /* 0x002fe20000011409 */
[----:B------:R-:W-:Y:S01]  /*133a0*/  BSSY B0, `(.L_x_215) ;  /* 0x0000044000007945 */ /* 0x000fe20003800000 */
[----:B------:R-:W-:Y:S01]  /*133b0*/  MOV R17, c[0x0][0x4e8] ;  /* 0x00013a0000117a02 */ /* 0x000fe20000000f00 */
[----:B------:R-:W1:Y:S01]  /*133c0*/  S2R R14, SR_CTAID.X ;  /* 0x00000000000e7919 */ /* 0x000e620000002500 */
[----:B------:R-:W-:Y:S02]  /*133d0*/  LEA.HI R0, R0, R9, RZ, 0x3 ;  /* 0x0000000900007211 */ /* 0x000fe400078f18ff */
[C---:B------:R-:W-:Y:S01]  /*133e0*/  ISETP.NE.AND P0, PT, R17.reuse, 0x1, PT ;  /* 0x000000011100780c */ /* 0x040fe20003f05270 */
[----:B------:R-:W-:Y:S01]  /*133f0*/  IMAD R17, R17, c[0x0][0x388], RZ ;  /* 0x0000e20011117a24 */ /* 0x000fe200078e02ff */
[----:B------:R-:W-:Y:S02]  /*13400*/  LOP3.LUT R2, R0, 0xfffffff8, RZ, 0xc0, !PT ;  /* 0xfffffff800027812 */ /* 0x000fe400078ec0ff */
[----:B------:R-:W-:-:S02]  /*13410*/  SHF.R.S32.HI R8, RZ, 0x3, R0 ;  /* 0x00000003ff087819 */ /* 0x000fc40000011400 */
[----:B------:R-:W-:-:S05]  /*13420*/  IADD3 R9, -R2, R9, RZ ;  /* 0x0000000902097210 */ /* 0x000fca0007ffe1ff */
[----:B------:R-:W-:Y:S01]  /*13430*/  IMAD R0, R9, 0x20, R8 ;  /* 0x0000002009007824 */ /* 0x000fe200078e0208 */
[----:B--2---:R-:W-:-:S04]  /*13440*/  SHF.R.S32.HI R3, RZ, 0x1f, R6 ;  /* 0x0000001fff037819 */ /* 0x004fc80000011406 */
[C---:B-1----:R-:W-:Y:S01]  /*13450*/  LEA R5, R14.reuse, R0, 0x7 ;  /* 0x000000000e057211 */ /* 0x042fe200078e38ff */
[----:B------:R-:W-:Y:S01]  /*13460*/  IMAD R2, R3, c[0x0][0x3e8], RZ ;  /* 0x0000fa0003027a24 */ /* 0x000fe200078e02ff */
[----:B------:R-:W-:Y:S02]  /*13470*/  LEA R14, R14, R8, 0x7 ;  /* 0x000000080e0e7211 */ /* 0x000fe400078e38ff */
[----:B------:R-:W-:Y:S01]  /*13480*/  MOV R0, R5 ;  /* 0x0000000500007202 */ /* 0x000fe20000000f00 */
[C---:B------:R-:W-:Y:S02]  /*13490*/  IMAD R2, R6.reuse, c[0x0][0x3ec], R2 ;  /* 0x0000fb0006027a24 */ /* 0x040fe400078e0202 */
[----:B------:R-:W-:-:S04]  /*134a0*/  IMAD.WIDE.U32 R6, R6, c[0x0][0x3e8], RZ ;  /* 0x0000fa0006067a25 */ /* 0x000fc800078e00ff */
[----:B------:R-:W-:-:S04]  /*134b0*/  @P0 IMAD.HI.U32 R4, R5, c[0x0][0x4ec], RZ ;  /* 0x00013b0005040a27 */ /* 0x000fc800078e00ff */
[----:B------:R-:W-:Y:S01]  /*134c0*/  IMAD.IADD R3, R7, 0x1, R2 ;  /* 0x0000000107037824 */ /* 0x000fe200078e0202 */
[----:B------:R-:W-:Y:S01]  /*134d0*/  @P0 SHF.R.U32.HI R0, RZ, c[0x0][0x4f0], R4 ;  /* 0x00013c00ff000a19 */ /* 0x000fe20000011604 */
[----:B------:R-:W-:Y:S02]  /*134e0*/  IMAD R7, R11, c[0x0][0x3f0], RZ ;  /* 0x0000fc000b077a24 */ /* 0x000fe400078e02ff */
[----:B------:R-:W-:Y:S01]  /*134f0*/  IMAD.MOV.U32 R2, RZ, RZ, R6 ;  /* 0x000000ffff027224 */ /* 0x000fe200078e0006 */
[----:B------:R-:W-:Y:S01]  /*13500*/  SHF.R.S32.HI R6, RZ, 0x1f, R0 ;  /* 0x0000001fff067819 */ /* 0x000fe20000011400 */
[----:B------:R-:W-:Y:S01]  /*13510*/  IMAD R7, R10, c[0x0][0x3f4], R7 ;  /* 0x0000fd000a077a24 */ /* 0x000fe200078e0207 */
[----:B------:R-:W-:Y:S01]  /*13520*/  IADD3 R4, -R0, RZ, RZ ;  /* 0x000000ff00047210 */ /* 0x000fe20007ffe1ff */
[----:B------:R-:W-:-:S04]  /*13530*/  IMAD.WIDE.U32 R2, R10, c[0x0][0x3f0], R2 ;  /* 0x0000fc000a027a25 */ /* 0x000fc800078e0002 */
[----:B------:R-:W-:Y:S02]  /*13540*/  IMAD.IADD R3, R3, 0x1, R7 ;  /* 0x0000000103037824 */ /* 0x000fe400078e0207 */
        /* <DEDUP_REMOVED lines=11> */
[----:B------:R-:W-:Y:S01]  /*13600*/  LEA.HI.X R15, R2, c[0x0][0x384], R0, 0x1, P0 ;  /* 0x0000e100020f7a11 */ /* 0x000fe200000f0c00 */
[----:B------:R-:W-:Y:S01]  /*13610*/  IMAD.SHL.U32 R0, R9, 0x8, RZ ;  /* 0x0000000809007824 */ /* 0x000fe200078e00ff */
[----:B------:R-:W-:Y:S01]  /*13620*/  ISETP.GE.AND P0, PT, R14, R17, PT ;  /* 0x000000110e00720c */ /* 0x000fe20003f06270 */
[----:B------:R1:W2:Y:S03]  /*13630*/  SHFL.IDX PT, R2, R16, RZ, 0x181f ;  /* 0x00181fff10027589 */ /* 0x0002a600000e0000 */
[C---:B------:R-:W-:Y:S01]  /*13640*/  IADD3 R11, R0.reuse, 0x40, RZ ;  /* 0x00000040000b7810 */ /* 0x040fe20007ffe0ff */
[----:B------:R1:W3:Y:S01]  /*13650*/  SHFL.IDX PT, R3, R15, RZ, 0x181f ;  /* 0x00181fff0f037589 */ /* 0x0002e200000e0000 */
[C---:B------:R-:W-:Y:S02]  /*13660*/  IADD3 R12, R0.reuse, 0x80, RZ ;  /* 0x00000080000c7810 */ /* 0x040fe40007ffe0ff */
[----:B------:R-:W-:-:S05]  /*13670*/  IADD3 R13, R0, 0xc0, RZ ;  /* 0x000000c0000d7810 */ /* 0x000fca0007ffe0ff */
        /* <DEDUP_REMOVED lines=22> */
.L_x_216:
[----:B------:R-:W-:Y:S05]  /*137e0*/  BSYNC B0 ;  /* 0x0000000000007941 */ /* 0x000fea0003800000 */
.L_x_215:
        /* <DEDUP_REMOVED lines=27> */
.L_x_218:
[----:B------:R-:W-:Y:S05]  /*139a0*/  BSYNC B0 ;  /* 0x0000000000007941 */ /* 0x000fea0003800000 */
.L_x_217:
        /* <DEDUP_REMOVED lines=27> */
.L_x_220:
[----:B------:R-:W-:Y:S05]  /*13b60*/  BSYNC B0 ;  /* 0x0000000000007941 */ /* 0x000fea0003800000 */
.L_x_219:
        /* <DEDUP_REMOVED lines=28> */
.L_x_221:
        /* <DEDUP_REMOVED lines=13> */
.L_x_1531:


//--------------------- .text._ZN7cutlass13device_kernelIN5flash19enable_sm80_to_sm89INS1_16FlashAttnFwdSm80INS1_25CollectiveMainloopFwdSm80ILi8ELi1ELb1EN4cute5tupleIJNS5_1CILi128EEENS7_ILi48EEENS7_ILi256EEEEEELi256ENS_10bfloat16_tEfNS_4arch4Sm80ELb0ELb1ELb1ELb1ELb0ELb0ELb1ELb0EEENS1_21CollectiveEpilogueFwdINS6_IJS8_SA_S9_EEENS6_IJNS7_ILi1EEESI_SI_EEESC_SE_Li256ELb1ELb1ELb0ELb0EEENS1_19SingleTileSchedulerILb1ELb0ELb1ELi128EEEEEEEEEvNT_6ParamsE --------------------------
	.section	.text._ZN7cutlass13device_kernelIN5flash19enable_sm80_to_sm89INS1_16FlashAttnFwdSm80INS1_25CollectiveMainloopFwdSm80ILi8ELi1ELb1EN4cute5tupleIJNS5_1CILi128EEENS7_ILi48EEENS7_ILi256EEEEEELi256ENS_10bfloat16_tEfNS_4arch4Sm80ELb0ELb1ELb1ELb1ELb0ELb0ELb1ELb0EEENS1_21CollectiveEpilogueFwdINS6_IJS8_SA_S9_EEENS6_IJNS7_ILi1EEESI_SI_EEESC_SE_Li256ELb1ELb1ELb0ELb0EEENS1_19SingleTileSchedulerILb1ELb0ELb1ELi128EEEEEEEEEvNT_6ParamsE,"ax",@progbits
	.sectioninfo	@"SHI_REGISTERS=255"
	.align	128
.text._ZN7cutlass13device_kernelIN5flash19enable_sm80_to_sm89INS1_16FlashAttnFwdSm80INS1_25CollectiveMainloopFwdSm80ILi8ELi1ELb1EN4cute5tupleIJNS5_1CILi128EEENS7_ILi48EEENS7_ILi256EEEEEELi256ENS_10bfloat16_tEfNS_4arch4Sm80ELb0ELb1ELb1ELb1ELb0ELb0ELb1ELb0EEENS1_21CollectiveEpilogueFwdINS6_IJS8_SA_S9_EEENS6_IJNS7_ILi1EEESI_SI_EEESC_SE_Li256ELb1ELb1ELb0ELb0EEENS1_19SingleTileSchedulerILb1ELb0ELb1ELi128EEEEEEEEEvNT_6ParamsE:
        .type           _ZN7cutlass13device_kernelIN5flash19enable_sm80_to_sm89INS1_16FlashAttnFwdSm80INS1_25CollectiveMainloopFwdSm80ILi8ELi1ELb1EN4cute5tupleIJNS5_1CILi128EEENS7_ILi48EEENS7_ILi256EEEEEELi256ENS_10bfloat16_tEfNS_4arch4Sm80ELb0ELb1ELb1ELb1ELb0ELb0ELb1ELb0EEENS1_21CollectiveEpilogueFwdINS6_IJS8_SA_S9_EEENS6_IJNS7_ILi1EEESI_SI_EEESC_SE_Li256ELb1ELb1ELb0ELb0EEENS1_19SingleTileSchedulerILb1ELb0ELb1ELi128EEEEEEEEEvNT_6ParamsE,@function
        .size           _ZN7cutlass13device_kernelIN5flash19enable_sm80_to_sm89INS1_16FlashAttnFwdSm80INS1_25CollectiveMainloopFwdSm80ILi8ELi1ELb1EN4cute5tupleIJNS5_1CILi128EEENS7_ILi48EEENS7_ILi256EEEEEELi256ENS_10bfloat16_tEfNS_4arch4Sm80ELb0ELb1ELb1ELb1ELb0ELb0ELb1ELb0EEENS1_21CollectiveEpilogueFwdINS6_IJS8_SA_S9_EEENS6_IJNS7_ILi1EEESI_SI_EEESC_SE_Li256ELb1ELb1ELb0ELb0EEENS1_19SingleTileSchedulerILb1ELb0ELb1ELi128EEEEEEEEEvNT_6ParamsE,(.L_x_1532 - _ZN7cutlass13device_kernelIN5flash19enable_sm80_to_sm89INS1_16FlashAttnFwdSm80INS1_25CollectiveMainloopFwdSm80ILi8ELi1ELb1EN4cute5tupleIJNS5_1CILi128EEENS7_ILi48EEENS7_ILi256EEEEEELi256ENS_10bfloat16_tEfNS_4arch4Sm80ELb0ELb1ELb1ELb1ELb0ELb0ELb1ELb0EEENS1_21CollectiveEpilogueFwdINS6_IJS8_SA_S9_EEENS6_IJNS7_ILi1EEESI_SI_EEESC_SE_Li256ELb1ELb1ELb0ELb0EEENS1_19SingleTileSchedulerILb1ELb0ELb1ELi128EEEEEEEEEvNT_6ParamsE)
        .other          _ZN7cutlass13device_kernelIN5flash19enable_sm80_to_sm89INS1_16FlashAttnFwdSm80INS1_25CollectiveMainloopFwdSm80ILi8ELi1ELb1EN4cute5tupleIJNS5_1CILi128EEENS7_ILi48EEENS7_ILi256EEEEEELi256ENS_10bfloat16_tEfNS_4arch4Sm80ELb0ELb1ELb1ELb1ELb0ELb0ELb1ELb0EEENS1_21CollectiveEpilogueFwdINS6_IJS8_SA_S9_EEENS6_IJNS7_ILi1EEESI_SI_EEESC_SE_Li256ELb1ELb1ELb0ELb0EEENS1_19SingleTileSchedulerILb1ELb0ELb1ELi128EEEEEEEEEvNT_6ParamsE,@"STO_CUDA_ENTRY STV_DEFAULT"
_ZN7cutlass13device_kernelIN5flash19enable_sm80_to_sm89INS1_16FlashAttnFwdSm80INS1_25CollectiveMainloopFwdSm80ILi8ELi1ELb1EN4cute5tupleIJNS5_1CILi128EEENS7_ILi48EEENS7_ILi256EEEEEELi256ENS_10bfloat16_tEfNS_4arch4Sm80ELb0ELb1ELb1ELb1ELb0ELb0ELb1ELb0EEENS1_21CollectiveEpilogueFwdINS6_IJS8_SA_S9_EEENS6_IJNS7_ILi1EEESI_SI_EEESC_SE_Li256ELb1ELb1ELb0ELb0EEENS1_19SingleTileSchedulerILb1ELb0ELb1ELi128EEEEEEEEEvNT_6ParamsE:
[----:B------:R-:W-:Y:S02]  /*0000*/  MOV R1, c[0x0][0x28] ;  /* 0x00000a0000017a02 */ /* 0x000fe40000000f00 */
[----:B------:R-:W1:Y:S01]  /*0010*/  S2R R81, SR_TID.X ;  /* 0x0000000000517919 */ /* 0x000e620000002100 */
[----:B------:R-:W2:Y:S01]  /*0020*/  S2UR UR13, SR_CTAID.Z ;  /* 0x00000000000d79c3 */ /* 0x000ea20000002700 */
[----:B------:R-:W-:Y:S01]  /*0030*/  UMOV UR7, 0x4 ;  /* 0x0000000400077882 */ /* 0x000fe20000000000 */
[----:B------:R-:W-:Y:S01]  /*0040*/  IADD3 R1, R1, -0xa0, RZ ;  /* 0xffffff6001017810 */ /* 0x000fe20007ffe0ff */
[----:B------:R-:W-:Y:S02]  /*0050*/  ULDC.64 UR4, c[0x0][0x568] ;  /* 0x00015a0000047ab9 */ /* 0x000fe40000000a00 */
[----:B------:R-:W-:-:S03]  /*0060*/  ULDC.64 UR18, c[0x0][0x118] ;  /* 0x0000460000127ab9 */ /* 0x000fc60000000a00 */
[----:B------:R-:W3:Y:S01]  /*0070*/  S2UR UR11, SR_CTAID.X ;  /* 0x00000000000b79c3 */ /* 0x000ee20000002500 */
[----:B-1----:R-:W-:Y:S01]  /*0080*/  SHF.R.U32.HI R0, RZ, 0x5, R81 ;  /* 0x00000005ff007819 */ /* 0x002fe20000011651 */
[----:B--2---:R-:W-:-:S05]  /*0090*/  UIMAD.WIDE UR4, UR13, UR7, UR4 ;  /* 0x000000070d0472a5 */ /* 0x004fca000f8e0204 */
[----:B------:R-:W1:Y:S02]  /*00a0*/  SHFL.IDX PT, R0, R0, RZ, 0x1f ;  /* 0x00001fff00007589 */ /* 0x000e6400000e0000 */
[----:B-1----:R-:W-:-:S13]  /*00b0*/  ISETP.NE.AND P0, PT, R0, RZ, PT ;  /* 0x000000ff0000720c */ /* 0x002fda0003f05270 */
[----:B---3--:R-:W-:Y:S05]  /*00c0*/  @!P0 BRA `(.L_x_222) ;  /* 0x000001c000008947 */ /* 0x008fea0003800000 */
[----:B------:R-:W-:-:S04]  /*00d0*/  ISETP.NE.U32.AND P0, PT, RZ, c[0x0][0x568], PT ;  /* 0x00015a00ff007a0c */ /* 0x000fc80003f05070 */
[----:B------:R-:W-:-:S13]  /*00e0*/  ISETP.NE.AND.EX P0, PT, RZ, c[0x0][0x56c], PT, P0 ;  /* 0x00015b00ff007a0c */ /* 0x000fda0003f05300 */
[----:B------:R-:W-:Y:S05]  /*00f0*/  @!P0 BRA `(.L_x_223) ;  /* 0x0000005000008947 */ /* 0x000fea0003800000 */
[----:B------:R-:W-:Y:S02]  /*0100*/  MOV R2, UR4 ;  /* 0x0000000400027c02 */ /* 0x000fe40008000f00 */
[----:B------:R-:W-:-:S05]  /*0110*/  MOV R3, UR5 ;  /* 0x0000000500037c02 */ /* 0x000fca0008000f00 */
[----:B------:R-:W2:Y:S02]  /*0120*/  LDG.E R0, [R2.64] ;  /* 0x0000001202007981 */ /* 0x000ea4000c1e1900 */
[----:B--2---:R1:W2:Y:S02]  /*0130*/  R2UR UR5, R0 ;  /* 0x00000000000573c2 */ /* 0x0042a400000e0000 */
[----:B-12---:R-:W-:Y:S05]  /*0140*/  BRA `(.L_x_224) ;  /* 0x000000e000007947 */ /* 0x006fea0003800000 */
.L_x_223:
[----:B------:R-:W-:-:S04]  /*0150*/  ISETP.NE.U32.AND P0, PT, RZ, c[0x0][0x560], PT ;  /* 0x00015800ff007a0c */ /* 0x000fc80003f05070 */
[----:B------:R-:W-:-:S13]  /*0160*/  ISETP.NE.AND.EX P0, PT, RZ, c[0x0][0x564], PT, P0 ;  /* 0x00015900ff007a0c */ /* 0x000fda0003f05300 */
[----:B------:R-:W-:Y:S05]  /*0170*/  @!P0 BRA `(.L_x_225) ;  /* 0x000000a000008947 */ /* 0x000fea0003800000 */
[----:B------:R-:W-:Y:S02]  /*0180*/  ULDC.64 UR4, c[0x0][0x560] ;  /* 0x0001580000047ab9 */ /* 0x000fe40000000a00 */
[----:B------:R-:W-:-:S06]  /*0190*/  UIMAD.WIDE UR4, UR13, UR7, UR4 ;  /* 0x000000070d0472a5 */ /* 0x000fcc000f8e0204 */
[----:B------:R-:W-:Y:S02]  /*01a0*/  MOV R2, UR4 ;  /* 0x0000000400027c02 */ /* 0x000fe40008000f00 */
[----:B------:R-:W-:-:S05]  /*01b0*/  MOV R3, UR5 ;  /* 0x0000000500037c02 */ /* 0x000fca0008000f00 */
[----:B------:R1:W2:Y:S04]  /*01c0*/  LDG.E R0, [R2.64] ;  /* 0x0000001202007981 */ /* 0x0002a8000c1e1900 */
[----:B-1----:R-:W3:Y:S01]  /*01d0*/  LDG.E R2, [R2.64+0x4] ;  /* 0x0000041202027981 */ /* 0x002ee2000c1e1900 */
[----:B--2---:R-:W1:Y:S08]  /*01e0*/  R2UR UR4, R0 ;  /* 0x00000000000473c2 */ /* 0x004e7000000e0000 */
[----:B---3--:R-:W1:Y:S02]  /*01f0*/  R2UR UR5, R2 ;  /* 0x00000000020573c2 */ /* 0x008e6400000e0000 */
[----:B-1----:R-:W-:Y:S01]  /*0200*/  UIADD3 UR5, -UR4, UR5, URZ ;  /* 0x0000000504057290 */ /* 0x002fe2000fffe13f */
[----:B------:R-:W-:Y:S05]  /*0210*/  BRA `(.L_x_224) ;  /* 0x0000001000007947 */ /* 0x000fea0003800000 */
.L_x_225:
[----:B------:R-:W-:Y:S02]  /*0220*/  ULDC UR5, c[0x0][0x54c] ;  /* 0x0001530000057ab9 */ /* 0x000fe40000000800 */
.L_x_224:
[----:B------:R-:W-:Y:S02]  /*0230*/  ULDC UR4, c[0x0][0x548] ;  /* 0x0001520000047ab9 */ /* 0x000fe40000000800 */
[----:B------:R-:W-:-:S02]  /*0240*/  USHF.L.U32 UR11, UR11, 0x7, URZ ;  /* 0x000000070b0b7899 */ /* 0x000fc4000800063f */
[----:B------:R-:W-:-:S04]  /*0250*/  UIMAD UR4, UR5, UR4, URZ ;  /* 0x00000004050472a4 */ /* 0x000fc8000f8e023f */
[----:B------:R-:W-:-:S04]  /*0260*/  UISETP.GE.AND UP0, UPT, UR11, UR4, UPT ;  /* 0x000000040b00728c */ /* 0x000fc8000bf06270 */
[----:B------:R-:W-:Y:S01]  /*0270*/  USEL UR13, UR13, 0xffffffff, !UP0 ;  /* 0xffffffff0d0d7887 */ /* 0x000fe2000c000000 */
[----:B------:R-:W-:Y:S05]  /*0280*/  BRA `(.L_x_226) ;  /* 0x000001b000007947 */ /* 0x000fea0003800000 */
.L_x_222:
        /* <DEDUP_REMOVED lines=8> */
.L_x_227:
        /* <DEDUP_REMOVED lines=13> */
.L_x_229:
[----:B------:R-:W-:Y:S02]  /*03e0*/  ULDC UR5, c[0x0][0x54c] ;  /* 0x0001530000057ab9 */ /* 0x000fe40000000800 */
.L_x_228:
[----:B------:R-:W-:Y:S02]  /*03f0*/  ULDC UR4, c[0x0][0x548] ;  /* 0x0001520000047ab9 */ /* 0x000fe40000000800 */
[----:B------:R-:W-:-:S02]  /*0400*/  USHF.L.U32 UR11, UR11, 0x7, URZ ;  /* 0x000000070b0b7899 */ /* 0x000fc4000800063f */
[----:B------:R-:W-:-:S04]  /*0410*/  UIMAD UR4, UR5, UR4, URZ ;  /* 0x00000004050472a4 */ /* 0x000fc8000f8e023f */
[----:B------:R-:W-:-:S04]  /*0420*/  UISETP.GE.AND UP0, UPT, UR11, UR4, UPT ;  /* 0x000000040b00728c */ /* 0x000fc8000bf06270 */
[----:B------:R-:W-:-:S06]  /*0430*/  USEL UR13, UR13, 0xffffffff, !UP0 ;  /* 0xffffffff0d0d7887 */ /* 0x000fcc000c000000 */
.L_x_226:
[----:B------:R-:W-:-:S13]  /*0440*/  ISETP.LE.AND P0, PT, RZ, UR13, PT ;  /* 0x0000000dff007c0c */ /* 0x000fda000bf03270 */
[----:B------:R-:W-:Y:S05]  /*0450*/  @!P0 EXIT ;  /* 0x000000000000894d */ /* 0x000fea0003800000 */
[----:B------:R-:W-:Y:S02]  /*0460*/  ULDC.64 UR14, c[0x0][0x370] ;  /* 0x0000dc00000e7ab9 */ /* 0x000fe40000000a00 */
[----:B------:R-:W-:Y:S02]  /*0470*/  ULDC.64 UR4, c[0x0][0x360] ;  /* 0x0000d80000047ab9 */ /* 0x000fe40000000a00 */
[----:B------:R-:W-:Y:S02]  /*0480*/  UISETP.NE.U32.AND UP0, UPT, URZ, UR14, UPT ;  /* 0x0000000e3f00728c */ /* 0x000fe4000bf05070 */
[----:B------:R-:W-:Y:S02]  /*0490*/  UISETP.NE.U32.AND UP2, UPT, URZ, UR4, UPT ;  /* 0x000000043f00728c */ /* 0x000fe4000bf45070 */
[----:B------:R-:W-:Y:S02]  /*04a0*/  UISETP.NE.AND.EX UP1, UPT, URZ, UR15, UPT, UP0 ;  /* 0x0000000f3f00728c */ /* 0x000fe4000bf25300 */
[----:B------:R-:W-:-:S02]  /*04b0*/  UISETP.NE.AND.EX UP0, UPT, URZ, UR5, UPT, UP2 ;  /* 0x000000053f00728c */ /* 0x000fc4000bf05320 */
[----:B------:R-:W-:Y:S02]  /*04c0*/  ULDC.64 UR8, c[0x0][0x348] ;  /* 0x0000d20000087ab9 */ /* 0x000fe40000000a00 */
[----:B------:R-:W-:Y:S01]  /*04d0*/  ULDC.64 UR4, c[0x0][0x360] ;  /* 0x0000d80000047ab9 */ /* 0x000fe20000000a00 */
[----:B------:R-:W-:Y:S01]  /*04e0*/  PLOP3.LUT P2, PT, PT, PT, UP1, 0x80, 0x0 ;  /* 0x000000000000781c */ /* 0x000fe20003f4f018 */
[----:B------:R-:W-:Y:S01]  /*04f0*/  UISETP.NE.U32.AND UP3, UPT, URZ, UR8, UPT ;  /* 0x000000083f00728c */ /* 0x000fe2000bf65070 */
[----:B------:R-:W-:Y:S01]  /*0500*/  PLOP3.LUT P1, PT, PT, PT, UP0, 0x80, 0x0 ;  /* 0x000000000000781c */ /* 0x000fe20003f2f008 */
[----:B------:R-:W-:Y:S02]  /*0510*/  ULDC.64 UR14, c[0x0][0x370] ;  /* 0x0000dc00000e7ab9 */ /* 0x000fe40000000a00 */
[----:B------:R-:W-:Y:S02]  /*0520*/  UISETP.NE.AND.EX UP3, UPT, URZ, UR9, UPT, UP3 ;  /* 0x000000093f00728c */ /* 0x000fe4000bf65330 */
[----:B------:R-:W-:-:S02]  /*0530*/  @UP0 UIMAD.WIDE UR4, UR13, UR7, UR4 ;  /* 0x000000070d0402a5 */ /* 0x000fc4000f8e0204 */
[----:B------:R-:W-:Y:S02]  /*0540*/  ULDC.64 UR8, c[0x0][0x348] ;  /* 0x0000d20000087ab9 */ /* 0x000fe40000000a00 */
[----:B------:R-:W-:Y:S01]  /*0550*/  @UP1 UIMAD.WIDE UR14, UR13, UR7, UR14 ;  /* 0x000000070d0e12a5 */ /* 0x000fe2000f8e020e */
[----:B------:R-:W-:Y:S01]  /*0560*/  PLOP3.LUT P0, PT, PT, PT, UP3, 0x80, 0x0 ;  /* 0x000000000000781c */ /* 0x000fe20003f0f038 */
[----:B------:R-:W-:Y:S01]  /*0570*/  IMAD.U32 R2, RZ, RZ, UR4 ;  /* 0x00000004ff027e24 */ /* 0x000fe2000f8e00ff */
[----:B------:R-:W-:Y:S01]  /*0580*/  MOV R3, UR5 ;  /* 0x0000000500037c02 */ /* 0x000fe20008000f00 */
[----:B------:R-:W-:Y:S02]  /*0590*/  ULDC.64 UR4, c[0x0][0x350] ;  /* 0x0000d40000047ab9 */ /* 0x000fe40000000a00 */
[----:B------:R-:W-:Y:S01]  /*05a0*/  UISETP.NE.U32.AND UP0, UPT, URZ, UR4, UPT ;  /* 0x000000043f00728c */ /* 0x000fe2000bf05070 */
[----:B------:R-:W-:Y:S01]  /*05b0*/  IMAD.U32 R5, RZ, RZ, UR15 ;  /* 0x0000000fff057e24 */ /* 0x000fe2000f8e00ff */
[----:B------:R-:W-:Y:S01]  /*05c0*/  UIMAD.WIDE UR8, UR13, UR7, UR8 ;  /* 0x000000070d0872a5 */ /* 0x000fe2000f8e0208 */
[----:B------:R-:W-:Y:S01]  /*05d0*/  IMAD.U32 R4, RZ, RZ, UR14 ;  /* 0x0000000eff047e24 */ /* 0x000fe2000f8e00ff */
[----:B------:R-:W-:Y:S01]  /*05e0*/  UISETP.NE.AND.EX UP2, UPT, URZ, UR5, UPT, UP0 ;  /* 0x000000053f00728c */ /* 0x000fe2000bf45300 */
[----:B------:R1:W2:Y:S02]  /*05f0*/  @P1 LDG.E R0, [R2.64] ;  /* 0x0000001202001981 */ /* 0x0002a4000c1e1900 */
[----:B------:R-:W-:Y:S01]  /*0600*/  ULDC.64 UR4, c[0x0][0x350] ;  /* 0x0000d40000047ab9 */ /* 0x000fe20000000a00 */
[----:B------:R-:W-:Y:S01]  /*0610*/  IMAD.U32 R8, RZ, RZ, UR8 ;  /* 0x00000008ff087e24 */ /* 0x000fe2000f8e00ff */
[----:B------:R3:W4:Y:S01]  /*0620*/  @P2 LDG.E R5, [R4.64] ;  /* 0x0000001204052981 */ /* 0x000722000c1e1900 */
[----:B------:R-:W-:Y:S01]  /*0630*/  PLOP3.LUT P3, PT, PT, PT, UP2, 0x80, 0x0 ;  /* 0x000000000000781c */ /* 0x000fe20003f6f028 */
[----:B------:R-:W-:Y:S01]  /*0640*/  IMAD.U32 R9, RZ, RZ, UR9 ;  /* 0x00000009ff097e24 */ /* 0x000fe2000f8e00ff */
[----:B------:R-:W-:Y:S01]  /*0650*/  UIMAD.WIDE UR4, UR13, UR7, UR4 ;  /* 0x000000070d0472a5 */ /* 0x000fe2000f8e0204 */
[----:B------:R-:W-:-:S05]  /*0660*/  MOV R6, RZ ;  /* 0x000000ff00067202 */ /* 0x000fca0000000f00 */
[----:B-1----:R-:W-:Y:S01]  /*0670*/  IMAD.U32 R2, RZ, RZ, UR4 ;  /* 0x00000004ff027e24 */ /* 0x002fe2000f8e00ff */
[----:B------:R-:W-:Y:S01]  /*0680*/  MOV R3, UR5 ;  /* 0x0000000500037c02 */ /* 0x000fe20008000f00 */
[----:B---3--:R-:W3:Y:S04]  /*0690*/  @P0 LDG.E R4, [R8.64] ;  /* 0x0000001208040981 */ /* 0x008ee8000c1e1900 */
[----:B------:R1:W5:Y:S01]  /*06a0*/  @P3 LDG.E R6, [R2.64] ;  /* 0x0000001202063981 */ /* 0x000362000c1e1900 */
[----:B------:R-:W-:Y:S01]  /*06b0*/  PLOP3.LUT P0, PT, PT, PT, UP3, 0x80, 0x0 ;  /* 0x000000000000781c */ /* 0x000fe20003f0f038 */
[----:B------:R-:W-:Y:S02]  /*06c0*/  UMOV UR16, URZ ;  /* 0x0000003f00107c82 */ /* 0x000fe40008000000 */
[----:B------:R-:W-:-:S02]  /*06d0*/  ULDC UR12, c[0x0][0x168] ;  /* 0x00005a00000c7ab9 */ /* 0x000fc40000000800 */
[----:B------:R-:W-:Y:S02]  /*06e0*/  UMOV UR6, URZ ;  /* 0x0000003f00067c82 */ /* 0x000fe40008000000 */
[----:B------:R-:W-:Y:S01]  /*06f0*/  ULDC UR10, c[0x0][0x1d0] ;  /* 0x00007400000a7ab9 */ /* 0x000fe20000000800 */
[----:B--2---:R1:W2:Y:S08]  /*0700*/  @P1 R2UR UR12, R0 ;  /* 0x00000000000c13c2 */ /* 0x0042b000000e0000 */
[----:B----4-:R1:W4:Y:S08]  /*0710*/  @P2 R2UR UR16, R5 ;  /* 0x00000000051023c2 */ /* 0x01033000000e0000 */
[----:B---3--:R1:W3:Y:S02]  /*0720*/  @P0 R2UR UR6, R4 ;  /* 0x00000000040603c2 */ /* 0x0082e400000e0000 */
[----:B-1-34-:R-:W-:Y:S05]  /*0730*/  @P1 BRA `(.L_x_230) ;  /* 0x0000007000001947 */ /* 0x01afea0003800000 */
[----:B--2---:R-:W-:-:S13]  /*0740*/  PLOP3.LUT P0, PT, PT, PT, UP3, 0x40, 0x0 ;  /* 0x000000000000781c */ /* 0x004fda0003f0e838 */
[----:B------:R-:W-:Y:S05]  /*0750*/  @P0 BRA `(.L_x_230) ;  /* 0x0000005000000947 */ /* 0x000fea0003800000 */
[----:B------:R-:W2:Y:S04]  /*0760*/  LDG.E R4, [R8.64] ;  /* 0x0000001208047981 */ /* 0x000ea8000c1e1900 */
[----:B------:R-:W3:Y:S01]  /*0770*/  LDG.E R0, [R8.64+0x4] ;  /* 0x0000041208007981 */ /* 0x000ee2000c1e1900 */
[----:B--2---:R-:W1:Y:S08]  /*0780*/  R2UR UR12, R4 ;  /* 0x00000000040c73c2 */ /* 0x004e7000000e0000 */
[----:B---3--:R-:W1:Y:S02]  /*0790*/  R2UR UR4, R0 ;  /* 0x00000000000473c2 */ /* 0x008e6400000e0000 */
[----:B-1----:R-:W-:-:S06]  /*07a0*/  UIADD3 UR12, -UR12, UR4, URZ ;  /* 0x000000040c0c7290 */ /* 0x002fcc000fffe13f */
.L_x_230:
[----:B--2---:R-:W-:-:S04]  /*07b0*/  ISETP.NE.U32.AND P0, PT, RZ, c[0x0][0x368], PT ;  /* 0x0000da00ff007a0c */ /* 0x004fc80003f05070 */
[----:B------:R-:W-:-:S13]  /*07c0*/  ISETP.NE.AND.EX P0, PT, RZ, c[0x0][0x36c], PT, P0 ;  /* 0x0000db00ff007a0c */ /* 0x000fda0003f05300 */
[----:B------:R-:W-:Y:S05]  /*07d0*/  @!P0 BRA `(.L_x_231) ;  /* 0x0000007000008947 */ /* 0x000fea0003800000 */
[----:B------:R-:W-:Y:S02]  /*07e0*/  ULDC.64 UR4, c[0x0][0x368] ;  /* 0x0000da0000047ab9 */ /* 0x000fe40000000a00 */
[----:B------:R-:W-:-:S06]  /*07f0*/  UIMAD.WIDE UR4, UR13, UR7, UR4 ;  /* 0x000000070d0472a5 */ /* 0x000fcc000f8e0204 */
[----:B------:R-:W-:Y:S02]  /*0800*/  MOV R2, UR4 ;  /* 0x0000000400027c02 */ /* 0x000fe40008000f00 */
[----:B------:R-:W-:-:S05]  /*0810*/  MOV R3, UR5 ;  /* 0x0000000500037c02 */ /* 0x000fca0008000f00 */
[----:B------:R-:W2:Y:S02]  /*0820*/  LDG.E R0, [R2.64] ;  /* 0x0000001202007981 */ /* 0x000ea4000c1e1900 */
[----:B--2---:R1:W2:Y:S02]  /*0830*/  R2UR UR10, R0 ;  /* 0x00000000000a73c2 */ /* 0x0042a400000e0000 */
[----:B-12---:R-:W-:Y:S05]  /*0840*/  BRA `(.L_x_232) ;  /* 0x0000006000007947 */ /* 0x006fea0003800000 */
.L_x_231:
[----:B------:R-:W-:Y:S05]  /*0850*/  @!P3 BRA `(.L_x_232) ;  /* 0x000000500000b947 */ /* 0x000fea0003800000 */
[----:B------:R1:W2:Y:S04]  /*0860*/  LDG.E R0, [R2.64] ;  /* 0x0000001202007981 */ /* 0x0002a8000c1e1900 */
[----:B-1----:R-:W3:Y:S01]  /*0870*/  LDG.E R2, [R2.64+0x4] ;  /* 0x0000041202027981 */ /* 0x002ee2000c1e1900 */
[----:B--2---:R-:W1:Y:S08]  /*0880*/  R2UR UR10, R0 ;  /* 0x00000000000a73c2 */ /* 0x004e7000000e0000 */
[----:B---3--:R-:W1:Y:S02]  /*0890*/  R2UR UR4, R2 ;  /* 0x00000000020473c2 */ /* 0x008e6400000e0000 */
[----:B-1----:R-:W-:-:S06]  /*08a0*/  UIADD3 UR10, -UR10, UR4, URZ ;  /* 0x000000040a0a7290 */ /* 0x002fcc000fffe13f */
.L_x_232:
[----:B------:R-:W-:Y:S01]  /*08b0*/  ULDC UR4, c[0x0][0x2c4] ;  /* 0x0000b10000047ab9 */ /* 0x000fe20000000800 */
[----:B-----5:R-:W-:Y:S01]  /*08c0*/  IADD3 R9, R6, UR16, RZ ;  /* 0x0000001006097c10 */ /* 0x020fe2000fffe0ff */
[----:B------:R-:W-:-:S02]  /*08d0*/  UISETP.NE.AND UP0, UPT, UR4, 0x1, UPT ;  /* 0x000000010400788c */ /* 0x000fc4000bf05270 */
[----:B------:R-:W-:Y:S02]  /*08e0*/  UIADD3 UR14, UR11, 0x7f, URZ ;  /* 0x0000007f0b0e7890 */ /* 0x000fe4000fffe03f */
[----:B------:R-:W-:Y:S02]  /*08f0*/  ULDC.64 UR4, c[0x0][0x2c8] ;  /* 0x0000b20000047ab9 */ /* 0x000fe40000000a00 */
[----:B------:R-:W-:Y:S02]  /*0900*/  ULDC.64 UR8, c[0x0][0x328] ;  /* 0x0000ca0000087ab9 */ /* 0x000fe40000000a00 */
[----:B------:R-:W-:Y:S02]  /*0910*/  UP2UR UR15, UPR, URZ, 0x1 ;  /* 0x000000013f0f7883 */ /* 0x000fe40008000000 */
[----:B------:R-:W-:Y:S02]  /*0920*/  UIADD3 UR10, -UR16, UR10, URZ ;  /* 0x0000000a100a7290 */ /* 0x000fe4000fffe13f */
[----:B------:R-:W-:-:S04]  /*0930*/  @UP0 UIADD3 UR20, UR11, 0x7f, URZ ;  /* 0x0000007f0b140890 */ /* 0x000fc8000fffe03f */
[----:B------:R-:W-:Y:S02]  /*0940*/  UIMAD.WIDE.U32 UR20, UR20, UR4, URZ ;  /* 0x00000004141472a5 */ /* 0x000fe4000f8e003f */
[----:B------:R-:W-:-:S05]  /*0950*/  UIADD3 UR4, UR10, 0x1, -UR12 ;  /* 0x000000010a047890 */ /* 0x000fca000fffe80c */
[----:B------:R-:W-:Y:S02]  /*0960*/  @UP0 UMOV UR17, UR21 ;  /* 0x0000001500110c82 */ /* 0x000fe40008000000 */
[----:B------:R-:W-:Y:S02]  /*0970*/  @UP0 USHF.R.U32.HI UR14, URZ, UR5, UR17 ;  /* 0x000000053f0e0299 */ /* 0x000fe40008011611 */
[----:B------:R-:W-:Y:S02]  /*0980*/  UISETP.GE.AND UP0, UPT, UR9, 0x1, UPT ;  /* 0x000000010900788c */ /* 0x000fe4000bf06270 */
[----:B------:R-:W-:Y:S02]  /*0990*/  UIADD3 UR4, UR4, UR14, URZ ;  /* 0x0000000e04047290 */ /* 0x000fe4000fffe03f */
[----:B------:R-:W-:Y:S02]  /*09a0*/  UP2UR UR14, UPR, URZ, 0x1 ;  /* 0x000000013f0e7883 */ /* 0x000fe40008000000 */
[----:B------:R-:W-:Y:S01]  /*09b0*/  PLOP3.LUT P0, PT, PT, PT, UP0, 0x40, 0x0 ;  /* 0x000000000000781c */ /* 0x000fe20003f0e808 */
[----:B------:R-:W-:-:S12]  /*09c0*/  UIADD3 UR8, UR4, UR8, URZ ;  /* 0x0000000804087290 */ /* 0x000fd8000fffe03f */
[----:B------:R-:W-:Y:S05]  /*09d0*/  @P0 BRA `(.L_x_233) ;  /* 0x0000014000000947 */ /* 0x000fea0003800000 */
[----:B------:R-:W-:Y:S01]  /*09e0*/  ISETP.LT.AND P0, PT, RZ, UR4, PT ;  /* 0x00000004ff007c0c */ /* 0x000fe2000bf01270 */
[----:B------:R-:W-:-:S12]  /*09f0*/  UIADD3 UR16, UR4, -0x1, URZ ;  /* 0xffffffff04107890 */ /* 0x000fd8000fffe03f */
[----:B------:R-:W-:Y:S05]  /*0a00*/  @P0 BRA `(.L_x_234) ;  /* 0x0000008000000947 */ /* 0x000fea0003800000 */
[----:B------:R-:W-:Y:S02]  /*0a10*/  UISETP.NE.AND UP0, UPT, UR9, 0x1, UPT ;  /* 0x000000010900788c */ /* 0x000fe4000bf05270 */
[----:B------:R-:W-:-:S03]  /*0a20*/  UIADD3 UR16, -UR4, URZ, URZ ;  /* 0x0000003f04107290 */ /* 0x000fc6000fffe13f */
[----:B------:R-:W-:Y:S02]  /*0a30*/  ULDC.64 UR4, c[0x0][0x330] ;  /* 0x0000cc0000047ab9 */ /* 0x000fe40000000a00 */
[----:B------:R-:W-:-:S07]  /*0a40*/  UIMAD.WIDE.U32 UR20, UR16, UR4, URZ ;  /* 0x00000004101472a5 */ /* 0x000fce000f8e003f */
[----:B------:R-:W-:Y:S02]  /*0a50*/  @UP0 UMOV UR17, UR21 ;  /* 0x0000001500110c82 */ /* 0x000fe40008000000 */
[----:B------:R-:W-:-:S04]  /*0a60*/  @UP0 USHF.R.U32.HI UR16, URZ, UR5, UR17 ;  /* 0x000000053f100299 */ /* 0x000fc80008011611 */
[----:B------:R-:W-:Y:S01]  /*0a70*/  ULOP3.LUT UR16, URZ, UR16, URZ, 0x33, !UPT ;  /* 0x000000103f107292 */ /* 0x000fe2000f8e333f */
[----:B------:R-:W-:Y:S05]  /*0a80*/  BRA `(.L_x_235) ;  /* 0x0000005000007947 */ /* 0x000fea0003800000 */
.L_x_234:
[----:B------:R-:W-:Y:S02]  /*0a90*/  UISETP.NE.AND UP0, UPT, UR9, 0x1, UPT ;  /* 0x000000010900788c */ /* 0x000fe4000bf05270 */
[----:B------:R-:W-:Y:S02]  /*0aa0*/  ULDC.64 UR4, c[0x0][0x330] ;  /* 0x0000cc0000047ab9 */ /* 0x000fe40000000a00 */
[----:B------:R-:W-:-:S07]  /*0ab0*/  UIMAD.WIDE.U32 UR20, UR16, UR4, URZ ;  /* 0x00000004101472a5 */ /* 0x000fce000f8e003f */
[----:B------:R-:W-:Y:S02]  /*0ac0*/  @UP0 UMOV UR17, UR21 ;  /* 0x0000001500110c82 */ /* 0x000fe40008000000 */
[----:B------:R-:W-:Y:S02]  /*0ad0*/  @UP0 USHF.R.U32.HI UR16, URZ, UR5, UR17 ;  /* 0x000000053f100299 */ /* 0x000fe40008011611 */
.L_x_235:
[----:B------:R-:W-:Y:S02]  /*0ae0*/  ULDC UR4, c[0x0][0x32c] ;  /* 0x0000cb0000047ab9 */ /* 0x000fe40000000800 */
[----:B------:R-:W-:-:S04]  /*0af0*/  UIMAD UR4, UR16, UR9, UR4 ;  /* 0x00000009100472a4 */ /* 0x000fc8000f8e0204 */
[----:B------:R-:W-:-:S04]  /*0b00*/  UISETP.LT.AND UP0, UPT, UR8, UR4, UPT ;  /* 0x000000040800728c */ /* 0x000fc8000bf01270 */
[----:B------:R-:W-:Y:S02]  /*0b10*/  USEL UR8, UR8, UR4, UP0 ;  /* 0x0000000408087287 */ /* 0x000fe40008000000 */
.L_x_233:
[----:B------:R-:W-:Y:S02]  /*0b20*/  UISETP.NE.AND UP0, UPT, UR15, URZ, UPT ;  /* 0x0000003f0f00728c */ /* 0x000fe4000bf05270 */
[----:B------:R-:W-:Y:S02]  /*0b30*/  UIADD3 UR22, UR10, 0x2f, URZ ;  /* 0x0000002f0a167890 */ /* 0x000fe4000fffe03f */
[----:B------:R-:W-:Y:S02]  /*0b40*/  UIADD3 UR20, UR8, 0x2f, URZ ;  /* 0x0000002f08147890 */ /* 0x000fe4000fffe03f */
[----:B------:R-:W-:Y:S02]  /*0b50*/  ULDC.64 UR4, c[0x0][0x2c8] ;  /* 0x0000b20000047ab9 */ /* 0x000fe40000000a00 */
[----:B------:R-:W-:Y:S02]  /*0b60*/  UISETP.GE.AND UP1, UPT, UR9, 0x1, UPT ;  /* 0x000000010900788c */ /* 0x000fe4000bf26270 */
[----:B------:R-:W-:-:S02]  /*0b70*/  UIMAD.WIDE.U32 UR16, UR11, UR4, URZ ;  /* 0x000000040b1072a5 */ /* 0x000fc4000f8e003f */
[----:B------:R-:W-:Y:S02]  /*0b80*/  UIMAD.WIDE UR22, UR22, 0x2aaaaaab, URZ ;  /* 0x2aaaaaab161678a5 */ /* 0x000fe4000f8e023f */
[----:B------:R-:W-:Y:S01]  /*0b90*/  UIMAD.WIDE UR20, UR20, 0x2aaaaaab, URZ ;  /* 0x2aaaaaab141478a5 */ /* 0x000fe2000f8e023f */
[----:B------:R-:W-:Y:S01]  /*0ba0*/  PLOP3.LUT P0, PT, PT, PT, UP1, 0x40, 0x0 ;  /* 0x000000000000781c */ /* 0x000fe20003f0e818 */
[----:B------:R-:W-:Y:S02]  /*0bb0*/  UMOV UR4, UR11 ;  /* 0x0000000b00047c82 */ /* 0x000fe40008000000 */
[----:B------:R-:W-:Y:S02]  /*0bc0*/  @UP0 USHF.R.U32.HI UR4, URZ, UR5, UR17 ;  /* 0x000000053f040299 */ /* 0x000fe40008011611 */
[----:B------:R-:W-:Y:S02]  /*0bd0*/  USHF.R.U32.HI UR5, URZ, 0x1f, UR23 ;  /* 0x0000001f3f057899 */ /* 0x000fe40008011617 */
[----:B------:R-:W-:-:S02]  /*0be0*/  USHF.R.U32.HI UR17, URZ, 0x1f, UR21 ;  /* 0x0000001f3f117899 */ /* 0x000fc40008011615 */
[----:B------:R-:W-:Y:S02]  /*0bf0*/  UIADD3 UR16, UR10, -UR12, URZ ;  /* 0x8000000c0a107290 */ /* 0x000fe4000fffe03f */
[----:B------:R-:W-:Y:S02]  /*0c00*/  ULEA.HI.SX32 UR5, UR23, UR5, 0x1d ;  /* 0x0000000517057291 */ /* 0x000fe4000f8fea3f */
[----:B------:R-:W-:Y:S02]  /*0c10*/  ULEA.HI.SX32 UR17, UR21, UR17, 0x1d ;  /* 0x0000001115117291 */ /* 0x000fe4000f8fea3f */
[----:B------:R-:W-:Y:S02]  /*0c20*/  UIADD3 UR4, UR16, UR4, URZ ;  /* 0x0000000410047290 */ /* 0x000fe4000fffe03f */
[----:B------:R-:W-:Y:S02]  /*0c30*/  UISETP.LT.AND UP0, UPT, UR5, UR17, UPT ;  /* 0x000000110500728c */ /* 0x000fe4000bf01270 */
[----:B------:R-:W-:-:S02]  /*0c40*/  ULDC UR8, c[0x0][0x324] ;  /* 0x0000c90000087ab9 */ /* 0x000fc40000000800 */
[----:B------:R-:W-:Y:S02]  /*0c50*/  UIADD3 UR8, UR4, -UR8, URZ ;  /* 0x8000000804087290 */ /* 0x000fe4000fffe03f */
[----:B------:R-:W-:Y:S01]  /*0c60*/  USEL UR17, UR5, UR17, UP0 ;  /* 0x0000001105117287 */ /* 0x000fe20008000000 */
[----:B------:R-:W-:Y:S05]  /*0c70*/  @P0 BRA `(.L_x_236) ;  /* 0x0000015000000947 */ /* 0x000fea0003800000 */
[----:B------:R-:W-:Y:S02]  /*0c80*/  UMOV UR20, UR4 ;  /* 0x0000000400147c82 */ /* 0x000fe40008000000 */
[----:B------:R-:W-:-:S06]  /*0c90*/  UISETP.GT.AND UP0, UPT, UR20, -0x1, UPT ;  /* 0xffffffff1400788c */ /* 0x000fcc000bf04270 */
[----:B------:R-:W-:-:S13]  /*0ca0*/  PLOP3.LUT P0, PT, PT, PT, UP0, 0x80, 0x0 ;  /* 0x000000000000781c */ /* 0x000fda0003f0f008 */
[----:B------:R-:W-:Y:S05]  /*0cb0*/  @P0 BRA `(.L_x_237) ;  /* 0x0000008000000947 */ /* 0x000fea0003800000 */
        /* <DEDUP_REMOVED lines=8> */
.L_x_237:
[----:B------:R-:W-:Y:S02]  /*0d40*/  UISETP.NE.AND UP0, UPT, UR9, 0x1, UPT ;  /* 0x000000010900788c */ /* 0x000fe4000bf05270 */
[----:B------:R-:W-:Y:S02]  /*0d50*/  ULDC.64 UR4, c[0x0][0x330] ;  /* 0x0000cc0000047ab9 */ /* 0x000fe40000000a00 */
[----:B------:R-:W-:-:S07]  /*0d60*/  UIMAD.WIDE.U32 UR22, UR20, UR4, URZ ;  /* 0x00000004141672a5 */ /* 0x000fce000f8e003f */
[----:B------:R-:W-:Y:S02]  /*0d70*/  @UP0 UMOV UR21, UR23 ;  /* 0x0000001700150c82 */ /* 0x000fe40008000000 */
[----:B------:R-:W-:Y:S02]  /*0d80*/  @UP0 USHF.R.U32.HI UR20, URZ, UR5, UR21 ;  /* 0x000000053f140299 */ /* 0x000fe40008011615 */
.L_x_238:
[----:B------:R-:W-:Y:S02]  /*0d90*/  ULDC UR4, c[0x0][0x32c] ;  /* 0x0000cb0000047ab9 */ /* 0x000fe40000000800 */
[----:B------:R-:W-:-:S04]  /*0da0*/  UIMAD UR4, UR20, UR4, URZ ;  /* 0x00000004140472a4 */ /* 0x000fc8000f8e023f */
[----:B------:R-:W-:-:S04]  /*0db0*/  UISETP.LT.AND UP0, UPT, UR8, UR4, UPT ;  /* 0x000000040800728c */ /* 0x000fc8000bf01270 */
[----:B------:R-:W-:-:S04]  /*0dc0*/  USEL UR8, UR8, UR4, !UP0 ;  /* 0x0000000408087287 */ /* 0x000fc8000c000000 */
.L_x_236:
[----:B------:R-:W-:Y:S01]  /*0dd0*/  UIMAD.WIDE UR4, UR8, 0x2aaaaaab, URZ ;  /* 0x2aaaaaab080478a5 */ /* 0x000fe2000f8e023f */
[----:B------:R-:W-:Y:S01]  /*0de0*/  PLOP3.LUT P2, PT, PT, PT, PT, 0x80, 0x0 ;  /* 0x000000000000781c */ /* 0x000fe20003f4f070 */
[----:B------:R-:W-:Y:S01]  /*0df0*/  CS2R R10, SRZ ;  /* 0x00000000000a7805 */ /* 0x000fe2000001ff00 */
[----:B------:R-:W-:Y:S01]  /*0e00*/  IMAD.MOV.U32 R130, RZ, RZ, RZ ;  /* 0x000000ffff827224 */ /* 0x000fe200078e00ff */
[----:B------:R-:W-:Y:S01]  /*0e10*/  USHF.R.U32.HI UR4, URZ, 0x1f, UR5 ;  /* 0x0000001f3f047899 */ /* 0x000fe20008011605 */
[----:B------:R-:W-:Y:S01]  /*0e20*/  CS2R R128, SRZ ;  /* 0x0000000000807805 */ /* 0x000fe2000001ff00 */
[----:B------:R-:W-:Y:S01]  /*0e30*/  CS2R R14, SRZ ;  /* 0x00000000000e7805 */ /* 0x000fe2000001ff00 */
[----:B------:R-:W-:Y:S01]  /*0e40*/  IMAD.MOV.U32 R126, RZ, RZ, RZ ;  /* 0x000000ffff7e7224 */ /* 0x000fe200078e00ff */
[----:B------:R-:W-:Y:S01]  /*0e50*/  ULEA.HI.SX32 UR4, UR5, UR4, 0x1d ;  /* 0x0000000405047291 */ /* 0x000fe2000f8fea3f */
[----:B------:R-:W-:Y:S01]  /*0e60*/  CS2R R124, SRZ ;  /* 0x00000000007c7805 */ /* 0x000fe2000001ff00 */
[----:B------:R-:W-:Y:S01]  /*0e70*/  MOV R122, RZ ;  /* 0x000000ff007a7202 */ /* 0x000fe20000000f00 */
[----:B------:R-:W-:Y:S01]  /*0e80*/  CS2R R120, SRZ ;  /* 0x0000000000787805 */ /* 0x000fe2000001ff00 */
[----:B------:R-:W-:Y:S01]  /*0e90*/  UISETP.LT.AND UP0, UPT, URZ, UR4, UPT ;  /* 0x000000043f00728c */ /* 0x000fe2000bf01270 */
[----:B------:R-:W-:Y:S01]  /*0ea0*/  CS2R R12, SRZ ;  /* 0x00000000000c7805 */ /* 0x000fe2000001ff00 */
[----:B------:R-:W-:Y:S01]  /*0eb0*/  IMAD.MOV.U32 R118, RZ, RZ, RZ ;  /* 0x000000ffff767224 */ /* 0x000fe200078e00ff */
[----:B------:R-:W-:Y:S01]  /*0ec0*/  CS2R R116, SRZ ;  /* 0x0000000000747805 */ /* 0x000fe2000001ff00 */
[----:B------:R-:W-:Y:S01]  /*0ed0*/  USEL UR8, URZ, UR4, !UP0 ;  /* 0x000000043f087287 */ /* 0x000fe2000c000000 */
[----:B------:R-:W-:Y:S01]  /*0ee0*/  CS2R R16, SRZ ;  /* 0x0000000000107805 */ /* 0x000fe2000001ff00 */
[----:B------:R-:W-:Y:S01]  /*0ef0*/  MOV R114, RZ ;  /* 0x000000ff00727202 */ /* 0x000fe20000000f00 */
[----:B------:R-:W-:Y:S01]  /*0f00*/  CS2R R112, SRZ ;  /* 0x0000000000707805 */ /* 0x000fe2000001ff00 */
[----:B------:R-:W-:Y:S01]  /*0f10*/  UISETP.GT.AND UP0, UPT, UR17, UR8, UPT ;  /* 0x000000081100728c */ /* 0x000fe2000bf04270 */
[----:B------:R-:W-:Y:S01]  /*0f20*/  CS2R R18, SRZ ;  /* 0x0000000000127805 */ /* 0x000fe2000001ff00 */
[----:B------:R-:W-:Y:S01]  /*0f30*/  IMAD.MOV.U32 R110, RZ, RZ, RZ ;  /* 0x000000ffff6e7224 */ /* 0x000fe200078e00ff */
[----:B------:R-:W-:Y:S01]  /*0f40*/  CS2R R108, SRZ ;  /* 0x00000000006c7805 */ /* 0x000fe2000001ff00 */
[----:B------:R-:W-:Y:S01]  /*0f50*/  CS2R R106, SRZ ;  /* 0x00000000006a7805 */ /* 0x000fe2000001ff00 */
[----:B------:R-:W-:Y:S01]  /*0f60*/  CS2R R104, SRZ ;  /* 0x0000000000687805 */ /* 0x000fe2000001ff00 */
[----:B------:R-:W-:Y:S01]  /*0f70*/  PLOP3.LUT P0, PT, PT, PT, UP0, 0x80, 0x0 ;  /* 0x000000000000781c */ /* 0x000fe20003f0f008 */
        /* <DEDUP_REMOVED lines=49> */
[----:B------:R-:W-:Y:S01]  /*1290*/  CS2R R158, SRZ ;  /* 0x00000000009e7805 */ /* 0x000fe2000001ff00 */
[----:B------:R-:W-:Y:S01]  /*12a0*/  IMAD.MOV.U32 R8, RZ, RZ, RZ ;  /* 0x000000ffff087224 */ /* 0x000fe200078e00ff */
[----:B------:R-:W-:Y:S01]  /*12b0*/  MOV R156, RZ ;  /* 0x000000ff009c7202 */ /* 0x000fe20000000f00 */
[----:B------:R-:W-:Y:S01]  /*12c0*/  IMAD.MOV.U32 R53, RZ, RZ, RZ ;  /* 0x000000ffff357224 */ /* 0x000fe200078e00ff */
[----:B------:R-:W-:Y:S05]  /*12d0*/  @!P0 BRA `(.L_x_239) ;  /* 0x00010ee000008947 */ /* 0x000fea0003800000 */
[----:B------:R-:W-:Y:S01]  /*12e0*/  ULDC.64 UR4, c[0x0][0x340] ;  /* 0x0000d00000047ab9 */ /* 0x000fe20000000a00 */
[----:B------:R-:W2:Y:S01]  /*12f0*/  LDL.LU R85, [R1+0x28] ;  /* 0x0000280001557983 */ /* 0x000ea20000300800 */
[----:B------:R-:W-:-:S02]  /*1300*/  UISETP.NE.U32.AND UP0, UPT, URZ, UR4, UPT ;  /* 0x000000043f00728c */ /* 0x000fc4000bf05070 */
[----:B------:R-:W-:Y:S02]  /*1310*/  UISETP.NE.AND UP1, UPT, UR15, URZ, UPT ;  /* 0x0000003f0f00728c */ /* 0x000fe4000bf25270 */
[----:B------:R-:W-:-:S03]  /*1320*/  UISETP.NE.AND.EX UP0, UPT, URZ, UR5, UPT, UP0 ;  /* 0x000000053f00728c */ /* 0x000fc6000bf05300 */
[----:B------:R-:W-:-:S03]  /*1330*/  ULDC.64 UR4, c[0x0][0x340] ;  /* 0x0000d00000047ab9 */ /* 0x000fc60000000a00 */
[----:B------:R-:W-:-:S05]  /*1340*/  PLOP3.LUT P4, PT, PT, PT, UP0, 0x80, 0x0 ;  /* 0x000000000000781c */ /* 0x000fca0003f8f008 */
[----:B------:R-:W-:-:S06]  /*1350*/  @UP0 UIMAD.WIDE UR4, UR13, UR7, UR4 ;  /* 0x000000070d0402a5 */ /* 0x000fcc000f8e0204 */
[----:B------:R-:W-:Y:S02]  /*1360*/  IMAD.U32 R2, RZ, RZ, UR4 ;  /* 0x00000004ff027e24 */ /* 0x000fe4000f8e00ff */
[----:B------:R-:W-:Y:S01]  /*1370*/  IMAD.U32 R3, RZ, RZ, UR5 ;  /* 0x00000005ff037e24 */ /* 0x000fe2000f8e00ff */
[----:B------:R-:W1:Y:S01]  /*1380*/  S2UR UR24, SR_CTAID.Y ;  /* 0x00000000001879c3 */ /* 0x000e620000002600 */
[----:B------:R-:W-:Y:S01]  /*1390*/  SHF.R.S32.HI R75, RZ, 0x1f, R81 ;  /* 0x0000001fff4b7819 */ /* 0x000fe20000011451 */
[----:B------:R-:W-:Y:S02]  /*13a0*/  USHF.R.S32.HI UR7, URZ, 0x1f, UR6 ;  /* 0x0000001f3f077899 */ /* 0x000fe40008011406 */
[----:B------:R3:W4:Y:S01]  /*13b0*/  @P4 LDG.E R8, [R2.64] ;  /* 0x0000001202084981 */ /* 0x000722000c1e1900 */
[----:B------:R-:W-:Y:S01]  /*13c0*/  ULDC.64 UR4, c[0x0][0x178] ;  /* 0x00005e0000047ab9 */ /* 0x000fe20000000a00 */
[----:B------:R-:W-:Y:S01]  /*13d0*/  PLOP3.LUT P1, PT, PT, PT, UP1, 0x80, 0x0 ;  /* 0x000000000000781c */ /* 0x000fe20003f2f018 */
[----:B------:R-:W-:Y:S01]  /*13e0*/  UIMAD UR7, UR7, UR4, URZ ;  /* 0x00000004070772a4 */ /* 0x000fe2000f8e023f */
[----:B------:R-:W-:Y:S01]  /*13f0*/  BAR.SYNC.DEFER_BLOCKING 0x0 ;  /* 0x0000000000007b1d */ /* 0x000fe20000010000 */
[----:B------:R-:W-:Y:S01]  /*1400*/  UIMAD.WIDE.U32 UR22, UR6, UR4, URZ ;  /* 0x00000004061672a5 */ /* 0x000fe2000f8e003f */
[----:B------:R-:W-:Y:S01]  /*1410*/  PLOP3.LUT P0, PT, PT, PT, UP1, 0x80, 0x0 ;  /* 0x000000000000781c */ /* 0x000fe20003f0f018 */
[----:B------:R-:W-:Y:S01]  /*1420*/  UIMAD UR6, UR6, UR5, UR7 ;  /* 0x00000005060672a4 */ /* 0x000fe2000f8e0207 */
[----:B------:R-:W-:Y:S01]  /*1430*/  LEA.HI R74, R75, R81, RZ, 0x5 ;  /* 0x000000514b4a7211 */ /* 0x000fe200078f28ff */
[----:B------:R-:W-:-:S02]  /*1440*/  USHF.R.S32.HI UR20, URZ, 0x1f, UR13 ;  /* 0x0000001f3f147899 */ /* 0x000fc4000801140d */
[----:B------:R-:W-:Y:S01]  /*1450*/  ULDC.64 UR4, c[0x0][0x1b8] ;  /* 0x00006e0000047ab9 */ /* 0x000fe20000000a00 */
[----:B------:R-:W-:Y:S01]  /*1460*/  SHF.R.S32.HI R73, RZ, 0x5, R74 ;  /* 0x00000005ff497819 */ /* 0x000fe2000001144a */
[----:B------:R-:W-:Y:S02]  /*1470*/  UIADD3 UR23, UR23, UR6, URZ ;  /* 0x0000000617177290 */ /* 0x000fe4000fffe03f */
[----:B------:R-:W-:Y:S02]  /*1480*/  USEL UR7, UR20, URZ, !UP3 ;  /* 0x0000003f14077287 */ /* 0x000fe4000d800000 */
[----:B-1----:R-:W-:Y:S02]  /*1490*/  USHF.R.S32.HI UR21, URZ, 0x1f, UR24 ;  /* 0x0000001f3f157899 */ /* 0x002fe40008011418 */
[----:B------:R-:W-:Y:S02]  /*14a0*/  UIMAD.WIDE.U32 UR26, UR24, UR4, UR22 ;  /* 0x00000004181a72a5 */ /* 0x000fe4000f8e0016 */
[----:B------:R-:W-:Y:S01]  /*14b0*/  UIMAD UR6, UR21, UR4, URZ ;  /* 0x00000004150672a4 */ /* 0x000fe2000f8e023f */
[----:B---3--:R-:W-:Y:S01]  /*14c0*/  LEA.HI R2, R75, R81, RZ, 0x3 ;  /* 0x000000514b027211 */ /* 0x008fe200078f18ff */
[----:B------:R-:W-:-:S02]  /*14d0*/  USEL UR22, UR13, URZ, !UP3 ;  /* 0x0000003f0d167287 */ /* 0x000fc4000d800000 */
[----:B------:R-:W-:Y:S01]  /*14e0*/  UIMAD UR6, UR24, UR5, UR6 ;  /* 0x00000005180672a4 */ /* 0x000fe2000f8e0206 */
[----:B------:R-:W-:Y:S02]  /*14f0*/  LOP3.LUT R0, R2, 0xfffffff8, RZ, 0xc0, !PT ;  /* 0xfffffff802007812 */ /* 0x000fe400078ec0ff */
[----:B------:R-:W-:Y:S01]  /*1500*/  SHF.R.S32.HI R77, RZ, 0x3, R2 ;  /* 0x00000003ff4d7819 */ /* 0x000fe20000011402 */
[----:B------:R-:W-:Y:S02]  /*1510*/  ULDC.64 UR4, c[0x0][0x1c0] ;  /* 0x0000700000047ab9 */ /* 0x000fe40000000a00 */
[----:B------:R-:W-:Y:S01]  /*1520*/  IMAD.IADD R26, R81, 0x1, -R0 ;  /* 0x00000001511a7824 */ /* 0x000fe200078e0a00 */
[----:B------:R-:W-:Y:S01]  /*1530*/  UIMAD UR7, UR7, UR4, URZ ;  /* 0x00000004070772a4 */ /* 0x000fe2000f8e023f */
[----:B------:R-:W-:Y:S01]  /*1540*/  IADD3 R17, R77, UR11, RZ ;  /* 0x0000000b4d117c10 */ /* 0x000fe2000fffe0ff */
[----:B------:R-:W-:Y:S01]  /*1550*/  UIADD3 UR27, UR27, UR6, URZ ;  /* 0x000000061b1b7290 */ /* 0x000fe2000fffe03f */
[----:B------:R-:W-:Y:S01]  /*1560*/  IMAD R0, R26, 0x20, R77 ;  /* 0x000000201a007824 */ /* 0x000fe200078e024d */
[----:B------:R-:W-:Y:S01]  /*1570*/  UIMAD UR5, UR22, UR5, UR7 ;  /* 0x00000005160572a4 */ /* 0x000fe2000f8e0207 */
[----:B------:R-:W-:Y:S01]  /*1580*/  STL [R1+0x80], R77 ;  /* 0x0000804d01007387 */ /* 0x000fe20000100800 */
[----:B------:R-:W-:-:S02]  /*1590*/  UIMAD.WIDE.U32 UR22, UR22, UR4, UR26 ;  /* 0x00000004161672a5 */ /* 0x000fc4000f8e001a */
[----:B------:R-:W-:Y:S01]  /*15a0*/  IADD3 R4, R0, UR11, RZ ;  /* 0x0000000b00047c10 */ /* 0x000fe2000fffe0ff */
[----:B------:R-:W-:Y:S02]  /*15b0*/  ULDC UR4, c[0x0][0x2c4] ;  /* 0x0000b10000047ab9 */ /* 0x000fe40000000800 */
[----:B------:R-:W-:Y:S01]  /*15c0*/  UIADD3 UR5, UR23, UR5, URZ ;  /* 0x0000000517057290 */ /* 0x000fe2000fffe03f */
[----:B------:R-:W-:Y:S01]  /*15d0*/  IMAD.U32 R3, RZ, RZ, UR23 ;  /* 0x00000017ff037e24 */ /* 0x000fe2000f8e00ff */
[----:B------:R-:W-:Y:S01]  /*15e0*/  UIMAD UR4, UR12, UR4, URZ ;  /* 0x000000040c0472a4 */ /* 0x000fe2000f8e023f */
[----:B------:R-:W-:Y:S01]  /*15f0*/  @P1 IMAD.HI.U32 R2, R4, c[0x0][0x2c8], RZ ;  /* 0x0000b20004021a27 */ /* 0x000fe200078e00ff */
[----:B------:R-:W-:Y:S02]  /*1600*/  UMOV UR23, 0x30 ;  /* 0x0000003000177882 */ /* 0x000fe40000000000 */
[----:B------:R-:W-:Y:S01]  /*1610*/  ULDC.64 UR6, c[0x0][0x1e8] ;  /* 0x00007a0000067ab9 */ /* 0x000fe20000000a00 */
[----:B------:R-:W-:Y:S01]  /*1620*/  IMAD.MOV.U32 R0, RZ, RZ, R4 ;  /* 0x000000ffff007224 */ /* 0x000fe200078e0004 */
[----:B------:R-:W-:Y:S01]  /*1630*/  @P0 SHF.R.U32.HI R0, RZ, c[0x0][0x2cc], R2 ;  /* 0x0000b300ff000a19 */ /* 0x000fe20000011602 */
[----:B------:R-:W-:Y:S01]  /*1640*/  IMAD.U32 R2, RZ, RZ, UR22 ;  /* 0x00000016ff027e24 */ /* 0x000fe2000f8e00ff */
[----:B------:R-:W-:Y:S01]  /*1650*/  UIMAD UR22, UR17, -0x30, UR23 ;  /* 0xffffffd0111678a4 */ /* 0x000fe2000f8e0217 */
[----:B------:R-:W-:Y:S01]  /*1660*/  IMAD.U32 R3, RZ, RZ, UR5 ;  /* 0x00000005ff037e24 */ /* 0x000fe2000f8e00ff */
[--C-:B------:R-:W-:Y:S01]  /*1670*/  SHF.R.S32.HI R6, RZ, 0x1f, R0.reuse ;  /* 0x0000001fff067819 */ /* 0x100fe20000011400 */
[----:B------:R-:W-:Y:S01]  /*1680*/  IMAD.MOV R5, RZ, RZ, -R0 ;  /* 0x000000ffff057224 */ /* 0x000fe200078e0a00 */
[----:B------:R-:W-:Y:S01]  /*1690*/  UIMAD UR6, UR21, UR6, URZ ;  /* 0x00000006150672a4 */ /* 0x000fe2000f8e023f */
[----:B------:R-:W-:-:S03]  /*16a0*/  IMAD.WIDE.U32 R2, R0, c[0x0][0x1b0], R2 ;  /* 0x00006c0000027a25 */ /* 0x000fc600078e0002 */
[----:B------:R-:W-:Y:S01]  /*16b0*/  UIMAD UR25, UR24, UR7, UR6 ;  /* 0x00000007181972a4 */ /* 0x000fe2000f8e0206 */
[----:B------:R-:W-:Y:S02]  /*16c0*/  IMAD R4, R5, c[0x0][0x2c4], R4 ;  /* 0x0000b10005047a24 */ /* 0x000fe400078e0204 */
[----:B------:R-:W-:Y:S01]  /*16d0*/  IMAD R5, R6, c[0x0][0x1b0], RZ ;  /* 0x00006c0006057a24 */ /* 0x000fe200078e02ff */
[----:B------:R-:W-:Y:S01]  /*16e0*/  ULDC.64 UR6, c[0x0][0x1f0] ;  /* 0x00007c0000067ab9 */ /* 0x000fe20000000a00 */
[----:B------:R-:W-:Y:S02]  /*16f0*/  IMAD.U32 R72, RZ, RZ, UR22 ;  /* 0x00000016ff487e24 */ /* 0x000fe4000f8e00ff */
[----:B------:R-:W-:Y:S01]  /*1700*/  IMAD R6, R0, c[0x0][0x1b4], R5 ;  /* 0x00006d0000067a24 */ /* 0x000fe200078e0205 */
[----:B------:R-:W-:-:S03]  /*1710*/  SHF.R.S32.HI R5, RZ, 0x1f, R4 ;  /* 0x0000001fff057819 */ /* 0x000fc60000011404 */
[----:B------:R-:W-:Y:S01]  /*1720*/  IMAD.IADD R3, R3, 0x1, R6 ;  /* 0x0000000103037824 */ /* 0x000fe200078e0206 */
[----:B------:R-:W-:Y:S01]  /*1730*/  IADD3 R6, R17, 0x20, RZ ;  /* 0x0000002011067810 */ /* 0x000fe20007ffe0ff */
[----:B------:R-:W-:-:S03]  /*1740*/  IMAD R0, R5, c[0x0][0x1a8], RZ ;  /* 0x00006a0005007a24 */ /* 0x000fc600078e02ff */
[----:B------:R-:W-:Y:S01]  /*1750*/  ISETP.GE.AND P2, PT, R6, UR4, PT ;  /* 0x0000000406007c0c */ /* 0x000fe2000bf46270 */
[C---:B------:R-:W-:Y:S01]  /*1760*/  IMAD R7, R4.reuse, c[0x0][0x1ac], R0 ;  /* 0x00006b0004077a24 */ /* 0x040fe200078e0200 */
[----:B------:R-:W-:Y:S01]  /*1770*/  LEA.HI R6, R75, R81, RZ, 0x6 ;  /* 0x000000514b067211 */ /* 0x000fe200078f30ff */
[----:B------:R-:W-:Y:S02]  /*1780*/  IMAD.SHL.U32 R0, R77, 0x40, RZ ;  /* 0x000000404d007824 */ /* 0x000fe400078e00ff */
[----:B------:R-:W-:-:S03]  /*1790*/  IMAD.WIDE.U32 R4, R4, c[0x0][0x1a8], R2 ;  /* 0x00006a0004047a25 */ /* 0x000fc600078e0002 */
[----:B------:R-:W-:Y:S01]  /*17a0*/  LOP3.LUT R0, R0, 0x1c0, RZ, 0xc0, !PT ;  /* 0x000001c000007812 */ /* 0x000fe200078ec0ff */
[----:B------:R-:W-:Y:S01]  /*17b0*/  IMAD.SHL.U32 R2, R26, 0x8, RZ ;  /* 0x000000081a027824 */ /* 0x000fe200078e00ff */
[----:B------:R-:W-:Y:S01]  /*17c0*/  LEA R20, P0, R4, c[0x0][0x160], 0x1 ;  /* 0x0000580004147a11 */ /* 0x000fe200078008ff */
[----:B------:R-:W-:Y:S01]  /*17d0*/  IMAD.IADD R3, R5, 0x1, R7 ;  /* 0x0000000105037824 */ /* 0x000fe200078e0207 */
[----:B------:R-:W-:Y:S01]  /*17e0*/  IADD3 R7, R17, 0x40, RZ ;  /* 0x0000004011077810 */ /* 0x000fe20007ffe0ff */
[----:B------:R-:W-:Y:S01]  /*17f0*/  IMAD.SHL.U32 R6, R6, 0x8, RZ ;  /* 0x0000000806067824 */ /* 0x000fe200078e00ff */
[----:B------:R-:W-:Y:S02]  /*1800*/  LOP3.LUT R5, R0, 0x38, R2, 0xf8, !PT ;  /* 0x0000003800057812 */ /* 0x000fe400078ef802 */
[----:B------:R-:W-:Y:S02]  /*1810*/  SHF.R.U32.HI R0, RZ, 0x3, R0 ;  /* 0x00000003ff007819 */ /* 0x000fe40000011600 */
[----:B------:R-:W-:-:S02]  /*1820*/  LEA.HI.X R19, R4, c[0x0][0x164], R3, 0x1, P0 ;  /* 0x0000590004137a11 */ /* 0x000fc400000f0c03 */
[----:B------:R-:W1:Y:S01]  /*1830*/  SHFL.IDX PT, R4, R20, RZ, 0x181f ;  /* 0x00181fff14047589 */ /* 0x000e6200000e0000 */
[----:B------:R-:W-:Y:S02]  /*1840*/  LOP3.LUT R3, R5, R0, RZ, 0x3c, !PT ;  /* 0x0000000005037212 */ /* 0x000fe400078e3cff */
[----:B------:R-:W-:Y:S01]  /*1850*/  ISETP.GE.AND P0, PT, R17, UR4, PT ;  /* 0x0000000411007c0c */ /* 0x000fe2000bf06270 */
[----:B------:R-:W3:Y:S01]  /*1860*/  SHFL.IDX PT, R5, R19, RZ, 0x181f ;  /* 0x00181fff13057589 */ /* 0x000ee200000e0000 */
[----:B------:R-:W-:Y:S02]  /*1870*/  SHF.R.S32.HI R0, RZ, 0x1f, R9 ;  /* 0x0000001fff007819 */ /* 0x000fe40000011409 */
[----:B------:R-:W-:Y:S02]  /*1880*/  IADD3 R9, P3, R9, R77, RZ ;  /* 0x0000004d09097210 */ /* 0x000fe40007f7e0ff */
[----:B------:R-:W-:Y:S02]  /*1890*/  LOP3.LUT R18, R3, 0xfffffe00, R6, 0xf8, !PT ;  /* 0xfffffe0003127812 */ /* 0x000fe400078ef806 */
[----:B------:R-:W-:Y:S01]  /*18a0*/  LEA.HI.X.SX32 R21, R77, R0, 0x1, P3 ;  /* 0x000000004d157211 */ /* 0x000fe200018f0eff */
[----:B------:R-:W5:Y:S01]  /*18b0*/  SHFL.IDX PT, R6, R20, 0x1, 0x181f ;  /* 0x00381f0014067f89 */ /* 0x000f6200000e0000 */
[----:B------:R-:W-:Y:S01]  /*18c0*/  IADD3 R0, R2, 0x80, RZ ;  /* 0x0000008002007810 */ /* 0x000fe20007ffe0ff */
[----:B------:R-:W-:Y:S01]  /*18d0*/  IMAD.SHL.U32 R76, R18, 0x2, RZ ;  /* 0x00000002124c7824 */ /* 0x000fe200078e00ff */
[----:B------:R-:W-:-:S02]  /*18e0*/  IADD3 R27, R2, 0xc0, RZ ;  /* 0x000000c0021b7810 */ /* 0x000fc40007ffe0ff */
[----:B------:R-:W-:Y:S02]  /*18f0*/  ISETP.GE.AND P1, PT, R7, UR4, PT ;  /* 0x0000000407007c0c */ /* 0x000fe4000bf26270 */
[----:B------:R-:W-:Y:S01]  /*1900*/  @!P0 SHF.R.S32.HI R11, RZ, 0x1f, R0 ;  /* 0x0000001fff0b8819 */ /* 0x000fe20000011400 */
[----:B------:R-:W2:Y:S01]  /*1910*/  SHFL.IDX PT, R7, R19, 0x1, 0x181f ;  /* 0x00381f0013077f89 */ /* 0x000ea200000e0000 */
[--C-:B------:R-:W-:Y:S02]  /*1920*/  SHF.R.S32.HI R3, RZ, 0x1f, R2.reuse ;  /* 0x0000001fff037819 */ /* 0x100fe40000011402 */
[----:B------:R-:W-:Y:S01]  /*1930*/  @!P0 SHF.R.S32.HI R14, RZ, 0x1f, R27 ;  /* 0x0000001fff0e8819 */ /* 0x000fe2000001141b */
[----:B------:R-:W-:Y:S01]  /*1940*/  STL [R1+0x4], R76 ;  /* 0x0000044c01007387 */ /* 0x000fe20000100800 */
[----:B-1----:R-:W-:Y:S01]  /*1950*/  @!P0 LEA R10, P3, R2, R4, 0x1 ;  /* 0x00000004020a8211 */ /* 0x002fe200078608ff */
[----:B------:R-:W-:Y:S01]  /*1960*/  IMAD.WIDE.U32 R22, R9, c[0x0][0x1e0], R2 ;  /* 0x0000780009167a25 */ /* 0x000fe200078e0002 */
[----:B------:R-:W-:-:S02]  /*1970*/  @!P0 LEA.HI R13, R11, R0, RZ, 0x3 ;  /* 0x000000000b0d8211 */ /* 0x000fc400078f18ff */
[----:B------:R-:W-:Y:S01]  /*1980*/  ISETP.GE.AND P6, PT, R0, c[0x0][0x198], PT ;  /* 0x0000660000007a0c */ /* 0x000fe20003fc6270 */
[----:B------:R-:W-:Y:S01]  /*1990*/  IMAD.WIDE.U32 R24, R9, c[0x0][0x208], R2 ;  /* 0x0000820009187a25 */ /* 0x000fe200078e0002 */
[C---:B---3--:R-:W-:Y:S02]  /*19a0*/  @!P0 LEA.HI.X R11, R2.reuse, R5, R3, 0x1, P3 ;  /* 0x00000005020b8211 */ /* 0x048fe400018f0c03 */
[----:B------:R-:W-:Y:S02]  /*19b0*/  ISETP.GE.AND P3, PT, R27, c[0x0][0x198], PT ;  /* 0x000066001b007a0c */ /* 0x000fe40003f66270 */
[----:B------:R-:W-:Y:S02]  /*19c0*/  @!P0 LOP3.LUT R13, R13, 0xfffffff8, RZ, 0xc0, !PT ;  /* 0xfffffff80d0d8812 */ /* 0x000fe400078ec0ff */
[----:B--2---:R-:W-:Y:S01]  /*19d0*/  LOP3.LUT R85, R85, 0xfffffffe, RZ, 0xc0, !PT ;  /* 0xfffffffe55557812 */ /* 0x004fe200078ec0ff */
[----:B----4-:R1:W2:Y:S01]  /*19e0*/  @P4 R2UR UR26, R8 ;  /* 0x00000000081a43c2 */ /* 0x0102a200000e0000 */
[----:B------:R-:W-:-:S13]  /*19f0*/  ISETP.GE.AND P4, PT, R2, c[0x0][0x198], PT ;  /* 0x0000660002007a0c */ /* 0x000fda0003f86270 */
[----:B------:R5:W-:Y:S01]  /*1a00*/  @!P0 LDGSTS.E.BYPASS.LTC128B.128 [R76+0x4080], [R10.64], !P4 ;  /* 0x040800000a4c8fae */ /* 0x000be2000e101d52 */
[----:B-1----:R-:W-:Y:S01]  /*1a10*/  IADD3 R8, R2, 0x40, RZ ;  /* 0x0000004002087810 */ /* 0x002fe20007ffe0ff */
[----:B--2---:R-:W-:Y:S02]  /*1a20*/  @UP0 USHF.R.S32.HI UR29, URZ, 0x1f, UR26 ;  /* 0x0000001f3f1d0899 */ /* 0x004fe4000801141a */
[----:B------:R-:W-:Y:S01]  /*1a30*/  @UP0 UMOV UR28, UR26 ;  /* 0x0000001a001c0c82 */ /* 0x000fe20008000000 */
[----:B------:R-:W-:Y:S01]  /*1a40*/  @!P0 SHF.R.S32.HI R12, RZ, 0x1f, R8 ;  /* 0x0000001fff0c8819 */ /* 0x000fe20000011408 */
[----:B------:R-:W-:Y:S01]  /*1a50*/  @!UP0 UMOV UR28, UR13 ;  /* 0x0000000d001c8c82 */ /* 0x000fe20008000000 */
[----:B------:R-:W-:Y:S02]  /*1a60*/  ISETP.GE.AND P5, PT, R8, c[0x0][0x198], PT ;  /* 0x0000660008007a0c */ /* 0x000fe40003fa6270 */
[----:B------:R-:W-:Y:S01]  /*1a70*/  @!P0 LEA.HI R15, R12, R8, RZ, 0x3 ;  /* 0x000000080c0f8211 */ /* 0x000fe200078f18ff */
[----:B------:R-:W-:Y:S01]  /*1a80*/  @!UP0 UMOV UR29, UR20 ;  /* 0x00000014001d8c82 */ /* 0x000fe20008000000 */
[----:B------:R-:W-:Y:S01]  /*1a90*/  @!P0 LEA.HI R12, R14, R27, RZ, 0x3 ;  /* 0x0000001b0e0c8211 */ /* 0x000fe200078f18ff */
[----:B------:R-:W-:Y:S01]  /*1aa0*/  USEL UR20, UR28, URZ, !UP2 ;  /* 0x0000003f1c147287 */ /* 0x000fe2000d000000 */
[----:B------:R-:W-:Y:S01]  /*1ab0*/  @!P0 LOP3.LUT R14, R15, 0xfffffff8, RZ, 0xc0, !PT ;  /* 0xfffffff80f0e8812 */ /* 0x000fe200078ec0ff */
[----:B------:R-:W-:Y:S01]  /*1ac0*/  USEL UR28, UR29, URZ, !UP2 ;  /* 0x0000003f1d1c7287 */ /* 0x000fe2000d000000 */
[----:B------:R-:W-:Y:S01]  /*1ad0*/  @!P0 LOP3.LUT R16, R12, 0xfffffff8, RZ, 0xc0, !PT ;  /* 0xfffffff80c108812 */ /* 0x000fe200078ec0ff */
[----:B------:R-:W-:-:S02]  /*1ae0*/  @!P0 IMAD.WIDE R12, R13, 0x2, R4 ;  /* 0x000000020d0c8825 */ /* 0x000fc400078e0204 */
[----:B------:R-:W-:Y:S02]  /*1af0*/  UIMAD UR6, UR28, UR6, URZ ;  /* 0x000000061c0672a4 */ /* 0x000fe4000f8e023f */
[--C-:B------:R-:W-:Y:S02]  /*1b00*/  @!P0 IMAD.WIDE R14, R14, 0x2, R4.reuse ;  /* 0x000000020e0e8825 */ /* 0x100fe400078e0204 */
[----:B------:R-:W-:Y:S02]  /*1b10*/  UIMAD UR26, UR20, UR7, UR6 ;  /* 0x00000007141a72a4 */ /* 0x000fe4000f8e0206 */
[----:B------:R-:W-:Y:S01]  /*1b20*/  @!P0 IMAD.WIDE R4, R16, 0x2, R4 ;  /* 0x0000000210048825 */ /* 0x000fe200078e0204 */
[----:B------:R1:W-:Y:S01]  /*1b30*/  @!P0 LDGSTS.E.BYPASS.LTC128B.128 [R76+0x8080], [R14.64], !P5 ;  /* 0x080800000e4c8fae */ /* 0x0003e2000e901d52 */
[----:B------:R-:W-:Y:S02]  /*1b40*/  ULDC.64 UR6, c[0x0][0x1e0] ;  /* 0x0000780000067ab9 */ /* 0x000fe40000000a00 */
[----:B------:R-:W-:Y:S01]  /*1b50*/  UIMAD.WIDE.U32 UR30, UR23, UR6, URZ ;  /* 0x00000006171e72a5 */ /* 0x000fe2000f8e003f */
[----:B------:R2:W-:Y:S01]  /*1b60*/  @!P0 LDGSTS.E.BYPASS.LTC128B.128 [R76+0xc080], [R12.64], !P6 ;  /* 0x0c0800000c4c8fae */ /* 0x0005e2000f101d52 */
[----:B------:R-:W-:-:S03]  /*1b70*/  UIMAD UR23, UR23, UR7, URZ ;  /* 0x00000007171772a4 */ /* 0x000fc6000f8e023f */
[----:B------:R3:W-:Y:S01]  /*1b80*/  @!P0 LDGSTS.E.BYPASS.LTC128B.128 [R76+0x10080], [R4.64], !P3 ;  /* 0x10080000044c8fae */ /* 0x0007e2000d901d52 */
[----:B-----5:R-:W-:-:S04]  /*1b90*/  @!P2 LEA R10, P0, R2, R6, 0x1 ;  /* 0x00000006020aa211 */ /* 0x020fc800078008ff */
[----:B------:R-:W-:-:S05]  /*1ba0*/  @!P2 LEA.HI.X R11, R2, R7, R3, 0x1, P0 ;  /* 0x00000007020ba211 */ /* 0x000fca00000f0c03 */
[----:B------:R4:W-:Y:S01]  /*1bb0*/  @!P2 LDGSTS.E.BYPASS.LTC128B.128 [R76+0x5080], [R10.64], !P4 ;  /* 0x050800000a4cafae */ /* 0x0009e2000e101d52 */
[----:B--2---:R-:W-:Y:S01]  /*1bc0*/  IMAD R12, R21, c[0x0][0x1e0], RZ ;  /* 0x00007800150c7a24 */ /* 0x004fe200078e02ff */
[----:B---3--:R-:W-:Y:S01]  /*1bd0*/  IADD3 R4, R17, 0x60, RZ ;  /* 0x0000006011047810 */ /* 0x008fe20007ffe0ff */
[----:B------:R-:W-:Y:S02]  /*1be0*/  IMAD R5, R21, c[0x0][0x208], RZ ;  /* 0x0000820015057a24 */ /* 0x000fe400078e02ff */
[C---:B------:R-:W-:Y:S01]  /*1bf0*/  IMAD R17, R9.reuse, c[0x0][0x1e4], R12 ;  /* 0x0000790009117a24 */ /* 0x040fe200078e020c */
[----:B------:R-:W-:Y:S01]  /*1c00*/  ISETP.GE.AND P0, PT, R4, UR4, PT ;  /* 0x0000000404007c0c */ /* 0x000fe2000bf06270 */
[----:B------:R-:W-:Y:S01]  /*1c10*/  IMAD R18, R9, c[0x0][0x20c], R5 ;  /* 0x0000830009127a24 */ /* 0x000fe200078e0205 */
[----:B------:R-:W-:Y:S01]  /*1c20*/  @!P2 SHF.R.S32.HI R4, RZ, 0x1f, R0 ;  /* 0x0000001fff04a819 */ /* 0x000fe20000011400 */
[----:B------:R-:W-:Y:S01]  /*1c30*/  ULDC.64 UR4, c[0x0][0x210] ;  /* 0x0000840000047ab9 */ /* 0x000fe20000000a00 */
[----:B------:R-:W-:Y:S01]  /*1c40*/  @!P2 SHF.R.S32.HI R5, RZ, 0x1f, R8 ;  /* 0x0000001fff05a819 */ /* 0x000fe20000011408 */
[----:B------:R-:W-:Y:S01]  /*1c50*/  UIMAD UR4, UR21, UR4, URZ ;  /* 0x00000004150472a4 */ /* 0x000fe2000f8e023f */
[----:B------:R-:W-:Y:S01]  /*1c60*/  @!P2 SHF.R.S32.HI R12, RZ, 0x1f, R27 ;  /* 0x0000001fff0ca819 */ /* 0x000fe2000001141b */
[----:B------:R-:W-:Y:S01]  /*1c70*/  UIADD3 UR21, UR10, UR22, URZ ;  /* 0x000000160a157290 */ /* 0x000fe2000fffe03f */
[----:B------:R-:W-:Y:S01]  /*1c80*/  @!P2 LEA.HI R4, R4, R0, RZ, 0x3 ;  /* 0x000000000404a211 */ /* 0x000fe200078f18ff */
[----:B------:R-:W-:Y:S01]  /*1c90*/  UIMAD UR24, UR24, UR5, UR4 ;  /* 0x00000005181872a4 */ /* 0x000fe2000f8e0204 */
[----:B-1----:R-:W-:Y:S01]  /*1ca0*/  @!P2 LEA.HI R14, R5, R8, RZ, 0x3 ;  /* 0x00000008050ea211 */ /* 0x002fe200078f18ff */
[----:B------:R-:W-:Y:S01]  /*1cb0*/  UISETP.LT.AND UP1, UPT, UR21, 0x30, UPT ;  /* 0x000000301500788c */ /* 0x000fe2000bf21270 */
[----:B------:R-:W-:Y:S01]  /*1cc0*/  @!P2 LEA.HI R5, R12, R27, RZ, 0x3 ;  /* 0x0000001b0c05a211 */ /* 0x000fe200078f18ff */
[----:B------:R-:W-:Y:S01]  /*1cd0*/  ULDC.64 UR4, c[0x0][0x218] ;  /* 0x0000860000047ab9 */ /* 0x000fe20000000a00 */
[----:B------:R-:W-:Y:S01]  /*1ce0*/  @!P2 LOP3.LUT R12, R4, 0xfffffff8, RZ, 0xc0, !PT ;  /* 0xfffffff8040ca812 */ /* 0x000fe200078ec0ff */
[----:B------:R-:W-:Y:S01]  /*1cf0*/  USEL UR27, UR21, 0x30, UP1 ;  /* 0x00000030151b7887 */ /* 0x000fe20008800000 */
[----:B------:R-:W-:Y:S01]  /*1d00*/  SHFL.IDX PT, R4, R20, 0x2, 0x181f ;  /* 0x00581f0014047f89 */ /* 0x000fe200000e0000 */
[----:B------:R-:W-:Y:S01]  /*1d10*/  @!P2 LOP3.LUT R9, R5, 0xfffffff8, RZ, 0xc0, !PT ;  /* 0xfffffff80509a812 */ /* 0x000fe200078ec0ff */
[----:B------:R-:W-:Y:S01]  /*1d20*/  UIMAD UR28, UR28, UR4, URZ ;  /* 0x000000041c1c72a4 */ /* 0x000fe2000f8e023f */
[----:B------:R-:W-:Y:S01]  /*1d30*/  @!P2 LOP3.LUT R14, R14, 0xfffffff8, RZ, 0xc0, !PT ;  /* 0xfffffff80e0ea812 */ /* 0x000fe200078ec0ff */
[----:B------:R-:W1:Y:S01]  /*1d40*/  SHFL.IDX PT, R5, R19, 0x2, 0x181f ;  /* 0x00581f0013057f89 */ /* 0x000e6200000e0000 */
[----:B------:R-:W-:Y:S01]  /*1d50*/  @!P2 IMAD.WIDE R12, R12, 0x2, R6 ;  /* 0x000000020c0ca825 */ /* 0x000fe200078e0206 */
[----:B----4-:R-:W-:Y:S01]  /*1d60*/  @!P1 SHF.R.S32.HI R10, RZ, 0x1f, R0 ;  /* 0x0000001fff0a9819 */ /* 0x010fe20000011400 */
[----:B------:R-:W-:-:S02]  /*1d70*/  UIMAD UR28, UR20, UR5, UR28 ;  /* 0x00000005141c72a4 */ /* 0x000fc4000f8e021c */
[----:B------:R-:W-:Y:S01]  /*1d80*/  @!P2 IMAD.WIDE R14, R14, 0x2, R6 ;  /* 0x000000020e0ea825 */ /* 0x000fe200078e0206 */
[----:B------:R-:W-:-:S03]  /*1d90*/  ULDC.64 UR4, c[0x0][0x208] ;  /* 0x0000820000047ab9 */ /* 0x000fc60000000a00 */
[----:B------:R-:W-:Y:S01]  /*1da0*/  @!P2 IMAD.WIDE R6, R9, 0x2, R6 ;  /* 0x000000020906a825 */ /* 0x000fe200078e0206 */
[----:B------:R1:W-:Y:S01]  /*1db0*/  @!P2 LDGSTS.E.BYPASS.LTC128B.128 [R76+0x9080], [R14.64], !P5 ;  /* 0x090800000e4cafae */ /* 0x0003e2000e901d52 */
[----:B------:R-:W-:-:S03]  /*1dc0*/  @!P1 SHF.R.S32.HI R9, RZ, 0x1f, R8 ;  /* 0x0000001fff099819 */ /* 0x000fc60000011408 */
[----:B------:R2:W-:Y:S01]  /*1dd0*/  @!P2 LDGSTS.E.BYPASS.LTC128B.128 [R76+0xd080], [R12.64], !P6 ;  /* 0x0d0800000c4cafae */ /* 0x0005e2000f101d52 */
[----:B------:R-:W-:Y:S02]  /*1de0*/  @!P1 LEA.HI R9, R9, R8, RZ, 0x3 ;  /* 0x0000000809099211 */ /* 0x000fe400078f18ff */
[----:B------:R-:W-:Y:S01]  /*1df0*/  ISETP.GE.AND P6, PT, R8, c[0x0][0x1d4], PT ;  /* 0x0000750008007a0c */ /* 0x000fe20003fc6270 */
[----:B------:R3:W-:Y:S01]  /*1e00*/  @!P2 LDGSTS.E.BYPASS.LTC128B.128 [R76+0x11080], [R6.64], !P3 ;  /* 0x11080000064cafae */ /* 0x0007e2000d901d52 */
[----:B------:R-:W-:-:S05]  /*1e10*/  @!P1 LOP3.LUT R9, R9, 0xfffffff8, RZ, 0xc0, !PT ;  /* 0xfffffff809099812 */ /* 0x000fca00078ec0ff */
[----:B-1----:R-:W-:Y:S01]  /*1e20*/  @!P1 IMAD.WIDE R14, R9, 0x2, R4 ;  /* 0x00000002090e9825 */ /* 0x002fe200078e0204 */
[----:B------:R-:W-:Y:S02]  /*1e30*/  @!P0 SHF.R.S32.HI R9, RZ, 0x1f, R8 ;  /* 0x0000001fff098819 */ /* 0x000fe40000011408 */
[----:B--2---:R-:W-:Y:S02]  /*1e40*/  @!P1 LEA.HI R12, R10, R0, RZ, 0x3 ;  /* 0x000000000a0c9211 */ /* 0x004fe400078f18ff */
[----:B------:R-:W-:Y:S02]  /*1e50*/  @!P1 LEA R10, P2, R2, R4, 0x1 ;  /* 0x00000004020a9211 */ /* 0x000fe400078408ff */
[----:B---3--:R-:W-:Y:S01]  /*1e60*/  @!P1 SHF.R.S32.HI R7, RZ, 0x1f, R27 ;  /* 0x0000001fff079819 */ /* 0x008fe2000001141b */
[----:B------:R-:W-:Y:S01]  /*1e70*/  SHFL.IDX PT, R6, R20, 0x3, 0x181f ;  /* 0x00781f0014067f89 */ /* 0x000fe200000e0000 */
[----:B------:R-:W-:Y:S02]  /*1e80*/  @!P1 LOP3.LUT R12, R12, 0xfffffff8, RZ, 0xc0, !PT ;  /* 0xfffffff80c0c9812 */ /* 0x000fe400078ec0ff */
[----:B------:R-:W-:-:S02]  /*1e90*/  @!P1 LEA.HI R11, R7, R27, RZ, 0x3 ;  /* 0x0000001b070b9211 */ /* 0x000fc400078f18ff */
[----:B------:R-:W1:Y:S01]  /*1ea0*/  SHFL.IDX PT, R7, R19, 0x3, 0x181f ;  /* 0x00781f0013077f89 */ /* 0x000e6200000e0000 */
[----:B------:R-:W-:Y:S01]  /*1eb0*/  @!P1 IMAD.WIDE R12, R12, 0x2, R4 ;  /* 0x000000020c0c9825 */ /* 0x000fe200078e0204 */
[----:B------:R-:W-:Y:S02]  /*1ec0*/  @!P1 LOP3.LUT R16, R11, 0xfffffff8, RZ, 0xc0, !PT ;  /* 0xfffffff80b109812 */ /* 0x000fe400078ec0ff */
[----:B------:R-:W-:Y:S02]  /*1ed0*/  @!P1 LEA.HI.X R11, R2, R5, R3, 0x1, P2 ;  /* 0x00000005020b9211 */ /* 0x000fe400010f0c03 */
[----:B------:R-:W-:Y:S01]  /*1ee0*/  ISETP.GE.AND P2, PT, R0, c[0x0][0x198], PT ;  /* 0x0000660000007a0c */ /* 0x000fe20003f46270 */
[----:B------:R-:W-:Y:S01]  /*1ef0*/  @!P1 IMAD.WIDE R4, R16, 0x2, R4 ;  /* 0x0000000210049825 */ /* 0x000fe200078e0204 */
[----:B------:R-:W-:Y:S01]  /*1f00*/  @!P0 LEA.HI R9, R9, R8, RZ, 0x3 ;  /* 0x0000000809098211 */ /* 0x000fe200078f18ff */
[----:B------:R2:W-:Y:S04]  /*1f10*/  @!P1 LDGSTS.E.BYPASS.LTC128B.128 [R76+0x6080], [R10.64], !P4 ;  /* 0x060800000a4c9fae */ /* 0x0005e8000e101d52 */
[----:B------:R3:W-:Y:S01]  /*1f20*/  @!P1 LDGSTS.E.BYPASS.LTC128B.128 [R76+0xa080], [R14.64], !P5 ;  /* 0x0a0800000e4c9fae */ /* 0x0007e2000e901d52 */
[----:B------:R-:W-:-:S05]  /*1f30*/  ISETP.GE.AND P5, PT, R2, c[0x0][0x1d4], PT ;  /* 0x0000750002007a0c */ /* 0x000fca0003fa6270 */
[----:B------:R4:W-:Y:S04]  /*1f40*/  @!P1 LDGSTS.E.BYPASS.LTC128B.128 [R76+0xe080], [R12.64], !P2 ;  /* 0x0e0800000c4c9fae */ /* 0x0009e8000d101d52 */
[----:B------:R5:W-:Y:S04]  /*1f50*/  @!P1 LDGSTS.E.BYPASS.LTC128B.128 [R76+0x12080], [R4.64], !P3 ;  /* 0x12080000044c9fae */ /* 0x000be8000d901d52 */
[----:B------:R-:W-:Y:S02]  /*1f60*/  @P5 LOP3.LUT R85, R85, 0x1, RZ, 0xfc, !PT ;  /* 0x0000000155555812 */ /* 0x000fe400078efcff */
[----:B------:R-:W-:-:S03]  /*1f70*/  ISETP.GE.AND P5, PT, R0, c[0x0][0x1d4], PT ;  /* 0x0000750000007a0c */ /* 0x000fc60003fa6270 */
[----:B------:R-:W-:Y:S01]  /*1f80*/  STL [R1+0x28], R85 ;  /* 0x0000285501007387 */ /* 0x000fe20000100800 */
[----:B--2---:R-:W-:-:S05]  /*1f90*/  @!P0 LOP3.LUT R10, R9, 0xfffffff8, RZ, 0xc0, !PT ;  /* 0xfffffff8090a8812 */ /* 0x004fca00078ec0ff */
[----:B-1----:R-:W-:Y:S01]  /*1fa0*/  @!P0 IMAD.WIDE R10, R10, 0x2, R6 ;  /* 0x000000020a0a8825 */ /* 0x002fe200078e0206 */
[----:B----4-:R-:W1:Y:S01]  /*1fb0*/  S2R R12, SR_CTAID.Y ;  /* 0x00000000000c7919 */ /* 0x010e620000002600 */
[----:B-----5:R-:W-:-:S04]  /*1fc0*/  @!P0 LEA R4, P1, R2, R6, 0x1 ;  /* 0x0000000602048211 */ /* 0x020fc800078208ff */
[----:B------:R-:W-:Y:S02]  /*1fd0*/  @!P0 LEA.HI.X R5, R2, R7, R3, 0x1, P1 ;  /* 0x0000000702058211 */ /* 0x000fe400008f0c03 */
[----:B------:R-:W-:Y:S02]  /*1fe0*/  @!P0 SHF.R.S32.HI R2, RZ, 0x1f, R0 ;  /* 0x0000001fff028819 */ /* 0x000fe40000011400 */
[----:B------:R-:W-:Y:S01]  /*1ff0*/  ISETP.GE.AND P1, PT, R8, c[0x0][0x198], PT ;  /* 0x0000660008007a0c */ /* 0x000fe20003f26270 */
[----:B------:R2:W-:Y:S01]  /*2000*/  @!P0 LDGSTS.E.BYPASS.LTC128B.128 [R76+0x7080], [R4.64], !P4 ;  /* 0x07080000044c8fae */ /* 0x0005e2000e101d52 */
[----:B------:R-:W-:Y:S01]  /*2010*/  @!P0 LEA.HI R2, R2, R0, RZ, 0x3 ;  /* 0x0000000002028211 */ /* 0x000fe200078f18ff */
[----:B------:R-:W-:Y:S01]  /*2020*/  IMAD.U32 R8, RZ, RZ, UR20 ;  /* 0x00000014ff087e24 */ /* 0x000fe2000f8e00ff */
[----:B------:R-:W-:Y:S01]  /*2030*/  IADD3 R0, -R77, UR27, RZ ;  /* 0x0000001b4d007c10 */ /* 0x000fe2000fffe1ff */
[----:B------:R-:W-:Y:S01]  /*2040*/  UIADD3 UR27, UR17, -0x1, URZ ;  /* 0xffffffff111b7890 */ /* 0x000fe2000fffe03f */
[----:B------:R-:W-:-:S02]  /*2050*/  @!P0 LOP3.LUT R2, R2, 0xfffffff8, RZ, 0xc0, !PT ;  /* 0xfffffff802028812 */ /* 0x000fc400078ec0ff */
[----:B------:R-:W-:Y:S01]  /*2060*/  ISETP.GE.AND P4, PT, R27, c[0x0][0x1d4], PT ;  /* 0x000075001b007a0c */ /* 0x000fe20003f86270 */
[----:B------:R-:W-:Y:S02]  /*2070*/  USHF.R.S32.HI UR20, URZ, 0x1f, UR27 ;  /* 0x0000001f3f147899 */ /* 0x000fe4000801141b */
[----:B------:R-:W-:Y:S01]  /*2080*/  @!P0 IMAD.WIDE R2, R2, 0x2, R6 ;  /* 0x0000000202028825 */ /* 0x000fe200078e0206 */
[----:B------:R-:W-:Y:S01]  /*2090*/  UIMAD.WIDE.U32 UR32, UR27, UR4, URZ ;  /* 0x000000041b2072a5 */ /* 0x000fe2000f8e003f */
[----:B------:R4:W-:Y:S01]  /*20a0*/  @!P0 LDGSTS.E.BYPASS.LTC128B.128 [R76+0xb080], [R10.64], !P1 ;  /* 0x0b0800000a4c8fae */ /* 0x0009e2000c901d52 */
[C---:B------:R-:W-:Y:S01]  /*20b0*/  ISETP.GE.AND P1, PT, R0.reuse, 0x21, PT ;  /* 0x000000210000780c */ /* 0x040fe20003f26270 */
[----:B------:R-:W-:Y:S02]  /*20c0*/  UIMAD UR4, UR20, UR4, URZ ;  /* 0x00000004140472a4 */ /* 0x000fe4000f8e023f */
[----:B------:R5:W-:Y:S01]  /*20d0*/  @!P0 LDGSTS.E.BYPASS.LTC128B.128 [R76+0xf080], [R2.64], !P2 ;  /* 0x0f080000024c8fae */ /* 0x000be2000d101d52 */
[----:B------:R-:W-:Y:S01]  /*20e0*/  ISETP.GE.AND P2, PT, R0, 0x1, PT ;  /* 0x000000010000780c */ /* 0x000fe20003f46270 */
[----:B------:R-:W-:Y:S01]  /*20f0*/  UIMAD UR4, UR27, UR5, UR4 ;  /* 0x000000051b0472a4 */ /* 0x000fe2000f8e0204 */
[----:B------:R-:W-:Y:S01]  /*2100*/  @!P0 SHF.R.S32.HI R0, RZ, 0x1f, R27 ;  /* 0x0000001fff008819 */ /* 0x000fe2000001141b */
[----:B------:R-:W-:-:S02]  /*2110*/  UISETP.GT.AND UP0, UPT, UR27, UR8, UPT ;  /* 0x000000081b00728c */ /* 0x000fc4000bf04270 */
[----:B------:R-:W-:Y:S01]  /*2120*/  UMOV UR5, 0x5 ;  /* 0x0000000500057882 */ /* 0x000fe20000000000 */
[----:B------:R-:W-:Y:S01]  /*2130*/  @!P0 LEA.HI R0, R0, R27, RZ, 0x3 ;  /* 0x0000001b00008211 */ /* 0x000fe200078f18ff */
[----:B------:R-:W-:Y:S01]  /*2140*/  UIADD3 UR4, UR33, UR4, URZ ;  /* 0x0000000421047290 */ /* 0x000fe2000fffe03f */
[----:B--2---:R-:W-:Y:S02]  /*2150*/  IMAD.IADD R5, R23, 0x1, R17 ;  /* 0x0000000117057824 */ /* 0x004fe400078e0211 */
[----:B------:R-:W-:Y:S01]  /*2160*/  @!P0 LOP3.LUT R0, R0, 0xfffffff8, RZ, 0xc0, !PT ;  /* 0xfffffff800008812 */ /* 0x000fe200078ec0ff */
[----:B------:R-:W-:Y:S01]  /*2170*/  IMAD.MOV.U32 R4, RZ, RZ, R22 ;  /* 0x000000ffff047224 */ /* 0x000fe200078e0016 */
[----:B------:R-:W-:-:S03]  /*2180*/  UIMAD UR4, UR4, 0x30, URZ ;  /* 0x00000030040478a4 */ /* 0x000fc6000f8e023f */
[----:B-1----:R-:W-:-:S04]  /*2190*/  IMAD.WIDE.U32 R4, R12, c[0x0][0x1e8], R4 ;  /* 0x00007a000c047a25 */ /* 0x002fc800078e0004 */
[----:B------:R-:W-:Y:S01]  /*21a0*/  @!P0 IMAD.WIDE R6, R0, 0x2, R6 ;  /* 0x0000000200068825 */ /* 0x000fe200078e0206 */
[----:B------:R-:W-:Y:S02]  /*21b0*/  IADD3 R5, R5, UR25, RZ ;  /* 0x0000001905057c10 */ /* 0x000fe4000fffe0ff */
[----:B----4-:R-:W-:Y:S02]  /*21c0*/  LEA.HI R10, R75, R81, RZ, 0x4 ;  /* 0x000000514b0a7211 */ /* 0x010fe400078f20ff */
[----:B------:R1:W-:Y:S01]  /*21d0*/  @!P0 LDGSTS.E.BYPASS.LTC128B.128 [R76+0x13080], [R6.64], !P3 ;  /* 0x13080000064c8fae */ /* 0x0003e2000d901d52 */
[----:B-----5:R-:W-:Y:S01]  /*21e0*/  IMAD.IADD R3, R25, 0x1, R18 ;  /* 0x0000000119037824 */ /* 0x020fe200078e0212 */
[----:B------:R-:W-:Y:S01]  /*21f0*/  LOP3.LUT P3, RZ, R85, 0x1, RZ, 0xc0, !PT ;  /* 0x0000000155ff7812 */ /* 0x000fe2000786c0ff */
[----:B------:R-:W-:Y:S01]  /*2200*/  IMAD.MOV.U32 R2, RZ, RZ, R24 ;  /* 0x000000ffff027224 */ /* 0x000fe200078e0018 */
[----:B------:R-:W0:Y:S01]  /*2210*/  LDGDEPBAR ;  /* 0x00000000000079af */ /* 0x000e220000000000 */
[----:B------:R-:W-:-:S04]  /*2220*/  IMAD.WIDE.U32 R82, R8, c[0x0][0x1f0], R4 ;  /* 0x00007c0008527a25 */ /* 0x000fc800078e0004 */
[----:B------:R-:W-:Y:S01]  /*2230*/  IMAD.WIDE.U32 R2, R12, c[0x0][0x210], R2 ;  /* 0x000084000c027a25 */ /* 0x000fe200078e0002 */
[----:B------:R-:W-:Y:S01]  /*2240*/  IADD3 R79, R83, UR26, RZ ;  /* 0x0000001a534f7c10 */ /* 0x000fe2000fffe0ff */
[----:B------:R-:W-:Y:S02]  /*2250*/  STL.64 [R1+0x38], R82 ;  /* 0x0000385201007387 */ /* 0x000fe40000100a00 */
[----:B------:R-:W-:Y:S01]  /*2260*/  IMAD.U32 R4, RZ, RZ, UR30 ;  /* 0x0000001eff047e24 */ /* 0x000fe2000f8e00ff */
[----:B------:R-:W-:Y:S01]  /*2270*/  IADD3 R3, R3, UR24, RZ ;  /* 0x0000001803037c10 */ /* 0x000fe2000fffe0ff */
[----:B------:R-:W-:Y:S01]  /*2280*/  UIADD3 UR24, UR31, UR23, URZ ;  /* 0x000000171f187290 */ /* 0x000fe2000fffe03f */
[----:B------:R-:W-:Y:S02]  /*2290*/  IMAD.MOV.U32 R78, RZ, RZ, R82 ;  /* 0x000000ffff4e7224 */ /* 0x000fe400078e0052 */
[----:B------:R-:W-:Y:S01]  /*22a0*/  IMAD.U32 R5, RZ, RZ, UR31 ;  /* 0x0000001fff057e24 */ /* 0x000fe2000f8e00ff */
[----:B------:R-:W-:Y:S01]  /*22b0*/  UIMAD UR23, UR24, UR27, URZ ;  /* 0x0000001b181772a4 */ /* 0x000fe2000f8e023f */
[----:B------:R-:W-:Y:S01]  /*22c0*/  IMAD.WIDE.U32 R4, R4, UR27, R78 ;  /* 0x0000001b04047c25 */ /* 0x000fe2000f8e004e */
[----:B------:R-:W-:Y:S02]  /*22d0*/  STL.64 [R1+0x30], R78 ;  /* 0x0000304e01007387 */ /* 0x000fe40000100a00 */
[----:B------:R-:W-:Y:S01]  /*22e0*/  UIMAD UR23, UR20, UR30, UR23 ;  /* 0x0000001e141772a4 */ /* 0x000fe2000f8e0217 */
[----:B------:R-:W-:Y:S01]  /*22f0*/  IMAD.WIDE.U32 R30, R8, c[0x0][0x218], R2 ;  /* 0x00008600081e7a25 */ /* 0x000fe200078e0002 */
[----:B------:R-:W-:Y:S01]  /*2300*/  USHF.L.U32 UR20, UR6, 0x5, URZ ;  /* 0x0000000506147899 */ /* 0x000fe2000800063f */
[C---:B------:R-:W-:Y:S01]  /*2310*/  @P2 LEA R2, P0, R4.reuse, c[0x0][0x1c8], 0x1 ;  /* 0x0000720004022a11 */ /* 0x040fe200078008ff */
[----:B------:R-:W-:Y:S01]  /*2320*/  USHF.L.U64.HI UR6, UR6, UR5, UR7 ;  /* 0x0000000506067299 */ /* 0x000fe20008010207 */
[----:B-1----:R-:W-:Y:S01]  /*2330*/  IMAD.U32 R6, RZ, RZ, UR32 ;  /* 0x00000020ff067e24 */ /* 0x002fe2000f8e00ff */
[----:B------:R-:W-:Y:S01]  /*2340*/  IADD3 R0, R5, UR23, RZ ;  /* 0x0000001705007c10 */ /* 0x000fe2000fffe0ff */
[----:B------:R-:W-:Y:S01]  /*2350*/  IMAD.MOV.U32 R28, RZ, RZ, R30 ;  /* 0x000000ffff1c7224 */ /* 0x000fe200078e001e */
[----:B------:R-:W-:Y:S01]  /*2360*/  IADD3 R29, R31, UR28, RZ ;  /* 0x0000001c1f1d7c10 */ /* 0x000fe2000fffe0ff */
[----:B------:R-:W-:Y:S01]  /*2370*/  IMAD.U32 R7, RZ, RZ, UR33 ;  /* 0x00000021ff077e24 */ /* 0x000fe2000f8e00ff */
[C---:B------:R-:W-:Y:S01]  /*2380*/  @P2 LEA.HI.X R3, R4.reuse, c[0x0][0x1cc], R0, 0x1, P0 ;  /* 0x0000730004032a11 */ /* 0x040fe200000f0c00 */
[----:B------:R-:W-:Y:S01]  /*2390*/  STL.64 [R1+0x48], R30 ;  /* 0x0000481e01007387 */ /* 0x000fe20000100a00 */
[----:B------:R-:W-:Y:S01]  /*23a0*/  @P1 IADD3 R4, P0, R4, UR20, RZ ;  /* 0x0000001404041c10 */ /* 0x000fe2000ff1e0ff */
[----:B------:R-:W-:-:S02]  /*23b0*/  IMAD.WIDE.U32 R6, R6, 0x30, R28 ;  /* 0x0000003006067825 */ /* 0x000fc400078e001c */
[----:B------:R1:W-:Y:S01]  /*23c0*/  @P2 LDGSTS.E.BYPASS.LTC128B.128 [R76+0x14080], [R2.64], !P3 ;  /* 0x14080000024c2fae */ /* 0x0003e2000d901d52 */
[----:B------:R-:W-:Y:S02]  /*23d0*/  @P1 IADD3.X R0, R0, UR6, RZ, P0, !PT ;  /* 0x0000000600001c10 */ /* 0x000fe400087fe4ff */
[C---:B------:R-:W-:Y:S01]  /*23e0*/  @P1 LEA R8, P0, R4.reuse, c[0x0][0x1c8], 0x1 ;  /* 0x0000720004081a11 */ /* 0x040fe200078008ff */
[----:B------:R1:W-:Y:S01]  /*23f0*/  @P2 LDGSTS.E.BYPASS.LTC128B.128 [R76+0x15880], [R2.64+0x80], !P6 ;  /* 0x15880080024c2fae */ /* 0x0003e2000f101d52 */
[----:B------:R-:W-:Y:S02]  /*2400*/  ISETP.GT.AND P3, PT, R81, 0x7f, PT ;  /* 0x0000007f5100780c */ /* 0x000fe40003f64270 */
[----:B------:R-:W-:Y:S01]  /*2410*/  @P1 LEA.HI.X R9, R4, c[0x0][0x1cc], R0, 0x1, P0 ;  /* 0x0000730004091a11 */ /* 0x000fe200000f0c00 */
[----:B------:R1:W-:Y:S01]  /*2420*/  @P2 LDGSTS.E.BYPASS.LTC128B.128 [R76+0x17080], [R2.64+0x100], !P5 ;  /* 0x17080100024c2fae */ /* 0x0003e2000e901d52 */
[----:B------:R-:W-:Y:S02]  /*2430*/  IADD3 R0, R7, UR4, RZ ;  /* 0x0000000407007c10 */ /* 0x000fe4000fffe0ff */
[----:B------:R-:W-:Y:S01]  /*2440*/  LEA R12, P0, R6, c[0x0][0x1f8], 0x1 ;  /* 0x00007e00060c7a11 */ /* 0x000fe200078008ff */
[----:B------:R1:W-:Y:S01]  /*2450*/  @P2 LDGSTS.E.BYPASS.LTC128B.128 [R76+0x18880], [R2.64+0x180], !P4 ;  /* 0x18880180024c2fae */ /* 0x0003e2000e101d52 */
[----:B------:R-:W-:-:S02]  /*2460*/  LOP3.LUT P2, RZ, R85, 0x1, RZ, 0xc0, !PT ;  /* 0x0000000155ff7812 */ /* 0x000fc4000784c0ff */
[----:B------:R-:W-:Y:S01]  /*2470*/  LEA.HI.X R13, R6, c[0x0][0x1fc], R0, 0x1, P0 ;  /* 0x00007f00060d7a11 */ /* 0x000fe200000f0c00 */
[----:B------:R-:W-:Y:S01]  /*2480*/  IMAD.SHL.U32 R6, R77, 0x8, RZ ;  /* 0x000000084d067824 */ /* 0x000fe200078e00ff */
[----:B------:R-:W-:Y:S01]  /*2490*/  STL.64 [R1+0x40], R28 ;  /* 0x0000401c01007387 */ /* 0x000fe20000100a00 */
[----:B------:R-:W-:Y:S01]  /*24a0*/  @!P3 IMAD.MOV.U32 R7, RZ, RZ, c[0x0][0x208] ;  /* 0x00008200ff07b624 */ /* 0x000fe200078e00ff */
[----:B------:R-:W-:Y:S01]  /*24b0*/  P2R R16, PR, RZ, 0x8 ;  /* 0x00000008ff107803 */ /* 0x000fe20000000000 */
[----:B------:R-:W-:-:S03]  /*24c0*/  @!P3 IMAD.MOV.U32 R11, RZ, RZ, c[0x0][0x20c] ;  /* 0x00008300ff0bb624 */ /* 0x000fc600078e00ff */
[----:B---3--:R-:W-:-:S03]  /*24d0*/  @!P3 LEA R14, P0, R7, R12, 0x6 ;  /* 0x0000000c070eb211 */ /* 0x008fc600078030ff */
[----:B------:R2:W-:Y:S01]  /*24e0*/  @P1 LDGSTS.E.BYPASS.LTC128B.128 [R76+0x15080], [R8.64], !P2 ;  /* 0x15080000084c1fae */ /* 0x0005e2000d101d52 */
[----:B------:R-:W-:Y:S02]  /*24f0*/  @!P3 LEA.HI.X R15, R7, R13, R11, 0x6, P0 ;  /* 0x0000000d070fb211 */ /* 0x000fe400000f340b */
[----:B------:R-:W-:Y:S01]  /*2500*/  LOP3.LUT P0, RZ, R26, 0x2, RZ, 0xc0, !PT ;  /* 0x000000021aff7812 */ /* 0x000fe2000780c0ff */
[----:B------:R2:W-:Y:S01]  /*2510*/  @P1 LDGSTS.E.BYPASS.LTC128B.128 [R76+0x16880], [R8.64+0x80], !P6 ;  /* 0x16880080084c1fae */ /* 0x0005e2000f101d52 */
[----:B------:R-:W-:-:S03]  /*2520*/  SEL R7, RZ, 0x1, P2 ;  /* 0x00000001ff077807 */ /* 0x000fc60001000000 */
[----:B------:R2:W-:Y:S04]  /*2530*/  @P1 LDGSTS.E.BYPASS.LTC128B.128 [R76+0x18080], [R8.64+0x100], !P5 ;  /* 0x18080100084c1fae */ /* 0x0005e8000e901d52 */
[----:B------:R2:W-:Y:S01]  /*2540*/  @P1 LDGSTS.E.BYPASS.LTC128B.128 [R76+0x19880], [R8.64+0x180], !P4 ;  /* 0x19880180084c1fae */ /* 0x0005e2000e101d52 */
[C---:B-1----:R-:W-:Y:S02]  /*2550*/  LOP3.LUT R2, R10.reuse, 0xfffffff0, RZ, 0xc0, !PT ;  /* 0xfffffff00a027812 */ /* 0x042fe400078ec0ff */
        /* <DEDUP_REMOVED lines=46> */
[----:B------:R-:W-:-:S02]  /*2840*/  IADD3 R5, R72, UR10, -R77 ;  /* 0x0000000a48057c10 */ /* 0x000fc4000fffe84d */
        /* <DEDUP_REMOVED lines=36> */
[----:B--2---:R-:W1:Y:S04]  /*2a90*/  LDSM.16.M88.4 R8, [R135+0x14080] ;  /* 0x014080008708783b */ /* 0x004e680000000200 */
[----:B------:R-:W2:Y:S04]  /*2aa0*/  LDSM.16.M88.4 R20, [R135+0x14880] ;  /* 0x014880008714783b */ /* 0x000ea80000000200 */
[----:B------:R-:W3:Y:S04]  /*2ab0*/  LDSM.16.M88.4 R28, [R135+0x15080] ;  /* 0x01508000871c783b */ /* 0x000ee80000000200 */
[----:B------:R-:W4:Y:S04]  /*2ac0*/  LDSM.16.M88.4 R44, [R242] ;  /* 0x00000000f22c783b */ /* 0x000f280000000200 */
[----:B------:R-:W5:Y:S04]  /*2ad0*/  LDSM.16.M88.4 R48, [R242+0x800] ;  /* 0x00080000f230783b */ /* 0x000f680000000200 */
        /* <DEDUP_REMOVED lines=18> */
[----:B---3--:R-:W-:Y:S08]  /*2c00*/  HMMA.16816.F32.BF16 R40, R160, R28, RZ ;  /* 0x0000001ca028723c */ /* 0x008ff000000418ff */
[----:B----4-:R-:W-:Y:S04]  /*2c10*/  HMMA.16816.F32.BF16 R20, R164, R46, R24 ;  /* 0x0000002ea414723c */ /* 0x010fe80000041818 */
[----:B------:R1:W-:Y:S01]  /*2c20*/  LDGSTS.E.BYPASS.LTC128B.128 [R76+0x8880], [R12.64+0x180], !P3 ;  /* 0x088801800c4c7fae */ /* 0x0003e2000d901d52 */
[----:B------:R-:W-:-:S03]  /*2c30*/  ISETP.NE.AND P3, PT, R16, RZ, PT ;  /* 0x000000ff1000720c */ /* 0x000fc60003f65270 */
[C---:B------:R-:W-:Y:S08]  /*2c40*/  HMMA.16816.F32.BF16 R16, R160.reuse, R8, RZ ;  /* 0x00000008a010723c */ /* 0x040ff000000418ff */
[----:B------:R-:W-:Y:S02]  /*2c50*/  HMMA.16816.F32.BF16 R8, R160, R30, RZ ;  /* 0x0000001ea008723c */ /* 0x000fe400000418ff */
[----:B------:R-:W-:-:S02]  /*2c60*/  @!P3 ISETP.LT.OR P6, PT, R5, 0x21, !P6 ;  /* 0x000000210500b80c */ /* 0x000fc400077c1670 */
[C---:B------:R-:W-:Y:S02]  /*2c70*/  @!P3 ISETP.LT.OR P2, PT, R5.reuse, 0x21, !P2 ;  /* 0x000000210500b80c */ /* 0x040fe40005741670 */
[C---:B------:R-:W-:Y:S02]  /*2c80*/  @!P3 ISETP.LT.OR P1, PT, R5.reuse, 0x21, !P1 ;  /* 0x000000210500b80c */ /* 0x040fe40004f21670 */
[----:B------:R-:W-:Y:S01]  /*2c90*/  @!P3 ISETP.LT.OR P0, PT, R5, 0x21, !P0 ;  /* 0x000000210500b80c */ /* 0x000fe20004701670 */
[----:B-----5:R-:W-:Y:S01]  /*2ca0*/  HMMA.16816.F32.BF16 R24, R164, R48, R32 ;  /* 0x00000030a418723c */ /* 0x020fe20000041820 */
        /* <DEDUP_REMOVED lines=185> */
.L_x_240:
        /* <DEDUP_REMOVED lines=9> */
[----:B------:R-:W-:Y:S01]  /*38d0*/  ULDC UR7, c[0x0][0x324] ;  /* 0x0000c90000077ab9 */ /* 0x000fe20000000800 */
[----:B------:R-:W-:Y:S01]  /*38e0*/  LOP3.LUT R8, R7, 0xffffff8, RZ, 0xc0, !PT ;  /* 0x0ffffff807087812 */ /* 0x000fe200078ec0ff */
[----:B------:R-:W-:Y:S01]  /*38f0*/  FMUL.FTZ R7, R48, c[0x0][0x320] ;  /* 0x0000c80030077a20 */ /* 0x000fe20000410000 */
[----:B------:R-:W-:Y:S01]  /*3900*/  SHF.R.S32.HI R10, RZ, 0x1f, R2 ;  /* 0x0000001fff0a7819 */ /* 0x000fe20000011402 */
[----:B------:R-:W-:Y:S01]  /*3910*/  ULOP3.LUT UR7, URZ, UR7, URZ, 0x33, !UPT ;  /* 0x000000073f077292 */ /* 0x000fe2000f8e333f */
[----:B------:R-:W-:Y:S01]  /*3920*/  PLOP3.LUT P1, PT, PT, PT, UP0, 0x80, 0x0 ;  /* 0x000000000000781c */ /* 0x000fe20003f2f008 */
[----:B------:R-:W-:Y:S01]  /*3930*/  IMAD.IADD R9, R73, 0x1, -R8 ;  /* 0x0000000149097824 */ /* 0x000fe200078e0a08 */
[----:B------:R4:W2:Y:S01]  /*3940*/  MUFU.TANH R22, R7 ;  /* 0x0000000700167308 */ /* 0x0008a20000002400 */
[----:B------:R-:W-:Y:S01]  /*3950*/  PLOP3.LUT P0, PT, PT, PT, UP0, 0x80, 0x0 ;  /* 0x000000000000781c */ /* 0x000fe20003f0f008 */
[----:B------:R-:W-:Y:S01]  /*3960*/  UISETP.GE.AND UP0, UPT, UR9, 0x1, UPT ;  /* 0x000000010900788c */ /* 0x000fe2000bf06270 */
        /* <DEDUP_REMOVED lines=30> */
[----:B------:R-:W-:Y:S01]  /*3b50*/  IADD3 R9, -R11, UR10, R72 ;  /* 0x0000000a0b097c10 */ /* 0x000fe2000fffe148 */
[----:B------:R1:W-:Y:S01]  /*3b60*/  STL [R1+0x7c], R11 ;  /* 0x00007c0b01007387 */ /* 0x0003e20000100800 */
[----:B------:R-:W-:-:S04]  /*3b70*/  IADD3 R2, R2, -UR12, RZ ;  /* 0x8000000c02027c10 */ /* 0x000fc8000fffe0ff */
        /* <DEDUP_REMOVED lines=9> */
[----:B--23--:R-:W-:Y:S01]  /*3c10*/  IMAD.U32 R12, RZ, RZ, UR12 ;  /* 0x0000000cff0c7e24 */ /* 0x00cfe2000f8e00ff */
[----:B------:R-:W-:Y:S04]  /*3c20*/  BSSY B0, `(.L_x_242) ;  /* 0x0000011000007945 */ /* 0x000fe80003800000 */
[----:B------:R-:W-:-:S04]  /*3c30*/  IADD3 R6, -R12, UR10, R6 ;  /* 0x0000000a0c067c10 */ /* 0x000fc8000fffe106 */
[----:B------:R-:W-:-:S13]  /*3c40*/  ISETP.GT.AND P0, PT, R6, -0x1, PT ;  /* 0xffffffff0600780c */ /* 0x000fda0003f04270 */
[----:B------:R-:W-:Y:S05]  /*3c50*/  @P0 BRA `(.L_x_243) ;  /* 0x0000008000000947 */ /* 0x000fea0003800000 */
[----:B------:R-:W-:Y:S01]  /*3c60*/  UISETP.NE.AND UP0, UPT, UR9, 0x1, UPT ;  /* 0x000000010900788c */ /* 0x000fe2000bf05270 */
[----:B------:R-:W-:-:S05]  /*3c70*/  LOP3.LUT R6, RZ, R6, RZ, 0x33, !PT ;  /* 0x00000006ff067212 */ /* 0x000fca00078e33ff */
[----:B------:R-:W-:Y:S02]  /*3c80*/  PLOP3.LUT P1, PT, PT, PT, UP0, 0x80, 0x0 ;  /* 0x000000000000781c */ /* 0x000fe40003f2f008 */
[----:B------:R-:W-:-:S11]  /*3c90*/  PLOP3.LUT P0, PT, PT, PT, UP0, 0x80, 0x0 ;  /* 0x000000000000781c */ /* 0x000fd60003f0f008 */
[----:B------:R-:W-:-:S05]  /*3ca0*/  @P1 IMAD.HI.U32 R12, R6, c[0x0][0x330], RZ ;  /* 0x0000cc00060c1a27 */ /* 0x000fca00078e00ff */
[----:B------:R-:W-:-:S04]  /*3cb0*/  @P0 SHF.R.U32.HI R6, RZ, c[0x0][0x334], R12 ;  /* 0x0000cd00ff060a19 */ /* 0x000fc8000001160c */
[----:B------:R-:W-:Y:S01]  /*3cc0*/  LOP3.LUT R6, RZ, R6, RZ, 0x33, !PT ;  /* 0x00000006ff067212 */ /* 0x000fe200078e33ff */
[----:B------:R-:W-:Y:S05]  /*3cd0*/  BRA `(.L_x_244) ;  /* 0x0000005000007947 */ /* 0x000fea0003800000 */
.L_x_243:
[----:B------:R-:W-:-:S06]  /*3ce0*/  UISETP.NE.AND UP0, UPT, UR9, 0x1, UPT ;  /* 0x000000010900788c */ /* 0x000fcc000bf05270 */
[----:B------:R-:W-:Y:S02]  /*3cf0*/  PLOP3.LUT P1, PT, PT, PT, UP0, 0x80, 0x0 ;  /* 0x000000000000781c */ /* 0x000fe40003f2f008 */
[----:B------:R-:W-:-:S11]  /*3d00*/  PLOP3.LUT P0, PT, PT, PT, UP0, 0x80, 0x0 ;  /* 0x000000000000781c */ /* 0x000fd60003f0f008 */
[----:B------:R-:W-:-:S05]  /*3d10*/  @P1 IMAD.HI.U32 R12, R6, c[0x0][0x330], RZ ;  /* 0x0000cc00060c1a27 */ /* 0x000fca00078e00ff */
[----:B------:R-:W-:Y:S02]  /*3d20*/  @P0 SHF.R.U32.HI R6, RZ, c[0x0][0x334], R12 ;  /* 0x0000cd00ff060a19 */ /* 0x000fe4000001160c */
.L_x_244:
[----:B------:R-:W-:Y:S05]  /*3d30*/  BSYNC B0 ;  /* 0x0000000000007941 */ /* 0x000fea0003800000 */
.L_x_242:
[----:B------:R-:W-:-:S05]  /*3d40*/  IMAD R6, R6, c[0x0][0x32c], R11 ;  /* 0x0000cb0006067a24 */ /* 0x000fca00078e020b */
[----:B------:R-:W-:Y:S02]  /*3d50*/  IADD3 R12, R6, c[0x0][0x32c], RZ ;  /* 0x0000cb00060c7a10 */ /* 0x000fe40007ffe0ff */
[----:B------:R-:W-:Y:S02]  /*3d60*/  IMNMX R2, R2, R6, !PT ;  /* 0x0000000602027217 */ /* 0x000fe40007800200 */
[----:B------:R-:W-:Y:S02]  /*3d70*/  IMNMX R5, R5, R12, PT ;  /* 0x0000000c05057217 */ /* 0x000fe40003800200 */
.L_x_241:
        /* <DEDUP_REMOVED lines=55> */
[----:B------:R-:W-:Y:S01]  /*40f0*/  UISETP.GE.AND UP6, UPT, UR9, 0x1, UPT ;  /* 0x000000010900788c */ /* 0x000fe2000bfc6270 */
        /* <DEDUP_REMOVED lines=38> */
[----:B--234-:R-:W-:Y:S01]  /*4360*/  IMAD.U32 R7, RZ, RZ, UR12 ;  /* 0x0000000cff077e24 */ /* 0x01cfe2000f8e00ff */
[----:B------:R-:W-:Y:S04]  /*4370*/  BSSY B0, `(.L_x_246) ;  /* 0x0000015000007945 */ /* 0x000fe80003800000 */
[----:B------:R-:W-:-:S04]  /*4380*/  IADD3 R6, -R7, UR10, R6 ;  /* 0x0000000a07067c10 */ /* 0x000fc8000fffe106 */
[----:B------:R-:W-:-:S13]  /*4390*/  ISETP.GT.AND P0, PT, R6, -0x1, PT ;  /* 0xffffffff0600780c */ /* 0x000fda0003f04270 */
[----:B------:R-:W-:Y:S05]  /*43a0*/  @P0 BRA `(.L_x_247) ;  /* 0x000000a000000947 */ /* 0x000fea0003800000 */
[----:B------:R-:W-:Y:S01]  /*43b0*/  UP2UR UR22, UPR, URZ, 0x1 ;  /* 0x000000013f167883 */ /* 0x000fe20008000000 */
[----:B------:R-:W-:Y:S01]  /*43c0*/  LOP3.LUT R6, RZ, R6, RZ, 0x33, !PT ;  /* 0x00000006ff067212 */ /* 0x000fe200078e33ff */
[----:B------:R-:W-:-:S06]  /*43d0*/  UISETP.NE.AND UP0, UPT, UR9, 0x1, UPT ;  /* 0x000000010900788c */ /* 0x000fcc000bf05270 */
[----:B------:R-:W-:Y:S02]  /*43e0*/  PLOP3.LUT P1, PT, PT, PT, UP0, 0x80, 0x0 ;  /* 0x000000000000781c */ /* 0x000fe40003f2f008 */
[----:B------:R-:W-:Y:S01]  /*43f0*/  PLOP3.LUT P0, PT, PT, PT, UP0, 0x80, 0x0 ;  /* 0x000000000000781c */ /* 0x000fe20003f0f008 */
[----:B------:R-:W-:-:S10]  /*4400*/  UISETP.NE.AND UP0, UPT, UR22, URZ, UPT ;  /* 0x0000003f1600728c */ /* 0x000fd4000bf05270 */
[----:B------:R-:W-:-:S05]  /*4410*/  @P1 IMAD.HI.U32 R7, R6, c[0x0][0x330], RZ ;  /* 0x0000cc0006071a27 */ /* 0x000fca00078e00ff */
[----:B------:R-:W-:-:S04]  /*4420*/  @P0 SHF.R.U32.HI R6, RZ, c[0x0][0x334], R7 ;  /* 0x0000cd00ff060a19 */ /* 0x000fc80000011607 */
[----:B------:R-:W-:Y:S01]  /*4430*/  LOP3.LUT R6, RZ, R6, RZ, 0x33, !PT ;  /* 0x00000006ff067212 */ /* 0x000fe200078e33ff */
[----:B------:R-:W-:Y:S05]  /*4440*/  BRA `(.L_x_248) ;  /* 0x0000007000007947 */ /* 0x000fea0003800000 */
.L_x_247:
[----:B------:R-:W-:Y:S02]  /*4450*/  UP2UR UR22, UPR, URZ, 0x1 ;  /* 0x000000013f167883 */ /* 0x000fe40008000000 */
[----:B------:R-:W-:-:S06]  /*4460*/  UISETP.NE.AND UP0, UPT, UR9, 0x1, UPT ;  /* 0x000000010900788c */ /* 0x000fcc000bf05270 */
[----:B------:R-:W-:Y:S02]  /*4470*/  PLOP3.LUT P1, PT, PT, PT, UP0, 0x80, 0x0 ;  /* 0x000000000000781c */ /* 0x000fe40003f2f008 */
[----:B------:R-:W-:Y:S01]  /*4480*/  PLOP3.LUT P0, PT, PT, PT, UP0, 0x80, 0x0 ;  /* 0x000000000000781c */ /* 0x000fe20003f0f008 */
[----:B------:R-:W-:-:S10]  /*4490*/  UISETP.NE.AND UP0, UPT, UR22, URZ, UPT ;  /* 0x0000003f1600728c */ /* 0x000fd4000bf05270 */
[----:B------:R-:W-:-:S05]  /*44a0*/  @P1 IMAD.HI.U32 R7, R6, c[0x0][0x330], RZ ;  /* 0x0000cc0006071a27 */ /* 0x000fca00078e00ff */
[----:B------:R-:W-:Y:S02]  /*44b0*/  @P0 SHF.R.U32.HI R6, RZ, c[0x0][0x334], R7 ;  /* 0x0000cd00ff060a19 */ /* 0x000fe40000011607 */
.L_x_248:
[----:B------:R-:W-:Y:S05]  /*44c0*/  BSYNC B0 ;  /* 0x0000000000007941 */ /* 0x000fea0003800000 */
.L_x_246:
[----:B------:R-:W-:-:S05]  /*44d0*/  IMAD R6, R6, c[0x0][0x32c], R11 ;  /* 0x0000cb0006067a24 */ /* 0x000fca00078e020b */
[----:B------:R-:W-:Y:S02]  /*44e0*/  IADD3 R7, R6, c[0x0][0x32c], RZ ;  /* 0x0000cb0006077a10 */ /* 0x000fe40007ffe0ff */
[----:B------:R-:W-:Y:S02]  /*44f0*/  IMNMX R2, R2, R6, !PT ;  /* 0x0000000602027217 */ /* 0x000fe40007800200 */
[----:B------:R-:W-:Y:S02]  /*4500*/  IMNMX R5, R5, R7, PT ;  /* 0x0000000705057217 */ /* 0x000fe40003800200 */
.L_x_245:
        /* <DEDUP_REMOVED lines=51> */
[----:B------:R-:W-:Y:S02]  /*4840*/  PLOP3.LUT P1, PT, PT, PT, UP5, 0x40, 0x0 ;  /* 0x000000000000781c */ /* 0x000fe40003f2e858 */
        /* <DEDUP_REMOVED lines=262> */
[----:B------:R-:W-:Y:S01]  /*58b0*/  UIMAD.WIDE.U32 UR22, UR11, UR4, URZ ;  /* 0x000000040b1672a5 */ /* 0x000fe2000f8e003f */
[----:B------:R4:W5:Y:S01]  /*58c0*/  LDL.LU R163, [R1+0x98] ;  /* 0x0000980001a37983 */ /* 0x0009620000300800 */
        /* <DEDUP_REMOVED lines=76> */
[----:B------:R-:W-:Y:S01]  /*5d90*/  HMMA.16816.F32.BF16 R156, R128, R152, R156 ;  /* 0x00000098809c723c */ /* 0x000fe2000004189c */
[----:B------:R-:W-:Y:S01]  /*5da0*/  FADD.FTZ R0, R88, R0 ;  /* 0x0000000058007221 */ /* 0x000fe20000010000 */
[----:B------:R-:W-:Y:S01]  /*5db0*/  @UP6 UMOV UR21, UR23 ;  /* 0x0000001700156c82 */ /* 0x000fe20008000000 */
[----:B------:R-:W-:Y:S01]  /*5dc0*/  LDSM.16.MT88.4 R88, [R240+0x8080] ;  /* 0x00808000f058783b */ /* 0x000fe20000004200 */
[----:B------:R-:W-:-:S03]  /*5dd0*/  IMAD.MOV.U32 R11, RZ, RZ, R64 ;  /* 0x000000ffff0b7224 */ /* 0x000fc600078e0040 */
[----:B------:R4:W5:Y:S01]  /*5de0*/  LDL.LU R160, [R1+0x8c] ;  /* 0x00008c0001a07983 */ /* 0x0009620000300800 */
[C---:B------:R-:W-:Y:S03]  /*5df0*/  HMMA.16816.F32.BF16 R144, R128.reuse, R146, R136 ;  /* 0x000000928090723c */ /* 0x040fe60000041888 */
[----:B------:R-:W1:Y:S05]  /*5e00*/  LDSM.16.MT88.4 R136, [R240+0x5080] ;  /* 0x00508000f088783b */ /* 0x000e6a0000004200 */
[----:B------:R-:W-:Y:S01]  /*5e10*/  HMMA.16816.F32.BF16 R152, R128, R154, R96 ;  /* 0x0000009a8098723c */ /* 0x000fe20000041860 */
[----:B------:R-:W-:Y:S01]  /*5e20*/  FADD.FTZ R2, R87, R0 ;  /* 0x0000000057027221 */ /* 0x000fe20000010000 */
[----:B------:R4:W5:Y:S05]  /*5e30*/  LDL.LU R135, [R1+0x88] ;  /* 0x0000880001877983 */ /* 0x00096a0000300800 */
[----:B------:R-:W-:Y:S01]  /*5e40*/  IMAD.MOV.U32 R98, RZ, RZ, R33 ;  /* 0x000000ffff627224 */ /* 0x000fe200078e0021 */
[----:B------:R-:W-:-:S02]  /*5e50*/  MOV R97, R34 ;  /* 0x0000002200617202 */ /* 0x000fc40000000f00 */
        /* <DEDUP_REMOVED lines=46> */
[----:B------:R-:W-:Y:S01]  /*6140*/  FADD.FTZ R0, R3, R5 ;  /* 0x0000000503007221 */ /* 0x000fe20000010000 */
[----:B------:R-:W-:-:S02]  /*6150*/  @UP6 USHF.R.U32.HI UR11, URZ, UR5, UR21 ;  /* 0x000000053f0b6299 */ /* 0x000fc40008011615 */
[----:B------:R-:W-:Y:S02]  /*6160*/  UISETP.GE.AND UP6, UPT, UR9, 0x1, UPT ;  /* 0x000000010900788c */ /* 0x000fe4000bfc6270 */
[----:B------:R4:W-:Y:S04]  /*6170*/  STL [R1+0x24], R0 ;  /* 0x0000240001007387 */ /* 0x0009e80000100800 */
[----:B------:R4:W-:Y:S01]  /*6180*/  STL [R1+0x20], R2 ;  /* 0x0000200201007387 */ /* 0x0009e20000100800 */
[----:B------:R-:W-:Y:S01]  /*6190*/  PLOP3.LUT P0, PT, PT, PT, UP6, 0x40, 0x0 ;  /* 0x000000000000781c */ /* 0x000fe20003f0e868 */
[----:B---3--:R-:W-:Y:S01]  /*61a0*/  HMMA.16816.F32.BF16 R108, R128, R112, R108 ;  /* 0x00000070806c723c */ /* 0x008fe2000004186c */
[----:B------:R-:W-:-:S03]  /*61b0*/  UIADD3 UR4, UR16, UR11, URZ ;  /* 0x0000000b10047290 */ /* 0x000fc6000fffe03f */
[----:B------:R-:W-:-:S04]  /*61c0*/  ULDC UR11, c[0x0][0x328] ;  /* 0x0000ca00000b7ab9 */ /* 0x000fc80000000800 */
[----:B------:R-:W-:Y:S01]  /*61d0*/  HMMA.16816.F32.BF16 R112, R128, R114, R116 ;  /* 0x000000728070723c */ /* 0x000fe20000041874 */
[----:B------:R-:W-:Y:S02]  /*61e0*/  UIADD3 UR17, UR17, -0x2, URZ ;  /* 0xfffffffe11117890 */ /* 0x000fe4000fffe03f */
[----:B------:R-:W-:-:S05]  /*61f0*/  UIADD3 UR11, UR4, UR11, URZ ;  /* 0x0000000b040b7290 */ /* 0x000fca000fffe03f */
        /* <DEDUP_REMOVED lines=18> */
.L_x_250:
[----:B------:R-:W-:Y:S02]  /*6320*/  UISETP.NE.AND UP0, UPT, UR9, 0x1, UPT ;  /* 0x000000010900788c */ /* 0x000fe4000bf05270 */
[----:B------:R-:W-:Y:S02]  /*6330*/  ULDC.64 UR4, c[0x0][0x330] ;  /* 0x0000cc0000047ab9 */ /* 0x000fe40000000a00 */
[----:B------:R-:W-:-:S07]  /*6340*/  UIMAD.WIDE.U32 UR22, UR16, UR4, URZ ;  /* 0x00000004101672a5 */ /* 0x000fce000f8e003f */
[----:B------:R-:W-:Y:S02]  /*6350*/  @UP0 UMOV UR21, UR23 ;  /* 0x0000001700150c82 */ /* 0x000fe40008000000 */
[----:B------:R-:W-:Y:S02]  /*6360*/  @UP0 USHF.R.U32.HI UR16, URZ, UR5, UR21 ;  /* 0x000000053f100299 */ /* 0x000fe40008011615 */
.L_x_251:
[----:B------:R-:W-:Y:S02]  /*6370*/  ULDC UR4, c[0x0][0x32c] ;  /* 0x0000cb0000047ab9 */ /* 0x000fe40000000800 */
[----:B------:R-:W-:-:S04]  /*6380*/  UIMAD UR4, UR16, UR9, UR4 ;  /* 0x00000009100472a4 */ /* 0x000fc8000f8e0204 */
[----:B------:R-:W-:-:S04]  /*6390*/  UISETP.LT.AND UP0, UPT, UR11, UR4, UPT ;  /* 0x000000040b00728c */ /* 0x000fc8000bf01270 */
[----:B------:R-:W-:-:S04]  /*63a0*/  USEL UR11, UR11, UR4, UP0 ;  /* 0x000000040b0b7287 */ /* 0x000fc80008000000 */
.L_x_249:
        /* <DEDUP_REMOVED lines=38> */
.L_x_263:
        /* <DEDUP_REMOVED lines=79> */
.L_x_253:
        /* <DEDUP_REMOVED lines=272> */
.L_x_254:
        /* <DEDUP_REMOVED lines=12> */
[----:B------:R-:W-:Y:S01]  /*7cc0*/  PLOP3.LUT P0, PT, PT, PT, UP0, 0x40, 0x0 ;  /* 0x000000000000781c */ /* 0x000fe20003f0e808 */
[----:B------:R-:W-:Y:S02]  /*7cd0*/  IMAD.U32 R0, RZ, RZ, UR12 ;  /* 0x0000000cff007e24 */ /* 0x000fe4000f8e00ff */
[----:B------:R-:W1:Y:S01]  /*7ce0*/  SHFL.IDX PT, R4, R5, RZ, 0x1c1f ;  /* 0x001c1fff05047589 */ /* 0x000e6200000e0000 */
[----:B---3--:R-:W-:Y:S04]  /*7cf0*/  IADD3 R3, -R24, 0x1, R3 ;  /* 0x0000000118037810 */ /* 0x008fe80007ffe103 */
[----:B------:R-:W-:Y:S04]  /*7d00*/  IADD3 R0, -R0, UR10, R3 ;  /* 0x0000000a00007c10 */ /* 0x000fe8000fffe103 */
[C---:B------:R-:W-:Y:S02]  /*7d10*/  IADD3 R7, R0.reuse, c[0x0][0x328], RZ ;  /* 0x0000ca0000077a10 */ /* 0x040fe40007ffe0ff */
[----:B------:R-:W-:Y:S03]  /*7d20*/  IADD3 R6, R0, UR7, RZ ;  /* 0x0000000700067c10 */ /* 0x000fe6000fffe0ff */
[----:B-1----:R-:W-:Y:S02]  /*7d30*/  IMAD.IADD R3, R7, 0x1, R4 ;  /* 0x0000000107037824 */ /* 0x002fe400078e0204 */
[----:B------:R-:W-:Y:S01]  /*7d40*/  IMAD.IADD R0, R4, 0x1, R6 ;  /* 0x0000000104007824 */ /* 0x000fe200078e0206 */
[----:B------:R-:W-:-:S05]  /*7d50*/  @P0 BRA `(.L_x_255) ;  /* 0x0000019000000947 */ /* 0x000fca0003800000 */
[----:B------:R-:W-:Y:S01]  /*7d60*/  IMAD.U32 R8, RZ, RZ, UR12 ;  /* 0x0000000cff087e24 */ /* 0x000fe2000f8e00ff */
[----:B------:R-:W-:Y:S04]  /*7d70*/  BSSY B0, `(.L_x_256) ;  /* 0x0000012000007945 */ /* 0x000fe80003800000 */
[----:B------:R-:W-:Y:S04]  /*7d80*/  IADD3 R4, -R8, UR10, R4 ;  /* 0x0000000a08047c10 */ /* 0x000fe8000fffe104 */
        /* <DEDUP_REMOVED lines=11> */
.L_x_257:
[----:B------:R-:W-:Y:S04]  /*7e40*/  MOV R8, c[0x0][0x32c] ;  /* 0x0000cb0000087a02 */ /* 0x000fe80000000f00 */
[----:B------:R-:W-:Y:S11]  /*7e50*/  ISETP.NE.AND P0, PT, R8, 0x1, PT ;  /* 0x000000010800780c */ /* 0x000ff60003f05270 */
[----:B------:R-:W-:Y:S02]  /*7e60*/  @!UPT UIADD3 URZ, URZ, URZ, URZ ;  /* 0x0000003f3f3ff290 */ /* 0x000fe4000fffe03f */
[----:B------:R-:W-:Y:S05]  /*7e70*/  @P0 IMAD.HI.U32 R8, R4, c[0x0][0x330], RZ ;  /* 0x0000cc0004080a27 */ /* 0x000fea00078e00ff */
[----:B------:R-:W-:Y:S02]  /*7e80*/  @P0 SHF.R.U32.HI R4, RZ, c[0x0][0x334], R8 ;  /* 0x0000cd00ff040a19 */ /* 0x000fe40000011608 */
.L_x_258:
[----:B------:R-:W-:Y:S05]  /*7e90*/  BSYNC B0 ;  /* 0x0000000000007941 */ /* 0x000fea0003800000 */
.L_x_256:
[----:B------:R-:W-:Y:S05]  /*7ea0*/  IADD3 R8, -R24, UR4, RZ ;  /* 0x0000000418087c10 */ /* 0x000fea000fffe1ff */
[----:B------:R-:W-:Y:S05]  /*7eb0*/  IMAD R4, R4, c[0x0][0x32c], R8 ;  /* 0x0000cb0004047a24 */ /* 0x000fea00078e0208 */
[----:B------:R-:W-:Y:S02]  /*7ec0*/  IMNMX R0, R0, R4, !PT ;  /* 0x0000000400007217 */ /* 0x000fe40007800200 */
[----:B------:R-:W-:Y:S04]  /*7ed0*/  IADD3 R4, R4, c[0x0][0x32c], RZ ;  /* 0x0000cb0004047a10 */ /* 0x000fe80007ffe0ff */
[----:B------:R-:W-:Y:S02]  /*7ee0*/  IMNMX R3, R3, R4, PT ;  /* 0x0000000403037217 */ /* 0x000fe40003800200 */
.L_x_255:
        /* <DEDUP_REMOVED lines=87> */
.L_x_261:
[----:B------:R-:W-:Y:S04]  /*8460*/  MOV R5, c[0x0][0x32c] ;  /* 0x0000cb0000057a02 */ /* 0x000fe80000000f00 */
[----:B------:R-:W-:Y:S11]  /*8470*/  ISETP.NE.AND P0, PT, R5, 0x1, PT ;  /* 0x000000010500780c */ /* 0x000ff60003f05270 */
[----:B------:R-:W-:Y:S02]  /*8480*/  @!UPT UIADD3 URZ, URZ, URZ, URZ ;  /* 0x0000003f3f3ff290 */ /* 0x000fe4000fffe03f */
[----:B------:R-:W-:Y:S05]  /*8490*/  @P0 IMAD.HI.U32 R5, R0, c[0x0][0x330], RZ ;  /* 0x0000cc0000050a27 */ /* 0x000fea00078e00ff */
[----:B------:R-:W-:Y:S02]  /*84a0*/  @P0 SHF.R.U32.HI R0, RZ, c[0x0][0x334], R5 ;  /* 0x0000cd00ff000a19 */ /* 0x000fe40000011605 */
.L_x_262:
[----:B------:R-:W-:Y:S05]  /*84b0*/  BSYNC B0 ;  /* 0x0000000000007941 */ /* 0x000fea0003800000 */
.L_x_260:
[----:B------:R-:W-:Y:S05]  /*84c0*/  IADD3 R5, -R24, UR4, RZ ;  /* 0x0000000418057c10 */ /* 0x000fea000fffe1ff */
[----:B------:R-:W-:Y:S05]  /*84d0*/  IMAD R0, R0, c[0x0][0x32c], R5 ;  /* 0x0000cb0000007a24 */ /* 0x000fea00078e0205 */
[----:B------:R-:W-:Y:S02]  /*84e0*/  IMNMX R3, R3, R0, !PT ;  /* 0x0000000003037217 */ /* 0x000fe40007800200 */
[----:B------:R-:W-:Y:S04]  /*84f0*/  IADD3 R0, R0, c[0x0][0x32c], RZ ;  /* 0x0000cb0000007a10 */ /* 0x000fe80007ffe0ff */
[----:B------:R-:W-:Y:S02]  /*8500*/  IMNMX R4, R4, R0, PT ;  /* 0x0000000004047217 */ /* 0x000fe40003800200 */
.L_x_259:
        /* <DEDUP_REMOVED lines=491> */
.L_x_252:
[----:B------:R-:W2:Y:S01]  /*a3c0*/  S2UR UR9, SR_CTAID.X ;  /* 0x00000000000979c3 */ /* 0x000ea20000002500 */
[----:B------:R-:W-:-:S02]  /*a3d0*/  UISETP.NE.AND UP1, UPT, UR15, URZ, UPT ;  /* 0x0000003f0f00728c */ /* 0x000fc4000bf25270 */
[----:B------:R-:W-:Y:S02]  /*a3e0*/  UISETP.NE.AND UP0, UPT, UR14, URZ, UPT ;  /* 0x0000003f0e00728c */ /* 0x000fe4000bf05270 */
[----:B------:R-:W-:-:S04]  /*a3f0*/  ULDC.64 UR4, c[0x0][0x2c8] ;  /* 0x0000b20000047ab9 */ /* 0x000fc80000000a00 */
[----:B------:R-:W-:Y:S01]  /*a400*/  PLOP3.LUT P0, PT, PT, PT, UP0, 0x40, 0x0 ;  /* 0x000000000000781c */ /* 0x000fe20003f0e808 */
[----:B--2---:R-:W-:-:S04]  /*a410*/  ULEA UR9, UR9, 0x7f, 0x7 ;  /* 0x0000007f09097891 */ /* 0x004fc8000f8e383f */
[----:B------:R-:W-:Y:S02]  /*a420*/  UIMAD.WIDE.U32 UR22, UR9, UR4, URZ ;  /* 0x00000004091672a5 */ /* 0x000fe4000f8e003f */
[----:B------:R-:W-:Y:S02]  /*a430*/  UIADD3 UR4, UR10, 0x1, -UR12 ;  /* 0x000000010a047890 */ /* 0x000fe4000fffe80c */
[----:B------:R-:W-:-:S04]  /*a440*/  @UP1 USHF.R.U32.HI UR9, URZ, UR5, UR23 ;  /* 0x000000053f091299 */ /* 0x000fc80008011617 */
[----:B------:R-:W-:-:S03]  /*a450*/  UIADD3 UR11, UR4, UR9, URZ ;  /* 0x00000009040b7290 */ /* 0x000fc6000fffe03f */
        /* <DEDUP_REMOVED lines=15> */
.L_x_265:
[----:B------:R-:W-:Y:S02]  /*a550*/  ULDC UR4, c[0x0][0x32c] ;  /* 0x0000cb0000047ab9 */ /* 0x000fe40000000800 */
[----:B------:R-:W-:-:S03]  /*a560*/  UISETP.NE.AND UP0, UPT, UR4, 0x1, UPT ;  /* 0x000000010400788c */ /* 0x000fc6000bf05270 */
[----:B------:R-:W-:Y:S02]  /*a570*/  ULDC.64 UR4, c[0x0][0x330] ;  /* 0x0000cc0000047ab9 */ /* 0x000fe40000000a00 */
[----:B------:R-:W-:-:S07]  /*a580*/  UIMAD.WIDE.U32 UR22, UR11, UR4, URZ ;  /* 0x000000040b1672a5 */ /* 0x000fce000f8e003f */
[----:B------:R-:W-:Y:S02]  /*a590*/  @UP0 UMOV UR21, UR23 ;  /* 0x0000001700150c82 */ /* 0x000fe40008000000 */
[----:B------:R-:W-:Y:S02]  /*a5a0*/  @UP0 USHF.R.U32.HI UR11, URZ, UR5, UR21 ;  /* 0x000000053f0b0299 */ /* 0x000fe40008011615 */
.L_x_266:
[----:B------:R-:W-:Y:S02]  /*a5b0*/  ULDC UR4, c[0x0][0x32c] ;  /* 0x0000cb0000047ab9 */ /* 0x000fe40000000800 */
[----:B------:R-:W-:-:S04]  /*a5c0*/  UIMAD UR4, UR11, UR4, URZ ;  /* 0x000000040b0472a4 */ /* 0x000fc8000f8e023f */
[----:B------:R-:W-:-:S04]  /*a5d0*/  UISETP.LT.AND UP0, UPT, UR9, UR4, UPT ;  /* 0x000000040900728c */ /* 0x000fc8000bf01270 */
[----:B------:R-:W-:-:S04]  /*a5e0*/  USEL UR9, UR9, UR4, !UP0 ;  /* 0x0000000409097287 */ /* 0x000fc8000c000000 */
.L_x_264:
        /* <DEDUP_REMOVED lines=37> */
.L_x_270:
        /* <DEDUP_REMOVED lines=82> */
.L_x_268:
        /* <DEDUP_REMOVED lines=266> */
.L_x_269:
        /* <DEDUP_REMOVED lines=422> */
.L_x_267:
        /* <DEDUP_REMOVED lines=44> */
.L_x_281:
        /* <DEDUP_REMOVED lines=338> */
.L_x_272:
[----:B--234-:R-:W2:Y:S01]  /*f040*/  LDL R3, [R1+0x84] ;  /* 0x0000840001037983 */ /* 0x01cea20000100800 */
[----:B------:R-:W-:Y:S02]  /*f050*/  UISETP.NE.AND UP1, UPT, UR15, URZ, UPT ;  /* 0x0000003f0f00728c */ /* 0x000fe4000bf25270 */
[----:B------:R-:W-:Y:S01]  /*f060*/  UIMAD UR4, UR17, -0x30, URZ ;  /* 0xffffffd0110478a4 */ /* 0x000fe2000f8e023f */
[----:B-1----:R-:W3:Y:S01]  /*f070*/  LDL R8, [R1+0x7c] ;  /* 0x00007c0001087983 */ /* 0x002ee20000100800 */
        /* <DEDUP_REMOVED lines=9> */
[----:B------:R-:W-:Y:S01]  /*f110*/  PLOP3.LUT P0, PT, PT, PT, UP0, 0x40, 0x0 ;  /* 0x000000000000781c */ /* 0x000fe20003f0e808 */
[----:B------:R-:W-:Y:S02]  /*f120*/  IMAD.U32 R3, RZ, RZ, UR12 ;  /* 0x0000000cff037e24 */ /* 0x000fe4000f8e00ff */
[----:B------:R-:W1:Y:S01]  /*f130*/  SHFL.IDX PT, R4, R5, RZ, 0x1c1f ;  /* 0x001c1fff05047589 */ /* 0x000e6200000e0000 */
[----:B------:R-:W-:Y:S04]  /*f140*/  IADD3 R0, -R8, 0x1, R0 ;  /* 0x0000000108007810 */ /* 0x000fe80007ffe100 */
[----:B------:R-:W-:Y:S04]  /*f150*/  IADD3 R0, -R3, UR10, R0 ;  /* 0x0000000a03007c10 */ /* 0x000fe8000fffe100 */
[C---:B------:R-:W-:Y:S02]  /*f160*/  IADD3 R7, R0.reuse, c[0x0][0x328], RZ ;  /* 0x0000ca0000077a10 */ /* 0x040fe40007ffe0ff */
[----:B------:R-:W-:Y:S03]  /*f170*/  IADD3 R6, R0, UR7, RZ ;  /* 0x0000000700067c10 */ /* 0x000fe6000fffe0ff */
[--C-:B-1----:R-:W-:Y:S02]  /*f180*/  IMAD.IADD R3, R7, 0x1, R4.reuse ;  /* 0x0000000107037824 */ /* 0x102fe400078e0204 */
        /* <DEDUP_REMOVED lines=16> */
.L_x_275:
[----:B------:R-:W-:Y:S04]  /*f290*/  MOV R8, c[0x0][0x32c] ;  /* 0x0000cb0000087a02 */ /* 0x000fe80000000f00 */
[----:B------:R-:W-:Y:S11]  /*f2a0*/  ISETP.NE.AND P0, PT, R8, 0x1, PT ;  /* 0x000000010800780c */ /* 0x000ff60003f05270 */
[----:B------:R-:W-:Y:S02]  /*f2b0*/  @!UPT UIADD3 URZ, URZ, URZ, URZ ;  /* 0x0000003f3f3ff290 */ /* 0x000fe4000fffe03f */
[----:B------:R-:W-:Y:S05]  /*f2c0*/  @P0 IMAD.HI.U32 R8, R4, c[0x0][0x330], RZ ;  /* 0x0000cc0004080a27 */ /* 0x000fea00078e00ff */
[----:B------:R-:W-:Y:S02]  /*f2d0*/  @P0 SHF.R.U32.HI R4, RZ, c[0x0][0x334], R8 ;  /* 0x0000cd00ff040a19 */ /* 0x000fe40000011608 */
.L_x_276:
[----:B------:R-:W-:Y:S05]  /*f2e0*/  BSYNC B0 ;  /* 0x0000000000007941 */ /* 0x000fea0003800000 */
.L_x_274:
[----:B------:R-:W-:Y:S05]  /*f2f0*/  IMAD R4, R4, c[0x0][0x32c], R10 ;  /* 0x0000cb0004047a24 */ /* 0x000fea00078e020a */
[----:B------:R-:W-:Y:S02]  /*f300*/  IMNMX R0, R0, R4, !PT ;  /* 0x0000000400007217 */ /* 0x000fe40007800200 */
[----:B------:R-:W-:Y:S04]  /*f310*/  IADD3 R4, R4, c[0x0][0x32c], RZ ;  /* 0x0000cb0004047a10 */ /* 0x000fe80007ffe0ff */
[----:B------:R-:W-:Y:S02]  /*f320*/  IMNMX R3, R3, R4, PT ;  /* 0x0000000403037217 */ /* 0x000fe40003800200 */
.L_x_273:
        /* <DEDUP_REMOVED lines=87> */
.L_x_279:
[----:B------:R-:W-:Y:S04]  /*f8a0*/  MOV R5, c[0x0][0x32c] ;  /* 0x0000cb0000057a02 */ /* 0x000fe80000000f00 */
[----:B------:R-:W-:Y:S11]  /*f8b0*/  ISETP.NE.AND P0, PT, R5, 0x1, PT ;  /* 0x000000010500780c */ /* 0x000ff60003f05270 */
[----:B------:R-:W-:Y:S02]  /*f8c0*/  @!UPT UIADD3 URZ, URZ, URZ, URZ ;  /* 0x0000003f3f3ff290 */ /* 0x000fe4000fffe03f */
[----:B------:R-:W-:Y:S05]  /*f8d0*/  @P0 IMAD.HI.U32 R5, R0, c[0x0][0x330], RZ ;  /* 0x0000cc0000050a27 */ /* 0x000fea00078e00ff */
[----:B------:R-:W-:Y:S02]  /*f8e0*/  @P0 SHF.R.U32.HI R0, RZ, c[0x0][0x334], R5 ;  /* 0x0000cd00ff000a19 */ /* 0x000fe40000011605 */
.L_x_280:
[----:B------:R-:W-:Y:S05]  /*f8f0*/  BSYNC B0 ;  /* 0x0000000000007941 */ /* 0x000fea0003800000 */
.L_x_278:
[----:B------:R-:W-:Y:S05]  /*f900*/  IMAD R0, R0, c[0x0][0x32c], R10 ;  /* 0x0000cb0000007a24 */ /* 0x000fea00078e020a */
[----:B------:R-:W-:Y:S02]  /*f910*/  IMNMX R3, R3, R0, !PT ;  /* 0x0000000003037217 */ /* 0x000fe40007800200 */
[----:B------:R-:W-:Y:S04]  /*f920*/  IADD3 R0, R0, c[0x0][0x32c], RZ ;  /* 0x0000cb0000007a10 */ /* 0x000fe80007ffe0ff */
[----:B------:R-:W-:Y:S02]  /*f930*/  IMNMX R4, R4, R0, PT ;  /* 0x0000000004047217 */ /* 0x000fe40003800200 */
.L_x_277:
        /* <DEDUP_REMOVED lines=491> */
.L_x_271:
[----:B------:R-:W2:Y:S04]  /*117f0*/  LDL.LU R5, [R1+0x20] ;  /* 0x0000200001057983 */ /* 0x000ea80000300800 */
[----:B-1----:R-:W3:Y:S01]  /*11800*/  LDL.LU R4, [R1+0x24] ;  /* 0x0000240001047983 */ /* 0x002ee20000300800 */
[----:B------:R-:W-:-:S02]  /*11810*/  MOV R2, RZ ;  /* 0x000000ff00027202 */ /* 0x000fc40000000f00 */
[----:B------:R-:W-:Y:S01]  /*11820*/  PLOP3.LUT P2, PT, PT, PT, PT, 0x8, 0x0 ;  /* 0x000000000000781c */ /* 0x000fe20003f4e170 */
        /* <DEDUP_REMOVED lines=41> */
[C---:B------:R-:W-:Y:S01]  /*11ac0*/  FMUL.FTZ R16, R2.reuse, R53 ;  /* 0x0000003502107220 */ /* 0x040fe20000410000 */
[----:B------:R-:W-:Y:S01]  /*11ad0*/  MOV R53, 0xff800000 ;  /* 0xff80000000357802 */ /* 0x000fe20000000f00 */
[C---:B------:R-:W-:Y:S01]  /*11ae0*/  FMUL.FTZ R26, R2.reuse, R56 ;  /* 0x00000038021a7220 */ /* 0x040fe20000410000 */
[----:B------:R-:W-:Y:S01]  /*11af0*/  MOV R56, 0xff800000 ;  /* 0xff80000000387802 */ /* 0x000fe20000000f00 */
        /* <DEDUP_REMOVED lines=108> */
.L_x_239:
[----:B------:R-:W-:Y:S05]  /*121c0*/  @P2 BRA `(.L_x_282) ;  /* 0x00001c0000002947 */ /* 0x000fea0003800000 */
[----:B------:R-:W1:Y:S01]  /*121d0*/  S2R R65, SR_TID.X ;  /* 0x0000000000417919 */ /* 0x000e620000002100 */
[----:B------:R-:W-:Y:S01]  /*121e0*/  F2FP.BF16.PACK_AB R50, R51, R50 ;  /* 0x000000323332723e */ /* 0x000fe200000010ff */
[----:B------:R-:W-:Y:S01]  /*121f0*/  ULDC.64 UR4, c[0x0][0x500] ;  /* 0x0001400000047ab9 */ /* 0x000fe20000000a00 */
[----:B------:R-:W-:Y:S01]  /*12200*/  F2FP.BF16.PACK_AB R46, R47, R46 ;  /* 0x0000002e2f2e723e */ /* 0x000fe200000010ff */
[----:B------:R-:W-:Y:S01]  /*12210*/  UISETP.NE.U32.AND UP0, UPT, URZ, UR4, UPT ;  /* 0x000000043f00728c */ /* 0x000fe2000bf05070 */
[----:B------:R-:W-:Y:S01]  /*12220*/  F2FP.BF16.PACK_AB R39, R39, R38 ;  /* 0x000000262727723e */ /* 0x000fe200000010ff */
[----:B------:R-:W-:Y:S01]  /*12230*/  UMOV UR6, 0x4 ;  /* 0x0000000400067882 */ /* 0x000fe20000000000 */
[----:B------:R-:W-:Y:S01]  /*12240*/  F2FP.BF16.PACK_AB R38, R12, R22 ;  /* 0x000000160c26723e */ /* 0x000fe200000010ff */
[----:B------:R-:W-:Y:S01]  /*12250*/  UISETP.NE.AND.EX UP0, UPT, URZ, UR5, UPT, UP0 ;  /* 0x000000053f00728c */ /* 0x000fe2000bf05300 */
[----:B------:R-:W-:Y:S02]  /*12260*/  F2FP.BF16.PACK_AB R42, R43, R42 ;  /* 0x0000002a2b2a723e */ /* 0x000fe400000010ff */
[----:B------:R-:W-:Y:S01]  /*12270*/  F2FP.BF16.PACK_AB R8, R8, R156 ;  /* 0x0000009c0808723e */ /* 0x000fe200000010ff */
[----:B------:R-:W-:Y:S01]  /*12280*/  ULDC.64 UR4, c[0x0][0x500] ;  /* 0x0001400000047ab9 */ /* 0x000fe20000000a00 */
[----:B------:R-:W-:Y:S01]  /*12290*/  F2FP.BF16.PACK_AB R159, R159, R158 ;  /* 0x0000009e9f9f723e */ /* 0x000fe200000010ff */
[----:B------:R-:W-:Y:S01]  /*122a0*/  UIMAD.WIDE UR4, UR13, UR6, UR4 ;  /* 0x000000060d0472a5 */ /* 0x000fe2000f8e0204 */
[----:B------:R-:W-:-:S02]  /*122b0*/  F2FP.BF16.PACK_AB R6, R153, R152 ;  /* 0x000000989906723e */ /* 0x000fc400000010ff */
[----:B------:R-:W-:Y:S02]  /*122c0*/  F2FP.BF16.PACK_AB R154, R155, R154 ;  /* 0x0000009a9b9a723e */ /* 0x000fe400000010ff */
[----:B------:R-:W-:Y:S02]  /*122d0*/  F2FP.BF16.PACK_AB R5, R149, R148 ;  /* 0x000000949505723e */ /* 0x000fe400000010ff */
[----:B------:R-:W-:Y:S02]  /*122e0*/  F2FP.BF16.PACK_AB R150, R151, R150 ;  /* 0x000000969796723e */ /* 0x000fe400000010ff */
[----:B------:R-:W-:Y:S02]  /*122f0*/  F2FP.BF16.PACK_AB R7, R7, R144 ;  /* 0x000000900707723e */ /* 0x000fe400000010ff */
[----:B-1----:R-:W-:Y:S02]  /*12300*/  SHF.R.S32.HI R51, RZ, 0x1f, R65 ;  /* 0x0000001fff337819 */ /* 0x002fe40000011441 */
[----:B------:R-:W-:-:S02]  /*12310*/  F2FP.BF16.PACK_AB R146, R147, R146 ;  /* 0x000000929392723e */ /* 0x000fc400000010ff */
[CC--:B------:R-:W-:Y:S02]  /*12320*/  LEA.HI R2, R51.reuse, R65.reuse, RZ, 0x2 ;  /* 0x0000004133027211 */ /* 0x0c0fe400078f10ff */
[----:B------:R-:W-:Y:S02]  /*12330*/  LEA.HI R47, R51, R65, RZ, 0x5 ;  /* 0x00000041332f7211 */ /* 0x000fe400078f28ff */
[--C-:B------:R-:W-:Y:S02]  /*12340*/  SHF.R.S32.HI R4, RZ, 0x2, R2.reuse ;  /* 0x00000002ff047819 */ /* 0x100fe40000011402 */
[----:B------:R-:W-:Y:S02]  /*12350*/  SHF.R.S32.HI R0, RZ, 0x1f, R2 ;  /* 0x0000001fff007819 */ /* 0x000fe40000011402 */
[----:B------:R-:W-:Y:S02]  /*12360*/  SHF.R.S32.HI R43, RZ, 0x5, R47 ;  /* 0x00000005ff2b7819 */ /* 0x000fe4000001142f */
[----:B------:R-:W-:-:S02]  /*12370*/  LEA.HI R0, R0, R4, RZ, 0x3 ;  /* 0x0000000400007211 */ /* 0x000fc400078f18ff */
[----:B------:R-:W-:Y:S02]  /*12380*/  F2FP.BF16.PACK_AB R52, R141, R140 ;  /* 0x0000008c8d34723e */ /* 0x000fe400000010ff */
[----:B------:R-:W-:Y:S02]  /*12390*/  LOP3.LUT R0, R0, 0xfffffff8, RZ, 0xc0, !PT ;  /* 0xfffffff800007812 */ /* 0x000fe400078ec0ff */
        /* <DEDUP_REMOVED lines=46> */
[----:B------:R3:W-:Y:S01]  /*12680*/  STS [R3+0x80], R5 ;  /* 0x0000800503007388 */ /* 0x0007e20000000800 */
        /* <DEDUP_REMOVED lines=10> */
[----:B--2---:R-:W-:Y:S01]  /*12730*/  SEL R6, R8, 0xffffffc0, !P2 ;  /* 0xffffffc008067807 */ /* 0x004fe20005000000 */
[----:B------:R-:W-:Y:S01]  /*12740*/  IMAD.IADD R8, R4, 0x1, R2 ;  /* 0x0000000104087824 */ /* 0x000fe200078e0202 */
[----:B------:R-:W-:Y:S02]  /*12750*/  F2FP.BF16.PACK_AB R94, R95, R94 ;  /* 0x0000005e5f5e723e */ /* 0x000fe400000010ff */
[----:B------:R-:W-:Y:S01]  /*12760*/  F2FP.BF16.PACK_AB R24, R97, R96 ;  /* 0x000000606118723e */ /* 0x000fe200000010ff */
[----:B------:R-:W-:Y:S01]  /*12770*/  IMAD.IADD R4, R6, 0x1, R3 ;  /* 0x0000000106047824 */ /* 0x000fe200078e0203 */
[----:B------:R1:W-:Y:S01]  /*12780*/  STS [R8], R7 ;  /* 0x0000000708007388 */ /* 0x0003e20000000800 */
[----:B---3--:R-:W-:Y:S01]  /*12790*/  IMAD.IADD R5, R0, 0x1, R6 ;  /* 0x0000000100057824 */ /* 0x008fe200078e0206 */
        /* <DEDUP_REMOVED lines=22> */
[----:B------:R-:W-:Y:S02]  /*12900*/  F2FP.BF16.PACK_AB R14, R129, R128 ;  /* 0x00000080810e723e */ /* 0x000fe400000010ff */
[----:B------:R-:W-:Y:S01]  /*12910*/  F2FP.BF16.PACK_AB R10, R10, R130 ;  /* 0x000000820a0a723e */ /* 0x000fe200000010ff */
[----:B------:R-:W-:Y:S01]  /*12920*/  STS [R4+0x80], R48 ;  /* 0x0000803004007388 */ /* 0x000fe20000000800 */
[----:B------:R-:W-:-:S03]  /*12930*/  PLOP3.LUT P0, PT, PT, PT, UP0, 0x80, 0x0 ;  /* 0x000000000000781c */ /* 0x000fc60003f0f008 */
        /* <DEDUP_REMOVED lines=47> */
[----:B------:R2:W-:Y:S04]  /*12c30*/  STS [R4+0xc080], R9 ;  /* 0x00c0800904007388 */ /* 0x0005e80000000800 */
[----:B------:R3:W-:Y:S01]  /*12c40*/  STS [R4+0xc480], R15 ;  /* 0x00c4800f04007388 */ /* 0x0007e20000000800 */
[----:B-1----:R-:W-:-:S03]  /*12c50*/  IMAD.U32 R8, RZ, RZ, UR4 ;  /* 0x00000004ff087e24 */ /* 0x002fc6000f8e00ff */
[----:B------:R3:W-:Y:S04]  /*12c60*/  STS [R6+0xc000], R14 ;  /* 0x00c0000e06007388 */ /* 0x0007e80000000800 */
[----:B------:R3:W-:Y:S01]  /*12c70*/  STS [R6+0xc400], R10 ;  /* 0x00c4000a06007388 */ /* 0x0007e20000000800 */
[----:B--2---:R-:W-:-:S03]  /*12c80*/  IMAD.U32 R9, RZ, RZ, UR5 ;  /* 0x00000005ff097e24 */ /* 0x004fc6000f8e00ff */
[----:B------:R-:W-:Y:S06]  /*12c90*/  BAR.SYNC.DEFER_BLOCKING 0x1, 0x100 ;  /* 0x0044000000007b1d */ /* 0x000fec0000010000 */
[----:B------:R-:W-:Y:S02]  /*12ca0*/  ULDC.64 UR4, c[0x0][0x508] ;  /* 0x0001420000047ab9 */ /* 0x000fe40000000a00 */
[----:B------:R-:W-:Y:S01]  /*12cb0*/  UISETP.NE.U32.AND UP1, UPT, URZ, UR4, UPT ;  /* 0x000000043f00728c */ /* 0x000fe2000bf25070 */
[----:B------:R-:W2:Y:S03]  /*12cc0*/  @P0 LDG.E R0, [R8.64] ;  /* 0x0000001208000981 */ /* 0x000ea6000c1e1900 */
[----:B------:R-:W-:Y:S01]  /*12cd0*/  UISETP.NE.AND.EX UP1, UPT, URZ, UR5, UPT, UP1 ;  /* 0x000000053f00728c */ /* 0x000fe2000bf25310 */
[----:B------:R-:W-:-:S02]  /*12ce0*/  IMAD.MOV.U32 R16, RZ, RZ, c[0x0][0x388] ;  /* 0x0000e200ff107624 */ /* 0x000fc400078e00ff */
[----:B------:R-:W-:-:S03]  /*12cf0*/  ULDC.64 UR4, c[0x0][0x508] ;  /* 0x0001420000047ab9 */ /* 0x000fc60000000a00 */
[----:B------:R-:W-:-:S05]  /*12d00*/  PLOP3.LUT P1, PT, PT, PT, UP1, 0x80, 0x0 ;  /* 0x000000000000781c */ /* 0x000fca0003f2f018 */
[----:B------:R-:W-:-:S06]  /*12d10*/  @UP1 UIMAD.WIDE UR4, UR13, UR6, UR4 ;  /* 0x000000060d0412a5 */ /* 0x000fcc000f8e0204 */
[----:B------:R-:W-:Y:S02]  /*12d20*/  IMAD.U32 R2, RZ, RZ, UR4 ;  /* 0x00000004ff027e24 */ /* 0x000fe4000f8e00ff */
[----:B------:R-:W-:-:S05]  /*12d30*/  IMAD.U32 R3, RZ, RZ, UR5 ;  /* 0x00000005ff037e24 */ /* 0x000fca000f8e00ff */
[----:B------:R3:W5:Y:S01]  /*12d40*/  @P1 LDG.E R16, [R2.64] ;  /* 0x0000001202101981 */ /* 0x000762000c1e1900 */
[----:B------:R-:W-:Y:S02]  /*12d50*/  UMOV UR16, URZ ;  /* 0x0000003f00107c82 */ /* 0x000fe40008000000 */
[----:B------:R-:W-:Y:S01]  /*12d60*/  UMOV UR17, URZ ;  /* 0x0000003f00117c82 */ /* 0x000fe20008000000 */
[----:B--2---:R-:W1:Y:S02]  /*12d70*/  @P0 R2UR UR5, R0 ;  /* 0x00000000000503c2 */ /* 0x004e6400000e0000 */
[----:B-1----:R-:W-:Y:S02]  /*12d80*/  @UP0 USHF.R.S32.HI UR4, URZ, 0x1f, UR5 ;  /* 0x0000001f3f040899 */ /* 0x002fe40008011405 */
[----:B------:R-:W-:-:S05]  /*12d90*/  @UP0 UMOV UR16, UR5 ;  /* 0x0000000500100c82 */ /* 0x000fca0008000000 */
[----:B------:R-:W-:Y:S01]  /*12da0*/  @UP0 UMOV UR17, UR4 ;  /* 0x0000000400110c82 */ /* 0x000fe20008000000 */
[----:B------:R-:W-:Y:S05]  /*12db0*/  @P1 BRA `(.L_x_283) ;  /* 0x0000004000001947 */ /* 0x000fea0003800000 */
[----:B---3--:R-:W-:Y:S05]  /*12dc0*/  @!P0 BRA `(.L_x_283) ;  /* 0x0000003000008947 */ /* 0x008fea0003800000 */
[----:B------:R-:W2:Y:S04]  /*12dd0*/  LDG.E R0, [R8.64] ;  /* 0x0000001208007981 */ /* 0x000ea8000c1e1900 */
[----:B------:R-:W2:Y:S02]  /*12de0*/  LDG.E R2, [R8.64+0x4] ;  /* 0x0000041208027981 */ /* 0x000ea4000c1e1900 */
[----:B--2--5:R-:W-:Y:S02]  /*12df0*/  IADD3 R16, -R0, R2, RZ ;  /* 0x0000000200107210 */ /* 0x024fe40007ffe1ff */
.L_x_283:
[----:B---3--:R-:W-:Y:S01]  /*12e00*/  SHF.R.S32.HI R0, RZ, 0x1f, R43 ;  /* 0x0000001fff007819 */ /* 0x008fe2000001142b */
[----:B------:R-:W-:Y:S01]  /*12e10*/  IMAD.MOV.U32 R2, RZ, RZ, c[0x0][0x4e8] ;  /* 0x00013a00ff027624 */ /* 0x000fe200078e00ff */
[----:B------:R-:W-:Y:S01]  /*12e20*/  LOP3.LUT R3, R47, 0xffffffe0, RZ, 0xc0, !PT ;  /* 0xffffffe02f037812 */ /* 0x000fe200078ec0ff */
[----:B------:R-:W1:Y:S01]  /*12e30*/  S2R R28, SR_CTAID.X ;  /* 0x00000000001c7919 */ /* 0x000e620000002500 */
[----:B------:R-:W-:Y:S01]  /*12e40*/  LEA.HI R0, R0, R43, RZ, 0x3 ;  /* 0x0000002b00007211 */ /* 0x000fe200078f18ff */
[----:B------:R-:W2:Y:S01]  /*12e50*/  S2UR UR9, SR_CTAID.Y ;  /* 0x00000000000979c3 */ /* 0x000ea20000002600 */
[----:B------:R-:W-:Y:S01]  /*12e60*/  ISETP.NE.AND P1, PT, R2, 0x1, PT ;  /* 0x000000010200780c */ /* 0x000fe20003f25270 */
[----:B------:R-:W-:Y:S01]  /*12e70*/  IMAD.IADD R3, R65, 0x1, -R3 ;  /* 0x0000000141037824 */ /* 0x000fe200078e0a03 */
[----:B------:R-:W-:Y:S01]  /*12e80*/  LOP3.LUT R0, R0, 0xffffff8, RZ, 0xc0, !PT ;  /* 0x0ffffff800007812 */ /* 0x000fe200078ec0ff */
[----:B------:R-:W-:Y:S01]  /*12e90*/  ULDC.64 UR4, c[0x0][0x3a0] ;  /* 0x0000e80000047ab9 */ /* 0x000fe20000000a00 */
[----:B------:R-:W-:Y:S01]  /*12ea0*/  LEA.HI R6, R51, R65, RZ, 0x3 ;  /* 0x0000004133067211 */ /* 0x000fe200078f18ff */
[----:B------:R-:W-:Y:S01]  /*12eb0*/  ULDC.64 UR6, c[0x0][0x490] ;  /* 0x0001240000067ab9 */ /* 0x000fe20000000a00 */
[----:B------:R-:W-:Y:S01]  /*12ec0*/  SHF.R.S32.HI R2, RZ, 0x1f, R3 ;  /* 0x0000001fff027819 */ /* 0x000fe20000011403 */
[----:B------:R-:W-:Y:S01]  /*12ed0*/  IMAD.IADD R4, R43, 0x1, -R0 ;  /* 0x000000012b047824 */ /* 0x000fe200078e0a00 */
[----:B------:R-:W-:Y:S01]  /*12ee0*/  LEA.HI R0, R22, R22, RZ, 0x1 ;  /* 0x0000001616007211 */ /* 0x000fe200078f08ff */
[----:B------:R-:W-:Y:S01]  /*12ef0*/  UIMAD.WIDE.U32 UR10, UR16, UR4, URZ ;  /* 0x00000004100a72a5 */ /* 0x000fe2000f8e003f */
[----:B------:R-:W-:Y:S01]  /*12f00*/  LEA.HI R2, R2, R3, RZ, 0x2 ;  /* 0x0000000302027211 */ /* 0x000fe200078f10ff */
[----:B------:R-:W-:Y:S01]  /*12f10*/  UIMAD UR12, UR17, UR4, URZ ;  /* 0x00000004110c72a4 */ /* 0x000fe2000f8e023f */
[----:B------:R-:W-:Y:S01]  /*12f20*/  LOP3.LUT R0, R0, 0x1ffffffe, RZ, 0xc0, !PT ;  /* 0x1ffffffe00007812 */ /* 0x000fe200078ec0ff */
[----:B------:R-:W-:Y:S01]  /*12f30*/  USHF.R.S32.HI UR4, URZ, 0x1f, UR13 ;  /* 0x0000001f3f047899 */ /* 0x000fe2000801140d */
[----:B------:R-:W-:Y:S01]  /*12f40*/  SHF.R.S32.HI R2, RZ, 0x2, R2 ;  /* 0x00000002ff027819 */ /* 0x000fe20000011402 */
[----:B------:R-:W-:Y:S01]  /*12f50*/  UMOV UR20, UR16 ;  /* 0x0000001000147c82 */ /* 0x000fe20008000000 */
[----:B------:R-:W-:Y:S01]  /*12f60*/  LOP3.LUT P2, RZ, R3, 0x3, RZ, 0xc0, !PT ;  /* 0x0000000303ff7812 */ /* 0x000fe2000784c0ff */
[----:B------:R-:W-:Y:S01]  /*12f70*/  IMAD.IADD R0, R22, 0x1, -R0 ;  /* 0x0000000116007824 */ /* 0x000fe200078e0a00 */
[----:B------:R-:W-:Y:S01]  /*12f80*/  UMOV UR21, UR17 ;  /* 0x0000001100157c82 */ /* 0x000fe20008000000 */
[----:B------:R-:W-:Y:S01]  /*12f90*/  IMAD R15, R4, 0x10, R2 ;  /* 0x00000010040f7824 */ /* 0x000fe200078e0202 */
[----:B------:R-:W-:Y:S01]  /*12fa0*/  USEL UR15, UR13, URZ, !UP0 ;  /* 0x0000003f0d0f7287 */ /* 0x000fe2000c000000 */
[----:B------:R-:W-:Y:S01]  /*12fb0*/  LOP3.LUT R4, R6, 0xfffffff8, RZ, 0xc0, !PT ;  /* 0xfffffff806047812 */ /* 0x000fe200078ec0ff */
[----:B------:R-:W-:Y:S01]  /*12fc0*/  USEL UR13, UR4, URZ, !UP0 ;  /* 0x0000003f040d7287 */ /* 0x000fe2000c000000 */
[----:B------:R-:W-:Y:S01]  /*12fd0*/  IMAD R0, R0, 0x8, R15 ;  /* 0x0000000800007824 */ /* 0x000fe200078e020f */
[----:B--2---:R-:W-:Y:S01]  /*12fe0*/  USHF.R.S32.HI UR8, URZ, 0x1f, UR9 ;  /* 0x0000001f3f087899 */ /* 0x004fe20008011409 */
[----:B------:R-:W-:Y:S01]  /*12ff0*/  SHF.R.S32.HI R14, RZ, 0x3, R6 ;  /* 0x00000003ff0e7819 */ /* 0x000fe20000011406 */
[----:B------:R-:W-:Y:S01]  /*13000*/  UIMAD.WIDE.U32 UR20, UR9, UR6, UR20 ;  /* 0x00000006091472a5 */ /* 0x000fe2000f8e0014 */
[----:B------:R-:W-:Y:S01]  /*13010*/  IMAD.IADD R7, R65, 0x1, -R4 ;  /* 0x0000000141077824 */ /* 0x000fe200078e0a04 */
[----:B-1----:R-:W-:Y:S01]  /*13020*/  LEA R0, R28, R0, 0x7 ;  /* 0x000000001c007211 */ /* 0x002fe200078e38ff */
[----:B------:R-:W-:Y:S01]  /*13030*/  UIMAD UR14, UR8, UR6, URZ ;  /* 0x00000006080e72a4 */ /* 0x000fe2000f8e023f */
[----:B-----5:R-:W-:Y:S01]  /*13040*/  IMAD R29, R16, c[0x0][0x4e8], RZ ;  /* 0x00013a00101d7a24 */ /* 0x020fe200078e02ff */
[----:B------:R-:W-:Y:S01]  /*13050*/  UIMAD UR12, UR16, UR5, UR12 ;  /* 0x00000005100c72a4 */ /* 0x000fe2000f8e020c */
[----:B------:R-:W-:Y:S01]  /*13060*/  LEA R6, R7, R14, 0x5 ;  /* 0x0000000e07067211 */ /* 0x000fe200078e28ff */
[----:B------:R-:W-:Y:S01]  /*13070*/  @P1 IMAD.HI.U32 R3, R0, c[0x0][0x4ec], RZ ;  /* 0x00013b0000031a27 */ /* 0x000fe200078e00ff */
[----:B------:R-:W-:Y:S01]  /*13080*/  UIMAD UR14, UR9, UR7, UR14 ;  /* 0x00000007090e72a4 */ /* 0x000fe2000f8e020e */
[----:B------:R-:W-:Y:S01]  /*13090*/  LEA.HI R18, R51, R65, RZ, 0x6 ;  /* 0x0000004133127211 */ /* 0x000fe200078f30ff */
[----:B------:R-:W-:Y:S01]  /*130a0*/  ULDC.64 UR4, c[0x0][0x3e8] ;  /* 0x0000fa0000047ab9 */ /* 0x000fe20000000a00 */
[----:B------:R-:W-:Y:S01]  /*130b0*/  IMAD.MOV.U32 R2, RZ, RZ, R0 ;  /* 0x000000ffff027224 */ /* 0x000fe200078e0000 */
[----:B------:R-:W-:Y:S01]  /*130c0*/  @P1 SHF.R.U32.HI R2, RZ, c[0x0][0x4f0], R3 ;  /* 0x00013c00ff021a19 */ /* 0x000fe20000011603 */
[----:B------:R-:W-:Y:S01]  /*130d0*/  ULDC.64 UR6, c[0x0][0x498] ;  /* 0x0001260000067ab9 */ /* 0x000fe20000000a00 */
[----:B------:R-:W-:Y:S01]  /*130e0*/  IMAD R6, R28, 0x80, R6 ;  /* 0x000000801c067824 */ /* 0x000fe200078e0206 */
[----:B------:R-:W-:Y:S01]  /*130f0*/  UIMAD UR16, UR13, UR6, URZ ;  /* 0x000000060d1072a4 */ /* 0x000fe2000f8e023f */
[--C-:B------:R-:W-:Y:S01]  /*13100*/  SHF.R.S32.HI R5, RZ, 0x1f, R2.reuse ;  /* 0x0000001fff057819 */ /* 0x100fe20000011402 */
[----:B------:R-:W-:Y:S01]  /*13110*/  UIADD3 UR21, UR21, UR14, URZ ;  /* 0x0000000e15157290 */ /* 0x000fe2000fffe03f */
[----:B------:R-:W-:Y:S01]  /*13120*/  IMAD.MOV R3, RZ, RZ, -R2 ;  /* 0x000000ffff037224 */ /* 0x000fe200078e0a02 */
[----:B------:R-:W-:Y:S01]  /*13130*/  UIMAD UR7, UR15, UR7, UR16 ;  /* 0x000000070f0772a4 */ /* 0x000fe2000f8e0210 */
[----:B------:R-:W-:Y:S01]  /*13140*/  @P1 IMAD.HI.U32 R10, R6, c[0x0][0x4ec], RZ ;  /* 0x00013b00060a1a27 */ /* 0x000fe200078e00ff */
[----:B------:R-:W-:Y:S01]  /*13150*/  UIMAD.WIDE.U32 UR20, UR15, UR6, UR20 ;  /* 0x000000060f1472a5 */ /* 0x000fe2000f8e0014 */
[----:B------:R-:W-:Y:S01]  /*13160*/  BSSY B0, `(.L_x_284) ;  /* 0x0000069000007945 */ /* 0x000fe20003800000 */
[----:B------:R-:W-:Y:S01]  /*13170*/  UIMAD UR8, UR8, UR4, URZ ;  /* 0x00000004080872a4 */ /* 0x000fe2000f8e023f */
[----:B------:R-:W-:Y:S01]  /*13180*/  IMAD R0, R3, c[0x0][0x4e8], R0 ;  /* 0x00013a0003007a24 */ /* 0x000fe200078e0200 */
[----:B------:R-:W-:Y:S01]  /*13190*/  UIADD3 UR11, UR11, UR12, URZ ;  /* 0x0000000c0b0b7290 */ /* 0x000fe2000fffe03f */
[----:B------:R-:W-:Y:S01]  /*131a0*/  IMAD.U32 R3, RZ, RZ, UR7 ;  /* 0x00000007ff037e24 */ /* 0x000fe2000f8e00ff */
[----:B------:R-:W-:Y:S01]  /*131b0*/  IADD3 R2, P0, R2, UR20, RZ ;  /* 0x0000001402027c10 */ /* 0x000fe2000ff1e0ff */
[----:B------:R-:W-:Y:S01]  /*131c0*/  UIMAD UR5, UR9, UR5, UR8 ;  /* 0x00000005090572a4 */ /* 0x000fe2000f8e0208 */
[----:B------:R-:W-:Y:S01]  /*131d0*/  SHF.R.S32.HI R4, RZ, 0x1f, R0 ;  /* 0x0000001fff047819 */ /* 0x000fe20000011400 */
[----:B------:R-:W-:Y:S01]  /*131e0*/  UIMAD.WIDE.U32 UR10, UR9, UR4, UR10 ;  /* 0x00000004090a72a5 */ /* 0x000fe2000f8e000a */
[----:B------:R-:W-:Y:S01]  /*131f0*/  IADD3.X R3, R5, UR21, R3, P0, !PT ;  /* 0x0000001505037c10 */ /* 0x000fe200087fe403 */
[----:B------:R-:W-:Y:S01]  /*13200*/  IMAD.SHL.U32 R5, R14, 0x40, RZ ;  /* 0x000000400e057824 */ /* 0x000fe200078e00ff */
[----:B------:R-:W-:Y:S01]  /*13210*/  ULDC.64 UR6, c[0x0][0x3f0] ;  /* 0x0000fc0000067ab9 */ /* 0x000fe20000000a00 */
[----:B------:R-:W-:Y:S01]  /*13220*/  IMAD R4, R4, c[0x0][0x488], RZ ;  /* 0x0001220004047a24 */ /* 0x000fe200078e02ff */
[----:B------:R-:W-:Y:S01]  /*13230*/  UIMAD UR13, UR13, UR6, URZ ;  /* 0x000000060d0d72a4 */ /* 0x000fe2000f8e023f */
[----:B------:R-:W-:Y:S01]  /*13240*/  IMAD.WIDE.U32 R2, R0, c[0x0][0x488], R2 ;  /* 0x0001220000027a25 */ /* 0x000fe200078e0002 */
[----:B------:R-:W-:Y:S01]  /*13250*/  LOP3.LUT R5, R5, 0x1c0, RZ, 0xc0, !PT ;  /* 0x000001c005057812 */ /* 0x000fe200078ec0ff */
[----:B------:R-:W-:-:S02]  /*13260*/  UIADD3 UR11, UR11, UR5, URZ ;  /* 0x000000050b0b7290 */ /* 0x000fc4000fffe03f */
[----:B------:R-:W-:Y:S01]  /*13270*/  IMAD R9, R0, c[0x0][0x48c], R4 ;  /* 0x0001230000097a24 */ /* 0x000fe200078e0204 */
[----:B------:R-:W-:Y:S01]  /*13280*/  SHF.R.U32.HI R8, RZ, 0x3, R5 ;  /* 0x00000003ff087819 */ /* 0x000fe20000011605 */
[----:B------:R-:W-:Y:S01]  /*13290*/  IMAD.SHL.U32 R0, R7, 0x8, RZ ;  /* 0x0000000807007824 */ /* 0x000fe200078e00ff */
[C---:B------:R-:W-:Y:S01]  /*132a0*/  LEA R7, P0, R2.reuse, c[0x0][0x450], 0x2 ;  /* 0x0001140002077a11 */ /* 0x040fe200078010ff */
[----:B------:R-:W-:Y:S01]  /*132b0*/  IMAD.IADD R3, R3, 0x1, R9 ;  /* 0x0000000103037824 */ /* 0x000fe200078e0209 */
[----:B------:R-:W-:Y:S01]  /*132c0*/  UIMAD UR7, UR15, UR7, UR13 ;  /* 0x000000070f0772a4 */ /* 0x000fe2000f8e020d */
[----:B------:R-:W-:Y:S01]  /*132d0*/  IMAD.MOV.U32 R4, RZ, RZ, R6 ;  /* 0x000000ffff047224 */ /* 0x000fe200078e0006 */
[----:B------:R-:W-:Y:S01]  /*132e0*/  LOP3.LUT R5, R5, 0x38, R0, 0xf8, !PT ;  /* 0x0000003805057812 */ /* 0x000fe200078ef800 */
[----:B------:R-:W-:Y:S01]  /*132f0*/  UIMAD.WIDE.U32 UR10, UR15, UR6, UR10 ;  /* 0x000000060f0a72a5 */ /* 0x000fe2000f8e000a */
[----:B------:R-:W-:Y:S01]  /*13300*/  @P1 SHF.R.U32.HI R4, RZ, c[0x0][0x4f0], R10 ;  /* 0x00013c00ff041a19 */ /* 0x000fe2000001160a */
[----:B------:R-:W-:Y:S01]  /*13310*/  SHFL.IDX PT, R12, R7, RZ, 0x1c1f ;  /* 0x001c1fff070c7589 */ /* 0x000fe200000e0000 */
[----:B------:R-:W-:Y:S01]  /*13320*/  LOP3.LUT R17, R5, R8, RZ, 0x3c, !PT ;  /* 0x0000000805117212 */ /* 0x000fe200078e3cff */
[----:B------:R-:W-:Y:S01]  /*13330*/  UIADD3 UR7, UR11, UR7, URZ ;  /* 0x000000070b077290 */ /* 0x000fe2000fffe03f */
[----:B------:R-:W-:Y:S01]  /*13340*/  LEA.HI.X R5, R2, c[0x0][0x454], R3, 0x2, P0 ;  /* 0x0001150002057a11 */ /* 0x000fe200000f1403 */
[--C-:B------:R-:W-:Y:S01]  /*13350*/  IMAD.MOV R8, RZ, RZ, -R4.reuse ;  /* 0x000000ffff087224 */ /* 0x100fe200078e0a04 */
[----:B------:R-:W-:Y:S01]  /*13360*/  SHF.R.S32.HI R9, RZ, 0x1f, R4 ;  /* 0x0000001fff097819 */ /* 0x000fe20000011404 */
[----:B------:R1:W-:Y:S01]  /*13370*/  SHFL.IDX PT, R10, R7, 0x1, 0x1c1f ;  /* 0x003c1f00070a7f89 */ /* 0x0003e200000e0000 */
[----:B------:R-:W-:Y:S01]  /*13380*/  MOV R2, UR10 ;  /* 0x0000000a00027c02 */ /* 0x000fe20008000f00 */
[----:B------:R-:W-:-:S02]  /*13390*/  IMAD.U32 R3, RZ, RZ, UR11 ;  /* 0x0000000bff037e24 */ /* 0x000fc4000f8e00ff */
[----:B------:R-:W2:Y:S01]  /*133a0*/  SHFL.IDX PT, R13, R5, RZ, 0x1c1f ;  /* 0x001c1fff050d7589 */ /* 0x000ea200000e0000 */
[----:B------:R-:W-:Y:S02]  /*133b0*/  IMAD.U32 R3, RZ, RZ, UR7 ;  /* 0x00000007ff037e24 */ /* 0x000fe4000f8e00ff */
[----:B------:R-:W-:Y:S01]  /*133c0*/  IMAD R6, R8, c[0x0][0x4e8], R6 ;  /* 0x00013a0008067a24 */ /* 0x000fe200078e0206 */
[----:B------:R3:W4:Y:S01]  /*133d0*/  SHFL.IDX PT, R11, R5, 0x1, 0x1c1f ;  /* 0x003c1f00050b7f89 */ /* 0x00072200000e0000 */
[----:B------:R-:W-:-:S04]  /*133e0*/  IMAD.WIDE.U32 R2, R4, c[0x0][0x3e0], R2 ;  /* 0x0000f80004027a25 */ /* 0x000fc800078e0002 */
[----:B-1----:R-:W-:-:S04]  /*133f0*/  IMAD R7, R9, c[0x0][0x3e0], RZ ;  /* 0x0000f80009077a24 */ /* 0x002fc800078e02ff */
[----:B------:R-:W-:Y:S01]  /*13400*/  IMAD R7, R4, c[0x0][0x3e4], R7 ;  /* 0x0000f90004077a24 */ /* 0x000fe200078e0207 */
[----:B------:R-:W-:Y:S01]  /*13410*/  SHF.R.S32.HI R4, RZ, 0x1f, R6 ;  /* 0x0000001fff047819 */ /* 0x000fe20000011406 */
[----:B---3--:R-:W-:-:S03]  /*13420*/  IMAD R5, R28, 0x80, R15 ;  /* 0x000000801c057824 */ /* 0x008fc600078e020f */
[----:B------:R-:W-:Y:S01]  /*13430*/  IADD3 R3, R3, R7, RZ ;  /* 0x0000000703037210 */ /* 0x000fe20007ffe0ff */
[----:B------:R-:W-:Y:S02]  /*13440*/  IMAD R4, R4, c[0x0][0x3d8], RZ ;  /* 0x0000f60004047a24 */ /* 0x000fe400078e02ff */
[----:B------:R-:W-:Y:S01]  /*13450*/  IMAD R28, R28, 0x80, R14 ;  /* 0x000000801c1c7824 */ /* 0x000fe200078e020e */
[C---:B------:R-:W-:Y:S01]  /*13460*/  IADD3 R8, R5.reuse, 0x8, RZ ;  /* 0x0000000805087810 */ /* 0x040fe20007ffe0ff */
[----:B------:R-:W-:Y:S01]  /*13470*/  IMAD R7, R6, c[0x0][0x3dc], R4 ;  /* 0x0000f70006077a24 */ /* 0x000fe200078e0204 */
[-C--:B------:R-:W-:Y:S01]  /*13480*/  ISETP.GE.OR P1, PT, R5, R29.reuse, P2 ;  /* 0x0000001d0500720c */ /* 0x080fe20001726670 */
[----:B------:R-:W-:Y:S01]  /*13490*/  IMAD.SHL.U32 R5, R18, 0x8, RZ ;  /* 0x0000000812057824 */ /* 0x000fe200078e00ff */
[----:B------:R-:W-:-:S04]  /*134a0*/  ISETP.GE.OR P0, PT, R8, R29, P2 ;  /* 0x0000001d0800720c */ /* 0x000fc80001706670 */
[----:B------:R-:W-:Y:S01]  /*134b0*/  LOP3.LUT R8, R17, 0x7ffffe00, R5, 0xf8, !PT ;  /* 0x7ffffe0011087812 */ /* 0x000fe200078ef805 */
[----:B------:R-:W-:-:S04]  /*134c0*/  IMAD.WIDE.U32 R4, R6, c[0x0][0x3d8], R2 ;  /* 0x0000f60006047a25 */ /* 0x000fc800078e0002 */
[----:B------:R-:W-:Y:S02]  /*134d0*/  IMAD.SHL.U32 R2, R8, 0x2, RZ ;  /* 0x0000000208027824 */ /* 0x000fe400078e00ff */
[----:B--2---:R1:W-:Y:S01]  /*134e0*/  @!P1 ST.E [R12.64], R53 ;  /* 0x000000350c009985 */ /* 0x0043e2000c101912 */
[----:B------:R-:W-:-:S03]  /*134f0*/  IMAD.IADD R3, R5, 0x1, R7 ;  /* 0x0000000105037824 */ /* 0x000fc600078e0207 */
[----:B----4-:R1:W-:Y:S01]  /*13500*/  @!P0 ST.E [R10.64], R56 ;  /* 0x000000380a008985 */ /* 0x0103e2000c101912 */
[----:B------:R-:W-:-:S03]  /*13510*/  LEA R31, P0, R4, c[0x0][0x380], 0x1 ;  /* 0x0000e000041f7a11 */ /* 0x000fc600078008ff */
[----:B------:R1:W2:Y:S01]  /*13520*/  LDS.128 R44, [R2+0x1080] ;  /* 0x00108000022c7984 */ /* 0x0002a20000000c00 */
[----:B------:R-:W-:Y:S02]  /*13530*/  LEA.HI.X R30, R4, c[0x0][0x384], R3, 0x1, P0 ;  /* 0x0000e100041e7a11 */ /* 0x000fe400000f0c03 */
[----:B------:R-:W-:Y:S01]  /*13540*/  ISETP.GE.AND P0, PT, R28, R29, PT ;  /* 0x0000001d1c00720c */ /* 0x000fe20003f06270 */
[----:B------:R1:W3:Y:S04]  /*13550*/  LDS.128 R60, [R2+0x2080] ;  /* 0x00208000023c7984 */ /* 0x0002e80000000c00 */
        /* <DEDUP_REMOVED lines=41> */
.L_x_285:
[----:B--234-:R-:W-:Y:S05]  /*137f0*/  BSYNC B0 ;  /* 0x0000000000007941 */ /* 0x01cfea0003800000 */
.L_x_284:
        /* <DEDUP_REMOVED lines=16> */
[----:B------:R-:W-:Y:S02]  /*13900*/  @!P2 LEA.HI R7, R5, R7, RZ, 0x3 ;  /* 0x000000070507a211 */ /* 0x000fe400078f18ff */
[----:B------:R-:W-:Y:S02]  /*13910*/  @!P1 LEA.HI R5, R4, R8, RZ, 0x3 ;  /* 0x0000000804059211 */ /* 0x000fe400078f18ff */
[----:B------:R-:W-:Y:S01]  /*13920*/  @!P0 LEA.HI R4, R6, R9, RZ, 0x3 ;  /* 0x0000000906048211 */ /* 0x000fe200078f18ff */
[----:B--23--:R-:W-:Y:S01]  /*13930*/  @!P3 IMAD.WIDE R8, R0, 0x2, R2 ;  /* 0x000000020008b825 */ /* 0x00cfe200078e0202 */
[----:B------:R-:W-:-:S02]  /*13940*/  @!P2 LOP3.LUT R6, R7, 0xfffffff8, RZ, 0xc0, !PT ;  /* 0xfffffff80706a812 */ /* 0x000fc400078ec0ff */
[----:B------:R-:W-:Y:S02]  /*13950*/  @!P1 LOP3.LUT R5, R5, 0xfffffff8, RZ, 0xc0, !PT ;  /* 0xfffffff805059812 */ /* 0x000fe400078ec0ff */
[----:B------:R-:W-:Y:S01]  /*13960*/  @!P0 LOP3.LUT R10, R4, 0xfffffff8, RZ, 0xc0, !PT ;  /* 0xfffffff8040a8812 */ /* 0x000fe200078ec0ff */
[--C-:B------:R-:W-:Y:S01]  /*13970*/  @!P2 IMAD.WIDE R6, R6, 0x2, R2.reuse ;  /* 0x000000020606a825 */ /* 0x100fe200078e0202 */
[----:B------:R2:W-:Y:S03]  /*13980*/  @!P3 ST.E.128 [R8.64], R44 ;  /* 0x0000002c0800b985 */ /* 0x0005e6000c101d12 */
[--C-:B------:R-:W-:Y:S01]  /*13990*/  @!P1 IMAD.WIDE R4, R5, 0x2, R2.reuse ;  /* 0x0000000205049825 */ /* 0x100fe200078e0202 */
[----:B------:R2:W-:Y:S03]  /*139a0*/  @!P2 ST.E.128 [R6.64], R40 ;  /* 0x000000280600a985 */ /* 0x0005e6000c101d12 */
[----:B------:R-:W-:Y:S01]  /*139b0*/  @!P0 IMAD.WIDE R2, R10, 0x2, R2 ;  /* 0x000000020a028825 */ /* 0x000fe200078e0202 */
[----:B------:R2:W-:Y:S04]  /*139c0*/  @!P1 ST.E.128 [R4.64], R36 ;  /* 0x0000002404009985 */ /* 0x0005e8000c101d12 */
[----:B------:R2:W-:Y:S02]  /*139d0*/  @!P0 ST.E.128 [R2.64], R32 ;  /* 0x0000002002008985 */ /* 0x0005e4000c101d12 */
.L_x_287:
[----:B------:R-:W-:Y:S05]  /*139e0*/  BSYNC B0 ;  /* 0x0000000000007941 */ /* 0x000fea0003800000 */
.L_x_286:
[----:B--2---:R-:W-:Y:S01]  /*139f0*/  IADD3 R4, R28, 0x40, RZ ;  /* 0x000000401c047810 */ /* 0x004fe20007ffe0ff */
[----:B------:R2:W4:Y:S01]  /*13a00*/  SHFL.IDX PT, R3, R30, 0x2, 0x181f ;  /* 0x00581f001e037f89 */ /* 0x00052200000e0000 */
        /* <DEDUP_REMOVED lines=17> */
[----:B---34-:R-:W-:Y:S01]  /*13b20*/  @!P3 IMAD.WIDE R8, R0, 0x2, R2 ;  /* 0x000000020008b825 */ /* 0x018fe200078e0202 */
        /* <DEDUP_REMOVED lines=10> */
.L_x_289:
[----:B------:R-:W-:Y:S05]  /*13bd0*/  BSYNC B0 ;  /* 0x0000000000007941 */ /* 0x000fea0003800000 */
.L_x_288:
[----:B---3--:R-:W-:Y:S01]  /*13be0*/  IADD3 R4, R28, 0x60, RZ ;  /* 0x000000601c047810 */ /* 0x008fe20007ffe0ff */
[----:B----4-:R3:W4:Y:S03]  /*13bf0*/  SHFL.IDX PT, R3, R30, 0x3, 0x181f ;  /* 0x00781f001e037f89 */ /* 0x01072600000e0000 */
        /* <DEDUP_REMOVED lines=15> */
[----:B------:R1:W-:Y:S01]  /*13cf0*/  @!P2 ST.E.128 [R8.64], R72 ;  /* 0x000000480800a985 */ /* 0x0003e2000c101d12 */
[----:B------:R-:W-:Y:S01]  /*13d00*/  IADD3 R0, R0, 0xc0, RZ ;  /* 0x000000c000007810 */ /* 0x000fe20007ffe0ff */
[----:B------:R-:W-:-:S04]  /*13d10*/  @!P1 IMAD.WIDE R6, R5, 0x2, R2 ;  /* 0x0000000205069825 */ /* 0x000fc800078e0202 */
[----:B------:R-:W-:Y:S01]  /*13d20*/  @!P0 IMAD.WIDE R4, R4, 0x2, R2 ;  /* 0x0000000204048825 */ /* 0x000fe200078e0202 */
[----:B------:R1:W-:Y:S04]  /*13d30*/  @!P1 ST.E.128 [R6.64], R68 ;  /* 0x0000004406009985 */ /* 0x0003e8000c101d12 */
[----:B------:R1:W-:Y:S01]  /*13d40*/  @!P0 ST.E.128 [R4.64], R64 ;  /* 0x0000004004008985 */ /* 0x0003e2000c101d12 */
[----:B------:R-:W-:-:S13]  /*13d50*/  ISETP.GE.AND P0, PT, R0, c[0x0][0x3c8], PT ;  /* 0x0000f20000007a0c */ /* 0x000fda0003f06270 */
[----:B------:R-:W-:Y:S05]  /*13d60*/  @P0 EXIT ;  /* 0x000000000000094d */ /* 0x000fea0003800000 */
[----:B-1----:R-:W-:-:S04]  /*13d70*/  SHF.R.S32.HI R4, RZ, 0x1f, R0 ;  /* 0x0000001fff047819 */ /* 0x002fc80000011400 */
[----:B------:R-:W-:-:S04]  /*13d80*/  LEA.HI R0, R4, R0, RZ, 0x3 ;  /* 0x0000000004007211 */ /* 0x000fc800078f18ff */
[----:B------:R-:W-:-:S05]  /*13d90*/  LOP3.LUT R0, R0, 0xfffffff8, RZ, 0xc0, !PT ;  /* 0xfffffff800007812 */ /* 0x000fca00078ec0ff */
[----:B------:R-:W-:-:S05]  /*13da0*/  IMAD.WIDE R2, R0, 0x2, R2 ;  /* 0x0000000200027825 */ /* 0x000fca00078e0202 */
[----:B------:R-:W-:Y:S01]  /*13db0*/  ST.E.128 [R2.64], R76 ;  /* 0x0000004c02007985 */ /* 0x000fe2000c101d12 */
[----:B------:R-:W-:Y:S05]  /*13dc0*/  EXIT ;  /* 0x000000000000794d */ /* 0x000fea0003800000 */
.L_x_282:
[----:B------:R-:W-:Y:S02]  /*13dd0*/  ULDC.64 UR4, c[0x0][0x500] ;  /* 0x0001400000047ab9 */ /* 0x000fe40000000a00 */
[----:B------:R-:W-:Y:S02]  /*13de0*/  UISETP.NE.U32.AND UP0, UPT, URZ, UR4, UPT ;  /* 0x000000043f00728c */ /* 0x000fe4000bf05070 */
[----:B------:R-:W-:Y:S02]  /*13df0*/  UMOV UR6, 0x4 ;  /* 0x0000000400067882 */ /* 0x000fe40000000000 */
[----:B------:R-:W-:-:S03]  /*13e00*/  UISETP.NE.AND.EX UP0, UPT, URZ, UR5, UPT, UP0 ;  /* 0x000000053f00728c */ /* 0x000fc6000bf05300 */
[----:B------:R-:W-:Y:S02]  /*13e10*/  ULDC.64 UR4, c[0x0][0x500] ;  /* 0x0001400000047ab9 */ /* 0x000fe40000000a00 */
[----:B------:R-:W-:Y:S01]  /*13e20*/  UIMAD.WIDE UR4, UR13, UR6, UR4 ;  /* 0x000000060d0472a5 */ /* 0x000fe2000f8e0204 */
[----:B------:R-:W-:-:S05]  /*13e30*/  PLOP3.LUT P0, PT, PT, PT, UP0, 0x80, 0x0 ;  /* 0x000000000000781c */ /* 0x000fca0003f0f008 */
[----:B------:R-:W-:Y:S01]  /*13e40*/  IMAD.U32 R4, RZ, RZ, UR4 ;  /* 0x00000004ff047e24 */ /* 0x000fe2000f8e00ff */
[----:B------:R-:W-:Y:S01]  /*13e50*/  MOV R5, UR5 ;  /* 0x0000000500057c02 */ /* 0x000fe20008000f00 */
[----:B------:R-:W-:-:S06]  /*13e60*/  ULDC.64 UR4, c[0x0][0x508] ;  /* 0x0001420000047ab9 */ /* 0x000fcc0000000a00 */
[----:B------:R-:W2:Y:S01]  /*13e70*/  @P0 LDG.E R0, [R4.64] ;  /* 0x0000001204000981 */ /* 0x000ea2000c1e1900 */
[----:B------:R-:W-:Y:S01]  /*13e80*/  UISETP.NE.U32.AND UP1, UPT, URZ, UR4, UPT ;  /* 0x000000043f00728c */ /* 0x000fe2000bf25070 */
[----:B------:R-:W-:-:S03]  /*13e90*/  IMAD.MOV.U32 R9, RZ, RZ, c[0x0][0x388] ;  /* 0x0000e200ff097624 */ /* 0x000fc600078e00ff */
[----:B------:R-:W-:-:S03]  /*13ea0*/  UISETP.NE.AND.EX UP1, UPT, URZ, UR5, UPT, UP1 ;  /* 0x000000053f00728c */ /* 0x000fc6000bf25310 */
[----:B------:R-:W-:-:S03]  /*13eb0*/  ULDC.64 UR4, c[0x0][0x508] ;  /* 0x0001420000047ab9 */ /* 0x000fc60000000a00 */
[----:B------:R-:W-:-:S05]  /*13ec0*/  PLOP3.LUT P1, PT, PT, PT, UP1, 0x80, 0x0 ;  /* 0x000000000000781c */ /* 0x000fca0003f2f018 */
[----:B------:R-:W-:-:S06]  /*13ed0*/  @UP1 UIMAD.WIDE UR4, UR13, UR6, UR4 ;  /* 0x000000060d0412a5 */ /* 0x000fcc000f8e0204 */
[----:B------:R-:W-:Y:S01]  /*13ee0*/  MOV R2, UR4 ;  /* 0x0000000400027c02 */ /* 0x000fe20008000f00 */
[----:B------:R-:W-:-:S05]  /*13ef0*/  IMAD.U32 R3, RZ, RZ, UR5 ;  /* 0x00000005ff037e24 */ /* 0x000fca000f8e00ff */
[----:B------:R1:W5:Y:S01]  /*13f00*/  @P1 LDG.E R9, [R2.64] ;  /* 0x0000001202091981 */ /* 0x000362000c1e1900 */
[----:B------:R-:W-:Y:S02]  /*13f10*/  UMOV UR8, URZ ;  /* 0x0000003f00087c82 */ /* 0x000fe40008000000 */
[----:B------:R-:W-:Y:S01]  /*13f20*/  UMOV UR9, URZ ;  /* 0x0000003f00097c82 */ /* 0x000fe20008000000 */
[----:B--2---:R-:W2:Y:S02]  /*13f30*/  @P0 R2UR UR5, R0 ;  /* 0x00000000000503c2 */ /* 0x004ea400000e0000 */
[----:B--2---:R-:W-:Y:S02]  /*13f40*/  @UP0 USHF.R.S32.HI UR4, URZ, 0x1f, UR5 ;  /* 0x0000001f3f040899 */ /* 0x004fe40008011405 */
[----:B------:R-:W-:-:S05]  /*13f50*/  @UP0 UMOV UR8, UR5 ;  /* 0x0000000500080c82 */ /* 0x000fca0008000000 */
[----:B------:R-:W-:Y:S01]  /*13f60*/  @UP0 UMOV UR9, UR4 ;  /* 0x0000000400090c82 */ /* 0x000fe20008000000 */
[----:B------:R-:W-:Y:S05]  /*13f70*/  @P1 BRA `(.L_x_290) ;  /* 0x0000004000001947 */ /* 0x000fea0003800000 */
[----:B-1----:R-:W-:Y:S05]  /*13f80*/  @!P0 BRA `(.L_x_290) ;  /* 0x0000003000008947 */ /* 0x002fea0003800000 */
[----:B------:R-:W2:Y:S04]  /*13f90*/  LDG.E R0, [R4.64] ;  /* 0x0000001204007981 */ /* 0x000ea8000c1e1900 */
[----:B------:R-:W2:Y:S02]  /*13fa0*/  LDG.E R2, [R4.64+0x4] ;  /* 0x0000041204027981 */ /* 0x000ea4000c1e1900 */
[----:B--2--5:R-:W-:Y:S02]  /*13fb0*/  IADD3 R9, -R0, R2, RZ ;  /* 0x0000000200097210 */ /* 0x024fe40007ffe1ff */
.L_x_290:
[----:B-1----:R-:W1:Y:S01]  /*13fc0*/  S2R R8, SR_TID.X ;  /* 0x0000000000087919 */ /* 0x002e620000002100 */
[----:B------:R-:W-:Y:S01]  /*13fd0*/  USHF.R.S32.HI UR6, URZ, 0x1f, UR13 ;  /* 0x0000001f3f067899 */ /* 0x000fe2000801140d */
[----:B------:R-:W-:Y:S01]  /*13fe0*/  BSSY B0, `(.L_x_291) ;  /* 0x000002b000007945 */ /* 0x000fe20003800000 */
[----:B------:R-:W-:-:S02]  /*13ff0*/  USEL UR13, UR13, URZ, !UP0 ;  /* 0x0000003f0d0d7287 */ /* 0x000fc4000c000000 */
[----:B------:R-:W-:Y:S01]  /*14000*/  USEL UR6, UR6, URZ, !UP0 ;  /* 0x0000003f06067287 */ /* 0x000fe2000c000000 */
[----:B-1----:R-:W-:-:S13]  /*14010*/  ISETP.GT.AND P0, PT, R8, 0x7f, PT ;  /* 0x0000007f0800780c */ /* 0x002fda0003f04270 */
[----:B------:R-:W-:Y:S05]  /*14020*/  @P0 BRA `(.L_x_292) ;  /* 0x0000026000000947 */ /* 0x000fea0003800000 */
[----:B------:R-:W1:Y:S01]  /*14030*/  S2R R3, SR_CTAID.X ;  /* 0x0000000000037919 */ /* 0x000e620000002500 */
[----:B-----5:R-:W-:Y:S01]  /*14040*/  IMAD R0, R9, c[0x0][0x4e8], RZ ;  /* 0x00013a0009007a24 */ /* 0x020fe200078e02ff */
[----:B-1----:R-:W-:-:S04]  /*14050*/  LEA R3, R3, R8, 0x7 ;  /* 0x0000000803037211 */ /* 0x002fc800078e38ff */
[----:B------:R-:W-:-:S13]  /*14060*/  ISETP.GE.AND P0, PT, R3, R0, PT ;  /* 0x000000000300720c */ /* 0x000fda0003f06270 */
[----:B------:R-:W-:Y:S05]  /*14070*/  @P0 BRA `(.L_x_292) ;  /* 0x0000021000000947 */ /* 0x000fea0003800000 */
[----:B------:R-:W1:Y:S01]  /*14080*/  S2UR UR10, SR_CTAID.Y ;  /* 0x00000000000a79c3 */ /* 0x000e620000002600 */
[----:B------:R-:W-:Y:S01]  /*14090*/  IMAD.MOV.U32 R0, RZ, RZ, c[0x0][0x4e8] ;  /* 0x00013a00ff007624 */ /* 0x000fe200078e00ff */
[----:B------:R-:W-:Y:S01]  /*140a0*/  ULDC.64 UR4, c[0x0][0x490] ;  /* 0x0001240000047ab9 */ /* 0x000fe20000000a00 */
[----:B------:R-:W-:Y:S01]  /*140b0*/  IMAD.MOV.U32 R2, RZ, RZ, R3 ;  /* 0x000000ffff027224 */ /* 0x000fe200078e0003 */
[----:B------:R-:W-:Y:S02]  /*140c0*/  UMOV UR14, UR8 ;  /* 0x00000008000e7c82 */ /* 0x000fe40008000000 */
[----:B------:R-:W-:Y:S01]  /*140d0*/  ISETP.NE.AND P0, PT, R0, 0x1, PT ;  /* 0x000000010000780c */ /* 0x000fe20003f05270 */
[----:B------:R-:W-:-:S12]  /*140e0*/  UMOV UR15, UR9 ;  /* 0x00000009000f7c82 */ /* 0x000fd80008000000 */
[----:B------:R-:W-:Y:S01]  /*140f0*/  @P0 IMAD.HI.U32 R0, R3, c[0x0][0x4ec], RZ ;  /* 0x00013b0003000a27 */ /* 0x000fe200078e00ff */
[----:B-1----:R-:W-:-:S04]  /*14100*/  USHF.R.S32.HI UR7, URZ, 0x1f, UR10 ;  /* 0x0000001f3f077899 */ /* 0x002fc8000801140a */
[----:B------:R-:W-:Y:S01]  /*14110*/  @P0 SHF.R.U32.HI R2, RZ, c[0x0][0x4f0], R0 ;  /* 0x00013c00ff020a19 */ /* 0x000fe20000011600 */
[----:B------:R-:W-:Y:S02]  /*14120*/  UIMAD.WIDE.U32 UR14, UR10, UR4, UR14 ;  /* 0x000000040a0e72a5 */ /* 0x000fe4000f8e000e */
[----:B------:R-:W-:Y:S01]  /*14130*/  UIMAD UR7, UR7, UR4, URZ ;  /* 0x00000004070772a4 */ /* 0x000fe2000f8e023f */
[----:B------:R-:W-:-:S03]  /*14140*/  IADD3 R0, -R2, RZ, RZ ;  /* 0x000000ff02007210 */ /* 0x000fc60007ffe1ff */
[----:B------:R-:W-:Y:S02]  /*14150*/  UIMAD UR7, UR10, UR5, UR7 ;  /* 0x000000050a0772a4 */ /* 0x000fe4000f8e0207 */
[----:B------:R-:W-:Y:S01]  /*14160*/  IMAD R0, R0, c[0x0][0x4e8], R3 ;  /* 0x00013a0000007a24 */ /* 0x000fe200078e0203 */
[----:B------:R-:W-:Y:S01]  /*14170*/  ULDC.64 UR4, c[0x0][0x498] ;  /* 0x0001260000047ab9 */ /* 0x000fe20000000a00 */
[----:B------:R-:W-:Y:S01]  /*14180*/  SHF.R.S32.HI R3, RZ, 0x1f, R2 ;  /* 0x0000001fff037819 */ /* 0x000fe20000011402 */
[----:B------:R-:W-:Y:S02]  /*14190*/  UIMAD UR10, UR6, UR4, URZ ;  /* 0x00000004060a72a4 */ /* 0x000fe4000f8e023f */
[----:B------:R-:W-:Y:S01]  /*141a0*/  UIADD3 UR15, UR7, UR15, URZ ;  /* 0x0000000f070f7290 */ /* 0x000fe2000fffe03f */
[----:B------:R-:W-:Y:S01]  /*141b0*/  SHF.R.S32.HI R4, RZ, 0x1f, R0 ;  /* 0x0000001fff047819 */ /* 0x000fe20000011400 */
[----:B------:R-:W-:Y:S02]  /*141c0*/  UIMAD UR5, UR13, UR5, UR10 ;  /* 0x000000050d0572a4 */ /* 0x000fe4000f8e020a */
[----:B------:R-:W-:-:S02]  /*141d0*/  UIMAD.WIDE.U32 UR14, UR13, UR4, UR14 ;  /* 0x000000040d0e72a5 */ /* 0x000fc4000f8e000e */
[----:B------:R-:W-:Y:S02]  /*141e0*/  IMAD R4, R4, c[0x0][0x488], RZ ;  /* 0x0001220004047a24 */ /* 0x000fe400078e02ff */
[----:B------:R-:W-:Y:S02]  /*141f0*/  IMAD.U32 R5, RZ, RZ, UR5 ;  /* 0x00000005ff057e24 */ /* 0x000fe4000f8e00ff */
[----:B------:R-:W-:Y:S01]  /*14200*/  IADD3 R2, P0, R2, UR14, RZ ;  /* 0x0000000e02027c10 */ /* 0x000fe2000ff1e0ff */
[----:B------:R-:W-:-:S03]  /*14210*/  IMAD R4, R0, c[0x0][0x48c], R4 ;  /* 0x0001230000047a24 */ /* 0x000fc600078e0204 */
[----:B------:R-:W-:-:S05]  /*14220*/  IADD3.X R3, R3, UR15, R5, P0, !PT ;  /* 0x0000000f03037c10 */ /* 0x000fca00087fe405 */
[----:B------:R-:W-:-:S05]  /*14230*/  IMAD.WIDE.U32 R2, R0, c[0x0][0x488], R2 ;  /* 0x0001220000027a25 */ /* 0x000fca00078e0002 */
[----:B------:R-:W-:Y:S02]  /*14240*/  IADD3 R0, R3, R4, RZ ;  /* 0x0000000403007210 */ /* 0x000fe40007ffe0ff */
[----:B------:R-:W-:-:S04]  /*14250*/  LEA R4, P0, R2, c[0x0][0x450], 0x2 ;  /* 0x0001140002047a11 */ /* 0x000fc800078010ff */
[----:B------:R-:W-:Y:S01]  /*14260*/  LEA.HI.X R5, R2, c[0x0][0x454], R0, 0x2, P0 ;  /* 0x0001150002057a11 */ /* 0x000fe200000f1400 */
[----:B------:R-:W-:-:S05]  /*14270*/  IMAD.MOV.U32 R0, RZ, RZ, -0x800000 ;  /* 0xff800000ff007424 */ /* 0x000fca00078e00ff */
[----:B------:R1:W-:Y:S03]  /*14280*/  STG.E [R4.64], R0 ;  /* 0x0000000004007986 */ /* 0x0003e6000c101912 */
.L_x_292:
[----:B------:R-:W-:Y:S05]  /*14290*/  BSYNC B0 ;  /* 0x0000000000007941 */ /* 0x000fea0003800000 */
.L_x_291:
[----:B------:R-:W2:Y:S01]  /*142a0*/  S2UR UR7, SR_CTAID.Y ;  /* 0x00000000000779c3 */ /* 0x000ea20000002600 */
[----:B------:R-:W3:Y:S01]  /*142b0*/  S2R R14, SR_CTAID.X ;  /* 0x00000000000e7919 */ /* 0x000ee20000002500 */
[----:B-1----:R-:W-:Y:S01]  /*142c0*/  SHF.R.S32.HI R0, RZ, 0x1f, R8 ;  /* 0x0000001fff007819 */ /* 0x002fe20000011408 */
[----:B------:R-:W-:Y:S01]  /*142d0*/  IMAD.MOV.U32 R3, RZ, RZ, c[0x0][0x4e8] ;  /* 0x00013a00ff037624 */ /* 0x000fe200078e00ff */
[----:B------:R-:W-:Y:S01]  /*142e0*/  ULDC.64 UR4, c[0x0][0x3a0] ;  /* 0x0000e80000047ab9 */ /* 0x000fe20000000a00 */
[----:B-----5:R-:W-:Y:S01]  /*142f0*/  IMAD R16, R9, c[0x0][0x4e8], RZ ;  /* 0x00013a0009107a24 */ /* 0x020fe200078e02ff */
[----:B------:R-:W-:Y:S01]  /*14300*/  LEA.HI R0, R0, R8, RZ, 0x3 ;  /* 0x0000000800007211 */ /* 0x000fe200078f18ff */
[----:B------:R-:W-:Y:S01]  /*14310*/  UIMAD UR9, UR9, UR4, URZ ;  /* 0x00000004090972a4 */ /* 0x000fe2000f8e023f */
[----:B------:R-:W-:Y:S01]  /*14320*/  ISETP.NE.AND P0, PT, R3, 0x1, PT ;  /* 0x000000010300780c */ /* 0x000fe20003f05270 */
[----:B------:R-:W-:Y:S01]  /*14330*/  UIMAD.WIDE.U32 UR10, UR8, UR4, URZ ;  /* 0x00000004080a72a5 */ /* 0x000fe2000f8e003f */
[----:B------:R-:W-:Y:S01]  /*14340*/  LOP3.LUT R2, R0, 0xfffffff8, RZ, 0xc0, !PT ;  /* 0xfffffff800027812 */ /* 0x000fe200078ec0ff */
[----:B------:R-:W-:Y:S01]  /*14350*/  UIMAD UR9, UR8, UR5, UR9 ;  /* 0x00000005080972a4 */ /* 0x000fe2000f8e0209 */
[----:B------:R-:W-:Y:S01]  /*14360*/  SHF.R.S32.HI R7, RZ, 0x3, R0 ;  /* 0x00000003ff077819 */ /* 0x000fe20000011400 */
[----:B------:R-:W-:Y:S01]  /*14370*/  BSSY B0, `(.L_x_293) ;  /* 0x0000043000007945 */ /* 0x000fe20003800000 */
[----:B------:R-:W-:Y:S01]  /*14380*/  ULDC.64 UR4, c[0x0][0x3e8] ;  /* 0x0000fa0000047ab9 */ /* 0x000fe20000000a00 */
[----:B------:R-:W-:Y:S01]  /*14390*/  IMAD.IADD R8, R8, 0x1, -R2 ;  /* 0x0000000108087824 */ /* 0x000fe200078e0a02 */
[----:B------:R-:W-:-:S04]  /*143a0*/  UIADD3 UR11, UR11, UR9, URZ ;  /* 0x000000090b0b7290 */ /* 0x000fc8000fffe03f */
[----:B------:R-:W-:Y:S01]  /*143b0*/  LEA R0, R8, R7, 0x5 ;  /* 0x0000000708007211 */ /* 0x000fe200078e28ff */
[----:B--2---:R-:W-:-:S04]  /*143c0*/  USHF.R.S32.HI UR8, URZ, 0x1f, UR7 ;  /* 0x0000001f3f087899 */ /* 0x004fc80008011407 */
[C---:B---3--:R-:W-:Y:S01]  /*143d0*/  IMAD R0, R14.reuse, 0x80, R0 ;  /* 0x000000800e007824 */ /* 0x048fe200078e0200 */
[----:B------:R-:W-:Y:S01]  /*143e0*/  UIMAD.WIDE.U32 UR10, UR7, UR4, UR10 ;  /* 0x00000004070a72a5 */ /* 0x000fe2000f8e000a */
[----:B------:R-:W-:Y:S01]  /*143f0*/  IMAD R14, R14, 0x80, R7 ;  /* 0x000000800e0e7824 */ /* 0x000fe200078e0207 */
[----:B------:R-:W-:Y:S01]  /*14400*/  UIMAD UR8, UR8, UR4, URZ ;  /* 0x00000004080872a4 */ /* 0x000fe2000f8e023f */
[----:B------:R-:W-:-:S03]  /*14410*/  @P0 IMAD.HI.U32 R2, R0, c[0x0][0x4ec], RZ ;  /* 0x00013b0000020a27 */ /* 0x000fc600078e00ff */
[----:B------:R-:W-:Y:S01]  /*14420*/  UIMAD UR8, UR7, UR5, UR8 ;  /* 0x00000005070872a4 */ /* 0x000fe2000f8e0208 */
[----:B------:R-:W-:Y:S01]  /*14430*/  IMAD.MOV.U32 R4, RZ, RZ, R0 ;  /* 0x000000ffff047224 */ /* 0x000fe200078e0000 */
[----:B------:R-:W-:Y:S01]  /*14440*/  @P0 SHF.R.U32.HI R4, RZ, c[0x0][0x4f0], R2 ;  /* 0x00013c00ff040a19 */ /* 0x000fe20000011602 */
[----:B------:R-:W-:Y:S02]  /*14450*/  ULDC.64 UR4, c[0x0][0x3f0] ;  /* 0x0000fc0000047ab9 */ /* 0x000fe40000000a00 */
[----:B------:R-:W-:Y:S01]  /*14460*/  UIMAD UR6, UR6, UR4, URZ ;  /* 0x00000004060672a4 */ /* 0x000fe2000f8e023f */
[----:B------:R-:W-:Y:S01]  /*14470*/  IADD3 R2, -R4, RZ, RZ ;  /* 0x000000ff04027210 */ /* 0x000fe20007ffe1ff */
[----:B------:R-:W-:Y:S01]  /*14480*/  UIADD3 UR9, UR8, UR11, URZ ;  /* 0x0000000b08097290 */ /* 0x000fe2000fffe03f */
[----:B------:R-:W-:Y:S01]  /*14490*/  SHF.R.S32.HI R3, RZ, 0x1f, R4 ;  /* 0x0000001fff037819 */ /* 0x000fe20000011404 */
[----:B------:R-:W-:Y:S02]  /*144a0*/  UIMAD UR5, UR13, UR5, UR6 ;  /* 0x000000050d0572a4 */ /* 0x000fe4000f8e0206 */
[----:B------:R-:W-:Y:S01]  /*144b0*/  UMOV UR8, UR10 ;  /* 0x0000000a00087c82 */ /* 0x000fe20008000000 */
[----:B------:R-:W-:Y:S01]  /*144c0*/  IMAD R5, R2, c[0x0][0x4e8], R0 ;  /* 0x00013a0002057a24 */ /* 0x000fe200078e0200 */
[----:B------:R-:W-:Y:S01]  /*144d0*/  UIMAD.WIDE.U32 UR8, UR13, UR4, UR8 ;  /* 0x000000040d0872a5 */ /* 0x000fe2000f8e0008 */
[----:B------:R-:W-:-:S03]  /*144e0*/  IMAD R0, R3, c[0x0][0x3e0], RZ ;  /* 0x0000f80003007a24 */ /* 0x000fc600078e02ff */
[----:B------:R-:W-:Y:S01]  /*144f0*/  UIADD3 UR5, UR9, UR5, URZ ;  /* 0x0000000509057290 */ /* 0x000fe2000fffe03f */
[----:B------:R-:W-:Y:S01]  /*14500*/  IMAD R6, R4, c[0x0][0x3e4], R0 ;  /* 0x0000f90004067a24 */ /* 0x000fe200078e0200 */
[----:B------:R-:W-:Y:S01]  /*14510*/  SHF.R.S32.HI R0, RZ, 0x1f, R5 ;  /* 0x0000001fff007819 */ /* 0x000fe20000011405 */
[----:B------:R-:W-:Y:S02]  /*14520*/  IMAD.U32 R3, RZ, RZ, UR9 ;  /* 0x00000009ff037e24 */ /* 0x000fe4000f8e00ff */
[----:B------:R-:W-:Y:S01]  /*14530*/  IMAD.U32 R2, RZ, RZ, UR8 ;  /* 0x00000008ff027e24 */ /* 0x000fe2000f8e00ff */
[----:B------:R-:W-:Y:S01]  /*14540*/  MOV R3, UR5 ;  /* 0x0000000500037c02 */ /* 0x000fe20008000f00 */
[----:B------:R-:W-:-:S04]  /*14550*/  IMAD R0, R0, c[0x0][0x3d8], RZ ;  /* 0x0000f60000007a24 */ /* 0x000fc800078e02ff */
[----:B------:R-:W-:-:S04]  /*14560*/  IMAD.WIDE.U32 R2, R4, c[0x0][0x3e0], R2 ;  /* 0x0000f80004027a25 */ /* 0x000fc800078e0002 */
[----:B------:R-:W-:Y:S02]  /*14570*/  IMAD.IADD R3, R3, 0x1, R6 ;  /* 0x0000000103037824 */ /* 0x000fe400078e0206 */
[C---:B------:R-:W-:Y:S02]  /*14580*/  IMAD R0, R5.reuse, c[0x0][0x3dc], R0 ;  /* 0x0000f70005007a24 */ /* 0x040fe400078e0200 */
[----:B------:R-:W-:-:S05]  /*14590*/  IMAD.WIDE.U32 R2, R5, c[0x0][0x3d8], R2 ;  /* 0x0000f60005027a25 */ /* 0x000fca00078e0002 */
[----:B------:R-:W-:Y:S02]  /*145a0*/  IADD3 R0, R3, R0, RZ ;  /* 0x0000000003007210 */ /* 0x000fe40007ffe0ff */
        /* <DEDUP_REMOVED lines=31> */
.L_x_294:
[----:B------:R-:W-:Y:S05]  /*147a0*/  BSYNC B0 ;  /* 0x0000000000007941 */ /* 0x000fea0003800000 */
.L_x_293:
        /* <DEDUP_REMOVED lines=27> */
.L_x_296:
[----:B------:R-:W-:Y:S05]  /*14960*/  BSYNC B0 ;  /* 0x0000000000007941 */ /* 0x000fea0003800000 */
.L_x_295:
        /* <DEDUP_REMOVED lines=27> */
.L_x_298:
[----:B------:R-:W-:Y:S05]  /*14b20*/  BSYNC B0 ;  /* 0x0000000000007941 */ /* 0x000fea0003800000 */
.L_x_297:
        /* <DEDUP_REMOVED lines=28> */
.L_x_299:
        /* <DEDUP_REMOVED lines=9> */
.L_x_1532:


//--------------------- .text._ZN7cutlass13device_kernelIN5flash19enable_sm80_to_sm89INS1_16FlashAttnFwdSm80INS1_25CollectiveMainloopFwdSm80ILi8ELi1ELb0EN4cute5tupleIJNS5_1CILi128EEENS7_ILi32EEENS7_ILi256EEEEEELi256ENS_10bfloat16_tEfNS_4arch4Sm80ELb0ELb1ELb1ELb1ELb0ELb1ELb1ELb0EEENS1_21CollectiveEpilogueFwdINS6_IJS8_SA_S9_EEENS6_IJNS7_ILi1EEESI_SI_EEESC_SE_Li256ELb1ELb1ELb0ELb0EEENS1_19SingleTileSchedulerILb1ELb0ELb1ELi128EEEEEEEEEvNT_6ParamsE --------------------------
	.section	.text._ZN7cutlass13device_kernelIN5flash19enable_sm80_to_sm89INS1_16FlashAttnFwdSm80INS1_25CollectiveMainloopFwdSm80ILi8ELi1ELb0EN4cute5tupleIJNS5_1CILi128EEENS7_ILi32EEENS7_ILi256EEEEEELi256ENS_10bfloat16_tEfNS_4arch4Sm80ELb0ELb1ELb1ELb1ELb0ELb1ELb1ELb0EEENS1_21CollectiveEpilogueFwdINS6_IJS8_SA_S9_EEENS6_IJNS7_ILi1EEESI_SI_EEESC_SE_Li256ELb1ELb1ELb0ELb0EEENS1_19SingleTileSchedulerILb1ELb0ELb1ELi128EEEEEEEEEvNT_6ParamsE,"ax",@progbits
	.sectioninfo	@"SHI_REGISTERS=245"
	.align	128
.text._ZN7cutlass13device_kernelIN5flash19enable_sm80_to_sm89INS1_16FlashAttnFwdSm80INS1_25CollectiveMainloopFwdSm80ILi8ELi1ELb0EN4cute5tupleIJNS5_1CILi128EEENS7_ILi32EEENS7_ILi256EEEEEELi256ENS_10bfloat16_tEfNS_4arch4Sm80ELb0ELb1ELb1ELb1ELb0ELb1ELb1ELb0EEENS1_21CollectiveEpilogueFwdINS6_IJS8_SA_S9_EEENS6_IJNS7_ILi1EEESI_SI_EEESC_SE_Li256ELb1ELb1ELb0ELb0EEENS1_19SingleTileSchedulerILb1ELb0ELb1ELi128EEEEEEEEEvNT_6ParamsE:
        .type           _ZN7cutlass13device_kernelIN5flash19enable_sm80_to_sm89INS1_16FlashAttnFwdSm80INS1_25CollectiveMainloopFwdSm80ILi8ELi1ELb0EN4cute5tupleIJNS5_1CILi128EEENS7_ILi32EEENS7_ILi256EEEEEELi256ENS_10bfloat16_tEfNS_4arch4Sm80ELb0ELb1ELb1ELb1ELb0ELb1ELb1ELb0EEENS1_21CollectiveEpilogueFwdINS6_IJS8_SA_S9_EEENS6_IJNS7_ILi1EEESI_SI_EEESC_SE_Li256ELb1ELb1ELb0ELb0EEENS1_19SingleTileSchedulerILb1ELb0ELb1ELi128EEEEEEEEEvNT_6ParamsE,@function
        .size           _ZN7cutlass13device_kernelIN5flash19enable_sm80_to_sm89INS1_16FlashAttnFwdSm80INS1_25CollectiveMainloopFwdSm80ILi8ELi1ELb0EN4cute5tupleIJNS5_1CILi128EEENS7_ILi32EEENS7_ILi256EEEEEELi256ENS_10bfloat16_tEfNS_4arch4Sm80ELb0ELb1ELb1ELb1ELb0ELb1ELb1ELb0EEENS1_21CollectiveEpilogueFwdINS6_IJS8_SA_S9_EEENS6_IJNS7_ILi1EEESI_SI_EEESC_SE_Li256ELb1ELb1ELb0ELb0EEENS1_19SingleTileSchedulerILb1ELb0ELb1ELi128EEEEEEEEEvNT_6ParamsE,(.L_x_1533 - _ZN7cutlass13device_kernelIN5flash19enable_sm80_to_sm89INS1_16FlashAttnFwdSm80INS1_25CollectiveMainloopFwdSm80ILi8ELi1ELb0EN4cute5tupleIJNS5_1CILi128EEENS7_ILi32EEENS7_ILi256EEEEEELi256ENS_10bfloat16_tEfNS_4arch4Sm80ELb0ELb1ELb1ELb1ELb0ELb1ELb1ELb0EEENS1_21CollectiveEpilogueFwdINS6_IJS8_SA_S9_EEENS6_IJNS7_ILi1EEESI_SI_EEESC_SE_Li256ELb1ELb1ELb0ELb0EEENS1_19SingleTileSchedulerILb1ELb0ELb1ELi128EEEEEEEEEvNT_6ParamsE)
        .other          _ZN7cutlass13device_kernelIN5flash19enable_sm80_to_sm89INS1_16FlashAttnFwdSm80INS1_25CollectiveMainloopFwdSm80ILi8ELi1ELb0EN4cute5tupleIJNS5_1CILi128EEENS7_ILi32EEENS7_ILi256EEEEEELi256ENS_10bfloat16_tEfNS_4arch4Sm80ELb0ELb1ELb1ELb1ELb0ELb1ELb1ELb0EEENS1_21CollectiveEpilogueFwdINS6_IJS8_SA_S9_EEENS6_IJNS7_ILi1EEESI_SI_EEESC_SE_Li256ELb1ELb1ELb0ELb0EEENS1_19SingleTileSchedulerILb1ELb0ELb1ELi128EEEEEEEEEvNT_6ParamsE,@"STO_CUDA_ENTRY STV_DEFAULT"
_ZN7cutlass13device_kernelIN5flash19enable_sm80_to_sm89INS1_16FlashAttnFwdSm80INS1_25CollectiveMainloopFwdSm80ILi8ELi1ELb0EN4cute5tupleIJNS5_1CILi128EEENS7_ILi32EEENS7_ILi256EEEEEELi256ENS_10bfloat16_tEfNS_4arch4Sm80ELb0ELb1ELb1ELb1ELb0ELb1ELb1ELb0EEENS1_21CollectiveEpilogueFwdINS6_IJS8_SA_S9_EEENS6_IJNS7_ILi1EEESI_SI_EEESC_SE_Li256ELb1ELb1ELb0ELb0EEENS1_19SingleTileSchedulerILb1ELb0ELb1ELi128EEEEEEEEEvNT_6ParamsE:
[----:B------:R-:W-:Y:S02]  /*0000*/  MOV R1, c[0x0][0x28] ;  /* 0x00000a0000017a02 */ /* 0x000fe40000000f00 */
[----:B------:R-:W1:Y:S01]  /*0010*/  S2R R64, SR_TID.X ;  /* 0x0000000000407919 */ /* 0x000e620000002100 */
[----:B------:R-:W2:Y:S01]  /*0020*/  S2UR UR29, SR_CTAID.Z ;  /* 0x00000000001d79c3 */ /* 0x000ea20000002700 */
[----:B------:R-:W-:Y:S02]  /*0030*/  UMOV UR8, 0x4 ;  /* 0x0000000400087882 */ /* 0x000fe40000000000 */
[----:B------:R-:W-:Y:S02]  /*0040*/  ULDC.64 UR4, c[0x0][0x568] ;  /* 0x00015a0000047ab9 */ /* 0x000fe40000000a00 */
[----:B------:R-:W-:-:S03]  /*0050*/  ULDC.64 UR30, c[0x0][0x118] ;  /* 0x00004600001e7ab9 */ /* 0x000fc60000000a00 */
[----:B------:R-:W3:Y:S01]  /*0060*/  S2UR UR21, SR_CTAID.X ;  /* 0x00000000001579c3 */ /* 0x000ee20000002500 */
[----:B-1----:R-:W-:Y:S01]  /*0070*/  SHF.R.U32.HI R0, RZ, 0x5, R64 ;  /* 0x00000005ff007819 */ /* 0x002fe20000011640 */
[----:B--2---:R-:W-:-:S05]  /*0080*/  UIMAD.WIDE UR4, UR29, UR8, UR4 ;  /* 0x000000081d0472a5 */ /* 0x004fca000f8e0204 */
[----:B------:R-:W1:Y:S02]  /*0090*/  SHFL.IDX PT, R0, R0, RZ, 0x1f ;  /* 0x00001fff00007589 */ /* 0x000e6400000e0000 */
[----:B-1----:R-:W-:-:S13]  /*00a0*/  ISETP.NE.AND P0, PT, R0, RZ, PT ;  /* 0x000000ff0000720c */ /* 0x002fda0003f05270 */
[----:B------:R-:W-:Y:S05]  /*00b0*/  @!P0 BRA `(.L_x_300) ;  /* 0x000001c000008947 */ /* 0x000fea0003800000 */
[----:B---3--:R-:W-:-:S04]  /*00c0*/  ISETP.NE.U32.AND P0, PT, RZ, c[0x0][0x568], PT ;  /* 0x00015a00ff007a0c */ /* 0x008fc80003f05070 */
[----:B------:R-:W-:-:S13]  /*00d0*/  ISETP.NE.AND.EX P0, PT, RZ, c[0x0][0x56c], PT, P0 ;  /* 0x00015b00ff007a0c */ /* 0x000fda0003f05300 */
[----:B------:R-:W-:Y:S05]  /*00e0*/  @!P0 BRA `(.L_x_301) ;  /* 0x0000005000008947 */ /* 0x000fea0003800000 */
[----:B------:R-:W-:Y:S02]  /*00f0*/  MOV R2, UR4 ;  /* 0x0000000400027c02 */ /* 0x000fe40008000f00 */
[----:B------:R-:W-:-:S05]  /*0100*/  MOV R3, UR5 ;  /* 0x0000000500037c02 */ /* 0x000fca0008000f00 */
[----:B------:R-:W2:Y:S02]  /*0110*/  LDG.E R2, [R2.64] ;  /* 0x0000001e02027981 */ /* 0x000ea4000c1e1900 */
[----:B--2---:R1:W2:Y:S02]  /*0120*/  R2UR UR5, R2 ;  /* 0x00000000020573c2 */ /* 0x0042a400000e0000 */
[----:B-12---:R-:W-:Y:S05]  /*0130*/  BRA `(.L_x_302) ;  /* 0x000000e000007947 */ /* 0x006fea0003800000 */
.L_x_301:
[----:B------:R-:W-:-:S04]  /*0140*/  ISETP.NE.U32.AND P0, PT, RZ, c[0x0][0x560], PT ;  /* 0x00015800ff007a0c */ /* 0x000fc80003f05070 */
[----:B------:R-:W-:-:S13]  /*0150*/  ISETP.NE.AND.EX P0, PT, RZ, c[0x0][0x564], PT, P0 ;  /* 0x00015900ff007a0c */ /* 0x000fda0003f05300 */
[----:B------:R-:W-:Y:S05]  /*0160*/  @!P0 BRA `(.L_x_303) ;  /* 0x000000a000008947 */ /* 0x000fea0003800000 */
[----:B------:R-:W-:Y:S02]  /*0170*/  ULDC.64 UR4, c[0x0][0x560] ;  /* 0x0001580000047ab9 */ /* 0x000fe40000000a00 */
[----:B------:R-:W-:-:S06]  /*0180*/  UIMAD.WIDE UR4, UR29, UR8, UR4 ;  /* 0x000000081d0472a5 */ /* 0x000fcc000f8e0204 */
[----:B------:R-:W-:Y:S02]  /*0190*/  MOV R4, UR4 ;  /* 0x0000000400047c02 */ /* 0x000fe40008000f00 */
[----:B------:R-:W-:-:S05]  /*01a0*/  MOV R5, UR5 ;  /* 0x0000000500057c02 */ /* 0x000fca0008000f00 */
[----:B------:R-:W2:Y:S04]  /*01b0*/  LDG.E R2, [R4.64] ;  /* 0x0000001e04027981 */ /* 0x000ea8000c1e1900 */
[----:B------:R-:W3:Y:S01]  /*01c0*/  LDG.E R0, [R4.64+0x4] ;  /* 0x0000041e04007981 */ /* 0x000ee2000c1e1900 */
[----:B--2---:R-:W1:Y:S08]  /*01d0*/  R2UR UR4, R2 ;  /* 0x00000000020473c2 */ /* 0x004e7000000e0000 */
[----:B---3--:R-:W1:Y:S02]  /*01e0*/  R2UR UR5, R0 ;  /* 0x00000000000573c2 */ /* 0x008e6400000e0000 */
[----:B-1----:R-:W-:Y:S01]  /*01f0*/  UIADD3 UR5, -UR4, UR5, URZ ;  /* 0x0000000504057290 */ /* 0x002fe2000fffe13f */
[----:B------:R-:W-:Y:S05]  /*0200*/  BRA `(.L_x_302) ;  /* 0x0000001000007947 */ /* 0x000fea0003800000 */
.L_x_303:
[----:B------:R-:W-:Y:S02]  /*0210*/  ULDC UR5, c[0x0][0x54c] ;  /* 0x0001530000057ab9 */ /* 0x000fe40000000800 */
.L_x_302:
[----:B------:R-:W-:Y:S02]  /*0220*/  ULDC UR4, c[0x0][0x548] ;  /* 0x0001520000047ab9 */ /* 0x000fe40000000800 */
[----:B------:R-:W-:-:S02]  /*0230*/  USHF.L.U32 UR23, UR21, 0x7, URZ ;  /* 0x0000000715177899 */ /* 0x000fc4000800063f */
[----:B------:R-:W-:-:S04]  /*0240*/  UIMAD UR4, UR5, UR4, URZ ;  /* 0x00000004050472a4 */ /* 0x000fc8000f8e023f */
[----:B------:R-:W-:-:S04]  /*0250*/  UISETP.GE.AND UP0, UPT, UR23, UR4, UPT ;  /* 0x000000041700728c */ /* 0x000fc8000bf06270 */
[----:B------:R-:W-:Y:S01]  /*0260*/  USEL UR29, UR29, 0xffffffff, !UP0 ;  /* 0xffffffff1d1d7887 */ /* 0x000fe2000c000000 */
[----:B------:R-:W-:Y:S05]  /*0270*/  BRA `(.L_x_304) ;  /* 0x000001b000007947 */ /* 0x000fea0003800000 */
.L_x_300:
        /* <DEDUP_REMOVED lines=8> */
.L_x_305:
        /* <DEDUP_REMOVED lines=13> */
.L_x_307:
[----:B------:R-:W-:Y:S02]  /*03d0*/  ULDC UR5, c[0x0][0x54c] ;  /* 0x0001530000057ab9 */ /* 0x000fe40000000800 */
.L_x_306:
[----:B------:R-:W-:Y:S02]  /*03e0*/  ULDC UR4, c[0x0][0x548] ;  /* 0x0001520000047ab9 */ /* 0x000fe40000000800 */
[----:B------:R-:W-:-:S02]  /*03f0*/  USHF.L.U32 UR23, UR21, 0x7, URZ ;  /* 0x0000000715177899 */ /* 0x000fc4000800063f */
[----:B------:R-:W-:-:S04]  /*0400*/  UIMAD UR4, UR5, UR4, URZ ;  /* 0x00000004050472a4 */ /* 0x000fc8000f8e023f */
[----:B------:R-:W-:-:S04]  /*0410*/  UISETP.GE.AND UP0, UPT, UR23, UR4, UPT ;  /* 0x000000041700728c */ /* 0x000fc8000bf06270 */
[----:B------:R-:W-:-:S06]  /*0420*/  USEL UR29, UR29, 0xffffffff, !UP0 ;  /* 0xffffffff1d1d7887 */ /* 0x000fcc000c000000 */
.L_x_304:
[----:B------:R-:W-:-:S13]  /*0430*/  ISETP.LE.AND P0, PT, RZ, UR29, PT ;  /* 0x0000001dff007c0c */ /* 0x000fda000bf03270 */
[----:B------:R-:W-:Y:S05]  /*0440*/  @!P0 EXIT ;  /* 0x000000000000894d */ /* 0x000fea0003800000 */
[----:B------:R-:W-:Y:S01]  /*0450*/  ULDC.64 UR4, c[0x0][0x360] ;  /* 0x0000d80000047ab9 */ /* 0x000fe20000000a00 */
[----:B------:R-:W-:Y:S01]  /*0460*/  ISETP.NE.U32.AND P4, PT, RZ, c[0x0][0x348], PT ;  /* 0x0000d200ff007a0c */ /* 0x000fe20003f85070 */
[----:B------:R-:W-:Y:S02]  /*0470*/  UISETP.NE.U32.AND UP0, UPT, URZ, UR4, UPT ;  /* 0x000000043f00728c */ /* 0x000fe4000bf05070 */
[----:B------:R-:W-:Y:S01]  /*0480*/  ULDC.64 UR10, c[0x0][0x370] ;  /* 0x0000dc00000a7ab9 */ /* 0x000fe20000000a00 */
[----:B------:R-:W-:Y:S01]  /*0490*/  ISETP.NE.AND.EX P4, PT, RZ, c[0x0][0x34c], PT, P4 ;  /* 0x0000d300ff007a0c */ /* 0x000fe20003f85340 */
[----:B------:R-:W-:Y:S02]  /*04a0*/  UISETP.NE.AND.EX UP0, UPT, URZ, UR5, UPT, UP0 ;  /* 0x000000053f00728c */ /* 0x000fe4000bf05300 */
[----:B------:R-:W-:Y:S02]  /*04b0*/  UISETP.NE.U32.AND UP1, UPT, URZ, UR10, UPT ;  /* 0x0000000a3f00728c */ /* 0x000fe4000bf25070 */
[----:B------:R-:W-:-:S02]  /*04c0*/  ULDC.64 UR4, c[0x0][0x360] ;  /* 0x0000d80000047ab9 */ /* 0x000fc40000000a00 */
[----:B------:R-:W-:Y:S01]  /*04d0*/  ULDC.64 UR6, c[0x0][0x350] ;  /* 0x0000d40000067ab9 */ /* 0x000fe20000000a00 */
[----:B------:R-:W-:Y:S01]  /*04e0*/  PLOP3.LUT P1, PT, PT, PT, UP0, 0x80, 0x0 ;  /* 0x000000000000781c */ /* 0x000fe20003f2f008 */
[----:B------:R-:W-:Y:S02]  /*04f0*/  UISETP.NE.U32.AND UP5, UPT, URZ, UR6, UPT ;  /* 0x000000063f00728c */ /* 0x000fe4000bfa5070 */
[----:B------:R-:W-:Y:S02]  /*0500*/  UISETP.NE.AND.EX UP1, UPT, URZ, UR11, UPT, UP1 ;  /* 0x0000000b3f00728c */ /* 0x000fe4000bf25310 */
[----:B------:R-:W-:Y:S02]  /*0510*/  @UP0 UIMAD.WIDE UR4, UR29, UR8, UR4 ;  /* 0x000000081d0402a5 */ /* 0x000fe4000f8e0204 */
[----:B------:R-:W-:Y:S02]  /*0520*/  UISETP.NE.AND.EX UP5, UPT, URZ, UR7, UPT, UP5 ;  /* 0x000000073f00728c */ /* 0x000fe4000bfa5350 */
[----:B------:R-:W-:Y:S01]  /*0530*/  ULDC.64 UR12, c[0x0][0x370] ;  /* 0x0000dc00000c7ab9 */ /* 0x000fe20000000a00 */
[----:B------:R-:W-:Y:S01]  /*0540*/  PLOP3.LUT P3, PT, PT, PT, UP1, 0x80, 0x0 ;  /* 0x000000000000781c */ /* 0x000fe20003f6f018 */
[----:B------:R-:W-:Y:S01]  /*0550*/  IMAD.U32 R13, RZ, RZ, UR5 ;  /* 0x00000005ff0d7e24 */ /* 0x000fe2000f8e00ff */
[----:B------:R-:W-:Y:S01]  /*0560*/  MOV R12, UR4 ;  /* 0x00000004000c7c02 */ /* 0x000fe20008000f00 */
[----:B------:R-:W-:Y:S01]  /*0570*/  ULDC.64 UR4, c[0x0][0x358] ;  /* 0x0000d60000047ab9 */ /* 0x000fe20000000a00 */
[----:B------:R-:W-:Y:S01]  /*0580*/  PLOP3.LUT P2, PT, PT, PT, UP5, 0x80, 0x0 ;  /* 0x000000000000781c */ /* 0x000fe20003f4f058 */
[----:B------:R-:W-:-:S02]  /*0590*/  UISETP.NE.U32.AND UP4, UPT, URZ, UR4, UPT ;  /* 0x000000043f00728c */ /* 0x000fc4000bf85070 */
[----:B------:R-:W-:Y:S01]  /*05a0*/  ULDC.64 UR10, c[0x0][0x348] ;  /* 0x0000d200000a7ab9 */ /* 0x000fe20000000a00 */
[----:B------:R-:W2:Y:S01]  /*05b0*/  @P1 LDG.E R0, [R12.64] ;  /* 0x0000001e0c001981 */ /* 0x000ea2000c1e1900 */
[----:B------:R-:W-:Y:S02]  /*05c0*/  ULDC.64 UR6, c[0x0][0x350] ;  /* 0x0000d40000067ab9 */ /* 0x000fe40000000a00 */
[----:B------:R-:W-:Y:S02]  /*05d0*/  @UP1 UIMAD.WIDE UR12, UR29, UR8, UR12 ;  /* 0x000000081d0c12a5 */ /* 0x000fe4000f8e020c */
[----:B------:R-:W-:Y:S02]  /*05e0*/  UISETP.NE.AND.EX UP4, UPT, URZ, UR5, UPT, UP4 ;  /* 0x000000053f00728c */ /* 0x000fe4000bf85340 */
[----:B------:R-:W-:Y:S02]  /*05f0*/  UIMAD.WIDE UR10, UR29, UR8, UR10 ;  /* 0x000000081d0a72a5 */ /* 0x000fe4000f8e020a */
[----:B------:R-:W-:Y:S01]  /*0600*/  UIMAD.WIDE UR6, UR29, UR8, UR6 ;  /* 0x000000081d0672a5 */ /* 0x000fe2000f8e0206 */
[----:B------:R-:W-:Y:S01]  /*0610*/  IMAD.U32 R4, RZ, RZ, UR12 ;  /* 0x0000000cff047e24 */ /* 0x000fe2000f8e00ff */
[----:B------:R-:W-:Y:S01]  /*0620*/  ULDC.64 UR4, c[0x0][0x358] ;  /* 0x0000d60000047ab9 */ /* 0x000fe20000000a00 */
[----:B------:R-:W-:Y:S01]  /*0630*/  PLOP3.LUT P0, PT, PT, PT, UP4, 0x80, 0x0 ;  /* 0x000000000000781c */ /* 0x000fe20003f0f048 */
[----:B------:R-:W-:Y:S01]  /*0640*/  IMAD.U32 R5, RZ, RZ, UR13 ;  /* 0x0000000dff057e24 */ /* 0x000fe2000f8e00ff */
[----:B------:R-:W-:Y:S01]  /*0650*/  MOV R11, UR11 ;  /* 0x0000000b000b7c02 */ /* 0x000fe20008000f00 */
[----:B------:R-:W-:Y:S01]  /*0660*/  IMAD.U32 R10, RZ, RZ, UR10 ;  /* 0x0000000aff0a7e24 */ /* 0x000fe2000f8e00ff */
[----:B------:R-:W-:Y:S01]  /*0670*/  UIMAD.WIDE UR4, UR29, UR8, UR4 ;  /* 0x000000081d0472a5 */ /* 0x000fe2000f8e0204 */
[----:B------:R-:W-:Y:S01]  /*0680*/  IMAD.U32 R8, RZ, RZ, UR6 ;  /* 0x00000006ff087e24 */ /* 0x000fe2000f8e00ff */
[----:B------:R-:W3:Y:S01]  /*0690*/  @P3 LDG.E R4, [R4.64] ;  /* 0x0000001e04043981 */ /* 0x000ee2000c1e1900 */
[----:B------:R-:W-:Y:S01]  /*06a0*/  IMAD.U32 R9, RZ, RZ, UR7 ;  /* 0x00000007ff097e24 */ /* 0x000fe2000f8e00ff */
[----:B------:R-:W-:-:S02]  /*06b0*/  MOV R79, RZ ;  /* 0x000000ff004f7202 */ /* 0x000fc40000000f00 */
[----:B------:R-:W4:Y:S01]  /*06c0*/  @P4 LDG.E R3, [R10.64] ;  /* 0x0000001e0a034981 */ /* 0x000f22000c1e1900 */
[----:B------:R-:W-:Y:S01]  /*06d0*/  IMAD.U32 R6, RZ, RZ, UR4 ;  /* 0x00000004ff067e24 */ /* 0x000fe2000f8e00ff */
[----:B------:R-:W-:Y:S02]  /*06e0*/  MOV R7, UR5 ;  /* 0x0000000500077c02 */ /* 0x000fe40008000f00 */
[----:B------:R-:W4:Y:S04]  /*06f0*/  @P2 LDG.E R2, [R8.64] ;  /* 0x0000001e08022981 */ /* 0x000f28000c1e1900 */
[----:B------:R1:W5:Y:S01]  /*0700*/  @P0 LDG.E R79, [R6.64] ;  /* 0x0000001e064f0981 */ /* 0x000362000c1e1900 */
[----:B------:R-:W1:Y:S01]  /*0710*/  S2UR UR20, SR_CTAID.Y ;  /* 0x00000000001479c3 */ /* 0x000e620000002600 */
[----:B------:R-:W-:-:S02]  /*0720*/  UMOV UR25, URZ ;  /* 0x0000003f00197c82 */ /* 0x000fc40008000000 */
[----:B------:R-:W-:Y:S02]  /*0730*/  ULDC UR28, c[0x0][0x168] ;  /* 0x00005a00001c7ab9 */ /* 0x000fe40000000800 */
[----:B------:R-:W-:Y:S02]  /*0740*/  UMOV UR26, URZ ;  /* 0x0000003f001a7c82 */ /* 0x000fe40008000000 */
[----:B------:R-:W-:Y:S02]  /*0750*/  UMOV UR24, URZ ;  /* 0x0000003f00187c82 */ /* 0x000fe40008000000 */
[----:B------:R-:W-:Y:S02]  /*0760*/  ULDC UR9, c[0x0][0x1d0] ;  /* 0x0000740000097ab9 */ /* 0x000fe40000000800 */
[----:B------:R-:W-:Y:S02]  /*0770*/  ULDC UR27, c[0x0][0x228] ;  /* 0x00008a00001b7ab9 */ /* 0x000fe40000000800 */
[----:B-1----:R-:W-:Y:S01]  /*0780*/  USHF.R.S32.HI UR19, URZ, 0x1f, UR20 ;  /* 0x0000001f3f137899 */ /* 0x002fe20008011414 */
[----:B--2---:R1:W2:Y:S08]  /*0790*/  @P1 R2UR UR28, R0 ;  /* 0x00000000001c13c2 */ /* 0x0042b000000e0000 */
[----:B---3--:R1:W3:Y:S08]  /*07a0*/  @P3 R2UR UR25, R4 ;  /* 0x00000000041933c2 */ /* 0x0082f000000e0000 */
[----:B----4-:R1:W4:Y:S08]  /*07b0*/  @P4 R2UR UR26, R3 ;  /* 0x00000000031a43c2 */ /* 0x01033000000e0000 */
[----:B------:R1:W1:Y:S01]  /*07c0*/  @P2 R2UR UR24, R2 ;  /* 0x00000000021823c2 */ /* 0x00026200000e0000 */
[----:B------:R-:W-:Y:S05]  /*07d0*/  @P1 BRA `(.L_x_308) ;  /* 0x0000006000001947 */ /* 0x000fea0003800000 */
[----:B--2---:R-:W-:Y:S05]  /*07e0*/  @!P4 BRA `(.L_x_308) ;  /* 0x000000500000c947 */ /* 0x004fea0003800000 */
[----:B-1----:R-:W2:Y:S04]  /*07f0*/  LDG.E R0, [R10.64] ;  /* 0x0000001e0a007981 */ /* 0x002ea8000c1e1900 */
[----:B----4-:R-:W4:Y:S01]  /*0800*/  LDG.E R2, [R10.64+0x4] ;  /* 0x0000041e0a027981 */ /* 0x010f22000c1e1900 */
[----:B--2---:R-:W1:Y:S08]  /*0810*/  R2UR UR28, R0 ;  /* 0x00000000001c73c2 */ /* 0x004e7000000e0000 */
[----:B----4-:R-:W1:Y:S02]  /*0820*/  R2UR UR4, R2 ;  /* 0x00000000020473c2 */ /* 0x010e6400000e0000 */
[----:B-1----:R-:W-:-:S06]  /*0830*/  UIADD3 UR28, -UR28, UR4, URZ ;  /* 0x000000041c1c7290 */ /* 0x002fcc000fffe13f */
.L_x_308:
[----:B--2---:R-:W-:-:S04]  /*0840*/  ISETP.NE.U32.AND P1, PT, RZ, c[0x0][0x368], PT ;  /* 0x0000da00ff007a0c */ /* 0x004fc80003f25070 */
[----:B------:R-:W-:-:S13]  /*0850*/  ISETP.NE.AND.EX P1, PT, RZ, c[0x0][0x36c], PT, P1 ;  /* 0x0000db00ff007a0c */ /* 0x000fda0003f25310 */
[----:B------:R-:W-:Y:S05]  /*0860*/  @!P1 BRA `(.L_x_309) ;  /* 0x0000007000009947 */ /* 0x000fea0003800000 */
[----:B------:R-:W-:Y:S02]  /*0870*/  ULDC.64 UR4, c[0x0][0x368] ;  /* 0x0000da0000047ab9 */ /* 0x000fe40000000a00 */
[----:B------:R-:W-:-:S06]  /*0880*/  UIMAD.WIDE UR4, UR29, UR8, UR4 ;  /* 0x000000081d0472a5 */ /* 0x000fcc000f8e0204 */
[----:B-1----:R-:W-:Y:S02]  /*0890*/  MOV R2, UR4 ;  /* 0x0000000400027c02 */ /* 0x002fe40008000f00 */
[----:B------:R-:W-:-:S05]  /*08a0*/  MOV R3, UR5 ;  /* 0x0000000500037c02 */ /* 0x000fca0008000f00 */
[----:B------:R-:W2:Y:S02]  /*08b0*/  LDG.E R0, [R2.64] ;  /* 0x0000001e02007981 */ /* 0x000ea4000c1e1900 */
[----:B--2---:R1:W2:Y:S02]  /*08c0*/  R2UR UR9, R0 ;  /* 0x00000000000973c2 */ /* 0x0042a400000e0000 */
[----:B-12---:R-:W-:Y:S05]  /*08d0*/  BRA `(.L_x_310) ;  /* 0x0000006000007947 */ /* 0x006fea0003800000 */
.L_x_309:
[----:B------:R-:W-:Y:S05]  /*08e0*/  @!P2 BRA `(.L_x_310) ;  /* 0x000000500000a947 */ /* 0x000fea0003800000 */
[----:B-1----:R-:W2:Y:S04]  /*08f0*/  LDG.E R0, [R8.64] ;  /* 0x0000001e08007981 */ /* 0x002ea8000c1e1900 */
[----:B----4-:R-:W4:Y:S01]  /*0900*/  LDG.E R2, [R8.64+0x4] ;  /* 0x0000041e08027981 */ /* 0x010f22000c1e1900 */
[----:B--2---:R-:W1:Y:S08]  /*0910*/  R2UR UR9, R0 ;  /* 0x00000000000973c2 */ /* 0x004e7000000e0000 */
[----:B----4-:R-:W1:Y:S02]  /*0920*/  R2UR UR4, R2 ;  /* 0x00000000020473c2 */ /* 0x010e6400000e0000 */
[----:B-1----:R-:W-:-:S06]  /*0930*/  UIADD3 UR9, -UR9, UR4, URZ ;  /* 0x0000000409097290 */ /* 0x002fcc000fffe13f */
.L_x_310:
[----:B-1----:R-:W2:Y:S01]  /*0940*/  @P0 LDG.E R0, [R6.64] ;  /* 0x0000001e06000981 */ /* 0x002ea2000c1e1900 */
[----:B------:R-:W-:-:S03]  /*0950*/  ULDC.64 UR4, c[0x0][0x378] ;  /* 0x0000de0000047ab9 */ /* 0x000fc60000000a00 */
[----:B----4-:R-:W4:Y:S01]  /*0960*/  @P0 LDG.E R2, [R6.64+0x4] ;  /* 0x0000041e06020981 */ /* 0x010f22000c1e1900 */
[----:B------:R-:W-:Y:S01]  /*0970*/  UISETP.NE.U32.AND UP0, UPT, URZ, UR4, UPT ;  /* 0x000000043f00728c */ /* 0x000fe2000bf05070 */
[----:B------:R-:W-:-:S03]  /*0980*/  IMAD.U32 R65, RZ, RZ, UR9 ;  /* 0x00000009ff417e24 */ /* 0x000fc6000f8e00ff */
[----:B------:R-:W-:-:S03]  /*0990*/  UISETP.NE.AND.EX UP0, UPT, URZ, UR5, UPT, UP0 ;  /* 0x000000053f00728c */ /* 0x000fc6000bf05300 */
[----:B------:R-:W-:-:S03]  /*09a0*/  ULDC.64 UR4, c[0x0][0x378] ;  /* 0x0000de0000047ab9 */ /* 0x000fc60000000a00 */
[----:B------:R-:W-:-:S05]  /*09b0*/  PLOP3.LUT P1, PT, PT, PT, UP0, 0x80, 0x0 ;  /* 0x000000000000781c */ /* 0x000fca0003f2f008 */
[----:B------:R-:W-:-:S06]  /*09c0*/  @UP0 UIMAD.WIDE UR4, UR29, UR8, UR4 ;  /* 0x000000081d0402a5 */ /* 0x000fcc000f8e0204 */
[----:B------:R-:W-:Y:S01]  /*09d0*/  MOV R4, UR4 ;  /* 0x0000000400047c02 */ /* 0x000fe20008000f00 */
[----:B------:R-:W-:-:S05]  /*09e0*/  IMAD.U32 R5, RZ, RZ, UR5 ;  /* 0x00000005ff057e24 */ /* 0x000fca000f8e00ff */
[----:B------:R1:W5:Y:S01]  /*09f0*/  @P1 LDG.E R65, [R4.64] ;  /* 0x0000001e04411981 */ /* 0x000362000c1e1900 */
[----:B------:R-:W-:Y:S02]  /*0a00*/  ULDC UR4, c[0x0][0x2c4] ;  /* 0x0000b10000047ab9 */ /* 0x000fe40000000800 */
[----:B------:R-:W-:Y:S02]  /*0a10*/  UISETP.NE.AND UP3, UPT, UR4, 0x1, UPT ;  /* 0x000000010400788c */ /* 0x000fe4000bf65270 */
[----:B---3--:R-:W-:Y:S02]  /*0a20*/  UIADD3 UR10, -UR25, UR9, URZ ;  /* 0x00000009190a7290 */ /* 0x008fe4000fffe13f */
[----:B------:R-:W-:-:S07]  /*0a30*/  ULDC.64 UR4, c[0x0][0x2c8] ;  /* 0x0000b20000047ab9 */ /* 0x000fce0000000a00 */
[----:B------:R-:W-:-:S04]  /*0a40*/  @UP3 UIADD3 UR12, UR23, 0x7f, URZ ;  /* 0x0000007f170c3890 */ /* 0x000fc8000fffe03f */
[----:B------:R-:W-:Y:S01]  /*0a50*/  UIMAD.WIDE.U32 UR12, UR12, UR4, URZ ;  /* 0x000000040c0c72a5 */ /* 0x000fe2000f8e003f */
[----:B--2---:R-:W2:Y:S08]  /*0a60*/  @P0 R2UR UR6, R0 ;  /* 0x00000000000603c2 */ /* 0x004eb000000e0000 */
[----:B----4-:R-:W2:Y:S02]  /*0a70*/  @P0 R2UR UR7, R2 ;  /* 0x00000000020703c2 */ /* 0x010ea400000e0000 */
[----:B--2---:R-:W-:-:S02]  /*0a80*/  @UP4 UIADD3 UR27, -UR6, UR7, URZ ;  /* 0x00000007061b4290 */ /* 0x004fc4000fffe13f */
[----:B------:R-:W-:Y:S02]  /*0a90*/  UIADD3 UR6, UR23, 0x7f, URZ ;  /* 0x0000007f17067890 */ /* 0x000fe4000fffe03f */
[----:B------:R-:W-:Y:S02]  /*0aa0*/  @UP3 USHF.R.U32.HI UR6, URZ, UR5, UR13 ;  /* 0x000000053f063299 */ /* 0x000fe4000801160d */
[----:B------:R-:W-:Y:S02]  /*0ab0*/  UIADD3 UR16, UR10, UR27, URZ ;  /* 0x0000001b0a107290 */ /* 0x000fe4000fffe03f */
[----:B------:R-:W-:Y:S02]  /*0ac0*/  ULDC.64 UR4, c[0x0][0x328] ;  /* 0x0000ca0000047ab9 */ /* 0x000fe40000000a00 */
[----:B------:R-:W-:Y:S02]  /*0ad0*/  UISETP.GE.AND UP2, UPT, UR5, 0x1, UPT ;  /* 0x000000010500788c */ /* 0x000fe4000bf46270 */
[----:B------:R-:W-:-:S04]  /*0ae0*/  UIADD3 UR15, UR16, 0x1, -UR28 ;  /* 0x00000001100f7890 */ /* 0x000fc8000fffe81c */
[----:B------:R-:W-:Y:S01]  /*0af0*/  PLOP3.LUT P0, PT, PT, PT, UP2, 0x40, 0x0 ;  /* 0x000000000000781c */ /* 0x000fe20003f0e828 */
[----:B------:R-:W-:-:S04]  /*0b00*/  UIADD3 UR6, UR15, UR6, URZ ;  /* 0x000000060f067290 */ /* 0x000fc8000fffe03f */
[----:B------:R-:W-:-:S08]  /*0b10*/  UIADD3 UR11, UR6, UR4, URZ ;  /* 0x00000004060b7290 */ /* 0x000fd0000fffe03f */
[----:B------:R-:W-:Y:S05]  /*0b20*/  @P0 BRA `(.L_x_311) ;  /* 0x0000012000000947 */ /* 0x000fea0003800000 */
[----:B-1----:R-:W-:Y:S01]  /*0b30*/  ISETP.LT.AND P0, PT, RZ, UR6, PT ;  /* 0x00000006ff007c0c */ /* 0x002fe2000bf01270 */
[----:B------:R-:W-:-:S12]  /*0b40*/  UIADD3 UR4, UR6, -0x1, URZ ;  /* 0xffffffff06047890 */ /* 0x000fd8000fffe03f */
[----:B------:R-:W-:Y:S05]  /*0b50*/  @P0 BRA `(.L_x_312) ;  /* 0x0000007000000947 */ /* 0x000fea0003800000 */
[----:B------:R-:W-:Y:S02]  /*0b60*/  UISETP.NE.AND UP0, UPT, UR5, 0x1, UPT ;  /* 0x000000010500788c */ /* 0x000fe4000bf05270 */
[----:B------:R-:W-:-:S03]  /*0b70*/  UIADD3 UR4, -UR6, URZ, URZ ;  /* 0x0000003f06047290 */ /* 0x000fc6000fffe13f */
[----:B------:R-:W-:Y:S02]  /*0b80*/  ULDC.64 UR6, c[0x0][0x330] ;  /* 0x0000cc0000067ab9 */ /* 0x000fe40000000a00 */
[----:B------:R-:W-:-:S04]  /*0b90*/  UIMAD.WIDE.U32 UR12, UR4, UR6, URZ ;  /* 0x00000006040c72a5 */ /* 0x000fc8000f8e003f */
[----:B------:R-:W-:-:S04]  /*0ba0*/  @UP0 USHF.R.U32.HI UR4, URZ, UR7, UR13 ;  /* 0x000000073f040299 */ /* 0x000fc8000801160d */
[----:B------:R-:W-:Y:S01]  /*0bb0*/  ULOP3.LUT UR4, URZ, UR4, URZ, 0x33, !UPT ;  /* 0x000000043f047292 */ /* 0x000fe2000f8e333f */
[----:B------:R-:W-:Y:S05]  /*0bc0*/  BRA `(.L_x_313) ;  /* 0x0000004000007947 */ /* 0x000fea0003800000 */
.L_x_312:
[----:B------:R-:W-:Y:S02]  /*0bd0*/  UISETP.NE.AND UP0, UPT, UR5, 0x1, UPT ;  /* 0x000000010500788c */ /* 0x000fe4000bf05270 */
[----:B------:R-:W-:Y:S02]  /*0be0*/  ULDC.64 UR6, c[0x0][0x330] ;  /* 0x0000cc0000067ab9 */ /* 0x000fe40000000a00 */
[----:B------:R-:W-:-:S07]  /*0bf0*/  UIMAD.WIDE.U32 UR12, UR4, UR6, URZ ;  /* 0x00000006040c72a5 */ /* 0x000fce000f8e003f */
[----:B------:R-:W-:Y:S02]  /*0c00*/  @UP0 USHF.R.U32.HI UR4, URZ, UR7, UR13 ;  /* 0x000000073f040299 */ /* 0x000fe4000801160d */
.L_x_313:
[----:B------:R-:W-:Y:S02]  /*0c10*/  ULDC UR6, c[0x0][0x32c] ;  /* 0x0000cb0000067ab9 */ /* 0x000fe40000000800 */
[----:B------:R-:W-:-:S04]  /*0c20*/  UIMAD UR6, UR4, UR5, UR6 ;  /* 0x00000005040672a4 */ /* 0x000fc8000f8e0206 */
[----:B------:R-:W-:-:S04]  /*0c30*/  UISETP.LT.AND UP0, UPT, UR11, UR6, UPT ;  /* 0x000000060b00728c */ /* 0x000fc8000bf01270 */
[----:B------:R-:W-:-:S03]  /*0c40*/  USEL UR11, UR11, UR6, UP0 ;  /* 0x000000060b0b7287 */ /* 0x000fc60008000000 */
.L_x_311:
[----:B-1----:R-:W-:Y:S01]  /*0c50*/  ULDC.64 UR6, c[0x0][0x2c8] ;  /* 0x0000b20000067ab9 */ /* 0x002fe20000000a00 */
[----:B------:R-:W-:Y:S01]  /*0c60*/  PLOP3.LUT P0, PT, PT, PT, UP2, 0x40, 0x0 ;  /* 0x000000000000781c */ /* 0x000fe20003f0e828 */
[----:B------:R-:W-:Y:S02]  /*0c70*/  UIMAD.WIDE.U32 UR32, UR23, UR6, URZ ;  /* 0x00000006172072a5 */ /* 0x000fe4000f8e003f */
[----:B------:R-:W-:Y:S02]  /*0c80*/  UIADD3 UR12, UR16, 0x1f, URZ ;  /* 0x0000001f100c7890 */ /* 0x000fe4000fffe03f */
[----:B------:R-:W-:Y:S02]  /*0c90*/  UMOV UR13, UR23 ;  /* 0x00000017000d7c82 */ /* 0x000fe40008000000 */
[----:B------:R-:W-:Y:S02]  /*0ca0*/  UIADD3 UR14, UR16, -UR28, URZ ;  /* 0x8000001c100e7290 */ /* 0x000fe4000fffe03f */
[----:B------:R-:W-:-:S02]  /*0cb0*/  @UP3 UMOV UR17, UR33 ;  /* 0x0000002100113c82 */ /* 0x000fc40008000000 */
[----:B------:R-:W-:Y:S02]  /*0cc0*/  USHF.R.S32.HI UR4, URZ, 0x1f, UR12 ;  /* 0x0000001f3f047899 */ /* 0x000fe4000801140c */
[----:B------:R-:W-:Y:S02]  /*0cd0*/  @UP3 USHF.R.U32.HI UR13, URZ, UR7, UR17 ;  /* 0x000000073f0d3299 */ /* 0x000fe40008011611 */
[----:B------:R-:W-:Y:S02]  /*0ce0*/  ULEA.HI UR4, UR4, UR12, URZ, 0x5 ;  /* 0x0000000c04047291 */ /* 0x000fe4000f8f283f */
[----:B------:R-:W-:Y:S02]  /*0cf0*/  UIADD3 UR7, UR14, UR13, URZ ;  /* 0x0000000d0e077290 */ /* 0x000fe4000fffe03f */
[----:B------:R-:W-:Y:S02]  /*0d00*/  ULDC UR6, c[0x0][0x324] ;  /* 0x0000c90000067ab9 */ /* 0x000fe40000000800 */
[----:B------:R-:W-:-:S02]  /*0d10*/  USHF.R.S32.HI UR13, URZ, 0x5, UR4 ;  /* 0x000000053f0d7899 */ /* 0x000fc40008011404 */
[----:B------:R-:W-:Y:S01]  /*0d20*/  UIADD3 UR6, UR7, -UR6, URZ ;  /* 0x8000000607067290 */ /* 0x000fe2000fffe03f */
[----:B------:R-:W-:Y:S05]  /*0d30*/  @P0 BRA `(.L_x_314) ;  /* 0x0000014000000947 */ /* 0x000fea0003800000 */
        /* <DEDUP_REMOVED lines=11> */
.L_x_315:
[----:B------:R-:W-:-:S03]  /*0df0*/  UISETP.NE.AND UP0, UPT, UR5, 0x1, UPT ;  /* 0x000000010500788c */ /* 0x000fc6000bf05270 */
[----:B------:R-:W-:Y:S02]  /*0e00*/  ULDC.64 UR4, c[0x0][0x330] ;  /* 0x0000cc0000047ab9 */ /* 0x000fe40000000a00 */
[----:B------:R-:W-:-:S07]  /*0e10*/  UIMAD.WIDE.U32 UR32, UR7, UR4, URZ ;  /* 0x00000004072072a5 */ /* 0x000fce000f8e003f */
[----:B------:R-:W-:Y:S02]  /*0e20*/  @UP0 UMOV UR17, UR33 ;  /* 0x0000002100110c82 */ /* 0x000fe40008000000 */
[----:B------:R-:W-:Y:S02]  /*0e30*/  @UP0 USHF.R.U32.HI UR7, URZ, UR5, UR17 ;  /* 0x000000053f070299 */ /* 0x000fe40008011611 */
.L_x_316:
[----:B------:R-:W-:Y:S02]  /*0e40*/  ULDC UR4, c[0x0][0x32c] ;  /* 0x0000cb0000047ab9 */ /* 0x000fe40000000800 */
[----:B------:R-:W-:-:S04]  /*0e50*/  UIMAD UR4, UR7, UR4, URZ ;  /* 0x00000004070472a4 */ /* 0x000fc8000f8e023f */
[----:B------:R-:W-:-:S04]  /*0e60*/  UISETP.LT.AND UP0, UPT, UR6, UR4, UPT ;  /* 0x000000040600728c */ /* 0x000fc8000bf01270 */
[----:B------:R-:W-:Y:S02]  /*0e70*/  USEL UR6, UR6, UR4, !UP0 ;  /* 0x0000000406067287 */ /* 0x000fe4000c000000 */
.L_x_314:
[----:B------:R-:W-:Y:S02]  /*0e80*/  UIADD3 UR11, UR11, 0x1f, URZ ;  /* 0x0000001f0b0b7890 */ /* 0x000fe4000fffe03f */
[----:B------:R-:W-:Y:S02]  /*0e90*/  USHF.R.S32.HI UR4, URZ, 0x1f, UR6 ;  /* 0x0000001f3f047899 */ /* 0x000fe40008011406 */
[----:B------:R-:W-:Y:S02]  /*0ea0*/  USHF.R.S32.HI UR5, URZ, 0x1f, UR11 ;  /* 0x0000001f3f057899 */ /* 0x000fe4000801140b */
[----:B------:R-:W-:Y:S02]  /*0eb0*/  ULEA.HI UR4, UR4, UR6, URZ, 0x5 ;  /* 0x0000000604047291 */ /* 0x000fe4000f8f283f */
[----:B------:R-:W-:Y:S02]  /*0ec0*/  ULEA.HI UR5, UR5, UR11, URZ, 0x5 ;  /* 0x0000000b05057291 */ /* 0x000fe4000f8f283f */
[----:B------:R-:W-:-:S02]  /*0ed0*/  USHF.R.S32.HI UR4, URZ, 0x5, UR4 ;  /* 0x000000053f047899 */ /* 0x000fc40008011404 */
[----:B------:R-:W-:Y:S02]  /*0ee0*/  USHF.R.S32.HI UR5, URZ, 0x5, UR5 ;  /* 0x000000053f057899 */ /* 0x000fe40008011405 */
[----:B------:R-:W-:Y:S02]  /*0ef0*/  UISETP.LT.AND UP1, UPT, URZ, UR4, UPT ;  /* 0x000000043f00728c */ /* 0x000fe4000bf21270 */
[----:B------:R-:W-:Y:S02]  /*0f00*/  UISETP.LT.AND UP0, UPT, UR5, UR13, UPT ;  /* 0x0000000d0500728c */ /* 0x000fe4000bf01270 */
[----:B------:R-:W-:Y:S02]  /*0f10*/  USEL UR4, URZ, UR4, !UP1 ;  /* 0x000000043f047287 */ /* 0x000fe4000c800000 */
[----:B------:R-:W-:Y:S02]  /*0f20*/  USEL UR5, UR5, UR13, UP0 ;  /* 0x0000000d05057287 */ /* 0x000fe40008000000 */
[----:B------:R-:W-:-:S02]  /*0f30*/  ULEA UR4, UR4, -UR10, 0x5 ;  /* 0x8000000a04047291 */ /* 0x000fc4000f8e283f */
[----:B------:R-:W-:Y:S02]  /*0f40*/  ULEA UR5, UR5, -UR10, 0x5 ;  /* 0x8000000a05057291 */ /* 0x000fe4000f8e283f */
[----:B------:R-:W-:Y:S02]  /*0f50*/  UISETP.LT.AND UP1, UPT, URZ, UR4, UPT ;  /* 0x000000043f00728c */ /* 0x000fe4000bf21270 */
[----:B------:R-:W-:Y:S02]  /*0f60*/  UISETP.LT.AND UP0, UPT, UR5, UR27, UPT ;  /* 0x0000001b0500728c */ /* 0x000fe4000bf01270 */
[----:B------:R-:W-:Y:S02]  /*0f70*/  USEL UR4, URZ, UR4, !UP1 ;  /* 0x000000043f047287 */ /* 0x000fe4000c800000 */
[----:B------:R-:W-:Y:S02]  /*0f80*/  USEL UR5, UR5, UR27, UP0 ;  /* 0x0000001b05057287 */ /* 0x000fe40008000000 */
[----:B------:R-:W-:-:S02]  /*0f90*/  USHF.R.U32.HI UR12, URZ, 0x5, UR4 ;  /* 0x000000053f0c7899 */ /* 0x000fc40008011604 */
[----:B------:R-:W-:-:S05]  /*0fa0*/  UISETP.GT.AND UP0, UPT, UR5, UR4, UPT ;  /* 0x000000040500728c */ /* 0x000fca000bf04270 */
[----:B------:R-:W-:-:S06]  /*0fb0*/  UMOV UR10, UR12 ;  /* 0x0000000c000a7c82 */ /* 0x000fcc0008000000 */
[----:B------:R-:W-:-:S04]  /*0fc0*/  @UP0 UIADD3 UR5, UR5, 0x1f, URZ ;  /* 0x0000001f05050890 */ /* 0x000fc8000fffe03f */
[----:B------:R-:W-:-:S04]  /*0fd0*/  @UP0 USHF.R.S32.HI UR4, URZ, 0x1f, UR5 ;  /* 0x0000001f3f040899 */ /* 0x000fc80008011405 */
[----:B------:R-:W-:-:S04]  /*0fe0*/  @UP0 ULEA.HI UR4, UR4, UR5, URZ, 0x5 ;  /* 0x0000000504040291 */ /* 0x000fc8000f8f283f */
[----:B------:R-:W-:-:S04]  /*0ff0*/  @UP0 USHF.R.S32.HI UR10, URZ, 0x5, UR4 ;  /* 0x000000053f0a0899 */ /* 0x000fc80008011404 */
[----:B------:R-:W-:-:S06]  /*1000*/  UISETP.GT.AND UP0, UPT, UR10, UR12, UPT ;  /* 0x0000000c0a00728c */ /* 0x000fcc000bf04270 */
[----:B------:R-:W-:-:S13]  /*1010*/  PLOP3.LUT P0, PT, PT, PT, UP0, 0x80, 0x0 ;  /* 0x000000000000781c */ /* 0x000fda0003f0f008 */
[----:B------:R-:W-:Y:S05]  /*1020*/  @!P0 BRA `(.L_x_317) ;  /* 0x00003d0000008947 */ /* 0x000fea0003800000 */
[----:B------:R-:W-:Y:S02]  /*1030*/  ULDC.64 UR4, c[0x0][0x340] ;  /* 0x0000d00000047ab9 */ /* 0x000fe40000000a00 */
[----:B------:R-:W-:Y:S02]  /*1040*/  UISETP.NE.U32.AND UP0, UPT, URZ, UR4, UPT ;  /* 0x000000043f00728c */ /* 0x000fe4000bf05070 */
[----:B------:R-:W-:Y:S02]  /*1050*/  UMOV UR32, 0x5 ;  /* 0x0000000500207882 */ /* 0x000fe40000000000 */
[----:B------:R-:W-:Y:S02]  /*1060*/  UISETP.NE.AND.EX UP0, UPT, URZ, UR5, UPT, UP0 ;  /* 0x000000053f00728c */ /* 0x000fe4000bf05300 */
[----:B------:R-:W-:Y:S02]  /*1070*/  ULDC.64 UR6, c[0x0][0x238] ;  /* 0x00008e0000067ab9 */ /* 0x000fe40000000a00 */
[----:B------:R-:W-:-:S02]  /*1080*/  ULDC.64 UR4, c[0x0][0x340] ;  /* 0x0000d00000047ab9 */ /* 0x000fc40000000a00 */
[----:B------:R-:W-:-:S05]  /*1090*/  PLOP3.LUT P0, PT, PT, PT, UP0, 0x80, 0x0 ;  /* 0x000000000000781c */ /* 0x000fca0003f0f008 */
[----:B------:R-:W-:-:S06]  /*10a0*/  @UP0 UIMAD.WIDE UR4, UR29, UR8, UR4 ;  /* 0x000000081d0402a5 */ /* 0x000fcc000f8e0204 */
[----:B------:R-:W-:Y:S02]  /*10b0*/  IMAD.U32 R2, RZ, RZ, UR4 ;  /* 0x00000004ff027e24 */ /* 0x000fe4000f8e00ff */
[----:B------:R-:W-:Y:S01]  /*10c0*/  IMAD.U32 R3, RZ, RZ, UR5 ;  /* 0x00000005ff037e24 */ /* 0x000fe2000f8e00ff */
[----:B------:R-:W-:-:S04]  /*10d0*/  ULDC.64 UR4, c[0x0][0x240] ;  /* 0x0000900000047ab9 */ /* 0x000fc80000000a00 */
[----:B------:R1:W2:Y:S01]  /*10e0*/  @P0 LDG.E R0, [R2.64] ;  /* 0x0000001e02000981 */ /* 0x0002a2000c1e1900 */
[----:B------:R-:W-:Y:S01]  /*10f0*/  UIADD3 UR22, UR10, -0x1, URZ ;  /* 0xffffffff0a167890 */ /* 0x000fe2000fffe03f */
[----:B------:R-:W-:Y:S01]  /*1100*/  IMAD.U32 R114, RZ, RZ, UR20 ;  /* 0x00000014ff727e24 */ /* 0x000fe2000f8e00ff */
[----:B------:R-:W-:Y:S01]  /*1110*/  UIMAD UR4, UR19, UR4, URZ ;  /* 0x00000004130472a4 */ /* 0x000fe2000f8e023f */
[----:B------:R-:W-:Y:S01]  /*1120*/  BSSY B0, `(.L_x_318) ;  /* 0x000006f000007945 */ /* 0x000fe20003800000 */
[----:B------:R-:W-:Y:S02]  /*1130*/  USHF.R.S32.HI UR34, URZ, 0x1f, UR29 ;  /* 0x0000001f3f227899 */ /* 0x000fe4000801141d */
[----:B------:R-:W-:Y:S02]  /*1140*/  UIADD3 UR9, UR24, UR9, URZ ;  /* 0x0000000918097290 */ /* 0x000fe4000fffe03f */
[----:B------:R-:W-:Y:S02]  /*1150*/  USEL UR10, UR34, URZ, !UP4 ;  /* 0x0000003f220a7287 */ /* 0x000fe4000e000000 */
[----:B------:R-:W-:-:S02]  /*1160*/  USHF.L.U64.HI UR17, UR6, UR32, UR7 ;  /* 0x0000002006117299 */ /* 0x000fc40008010207 */
[----:B------:R-:W-:Y:S02]  /*1170*/  USHF.L.U32 UR18, UR6, 0x5, URZ ;  /* 0x0000000506127899 */ /* 0x000fe4000800063f */
[----:B------:R-:W-:Y:S02]  /*1180*/  UIMAD UR33, UR20, UR5, UR4 ;  /* 0x00000005142172a4 */ /* 0x000fe4000f8e0204 */
[----:B------:R-:W-:Y:S02]  /*1190*/  USHF.R.S32.HI UR8, URZ, 0x1f, UR9 ;  /* 0x0000001f3f087899 */ /* 0x000fe40008011409 */
[----:B------:R-:W-:Y:S02]  /*11a0*/  ULDC.64 UR6, c[0x0][0x1e0] ;  /* 0x0000780000067ab9 */ /* 0x000fe40000000a00 */
[----:B------:R-:W-:Y:S02]  /*11b0*/  ULDC.64 UR4, c[0x0][0x248] ;  /* 0x0000920000047ab9 */ /* 0x000fe40000000a00 */
[----:B------:R-:W-:Y:S01]  /*11c0*/  UIMAD.WIDE.U32 UR38, UR9, UR6, URZ ;  /* 0x00000006092672a5 */ /* 0x000fe2000f8e003f */
[----:B-1----:R-:W-:Y:S01]  /*11d0*/  SHF.R.S32.HI R3, RZ, 0x1f, R64 ;  /* 0x0000001fff037819 */ /* 0x002fe20000011440 */
[----:B------:R-:W-:-:S02]  /*11e0*/  UIMAD UR4, UR10, UR4, URZ ;  /* 0x000000040a0472a4 */ /* 0x000fc4000f8e023f */
[----:B------:R-:W-:Y:S01]  /*11f0*/  UIMAD UR6, UR8, UR6, URZ ;  /* 0x00000006080672a4 */ /* 0x000fe2000f8e023f */
[CC--:B------:R-:W-:Y:S01]  /*1200*/  LEA.HI R5, R3.reuse, R64.reuse, RZ, 0x3 ;  /* 0x0000004003057211 */ /* 0x0c0fe200078f18ff */
[----:B------:R-:W-:Y:S01]  /*1210*/  USEL UR11, UR29, URZ, !UP4 ;  /* 0x0000003f1d0b7287 */ /* 0x000fe2000e000000 */
[----:B------:R-:W-:Y:S01]  /*1220*/  LEA.HI R86, R3, R64, RZ, 0x6 ;  /* 0x0000004003567211 */ /* 0x000fe200078f30ff */
[----:B------:R-:W-:Y:S01]  /*1230*/  UIMAD UR7, UR9, UR7, UR6 ;  /* 0x00000007090772a4 */ /* 0x000fe2000f8e0206 */
[----:B------:R-:W-:Y:S01]  /*1240*/  SHF.R.S32.HI R101, RZ, 0x3, R5 ;  /* 0x00000003ff657819 */ /* 0x000fe20000011405 */
[----:B------:R-:W-:Y:S01]  /*1250*/  UIMAD UR6, UR11, UR5, UR4 ;  /* 0x000000050b0672a4 */ /* 0x000fe2000f8e0204 */
[----:B------:R-:W-:Y:S01]  /*1260*/  LOP3.LUT R5, R5, 0xfffffff8, RZ, 0xc0, !PT ;  /* 0xfffffff805057812 */ /* 0x000fe200078ec0ff */
[----:B------:R-:W-:Y:S01]  /*1270*/  UIADD3 UR39, UR39, UR7, URZ ;  /* 0x0000000727277290 */ /* 0x000fe2000fffe03f */
[----:B------:R-:W-:Y:S01]  /*1280*/  SHF.R.S32.HI R74, RZ, 0x1f, R101 ;  /* 0x0000001fff4a7819 */ /* 0x000fe20000011465 */
[----:B------:R-:W-:Y:S01]  /*1290*/  ULDC.64 UR4, c[0x0][0x1e8] ;  /* 0x00007a0000047ab9 */ /* 0x000fe20000000a00 */
[----:B------:R-:W-:Y:S01]  /*12a0*/  IADD3 R78, -R101, UR27, RZ ;  /* 0x0000001b654e7c10 */ /* 0x000fe2000fffe1ff */
[----:B------:R-:W-:Y:S01]  /*12b0*/  IMAD.IADD R14, R64, 0x1, -R5 ;  /* 0x00000001400e7824 */ /* 0x000fe200078e0a05 */
[----:B------:R-:W-:Y:S01]  /*12c0*/  UIMAD UR35, UR19, UR4, URZ ;  /* 0x00000004132372a4 */ /* 0x000fe2000f8e023f */
[----:B------:R-:W-:Y:S01]  /*12d0*/  IMAD.U32 R5, RZ, RZ, UR22 ;  /* 0x00000016ff057e24 */ /* 0x000fe2000f8e00ff */
[----:B------:R-:W-:Y:S01]  /*12e0*/  UIMAD.WIDE.U32 UR38, UR20, UR4, UR38 ;  /* 0x00000004142672a5 */ /* 0x000fe2000f8e0026 */
[C---:B------:R-:W-:Y:S01]  /*12f0*/  IMAD.SHL.U32 R16, R14.reuse, 0x8, RZ ;  /* 0x000000080e107824 */ /* 0x040fe200078e00ff */
[----:B------:R-:W-:Y:S01]  /*1300*/  UIMAD UR7, UR20, UR5, UR35 ;  /* 0x00000005140772a4 */ /* 0x000fe2000f8e0223 */
[----:B------:R-:W-:-:S02]  /*1310*/  IMAD.SHL.U32 R14, R14, 0x4, RZ ;  /* 0x000000040e0e7824 */ /* 0x000fc400078e00ff */
[----:B------:R-:W-:Y:S01]  /*1320*/  IMAD R2, R5, -0x20, R78 ;  /* 0xffffffe005027824 */ /* 0x000fe200078e024e */
[----:B------:R-:W-:Y:S01]  /*1330*/  SHF.R.S32.HI R17, RZ, 0x1f, R16 ;  /* 0x0000001fff117819 */ /* 0x000fe20000011410 */
[----:B------:R-:W-:Y:S01]  /*1340*/  IMAD.SHL.U32 R9, R101, 0x40, RZ ;  /* 0x0000004065097824 */ /* 0x000fe200078e00ff */
[----:B------:R-:W-:Y:S01]  /*1350*/  IADD3 R12, R14, 0x40, RZ ;  /* 0x000000400e0c7810 */ /* 0x000fe20007ffe0ff */
[----:B------:R-:W-:Y:S01]  /*1360*/  IMAD.SHL.U32 R86, R86, 0x8, RZ ;  /* 0x0000000856567824 */ /* 0x000fe200078e00ff */
[----:B------:R-:W-:Y:S01]  /*1370*/  ISETP.GT.AND P2, PT, R2, RZ, PT ;  /* 0x000000ff0200720c */ /* 0x000fe20003f44270 */
[----:B------:R-:W-:Y:S01]  /*1380*/  ULDC.64 UR4, c[0x0][0x1f0] ;  /* 0x00007c0000047ab9 */ /* 0x000fe20000000a00 */
[----:B------:R-:W-:Y:S01]  /*1390*/  ISETP.GE.AND P1, PT, R16, c[0x0][0x1d4], PT ;  /* 0x0000750010007a0c */ /* 0x000fe20003f26270 */
[----:B------:R-:W-:Y:S01]  /*13a0*/  IMAD.IADD R11, R14, 0x1, R12 ;  /* 0x000000010e0b7824 */ /* 0x000fe200078e020c */
[----:B------:R-:W-:Y:S01]  /*13b0*/  LOP3.LUT R9, R9, 0x1c0, RZ, 0xc0, !PT ;  /* 0x000001c009097812 */ /* 0x000fe200078ec0ff */
[----:B------:R-:W-:Y:S01]  /*13c0*/  UIADD3 UR39, UR39, UR7, URZ ;  /* 0x0000000727277290 */ /* 0x000fe2000fffe03f */
[----:B------:R-:W-:Y:S01]  /*13d0*/  IMAD.U32 R112, RZ, RZ, UR11 ;  /* 0x0000000bff707e24 */ /* 0x000fe2000f8e00ff */
[----:B------:R-:W-:Y:S01]  /*13e0*/  IADD3 R100, R16, 0x80, RZ ;  /* 0x0000008010647810 */ /* 0x000fe20007ffe0ff */
[----:B------:R-:W-:Y:S01]  /*13f0*/  IMAD R2, R74, c[0x0][0x1e0], RZ ;  /* 0x000078004a027a24 */ /* 0x000fe200078e02ff */
[----:B------:R-:W-:Y:S01]  /*1400*/  IADD3 R99, R16, 0xc0, RZ ;  /* 0x000000c010637810 */ /* 0x000fe20007ffe0ff */
[----:B------:R-:W-:Y:S01]  /*1410*/  IMAD.WIDE.U32 R118, R101, c[0x0][0x1e0], RZ ;  /* 0x0000780065767a25 */ /* 0x000fe200078e00ff */
[----:B------:R-:W-:-:S02]  /*1420*/  LOP3.LUT R86, R86, 0xfffffe00, RZ, 0xc0, !PT ;  /* 0xfffffe0056567812 */ /* 0x000fc400078ec0ff */
[----:B------:R-:W-:Y:S01]  /*1430*/  LOP3.LUT R98, R9, 0x38, R16, 0xf8, !PT ;  /* 0x0000003809627812 */ /* 0x000fe200078ef810 */
[----:B------:R-:W-:Y:S01]  /*1440*/  IMAD R83, R101, c[0x0][0x1e4], R2 ;  /* 0x0000790065537a24 */ /* 0x000fe200078e0202 */
[----:B------:R-:W-:-:S03]  /*1450*/  SHF.R.U32.HI R7, RZ, 0x3, R9 ;  /* 0x00000003ff077819 */ /* 0x000fc60000011609 */
[----:B------:R-:W-:Y:S01]  /*1460*/  IMAD.IADD R83, R119, 0x1, R83 ;  /* 0x0000000177537824 */ /* 0x000fe200078e0253 */
[----:B------:R-:W-:-:S05]  /*1470*/  LOP3.LUT R98, R86, R98, R7, 0xf6, !PT ;  /* 0x0000006256627212 */ /* 0x000fca00078ef607 */
[----:B------:R-:W-:Y:S01]  /*1480*/  IMAD.SHL.U32 R98, R98, 0x2, RZ ;  /* 0x0000000262627824 */ /* 0x000fe200078e00ff */
[----:B--2---:R1:W2:Y:S01]  /*1490*/  @P0 R2UR UR36, R0 ;  /* 0x00000000002403c2 */ /* 0x0042a200000e0000 */
[----:B-----5:R-:W-:-:S04]  /*14a0*/  IADD3 R81, P0, R101, R79, RZ ;  /* 0x0000004f65517210 */ /* 0x020fc80007f1e0ff */
[----:B------:R-:W-:Y:S01]  /*14b0*/  LEA.HI.X.SX32 R79, R79, R74, 0x1, P0 ;  /* 0x0000004a4f4f7211 */ /* 0x000fe200000f0eff */
[----:B------:R-:W-:Y:S01]  /*14c0*/  IMAD.WIDE.U32 R4, R81, c[0x0][0x238], R16 ;  /* 0x00008e0051047a25 */ /* 0x000fe200078e0010 */
[----:B------:R-:W-:-:S03]  /*14d0*/  ISETP.GE.AND P0, PT, R11, c[0x0][0x1d4], PT ;  /* 0x000075000b007a0c */ /* 0x000fc60003f06270 */
[----:B-1----:R-:W-:Y:S01]  /*14e0*/  IMAD R0, R79, c[0x0][0x238], RZ ;  /* 0x00008e004f007a24 */ /* 0x002fe200078e02ff */
[----:B--2---:R-:W-:-:S03]  /*14f0*/  @UP0 USHF.R.S32.HI UR37, URZ, 0x1f, UR36 ;  /* 0x0000001f3f250899 */ /* 0x004fc60008011424 */
[----:B------:R-:W-:Y:S01]  /*1500*/  IMAD R0, R81, c[0x0][0x23c], R0 ;  /* 0x00008f0051007a24 */ /* 0x000fe200078e0200 */
[----:B------:R-:W-:-:S03]  /*1510*/  @!UP0 UMOV UR36, UR29 ;  /* 0x0000001d00248c82 */ /* 0x000fc60008000000 */
[----:B------:R-:W-:Y:S01]  /*1520*/  IMAD.IADD R5, R5, 0x1, R0 ;  /* 0x0000000105057824 */ /* 0x000fe200078e0200 */
[----:B------:R-:W-:Y:S01]  /*1530*/  @!UP0 UMOV UR37, UR34 ;  /* 0x0000002200258c82 */ /* 0x000fe20008000000 */
[----:B------:R-:W-:Y:S01]  /*1540*/  SEL R0, RZ, 0xffffffff, P0 ;  /* 0xffffffffff007807 */ /* 0x000fe20000000000 */
[----:B------:R-:W-:Y:S01]  /*1550*/  USEL UR34, UR36, URZ, !UP5 ;  /* 0x0000003f24227287 */ /* 0x000fe2000e800000 */
[----:B------:R-:W-:Y:S01]  /*1560*/  IMAD.WIDE.U32 R114, R114, c[0x0][0x240], R4 ;  /* 0x0000900072727a25 */ /* 0x000fe200078e0004 */
[----:B------:R-:W-:Y:S02]  /*1570*/  SEL R5, RZ, 0x1, P1 ;  /* 0x00000001ff057807 */ /* 0x000fe40000800000 */
[----:B------:R-:W-:Y:S01]  /*1580*/  ISETP.GE.AND P1, PT, R100, c[0x0][0x1d4], PT ;  /* 0x0000750064007a0c */ /* 0x000fe20003f26270 */
[----:B------:R-:W-:Y:S01]  /*1590*/  IMAD.SHL.U32 R0, R0, 0x2, RZ ;  /* 0x0000000200007824 */ /* 0x000fe200078e00ff */
[----:B------:R-:W-:Y:S01]  /*15a0*/  IADD3 R115, R115, UR33, RZ ;  /* 0x0000002173737c10 */ /* 0x000fe2000fffe0ff */
[----:B------:R-:W-:Y:S01]  /*15b0*/  USEL UR33, UR37, URZ, !UP5 ;  /* 0x0000003f25217287 */ /* 0x000fe2000e800000 */
[----:B------:R-:W-:Y:S01]  /*15c0*/  ISETP.GE.AND P0, PT, R99, c[0x0][0x1d4], PT ;  /* 0x0000750063007a0c */ /* 0x000fe20003f06270 */
[----:B------:R-:W-:Y:S01]  /*15d0*/  UIMAD.WIDE.U32 UR36, UR34, UR4, UR38 ;  /* 0x00000004222472a5 */ /* 0x000fe2000f8e0026 */
[----:B------:R-:W-:Y:S01]  /*15e0*/  LOP3.LUT R0, R0, 0x2, R5, 0xe2, !PT ;  /* 0x0000000200007812 */ /* 0x000fe200078ee205 */
[----:B------:R-:W-:Y:S01]  /*15f0*/  UIMAD UR7, UR33, UR4, URZ ;  /* 0x00000004210772a4 */ /* 0x000fe2000f8e023f */
[----:B------:R-:W-:Y:S01]  /*1600*/  IMAD.WIDE.U32 R114, R112, c[0x0][0x248], R114 ;  /* 0x0000920070727a25 */ /* 0x000fe200078e0072 */
[----:B------:R-:W-:-:S02]  /*1610*/  SEL R3, RZ, 0x4, P1 ;  /* 0x00000004ff037807 */ /* 0x000fc40000800000 */
[----:B------:R-:W-:Y:S01]  /*1620*/  UIMAD UR5, UR34, UR5, UR7 ;  /* 0x00000005220572a4 */ /* 0x000fe2000f8e0207 */
[----:B------:R-:W-:Y:S02]  /*1630*/  SEL R94, RZ, 0x8, P0 ;  /* 0x00000008ff5e7807 */ /* 0x000fe40000000000 */
[----:B------:R-:W-:Y:S01]  /*1640*/  IADD3 R117, R115, UR6, RZ ;  /* 0x0000000673757c10 */ /* 0x000fe2000fffe0ff */
[----:B------:R-:W-:Y:S01]  /*1650*/  UIADD3 UR35, UR37, UR5, URZ ;  /* 0x0000000525237290 */ /* 0x000fe2000fffe03f */
[----:B------:R-:W-:Y:S01]  /*1660*/  LOP3.LUT R94, R94, R0, R3, 0xfe, !PT ;  /* 0x000000005e5e7212 */ /* 0x000fe200078efe03 */
[----:B------:R-:W-:Y:S05]  /*1670*/  @!P2 BRA `(.L_x_319) ;  /* 0x000001900000a947 */ /* 0x000fea0003800000 */
[----:B------:R-:W-:Y:S01]  /*1680*/  IMAD.U32 R3, RZ, RZ, UR18 ;  /* 0x00000012ff037e24 */ /* 0x000fe2000f8e00ff */
[C---:B------:R-:W-:Y:S01]  /*1690*/  LOP3.LUT R0, R94.reuse, 0xff, RZ, 0xc0, !PT ;  /* 0x000000ff5e007812 */ /* 0x040fe200078ec0ff */
[----:B------:R-:W-:Y:S01]  /*16a0*/  IMAD.MOV.U32 R116, RZ, RZ, R114 ;  /* 0x000000ffff747224 */ /* 0x000fe200078e0072 */
[----:B------:R-:W-:Y:S01]  /*16b0*/  USHF.R.S32.HI UR5, URZ, 0x1f, UR22 ;  /* 0x0000001f3f057899 */ /* 0x000fe20008011416 */
[----:B------:R-:W-:Y:S01]  /*16c0*/  IMAD.SHL.U32 R4, R94, 0x10, RZ ;  /* 0x000000105e047824 */ /* 0x000fe200078e00ff */
[----:B------:R-:W-:Y:S01]  /*16d0*/  UIMAD UR4, UR17, UR22, URZ ;  /* 0x00000016110472a4 */ /* 0x000fe2000f8e023f */
[----:B------:R-:W-:-:S03]  /*16e0*/  IMAD.WIDE.U32 R18, R3, UR22, R116 ;  /* 0x0000001603127c25 */ /* 0x000fc6000f8e0074 */
[----:B------:R-:W-:Y:S01]  /*16f0*/  UIMAD UR4, UR5, UR18, UR4 ;  /* 0x00000012050472a4 */ /* 0x000fe2000f8e0204 */
[----:B------:R-:W-:Y:S01]  /*1700*/  IMAD.SHL.U32 R3, R0, 0x8, RZ ;  /* 0x0000000800037824 */ /* 0x000fe200078e00ff */
[----:B------:R-:W-:Y:S01]  /*1710*/  LOP3.LUT P4, RZ, R4, 0x10, RZ, 0xc0, !PT ;  /* 0x0000001004ff7812 */ /* 0x000fe2000788c0ff */
[C---:B------:R-:W-:Y:S02]  /*1720*/  IMAD.SHL.U32 R2, R0.reuse, 0x4, RZ ;  /* 0x0000000400027824 */ /* 0x040fe400078e00ff */
[----:B------:R-:W-:Y:S01]  /*1730*/  IMAD.SHL.U32 R0, R0, 0x2, RZ ;  /* 0x0000000200007824 */ /* 0x000fe200078e00ff */
[----:B------:R-:W-:Y:S02]  /*1740*/  LOP3.LUT P3, RZ, R3, 0x10, RZ, 0xc0, !PT ;  /* 0x0000001003ff7812 */ /* 0x000fe4000786c0ff */
[----:B------:R-:W-:Y:S02]  /*1750*/  LOP3.LUT P2, RZ, R2, 0x10, RZ, 0xc0, !PT ;  /* 0x0000001002ff7812 */ /* 0x000fe4000784c0ff */
[----:B------:R-:W-:-:S02]  /*1760*/  LOP3.LUT P1, RZ, R0, 0x10, RZ, 0xc0, !PT ;  /* 0x0000001000ff7812 */ /* 0x000fc4000782c0ff */
[----:B------:R-:W-:Y:S02]  /*1770*/  IADD3 R0, R19, UR4, RZ ;  /* 0x0000000413007c10 */ /* 0x000fe4000fffe0ff */
[----:B------:R-:W-:-:S04]  /*1780*/  LEA R2, P0, R18, c[0x0][0x220], 0x1 ;  /* 0x0000880012027a11 */ /* 0x000fc800078008ff */
        /* <DEDUP_REMOVED lines=8> */
.L_x_319:
[----:B------:R-:W-:Y:S05]  /*1810*/  BSYNC B0 ;  /* 0x0000000000007941 */ /* 0x000fea0003800000 */
.L_x_318:
[----:B------:R-:W-:Y:S01]  /*1820*/  IMAD.MOV.U32 R0, RZ, RZ, c[0x0][0x27c] ;  /* 0x00009f00ff007624 */ /* 0x000fe200078e00ff */
[----:B------:R-:W-:Y:S01]  /*1830*/  ISETP.GE.AND P1, PT, R16, c[0x0][0x27c], PT ;  /* 0x00009f0010007a0c */ /* 0x000fe20003f26270 */
[----:B------:R-:W-:Y:S01]  /*1840*/  ULDC.64 UR4, c[0x0][0x260] ;  /* 0x0000980000047ab9 */ /* 0x000fe20000000a00 */
[----:B------:R-:W-:Y:S01]  /*1850*/  ISETP.GE.AND P0, PT, R11, c[0x0][0x27c], PT ;  /* 0x00009f000b007a0c */ /* 0x000fe20003f06270 */
[----:B------:R-:W-:Y:S01]  /*1860*/  UIMAD UR4, UR19, UR4, URZ ;  /* 0x00000004130472a4 */ /* 0x000fe2000f8e023f */
[C---:B------:R-:W-:Y:S01]  /*1870*/  ISETP.GE.AND P6, PT, R0.reuse, 0x1, PT ;  /* 0x000000010000780c */ /* 0x040fe20003fc6270 */
[----:B------:R-:W-:Y:S01]  /*1880*/  IMAD.SHL.U32 R0, R0, 0x2, RZ ;  /* 0x0000000200007824 */ /* 0x000fe200078e00ff */
[----:B-1----:R-:W-:Y:S01]  /*1890*/  SEL R3, RZ, c[0x0][0x27c], !P1 ;  /* 0x00009f00ff037a07 */ /* 0x002fe20004800000 */
[----:B------:R-:W-:Y:S01]  /*18a0*/  UIMAD UR6, UR20, UR5, UR4 ;  /* 0x00000005140672a4 */ /* 0x000fe2000f8e0204 */
[----:B------:R-:W-:Y:S01]  /*18b0*/  IMAD.U32 R19, RZ, RZ, UR20 ;  /* 0x00000014ff137e24 */ /* 0x000fe2000f8e00ff */
[----:B------:R-:W0:Y:S01]  /*18c0*/  LDGDEPBAR ;  /* 0x00000000000079af */ /* 0x000e220000000000 */
[----:B------:R-:W-:Y:S01]  /*18d0*/  IADD3 R5, -R0, c[0x0][0x1d4], RZ ;  /* 0x0000750000057a10 */ /* 0x000fe20007ffe1ff */
[----:B------:R-:W-:Y:S01]  /*18e0*/  IMAD.IADD R3, R16, 0x1, R3 ;  /* 0x0000000110037824 */ /* 0x000fe200078e0203 */
[----:B------:R-:W-:Y:S01]  /*18f0*/  ULDC.64 UR4, c[0x0][0x210] ;  /* 0x0000840000047ab9 */ /* 0x000fe20000000a00 */
[----:B------:R-:W-:Y:S01]  /*1900*/  IMAD.WIDE.U32 R18, R19, c[0x0][0x210], R16 ;  /* 0x0000840013127a25 */ /* 0x000fe200078e0010 */
[CC--:B------:R-:W-:Y:S01]  /*1910*/  SEL R13, R0.reuse, R5.reuse, !P1 ;  /* 0x00000005000d7207 */ /* 0x0c0fe20004800000 */
[----:B------:R-:W-:Y:S01]  /*1920*/  UIMAD UR4, UR19, UR4, URZ ;  /* 0x00000004130472a4 */ /* 0x000fe2000f8e023f */
[----:B------:R-:W-:Y:S01]  /*1930*/  SEL R5, R0, R5, !P0 ;  /* 0x0000000500057207 */ /* 0x000fe20004000000 */
[----:B------:R-:W-:Y:S01]  /*1940*/  IMAD.U32 R21, RZ, RZ, UR20 ;  /* 0x00000014ff157e24 */ /* 0x000fe2000f8e00ff */
[----:B------:R-:W-:Y:S01]  /*1950*/  SEL R0, RZ, c[0x0][0x27c], !P0 ;  /* 0x00009f00ff007a07 */ /* 0x000fe20004000000 */
[----:B------:R-:W-:Y:S01]  /*1960*/  UIMAD UR4, UR20, UR5, UR4 ;  /* 0x00000005140472a4 */ /* 0x000fe2000f8e0204 */
[----:B------:R-:W-:Y:S01]  /*1970*/  SHF.R.S32.HI R4, RZ, 0x1f, R3 ;  /* 0x0000001fff047819 */ /* 0x000fe20000011403 */
[----:B------:R-:W-:Y:S01]  /*1980*/  IMAD.WIDE.U32 R20, R21, c[0x0][0x260], R16 ;  /* 0x0000980015147a25 */ /* 0x000fe200078e0010 */
[----:B------:R-:W-:-:S02]  /*1990*/  SHF.R.S32.HI R2, RZ, 0x1f, R13 ;  /* 0x0000001fff027819 */ /* 0x000fc4000001140d */
[CC--:B------:R-:W-:Y:S01]  /*19a0*/  LEA.HI R93, R4.reuse, R3.reuse, RZ, 0x3 ;  /* 0x00000003045d7211 */ /* 0x0c0fe200078f18ff */
[----:B------:R-:W-:Y:S01]  /*19b0*/  IMAD.IADD R0, R11, 0x1, R0 ;  /* 0x000000010b007824 */ /* 0x000fe200078e0200 */
[----:B------:R-:W-:Y:S01]  /*19c0*/  LEA.HI R4, R4, R3, RZ, 0x6 ;  /* 0x0000000304047211 */ /* 0x000fe200078f30ff */
[----:B------:R-:W-:Y:S01]  /*19d0*/  IMAD R104, R74, c[0x0][0x290], RZ ;  /* 0x0000a4004a687a24 */ /* 0x000fe200078e02ff */
[----:B------:R-:W-:Y:S01]  /*19e0*/  LEA.HI R2, R2, R13, RZ, 0x4 ;  /* 0x0000000d02027211 */ /* 0x000fe200078f20ff */
[----:B------:R-:W-:Y:S01]  /*19f0*/  IMAD R102, R74, c[0x0][0x280], RZ ;  /* 0x0000a0004a667a24 */ /* 0x000fe200078e02ff */
[----:B------:R-:W-:Y:S01]  /*1a00*/  SHF.R.S32.HI R3, RZ, 0x1f, R0 ;  /* 0x0000001fff037819 */ /* 0x000fe20000011400 */
[----:B------:R-:W-:Y:S01]  /*1a10*/  IMAD.SHL.U32 R4, R4, 0x20, RZ ;  /* 0x0000002004047824 */ /* 0x000fe200078e00ff */
[----:B------:R-:W-:Y:S01]  /*1a20*/  LOP3.LUT R8, R9, 0x38, R93, 0xf8, !PT ;  /* 0x0000003809087812 */ /* 0x000fe200078ef85d */
[----:B------:R-:W-:Y:S01]  /*1a30*/  IMAD.WIDE.U32 R108, R101, c[0x0][0x290], R16 ;  /* 0x0000a400656c7a25 */ /* 0x000fe200078e0010 */
[----:B------:R-:W-:-:S02]  /*1a40*/  LEA.HI R92, R3, R0, RZ, 0x3 ;  /* 0x00000000035c7211 */ /* 0x000fc400078f18ff */
[----:B------:R-:W-:Y:S01]  /*1a50*/  LEA.HI R3, R3, R0, RZ, 0x6 ;  /* 0x0000000003037211 */ /* 0x000fe200078f30ff */
[----:B------:R-:W-:Y:S01]  /*1a60*/  IMAD.WIDE.U32 R106, R101, c[0x0][0x280], R16 ;  /* 0x0000a000656a7a25 */ /* 0x000fe200078e0010 */
[----:B------:R-:W-:Y:S02]  /*1a70*/  LOP3.LUT R6, R9, 0x38, R92, 0xf8, !PT ;  /* 0x0000003809067812 */ /* 0x000fe400078ef85c */
[----:B------:R-:W-:Y:S01]  /*1a80*/  SHF.R.S32.HI R0, RZ, 0x1f, R5 ;  /* 0x0000001fff007819 */ /* 0x000fe20000011405 */
[----:B------:R-:W-:Y:S01]  /*1a90*/  IMAD.SHL.U32 R3, R3, 0x20, RZ ;  /* 0x0000002003037824 */ /* 0x000fe200078e00ff */
[----:B------:R-:W-:Y:S01]  /*1aa0*/  LOP3.LUT R87, R6, R7, RZ, 0x3c, !PT ;  /* 0x0000000706577212 */ /* 0x000fe200078e3cff */
[C---:B------:R-:W-:Y:S01]  /*1ab0*/  IMAD R104, R101.reuse, c[0x0][0x294], R104 ;  /* 0x0000a50065687a24 */ /* 0x040fe200078e0268 */
[----:B------:R-:W-:Y:S01]  /*1ac0*/  LEA.HI R0, R0, R5, RZ, 0x4 ;  /* 0x0000000500007211 */ /* 0x000fe200078f20ff */
[----:B------:R-:W-:Y:S01]  /*1ad0*/  IMAD R102, R101, c[0x0][0x284], R102 ;  /* 0x0000a10065667a24 */ /* 0x000fe200078e0266 */
[----:B------:R-:W-:Y:S01]  /*1ae0*/  LOP3.LUT R3, R3, 0x7ffff800, RZ, 0xc0, !PT ;  /* 0x7ffff80003037812 */ /* 0x000fe200078ec0ff */
[----:B------:R-:W-:Y:S01]  /*1af0*/  IMAD.SHL.U32 R97, R94, 0x10, RZ ;  /* 0x000000105e617824 */ /* 0x000fe200078e00ff */
[----:B------:R-:W-:Y:S01]  /*1b00*/  SHF.R.S32.HI R2, RZ, 0x4, R2 ;  /* 0x00000004ff027819 */ /* 0x000fe20000011402 */
[----:B------:R-:W-:Y:S01]  /*1b10*/  IMAD.IADD R109, R109, 0x1, R104 ;  /* 0x000000016d6d7824 */ /* 0x000fe200078e0268 */
[----:B------:R-:W-:Y:S01]  /*1b20*/  IADD3 R87, R87, R3, R86 ;  /* 0x0000000357577210 */ /* 0x000fe20007ffe056 */
[----:B------:R-:W-:Y:S01]  /*1b30*/  IMAD.IADD R107, R107, 0x1, R102 ;  /* 0x000000016b6b7824 */ /* 0x000fe200078e0266 */
[----:B------:R-:W-:Y:S01]  /*1b40*/  SHF.R.S32.HI R3, RZ, 0x4, R0 ;  /* 0x00000004ff037819 */ /* 0x000fe20000011400 */
[----:B------:R-:W-:Y:S01]  /*1b50*/  IMAD.U32 R110, RZ, RZ, UR34 ;  /* 0x00000022ff6e7e24 */ /* 0x000fe2000f8e00ff */
[----:B------:R-:W-:Y:S01]  /*1b60*/  LOP3.LUT R4, R4, 0x7ffff800, RZ, 0xc0, !PT ;  /* 0x7ffff80004047812 */ /* 0x000fe200078ec0ff */
[----:B------:R-:W-:Y:S01]  /*1b70*/  IMAD.WIDE.U32 R108, R65, c[0x0][0x290], R108 ;  /* 0x0000a400416c7a25 */ /* 0x000fe200078e006c */
[----:B------:R-:W-:-:S02]  /*1b80*/  LOP3.LUT R89, R8, R7, RZ, 0x3c, !PT ;  /* 0x0000000708597212 */ /* 0x000fc400078e3cff */
[----:B------:R-:W-:Y:S01]  /*1b90*/  LEA.HI.SX32 R91, R93, R2, 0x1d ;  /* 0x000000025d5b7211 */ /* 0x000fe200078feaff */
[----:B------:R-:W-:Y:S01]  /*1ba0*/  IMAD.WIDE.U32 R106, R65, c[0x0][0x280], R106 ;  /* 0x0000a000416a7a25 */ /* 0x000fe200078e006a */
[----:B------:R-:W-:Y:S02]  /*1bb0*/  LEA.HI.SX32 R3, R92, R3, 0x1d ;  /* 0x000000035c037211 */ /* 0x000fe400078feaff */
[----:B------:R-:W-:Y:S01]  /*1bc0*/  IADD3 R89, R89, R4, R86 ;  /* 0x0000000459597210 */ /* 0x000fe20007ffe056 */
[----:B------:R-:W-:Y:S01]  /*1bd0*/  IMAD.SHL.U32 R87, R87, 0x2, RZ ;  /* 0x0000000257577824 */ /* 0x000fe200078e00ff */
[----:B------:R-:W-:Y:S01]  /*1be0*/  SHF.R.S32.HI R4, RZ, 0x1f, R91 ;  /* 0x0000001fff047819 */ /* 0x000fe2000001145b */
[----:B------:R-:W-:Y:S01]  /*1bf0*/  IMAD.SHL.U32 R90, R3, 0x8, RZ ;  /* 0x00000008035a7824 */ /* 0x000fe200078e00ff */
[----:B------:R-:W-:Y:S01]  /*1c00*/  SHF.R.S32.HI R0, RZ, 0x1f, R3 ;  /* 0x0000001fff007819 */ /* 0x000fe20000011403 */
[----:B------:R-:W-:Y:S01]  /*1c10*/  IMAD.SHL.U32 R89, R89, 0x2, RZ ;  /* 0x0000000259597824 */ /* 0x000fe200078e00ff */
[----:B------:R-:W-:Y:S01]  /*1c20*/  LEA.HI R4, R4, R91, RZ, 0x3 ;  /* 0x0000005b04047211 */ /* 0x000fe200078f18ff */
[----:B------:R-:W-:Y:S01]  /*1c30*/  IMAD.SHL.U32 R91, R91, 0x8, RZ ;  /* 0x000000085b5b7824 */ /* 0x000fe200078e00ff */
[----:B------:R-:W-:-:S02]  /*1c40*/  LEA.HI R0, R0, R3, RZ, 0x3 ;  /* 0x0000000300007211 */ /* 0x000fc400078f18ff */
[C---:B------:R-:W-:Y:S01]  /*1c50*/  LOP3.LUT R2, R9.reuse, 0x38, R90, 0xf8, !PT ;  /* 0x0000003809027812 */ /* 0x040fe200078ef85a */
[----:B------:R-:W-:Y:S01]  /*1c60*/  IMAD.SHL.U32 R4, R4, 0x100, RZ ;  /* 0x0000010004047824 */ /* 0x000fe200078e00ff */
[----:B------:R-:W-:Y:S01]  /*1c70*/  LOP3.LUT R5, R9, 0x38, R91, 0xf8, !PT ;  /* 0x0000003809057812 */ /* 0x000fe200078ef85b */
[----:B------:R-:W-:Y:S01]  /*1c80*/  IMAD.SHL.U32 R0, R0, 0x100, RZ ;  /* 0x0000010000007824 */ /* 0x000fe200078e00ff */
[----:B------:R-:W-:Y:S01]  /*1c90*/  IADD3 R19, R19, UR4, RZ ;  /* 0x0000000413137c10 */ /* 0x000fe2000fffe0ff */
[----:B------:R-:W-:Y:S01]  /*1ca0*/  ULDC.64 UR4, c[0x0][0x290] ;  /* 0x0000a40000047ab9 */ /* 0x000fe20000000a00 */
[-C--:B------:R-:W-:Y:S01]  /*1cb0*/  LOP3.LUT R5, R5, R7.reuse, RZ, 0x3c, !PT ;  /* 0x0000000705057212 */ /* 0x080fe200078e3cff */
[----:B------:R-:W-:Y:S01]  /*1cc0*/  USHF.L.U64.HI UR38, UR4, UR32, UR5 ;  /* 0x0000002004267299 */ /* 0x000fe20008010205 */
[----:B------:R-:W-:Y:S01]  /*1cd0*/  LOP3.LUT R88, R4, 0x7ffff800, RZ, 0xc0, !PT ;  /* 0x7ffff80004587812 */ /* 0x000fe200078ec0ff */
[----:B------:R-:W-:Y:S01]  /*1ce0*/  USHF.L.U32 UR39, UR4, 0x5, URZ ;  /* 0x0000000504277899 */ /* 0x000fe2000800063f */
[----:B------:R-:W-:Y:S01]  /*1cf0*/  LOP3.LUT R7, R2, R7, RZ, 0x3c, !PT ;  /* 0x0000000702077212 */ /* 0x000fe200078e3cff */
[----:B------:R-:W-:Y:S01]  /*1d00*/  IMAD.WIDE.U32 R110, R110, c[0x0][0x218], R18 ;  /* 0x000086006e6e7a25 */ /* 0x000fe200078e0012 */
[----:B------:R-:W-:Y:S01]  /*1d10*/  LOP3.LUT R0, R0, 0x7ffff800, RZ, 0xc0, !PT ;  /* 0x7ffff80000007812 */ /* 0x000fe200078ec0ff */
[----:B------:R-:W-:Y:S01]  /*1d20*/  ULDC.64 UR4, c[0x0][0x280] ;  /* 0x0000a00000047ab9 */ /* 0x000fe20000000a00 */
[----:B------:R-:W-:Y:S01]  /*1d30*/  SHF.R.S32.HI R15, RZ, 0x1f, R14 ;  /* 0x0000001fff0f7819 */ /* 0x000fe2000001140e */
[----:B------:R-:W-:Y:S01]  /*1d40*/  USHF.L.U64.HI UR40, UR4, UR32, UR5 ;  /* 0x0000002004287299 */ /* 0x000fe20008010205 */
[--C-:B------:R-:W-:Y:S01]  /*1d50*/  IADD3 R88, R5, R88, R86.reuse ;  /* 0x0000005805587210 */ /* 0x100fe20007ffe056 */
[----:B------:R-:W-:Y:S01]  /*1d60*/  USHF.L.U32 UR41, UR4, 0x5, URZ ;  /* 0x0000000504297899 */ /* 0x000fe2000800063f */
[----:B------:R-:W-:Y:S01]  /*1d70*/  IADD3 R86, R7, R0, R86 ;  /* 0x0000000007567210 */ /* 0x000fe20007ffe056 */
[----:B------:R-:W-:Y:S01]  /*1d80*/  IMAD.WIDE.U32 R24, R101, c[0x0][0x290], R14 ;  /* 0x0000a40065187a25 */ /* 0x000fe200078e000e */
[----:B------:R-:W-:Y:S01]  /*1d90*/  ULDC.64 UR4, c[0x0][0x1e0] ;  /* 0x0000780000047ab9 */ /* 0x000fe20000000a00 */
[----:B------:R-:W-:Y:S01]  /*1da0*/  SHF.R.S32.HI R0, RZ, 0x1f, R65 ;  /* 0x0000001fff007819 */ /* 0x000fe20000011441 */
[----:B------:R-:W-:Y:S01]  /*1db0*/  USHF.L.U64.HI UR32, UR4, UR32, UR5 ;  /* 0x0000002004207299 */ /* 0x000fe20008010205 */
[----:B------:R-:W-:Y:S01]  /*1dc0*/  IADD3 R21, R21, UR6, RZ ;  /* 0x0000000615157c10 */ /* 0x000fe2000fffe0ff */
[C---:B------:R-:W-:Y:S01]  /*1dd0*/  IMAD.WIDE.U32 R22, R101.reuse, c[0x0][0x280], R14 ;  /* 0x0000a00065167a25 */ /* 0x040fe200078e000e */
[----:B------:R-:W-:Y:S01]  /*1de0*/  USHF.L.U32 UR42, UR4, 0x5, URZ ;  /* 0x00000005042a7899 */ /* 0x000fe2000800063f */
[----:B------:R-:W-:Y:S01]  /*1df0*/  LOP3.LUT R94, R94, 0xff, RZ, 0xc0, !PT ;  /* 0x000000ff5e5e7812 */ /* 0x000fe200078ec0ff */
[----:B------:R-:W-:Y:S01]  /*1e00*/  ULDC.64 UR6, c[0x0][0x268] ;  /* 0x00009a0000067ab9 */ /* 0x000fe20000000a00 */
[----:B------:R-:W-:Y:S01]  /*1e10*/  IMAD.IADD R105, R104, 0x1, R25 ;  /* 0x0000000168697824 */ /* 0x000fe200078e0219 */
[----:B------:R-:W-:Y:S01]  /*1e20*/  ULDC.64 UR4, c[0x0][0x218] ;  /* 0x0000860000047ab9 */ /* 0x000fe20000000a00 */
[----:B------:R-:W-:Y:S01]  /*1e30*/  IMAD.IADD R103, R102, 0x1, R23 ;  /* 0x0000000166677824 */ /* 0x000fe200078e0217 */
[----:B------:R-:W-:Y:S01]  /*1e40*/  UIMAD UR6, UR10, UR6, URZ ;  /* 0x000000060a0672a4 */ /* 0x000fe2000f8e023f */
[C---:B------:R-:W-:Y:S01]  /*1e50*/  IMAD R2, R0.reuse, c[0x0][0x290], RZ ;  /* 0x0000a40000027a24 */ /* 0x040fe200078e02ff */
[----:B------:R-:W-:Y:S01]  /*1e60*/  UIMAD UR4, UR33, UR4, URZ ;  /* 0x00000004210472a4 */ /* 0x000fe2000f8e023f */
[----:B------:R-:W-:Y:S01]  /*1e70*/  IMAD.MOV.U32 R104, RZ, RZ, R24 ;  /* 0x000000ffff687224 */ /* 0x000fe200078e0018 */
[----:B------:R-:W-:Y:S01]  /*1e80*/  UIMAD UR6, UR11, UR7, UR6 ;  /* 0x000000070b0672a4 */ /* 0x000fe2000f8e0206 */
[----:B------:R-:W-:Y:S01]  /*1e90*/  IMAD.MOV.U32 R102, RZ, RZ, R22 ;  /* 0x000000ffff667224 */ /* 0x000fe200078e0016 */
[----:B------:R-:W-:Y:S01]  /*1ea0*/  UIMAD UR5, UR34, UR5, UR4 ;  /* 0x00000005220572a4 */ /* 0x000fe2000f8e0204 */
[----:B------:R-:W-:Y:S01]  /*1eb0*/  IMAD R0, R0, c[0x0][0x280], RZ ;  /* 0x0000a00000007a24 */ /* 0x000fe200078e02ff */
[----:B------:R-:W-:Y:S01]  /*1ec0*/  IADD3 R75, P2, R101, UR9, RZ ;  /* 0x00000009654b7c10 */ /* 0x000fe2000ff5e0ff */
[----:B------:R-:W-:Y:S01]  /*1ed0*/  IMAD.SHL.U32 R96, R94, 0x8, RZ ;  /* 0x000000085e607824 */ /* 0x000fe200078e00ff */
[----:B------:R-:W-:Y:S01]  /*1ee0*/  IADD3 R71, P1, P0, R118, UR36, R16 ;  /* 0x0000002476477c10 */ /* 0x000fe2000f83e010 */
[----:B------:R-:W-:Y:S01]  /*1ef0*/  IMAD.SHL.U32 R95, R94, 0x4, RZ ;  /* 0x000000045e5f7824 */ /* 0x000fe200078e00ff */
[----:B------:R-:W-:Y:S01]  /*1f00*/  LOP3.LUT R93, R93, 0xfffffff8, RZ, 0xc0, !PT ;  /* 0xfffffff85d5d7812 */ /* 0x000fe200078ec0ff */
[----:B------:R-:W-:Y:S01]  /*1f10*/  IMAD.WIDE.U32 R112, R112, c[0x0][0x268], R20 ;  /* 0x00009a0070707a25 */ /* 0x000fe200078e0014 */
[----:B------:R-:W-:Y:S01]  /*1f20*/  LOP3.LUT R92, R92, 0xfffffff8, RZ, 0xc0, !PT ;  /* 0xfffffff85c5c7812 */ /* 0x000fe200078ec0ff */
[----:B------:R-:W-:Y:S01]  /*1f30*/  ULDC.U8 UR4, c[0x0][0x298] ;  /* 0x0000a60000047ab9 */ /* 0x000fe20000000000 */
[----:B------:R-:W-:Y:S01]  /*1f40*/  IADD3 R10, R14, 0x60, RZ ;  /* 0x000000600e0a7810 */ /* 0x000fe20007ffe0ff */
[----:B------:R-:W-:Y:S01]  /*1f50*/  IMAD.SHL.U32 R94, R94, 0x2, RZ ;  /* 0x000000025e5e7824 */ /* 0x000fe200078e00ff */
[----:B------:R-:W-:Y:S01]  /*1f60*/  IADD3 R9, R14, 0x20, RZ ;  /* 0x000000200e097810 */ /* 0x000fe20007ffe0ff */
[C---:B------:R-:W-:Y:S01]  /*1f70*/  IMAD R67, R65.reuse, c[0x0][0x294], R2 ;  /* 0x0000a50041437a24 */ /* 0x040fe200078e0202 */
[----:B------:R-:W-:Y:S01]  /*1f80*/  ISETP.NE.AND P5, PT, RZ, UR4, PT ;  /* 0x00000004ff007c0c */ /* 0x000fe2000bfa5270 */
[----:B------:R-:W-:Y:S01]  /*1f90*/  IMAD R3, R65, c[0x0][0x284], R0 ;  /* 0x0000a10041037a24 */ /* 0x000fe200078e0200 */
[----:B------:R-:W-:Y:S01]  /*1fa0*/  LOP3.LUT R97, R97, 0x10, RZ, 0xc0, !PT ;  /* 0x0000001061617812 */ /* 0x000fe200078ec0ff */
[----:B------:R-:W-:Y:S01]  /*1fb0*/  IMAD.WIDE.U32 R104, R65, c[0x0][0x290], R104 ;  /* 0x0000a40041687a25 */ /* 0x000fe200078e0068 */
[----:B------:R-:W-:-:S02]  /*1fc0*/  IADD3.X R74, R74, UR8, RZ, P2, !PT ;  /* 0x000000084a4a7c10 */ /* 0x000fc400097fe4ff */
[----:B------:R-:W-:Y:S01]  /*1fd0*/  IADD3.X R70, R83, UR35, R17, P1, P0 ;  /* 0x0000002353467c10 */ /* 0x000fe20008fe0411 */
[----:B------:R-:W-:Y:S01]  /*1fe0*/  IMAD.WIDE.U32 R102, R65, c[0x0][0x280], R102 ;  /* 0x0000a00041667a25 */ /* 0x000fe200078e0066 */
[----:B------:R-:W-:Y:S02]  /*1ff0*/  LOP3.LUT R96, R96, 0x10, RZ, 0xc0, !PT ;  /* 0x0000001060607812 */ /* 0x000fe400078ec0ff */
[----:B------:R-:W-:Y:S01]  /*2000*/  LOP3.LUT R95, R95, 0x10, RZ, 0xc0, !PT ;  /* 0x000000105f5f7812 */ /* 0x000fe200078ec0ff */
[----:B------:R-:W-:Y:S01]  /*2010*/  IMAD.IADD R69, R109, 0x1, R67 ;  /* 0x000000016d457824 */ /* 0x000fe200078e0243 */
[----:B------:R-:W-:Y:S01]  /*2020*/  LOP3.LUT R94, R94, 0x10, RZ, 0xc0, !PT ;  /* 0x000000105e5e7812 */ /* 0x000fe200078ec0ff */
[----:B------:R-:W-:Y:S01]  /*2030*/  IMAD.IADD R68, R107, 0x1, R3 ;  /* 0x000000016b447824 */ /* 0x000fe200078e0203 */
[----:B------:R-:W-:Y:S01]  /*2040*/  IADD3 R77, R113, UR6, RZ ;  /* 0x00000006714d7c10 */ /* 0x000fe2000fffe0ff */
[----:B------:R-:W-:Y:S01]  /*2050*/  IMAD.IADD R67, R67, 0x1, R105 ;  /* 0x0000000143437824 */ /* 0x000fe200078e0269 */
[----:B------:R-:W-:Y:S01]  /*2060*/  IADD3 R73, R111, UR5, RZ ;  /* 0x000000056f497c10 */ /* 0x000fe2000fffe0ff */
[----:B------:R-:W-:Y:S01]  /*2070*/  IMAD.IADD R66, R3, 0x1, R103 ;  /* 0x0000000103427824 */ /* 0x000fe200078e0267 */
[----:B------:R-:W-:Y:S01]  /*2080*/  SHF.R.S32.HI R85, RZ, 0x1f, R93 ;  /* 0x0000001fff557819 */ /* 0x000fe2000001145d */
[----:B------:R-:W-:Y:S01]  /*2090*/  IMAD.SHL.U32 R88, R88, 0x2, RZ ;  /* 0x0000000258587824 */ /* 0x000fe200078e00ff */
[----:B------:R-:W-:Y:S01]  /*20a0*/  SHF.R.S32.HI R84, RZ, 0x1f, R92 ;  /* 0x0000001fff547819 */ /* 0x000fe2000001145c */
[----:B------:R-:W-:Y:S01]  /*20b0*/  IMAD.SHL.U32 R86, R86, 0x2, RZ ;  /* 0x0000000256567824 */ /* 0x000fe200078e00ff */
[----:B------:R-:W-:-:S02]  /*20c0*/  SHF.R.S32.HI R82, RZ, 0x1f, R91 ;  /* 0x0000001fff527819 */ /* 0x000fc4000001145b */
[----:B------:R-:W-:Y:S01]  /*20d0*/  SHF.R.S32.HI R80, RZ, 0x1f, R90 ;  /* 0x0000001fff507819 */ /* 0x000fe2000001145a */
[----:B------:R-:W-:Y:S06]  /*20e0*/  BAR.SYNC.DEFER_BLOCKING 0x0 ;  /* 0x0000000000007b1d */ /* 0x000fec0000010000 */
.L_x_338:
[----:B------:R-:W-:Y:S01]  /*20f0*/  USHF.R.S32.HI UR8, URZ, 0x1f, UR22 ;  /* 0x0000001f3f087899 */ /* 0x000fe20008011416 */
[----:B------:R-:W-:Y:S04]  /*2100*/  DEPBAR.LE SB0, 0x0 ;  /* 0x000080000000791a */ /* 0x000fe80000000000 */
[----:B------:R-:W-:Y:S01]  /*2110*/  UIMAD UR7, UR32, UR22, URZ ;  /* 0x00000016200772a4 */ /* 0x000fe2000f8e023f */
[----:B------:R-:W-:Y:S01]  /*2120*/  BAR.SYNC.DEFER_BLOCKING 0x0 ;  /* 0x0000000000007b1d */ /* 0x000fe20000010000 */
[----:B------:R-:W-:Y:S02]  /*2130*/  UIMAD.WIDE.U32 UR46, UR42, UR22, URZ ;  /* 0x000000162a2e72a5 */ /* 0x000fe4000f8e003f */
[----:B------:R-:W-:Y:S04]  /*2140*/  UIMAD UR7, UR8, UR42, UR7 ;  /* 0x0000002a080772a4 */ /* 0x000fe8000f8e0207 */
[----:B------:R-:W-:Y:S01]  /*2150*/  IADD3 R3, P1, R71, UR46, RZ ;  /* 0x0000002e47037c10 */ /* 0x000fe2000ff3e0ff */
[----:B------:R-:W-:Y:S03]  /*2160*/  UIADD3 UR7, UR47, UR7, URZ ;  /* 0x000000072f077290 */ /* 0x000fe6000fffe03f */
[C---:B-----5:R-:W-:Y:S03]  /*2170*/  LEA R54, P0, R3.reuse, c[0x0][0x1c8], 0x1 ;  /* 0x0000720003367a11 */ /* 0x060fe600078008ff */
[----:B------:R-:W-:Y:S04]  /*2180*/  IADD3.X R0, R70, UR7, RZ, P1, !PT ;  /* 0x0000000746007c10 */ /* 0x000fe80008ffe4ff */
[----:B------:R-:W-:Y:S01]  /*2190*/  LEA.HI.X R55, R3, c[0x0][0x1cc], R0, 0x1, P0 ;  /* 0x0000730003377a11 */ /* 0x000fe200000f0c00 */
[----:B------:R-:W-:Y:S01]  /*21a0*/  BSSY B1, `(.L_x_320) ;  /* 0x0000264000017945 */ /* 0x000fe20003800000 */
[----:B-1----:R-:W-:-:S05]  /*21b0*/  @!P6 BRA `(.L_x_321) ;  /* 0x000025000000e947 */ /* 0x002fca0003800000 */
[----:B------:R-:W-:Y:S02]  /*21c0*/  UIMAD UR6, UR40, UR22, URZ ;  /* 0x00000016280672a4 */ /* 0x000fe4000f8e023f */
[----:B------:R-:W-:Y:S02]  /*21d0*/  UIMAD UR5, UR38, UR22, URZ ;  /* 0x00000016260572a4 */ /* 0x000fe4000f8e023f */
[----:B------:R-:W-:Y:S02]  /*21e0*/  UIMAD UR4, UR22, -0x20, UR27 ;  /* 0xffffffe0160478a4 */ /* 0x000fe4000f8e021b */
[----:B------:R-:W-:Y:S02]  /*21f0*/  UIMAD.WIDE.U32 UR44, UR41, UR22, URZ ;  /* 0x00000016292c72a5 */ /* 0x000fe4000f8e003f */
[----:B------:R-:W-:Y:S02]  /*2200*/  UIMAD.WIDE.U32 UR10, UR39, UR22, URZ ;  /* 0x00000016270a72a5 */ /* 0x000fe4000f8e003f */
[----:B------:R-:W-:Y:S02]  /*2210*/  UIMAD UR6, UR8, UR41, UR6 ;  /* 0x00000029080672a4 */ /* 0x000fe4000f8e0206 */
[----:B------:R-:W-:Y:S02]  /*2220*/  UIMAD UR5, UR8, UR39, UR5 ;  /* 0x00000027080572a4 */ /* 0x000fe4000f8e0205 */
[----:B------:R-:W-:Y:S02]  /*2230*/  UISETP.LT.AND UP0, UPT, UR4, 0x20, UPT ;  /* 0x000000200400788c */ /* 0x000fe4000bf01270 */
[----:B------:R-:W-:Y:S02]  /*2240*/  UIADD3 UR6, UR45, UR6, URZ ;  /* 0x000000062d067290 */ /* 0x000fe4000fffe03f */
[----:B------:R-:W-:Y:S02]  /*2250*/  UIADD3 UR5, UR11, UR5, URZ ;  /* 0x000000050b057290 */ /* 0x000fe4000fffe03f */
[----:B------:R-:W-:Y:S01]  /*2260*/  USEL UR4, UR4, 0x20, UP0 ;  /* 0x0000002004047887 */ /* 0x000fe20008000000 */
[----:B------:R-:W-:-:S05]  /*2270*/  @!P5 BRA `(.L_x_322) ;  /* 0x000012600000d947 */ /* 0x000fca0003800000 */
[----:B------:R-:W-:Y:S01]  /*2280*/  ISETP.GE.AND P4, PT, R101, UR4, PT ;  /* 0x0000000465007c0c */ /* 0x000fe2000bf86270 */
        /* <DEDUP_REMOVED lines=10> */
[----:B------:R-:W-:Y:S01]  /*2330*/  IADD3 R3, P1, R102, UR44, RZ ;  /* 0x0000002c66037c10 */ /* 0x000fe2000ff3e0ff */
[----:B------:R-:W-:Y:S01]  /*2340*/  CS2R R30, SRZ ;  /* 0x00000000001e7805 */ /* 0x000fe2000001ff00 */
[----:B------:R-:W-:Y:S01]  /*2350*/  IADD3 R5, P0, R104, UR10, RZ ;  /* 0x0000000a68057c10 */ /* 0x000fe2000ff1e0ff */
[----:B------:R-:W-:Y:S01]  /*2360*/  CS2R R32, SRZ ;  /* 0x0000000000207805 */ /* 0x000fe2000001ff00 */
[----:B------:R-:W-:Y:S01]  /*2370*/  IADD3.X R0, R66, UR6, RZ, P1, !PT ;  /* 0x0000000642007c10 */ /* 0x000fe20008ffe4ff */
[----:B------:R-:W-:Y:S01]  /*2380*/  CS2R R26, SRZ ;  /* 0x00000000001a7805 */ /* 0x000fe2000001ff00 */
[----:B------:R-:W-:Y:S01]  /*2390*/  LEA R6, P1, R3, c[0x0][0x270], 0x1 ;  /* 0x00009c0003067a11 */ /* 0x000fe200078208ff */
[----:B------:R-:W-:Y:S01]  /*23a0*/  CS2R R18, SRZ ;  /* 0x0000000000127805 */ /* 0x000fe2000001ff00 */
[----:B------:R-:W-:Y:S01]  /*23b0*/  IADD3.X R2, R67, UR5, RZ, P0, !PT ;  /* 0x0000000543027c10 */ /* 0x000fe200087fe4ff */
[----:B------:R-:W-:Y:S01]  /*23c0*/  CS2R R52, SRZ ;  /* 0x0000000000347805 */ /* 0x000fe2000001ff00 */
[----:B------:R-:W-:Y:S01]  /*23d0*/  LEA R4, P0, R5, c[0x0][0x288], 0x1 ;  /* 0x0000a20005047a11 */ /* 0x000fe200078008ff */
[----:B------:R-:W-:Y:S01]  /*23e0*/  CS2R R50, SRZ ;  /* 0x0000000000327805 */ /* 0x000fe2000001ff00 */
[----:B------:R-:W-:Y:S01]  /*23f0*/  LEA.HI.X R7, R3, c[0x0][0x274], R0, 0x1, P1 ;  /* 0x00009d0003077a11 */ /* 0x000fe200008f0c00 */
[----:B------:R-:W-:Y:S01]  /*2400*/  CS2R R46, SRZ ;  /* 0x00000000002e7805 */ /* 0x000fe2000001ff00 */
[----:B------:R-:W-:Y:S01]  /*2410*/  ISETP.GE.AND P3, PT, R14, c[0x0][0x27c], PT ;  /* 0x00009f000e007a0c */ /* 0x000fe20003f66270 */
[----:B------:R-:W-:Y:S01]  /*2420*/  CS2R R42, SRZ ;  /* 0x00000000002a7805 */ /* 0x000fe2000001ff00 */
[----:B------:R-:W-:Y:S02]  /*2430*/  LEA.HI.X R5, R5, c[0x0][0x28c], R2, 0x1, P0 ;  /* 0x0000a30005057a11 */ /* 0x000fe400000f0c02 */
[----:B------:R-:W-:Y:S02]  /*2440*/  ISETP.GE.AND P2, PT, R9, c[0x0][0x27c], PT ;  /* 0x00009f0009007a0c */ /* 0x000fe40003f46270 */
[----:B------:R-:W-:Y:S02]  /*2450*/  ISETP.GE.AND P1, PT, R12, c[0x0][0x27c], PT ;  /* 0x00009f000c007a0c */ /* 0x000fe40003f26270 */
[----:B------:R-:W-:Y:S05]  /*2460*/  ISETP.GE.AND P0, PT, R10, c[0x0][0x27c], PT ;  /* 0x00009f000a007a0c */ /* 0x000fea0003f06270 */
[----:B------:R1:W5:Y:S04]  /*2470*/  @!P3 LDG.E.64 R30, [R6.64] ;  /* 0x0000001e061eb981 */ /* 0x000368000c1e1b00 */
[----:B------:R1:W5:Y:S04]  /*2480*/  @!P2 LDG.E.64 R32, [R6.64+0x40] ;  /* 0x0000401e0620a981 */ /* 0x000368000c1e1b00 */
[----:B------:R1:W5:Y:S04]  /*2490*/  @!P1 LDG.E.64 R26, [R6.64+0x80] ;  /* 0x0000801e061a9981 */ /* 0x000368000c1e1b00 */
[----:B------:R1:W5:Y:S04]  /*24a0*/  @!P0 LDG.E.64 R18, [R6.64+0xc0] ;  /* 0x0000c01e06128981 */ /* 0x000368000c1e1b00 */
[----:B------:R1:W5:Y:S04]  /*24b0*/  @!P3 LDG.E.64 R52, [R4.64] ;  /* 0x0000001e0434b981 */ /* 0x000368000c1e1b00 */
[----:B------:R1:W5:Y:S04]  /*24c0*/  @!P2 LDG.E.64 R50, [R4.64+0x40] ;  /* 0x0000401e0432a981 */ /* 0x000368000c1e1b00 */
[----:B------:R1:W5:Y:S04]  /*24d0*/  @!P1 LDG.E.64 R46, [R4.64+0x80] ;  /* 0x0000801e042e9981 */ /* 0x000368000c1e1b00 */
[----:B------:R1:W5:Y:S02]  /*24e0*/  @!P0 LDG.E.64 R42, [R4.64+0xc0] ;  /* 0x0000c01e042a8981 */ /* 0x000364000c1e1b00 */
.L_x_324:
[----:B------:R-:W-:Y:S05]  /*24f0*/  BSYNC B0 ;  /* 0x0000000000007941 */ /* 0x000fea0003800000 */
.L_x_323:
        /* <DEDUP_REMOVED lines=8> */
[----:B-1----:R-:W-:Y:S01]  /*2580*/  PRMT R7, R0, 0x7610, R7 ;  /* 0x0000761000077816 */ /* 0x002fe20000000007 */
        /* <DEDUP_REMOVED lines=74> */
.L_x_327:
[----:B------:R-:W-:Y:S05]  /*2a30*/  BSYNC B0 ;  /* 0x0000000000007941 */ /* 0x000fea0003800000 */
.L_x_326:
        /* <DEDUP_REMOVED lines=56> */
.L_x_329:
[----:B------:R-:W-:Y:S05]  /*2dc0*/  BSYNC B0 ;  /* 0x0000000000007941 */ /* 0x000fea0003800000 */
.L_x_328:
        /* <DEDUP_REMOVED lines=56> */
.L_x_331:
[----:B------:R-:W-:Y:S05]  /*3150*/  BSYNC B0 ;  /* 0x0000000000007941 */ /* 0x000fea0003800000 */
.L_x_330:
        /* <DEDUP_REMOVED lines=56> */
.L_x_322:
        /* <DEDUP_REMOVED lines=13> */
[----:B------:R-:W-:Y:S01]  /*35b0*/  ISETP.GE.AND P2, PT, R16, c[0x0][0x27c], PT ;  /* 0x00009f0010007a0c */ /* 0x000fe20003f46270 */
[----:B------:R-:W-:Y:S01]  /*35c0*/  CS2R R24, SRZ ;  /* 0x0000000000187805 */ /* 0x000fe2000001ff00 */
[----:B------:R-:W-:Y:S01]  /*35d0*/  ISETP.GE.AND P1, PT, R11, c[0x0][0x27c], PT ;  /* 0x00009f000b007a0c */ /* 0x000fe20003f26270 */
[----:B------:R-:W-:Y:S01]  /*35e0*/  CS2R R54, SRZ ;  /* 0x0000000000367805 */ /* 0x000fe2000001ff00 */
[----:B------:R-:W-:Y:S01]  /*35f0*/  IADD3 R5, P0, R108, UR10, RZ ;  /* 0x0000000a6c057c10 */ /* 0x000fe2000ff1e0ff */
[----:B------:R-:W-:Y:S01]  /*3600*/  CS2R R52, SRZ ;  /* 0x0000000000347805 */ /* 0x000fe2000001ff00 */
[----:B------:R-:W-:Y:S02]  /*3610*/  IADD3.X R0, R68, UR6, RZ, P4, !PT ;  /* 0x0000000644007c10 */ /* 0x000fe4000a7fe4ff */
[----:B------:R-:W-:Y:S02]  /*3620*/  LEA R6, P4, R3, c[0x0][0x270], 0x1 ;  /* 0x00009c0003067a11 */ /* 0x000fe400078808ff */
[----:B------:R-:W-:Y:S02]  /*3630*/  IADD3.X R2, R69, UR5, RZ, P0, !PT ;  /* 0x0000000545027c10 */ /* 0x000fe400087fe4ff */
[----:B------:R-:W-:Y:S02]  /*3640*/  LEA R4, P0, R5, c[0x0][0x288], 0x1 ;  /* 0x0000a20005047a11 */ /* 0x000fe400078008ff */
[----:B------:R-:W-:Y:S02]  /*3650*/  LEA.HI.X R7, R3, c[0x0][0x274], R0, 0x1, P4 ;  /* 0x00009d0003077a11 */ /* 0x000fe400020f0c00 */
[----:B------:R-:W-:Y:S03]  /*3660*/  LEA.HI.X R5, R5, c[0x0][0x28c], R2, 0x1, P0 ;  /* 0x0000a30005057a11 */ /* 0x000fe600000f0c02 */
[----:B------:R1:W5:Y:S04]  /*3670*/  @!P2 LDG.E.128 R32, [R6.64] ;  /* 0x0000001e0620a981 */ /* 0x000368000c1e1d00 */
[----:B------:R1:W5:Y:S04]  /*3680*/  @!P1 LDG.E.128 R24, [R6.64+0x80] ;  /* 0x0000801e06189981 */ /* 0x000368000c1e1d00 */
[----:B------:R1:W5:Y:S04]  /*3690*/  @!P2 LDG.E.128 R40, [R4.64] ;  /* 0x0000001e0428a981 */ /* 0x000368000c1e1d00 */
[----:B------:R1:W5:Y:S02]  /*36a0*/  @!P1 LDG.E.128 R52, [R4.64+0x80] ;  /* 0x0000801e04349981 */ /* 0x000364000c1e1d00 */
.L_x_333:
[----:B------:R-:W-:Y:S05]  /*36b0*/  BSYNC B0 ;  /* 0x0000000000007941 */ /* 0x000fea0003800000 */
.L_x_332:
[----:B------:R-:W-:Y:S04]  /*36c0*/  IADD3 R72, P0, R118, UR46, RZ ;  /* 0x0000002e76487c10 */ /* 0x000fe8000ff1e0ff */
[----:B------:R-:W-:Y:S01]  /*36d0*/  IADD3.X R121, R83, UR7, RZ, P0, !PT ;  /* 0x0000000753797c10 */ /* 0x000fe200087fe4ff */
        /* <DEDUP_REMOVED lines=24> */
[----:B------:R-:W-:Y:S01]  /*3860*/  IADD3 R51, P3, P2, R72, UR36, R93 ;  /* 0x0000002448337c10 */ /* 0x000fe2000fa7e05d */
[----:B------:R-:W-:Y:S01]  /*3870*/  IMAD.MOV.U32 R37, RZ, RZ, R41 ;  /* 0x000000ffff257224 */ /* 0x000fe200078e0029 */
[----:B------:R-:W-:Y:S01]  /*3880*/  MOV R45, R42 ;  /* 0x0000002a002d7202 */ /* 0x000fe20000000f00 */
[----:B------:R-:W-:Y:S01]  /*3890*/  IMAD.MOV.U32 R29, RZ, RZ, R33 ;  /* 0x000000ffff1d7224 */ /* 0x000fe200078e0021 */
[----:B------:R-:W-:Y:S01]  /*38a0*/  IADD3.X R76, R121, UR35, R85, P3, P2 ;  /* 0x00000023794c7c10 */ /* 0x000fe20009fe4455 */
[----:B------:R-:W1:Y:S01]  /*38b0*/  LDS.128 R56, [R89+0xc080] ;  /* 0x00c0800059387984 */ /* 0x000e620000000c00 */
[C---:B------:R-:W-:Y:S01]  /*38c0*/  LEA R124, P4, R51.reuse, c[0x0][0x1c8], 0x1 ;  /* 0x00007200337c7a11 */ /* 0x040fe200078808ff */
[----:B------:R-:W-:Y:S02]  /*38d0*/  IMAD.MOV.U32 R30, RZ, RZ, R32 ;  /* 0x000000ffff1e7224 */ /* 0x000fe400078e0020 */
[----:B------:R-:W-:Y:S01]  /*38e0*/  @!P0 SHF.R.U64 R39, R40, 0x10, R41 ;  /* 0x0000001028278819 */ /* 0x000fe20000001229 */
[----:B------:R-:W-:Y:S01]  /*38f0*/  IMAD.MOV.U32 R49, RZ, RZ, R43 ;  /* 0x000000ffff317224 */ /* 0x000fe200078e002b */
[----:B------:R-:W-:Y:S02]  /*3900*/  @!P0 SHF.R.U32.HI R40, RZ, 0x10, R41 ;  /* 0x00000010ff288819 */ /* 0x000fe40000011629 */
[----:B------:R-:W-:Y:S02]  /*3910*/  LEA.HI.X R125, R51, c[0x0][0x1cc], R76, 0x1, P4 ;  /* 0x00007300337d7a11 */ /* 0x000fe400020f0c4c */
[----:B------:R-:W-:Y:S02]  /*3920*/  @!P1 IADD3 R120, P3, P2, R72, UR36, R91 ;  /* 0x0000002448789c10 */ /* 0x000fe4000fa7e05b */
[----:B------:R-:W-:Y:S02]  /*3930*/  @!P0 SHF.R.U64 R42, R42, 0x10, R43 ;  /* 0x000000102a2a8819 */ /* 0x000fe4000000122b */
[----:B------:R-:W-:Y:S02]  /*3940*/  @!P1 IADD3.X R123, R121, UR35, R82, P3, P2 ;  /* 0x00000023797b9c10 */ /* 0x000fe40009fe4452 */
        /* <DEDUP_REMOVED lines=75> */
[-C--:B------:R-:W-:Y:S02]  /*3e00*/  @!P0 FFMA.FTZ R131, R47, R30.reuse, -R131 ;  /* 0x0000001e2f838223 */ /* 0x080fe40000010883 */
[----:B------:R-:W-:Y:S01]  /*3e10*/  @!P0 FFMA.FTZ R128, R50, R29, -R128 ;  /* 0x0000001d32808223 */ /* 0x000fe20000010880 */
[----:B------:R-:W-:Y:S01]  /*3e20*/  @!P0 F2FP.BF16.PACK_AB R51, R120, R51 ;  /* 0x000000337833823e */ /* 0x000fe200000010ff */
[----:B------:R-:W-:Y:S02]  /*3e30*/  @!P0 FMUL.FTZ R7, R31, R30 ;  /* 0x0000001e1f078220 */ /* 0x000fe40000410000 */
[----:B------:R-:W-:Y:S01]  /*3e40*/  @!P0 FFMA.FTZ R5, R44, R43, R5 ;  /* 0x0000002b2c058223 */ /* 0x000fe20000010005 */
[----:B------:R-:W-:Y:S01]  /*3e50*/  @!P0 MOV R56, R51 ;  /* 0x0000003300388202 */ /* 0x000fe20000000f00 */
[----:B------:R-:W-:Y:S01]  /*3e60*/  @!P0 FMUL.FTZ R8, R32, R29 ;  /* 0x0000001d20088220 */ /* 0x000fe20000410000 */
[----:B------:R-:W-:Y:S01]  /*3e70*/  @!P0 F2FP.BF16.PACK_AB R131, R128, R131 ;  /* 0x000000838083823e */ /* 0x000fe200000010ff */
[----:B------:R-:W-:Y:S01]  /*3e80*/  @!P0 FFMA.FTZ R6, R45, R46, R6 ;  /* 0x0000002e2d068223 */ /* 0x000fe20000010006 */
[----:B------:R-:W-:Y:S01]  /*3e90*/  @!P0 F2FP.BF16.PACK_AB R51, R2, R0 ;  /* 0x000000000233823e */ /* 0x000fe200000010ff */
[----:B------:R-:W-:Y:S01]  /*3ea0*/  @!P0 FFMA.FTZ R7, R48, R47, R7 ;  /* 0x0000002f30078223 */ /* 0x000fe20000010007 */
[----:B------:R-:W-:Y:S01]  /*3eb0*/  @!P0 MOV R59, R131 ;  /* 0x00000083003b8202 */ /* 0x000fe20000000f00 */
[----:B------:R-:W-:Y:S01]  /*3ec0*/  @!P0 FFMA.FTZ R8, R49, R50, R8 ;  /* 0x0000003231088223 */ /* 0x000fe20000010008 */
[----:B------:R-:W-:Y:S01]  /*3ed0*/  @!P0 F2FP.BF16.PACK_AB R120, R6, R5 ;  /* 0x000000050678823e */ /* 0x000fe200000010ff */
        /* <DEDUP_REMOVED lines=10> */
.L_x_335:
[----:B------:R-:W-:Y:S05]  /*3f80*/  BSYNC B0 ;  /* 0x0000000000007941 */ /* 0x000fea0003800000 */
.L_x_334:
[----:B------:R-:W-:Y:S11]  /*3f90*/  ISETP.GE.AND P0, PT, R11, c[0x0][0x1d4], PT ;  /* 0x000075000b007a0c */ /* 0x000ff60003f06270 */
[----:B------:R-:W-:Y:S02]  /*3fa0*/  @!UPT UIADD3 URZ, URZ, URZ, URZ ;  /* 0x0000003f3f3ff290 */ /* 0x000fe4000fffe03f */
[----:B------:R-:W-:-:S05]  /*3fb0*/  @P0 BRA `(.L_x_325) ;  /* 0x0000082000000947 */ /* 0x000fca0003800000 */
[----:B------:R-:W-:Y:S01]  /*3fc0*/  ISETP.GE.AND P0, PT, R11, c[0x0][0x27c], PT ;  /* 0x00009f000b007a0c */ /* 0x000fe20003f06270 */
[----:B-1----:R-:W1:Y:S01]  /*3fd0*/  LDS.128 R20, [R86+0xc080] ;  /* 0x00c0800056147984 */ /* 0x002e620000000c00 */
[----:B------:R-:W-:Y:S04]  /*3fe0*/  IADD3 R45, P2, P1, R72, UR36, R92 ;  /* 0x00000024482d7c10 */ /* 0x000fe8000f95e05c */
[----:B------:R-:W-:Y:S02]  /*3ff0*/  IADD3.X R58, R121, UR35, R84, P2, P1 ;  /* 0x00000023793a7c10 */ /* 0x000fe400097e2454 */
[C---:B------:R-:W-:Y:S01]  /*4000*/  LEA R56, P1, R45.reuse, c[0x0][0x1c8], 0x1 ;  /* 0x000072002d387a11 */ /* 0x040fe200078208ff */
[----:B------:R-:W2:Y:S03]  /*4010*/  LDS.128 R48, [R87+0xc080] ;  /* 0x00c0800057307984 */ /* 0x000ea60000000c00 */
[----:B------:R-:W-:Y:S02]  /*4020*/  LEA.HI.X R57, R45, c[0x0][0x1cc], R58, 0x1, P1 ;  /* 0x000073002d397a11 */ /* 0x000fe400008f0c3a */
[----:B------:R-:W-:Y:S02]  /*4030*/  @!P0 SHF.R.U32.HI R32, RZ, 0x10, R53 ;  /* 0x00000010ff208819 */ /* 0x000fe40000011635 */
[--C-:B------:R-:W-:Y:S02]  /*4040*/  @!P0 SHF.R.U32.HI R30, RZ, 0x10, R25.reuse ;  /* 0x00000010ff1e8819 */ /* 0x100fe40000011619 */
[----:B------:R-:W-:Y:S02]  /*4050*/  @!P0 PRMT R63, R63, 0x5410, R32 ;  /* 0x000054103f3f8816 */ /* 0x000fe40000000020 */
[----:B------:R-:W-:Y:S02]  /*4060*/  @!P0 SHF.R.U64 R25, R24, 0x10, R25 ;  /* 0x0000001018198819 */ /* 0x000fe40000001219 */
[----:B------:R-:W-:Y:S01]  /*4070*/  @!P0 SHF.R.U32.HI R24, RZ, 0x10, R27 ;  /* 0x00000010ff188819 */ /* 0x000fe2000001161b */
[C---:B------:R-:W-:Y:S01]  /*4080*/  @!P0 IMAD.U32 R34, R63.reuse, 0x10000, RZ ;  /* 0x000100003f228824 */ /* 0x040fe200078e00ff */
[----:B------:R-:W-:Y:S02]  /*4090*/  @!P0 PRMT R18, R18, 0x5410, R25 ;  /* 0x0000541012128816 */ /* 0x000fe40000000019 */
[----:B------:R-:W-:Y:S02]  /*40a0*/  @!P0 LOP3.LUT R37, R63, 0xffff0000, RZ, 0xc0, !PT ;  /* 0xffff00003f258812 */ /* 0x000fe400078ec0ff */
[----:B------:R-:W-:Y:S02]  /*40b0*/  @!P0 SHF.R.U64 R27, R26, 0x10, R27 ;  /* 0x000000101a1b8819 */ /* 0x000fe4000000121b */
[----:B------:R-:W-:Y:S02]  /*40c0*/  @!P0 PRMT R26, R13, 0x5410, R30 ;  /* 0x000054100d1a8816 */ /* 0x000fe4000000001e */
[----:B------:R-:W-:Y:S02]  /*40d0*/  @!P0 PRMT R25, R28, 0x5410, R27 ;  /* 0x000054101c198816 */ /* 0x000fe4000000001b */
[----:B------:R-:W-:Y:S01]  /*40e0*/  @!P0 PRMT R13, R19, 0x5410, R24 ;  /* 0x00005410130d8816 */ /* 0x000fe20000000018 */
[C---:B------:R-:W-:Y:S01]  /*40f0*/  @!P0 IMAD.U32 R24, R26.reuse, 0x10000, RZ ;  /* 0x000100001a188824 */ /* 0x040fe200078e00ff */
[----:B------:R-:W-:Y:S02]  /*4100*/  @!P0 LOP3.LUT R19, R26, 0xffff0000, RZ, 0xc0, !PT ;  /* 0xffff00001a138812 */ /* 0x000fe400078ec0ff */
[----:B------:R-:W-:Y:S02]  /*4110*/  @!P0 SHF.R.U32.HI R29, RZ, 0x10, R55 ;  /* 0x00000010ff1d8819 */ /* 0x000fe40000011637 */
[----:B------:R-:W-:Y:S01]  /*4120*/  @!P0 SHF.R.U64 R53, R52, 0x10, R53 ;  /* 0x0000001034358819 */ /* 0x000fe20000001235 */
[C---:B-1----:R-:W-:Y:S01]  /*4130*/  @!P0 IMAD.U32 R27, R21.reuse, 0x10000, RZ ;  /* 0x00010000151b8824 */ /* 0x042fe200078e00ff */
[----:B------:R-:W-:Y:S02]  /*4140*/  @!P0 LOP3.LUT R28, R21, 0xffff0000, RZ, 0xc0, !PT ;  /* 0xffff0000151c8812 */ /* 0x000fe400078ec0ff */
[----:B------:R-:W-:Y:S01]  /*4150*/  @!P0 LOP3.LUT R26, R22, 0xffff0000, RZ, 0xc0, !PT ;  /* 0xffff0000161a8812 */ /* 0x000fe200078ec0ff */
[C---:B------:R-:W-:Y:S01]  /*4160*/  @!P0 FMUL.FTZ R45, R27.reuse, R34 ;  /* 0x000000221b2d8220 */ /* 0x040fe20000410000 */
[----:B------:R-:W-:Y:S01]  /*4170*/  @!P0 PRMT R62, R62, 0x5410, R53 ;  /* 0x000054103e3e8816 */ /* 0x000fe20000000035 */
[----:B------:R-:W-:Y:S01]  /*4180*/  @!P0 FMUL.FTZ R58, R28, R37 ;  /* 0x000000251c3a8220 */ /* 0x000fe20000410000 */
[----:B------:R-:W-:Y:S01]  /*4190*/  @!P0 PRMT R60, R60, 0x5410, R29 ;  /* 0x000054103c3c8816 */ /* 0x000fe2000000001d */
[-C--:B------:R-:W-:Y:S01]  /*41a0*/  @!P0 FMUL.FTZ R3, R27, R24.reuse ;  /* 0x000000181b038220 */ /* 0x080fe20000410000 */
[C---:B--2---:R-:W-:Y:S01]  /*41b0*/  @!P0 LOP3.LUT R36, R49.reuse, 0xffff0000, RZ, 0xc0, !PT ;  /* 0xffff000031248812 */ /* 0x044fe200078ec0ff */
[----:B------:R-:W-:Y:S01]  /*41c0*/  @!P0 IMAD.U32 R35, R49, 0x10000, RZ ;  /* 0x0001000031238824 */ /* 0x000fe200078e00ff */
[----:B------:R-:W-:Y:S01]  /*41d0*/  @!P0 LOP3.LUT R33, R48, 0xffff0000, RZ, 0xc0, !PT ;  /* 0xffff000030218812 */ /* 0x000fe200078ec0ff */
[-C--:B------:R-:W-:Y:S01]  /*41e0*/  @!P0 FMUL.FTZ R4, R28, R19.reuse ;  /* 0x000000131c048220 */ /* 0x080fe20000410000 */
[----:B------:R-:W-:Y:S01]  /*41f0*/  @!P0 SHF.L.U32 R32, R48, 0x10, RZ ;  /* 0x0000001030208819 */ /* 0x000fe200000006ff */
[----:B------:R-:W-:Y:S01]  /*4200*/  @!P0 FFMA.FTZ R58, R36, R19, -R58 ;  /* 0x00000013243a8223 */ /* 0x000fe2000001083a */
        /* <DEDUP_REMOVED lines=8> */
[----:B------:R-:W-:Y:S01]  /*4290*/  @!P0 F2FP.BF16.PACK_AB R45, R58, R45 ;  /* 0x0000002d3a2d823e */ /* 0x000fe200000010ff */
[----:B------:R-:W-:Y:S01]  /*42a0*/  @!P0 IMAD.U32 R28, R22, 0x10000, RZ ;  /* 0x00010000161c8824 */ /* 0x000fe200078e00ff */
[----:B------:R-:W-:Y:S01]  /*42b0*/  @!P0 LOP3.LUT R27, R20, 0xffff0000, RZ, 0xc0, !PT ;  /* 0xffff0000141b8812 */ /* 0x000fe200078ec0ff */
[----:B------:R-:W-:Y:S01]  /*42c0*/  @!P0 FMUL.FTZ R47, R24, R29 ;  /* 0x0000001d182f8220 */ /* 0x000fe20000410000 */
[----:B------:R-:W-:Y:S01]  /*42d0*/  @!P0 LOP3.LUT R31, R62, 0xffff0000, RZ, 0xc0, !PT ;  /* 0xffff00003e1f8812 */ /* 0x000fe200078ec0ff */
[----:B------:R-:W-:Y:S01]  /*42e0*/  @!P0 FMUL.FTZ R0, R24, R19 ;  /* 0x0000001318008220 */ /* 0x000fe20000410000 */
[----:B------:R-:W-:Y:S01]  /*42f0*/  @!P0 SHF.R.U64 R54, R54, 0x10, R55 ;  /* 0x0000001036368819 */ /* 0x000fe20000001237 */
[CC--:B------:R-:W-:Y:S01]  /*4300*/  @!P0 FMUL.FTZ R2, R27.reuse, R18.reuse ;  /* 0x000000121b028220 */ /* 0x0c0fe20000410000 */
[C---:B------:R-:W-:Y:S01]  /*4310*/  @!P0 SHF.L.U32 R41, R60.reuse, 0x10, RZ ;  /* 0x000000103c298819 */ /* 0x040fe200000006ff */
[----:B------:R-:W-:Y:S01]  /*4320*/  @!P0 FMUL.FTZ R76, R27, R31 ;  /* 0x0000001f1b4c8220 */ /* 0x000fe20000410000 */
[----:B------:R-:W-:Y:S01]  /*4330*/  @!P0 PRMT R61, R61, 0x5410, R54 ;  /* 0x000054103d3d8816 */ /* 0x000fe20000000036 */
[----:B------:R-:W-:Y:S01]  /*4340*/  @!P0 IMAD.U32 R24, R23, 0x10000, RZ ;  /* 0x0001000017188824 */ /* 0x000fe200078e00ff */
[----:B------:R-:W-:Y:S01]  /*4350*/  @!P0 LOP3.LUT R43, R60, 0xffff0000, RZ, 0xc0, !PT ;  /* 0xffff00003c2b8812 */ /* 0x000fe200078ec0ff */
[----:B------:R-:W-:Y:S01]  /*4360*/  @!P0 FFMA.FTZ R76, R33, R18, -R76 ;  /* 0x00000012214c8223 */ /* 0x000fe2000001084c */
[C---:B------:R-:W-:Y:S01]  /*4370*/  @!P0 LOP3.LUT R39, R61.reuse, 0xffff0000, RZ, 0xc0, !PT ;  /* 0xffff00003d278812 */ /* 0x040fe200078ec0ff */
[----:B------:R-:W-:Y:S01]  /*4380*/  @!P0 IMAD.U32 R38, R61, 0x10000, RZ ;  /* 0x000100003d268824 */ /* 0x000fe200078e00ff */
[----:B------:R-:W-:Y:S01]  /*4390*/  @!P0 LOP3.LUT R18, R23, 0xffff0000, RZ, 0xc0, !PT ;  /* 0xffff000017128812 */ /* 0x000fe200078ec0ff */
[C---:B------:R-:W-:Y:S01]  /*43a0*/  @!P0 IMAD.U32 R27, R25.reuse, 0x10000, RZ ;  /* 0x00010000191b8824 */ /* 0x040fe200078e00ff */
[----:B------:R-:W-:Y:S01]  /*43b0*/  @!P0 LOP3.LUT R25, R25, 0xffff0000, RZ, 0xc0, !PT ;  /* 0xffff000019198812 */ /* 0x000fe200078ec0ff */
[----:B------:R-:W-:Y:S01]  /*43c0*/  @!P0 FFMA.FTZ R47, R32, R19, -R47 ;  /* 0x00000013202f8223 */ /* 0x000fe2000001082f */
[----:B------:R-:W-:Y:S01]  /*43d0*/  ISETP.GE.AND P1, PT, R90, c[0x0][0x1d4], PT ;  /* 0x000075005a007a0c */ /* 0x000fe20003f26270 */
[----:B------:R-:W-:Y:S02]  /*43e0*/  @!P0 IMAD.U32 R40, R50, 0x10000, RZ ;  /* 0x0001000032288824 */ /* 0x000fe400078e00ff */
[C---:B------:R-:W-:Y:S01]  /*43f0*/  @!P0 IMAD.U32 R19, R13.reuse, 0x10000, RZ ;  /* 0x000100000d138824 */ /* 0x040fe200078e00ff */
[----:B------:R-:W-:Y:S01]  /*4400*/  @!P0 F2FP.BF16.PACK_AB R76, R76, R47 ;  /* 0x0000002f4c4c823e */ /* 0x000fe200000010ff */
[----:B------:R-:W-:Y:S01]  /*4410*/  @!P0 FMUL.FTZ R123, R28, R38 ;  /* 0x000000261c7b8220 */ /* 0x000fe20000410000 */
[----:B------:R-:W-:Y:S01]  /*4420*/  @!P0 LOP3.LUT R13, R13, 0xffff0000, RZ, 0xc0, !PT ;  /* 0xffff00000d0d8812 */ /* 0x000fe200078ec0ff */
[----:B------:R-:W-:Y:S01]  /*4430*/  @!P0 FMUL.FTZ R122, R26, R39 ;  /* 0x000000271a7a8220 */ /* 0x000fe20000410000 */
[----:B------:R-:W-:Y:S01]  /*4440*/  @!P0 MOV R48, R76 ;  /* 0x0000004c00308202 */ /* 0x000fe20000000f00 */
[----:B------:R-:W-:Y:S02]  /*4450*/  @!P0 FMUL.FTZ R120, R24, R41 ;  /* 0x0000002918788220 */ /* 0x000fe40000410000 */
[----:B------:R-:W-:Y:S02]  /*4460*/  @!P0 FMUL.FTZ R59, R18, R43 ;  /* 0x0000002b123b8220 */ /* 0x000fe40000410000 */
[----:B------:R-:W-:Y:S02]  /*4470*/  @!P0 FFMA.FTZ R123, R40, R27, -R123 ;  /* 0x0000001b287b8223 */ /* 0x000fe4000001087b */
[----:B------:R-:W-:Y:S02]  /*4480*/  @!P0 FFMA.FTZ R122, R42, R25, -R122 ;  /* 0x000000192a7a8223 */ /* 0x000fe4000001087a */
[----:B------:R-:W-:Y:S02]  /*4490*/  @!P0 FFMA.FTZ R120, R44, R19, -R120 ;  /* 0x000000132c788223 */ /* 0x000fe40000010878 */
[----:B------:R-:W-:Y:S01]  /*44a0*/  @!P0 FFMA.FTZ R59, R46, R13, -R59 ;  /* 0x0000000d2e3b8223 */ /* 0x000fe2000001083b */
[----:B------:R-:W-:Y:S01]  /*44b0*/  @!P0 F2FP.BF16.PACK_AB R122, R122, R123 ;  /* 0x0000007b7a7a823e */ /* 0x000fe200000010ff */
[----:B------:R-:W-:Y:S02]  /*44c0*/  @!P0 IMAD.MOV.U32 R49, RZ, RZ, R45 ;  /* 0x000000ffff318224 */ /* 0x000fe400078e002d */
[----:B------:R-:W-:Y:S01]  /*44d0*/  @!P0 FFMA.FTZ R0, R29, R32, R0 ;  /* 0x000000201d008223 */ /* 0x000fe20000010000 */
[----:B------:R-:W-:Y:S01]  /*44e0*/  @!P0 F2FP.BF16.PACK_AB R59, R59, R120 ;  /* 0x000000783b3b823e */ /* 0x000fe200000010ff */
[----:B------:R-:W-:Y:S02]  /*44f0*/  @!P0 IMAD.MOV.U32 R50, RZ, RZ, R122 ;  /* 0x000000ffff328224 */ /* 0x000fe400078e007a */
[----:B------:R-:W-:Y:S01]  /*4500*/  @!P0 FFMA.FTZ R2, R31, R33, R2 ;  /* 0x000000211f028223 */ /* 0x000fe20000010002 */
[----:B------:R-:W-:Y:S01]  /*4510*/  @!P0 MOV R51, R59 ;  /* 0x0000003b00338202 */ /* 0x000fe20000000f00 */
[----:B------:R-:W-:Y:S02]  /*4520*/  @!P0 FMUL.FTZ R5, R28, R27 ;  /* 0x0000001b1c058220 */ /* 0x000fe40000410000 */
[----:B------:R-:W-:Y:S01]  /*4530*/  @!P0 FFMA.FTZ R3, R34, R35, R3 ;  /* 0x0000002322038223 */ /* 0x000fe20000010003 */
[----:B------:R-:W-:Y:S01]  /*4540*/  @!P0 F2FP.BF16.PACK_AB R45, R2, R0 ;  /* 0x00000000022d823e */ /* 0x000fe200000010ff */
[----:B------:R-:W-:Y:S01]  /*4550*/  @!P0 FMUL.FTZ R6, R26, R25 ;  /* 0x000000191a068220 */ /* 0x000fe20000410000 */
[----:B------:R1:W-:Y:S01]  /*4560*/  STG.E.128 [R56.64], R48 ;  /* 0x0000003038007986 */ /* 0x0003e2000c101d1e */
        /* <DEDUP_REMOVED lines=11> */
[----:B------:R-:W-:Y:S02]  /*4620*/  @!P0 MOV R22, R47 ;  /* 0x0000002f00168202 */ /* 0x000fe40000000f00 */
[----:B-1----:R-:W-:Y:S05]  /*4630*/  @!P0 F2FP.BF16.PACK_AB R56, R8, R7 ;  /* 0x000000070838823e */ /* 0x002fea00000010ff */
[----:B------:R-:W-:Y:S01]  /*4640*/  @!P0 IMAD.MOV.U32 R23, RZ, RZ, R56 ;  /* 0x000000ffff178224 */ /* 0x000fe200078e0038 */
[----:B------:R-:W-:-:S05]  /*4650*/  @P1 BRA `(.L_x_325) ;  /* 0x0000018000001947 */ /* 0x000fca0003800000 */
[----:B------:R-:W-:Y:S04]  /*4660*/  IADD3 R72, P1, P0, R72, UR36, R90 ;  /* 0x0000002448487c10 */ /* 0x000fe8000f83e05a */
[----:B------:R-:W-:Y:S02]  /*4670*/  IADD3.X R121, R121, UR35, R80, P1, P0 ;  /* 0x0000002379797c10 */ /* 0x000fe40008fe0450 */
[C---:B------:R-:W-:Y:S04]  /*4680*/  LEA R2, P0, R72.reuse, c[0x0][0x1c8], 0x1 ;  /* 0x0000720048027a11 */ /* 0x040fe800078008ff */
[----:B------:R-:W-:Y:S05]  /*4690*/  LEA.HI.X R3, R72, c[0x0][0x1cc], R121, 0x1, P0 ;  /* 0x0000730048037a11 */ /* 0x000fea00000f0c79 */
[----:B------:R1:W-:Y:S01]  /*46a0*/  STG.E.128 [R2.64], R20 ;  /* 0x0000001402007986 */ /* 0x0003e2000c101d1e */
[----:B------:R-:W-:-:S05]  /*46b0*/  BRA `(.L_x_325) ;  /* 0x0000012000007947 */ /* 0x000fca0003800000 */
.L_x_321:
[----:B------:R-:W-:Y:S04]  /*46c0*/  UIMAD UR4, UR22, -0x20, UR27 ;  /* 0xffffffe0160478a4 */ /* 0x000fe8000f8e021b */
[----:B------:R-:W-:Y:S04]  /*46d0*/  UISETP.LT.AND UP0, UPT, UR4, 0x20, UPT ;  /* 0x000000200400788c */ /* 0x000fe8000bf01270 */
[----:B------:R-:W-:Y:S06]  /*46e0*/  USEL UR4, UR4, 0x20, UP0 ;  /* 0x0000002004047887 */ /* 0x000fec0008000000 */
[----:B------:R-:W-:Y:S11]  /*46f0*/  ISETP.GE.AND P0, PT, R101, UR4, PT ;  /* 0x0000000465007c0c */ /* 0x000ff6000bf06270 */
        /* <DEDUP_REMOVED lines=14> */
.L_x_325:
[----:B------:R-:W-:Y:S05]  /*47e0*/  BSYNC B1 ;  /* 0x0000000000017941 */ /* 0x000fea0003800000 */
.L_x_320:
[----:B------:R-:W-:Y:S01]  /*47f0*/  USHF.L.U32 UR4, UR22, 0x5, URZ ;  /* 0x0000000516047899 */ /* 0x000fe2000800063f */
[----:B-1----:R-:W-:Y:S01]  /*4800*/  IMAD.U32 R3, RZ, RZ, UR8 ;  /* 0x00000008ff037e24 */ /* 0x002fe2000f8e00ff */
[----:B------:R-:W-:Y:S04]  /*4810*/  BSSY B0, `(.L_x_336) ;  /* 0x0000036000007945 */ /* 0x000fe80003800000 */
[----:B------:R-:W-:Y:S01]  /*4820*/  IADD3 R0, R78, -UR4, RZ ;  /* 0x800000044e007c10 */ /* 0x000fe2000fffe0ff */
[----:B------:R-:W-:Y:S03]  /*4830*/  UIADD3 UR4, -UR4, UR27, URZ ;  /* 0x0000001b04047290 */ /* 0x000fe6000fffe13f */
[----:B------:R-:W-:Y:S01]  /*4840*/  ISETP.GE.AND P0, PT, R0, 0x1, PT ;  /* 0x000000010000780c */ /* 0x000fe20003f06270 */
[----:B------:R-:W-:Y:S01]  /*4850*/  IMAD.U32 R0, RZ, RZ, UR22 ;  /* 0x00000016ff007e24 */ /* 0x000fe2000f8e00ff */
[----:B------:R-:W-:Y:S04]  /*4860*/  UISETP.LT.AND UP0, UPT, UR4, 0x20, UPT ;  /* 0x000000200400788c */ /* 0x000fe8000bf01270 */
[----:B------:R-:W-:Y:S07]  /*4870*/  USEL UR4, UR4, 0x20, UP0 ;  /* 0x0000002004047887 */ /* 0x000fee0008000000 */
[C---:B------:R-:W-:Y:S01]  /*4880*/  @P0 LEA R5, P1, R0.reuse, R81, 0x5 ;  /* 0x0000005100050211 */ /* 0x040fe200078228ff */
[----:B------:R-:W-:Y:S01]  /*4890*/  @P0 IMAD.MOV.U32 R76, RZ, RZ, R112 ;  /* 0x000000ffff4c0224 */ /* 0x000fe200078e0070 */
[----:B------:R-:W-:Y:S02]  /*48a0*/  @P0 ISETP.NE.U32.AND P4, PT, R97, RZ, PT ;  /* 0x000000ff6100020c */ /* 0x000fe40003f85070 */
[----:B------:R-:W-:Y:S01]  /*48b0*/  @P0 LEA.HI.X R0, R0, R79, R3, 0x5, P1 ;  /* 0x0000004f00000211 */ /* 0x000fe200008f2c03 */
[----:B------:R-:W-:Y:S01]  /*48c0*/  @P0 IMAD.WIDE.U32 R6, R5, c[0x0][0x258], R76 ;  /* 0x0000960005060a25 */ /* 0x000fe200078e004c */
[----:B------:R-:W-:Y:S02]  /*48d0*/  @P0 ISETP.NE.U32.AND P3, PT, R96, RZ, PT ;  /* 0x000000ff6000020c */ /* 0x000fe40003f65070 */
[----:B------:R-:W-:Y:S01]  /*48e0*/  @P0 ISETP.NE.U32.AND P2, PT, R95, RZ, PT ;  /* 0x000000ff5f00020c */ /* 0x000fe20003f45070 */
[----:B------:R-:W-:Y:S01]  /*48f0*/  @P0 IMAD R0, R0, c[0x0][0x258], RZ ;  /* 0x0000960000000a24 */ /* 0x000fe200078e02ff */
[C---:B------:R-:W-:Y:S03]  /*4900*/  @P0 LEA R4, P1, R6.reuse, c[0x0][0x250], 0x1 ;  /* 0x0000940006040a11 */ /* 0x040fe600078208ff */
[----:B------:R-:W-:Y:S04]  /*4910*/  @P0 IMAD R0, R5, c[0x0][0x25c], R0 ;  /* 0x0000970005000a24 */ /* 0x000fe800078e0200 */
        /* <DEDUP_REMOVED lines=10> */
[----:B------:R-:W-:Y:S03]  /*49c0*/  ISETP.GE.AND P0, PT, R101, UR4, PT ;  /* 0x0000000465007c0c */ /* 0x000fe6000bf06270 */
[----:B------:R-:W0:Y:S01]  /*49d0*/  LDGDEPBAR ;  /* 0x00000000000079af */ /* 0x000e220000000000 */
[----:B------:R-:W-:Y:S04]  /*49e0*/  DEPBAR.LE SB0, 0x0 ;  /* 0x000080000000791a */ /* 0x000fe80000000000 */
[----:B------:R-:W-:Y:S06]  /*49f0*/  BAR.SYNC.DEFER_BLOCKING 0x0 ;  /* 0x0000000000007b1d */ /* 0x000fec0000010000 */
[----:B------:R-:W-:-:S05]  /*4a00*/  @P0 BRA `(.L_x_337) ;  /* 0x0000016000000947 */ /* 0x000fca0003800000 */
[----:B-1----:R-:W-:Y:S01]  /*4a10*/  ISETP.GE.AND P3, PT, R16, c[0x0][0x1d4], PT ;  /* 0x0000750010007a0c */ /* 0x002fe20003f66270 */
[----:B------:R-:W-:Y:S01]  /*4a20*/  IMAD.U32 R0, RZ, RZ, UR22 ;  /* 0x00000016ff007e24 */ /* 0x000fe2000f8e00ff */
[----:B------:R-:W-:Y:S01]  /*4a30*/  ISETP.GE.AND P2, PT, R11, c[0x0][0x1d4], PT ;  /* 0x000075000b007a0c */ /* 0x000fe20003f46270 */
[----:B------:R-:W-:Y:S01]  /*4a40*/  IMAD.MOV.U32 R72, RZ, RZ, R110 ;  /* 0x000000ffff487224 */ /* 0x000fe200078e006e */
[----:B------:R-:W-:Y:S02]  /*4a50*/  ISETP.GE.AND P1, PT, R100, c[0x0][0x1d4], PT ;  /* 0x0000750064007a0c */ /* 0x000fe40003f26270 */
[----:B------:R-:W-:Y:S02]  /*4a60*/  ISETP.GE.AND P0, PT, R99, c[0x0][0x1d4], PT ;  /* 0x0000750063007a0c */ /* 0x000fe40003f06270 */
[C---:B------:R-:W-:Y:S04]  /*4a70*/  LEA R13, P4, R0.reuse, R75, 0x5 ;  /* 0x0000004b000d7211 */ /* 0x040fe800078828ff */
[----:B------:R-:W-:Y:S01]  /*4a80*/  LEA.HI.X R0, R0, R74, R3, 0x5, P4 ;  /* 0x0000004a00007211 */ /* 0x000fe200020f2c03 */
[----:B-----5:R-:W1:Y:S01]  /*4a90*/  @!P3 LDS.128 R28, [R98+0x8080] ;  /* 0x00808000621cb984 */ /* 0x020e620000000c00 */
[C---:B------:R-:W-:Y:S03]  /*4aa0*/  IMAD.WIDE.U32 R2, R13.reuse, c[0x0][0x208], R72 ;  /* 0x000082000d027a25 */ /* 0x040fe600078e0048 */
[----:B------:R-:W2:Y:S01]  /*4ab0*/  @!P2 LDS.128 R24, [R98+0x9080] ;  /* 0x009080006218a984 */ /* 0x000ea20000000c00 */
[----:B------:R-:W-:Y:S01]  /*4ac0*/  IMAD R0, R0, c[0x0][0x208], RZ ;  /* 0x0000820000007a24 */ /* 0x000fe200078e02ff */
[C---:B------:R-:W-:Y:S02]  /*4ad0*/  LEA R18, P4, R2.reuse, c[0x0][0x1f8], 0x1 ;  /* 0x00007e0002127a11 */ /* 0x040fe400078808ff */
[----:B------:R-:W3:Y:S01]  /*4ae0*/  @!P1 LDS.128 R20, [R98+0xa080] ;  /* 0x00a0800062149984 */ /* 0x000ee20000000c00 */
[----:B------:R-:W-:Y:S03]  /*4af0*/  IMAD R0, R13, c[0x0][0x20c], R0 ;  /* 0x000083000d007a24 */ /* 0x000fe600078e0200 */
[----:B------:R-:W4:Y:S01]  /*4b00*/  @!P0 LDS.128 R4, [R98+0xb080] ;  /* 0x00b0800062048984 */ /* 0x000f220000000c00 */
[----:B------:R-:W-:Y:S05]  /*4b10*/  IMAD.IADD R0, R3, 0x1, R0 ;  /* 0x0000000103007824 */ /* 0x000fea00078e0200 */
[----:B------:R-:W-:Y:S05]  /*4b20*/  LEA.HI.X R19, R2, c[0x0][0x1fc], R0, 0x1, P4 ;  /* 0x00007f0002137a11 */ /* 0x000fea00020f0c00 */
[----:B-1----:R1:W-:Y:S04]  /*4b30*/  @!P3 STG.E.128 [R18.64], R28 ;  /* 0x0000001c1200b986 */ /* 0x0023e8000c101d1e */
[----:B--2---:R1:W-:Y:S04]  /*4b40*/  @!P2 STG.E.128 [R18.64+0x80], R24 ;  /* 0x000080181200a986 */ /* 0x0043e8000c101d1e */
[----:B---3--:R1:W-:Y:S04]  /*4b50*/  @!P1 STG.E.128 [R18.64+0x100], R20 ;  /* 0x0001001412009986 */ /* 0x0083e8000c101d1e */
[----:B----4-:R1:W-:Y:S02]  /*4b60*/  @!P0 STG.E.128 [R18.64+0x180], R4 ;  /* 0x0001800412008986 */ /* 0x0103e4000c101d1e */
.L_x_337:
[----:B-1----:R-:W-:Y:S05]  /*4b70*/  BSYNC B0 ;  /* 0x0000000000007941 */ /* 0x002fea0003800000 */
.L_x_336:
[----:B------:R-:W-:Y:S01]  /*4b80*/  UISETP.GT.AND UP0, UPT, UR22, UR12, UPT ;  /* 0x0000000c1600728c */ /* 0x000fe2000bf04270 */
[----:B------:R-:W-:Y:S01]  /*4b90*/  IMAD.U32 R0, RZ, RZ, UR18 ;  /* 0x00000012ff007e24 */ /* 0x000fe2000f8e00ff */
[----:B------:R-:W-:Y:S04]  /*4ba0*/  UIADD3 UR22, UR22, -0x1, URZ ;  /* 0xffffffff16167890 */ /* 0x000fe8000fffe03f */
[----:B------:R-:W-:Y:S05]  /*4bb0*/  PLOP3.LUT P0, PT, PT, PT, UP0, 0x80, 0x0 ;  /* 0x000000000000781c */ /* 0x000fea0003f0f008 */
[----:B------:R-:W-:Y:S02]  /*4bc0*/  @UP0 USHF.R.S32.HI UR5, URZ, 0x1f, UR22 ;  /* 0x0000001f3f050899 */ /* 0x000fe40008011416 */
[----:B------:R-:W-:Y:S04]  /*4bd0*/  @UP0 UIMAD UR4, UR17, UR22, URZ ;  /* 0x00000016110402a4 */ /* 0x000fe8000f8e023f */
[----:B------:R-:W-:Y:S02]  /*4be0*/  @UP0 UIMAD UR4, UR5, UR18, UR4 ;  /* 0x00000012050402a4 */ /* 0x000fe4000f8e0204 */
[----:B------:R-:W-:Y:S01]  /*4bf0*/  @P0 IMAD.MOV.U32 R2, RZ, RZ, R114 ;  /* 0x000000ffff020224 */ /* 0x000fe200078e0072 */
[----:B------:R-:W-:Y:S01]  /*4c00*/  @P0 ISETP.NE.U32.AND P4, PT, R97, RZ, PT ;  /* 0x000000ff6100020c */ /* 0x000fe20003f85070 */
[----:B------:R-:W-:Y:S01]  /*4c10*/  @P0 IMAD.MOV.U32 R3, RZ, RZ, R117 ;  /* 0x000000ffff030224 */ /* 0x000fe200078e0075 */
[----:B------:R-:W-:Y:S02]  /*4c20*/  @P0 ISETP.NE.U32.AND P3, PT, R96, RZ, PT ;  /* 0x000000ff6000020c */ /* 0x000fe40003f65070 */
[----:B------:R-:W-:Y:S01]  /*4c30*/  @P0 ISETP.NE.U32.AND P2, PT, R95, RZ, PT ;  /* 0x000000ff5f00020c */ /* 0x000fe20003f45070 */
[----:B------:R-:W-:Y:S05]  /*4c40*/  @P0 IMAD.WIDE.U32 R2, R0, UR22, R2 ;  /* 0x0000001600020c25 */ /* 0x000fea000f8e0002 */
[C---:B------:R-:W-:Y:S02]  /*4c50*/  @P0 LEA R4, P1, R2.reuse, c[0x0][0x220], 0x1 ;  /* 0x0000880002040a11 */ /* 0x040fe400078208ff */
[----:B------:R-:W-:Y:S04]  /*4c60*/  @P0 IADD3 R0, R3, UR4, RZ ;  /* 0x0000000403000c10 */ /* 0x000fe8000fffe0ff */
        /* <DEDUP_REMOVED lines=8> */
[----:B------:R1:W-:Y:S04]  /*4cf0*/  @P0 LDGSTS.E.BYPASS.LTC128B.128 [R98+0xf080], [R4.64+0x180], P1 ;  /* 0x0f08018004620fae */ /* 0x0003e80008901d5e */
[----:B------:R-:W0:Y:S01]  /*4d00*/  LDGDEPBAR ;  /* 0x00000000000079af */ /* 0x000e220000000000 */
[----:B------:R-:W-:-:S05]  /*4d10*/  @P0 BRA `(.L_x_338) ;  /* 0xffffd3d000000947 */ /* 0x000fca000383ffff */
[----:B------:R-:W-:Y:S06]  /*4d20*/  BAR.SYNC.DEFER_BLOCKING 0x0 ;  /* 0x0000000000007b1d */ /* 0x000fec0000010000 */
.L_x_317:
[----:B------:R-:W-:Y:S01]  /*4d30*/  UIADD3 UR6, UR23, 0x7f, URZ ;  /* 0x0000007f17067890 */ /* 0x000fe2000fffe03f */
[----:B------:R-:W-:Y:S01]  /*4d40*/  PLOP3.LUT P0, PT, PT, PT, UP2, 0x40, 0x0 ;  /* 0x000000000000781c */ /* 0x000fe20003f0e828 */
[----:B------:R-:W-:-:S02]  /*4d50*/  ULDC.64 UR4, c[0x0][0x2c8] ;  /* 0x0000b20000047ab9 */ /* 0x000fc40000000a00 */
[----:B------:R-:W-:Y:S02]  /*4d60*/  UIMAD.WIDE.U32 UR8, UR6, UR4, URZ ;  /* 0x00000004060872a5 */ /* 0x000fe4000f8e003f */
[----:B------:R-:W-:Y:S02]  /*4d70*/  ULDC UR7, c[0x0][0x328] ;  /* 0x0000ca0000077ab9 */ /* 0x000fe40000000800 */
[----:B------:R-:W-:Y:S02]  /*4d80*/  @UP3 USHF.R.U32.HI UR6, URZ, UR5, UR9 ;  /* 0x000000053f063299 */ /* 0x000fe40008011609 */
[----:B------:R-:W-:Y:S02]  /*4d90*/  UIADD3 UR24, UR24, UR25, URZ ;  /* 0x0000001918187290 */ /* 0x000fe4000fffe03f */
[----:B------:R-:W-:-:S04]  /*4da0*/  UIADD3 UR15, UR15, UR6, URZ ;  /* 0x000000060f0f7290 */ /* 0x000fc8000fffe03f */
[----:B------:R-:W-:Y:S01]  /*4db0*/  UIADD3 UR7, UR15, UR7, URZ ;  /* 0x000000070f077290 */ /* 0x000fe2000fffe03f */
[----:B------:R-:W-:Y:S05]  /*4dc0*/  @P0 BRA `(.L_x_339) ;  /* 0x0000015000000947 */ /* 0x000fea0003800000 */
[----:B------:R-:W-:Y:S01]  /*4dd0*/  ISETP.LT.AND P0, PT, RZ, UR15, PT ;  /* 0x0000000fff007c0c */ /* 0x000fe2000bf01270 */
[----:B------:R-:W-:Y:S02]  /*4de0*/  UIADD3 UR8, UR15, -0x1, URZ ;  /* 0xffffffff0f087890 */ /* 0x000fe4000fffe03f */
[----:B------:R-:W-:-:S10]  /*4df0*/  ULDC UR6, c[0x0][0x32c] ;  /* 0x0000cb0000067ab9 */ /* 0x000fd40000000800 */
[----:B------:R-:W-:Y:S05]  /*4e00*/  @P0 BRA `(.L_x_340) ;  /* 0x0000008000000947 */ /* 0x000fea0003800000 */
[----:B------:R-:W-:Y:S02]  /*4e10*/  UISETP.NE.AND UP0, UPT, UR6, 0x1, UPT ;  /* 0x000000010600788c */ /* 0x000fe4000bf05270 */
[----:B------:R-:W-:Y:S02]  /*4e20*/  UIADD3 UR8, -UR15, URZ, URZ ;  /* 0x0000003f0f087290 */ /* 0x000fe4000fffe13f */
[----:B------:R-:W-:Y:S02]  /*4e30*/  ULDC.64 UR4, c[0x0][0x330] ;  /* 0x0000cc0000047ab9 */ /* 0x000fe40000000a00 */
[----:B------:R-:W-:-:S07]  /*4e40*/  UIMAD.WIDE.U32 UR10, UR8, UR4, URZ ;  /* 0x00000004080a72a5 */ /* 0x000fce000f8e003f */
[----:B------:R-:W-:Y:S02]  /*4e50*/  @UP0 UMOV UR9, UR11 ;  /* 0x0000000b00090c82 */ /* 0x000fe40008000000 */
[----:B------:R-:W-:-:S04]  /*4e60*/  @UP0 USHF.R.U32.HI UR8, URZ, UR5, UR9 ;  /* 0x000000053f080299 */ /* 0x000fc80008011609 */
[----:B------:R-:W-:Y:S01]  /*4e70*/  ULOP3.LUT UR8, URZ, UR8, URZ, 0x33, !UPT ;  /* 0x000000083f087292 */ /* 0x000fe2000f8e333f */
[----:B------:R-:W-:Y:S05]  /*4e80*/  BRA `(.L_x_341) ;  /* 0x0000005000007947 */ /* 0x000fea0003800000 */
.L_x_340:
[----:B------:R-:W-:Y:S02]  /*4e90*/  UISETP.NE.AND UP0, UPT, UR6, 0x1, UPT ;  /* 0x000000010600788c */ /* 0x000fe4000bf05270 */
[----:B------:R-:W-:Y:S02]  /*4ea0*/  ULDC.64 UR4, c[0x0][0x330] ;  /* 0x0000cc0000047ab9 */ /* 0x000fe40000000a00 */
[----:B------:R-:W-:-:S07]  /*4eb0*/  UIMAD.WIDE.U32 UR10, UR8, UR4, URZ ;  /* 0x00000004080a72a5 */ /* 0x000fce000f8e003f */
[----:B------:R-:W-:Y:S02]  /*4ec0*/  @UP0 UMOV UR9, UR11 ;  /* 0x0000000b00090c82 */ /* 0x000fe40008000000 */
[----:B------:R-:W-:Y:S02]  /*4ed0*/  @UP0 USHF.R.U32.HI UR8, URZ, UR5, UR9 ;  /* 0x000000053f080299 */ /* 0x000fe40008011609 */
.L_x_341:
[----:B------:R-:W-:Y:S02]  /*4ee0*/  ULDC UR4, c[0x0][0x32c] ;  /* 0x0000cb0000047ab9 */ /* 0x000fe40000000800 */
[----:B------:R-:W-:-:S04]  /*4ef0*/  UIMAD UR4, UR8, UR6, UR4 ;  /* 0x00000006080472a4 */ /* 0x000fc8000f8e0204 */
[----:B------:R-:W-:-:S04]  /*4f00*/  UISETP.LT.AND UP0, UPT, UR7, UR4, UPT ;  /* 0x000000040700728c */ /* 0x000fc8000bf01270 */
[----:B------:R-:W-:-:S04]  /*4f10*/  USEL UR7, UR7, UR4, UP0 ;  /* 0x0000000407077287 */ /* 0x000fc80008000000 */
.L_x_339:
[----:B------:R-:W-:Y:S01]  /*4f20*/  UIADD3 UR6, UR7, 0x1f, URZ ;  /* 0x0000001f07067890 */ /* 0x000fe2000fffe03f */
[----:B------:R-:W-:Y:S01]  /*4f30*/  PLOP3.LUT P0, PT, PT, PT, UP2, 0x40, 0x0 ;  /* 0x000000000000781c */ /* 0x000fe20003f0e828 */
[----:B------:R-:W-:Y:S02]  /*4f40*/  ULDC.64 UR4, c[0x0][0x2c8] ;  /* 0x0000b20000047ab9 */ /* 0x000fe40000000a00 */
[----:B------:R-:W-:Y:S02]  /*4f50*/  USHF.R.S32.HI UR7, URZ, 0x1f, UR6 ;  /* 0x0000001f3f077899 */ /* 0x000fe40008011406 */
[----:B------:R-:W-:Y:S02]  /*4f60*/  UIMAD.WIDE.U32 UR8, UR23, UR4, URZ ;  /* 0x00000004170872a5 */ /* 0x000fe4000f8e003f */
[----:B------:R-:W-:Y:S02]  /*4f70*/  ULEA.HI UR7, UR7, UR6, URZ, 0x5 ;  /* 0x0000000607077291 */ /* 0x000fe4000f8f283f */
[----:B------:R-:W-:-:S02]  /*4f80*/  ULDC UR4, c[0x0][0x324] ;  /* 0x0000c90000047ab9 */ /* 0x000fc40000000800 */
[----:B------:R-:W-:Y:S02]  /*4f90*/  UMOV UR6, UR23 ;  /* 0x0000001700067c82 */ /* 0x000fe40008000000 */
[----:B------:R-:W-:Y:S02]  /*4fa0*/  USHF.R.S32.HI UR7, URZ, 0x5, UR7 ;  /* 0x000000053f077899 */ /* 0x000fe40008011407 */
[----:B------:R-:W-:Y:S02]  /*4fb0*/  @UP3 USHF.R.U32.HI UR6, URZ, UR5, UR9 ;  /* 0x000000053f063299 */ /* 0x000fe40008011609 */
[----:B------:R-:W-:Y:S02]  /*4fc0*/  UISETP.LT.AND UP0, UPT, UR7, UR13, UPT ;  /* 0x0000000d0700728c */ /* 0x000fe4000bf01270 */
[----:B------:R-:W-:Y:S02]  /*4fd0*/  UIADD3 UR5, UR14, UR6, URZ ;  /* 0x000000060e057290 */ /* 0x000fe4000fffe03f */
[----:B------:R-:W-:-:S02]  /*4fe0*/  USEL UR13, UR7, UR13, UP0 ;  /* 0x0000000d070d7287 */ /* 0x000fc40008000000 */
[----:B------:R-:W-:Y:S01]  /*4ff0*/  UIADD3 UR6, UR5, -UR4, URZ ;  /* 0x8000000405067290 */ /* 0x000fe2000fffe03f */
        /* <DEDUP_REMOVED lines=13> */
.L_x_343:
[----:B------:R-:W-:Y:S02]  /*50d0*/  ULDC UR4, c[0x0][0x32c] ;  /* 0x0000cb0000047ab9 */ /* 0x000fe40000000800 */
[----:B------:R-:W-:-:S03]  /*50e0*/  UISETP.NE.AND UP0, UPT, UR4, 0x1, UPT ;  /* 0x000000010400788c */ /* 0x000fc6000bf05270 */
[----:B------:R-:W-:Y:S02]  /*50f0*/  ULDC.64 UR4, c[0x0][0x330] ;  /* 0x0000cc0000047ab9 */ /* 0x000fe40000000a00 */
[----:B------:R-:W-:-:S06]  /*5100*/  UIMAD.WIDE.U32 UR8, UR7, UR4, URZ ;  /* 0x00000004070872a5 */ /* 0x000fcc000f8e003f */
[----:B------:R-:W-:Y:S02]  /*5110*/  @UP0 USHF.R.U32.HI UR7, URZ, UR5, UR9 ;  /* 0x000000053f070299 */ /* 0x000fe40008011609 */
.L_x_344:
[----:B------:R-:W-:Y:S02]  /*5120*/  ULDC UR4, c[0x0][0x32c] ;  /* 0x0000cb0000047ab9 */ /* 0x000fe40000000800 */
[----:B------:R-:W-:-:S04]  /*5130*/  UIMAD UR4, UR7, UR4, URZ ;  /* 0x00000004070472a4 */ /* 0x000fc8000f8e023f */
[----:B------:R-:W-:-:S04]  /*5140*/  UISETP.LT.AND UP0, UPT, UR6, UR4, UPT ;  /* 0x000000040600728c */ /* 0x000fc8000bf01270 */
[----:B------:R-:W-:-:S04]  /*5150*/  USEL UR6, UR6, UR4, !UP0 ;  /* 0x0000000406067287 */ /* 0x000fc8000c000000 */
.L_x_342:
[----:B------:R-:W-:Y:S01]  /*5160*/  USHF.R.S32.HI UR4, URZ, 0x1f, UR6 ;  /* 0x0000001f3f047899 */ /* 0x000fe20008011406 */
[----:B------:R-:W-:Y:S01]  /*5170*/  PLOP3.LUT P2, PT, PT, PT, PT, 0x80, 0x0 ;  /* 0x000000000000781c */ /* 0x000fe20003f4f070 */
[----:B------:R-:W-:Y:S01]  /*5180*/  IMAD.MOV.U32 R3, RZ, RZ, RZ ;  /* 0x000000ffff037224 */ /* 0x000fe200078e00ff */
[----:B------:R-:W-:Y:S01]  /*5190*/  CS2R R128, SRZ ;  /* 0x0000000000807805 */ /* 0x000fe2000001ff00 */
[----:B------:R-:W-:Y:S01]  /*51a0*/  ULEA.HI UR6, UR4, UR6, URZ, 0x5 ;  /* 0x0000000604067291 */ /* 0x000fe2000f8f283f */
[----:B------:R-:W-:Y:S01]  /*51b0*/  IMAD.MOV.U32 R130, RZ, RZ, RZ ;  /* 0x000000ffff827224 */ /* 0x000fe200078e00ff */
[----:B------:R-:W-:Y:S01]  /*51c0*/  CS2R R126, SRZ ;  /* 0x00000000007e7805 */ /* 0x000fe2000001ff00 */
[----:B------:R-:W-:Y:S01]  /*51d0*/  CS2R R124, SRZ ;  /* 0x00000000007c7805 */ /* 0x000fe2000001ff00 */
[----:B------:R-:W-:Y:S01]  /*51e0*/  USHF.R.S32.HI UR6, URZ, 0x5, UR6 ;  /* 0x000000053f067899 */ /* 0x000fe20008011406 */
[----:B------:R-:W-:Y:S01]  /*51f0*/  CS2R R122, SRZ ;  /* 0x00000000007a7805 */ /* 0x000fe2000001ff00 */
[----:B------:R-:W-:Y:S01]  /*5200*/  CS2R R120, SRZ ;  /* 0x0000000000787805 */ /* 0x000fe2000001ff00 */
[----:B------:R-:W-:Y:S01]  /*5210*/  CS2R R118, SRZ ;  /* 0x0000000000767805 */ /* 0x000fe2000001ff00 */
[----:B------:R-:W-:Y:S01]  /*5220*/  UISETP.LT.AND UP0, UPT, URZ, UR6, UPT ;  /* 0x000000063f00728c */ /* 0x000fe2000bf01270 */
[----:B------:R-:W-:Y:S01]  /*5230*/  CS2R R116, SRZ ;  /* 0x0000000000747805 */ /* 0x000fe2000001ff00 */
[----:B------:R-:W-:Y:S01]  /*5240*/  CS2R R114, SRZ ;  /* 0x0000000000727805 */ /* 0x000fe2000001ff00 */
[----:B------:R-:W-:Y:S01]  /*5250*/  CS2R R112, SRZ ;  /* 0x0000000000707805 */ /* 0x000fe2000001ff00 */
[----:B------:R-:W-:Y:S01]  /*5260*/  USEL UR6, URZ, UR6, !UP0 ;  /* 0x000000063f067287 */ /* 0x000fe2000c000000 */
[----:B------:R-:W-:Y:S01]  /*5270*/  CS2R R110, SRZ ;  /* 0x00000000006e7805 */ /* 0x000fe2000001ff00 */
[----:B------:R-:W-:Y:S01]  /*5280*/  CS2R R108, SRZ ;  /* 0x00000000006c7805 */ /* 0x000fe2000001ff00 */
[----:B------:R-:W-:Y:S01]  /*5290*/  CS2R R106, SRZ ;  /* 0x00000000006a7805 */ /* 0x000fe2000001ff00 */
[----:B------:R-:W-:Y:S01]  /*52a0*/  UISETP.GT.AND UP0, UPT, UR13, UR6, UPT ;  /* 0x000000060d00728c */ /* 0x000fe2000bf04270 */
[----:B------:R-:W-:Y:S01]  /*52b0*/  CS2R R104, SRZ ;  /* 0x0000000000687805 */ /* 0x000fe2000001ff00 */
[----:B------:R-:W-:Y:S01]  /*52c0*/  CS2R R102, SRZ ;  /* 0x0000000000667805 */ /* 0x000fe2000001ff00 */
[----:B------:R-:W-:Y:S01]  /*52d0*/  CS2R R100, SRZ ;  /* 0x0000000000647805 */ /* 0x000fe2000001ff00 */
[----:B-1----:R-:W-:Y:S01]  /*52e0*/  CS2R R98, SRZ ;  /* 0x0000000000627805 */ /* 0x002fe2000001ff00 */
        /* <DEDUP_REMOVED lines=50> */
[----:B------:R-:W-:Y:S05]  /*5610*/  @!P0 BRA `(.L_x_345) ;  /* 0x0001571000008947 */ /* 0x000fea0003800000 */
[----:B------:R-:W-:Y:S02]  /*5620*/  ULDC.64 UR4, c[0x0][0x340] ;  /* 0x0000d00000047ab9 */ /* 0x000fe40000000a00 */
[----:B------:R-:W-:-:S02]  /*5630*/  UISETP.NE.U32.AND UP1, UPT, URZ, UR4, UPT ;  /* 0x000000043f00728c */ /* 0x000fc4000bf25070 */
[----:B------:R-:W-:Y:S02]  /*5640*/  ULDC.64 UR8, c[0x0][0x340] ;  /* 0x0000d00000087ab9 */ /* 0x000fe40000000a00 */
[----:B------:R-:W-:-:S06]  /*5650*/  UISETP.NE.AND.EX UP1, UPT, URZ, UR5, UPT, UP1 ;  /* 0x000000053f00728c */ /* 0x000fcc000bf25310 */
[----:B------:R-:W-:-:S05]  /*5660*/  PLOP3.LUT P3, PT, PT, PT, UP1, 0x80, 0x0 ;  /* 0x000000000000781c */ /* 0x000fca0003f6f018 */
[----:B------:R-:W-:Y:S02]  /*5670*/  @UP1 UMOV UR4, 0x4 ;  /* 0x0000000400041882 */ /* 0x000fe40000000000 */
[----:B------:R-:W-:-:S06]  /*5680*/  @UP1 UIMAD.WIDE UR4, UR29, UR4, UR8 ;  /* 0x000000041d0412a5 */ /* 0x000fcc000f8e0208 */
[----:B------:R-:W-:Y:S02]  /*5690*/  IMAD.U32 R6, RZ, RZ, UR4 ;  /* 0x00000004ff067e24 */ /* 0x000fe4000f8e00ff */
[----:B------:R-:W-:Y:S01]  /*56a0*/  IMAD.U32 R7, RZ, RZ, UR5 ;  /* 0x00000005ff077e24 */ /* 0x000fe2000f8e00ff */
[----:B------:R-:W-:Y:S01]  /*56b0*/  SHF.R.S32.HI R67, RZ, 0x1f, R64 ;  /* 0x0000001fff437819 */ /* 0x000fe20000011440 */
[----:B------:R-:W-:-:S03]  /*56c0*/  ULDC.64 UR4, c[0x0][0x348] ;  /* 0x0000d20000047ab9 */ /* 0x000fc60000000a00 */
[----:B------:R1:W2:Y:S01]  /*56d0*/  @P3 LDG.E R0, [R6.64] ;  /* 0x0000001e06003981 */ /* 0x0002a2000c1e1900 */
[----:B------:R-:W-:Y:S01]  /*56e0*/  UISETP.NE.U32.AND UP0, UPT, URZ, UR4, UPT ;  /* 0x000000043f00728c */ /* 0x000fe2000bf05070 */
[CC--:B------:R-:W-:Y:S01]  /*56f0*/  LEA.HI R5, R67.reuse, R64.reuse, RZ, 0x4 ;  /* 0x0000004043057211 */ /* 0x0c0fe200078f20ff */
[----:B------:R-:W-:Y:S01]  /*5700*/  USHF.R.S32.HI UR7, URZ, 0x1f, UR26 ;  /* 0x0000001f3f077899 */ /* 0x000fe2000801141a */
[----:B------:R-:W-:Y:S01]  /*5710*/  LEA.HI R40, R67, R64, RZ, 0x3 ;  /* 0x0000004043287211 */ /* 0x000fe200078f18ff */
[----:B------:R-:W-:Y:S01]  /*5720*/  UISETP.NE.AND.EX UP0, UPT, URZ, UR5, UPT, UP0 ;  /* 0x000000053f00728c */ /* 0x000fe2000bf05300 */
[----:B------:R-:W-:Y:S01]  /*5730*/  SHF.R.S32.HI R2, RZ, 0x4, R5 ;  /* 0x00000004ff027819 */ /* 0x000fe20000011405 */
[----:B------:R-:W-:Y:S01]  /*5740*/  USHF.R.S32.HI UR12, URZ, 0x1f, UR24 ;  /* 0x0000001f3f0c7899 */ /* 0x000fe20008011418 */
[----:B------:R-:W-:Y:S01]  /*5750*/  LOP3.LUT R43, R40, 0xfffffff8, RZ, 0xc0, !PT ;  /* 0xfffffff8282b7812 */ /* 0x000fe200078ec0ff */
[----:B------:R-:W-:Y:S01]  /*5760*/  ULDC.64 UR4, c[0x0][0x178] ;  /* 0x00005e0000047ab9 */ /* 0x000fe20000000a00 */
[----:B------:R-:W-:Y:S01]  /*5770*/  LEA.HI R60, R5, R2, RZ, 0x1 ;  /* 0x00000002053c7211 */ /* 0x000fe200078f08ff */
[----:B------:R-:W-:Y:S01]  /*5780*/  UIMAD UR7, UR7, UR4, URZ ;  /* 0x00000004070772a4 */ /* 0x000fe2000f8e023f */
[----:B------:R-:W-:Y:S01]  /*5790*/  SHF.R.S32.HI R40, RZ, 0x3, R40 ;  /* 0x00000003ff287819 */ /* 0x000fe20000011428 */
[----:B------:R-:W-:Y:S01]  /*57a0*/  IMAD.IADD R43, R64, 0x1, -R43 ;  /* 0x00000001402b7824 */ /* 0x000fe200078e0a2b */
[----:B------:R-:W-:Y:S01]  /*57b0*/  UIMAD.WIDE.U32 UR8, UR26, UR4, URZ ;  /* 0x000000041a0872a5 */ /* 0x000fe2000f8e003f */
[----:B------:R-:W-:Y:S01]  /*57c0*/  PLOP3.LUT P2, PT, PT, PT, UP3, 0x80, 0x0 ;  /* 0x000000000000781c */ /* 0x000fe20003f4f038 */
[----:B------:R-:W-:Y:S01]  /*57d0*/  UIMAD UR26, UR26, UR5, UR7 ;  /* 0x000000051a1a72a4 */ /* 0x000fe2000f8e0207 */
[----:B------:R-:W-:Y:S01]  /*57e0*/  LOP3.LUT R60, R60, 0xfffffffe, RZ, 0xc0, !PT ;  /* 0xfffffffe3c3c7812 */ /* 0x000fe200078ec0ff */
[----:B------:R-:W-:Y:S01]  /*57f0*/  IMAD R3, R43, 0x20, R40 ;  /* 0x000000202b037824 */ /* 0x000fe200078e0228 */
[----:B------:R-:W-:Y:S01]  /*5800*/  ULDC UR7, c[0x0][0x2c4] ;  /* 0x0000b10000077ab9 */ /* 0x000fe20000000800 */
[----:B------:R-:W-:Y:S01]  /*5810*/  IADD3 R14, R40, UR23, RZ ;  /* 0x00000017280e7c10 */ /* 0x000fe2000fffe0ff */
[----:B------:R-:W-:Y:S01]  /*5820*/  UIMAD UR7, UR28, UR7, URZ ;  /* 0x000000071c0772a4 */ /* 0x000fe2000f8e023f */
[----:B------:R-:W-:Y:S01]  /*5830*/  PLOP3.LUT P0, PT, PT, PT, UP3, 0x80, 0x0 ;  /* 0x000000000000781c */ /* 0x000fe20003f0f038 */
[----:B------:R-:W-:Y:S01]  /*5840*/  IMAD.IADD R60, R2, 0x1, -R60 ;  /* 0x00000001023c7824 */ /* 0x000fe200078e0a3c */
[C---:B------:R-:W-:Y:S01]  /*5850*/  IADD3 R2, R14.reuse, 0x20, RZ ;  /* 0x000000200e027810 */ /* 0x040fe20007ffe0ff */
[----:B------:R-:W-:Y:S01]  /*5860*/  ULDC.64 UR4, c[0x0][0x1b8] ;  /* 0x00006e0000047ab9 */ /* 0x000fe20000000a00 */
[----:B------:R-:W-:Y:S01]  /*5870*/  IADD3 R3, R3, UR23, RZ ;  /* 0x0000001703037c10 */ /* 0x000fe2000fffe0ff */
[----:B------:R-:W-:Y:S01]  /*5880*/  UIADD3 UR27, UR9, UR26, URZ ;  /* 0x0000001a091b7290 */ /* 0x000fe2000fffe03f */
[----:B------:R-:W-:Y:S01]  /*5890*/  ISETP.GE.AND P1, PT, R14, UR7, PT ;  /* 0x000000070e007c0c */ /* 0x000fe2000bf26270 */
[----:B------:R-:W-:Y:S01]  /*58a0*/  IMAD.SHL.U32 R71, R43, 0x8, RZ ;  /* 0x000000082b477824 */ /* 0x000fe200078e00ff */
[----:B------:R-:W-:Y:S01]  /*58b0*/  ISETP.GE.AND P4, PT, R2, UR7, PT ;  /* 0x0000000702007c0c */ /* 0x000fe2000bf86270 */
[----:B------:R-:W-:Y:S01]  /*58c0*/  @P2 IMAD.HI.U32 R2, R3, c[0x0][0x2c8], RZ ;  /* 0x0000b20003022a27 */ /* 0x000fe200078e00ff */
[----:B------:R-:W-:Y:S01]  /*58d0*/  UIMAD UR10, UR19, UR4, URZ ;  /* 0x00000004130a72a4 */ /* 0x000fe2000f8e023f */
[----:B------:R-:W-:Y:S01]  /*58e0*/  LOP3.LUT R5, R5, 0xfffffff0, RZ, 0xc0, !PT ;  /* 0xfffffff005057812 */ /* 0x000fe200078ec0ff */
[----:B------:R-:W-:Y:S01]  /*58f0*/  UMOV UR26, UR8 ;  /* 0x00000008001a7c82 */ /* 0x000fe20008000000 */
[----:B------:R-:W-:Y:S01]  /*5900*/  IMAD.MOV.U32 R9, RZ, RZ, R3 ;  /* 0x000000ffff097224 */ /* 0x000fe200078e0003 */
[----:B------:R-:W-:Y:S01]  /*5910*/  USHF.R.S32.HI UR8, URZ, 0x1f, UR29 ;  /* 0x0000001f3f087899 */ /* 0x000fe2000801141d */
[----:B------:R-:W-:Y:S01]  /*5920*/  @P0 SHF.R.U32.HI R9, RZ, c[0x0][0x2cc], R2 ;  /* 0x0000b300ff090a19 */ /* 0x000fe20000011602 */
[----:B------:R-:W-:Y:S01]  /*5930*/  UIMAD UR9, UR20, UR5, UR10 ;  /* 0x00000005140972a4 */ /* 0x000fe2000f8e020a */
[----:B-1----:R-:W-:Y:S01]  /*5940*/  IADD3 R7, R71, 0xc0, RZ ;  /* 0x000000c047077810 */ /* 0x002fe20007ffe0ff */
[----:B------:R-:W-:Y:S01]  /*5950*/  UIMAD.WIDE.U32 UR26, UR20, UR4, UR26 ;  /* 0x00000004141a72a5 */ /* 0x000fe2000f8e001a */
[C---:B------:R-:W-:Y:S01]  /*5960*/  IADD3 R13, P0, R40.reuse, UR24, RZ ;  /* 0x00000018280d7c10 */ /* 0x040fe2000ff1e0ff */
[----:B------:R-:W-:Y:S01]  /*5970*/  USEL UR10, UR8, URZ, !UP0 ;  /* 0x0000003f080a7287 */ /* 0x000fe2000c000000 */
[----:B------:R-:W-:Y:S01]  /*5980*/  @!P1 SHF.R.S32.HI R2, RZ, 0x1f, R7 ;  /* 0x0000001fff029819 */ /* 0x000fe20000011407 */
[----:B------:R-:W-:Y:S01]  /*5990*/  ULDC.64 UR4, c[0x0][0x1c0] ;  /* 0x0000700000047ab9 */ /* 0x000fe20000000a00 */
[----:B------:R-:W-:Y:S01]  /*59a0*/  LEA.HI.X.SX32 R4, R40, UR12, 0x1, P0 ;  /* 0x0000000c28047c11 */ /* 0x000fe200080f0eff */
[----:B------:R-:W-:Y:S01]  /*59b0*/  USEL UR11, UR29, URZ, !UP0 ;  /* 0x0000003f1d0b7287 */ /* 0x000fe2000c000000 */
[----:B------:R-:W-:Y:S01]  /*59c0*/  P2R R10, PR, RZ, 0x10 ;  /* 0x00000010ff0a7803 */ /* 0x000fe20000000000 */
[----:B------:R-:W-:Y:S01]  /*59d0*/  UIMAD UR10, UR10, UR4, URZ ;  /* 0x000000040a0a72a4 */ /* 0x000fe2000f8e023f */
[----:B------:R-:W-:Y:S01]  /*59e0*/  ISETP.GE.AND P4, PT, R7, c[0x0][0x198], PT ;  /* 0x0000660007007a0c */ /* 0x000fe20003f86270 */
[----:B------:R-:W-:Y:S01]  /*59f0*/  UIADD3 UR27, UR27, UR9, URZ ;  /* 0x000000091b1b7290 */ /* 0x000fe2000fffe03f */
[----:B------:R-:W-:Y:S01]  /*5a00*/  @!P1 LEA.HI R7, R2, R7, RZ, 0x3 ;  /* 0x0000000702079211 */ /* 0x000fe200078f18ff */
[----:B------:R-:W-:Y:S01]  /*5a10*/  UIMAD UR5, UR11, UR5, UR10 ;  /* 0x000000050b0572a4 */ /* 0x000fe2000f8e020a */
[----:B------:R-:W-:Y:S01]  /*5a20*/  IMAD R2, R4, c[0x0][0x1e0], RZ ;  /* 0x0000780004027a24 */ /* 0x000fe200078e02ff */
[----:B------:R-:W-:Y:S01]  /*5a30*/  UIMAD.WIDE.U32 UR26, UR11, UR4, UR26 ;  /* 0x000000040b1a72a5 */ /* 0x000fe2000f8e001a */
[----:B------:R-:W-:Y:S01]  /*5a40*/  IMAD.IADD R6, R64, 0x1, -R5 ;  /* 0x0000000140067824 */ /* 0x000fe200078e0a05 */
[----:B------:R-:W-:Y:S01]  /*5a50*/  IADD3 R8, R71, 0x80, RZ ;  /* 0x0000008047087810 */ /* 0x000fe20007ffe0ff */
[----:B------:R-:W-:Y:S01]  /*5a60*/  IMAD R5, R13, c[0x0][0x1e4], R2 ;  /* 0x000079000d057a24 */ /* 0x000fe200078e0202 */
[----:B------:R-:W-:Y:S01]  /*5a70*/  UIADD3 UR5, UR27, UR5, URZ ;  /* 0x000000051b057290 */ /* 0x000fe2000fffe03f */
[--C-:B------:R-:W-:Y:S01]  /*5a80*/  SHF.R.S32.HI R2, RZ, 0x1f, R9.reuse ;  /* 0x0000001fff027819 */ /* 0x100fe20000011409 */
[----:B------:R-:W-:Y:S01]  /*5a90*/  IMAD.MOV R12, RZ, RZ, -R9 ;  /* 0x000000ffff0c7224 */ /* 0x000fe200078e0a09 */
[----:B------:R-:W-:Y:S01]  /*5aa0*/  @!P1 SHF.R.S32.HI R11, RZ, 0x1f, R8 ;  /* 0x0000001fff0b9819 */ /* 0x000fe20000011408 */
[----:B------:R-:W-:Y:S01]  /*5ab0*/  IMAD.SHL.U32 R146, R43, 0x8, RZ ;  /* 0x000000082b927824 */ /* 0x000fe200078e00ff */
[----:B------:R-:W-:Y:S01]  /*5ac0*/  ISETP.GE.AND P5, PT, R8, c[0x0][0x198], PT ;  /* 0x0000660008007a0c */ /* 0x000fe20003fa6270 */
[----:B------:R-:W-:Y:S01]  /*5ad0*/  IMAD.U32 R17, RZ, RZ, UR27 ;  /* 0x0000001bff117e24 */ /* 0x000fe2000f8e00ff */
[----:B------:R-:W-:Y:S01]  /*5ae0*/  @!P1 LEA.HI R8, R11, R8, RZ, 0x3 ;  /* 0x000000080b089211 */ /* 0x000fe200078f18ff */
[----:B------:R-:W-:Y:S01]  /*5af0*/  IMAD.U32 R16, RZ, RZ, UR26 ;  /* 0x0000001aff107e24 */ /* 0x000fe2000f8e00ff */
[----:B------:R-:W-:Y:S01]  /*5b00*/  SHF.R.S32.HI R147, RZ, 0x1f, R146 ;  /* 0x0000001fff937819 */ /* 0x000fe20000011492 */
[----:B------:R-:W-:Y:S01]  /*5b10*/  IMAD.U32 R17, RZ, RZ, UR5 ;  /* 0x00000005ff117e24 */ /* 0x000fe2000f8e00ff */
[----:B------:R-:W-:Y:S01]  /*5b20*/  ULDC.64 UR4, c[0x0][0x1e8] ;  /* 0x00007a0000047ab9 */ /* 0x000fe20000000a00 */
[----:B------:R-:W-:Y:S01]  /*5b30*/  IMAD R2, R2, c[0x0][0x1b0], RZ ;  /* 0x00006c0002027a24 */ /* 0x000fe200078e02ff */
[----:B------:R-:W-:Y:S01]  /*5b40*/  UIMAD UR4, UR19, UR4, URZ ;  /* 0x00000004130472a4 */ /* 0x000fe2000f8e023f */
[----:B------:R-:W-:Y:S01]  /*5b50*/  IMAD R12, R12, c[0x0][0x2c4], R3 ;  /* 0x0000b1000c0c7a24 */ /* 0x000fe200078e0203 */
[----:B------:R-:W-:Y:S01]  /*5b60*/  SHF.R.S32.HI R11, RZ, 0x1f, R6 ;  /* 0x0000001fff0b7819 */ /* 0x000fe20000011406 */
[C---:B------:R-:W-:Y:S01]  /*5b70*/  IMAD R2, R9.reuse, c[0x0][0x1b4], R2 ;  /* 0x00006d0009027a24 */ /* 0x040fe200078e0202 */
[----:B------:R-:W-:Y:S01]  /*5b80*/  UIMAD UR9, UR20, UR5, UR4 ;  /* 0x00000005140972a4 */ /* 0x000fe2000f8e0204 */
[----:B------:R-:W-:Y:S01]  /*5b90*/  IMAD.WIDE.U32 R16, R9, c[0x0][0x1b0], R16 ;  /* 0x00006c0009107a25 */ /* 0x000fe200078e0010 */
[----:B------:R-:W-:Y:S01]  /*5ba0*/  SHF.R.S32.HI R9, RZ, 0x1f, R12 ;  /* 0x0000001fff097819 */ /* 0x000fe2000001140c */
[----:B------:R-:W-:Y:S01]  /*5bb0*/  ULDC.64 UR4, c[0x0][0x210] ;  /* 0x0000840000047ab9 */ /* 0x000fe20000000a00 */
[----:B------:R-:W-:Y:S01]  /*5bc0*/  LEA.HI R3, R11, R6, RZ, 0x3 ;  /* 0x000000060b037211 */ /* 0x000fe200078f18ff */
[----:B------:R-:W-:Y:S01]  /*5bd0*/  IMAD R4, R4, c[0x0][0x208], RZ ;  /* 0x0000820004047a24 */ /* 0x000fe200078e02ff */
[----:B------:R-:W-:Y:S01]  /*5be0*/  UIMAD UR4, UR19, UR4, URZ ;  /* 0x00000004130472a4 */ /* 0x000fe2000f8e023f */
[----:B------:R-:W-:Y:S01]  /*5bf0*/  IMAD.WIDE.U32 R18, R13, c[0x0][0x1e0], R146 ;  /* 0x000078000d127a25 */ /* 0x000fe200078e0092 */
[----:B------:R-:W-:Y:S01]  /*5c00*/  LOP3.LUT R11, R3, 0xfffffff8, RZ, 0xc0, !PT ;  /* 0xfffffff8030b7812 */ /* 0x000fe200078ec0ff */
[----:B------:R-:W-:Y:S01]  /*5c10*/  BSSY B0, `(.L_x_346) ;  /* 0x0000079000007945 */ /* 0x000fe20003800000 */
[----:B------:R-:W-:Y:S01]  /*5c20*/  UIMAD UR4, UR20, UR5, UR4 ;  /* 0x00000005140472a4 */ /* 0x000fe2000f8e0204 */
[----:B------:R-:W-:Y:S01]  /*5c30*/  IMAD R4, R13, c[0x0][0x20c], R4 ;  /* 0x000083000d047a24 */ /* 0x000fe200078e0204 */
[----:B------:R-:W-:Y:S01]  /*5c40*/  LEA.HI R145, R67, R64, RZ, 0x6 ;  /* 0x0000004043917211 */ /* 0x000fe200078f30ff */
[----:B------:R-:W-:Y:S01]  /*5c50*/  IMAD.WIDE.U32 R20, R13, c[0x0][0x208], R146 ;  /* 0x000082000d147a25 */ /* 0x000fe200078e0092 */
[----:B------:R-:W-:-:S02]  /*5c60*/  IADD3 R42, R146, 0x40, RZ ;  /* 0x00000040922a7810 */ /* 0x000fc40007ffe0ff */
[----:B------:R-:W-:Y:S01]  /*5c70*/  @!P1 LOP3.LUT R7, R7, 0xfffffff8, RZ, 0xc0, !PT ;  /* 0xfffffff807079812 */ /* 0x000fe200078ec0ff */
[----:B------:R-:W-:Y:S01]  /*5c80*/  IMAD.IADD R17, R17, 0x1, R2 ;  /* 0x0000000111117824 */ /* 0x000fe200078e0202 */
[----:B------:R-:W-:Y:S01]  /*5c90*/  @!P1 LOP3.LUT R8, R8, 0xfffffff8, RZ, 0xc0, !PT ;  /* 0xfffffff808089812 */ /* 0x000fe200078ec0ff */
[----:B------:R-:W-:Y:S01]  /*5ca0*/  IMAD R9, R9, c[0x0][0x1a8], RZ ;  /* 0x00006a0009097a24 */ /* 0x000fe200078e02ff */
[----:B------:R-:W-:Y:S01]  /*5cb0*/  LOP3.LUT R215, R215, 0xfffffffd, RZ, 0xc0, !PT ;  /* 0xfffffffdd7d77812 */ /* 0x000fe200078ec0ff */
[----:B------:R-:W-:Y:S02]  /*5cc0*/  IMAD.IADD R19, R19, 0x1, R5 ;  /* 0x0000000113137824 */ /* 0x000fe400078e0205 */
[----:B------:R-:W-:Y:S02]  /*5cd0*/  IMAD.IADD R21, R21, 0x1, R4 ;  /* 0x0000000115157824 */ /* 0x000fe400078e0204 */
[C---:B------:R-:W-:Y:S02]  /*5ce0*/  IMAD R9, R12.reuse, c[0x0][0x1ac], R9 ;  /* 0x00006b000c097a24 */ /* 0x040fe400078e0209 */
[----:B------:R-:W-:-:S04]  /*5cf0*/  IMAD.WIDE.U32 R4, R12, c[0x0][0x1a8], R16 ;  /* 0x00006a000c047a25 */ /* 0x000fc800078e0010 */
[----:B------:R-:W-:Y:S01]  /*5d00*/  IMAD.IADD R12, R5, 0x1, R9 ;  /* 0x00000001050c7824 */ /* 0x000fe200078e0209 */
[C---:B------:R-:W-:Y:S01]  /*5d10*/  LEA R13, P0, R4.reuse, c[0x0][0x160], 0x1 ;  /* 0x00005800040d7a11 */ /* 0x040fe200078008ff */
[----:B------:R-:W-:Y:S01]  /*5d20*/  IMAD.U32 R229, RZ, RZ, UR20 ;  /* 0x00000014ffe57e24 */ /* 0x000fe2000f8e00ff */
[----:B------:R-:W-:Y:S01]  /*5d30*/  @!P1 SHF.R.S32.HI R9, RZ, 0x1f, R42 ;  /* 0x0000001fff099819 */ /* 0x000fe2000001142a */
[----:B------:R-:W-:Y:S01]  /*5d40*/  IMAD.U32 R217, RZ, RZ, UR20 ;  /* 0x00000014ffd97e24 */ /* 0x000fe2000f8e00ff */
[----:B------:R-:W-:Y:S01]  /*5d50*/  LEA.HI.X R12, R4, c[0x0][0x164], R12, 0x1, P0 ;  /* 0x00005900040c7a11 */ /* 0x000fe200000f0c0c */
[----:B------:R-:W1:Y:S01]  /*5d60*/  SHFL.IDX PT, R16, R13, RZ, 0x181f ;  /* 0x00181fff0d107589 */ /* 0x000e6200000e0000 */
[----:B------:R-:W-:Y:S01]  /*5d70*/  IMAD.WIDE.U32 R228, R229, c[0x0][0x210], R20 ;  /* 0x00008400e5e47a25 */ /* 0x000fe200078e0014 */
[----:B------:R-:W-:Y:S02]  /*5d80*/  @!P1 LEA.HI R9, R9, R42, RZ, 0x3 ;  /* 0x0000002a09099211 */ /* 0x000fe400078f18ff */
[----:B------:R-:W3:Y:S01]  /*5d90*/  SHFL.IDX PT, R17, R12, RZ, 0x181f ;  /* 0x00181fff0c117589 */ /* 0x000ee200000e0000 */
[----:B------:R-:W-:Y:S01]  /*5da0*/  IMAD.WIDE.U32 R216, R217, c[0x0][0x1e8], R18 ;  /* 0x00007a00d9d87a25 */ /* 0x000fe200078e0012 */
[----:B------:R-:W-:Y:S01]  /*5db0*/  IADD3 R229, R229, UR4, RZ ;  /* 0x00000004e5e57c10 */ /* 0x000fe2000fffe0ff */
[----:B------:R-:W-:Y:S01]  /*5dc0*/  ULDC.64 UR4, c[0x0][0x350] ;  /* 0x0000d40000047ab9 */ /* 0x000fe20000000a00 */
[----:B------:R-:W-:Y:S01]  /*5dd0*/  @!P1 LOP3.LUT R9, R9, 0xfffffff8, RZ, 0xc0, !PT ;  /* 0xfffffff809099812 */ /* 0x000fe200078ec0ff */
[----:B------:R-:W-:Y:S01]  /*5de0*/  UISETP.NE.U32.AND UP0, UPT, URZ, UR4, UPT ;  /* 0x000000043f00728c */ /* 0x000fe2000bf05070 */
[----:B------:R-:W-:Y:S01]  /*5df0*/  IMAD.IADD R6, R6, 0x1, -R11 ;  /* 0x0000000106067824 */ /* 0x000fe200078e0a0b */
[----:B------:R-:W-:Y:S01]  /*5e00*/  IADD3 R217, R217, UR9, RZ ;  /* 0x00000009d9d97c10 */ /* 0x000fe2000fffe0ff */
[----:B------:R-:W-:Y:S01]  /*5e10*/  IMAD.SHL.U32 R149, R40, 0x40, RZ ;  /* 0x0000004028957824 */ /* 0x000fe200078e00ff */
[----:B------:R-:W-:Y:S01]  /*5e20*/  UISETP.NE.AND.EX UP0, UPT, URZ, UR5, UPT, UP0 ;  /* 0x000000053f00728c */ /* 0x000fe2000bf05300 */
[C---:B------:R-:W-:Y:S01]  /*5e30*/  IMAD.SHL.U32 R4, R6.reuse, 0x40, RZ ;  /* 0x0000004006047824 */ /* 0x040fe200078e00ff */
[----:B------:R-:W-:Y:S01]  /*5e40*/  LOP3.LUT P2, RZ, R6, 0x2, RZ, 0xc0, !PT ;  /* 0x0000000206ff7812 */ /* 0x000fe2000784c0ff */
[----:B------:R-:W-:Y:S01]  /*5e50*/  IMAD.SHL.U32 R145, R145, 0x8, RZ ;  /* 0x0000000891917824 */ /* 0x000fe200078e00ff */
[----:B------:R-:W-:Y:S01]  /*5e60*/  LOP3.LUT R149, R149, 0x1c0, RZ, 0xc0, !PT ;  /* 0x000001c095957812 */ /* 0x000fe200078ec0ff */
[----:B------:R-:W-:Y:S01]  /*5e70*/  IMAD.MOV.U32 R2, RZ, RZ, 0x10 ;  /* 0x00000010ff027424 */ /* 0x000fe200078e00ff */
[----:B------:R-:W-:Y:S01]  /*5e80*/  LOP3.LUT R4, R4, 0x1c0, RZ, 0xc0, !PT ;  /* 0x000001c004047812 */ /* 0x000fe200078ec0ff */
[----:B------:R-:W-:Y:S01]  /*5e90*/  IMAD.SHL.U32 R5, R60, 0x8, RZ ;  /* 0x000000083c057824 */ /* 0x000fe200078e00ff */
[----:B------:R-:W-:Y:S01]  /*5ea0*/  LOP3.LUT R145, R145, 0xfffffe00, RZ, 0xc0, !PT ;  /* 0xfffffe0091917812 */ /* 0x000fe200078ec0ff */
[----:B------:R-:W-:Y:S01]  /*5eb0*/  ULDC.64 UR4, c[0x0][0x1f0] ;  /* 0x00007c0000047ab9 */ /* 0x000fe20000000a00 */
[----:B------:R-:W-:-:S02]  /*5ec0*/  SHF.R.U32.HI R148, RZ, 0x3, R149 ;  /* 0x00000003ff947819 */ /* 0x000fc40000011695 */
[----:B-1----:R-:W-:Y:S02]  /*5ed0*/  @!P1 LEA R18, P0, R71, R16, 0x1 ;  /* 0x0000001047129211 */ /* 0x002fe400078008ff */
[----:B------:R-:W-:Y:S01]  /*5ee0*/  SEL R2, R2, 0xfffffff0, !P2 ;  /* 0xfffffff002027807 */ /* 0x000fe20005000000 */
[----:B---3--:R-:W-:Y:S01]  /*5ef0*/  @!P1 IMAD.WIDE R24, R7, 0x2, R16 ;  /* 0x0000000207189825 */ /* 0x008fe200078e0210 */
[----:B------:R-:W-:Y:S02]  /*5f00*/  @!P1 LEA.HI.X R19, R71, R17, R147, 0x1, P0 ;  /* 0x0000001147139211 */ /* 0x000fe400000f0c93 */
[----:B------:R-:W-:Y:S01]  /*5f10*/  ISETP.GE.AND P2, PT, R42, c[0x0][0x198], PT ;  /* 0x000066002a007a0c */ /* 0x000fe20003f46270 */
[----:B------:R-:W-:Y:S01]  /*5f20*/  @!P1 IMAD.WIDE R20, R9, 0x2, R16 ;  /* 0x0000000209149825 */ /* 0x000fe200078e0210 */
[----:B------:R-:W-:Y:S02]  /*5f30*/  LOP3.LUT R5, R4, 0x8, R5, 0xf8, !PT ;  /* 0x0000000804057812 */ /* 0x000fe400078ef805 */
[----:B------:R-:W-:Y:S01]  /*5f40*/  ISETP.NE.AND P0, PT, R10, RZ, PT ;  /* 0x000000ff0a00720c */ /* 0x000fe20003f05270 */
[----:B------:R-:W-:Y:S01]  /*5f50*/  @!P1 IMAD.WIDE R22, R8, 0x2, R16 ;  /* 0x0000000208169825 */ /* 0x000fe200078e0210 */
[----:B------:R-:W-:Y:S01]  /*5f60*/  SHF.R.U32.HI R4, RZ, 0x3, R4 ;  /* 0x00000003ff047819 */ /* 0x000fe20000011604 */
[----:B------:R1:W3:Y:S01]  /*5f70*/  SHFL.IDX PT, R16, R13, 0x1, 0x181f ;  /* 0x00381f000d107f89 */ /* 0x0002e200000e0000 */
[----:B------:R-:W-:Y:S01]  /*5f80*/  LOP3.LUT P6, RZ, R6, 0x4, RZ, 0xc0, !PT ;  /* 0x0000000406ff7812 */ /* 0x000fe200078cc0ff */
[----:B------:R-:W-:Y:S01]  /*5f90*/  IMAD.MOV.U32 R8, RZ, RZ, 0x20 ;  /* 0x00000020ff087424 */ /* 0x000fe200078e00ff */
[----:B------:R-:W-:Y:S01]  /*5fa0*/  P2R R6, PR, RZ, 0x1 ;  /* 0x00000001ff067803 */ /* 0x000fe20000000000 */
[----:B------:R-:W-:Y:S01]  /*5fb0*/  IMAD.SHL.U32 R9, R3, 0x40, RZ ;  /* 0x0000004003097824 */ /* 0x000fe200078e00ff */
[----:B------:R-:W-:Y:S01]  /*5fc0*/  LOP3.LUT R4, R5, R4, RZ, 0x3c, !PT ;  /* 0x0000000405047212 */ /* 0x000fe200078e3cff */
[----:B------:R1:W4:Y:S01]  /*5fd0*/  SHFL.IDX PT, R17, R12, 0x1, 0x181f ;  /* 0x00381f000c117f89 */ /* 0x00032200000e0000 */
[----:B------:R-:W-:-:S02]  /*5fe0*/  SEL R3, R8, 0xffffffe0, !P6 ;  /* 0xffffffe008037807 */ /* 0x000fc40007000000 */
[----:B------:R-:W-:Y:S02]  /*5ff0*/  LOP3.LUT R4, R4, 0xfffffe00, R9, 0xf8, !PT ;  /* 0xfffffe0004047812 */ /* 0x000fe400078ef809 */
[----:B------:R-:W-:Y:S01]  /*6000*/  ISETP.GE.AND P6, PT, R146, c[0x0][0x1d4], PT ;  /* 0x0000750092007a0c */ /* 0x000fe20003fc6270 */
[----:B--2---:R2:W5:Y:S01]  /*6010*/  @P3 R2UR UR10, R0 ;  /* 0x00000000000a33c2 */ /* 0x00456200000e0000 */
[----:B------:R-:W-:Y:S02]  /*6020*/  ISETP.GE.AND P3, PT, R71, c[0x0][0x198], PT ;  /* 0x0000660047007a0c */ /* 0x000fe40003f66270 */
[----:B--2---:R-:W-:Y:S01]  /*6030*/  LOP3.LUT R0, R149, 0x38, R146, 0xf8, !PT ;  /* 0x0000003895007812 */ /* 0x004fe200078ef892 */
[----:B-----5:R-:W-:-:S03]  /*6040*/  @UP1 USHF.R.S32.HI UR11, URZ, 0x1f, UR10 ;  /* 0x0000001f3f0b1899 */ /* 0x020fc6000801140a */
[----:B------:R-:W-:Y:S01]  /*6050*/  @!UP1 UMOV UR10, UR29 ;  /* 0x0000001d000a9c82 */ /* 0x000fe20008000000 */
[----:B------:R-:W-:Y:S01]  /*6060*/  LOP3.LUT R0, R145, R0, R148, 0xf6, !PT ;  /* 0x0000000091007212 */ /* 0x000fe200078ef694 */
[----:B------:R-:W-:Y:S02]  /*6070*/  USEL UR9, UR10, URZ, !UP0 ;  /* 0x0000003f0a097287 */ /* 0x000fe4000c000000 */
[----:B------:R-:W-:Y:S02]  /*6080*/  @!UP1 UMOV UR11, UR8 ;  /* 0x00000008000b9c82 */ /* 0x000fe40008000000 */
[----:B------:R-:W-:Y:S01]  /*6090*/  @!P1 IMAD.SHL.U32 R5, R0, 0x2, RZ ;  /* 0x0000000200059824 */ /* 0x000fe200078e00ff */
[----:B------:R-:W-:Y:S01]  /*60a0*/  USEL UR8, UR11, URZ, !UP0 ;  /* 0x0000003f0b087287 */ /* 0x000fe2000c000000 */
[----:B------:R-:W-:-:S03]  /*60b0*/  IMAD.U32 R7, RZ, RZ, UR9 ;  /* 0x00000009ff077e24 */ /* 0x000fc6000f8e00ff */
[----:B------:R2:W-:Y:S01]  /*60c0*/  @!P1 LDGSTS.E.BYPASS.LTC128B.128 [R5+0x10080], [R18.64], !P3 ;  /* 0x1008000012059fae */ /* 0x0005e2000d901d5e */
[C---:B------:R-:W-:Y:S01]  /*60d0*/  IMAD.WIDE.U32 R216, R7.reuse, c[0x0][0x1f0], R216 ;  /* 0x00007c0007d87a25 */ /* 0x040fe200078e00d8 */
[----:B------:R-:W-:Y:S02]  /*60e0*/  UIMAD UR4, UR8, UR4, URZ ;  /* 0x00000004080472a4 */ /* 0x000fe4000f8e023f */
[----:B------:R2:W-:Y:S01]  /*60f0*/  @!P1 LDGSTS.E.BYPASS.LTC128B.128 [R5+0x14080], [R20.64], !P2 ;  /* 0x1408000014059fae */ /* 0x0005e2000d101d5e */
[----:B------:R-:W-:Y:S01]  /*6100*/  IMAD.WIDE.U32 R228, R7, c[0x0][0x218], R228 ;  /* 0x0000860007e47a25 */ /* 0x000fe200078e00e4 */
[----:B------:R-:W-:Y:S01]  /*6110*/  IADD3 R7, R146, 0x80, RZ ;  /* 0x0000008092077810 */ /* 0x000fe20007ffe0ff */
[----:B------:R-:W-:Y:S01]  /*6120*/  UIMAD UR10, UR9, UR5, UR4 ;  /* 0x00000005090a72a4 */ /* 0x000fe2000f8e0204 */
[----:B------:R2:W-:Y:S02]  /*6130*/  @!P1 LDGSTS.E.BYPASS.LTC128B.128 [R5+0x18080], [R22.64], !P5 ;  /* 0x1808000016059fae */ /* 0x0005e4000e901d5e */
[----:B------:R-:W-:Y:S01]  /*6140*/  ISETP.GE.AND P0, PT, R7, c[0x0][0x1d4], PT ;  /* 0x0000750007007a0c */ /* 0x000fe20003f06270 */
[----:B------:R-:W-:Y:S01]  /*6150*/  ULDC.64 UR4, c[0x0][0x218] ;  /* 0x0000860000047ab9 */ /* 0x000fe20000000a00 */
[----:B------:R2:W-:Y:S01]  /*6160*/  @!P1 LDGSTS.E.BYPASS.LTC128B.128 [R5+0x1c080], [R24.64], !P4 ;  /* 0x1c08000018059fae */ /* 0x0005e2000e101d5e */
[----:B------:R-:W-:Y:S01]  /*6170*/  UIMAD UR4, UR8, UR4, URZ ;  /* 0x00000004080472a4 */ /* 0x000fe2000f8e023f */
[----:B------:R-:W-:-:S03]  /*6180*/  IADD3 R223, R217, UR10, RZ ;  /* 0x0000000ad9df7c10 */ /* 0x000fc6000fffe0ff */
[----:B------:R-:W-:-:S06]  /*6190*/  UIMAD UR4, UR9, UR5, UR4 ;  /* 0x00000005090472a4 */ /* 0x000fcc000f8e0204 */
[----:B------:R-:W-:Y:S02]  /*61a0*/  @P0 LOP3.LUT R215, R215, 0x2, RZ, 0xfc, !PT ;  /* 0x00000002d7d70812 */ /* 0x000fe400078efcff */
[----:B------:R-:W-:Y:S02]  /*61b0*/  IADD3 R221, R229, UR4, RZ ;  /* 0x00000004e5dd7c10 */ /* 0x000fe4000fffe0ff */
[----:B------:R-:W-:Y:S02]  /*61c0*/  LOP3.LUT R215, R215, 0xfffffffe, RZ, 0xc0, !PT ;  /* 0xfffffffed7d77812 */ /* 0x000fe400078ec0ff */
[----:B--2---:R-:W-:-:S04]  /*61d0*/  IADD3 R5, R146, 0xc0, RZ ;  /* 0x000000c092057810 */ /* 0x004fc80007ffe0ff */
[----:B------:R-:W-:-:S13]  /*61e0*/  ISETP.GE.AND P0, PT, R5, c[0x0][0x1d4], PT ;  /* 0x0000750005007a0c */ /* 0x000fda0003f06270 */
[----:B------:R-:W-:Y:S02]  /*61f0*/  @P0 LOP3.LUT R215, R215, 0x1, RZ, 0xfc, !PT ;  /* 0x00000001d7d70812 */ /* 0x000fe400078efcff */
[----:B------:R-:W-:Y:S02]  /*6200*/  ISETP.GE.AND P0, PT, R42, c[0x0][0x1d4], PT ;  /* 0x000075002a007a0c */ /* 0x000fe40003f06270 */
[----:B------:R-:W-:-:S11]  /*6210*/  LOP3.LUT R215, R215, 0xfffffffb, RZ, 0xc0, !PT ;  /* 0xfffffffbd7d77812 */ /* 0x000fd600078ec0ff */
[----:B------:R-:W-:Y:S02]  /*6220*/  @P0 LOP3.LUT R215, R215, 0x4, RZ, 0xfc, !PT ;  /* 0x00000004d7d70812 */ /* 0x000fe400078efcff */
[----:B------:R-:W-:-:S13]  /*6230*/  ISETP.NE.AND P0, PT, R6, RZ, PT ;  /* 0x000000ff0600720c */ /* 0x000fda0003f05270 */
[----:B------:R-:W-:Y:S05]  /*6240*/  @P0 BRA `(.L_x_347) ;  /* 0x0000015000000947 */ /* 0x000fea0003800000 */
[C---:B-1-34-:R-:W-:Y:S01]  /*6250*/  IADD3 R8, R71.reuse, 0x80, RZ ;  /* 0x0000008047087810 */ /* 0x05afe20007ffe0ff */
[----:B------:R-:W-:Y:S01]  /*6260*/  IMAD.SHL.U32 R11, R0, 0x2, RZ ;  /* 0x00000002000b7824 */ /* 0x000fe200078e00ff */
[----:B------:R-:W-:Y:S02]  /*6270*/  IADD3 R6, R71, 0xc0, RZ ;  /* 0x000000c047067810 */ /* 0x000fe40007ffe0ff */
[----:B------:R-:W-:Y:S02]  /*6280*/  SHF.R.S32.HI R9, RZ, 0x1f, R42 ;  /* 0x0000001fff097819 */ /* 0x000fe4000001142a */
[----:B------:R-:W-:Y:S02]  /*6290*/  SHF.R.S32.HI R7, RZ, 0x1f, R8 ;  /* 0x0000001fff077819 */ /* 0x000fe40000011408 */
[----:B------:R-:W-:Y:S02]  /*62a0*/  SHF.R.S32.HI R5, RZ, 0x1f, R6 ;  /* 0x0000001fff057819 */ /* 0x000fe40000011406 */
[----:B------:R-:W-:-:S02]  /*62b0*/  LEA.HI R9, R9, R42, RZ, 0x3 ;  /* 0x0000002a09097211 */ /* 0x000fc400078f18ff */
[----:B------:R-:W-:Y:S02]  /*62c0*/  LEA.HI R7, R7, R8, RZ, 0x3 ;  /* 0x0000000807077211 */ /* 0x000fe400078f18ff */
[----:B------:R-:W-:Y:S02]  /*62d0*/  LEA.HI R5, R5, R6, RZ, 0x3 ;  /* 0x0000000605057211 */ /* 0x000fe400078f18ff */
[----:B------:R-:W-:Y:S02]  /*62e0*/  LEA R18, P0, R71, R16, 0x1 ;  /* 0x0000001047127211 */ /* 0x000fe400078008ff */
[----:B------:R-:W-:Y:S02]  /*62f0*/  LOP3.LUT R9, R9, 0xfffffff8, RZ, 0xc0, !PT ;  /* 0xfffffff809097812 */ /* 0x000fe400078ec0ff */
[----:B------:R-:W-:Y:S02]  /*6300*/  LOP3.LUT R7, R7, 0xfffffff8, RZ, 0xc0, !PT ;  /* 0xfffffff807077812 */ /* 0x000fe400078ec0ff */
[----:B------:R-:W-:Y:S01]  /*6310*/  LOP3.LUT R5, R5, 0xfffffff8, RZ, 0xc0, !PT ;  /* 0xfffffff805057812 */ /* 0x000fe200078ec0ff */
[----:B------:R-:W-:Y:S01]  /*6320*/  IMAD.WIDE R8, R9, 0x2, R16 ;  /* 0x0000000209087825 */ /* 0x000fe200078e0210 */
[----:B------:R-:W-:-:S03]  /*6330*/  LEA.HI.X R19, R71, R17, R147, 0x1, P0 ;  /* 0x0000001147137211 */ /* 0x000fc600000f0c93 */
[--C-:B------:R-:W-:Y:S02]  /*6340*/  IMAD.WIDE R6, R7, 0x2, R16.reuse ;  /* 0x0000000207067825 */ /* 0x100fe400078e0210 */
[----:B------:R1:W-:Y:S02]  /*6350*/  LDGSTS.E.BYPASS.LTC128B.128 [R11+0x11080], [R18.64], !P3 ;  /* 0x11080000120b7fae */ /* 0x0003e4000d901d5e */
[----:B------:R-:W-:Y:S02]  /*6360*/  IMAD.WIDE R16, R5, 0x2, R16 ;  /* 0x0000000205107825 */ /* 0x000fe400078e0210 */
[----:B------:R1:W-:Y:S04]  /*6370*/  LDGSTS.E.BYPASS.LTC128B.128 [R11+0x15080], [R8.64], !P2 ;  /* 0x15080000080b7fae */ /* 0x0003e8000d101d5e */
[----:B------:R1:W-:Y:S04]  /*6380*/  LDGSTS.E.BYPASS.LTC128B.128 [R11+0x19080], [R6.64], !P5 ;  /* 0x19080000060b7fae */ /* 0x0003e8000e901d5e */
[----:B------:R1:W-:Y:S02]  /*6390*/  LDGSTS.E.BYPASS.LTC128B.128 [R11+0x1d080], [R16.64], !P4 ;  /* 0x1d080000100b7fae */ /* 0x0003e4000e101d5e */
.L_x_347:
[----:B-1-34-:R-:W-:Y:S05]  /*63a0*/  BSYNC B0 ;  /* 0x0000000000007941 */ /* 0x01afea0003800000 */
.L_x_346:
[----:B------:R-:W-:Y:S01]  /*63b0*/  IADD3 R5, R14, 0x40, RZ ;  /* 0x000000400e057810 */ /* 0x000fe20007ffe0ff */
[----:B------:R1:W2:Y:S01]  /*63c0*/  SHFL.IDX PT, R17, R12, 0x2, 0x181f ;  /* 0x00581f000c117f89 */ /* 0x0002a200000e0000 */
[----:B------:R-:W-:Y:S02]  /*63d0*/  BSSY B0, `(.L_x_348) ;  /* 0x000001b000007945 */ /* 0x000fe40003800000 */
[----:B------:R-:W-:Y:S01]  /*63e0*/  ISETP.GE.AND P0, PT, R5, UR7, PT ;  /* 0x0000000705007c0c */ /* 0x000fe2000bf06270 */
[----:B------:R1:W3:Y:S03]  /*63f0*/  SHFL.IDX PT, R16, R13, 0x2, 0x181f ;  /* 0x00581f000d107f89 */ /* 0x0002e600000e0000 */
[----:B------:R-:W-:-:S09]  /*6400*/  P2R R9, PR, RZ, 0x1 ;  /* 0x00000001ff097803 */ /* 0x000fd20000000000 */
[----:B------:R-:W-:Y:S05]  /*6410*/  @P0 BRA `(.L_x_349) ;  /* 0x0000016000000947 */ /* 0x000fea0003800000 */
[C---:B------:R-:W-:Y:S01]  /*6420*/  IADD3 R8, R71.reuse, 0x80, RZ ;  /* 0x0000008047087810 */ /* 0x040fe20007ffe0ff */
        /* <DEDUP_REMOVED lines=8> */
[----:B---3--:R-:W-:Y:S02]  /*64b0*/  LEA R18, P0, R71, R16, 0x1 ;  /* 0x0000001047127211 */ /* 0x008fe400078008ff */
[----:B------:R-:W-:Y:S02]  /*64c0*/  LOP3.LUT R11, R11, 0xfffffff8, RZ, 0xc0, !PT ;  /* 0xfffffff80b0b7812 */ /* 0x000fe400078ec0ff */
[----:B------:R-:W-:Y:S02]  /*64d0*/  LOP3.LUT R7, R7, 0xfffffff8, RZ, 0xc0, !PT ;  /* 0xfffffff807077812 */ /* 0x000fe400078ec0ff */
[----:B------:R-:W-:Y:S01]  /*64e0*/  LOP3.LUT R5, R5, 0xfffffff8, RZ, 0xc0, !PT ;  /* 0xfffffff805057812 */ /* 0x000fe200078ec0ff */
[----:B--2---:R-:W-:Y:S01]  /*64f0*/  IMAD.WIDE R20, R11, 0x2, R16 ;  /* 0x000000020b147825 */ /* 0x004fe200078e0210 */
[----:B------:R-:W-:-:S03]  /*6500*/  LEA.HI.X R19, R71, R17, R147, 0x1, P0 ;  /* 0x0000001147137211 */ /* 0x000fc600000f0c93 */
[--C-:B------:R-:W-:Y:S02]  /*6510*/  IMAD.WIDE R6, R7, 0x2, R16.reuse ;  /* 0x0000000207067825 */ /* 0x100fe400078e0210 */
[----:B------:R-:W-:Y:S01]  /*6520*/  @!PT LDS RZ, [RZ] ;  /* 0x00000000fffff984 */ /* 0x000fe20000000800 */
[----:B------:R2:W-:Y:S02]  /*6530*/  LDGSTS.E.BYPASS.LTC128B.128 [R15+0x12080], [R18.64], !P3 ;  /* 0x12080000120f7fae */ /* 0x0005e4000d901d5e */
[----:B------:R-:W-:Y:S02]  /*6540*/  IMAD.WIDE R16, R5, 0x2, R16 ;  /* 0x0000000205107825 */ /* 0x000fe400078e0210 */
[----:B------:R2:W-:Y:S04]  /*6550*/  LDGSTS.E.BYPASS.LTC128B.128 [R15+0x16080], [R20.64], !P2 ;  /* 0x16080000140f7fae */ /* 0x0005e8000d101d5e */
[----:B------:R2:W-:Y:S04]  /*6560*/  LDGSTS.E.BYPASS.LTC128B.128 [R15+0x1a080], [R6.64], !P5 ;  /* 0x1a080000060f7fae */ /* 0x0005e8000e901d5e */
[----:B------:R2:W-:Y:S02]  /*6570*/  LDGSTS.E.BYPASS.LTC128B.128 [R15+0x1e080], [R16.64], !P4 ;  /* 0x1e080000100f7fae */ /* 0x0005e4000e101d5e */
.L_x_349:
[----:B------:R-:W-:Y:S05]  /*6580*/  BSYNC B0 ;  /* 0x0000000000007941 */ /* 0x000fea0003800000 */
.L_x_348:
[----:B------:R-:W-:Y:S01]  /*6590*/  IADD3 R5, R14, 0x60, RZ ;  /* 0x000000600e057810 */ /* 0x000fe20007ffe0ff */
[----:B--2---:R2:W4:Y:S01]  /*65a0*/  SHFL.IDX PT, R17, R12, 0x3, 0x181f ;  /* 0x00781f000c117f89 */ /* 0x00452200000e0000 */
[----:B------:R-:W-:Y:S01]  /*65b0*/  UIADD3 UR10, UR13, -0x1, URZ ;  /* 0xffffffff0d0a7890 */ /* 0x000fe2000fffe03f */
[----:B------:R-:W-:Y:S01]  /*65c0*/  BSSY B0, `(.L_x_350) ;  /* 0x000001b000007945 */ /* 0x000fe20003800000 */
[----:B------:R-:W-:Y:S01]  /*65d0*/  ISETP.GE.AND P0, PT, R5, UR7, PT ;  /* 0x0000000705007c0c */ /* 0x000fe2000bf06270 */
[----:B---3--:R2:W3:Y:S03]  /*65e0*/  SHFL.IDX PT, R16, R13, 0x3, 0x181f ;  /* 0x00781f000d107f89 */ /* 0x0084e600000e0000 */
[----:B------:R-:W-:-:S09]  /*65f0*/  P2R R8, PR, RZ, 0x1 ;  /* 0x00000001ff087803 */ /* 0x000fd20000000000 */
[----:B------:R-:W-:Y:S05]  /*6600*/  @P0 BRA `(.L_x_351) ;  /* 0x0000016000000947 */ /* 0x000fea0003800000 */
[----:B------:R-:W-:Y:S01]  /*6610*/  SHF.R.S32.HI R5, RZ, 0x1f, R42 ;  /* 0x0000001fff057819 */ /* 0x000fe2000001142a */
[----:B------:R-:W-:Y:S01]  /*6620*/  IMAD.SHL.U32 R7, R0, 0x2, RZ ;  /* 0x0000000200077824 */ /* 0x000fe200078e00ff */
[----:B------:R-:W-:Y:S02]  /*6630*/  IADD3 R6, R71, 0x80, RZ ;  /* 0x0000008047067810 */ /* 0x000fe40007ffe0ff */
[----:B------:R-:W-:Y:S02]  /*6640*/  LEA.HI R5, R5, R42, RZ, 0x3 ;  /* 0x0000002a05057211 */ /* 0x000fe400078f18ff */
[----:B-123--:R-:W-:Y:S02]  /*6650*/  LEA R12, P0, R71, R16, 0x1 ;  /* 0x00000010470c7211 */ /* 0x00efe400078008ff */
[----:B------:R-:W-:Y:S02]  /*6660*/  LOP3.LUT R5, R5, 0xfffffff8, RZ, 0xc0, !PT ;  /* 0xfffffff805057812 */ /* 0x000fe400078ec0ff */
[----:B----4-:R-:W-:-:S03]  /*6670*/  LEA.HI.X R13, R71, R17, R147, 0x1, P0 ;  /* 0x00000011470d7211 */ /* 0x010fc600000f0c93 */
[----:B------:R-:W-:Y:S01]  /*6680*/  IMAD.WIDE R20, R5, 0x2, R16 ;  /* 0x0000000205147825 */ /* 0x000fe200078e0210 */
[----:B------:R-:W-:Y:S01]  /*6690*/  SHF.R.S32.HI R5, RZ, 0x1f, R6 ;  /* 0x0000001fff057819 */ /* 0x000fe20000011406 */
[----:B------:R-:W-:Y:S01]  /*66a0*/  @!PT LDS RZ, [RZ] ;  /* 0x00000000fffff984 */ /* 0x000fe20000000800 */
[----:B------:R1:W-:Y:S03]  /*66b0*/  LDGSTS.E.BYPASS.LTC128B.128 [R7+0x13080], [R12.64], !P3 ;  /* 0x130800000c077fae */ /* 0x0003e6000d901d5e */
[----:B------:R-:W-:Y:S01]  /*66c0*/  LEA.HI R5, R5, R6, RZ, 0x3 ;  /* 0x0000000605057211 */ /* 0x000fe200078f18ff */
[----:B------:R1:W-:Y:S01]  /*66d0*/  LDGSTS.E.BYPASS.LTC128B.128 [R7+0x17080], [R20.64], !P2 ;  /* 0x1708000014077fae */ /* 0x0003e2000d101d5e */
[----:B------:R-:W-:Y:S02]  /*66e0*/  IADD3 R6, R71, 0xc0, RZ ;  /* 0x000000c047067810 */ /* 0x000fe40007ffe0ff */
[----:B------:R-:W-:-:S05]  /*66f0*/  LOP3.LUT R5, R5, 0xfffffff8, RZ, 0xc0, !PT ;  /* 0xfffffff805057812 */ /* 0x000fca00078ec0ff */
[----:B------:R-:W-:Y:S01]  /*6700*/  IMAD.WIDE R18, R5, 0x2, R16 ;  /* 0x0000000205127825 */ /* 0x000fe200078e0210 */
[----:B------:R-:W-:-:S04]  /*6710*/  SHF.R.S32.HI R5, RZ, 0x1f, R6 ;  /* 0x0000001fff057819 */ /* 0x000fc80000011406 */
[----:B------:R-:W-:Y:S01]  /*6720*/  LEA.HI R5, R5, R6, RZ, 0x3 ;  /* 0x0000000605057211 */ /* 0x000fe200078f18ff */
[----:B------:R1:W-:Y:S03]  /*6730*/  LDGSTS.E.BYPASS.LTC128B.128 [R7+0x1b080], [R18.64], !P5 ;  /* 0x1b08000012077fae */ /* 0x0003e6000e901d5e */
[----:B------:R-:W-:-:S05]  /*6740*/  LOP3.LUT R5, R5, 0xfffffff8, RZ, 0xc0, !PT ;  /* 0xfffffff805057812 */ /* 0x000fca00078ec0ff */
[----:B------:R-:W-:-:S05]  /*6750*/  IMAD.WIDE R16, R5, 0x2, R16 ;  /* 0x0000000205107825 */ /* 0x000fca00078e0210 */
[----:B------:R1:W-:Y:S02]  /*6760*/  LDGSTS.E.BYPASS.LTC128B.128 [R7+0x1f080], [R16.64], !P4 ;  /* 0x1f08000010077fae */ /* 0x0003e4000e101d5e */
.L_x_351:
[----:B------:R-:W-:Y:S05]  /*6770*/  BSYNC B0 ;  /* 0x0000000000007941 */ /* 0x000fea0003800000 */
.L_x_350:
[----:B------:R-:W-:Y:S01]  /*6780*/  USHF.L.U32 UR9, UR10, 0x5, URZ ;  /* 0x000000050a097899 */ /* 0x000fe2000800063f */
[----:B------:R-:W0:Y:S01]  /*6790*/  LDGDEPBAR ;  /* 0x00000000000079af */ /* 0x000e220000000000 */
[----:B------:R-:W-:Y:S01]  /*67a0*/  ULDC.64 UR4, c[0x0][0x1e0] ;  /* 0x0000780000047ab9 */ /* 0x000fe20000000a00 */
[C---:B------:R-:W-:Y:S01]  /*67b0*/  LOP3.LUT P5, RZ, R215.reuse, 0x4, RZ, 0xc0, !PT ;  /* 0x00000004d7ff7812 */ /* 0x040fe200078ac0ff */
[----:B------:R-:W-:Y:S01]  /*67c0*/  UMOV UR11, 0x5 ;  /* 0x00000005000b7882 */ /* 0x000fe20000000000 */
[----:B------:R-:W-:Y:S01]  /*67d0*/  BAR.SYNC.DEFER_BLOCKING 0x0 ;  /* 0x0000000000007b1d */ /* 0x000fe20000010000 */
[----:B------:R-:W-:Y:S01]  /*67e0*/  IMAD.U32 R5, RZ, RZ, UR9 ;  /* 0x00000009ff057e24 */ /* 0x000fe2000f8e00ff */
[----:B------:R-:W-:Y:S01]  /*67f0*/  USHF.L.U32 UR8, UR4, 0x5, URZ ;  /* 0x0000000504087899 */ /* 0x000fe2000800063f */
[C---:B------:R-:W-:Y:S01]  /*6800*/  LOP3.LUT P4, RZ, R215.reuse, 0x2, RZ, 0xc0, !PT ;  /* 0x00000002d7ff7812 */ /* 0x040fe2000788c0ff */
[----:B------:R-:W-:Y:S01]  /*6810*/  USHF.L.U64.HI UR11, UR4, UR11, UR5 ;  /* 0x0000000b040b7299 */ /* 0x000fe20008010205 */
[----:B------:R-:W-:Y:S01]  /*6820*/  LOP3.LUT P3, RZ, R215, 0x1, RZ, 0xc0, !PT ;  /* 0x00000001d7ff7812 */ /* 0x000fe2000786c0ff */
[----:B------:R-:W-:Y:S01]  /*6830*/  USHF.R.S32.HI UR12, URZ, 0x1f, UR10 ;  /* 0x0000001f3f0c7899 */ /* 0x000fe2000801140a */
[----:B------:R-:W-:Y:S01]  /*6840*/  IADD3 R6, -R5, UR16, -R40 ;  /* 0x0000001005067c10 */ /* 0x000fe2000fffe928 */
[----:B-1----:R-:W-:Y:S01]  /*6850*/  IMAD.U32 R7, RZ, RZ, UR8 ;  /* 0x00000008ff077e24 */ /* 0x002fe2000f8e00ff */
[----:B------:R-:W-:-:S02]  /*6860*/  SEL R41, RZ, 0x1, P6 ;  /* 0x00000001ff297807 */ /* 0x000fc40003000000 */
[----:B------:R-:W-:-:S13]  /*6870*/  ISETP.GE.AND P0, PT, R6, 0x1, PT ;  /* 0x000000010600780c */ /* 0x000fda0003f06270 */
[----:B------:R-:W-:Y:S01]  /*6880*/  VOTEU.ANY UP0, P0 ;  /* 0x00000000003f7886 */ /* 0x000fe20000000100 */
[----:B------:R-:W-:Y:S02]  /*6890*/  @P0 IMAD.MOV.U32 R222, RZ, RZ, R216 ;  /* 0x000000ffffde0224 */ /* 0x000fe400078e00d8 */
[----:B------:R-:W-:Y:S02]  /*68a0*/  @P0 IMAD.SHL.U32 R11, R0, 0x2, RZ ;  /* 0x00000002000b0824 */ /* 0x000fe400078e00ff */
[----:B------:R-:W-:Y:S01]  /*68b0*/  @UP0 UIMAD UR4, UR11, UR10, URZ ;  /* 0x0000000a0b0402a4 */ /* 0x000fe2000f8e023f */
[----:B---34-:R-:W-:-:S03]  /*68c0*/  @P0 IMAD.WIDE.U32 R16, R7, UR10, R222 ;  /* 0x0000000a07100c25 */ /* 0x018fc6000f8e00de */
[----:B------:R-:W-:Y:S02]  /*68d0*/  @UP0 UIMAD UR4, UR12, UR8, UR4 ;  /* 0x000000080c0402a4 */ /* 0x000fe4000f8e0204 */
[----:B--2---:R-:W-:-:S04]  /*68e0*/  @P0 LEA R12, P2, R16, c[0x0][0x1c8], 0x1 ;  /* 0x00007200100c0a11 */ /* 0x004fc800078408ff */
[----:B------:R-:W-:-:S04]  /*68f0*/  @P0 IADD3 R6, R17, UR4, RZ ;  /* 0x0000000411060c10 */ /* 0x000fc8000fffe0ff */
[----:B------:R-:W-:Y:S02]  /*6900*/  @P0 LEA.HI.X R13, R16, c[0x0][0x1cc], R6, 0x1, P2 ;  /* 0x00007300100d0a11 */ /* 0x000fe400010f0c06 */
[----:B------:R-:W-:-:S03]  /*6910*/  LEA.HI R6, R67, R64, RZ, 0x5 ;  /* 0x0000004043067211 */ /* 0x000fc600078f28ff */
[----:B------:R-:W-:Y:S01]  /*6920*/  @!PT LDS RZ, [RZ] ;  /* 0x00000000fffff984 */ /* 0x000fe20000000800 */
[----:B------:R-:W-:Y:S01]  /*6930*/  @!PT LDS RZ, [RZ] ;  /* 0x00000000fffff984 */ /* 0x000fe20000000800 */
[----:B------:R-:W-:Y:S01]  /*6940*/  @!PT LDS RZ, [RZ] ;  /* 0x00000000fffff984 */ /* 0x000fe20000000800 */
[----:B------:R1:W-:Y:S01]  /*6950*/  @P0 LDGSTS.E.BYPASS.LTC128B.128 [R11+0xc080], [R12.64], !P6 ;  /* 0x0c0800000c0b0fae */ /* 0x0003e2000f101d5e */
[----:B------:R-:W-:-:S03]  /*6960*/  SHF.R.S32.HI R73, RZ, 0x5, R6 ;  /* 0x00000005ff497819 */ /* 0x000fc60000011406 */
[----:B------:R1:W-:Y:S04]  /*6970*/  @P0 LDGSTS.E.BYPASS.LTC128B.128 [R11+0xd080], [R12.64+0x80], !P5 ;  /* 0x0d0800800c0b0fae */ /* 0x0003e8000e901d5e */
[----:B------:R1:W-:Y:S04]  /*6980*/  @P0 LDGSTS.E.BYPASS.LTC128B.128 [R11+0xe080], [R12.64+0x100], !P4 ;  /* 0x0e0801000c0b0fae */ /* 0x0003e8000e101d5e */
[----:B------:R1:W-:Y:S01]  /*6990*/  @P0 LDGSTS.E.BYPASS.LTC128B.128 [R11+0xf080], [R12.64+0x180], !P3 ;  /* 0x0f0801800c0b0fae */ /* 0x0003e2000d901d5e */
[----:B------:R-:W-:-:S03]  /*69a0*/  ISETP.LT.AND P0, PT, RZ, c[0x0][0x27c], PT ;  /* 0x00009f00ff007a0c */ /* 0x000fc60003f01270 */
[----:B------:R-:W0:Y:S10]  /*69b0*/  LDGDEPBAR ;  /* 0x00000000000079af */ /* 0x000e340000000000 */
[----:B------:R-:W-:Y:S05]  /*69c0*/  @P0 BRA `(.L_x_352) ;  /* 0x0000002000000947 */ /* 0x000fea0003800000 */
[----:B------:R-:W-:-:S04]  /*69d0*/  DEPBAR.LE SB0, 0x1 ;  /* 0x000080400000791a */ /* 0x000fc80000000000 */
[----:B------:R-:W-:Y:S05]  /*69e0*/  BRA `(.L_x_353) ;  /* 0x00009b6000007947 */ /* 0x000fea0003800000 */
.L_x_352:
[----:B------:R-:W-:Y:S01]  /*69f0*/  ULDC.U8 UR4, c[0x0][0x298] ;  /* 0x0000a60000047ab9 */ /* 0x000fe20000000000 */
[----:B------:R-:W-:Y:S01]  /*6a00*/  SHF.R.S32.HI R18, RZ, 0x1f, R65 ;  /* 0x0000001fff127819 */ /* 0x000fe20000011441 */
[----:B------:R-:W-:Y:S01]  /*6a10*/  IMAD.WIDE.U32 R16, R65, c[0x0][0x280], RZ ;  /* 0x0000a00041107a25 */ /* 0x000fe200078e00ff */
[----:B------:R-:W-:Y:S01]  /*6a20*/  ISETP.NE.AND P0, PT, RZ, UR4, PT ;  /* 0x00000004ff007c0c */ /* 0x000fe2000bf05270 */
[----:B------:R-:W-:Y:S01]  /*6a30*/  BSSY B2, `(.L_x_353) ;  /* 0x00009b1000027945 */ /* 0x000fe20003800000 */
[----:B-1----:R-:W-:Y:S01]  /*6a40*/  LEA R11, R43, R14, 0x5 ;  /* 0x0000000e2b0b7211 */ /* 0x002fe200078e28ff */
[----:B------:R-:W-:Y:S01]  /*6a50*/  IMAD R12, R18, c[0x0][0x280], RZ ;  /* 0x0000a000120c7a24 */ /* 0x000fe200078e02ff */
[----:B------:R-:W-:Y:S01]  /*6a60*/  SHF.L.U32 R150, R0, 0x1, RZ ;  /* 0x0000000100967819 */ /* 0x000fe200000006ff */
[----:B------:R-:W-:Y:S02]  /*6a70*/  IMAD R18, R18, c[0x0][0x290], RZ ;  /* 0x0000a40012127a24 */ /* 0x000fe400078e02ff */
[----:B------:R-:W-:-:S02]  /*6a80*/  IMAD R12, R65, c[0x0][0x284], R12 ;  /* 0x0000a100410c7a24 */ /* 0x000fc400078e020c */
[C---:B------:R-:W-:Y:S02]  /*6a90*/  IMAD R13, R65.reuse, c[0x0][0x294], R18 ;  /* 0x0000a500410d7a24 */ /* 0x040fe400078e0212 */
[----:B------:R-:W-:Y:S01]  /*6aa0*/  IMAD.WIDE.U32 R20, R65, c[0x0][0x290], RZ ;  /* 0x0000a40041147a25 */ /* 0x000fe200078e00ff */
[----:B------:R-:W-:-:S04]  /*6ab0*/  IADD3 R15, R12, R17, RZ ;  /* 0x000000110c0f7210 */ /* 0x000fc80007ffe0ff */
[----:B------:R-:W-:Y:S01]  /*6ac0*/  IADD3 R13, R13, R21, RZ ;  /* 0x000000150d0d7210 */ /* 0x000fe20007ffe0ff */
[----:B------:R-:W-:Y:S05]  /*6ad0*/  @!P0 BRA `(.L_x_354) ;  /* 0x00004ae000008947 */ /* 0x000fea0003800000 */
[----:B------:R-:W-:Y:S01]  /*6ae0*/  PLOP3.LUT P0, PT, PT, PT, UP3, 0x80, 0x0 ;  /* 0x000000000000781c */ /* 0x000fe20003f0f038 */
[----:B------:R-:W-:Y:S01]  /*6af0*/  IMAD.MOV.U32 R14, RZ, RZ, R16 ;  /* 0x000000ffff0e7224 */ /* 0x000fe200078e0010 */
        /* <DEDUP_REMOVED lines=9> */
[----:B------:R-:W-:-:S02]  /*6b90*/  CS2R R128, SRZ ;  /* 0x0000000000807805 */ /* 0x000fc4000001ff00 */
[----:B------:R-:W-:Y:S01]  /*6ba0*/  @P0 IMAD.HI.U32 R12, R11, c[0x0][0x2c8], RZ ;  /* 0x0000b2000b0c0a27 */ /* 0x000fe200078e00ff */
[----:B------:R-:W-:-:S13]  /*6bb0*/  PLOP3.LUT P0, PT, PT, PT, UP3, 0x80, 0x0 ;  /* 0x000000000000781c */ /* 0x000fda0003f0f038 */
[----:B------:R-:W-:-:S04]  /*6bc0*/  @P0 SHF.R.U32.HI R11, RZ, c[0x0][0x2cc], R12 ;  /* 0x0000b300ff0b0a19 */ /* 0x000fc8000001160c */
[----:B------:R-:W-:Y:S01]  /*6bd0*/  SHF.R.S32.HI R12, RZ, 0x1f, R11 ;  /* 0x0000001fff0c7819 */ /* 0x000fe2000001140b */
[----:B------:R-:W-:-:S04]  /*6be0*/  IMAD.WIDE.U32 R14, R11, c[0x0][0x280], R14 ;  /* 0x0000a0000b0e7a25 */ /* 0x000fc800078e000e */
[----:B------:R-:W-:Y:S01]  /*6bf0*/  IMAD R18, R12, c[0x0][0x280], RZ ;  /* 0x0000a0000c127a24 */ /* 0x000fe200078e02ff */
[----:B------:R-:W-:-:S03]  /*6c00*/  LEA R16, P0, R14, c[0x0][0x270], 0x1 ;  /* 0x00009c000e107a11 */ /* 0x000fc600078008ff */
[----:B------:R-:W-:Y:S02]  /*6c10*/  IMAD R18, R11, c[0x0][0x284], R18 ;  /* 0x0000a1000b127a24 */ /* 0x000fe400078e0212 */
[----:B------:R1:W2:Y:S03]  /*6c20*/  SHFL.IDX PT, R24, R16, RZ, 0x181f ;  /* 0x00181fff10187589 */ /* 0x0002a600000e0000 */
[----:B------:R-:W-:-:S04]  /*6c30*/  IADD3 R18, R15, R18, RZ ;  /* 0x000000120f127210 */ /* 0x000fc80007ffe0ff */
[----:B------:R-:W-:Y:S01]  /*6c40*/  LEA.HI.X R18, R14, c[0x0][0x274], R18, 0x1, P0 ;  /* 0x00009d000e127a11 */ /* 0x000fe200000f0c12 */
[----:B------:R-:W-:Y:S02]  /*6c50*/  IMAD R14, R12, c[0x0][0x290], RZ ;  /* 0x0000a4000c0e7a24 */ /* 0x000fe400078e02ff */
[----:B------:R-:W-:Y:S02]  /*6c60*/  IMAD.MOV.U32 R12, RZ, RZ, R20 ;  /* 0x000000ffff0c7224 */ /* 0x000fe400078e0014 */
[----:B------:R1:W3:Y:S02]  /*6c70*/  SHFL.IDX PT, R25, R18, RZ, 0x181f ;  /* 0x00181fff12197589 */ /* 0x0002e400000e0000 */
[----:B------:R-:W-:-:S04]  /*6c80*/  IMAD.WIDE.U32 R20, R11, c[0x0][0x290], R12 ;  /* 0x0000a4000b147a25 */ /* 0x000fc800078e000c */
[----:B------:R-:W-:Y:S01]  /*6c90*/  IMAD R13, R11, c[0x0][0x294], R14 ;  /* 0x0000a5000b0d7a24 */ /* 0x000fe200078e020e */
[----:B------:R-:W-:-:S04]  /*6ca0*/  LEA R12, P0, R20, c[0x0][0x288], 0x1 ;  /* 0x0000a200140c7a11 */ /* 0x000fc800078008ff */
[----:B------:R-:W-:Y:S01]  /*6cb0*/  IADD3 R13, R21, R13, RZ ;  /* 0x0000000d150d7210 */ /* 0x000fe20007ffe0ff */
[----:B------:R1:W4:Y:S03]  /*6cc0*/  SHFL.IDX PT, R22, R12, RZ, 0x181f ;  /* 0x00181fff0c167589 */ /* 0x00032600000e0000 */
[----:B------:R-:W-:Y:S01]  /*6cd0*/  LEA.HI.X R13, R20, c[0x0][0x28c], R13, 0x1, P0 ;  /* 0x0000a300140d7a11 */ /* 0x000fe200000f0c0d */
[----:B------:R-:W-:-:S04]  /*6ce0*/  IMAD.SHL.U32 R20, R43, 0x4, RZ ;  /* 0x000000042b147824 */ /* 0x000fc800078e00ff */
[----:B------:R1:W1:Y:S01]  /*6cf0*/  SHFL.IDX PT, R23, R13, RZ, 0x181f ;  /* 0x00181fff0d177589 */ /* 0x00026200000e0000 */
[----:B------:R-:W-:Y:S05]  /*6d00*/  @P1 BRA `(.L_x_356) ;  /* 0x0000028000001947 */ /* 0x000fea0003800000 */
[C---:B--2---:R-:W-:Y:S01]  /*6d10*/  ISETP.GE.AND P0, PT, R20.reuse, c[0x0][0x27c], PT ;  /* 0x00009f0014007a0c */ /* 0x044fe20003f06270 */
[----:B------:R-:W-:Y:S01]  /*6d20*/  CS2R R130, SRZ ;  /* 0x0000000000827805 */ /* 0x000fe2000001ff00 */
[----:B------:R-:W-:Y:S01]  /*6d30*/  CS2R R128, SRZ ;  /* 0x0000000000807805 */ /* 0x000fe2000001ff00 */
[----:B------:R-:W-:-:S10]  /*6d40*/  IADD3 R11, R20, 0x20, RZ ;  /* 0x00000020140b7810 */ /* 0x000fd40007ffe0ff */
[----:B---3--:R-:W-:-:S04]  /*6d50*/  @!P0 IMAD.WIDE R28, R20, 0x2, R24 ;  /* 0x00000002141c8825 */ /* 0x008fc800078e0218 */
[----:B-1--4-:R-:W-:Y:S01]  /*6d60*/  @!P0 IMAD.WIDE R26, R20, 0x2, R22 ;  /* 0x00000002141a8825 */ /* 0x012fe200078e0216 */
[----:B------:R1:W5:Y:S04]  /*6d70*/  @!P0 LD.E.64 R130, [R28.64] ;  /* 0x0000001e1c828980 */ /* 0x000368000c101b00 */
[----:B------:R2:W5:Y:S01]  /*6d80*/  @!P0 LD.E.64 R128, [R26.64] ;  /* 0x0000001e1a808980 */ /* 0x000562000c101b00 */
[----:B------:R-:W-:Y:S01]  /*6d90*/  ISETP.GE.AND P0, PT, R11, c[0x0][0x27c], PT ;  /* 0x00009f000b007a0c */ /* 0x000fe20003f06270 */
[----:B------:R-:W-:Y:S01]  /*6da0*/  CS2R R154, SRZ ;  /* 0x00000000009a7805 */ /* 0x000fe2000001ff00 */
[----:B------:R-:W-:-:S11]  /*6db0*/  CS2R R152, SRZ ;  /* 0x0000000000987805 */ /* 0x000fd6000001ff00 */
[----:B------:R-:W-:-:S04]  /*6dc0*/  @!P0 SHF.R.S32.HI R14, RZ, 0x1f, R11 ;  /* 0x0000001fff0e8819 */ /* 0x000fc8000001140b */
[----:B------:R-:W-:-:S04]  /*6dd0*/  @!P0 LEA.HI R11, R14, R11, RZ, 0x2 ;  /* 0x0000000b0e0b8211 */ /* 0x000fc800078f10ff */
[----:B------:R-:W-:-:S05]  /*6de0*/  @!P0 LOP3.LUT R11, R11, 0xfffffffc, RZ, 0xc0, !PT ;  /* 0xfffffffc0b0b8812 */ /* 0x000fca00078ec0ff */
[----:B------:R-:W-:-:S04]  /*6df0*/  @!P0 IMAD.WIDE R30, R11, 0x2, R24 ;  /* 0x000000020b1e8825 */ /* 0x000fc800078e0218 */
[----:B------:R-:W-:Y:S01]  /*6e00*/  @!P0 IMAD.WIDE R32, R11, 0x2, R22 ;  /* 0x000000020b208825 */ /* 0x000fe200078e0216 */
[----:B------:R-:W-:Y:S01]  /*6e10*/  IADD3 R11, R20, 0x40, RZ ;  /* 0x00000040140b7810 */ /* 0x000fe20007ffe0ff */
        /* <DEDUP_REMOVED lines=8> */
[----:B--2---:R-:W-:-:S04]  /*6ea0*/  @!P0 IMAD.WIDE R26, R11, 0x2, R24 ;  /* 0x000000020b1a8825 */ /* 0x004fc800078e0218 */
[----:B-1----:R-:W-:Y:S01]  /*6eb0*/  @!P0 IMAD.WIDE R28, R11, 0x2, R22 ;  /* 0x000000020b1c8825 */ /* 0x002fe200078e0216 */
        /* <DEDUP_REMOVED lines=11> */
[----:B------:R3:W5:Y:S04]  /*6f70*/  @!P0 LD.E.64 R144, [R24.64] ;  /* 0x0000001e18908980 */ /* 0x000768000c101b00 */
[----:B------:R3:W5:Y:S02]  /*6f80*/  @!P0 LD.E.64 R142, [R22.64] ;  /* 0x0000001e168e8980 */ /* 0x000764000c101b00 */
.L_x_356:
[----:B--2---:R-:W-:Y:S05]  /*6f90*/  BSYNC B0 ;  /* 0x0000000000007941 */ /* 0x004fea0003800000 */
.L_x_355:
[----:B------:R-:W-:Y:S01]  /*6fa0*/  ISETP.NE.AND P0, PT, R10, RZ, PT ;  /* 0x000000ff0a00720c */ /* 0x000fe20003f05270 */
[----:B-----5:R-:W-:Y:S01]  /*6fb0*/  IMAD.MOV.U32 R11, RZ, RZ, R148 ;  /* 0x000000ffff0b7224 */ /* 0x020fe200078e0094 */
[----:B-1-3--:R1:W2:Y:S01]  /*6fc0*/  SHFL.IDX PT, R23, R18, 0x1, 0x181f ;  /* 0x00381f0012177f89 */ /* 0x00a2a200000e0000 */
[----:B------:R-:W-:Y:S01]  /*6fd0*/  IMAD.MOV.U32 R10, RZ, RZ, R149 ;  /* 0x000000ffff0a7224 */ /* 0x000fe200078e0095 */
[----:B------:R-:W-:Y:S01]  /*6fe0*/  BSSY B0, `(.L_x_357) ;  /* 0x0000052000007945 */ /* 0x000fe20003800000 */
        /* <DEDUP_REMOVED lines=25> */
[----:B----4-:R1:W3:Y:S01]  /*7180*/  SHFL.IDX PT, R22, R16, 0x1, 0x181f ;  /* 0x00381f0010167f89 */ /* 0x0102e200000e0000 */
[----:B------:R-:W-:Y:S01]  /*7190*/  IMAD.MOV.U32 R10, RZ, RZ, R129 ;  /* 0x000000ffff0a7224 */ /* 0x000fe200078e0081 */
[----:B------:R-:W-:Y:S01]  /*71a0*/  PRMT R117, R19, 0x7610, R117 ;  /* 0x0000761013757816 */ /* 0x000fe20000000075 */
[----:B------:R-:W-:Y:S01]  /*71b0*/  CS2R R114, SRZ ;  /* 0x0000000000727805 */ /* 0x000fe2000001ff00 */
[----:B------:R1:W4:Y:S01]  /*71c0*/  SHFL.IDX PT, R15, R13, 0x1, 0x181f ;  /* 0x00381f000d0f7f89 */ /* 0x00032200000e0000 */
[----:B------:R-:W-:Y:S01]  /*71d0*/  PRMT R116, R17, 0x7610, R116 ;  /* 0x0000761011747816 */ /* 0x000fe20000000074 */
[----:B------:R-:W-:Y:S01]  /*71e0*/  CS2R R122, SRZ ;  /* 0x00000000007a7805 */ /* 0x000fe2000001ff00 */
[----:B------:R-:W-:Y:S01]  /*71f0*/  PRMT R125, R11, 0x7610, R125 ;  /* 0x000076100b7d7816 */ /* 0x000fe2000000007d */
[----:B------:R1:W1:Y:S01]  /*7200*/  SHFL.IDX PT, R14, R12, 0x1, 0x181f ;  /* 0x00381f000c0e7f89 */ /* 0x00026200000e0000 */
[----:B------:R-:W-:Y:S01]  /*7210*/  PRMT R124, R10, 0x7610, R124 ;  /* 0x000076100a7c7816 */ /* 0x000fe2000000007c */
[----:B------:R-:W-:Y:S01]  /*7220*/  CS2R R140, SRZ ;  /* 0x00000000008c7805 */ /* 0x000fe2000001ff00 */
[----:B------:R-:W-:Y:S01]  /*7230*/  CS2R R104, SRZ ;  /* 0x0000000000687805 */ /* 0x000fe2000001ff00 */
[----:B------:R-:W-:Y:S01]  /*7240*/  CS2R R112, SRZ ;  /* 0x0000000000707805 */ /* 0x000fe2000001ff00 */
[----:B------:R-:W-:Y:S01]  /*7250*/  CS2R R120, SRZ ;  /* 0x0000000000787805 */ /* 0x000fe2000001ff00 */
[----:B------:R-:W-:Y:S01]  /*7260*/  CS2R R138, SRZ ;  /* 0x00000000008a7805 */ /* 0x000fe2000001ff00 */
        /* <DEDUP_REMOVED lines=13> */
[----:B------:R-:W-:Y:S02]  /*7340*/  @!P0 LEA.HI R10, R10, R11, RZ, 0x2 ;  /* 0x0000000b0a0a8211 */ /* 0x000fe400078f10ff */
[----:B------:R-:W-:Y:S02]  /*7350*/  IADD3 R11, R20, 0x40, RZ ;  /* 0x00000040140b7810 */ /* 0x000fe40007ffe0ff */
[----:B------:R-:W-:-:S05]  /*7360*/  @!P0 LOP3.LUT R10, R10, 0xfffffffc, RZ, 0xc0, !PT ;  /* 0xfffffffc0a0a8812 */ /* 0x000fca00078ec0ff */
[----:B------:R-:W-:-:S04]  /*7370*/  @!P0 IMAD.WIDE R28, R10, 0x2, R22 ;  /* 0x000000020a1c8825 */ /* 0x000fc800078e0216 */
[----:B------:R-:W-:Y:S01]  /*7380*/  @!P0 IMAD.WIDE R30, R10, 0x2, R14 ;  /* 0x000000020a1e8825 */ /* 0x000fe200078e020e */
        /* <DEDUP_REMOVED lines=9> */
[----:B--2---:R-:W-:-:S04]  /*7420*/  @!P0 IMAD.WIDE R24, R10, 0x2, R22 ;  /* 0x000000020a188825 */ /* 0x004fc800078e0216 */
[----:B-1----:R-:W-:Y:S01]  /*7430*/  @!P0 IMAD.WIDE R26, R10, 0x2, R14 ;  /* 0x000000020a1a8825 */ /* 0x002fe200078e020e */
        /* <DEDUP_REMOVED lines=12> */
.L_x_358:
[----:B--2---:R-:W-:Y:S05]  /*7500*/  BSYNC B0 ;  /* 0x0000000000007941 */ /* 0x004fea0003800000 */
.L_x_357:
[----:B------:R-:W-:Y:S01]  /*7510*/  ISETP.NE.AND P0, PT, R9, RZ, PT ;  /* 0x000000ff0900720c */ /* 0x000fe20003f05270 */
[----:B-1---5:R-:W-:Y:S01]  /*7520*/  IMAD.MOV.U32 R14, RZ, RZ, R110 ;  /* 0x000000ffff0e7224 */ /* 0x022fe200078e006e */
[----:B---3--:R1:W2:Y:S01]  /*7530*/  SHFL.IDX PT, R25, R18, 0x2, 0x181f ;  /* 0x00581f0012197f89 */ /* 0x0082a200000e0000 */
        /* <DEDUP_REMOVED lines=27> */
[----:B------:R1:W3:Y:S01]  /*76f0*/  SHFL.IDX PT, R24, R16, 0x2, 0x181f ;  /* 0x00581f0010187f89 */ /* 0x0002e200000e0000 */
        /* <DEDUP_REMOVED lines=14> */
[----:B------:R-:W-:Y:S01]  /*77e0*/  CS2R R92, SRZ ;  /* 0x00000000005c7805 */ /* 0x000fe2000001ff00 */
[----:B------:R-:W-:Y:S01]  /*77f0*/  CS2R R100, SRZ ;  /* 0x0000000000647805 */ /* 0x000fe2000001ff00 */
[----:B------:R-:W-:Y:S05]  /*7800*/  @P0 BRA `(.L_x_360) ;  /* 0x0000028000000947 */ /* 0x000fea0003800000 */
[C---:B--2---:R-:W-:Y:S01]  /*7810*/  IADD3 R10, R20.reuse, 0x20, RZ ;  /* 0x00000020140a7810 */ /* 0x044fe20007ffe0ff */
[----:B------:R-:W-:Y:S01]  /*7820*/  CS2R R102, SRZ ;  /* 0x0000000000667805 */ /* 0x000fe2000001ff00 */
[----:B------:R-:W-:Y:S01]  /*7830*/  ISETP.GE.AND P1, PT, R20, c[0x0][0x27c], PT ;  /* 0x00009f0014007a0c */ /* 0x000fe20003f26270 */
[----:B------:R-:W-:Y:S01]  /*7840*/  CS2R R100, SRZ ;  /* 0x0000000000647805 */ /* 0x000fe2000001ff00 */
[----:B------:R-:W-:Y:S01]  /*7850*/  ISETP.GE.AND P0, PT, R10, c[0x0][0x27c], PT ;  /* 0x00009f000a007a0c */ /* 0x000fe20003f06270 */
[----:B------:R-:W-:Y:S01]  /*7860*/  CS2R R94, SRZ ;  /* 0x00000000005e7805 */ /* 0x000fe2000001ff00 */
[----:B------:R-:W-:Y:S01]  /*7870*/  CS2R R92, SRZ ;  /* 0x00000000005c7805 */ /* 0x000fe2000001ff00 */
[----:B------:R-:W-:-:S08]  /*7880*/  IADD3 R14, R20, 0x40, RZ ;  /* 0x00000040140e7810 */ /* 0x000fd00007ffe0ff */
[C---:B---3--:R-:W-:Y:S02]  /*7890*/  @!P1 IMAD.WIDE R32, R20.reuse, 0x2, R24 ;  /* 0x0000000214209825 */ /* 0x048fe400078e0218 */
[----:B------:R-:W-:Y:S02]  /*78a0*/  @!P0 SHF.R.S32.HI R9, RZ, 0x1f, R10 ;  /* 0x0000001fff098819 */ /* 0x000fe4000001140a */
[----:B-1--4-:R-:W-:Y:S01]  /*78b0*/  @!P1 IMAD.WIDE R30, R20, 0x2, R22 ;  /* 0x00000002141e9825 */ /* 0x012fe200078e0216 */
[----:B------:R1:W5:Y:S01]  /*78c0*/  @!P1 LD.E.64 R102, [R32.64] ;  /* 0x0000001e20669980 */ /* 0x000362000c101b00 */
[----:B------:R-:W-:-:S03]  /*78d0*/  @!P0 LEA.HI R9, R9, R10, RZ, 0x2 ;  /* 0x0000000a09098211 */ /* 0x000fc600078f10ff */
[----:B------:R1:W5:Y:S01]  /*78e0*/  @!P1 LD.E.64 R100, [R30.64] ;  /* 0x0000001e1e649980 */ /* 0x000362000c101b00 */
[----:B------:R-:W-:Y:S02]  /*78f0*/  @!P0 LOP3.LUT R9, R9, 0xfffffffc, RZ, 0xc0, !PT ;  /* 0xfffffffc09098812 */ /* 0x000fe400078ec0ff */
[----:B------:R-:W-:-:S03]  /*7900*/  IADD3 R10, R20, 0x60, RZ ;  /* 0x00000060140a7810 */ /* 0x000fc60007ffe0ff */
[----:B------:R-:W-:-:S04]  /*7910*/  @!P0 IMAD.WIDE R26, R9, 0x2, R24 ;  /* 0x00000002091a8825 */ /* 0x000fc800078e0218 */
[----:B------:R-:W-:Y:S01]  /*7920*/  @!P0 IMAD.WIDE R28, R9, 0x2, R22 ;  /* 0x00000002091c8825 */ /* 0x000fe200078e0216 */
[----:B------:R-:W-:Y:S01]  /*7930*/  ISETP.GE.AND P1, PT, R14, c[0x0][0x27c], PT ;  /* 0x00009f000e007a0c */ /* 0x000fe20003f26270 */
[----:B------:R1:W5:Y:S04]  /*7940*/  @!P0 LD.E.64 R94, [R26.64] ;  /* 0x0000001e1a5e8980 */ /* 0x000368000c101b00 */
[----:B------:R1:W5:Y:S01]  /*7950*/  @!P0 LD.E.64 R92, [R28.64] ;  /* 0x0000001e1c5c8980 */ /* 0x000362000c101b00 */
[----:B------:R-:W-:-:S07]  /*7960*/  ISETP.GE.AND P0, PT, R10, c[0x0][0x27c], PT ;  /* 0x00009f000a007a0c */ /* 0x000fce0003f06270 */
[----:B------:R-:W-:-:S04]  /*7970*/  @!P1 SHF.R.S32.HI R11, RZ, 0x1f, R14 ;  /* 0x0000001fff0b9819 */ /* 0x000fc8000001140e */
[----:B------:R-:W-:Y:S02]  /*7980*/  @!P1 LEA.HI R11, R11, R14, RZ, 0x2 ;  /* 0x0000000e0b0b9211 */ /* 0x000fe400078f10ff */
[----:B------:R-:W-:Y:S02]  /*7990*/  @!P0 SHF.R.S32.HI R9, RZ, 0x1f, R10 ;  /* 0x0000001fff098819 */ /* 0x000fe4000001140a */
[----:B------:R-:W-:Y:S02]  /*79a0*/  @!P1 LOP3.LUT R11, R11, 0xfffffffc, RZ, 0xc0, !PT ;  /* 0xfffffffc0b0b9812 */ /* 0x000fe400078ec0ff */
[----:B------:R-:W-:-:S04]  /*79b0*/  @!P0 LEA.HI R9, R9, R10, RZ, 0x2 ;  /* 0x0000000a09098211 */ /* 0x000fc800078f10ff */
[----:B------:R-:W-:Y:S01]  /*79c0*/  @!P0 LOP3.LUT R9, R9, 0xfffffffc, RZ, 0xc0, !PT ;  /* 0xfffffffc09098812 */ /* 0x000fe200078ec0ff */
[C---:B------:R-:W-:Y:S01]  /*79d0*/  @!P1 IMAD.WIDE R14, R11.reuse, 0x2, R24 ;  /* 0x000000020b0e9825 */ /* 0x040fe200078e0218 */
[----:B------:R-:W-:Y:S01]  /*79e0*/  CS2R R86, SRZ ;  /* 0x0000000000567805 */ /* 0x000fe2000001ff00 */
[----:B------:R-:W-:Y:S01]  /*79f0*/  CS2R R82, SRZ ;  /* 0x0000000000527805 */ /* 0x000fe2000001ff00 */
[----:B------:R-:W-:Y:S01]  /*7a00*/  CS2R R84, SRZ ;  /* 0x0000000000547805 */ /* 0x000fe2000001ff00 */
[----:B------:R-:W-:Y:S01]  /*7a10*/  @!P1 IMAD.WIDE R10, R11, 0x2, R22 ;  /* 0x000000020b0a9825 */ /* 0x000fe200078e0216 */
[----:B------:R-:W-:Y:S02]  /*7a20*/  CS2R R78, SRZ ;  /* 0x00000000004e7805 */ /* 0x000fe4000001ff00 */
[----:B------:R1:W5:Y:S01]  /*7a30*/  @!P1 LD.E.64 R86, [R14.64] ;  /* 0x0000001e0e569980 */ /* 0x000362000c101b00 */
[----:B------:R-:W-:-:S03]  /*7a40*/  @!P0 IMAD.WIDE R24, R9, 0x2, R24 ;  /* 0x0000000209188825 */ /* 0x000fc600078e0218 */
[----:B------:R1:W5:Y:S01]  /*7a50*/  @!P1 LD.E.64 R84, [R10.64] ;  /* 0x0000001e0a549980 */ /* 0x000362000c101b00 */
[----:B------:R-:W-:-:S03]  /*7a60*/  @!P0 IMAD.WIDE R22, R9, 0x2, R22 ;  /* 0x0000000209168825 */ /* 0x000fc600078e0216 */
[----:B------:R1:W5:Y:S04]  /*7a70*/  @!P0 LD.E.64 R82, [R24.64] ;  /* 0x0000001e18528980 */ /* 0x000368000c101b00 */
[----:B------:R1:W5:Y:S02]  /*7a80*/  @!P0 LD.E.64 R78, [R22.64] ;  /* 0x0000001e164e8980 */ /* 0x000364000c101b00 */
.L_x_360:
[----:B--2---:R-:W-:Y:S05]  /*7a90*/  BSYNC B0 ;  /* 0x0000000000007941 */ /* 0x004fea0003800000 */
.L_x_359:
[----:B------:R-:W-:Y:S01]  /*7aa0*/  ISETP.NE.AND P0, PT, R8, RZ, PT ;  /* 0x000000ff0800720c */ /* 0x000fe20003f05270 */
[----:B-1---5:R-:W-:Y:S01]  /*7ab0*/  IMAD.MOV.U32 R11, RZ, RZ, R82 ;  /* 0x000000ffff0b7224 */ /* 0x022fe200078e0052 */
[----:B------:R1:W2:Y:S01]  /*7ac0*/  SHFL.IDX PT, R17, R18, 0x3, 0x181f ;  /* 0x00781f0012117f89 */ /* 0x0002a200000e0000 */
        /* <DEDUP_REMOVED lines=27> */
[----:B------:R-:W4:Y:S01]  /*7c80*/  SHFL.IDX PT, R16, R16, 0x3, 0x181f ;  /* 0x00781f0010107f89 */ /* 0x000f2200000e0000 */
[----:B------:R-:W-:Y:S01]  /*7c90*/  IMAD.MOV.U32 R8, RZ, RZ, R101 ;  /* 0x000000ffff087224 */ /* 0x000fe200078e0065 */
[----:B------:R-:W-:Y:S01]  /*7ca0*/  PRMT R51, R11, 0x7610, R51 ;  /* 0x000076100b337816 */ /* 0x000fe20000000033 */
[----:B------:R-:W-:Y:S01]  /*7cb0*/  CS2R R30, SRZ ;  /* 0x00000000001e7805 */ /* 0x000fe2000001ff00 */
[----:B----4-:R1:W4:Y:S01]  /*7cc0*/  SHFL.IDX PT, R15, R13, 0x3, 0x181f ;  /* 0x00781f000d0f7f89 */ /* 0x01032200000e0000 */
[----:B------:R-:W-:Y:S01]  /*7cd0*/  PRMT R50, R10, 0x7610, R50 ;  /* 0x000076100a327816 */ /* 0x000fe20000000032 */
[----:B------:R-:W-:Y:S01]  /*7ce0*/  CS2R R68, SRZ ;  /* 0x0000000000447805 */ /* 0x000fe2000001ff00 */
[----:B------:R-:W-:Y:S01]  /*7cf0*/  PRMT R55, R9, 0x7610, R55 ;  /* 0x0000761009377816 */ /* 0x000fe20000000037 */
[----:B------:R1:W3:Y:S01]  /*7d00*/  SHFL.IDX PT, R14, R12, 0x3, 0x181f ;  /* 0x00781f000c0e7f89 */ /* 0x0002e200000e0000 */
        /* <DEDUP_REMOVED lines=10> */
[----:B-1----:R-:W-:-:S02]  /*7db0*/  IADD3 R13, R20, 0x20, RZ ;  /* 0x00000020140d7810 */ /* 0x002fc40007ffe0ff */
[C---:B------:R-:W-:Y:S02]  /*7dc0*/  IADD3 R11, R20.reuse, 0x40, RZ ;  /* 0x00000040140b7810 */ /* 0x040fe40007ffe0ff */
[----:B------:R-:W-:-:S06]  /*7dd0*/  IADD3 R9, R20, 0x60, RZ ;  /* 0x0000006014097810 */ /* 0x000fcc0007ffe0ff */
[----:B------:R-:W-:-:S04]  /*7de0*/  @!P0 IMAD.WIDE R22, R20, 0x2, R16 ;  /* 0x0000000214168825 */ /* 0x000fc800078e0210 */
[----:B---34-:R-:W-:Y:S01]  /*7df0*/  @!P0 IMAD.WIDE R18, R20, 0x2, R14 ;  /* 0x0000000214128825 */ /* 0x018fe200078e020e */
        /* <DEDUP_REMOVED lines=15> */
[--C-:B-1----:R-:W-:Y:S01]  /*7ef0*/  @!P2 IMAD.WIDE R22, R10, 0x2, R16.reuse ;  /* 0x000000020a16a825 */ /* 0x102fe200078e0210 */
[----:B------:R-:W-:Y:S01]  /*7f00*/  CS2R R44, SRZ ;  /* 0x00000000002c7805 */ /* 0x000fe2000001ff00 */
[----:B------:R-:W-:Y:S01]  /*7f10*/  CS2R R30, SRZ ;  /* 0x00000000001e7805 */ /* 0x000fe2000001ff00 */
[----:B------:R-:W-:Y:S01]  /*7f20*/  CS2R R36, SRZ ;  /* 0x0000000000247805 */ /* 0x000fe2000001ff00 */
[--C-:B------:R-:W-:Y:S01]  /*7f30*/  @!P1 IMAD.WIDE R12, R9, 0x2, R16.reuse ;  /* 0x00000002090c9825 */ /* 0x100fe200078e0210 */
[----:B------:R-:W-:Y:S01]  /*7f40*/  CS2R R26, SRZ ;  /* 0x00000000001a7805 */ /* 0x000fe2000001ff00 */
[----:B------:R-:W-:Y:S01]  /*7f50*/  CS2R R28, SRZ ;  /* 0x00000000001c7805 */ /* 0x000fe2000001ff00 */
[----:B------:R1:W5:Y:S01]  /*7f60*/  @!P2 LD.E.64 R68, [R22.64] ;  /* 0x0000001e1644a980 */ /* 0x000362000c101b00 */
[----:B------:R-:W-:-:S03]  /*7f70*/  @!P0 IMAD.WIDE R16, R8, 0x2, R16 ;  /* 0x0000000208108825 */ /* 0x000fc600078e0210 */
[----:B------:R1:W5:Y:S01]  /*7f80*/  @!P1 LD.E.64 R30, [R12.64] ;  /* 0x0000001e0c1e9980 */ /* 0x000362000c101b00 */
[----:B--2---:R-:W-:-:S03]  /*7f90*/  @!P1 IMAD.WIDE R18, R9, 0x2, R14 ;  /* 0x0000000209129825 */ /* 0x004fc600078e020e */
[----:B------:R1:W5:Y:S01]  /*7fa0*/  @!P0 LD.E.64 R36, [R16.64] ;  /* 0x0000001e10248980 */ /* 0x000362000c101b00 */
[----:B------:R-:W-:-:S03]  /*7fb0*/  @!P2 IMAD.WIDE R10, R10, 0x2, R14 ;  /* 0x000000020a0aa825 */ /* 0x000fc600078e020e */
[----:B------:R1:W5:Y:S01]  /*7fc0*/  @!P1 LD.E.64 R26, [R18.64] ;  /* 0x0000001e121a9980 */ /* 0x000362000c101b00 */
[----:B------:R-:W-:-:S03]  /*7fd0*/  @!P0 IMAD.WIDE R8, R8, 0x2, R14 ;  /* 0x0000000208088825 */ /* 0x000fc600078e020e */
[----:B------:R1:W5:Y:S04]  /*7fe0*/  @!P2 LD.E.64 R44, [R10.64] ;  /* 0x0000001e0a2ca980 */ /* 0x000368000c101b00 */
[----:B------:R1:W5:Y:S02]  /*7ff0*/  @!P0 LD.E.64 R28, [R8.64] ;  /* 0x0000001e081c8980 */ /* 0x000364000c101b00 */
.L_x_362:
[----:B--2---:R-:W-:Y:S05]  /*8000*/  BSYNC B0 ;  /* 0x0000000000007941 */ /* 0x004fea0003800000 */
.L_x_361:
[----:B-1---5:R-:W-:Y:S01]  /*8010*/  IMAD.MOV.U32 R8, RZ, RZ, R36 ;  /* 0x000000ffff087224 */ /* 0x022fe200078e0024 */
[----:B------:R-:W-:Y:S01]  /*8020*/  UIADD3 UR4, -UR23, UR7, URZ ;  /* 0x0000000717047290 */ /* 0x000fe2000fffe13f */
[----:B------:R-:W-:Y:S01]  /*8030*/  IMAD.MOV.U32 R10, RZ, RZ, R30 ;  /* 0x000000ffff0a7224 */ /* 0x000fe200078e001e */
[----:B------:R-:W-:-:S04]  /*8040*/  DEPBAR.LE SB0, 0x1 ;  /* 0x000080400000791a */ /* 0x000fc80000000000 */
[----:B------:R-:W-:Y:S01]  /*8050*/  UISETP.LT.AND UP0, UPT, UR4, 0x80, UPT ;  /* 0x000000800400788c */ /* 0x000fe2000bf01270 */
[----:B------:R-:W-:Y:S01]  /*8060*/  PRMT R19, R8, 0x7610, R19 ;  /* 0x0000761008137816 */ /* 0x000fe20000000013 */
[----:B------:R-:W-:Y:S01]  /*8070*/  IMAD.MOV.U32 R9, RZ, RZ, R31 ;  /* 0x000000ffff097224 */ /* 0x000fe200078e001f */
[----:B------:R-:W-:Y:S01]  /*8080*/  PRMT R17, R10, 0x7610, R17 ;  /* 0x000076100a117816 */ /* 0x000fe20000000011 */
[----:B------:R-:W-:Y:S01]  /*8090*/  IMAD.MOV.U32 R8, RZ, RZ, R68 ;  /* 0x000000ffff087224 */ /* 0x000fe200078e0044 */
[----:B------:R-:W-:Y:S01]  /*80a0*/  USEL UR4, UR4, 0x80, UP0 ;  /* 0x0000008004047887 */ /* 0x000fe20008000000 */
[----:B------:R-:W-:Y:S01]  /*80b0*/  IMAD.MOV.U32 R11, RZ, RZ, R37 ;  /* 0x000000ffff0b7224 */ /* 0x000fe200078e0025 */
[----:B------:R-:W-:Y:S01]  /*80c0*/  PRMT R16, R9, 0x7610, R16 ;  /* 0x0000761009107816 */ /* 0x000fe20000000010 */
[----:B------:R-:W-:Y:S01]  /*80d0*/  IMAD.MOV.U32 R10, RZ, RZ, R76 ;  /* 0x000000ffff0a7224 */ /* 0x000fe200078e004c */
[----:B---3--:R-:W-:Y:S01]  /*80e0*/  PRMT R24, R8, 0x7610, R24 ;  /* 0x0000761008187816 */ /* 0x008fe20000000018 */
[----:B------:R-:W-:Y:S01]  /*80f0*/  IMAD.MOV.U32 R9, RZ, RZ, R77 ;  /* 0x000000ffff097224 */ /* 0x000fe200078e004d */
[----:B------:R-:W-:Y:S01]  /*8100*/  BAR.SYNC.DEFER_BLOCKING 0x0 ;  /* 0x0000000000007b1d */ /* 0x000fe20000010000 */
[----:B------:R-:W-:Y:S01]  /*8110*/  IMAD.MOV.U32 R8, RZ, RZ, R28 ;  /* 0x000000ffff087224 */ /* 0x000fe200078e001c */
[----:B------:R-:W-:-:S02]  /*8120*/  ISETP.GE.AND P0, PT, R40, UR4, PT ;  /* 0x0000000428007c0c */ /* 0x000fc4000bf06270 */
[----:B------:R-:W-:Y:S01]  /*8130*/  PRMT R18, R11, 0x7610, R18 ;  /* 0x000076100b127816 */ /* 0x000fe20000000012 */
[----:B------:R-:W-:Y:S01]  /*8140*/  IMAD.MOV.U32 R11, RZ, RZ, R69 ;  /* 0x000000ffff0b7224 */ /* 0x000fe200078e0045 */
[----:B------:R-:W-:Y:S01]  /*8150*/  PRMT R34, R10, 0x7610, R34 ;  /* 0x000076100a227816 */ /* 0x000fe20000000022 */
[----:B------:R-:W-:Y:S01]  /*8160*/  IMAD.MOV.U32 R10, RZ, RZ, R29 ;  /* 0x000000ffff0a7224 */ /* 0x000fe200078e001d */
[----:B------:R-:W-:Y:S01]  /*8170*/  PRMT R33, R9, 0x7610, R33 ;  /* 0x0000761009217816 */ /* 0x000fe20000000021 */
[----:B------:R-:W-:Y:S01]  /*8180*/  IMAD.MOV.U32 R9, RZ, RZ, R26 ;  /* 0x000000ffff097224 */ /* 0x000fe200078e001a */
[----:B----4-:R-:W-:Y:S01]  /*8190*/  PRMT R15, R8, 0x7610, R15 ;  /* 0x00007610080f7816 */ /* 0x010fe2000000000f */
        /* <DEDUP_REMOVED lines=9> */
[----:B------:R-:W-:Y:S01]  /*8230*/  BSSY B1, `(.L_x_363) ;  /* 0x00000cf000017945 */ /* 0x000fe20003800000 */
[----:B------:R-:W-:-:S02]  /*8240*/  PRMT R22, R11, 0x7610, R22 ;  /* 0x000076100b167816 */ /* 0x000fc40000000016 */
[----:B------:R-:W-:Y:S02]  /*8250*/  PRMT R21, R10, 0x7610, R21 ;  /* 0x000076100a157816 */ /* 0x000fe40000000015 */
[----:B------:R-:W-:Y:S02]  /*8260*/  PRMT R32, R9, 0x7610, R32 ;  /* 0x0000761009207816 */ /* 0x000fe40000000020 */
[----:B------:R-:W-:Y:S01]  /*8270*/  PRMT R25, R8, 0x7610, R25 ;  /* 0x0000761008197816 */ /* 0x000fe20000000019 */
[----:B------:R-:W-:Y:S05]  /*8280*/  @P0 BRA `(.L_x_364) ;  /* 0x00000c9000000947 */ /* 0x000fea0003800000 */
[----:B------:R-:W-:Y:S01]  /*8290*/  ISETP.GE.AND P0, PT, R20, c[0x0][0x27c], PT ;  /* 0x00009f0014007a0c */ /* 0x000fe20003f06270 */
[----:B------:R-:W-:-:S12]  /*82a0*/  BSSY B0, `(.L_x_365) ;  /* 0x0000030000007945 */ /* 0x000fd80003800000 */
[----:B------:R-:W-:Y:S05]  /*82b0*/  @P0 BRA `(.L_x_366) ;  /* 0x000002e000000947 */ /* 0x000fea0003800000 */
[----:B------:R-:W1:Y:S01]  /*82c0*/  LDS.128 R8, [R150+0x10080] ;  /* 0x0100800096087984 */ /* 0x000e620000000c00 */
[----:B------:R-:W-:Y:S02]  /*82d0*/  SHF.R.U64 R128, R128, 0x10, R129 ;  /* 0x0000001080807819 */ /* 0x000fe40000001281 */
[----:B------:R-:W-:Y:S02]  /*82e0*/  SHF.R.U64 R130, R130, 0x10, R131 ;  /* 0x0000001082827819 */ /* 0x000fe40000001283 */
[----:B------:R-:W-:Y:S02]  /*82f0*/  SHF.R.U32.HI R129, RZ, 0x10, R129 ;  /* 0x00000010ff817819 */ /* 0x000fe40000011681 */
[----:B------:R-:W-:Y:S02]  /*8300*/  SHF.R.U32.HI R131, RZ, 0x10, R131 ;  /* 0x00000010ff837819 */ /* 0x000fe40000011683 */
[----:B------:R-:W-:Y:S02]  /*8310*/  PRMT R124, R124, 0x5410, R129 ;  /* 0x000054107c7c7816 */ /* 0x000fe40000000081 */
[----:B------:R-:W-:-:S02]  /*8320*/  PRMT R126, R126, 0x5410, R131 ;  /* 0x000054107e7e7816 */ /* 0x000fc40000000083 */
[----:B------:R-:W-:Y:S02]  /*8330*/  PRMT R125, R125, 0x5410, R128 ;  /* 0x000054107d7d7816 */ /* 0x000fe40000000080 */
[----:B------:R-:W-:Y:S02]  /*8340*/  PRMT R127, R127, 0x5410, R130 ;  /* 0x000054107f7f7816 */ /* 0x000fe40000000082 */
[----:B------:R-:W-:Y:S02]  /*8350*/  LOP3.LUT R135, R124, 0xffff0000, RZ, 0xc0, !PT ;  /* 0xffff00007c877812 */ /* 0x000fe400078ec0ff */
[----:B------:R-:W-:Y:S01]  /*8360*/  LOP3.LUT R137, R126, 0xffff0000, RZ, 0xc0, !PT ;  /* 0xffff00007e897812 */ /* 0x000fe200078ec0ff */
[C---:B-1----:R-:W-:Y:S01]  /*8370*/  IMAD.U32 R129, R10.reuse, 0x10000, RZ ;  /* 0x000100000a817824 */ /* 0x042fe200078e00ff */
[----:B------:R-:W-:Y:S01]  /*8380*/  LOP3.LUT R128, R10, 0xffff0000, RZ, 0xc0, !PT ;  /* 0xffff00000a807812 */ /* 0x000fe200078ec0ff */
[----:B------:R-:W-:Y:S01]  /*8390*/  IMAD.U32 R10, R11, 0x10000, RZ ;  /* 0x000100000b0a7824 */ /* 0x000fe200078e00ff */
[----:B------:R-:W-:-:S02]  /*83a0*/  SHF.L.U32 R133, R8, 0x10, RZ ;  /* 0x0000001008857819 */ /* 0x000fc400000006ff */
[----:B------:R-:W-:Y:S01]  /*83b0*/  LOP3.LUT R132, R8, 0xffff0000, RZ, 0xc0, !PT ;  /* 0xffff000008847812 */ /* 0x000fe200078ec0ff */
[----:B------:R-:W-:Y:S01]  /*83c0*/  IMAD.U32 R8, R124, 0x10000, RZ ;  /* 0x000100007c087824 */ /* 0x000fe200078e00ff */
[----:B------:R-:W-:Y:S01]  /*83d0*/  LOP3.LUT R130, R11, 0xffff0000, RZ, 0xc0, !PT ;  /* 0xffff00000b827812 */ /* 0x000fe200078ec0ff */
[----:B------:R-:W-:Y:S01]  /*83e0*/  IMAD.U32 R11, R126, 0x10000, RZ ;  /* 0x000100007e0b7824 */ /* 0x000fe200078e00ff */
[C---:B------:R-:W-:Y:S01]  /*83f0*/  SHF.L.U32 R131, R9.reuse, 0x10, RZ ;  /* 0x0000001009837819 */ /* 0x040fe200000006ff */
[CC--:B------:R-:W-:Y:S01]  /*8400*/  FMUL.FTZ R124, R128.reuse, R8.reuse ;  /* 0x00000008807c7220 */ /* 0x0c0fe20000410000 */
[----:B------:R-:W-:Y:S01]  /*8410*/  LOP3.LUT R126, R9, 0xffff0000, RZ, 0xc0, !PT ;  /* 0xffff0000097e7812 */ /* 0x000fe200078ec0ff */
[-C--:B------:R-:W-:Y:S02]  /*8420*/  FMUL.FTZ R128, R128, R11.reuse ;  /* 0x0000000b80807220 */ /* 0x080fe40000410000 */
[----:B------:R-:W-:Y:S01]  /*8430*/  FFMA.FTZ R124, R129, R11, -R124 ;  /* 0x0000000b817c7223 */ /* 0x000fe2000001087c */
[----:B------:R-:W-:Y:S01]  /*8440*/  SHF.L.U32 R11, R127, 0x10, RZ ;  /* 0x000000107f0b7819 */ /* 0x000fe200000006ff */
[----:B------:R-:W-:Y:S01]  /*8450*/  FFMA.FTZ R129, R129, R8, R128 ;  /* 0x0000000881817223 */ /* 0x000fe20000010080 */
[----:B------:R-:W-:Y:S01]  /*8460*/  LOP3.LUT R127, R127, 0xffff0000, RZ, 0xc0, !PT ;  /* 0xffff00007f7f7812 */ /* 0x000fe200078ec0ff */
[----:B------:R-:W-:-:S02]  /*8470*/  FMUL.FTZ R9, R130, R135 ;  /* 0x0000008782097220 */ /* 0x000fc40000410000 */
[C---:B------:R-:W-:Y:S01]  /*8480*/  IMAD.U32 R8, R125.reuse, 0x10000, RZ ;  /* 0x000100007d087824 */ /* 0x040fe200078e00ff */
[----:B------:R-:W-:Y:S01]  /*8490*/  LOP3.LUT R125, R125, 0xffff0000, RZ, 0xc0, !PT ;  /* 0xffff00007d7d7812 */ /* 0x000fe200078ec0ff */
[-C--:B------:R-:W-:Y:S02]  /*84a0*/  FMUL.FTZ R130, R130, R137.reuse ;  /* 0x0000008982827220 */ /* 0x080fe40000410000 */
[C---:B------:R-:W-:Y:S02]  /*84b0*/  FFMA.FTZ R9, R10.reuse, R137, -R9 ;  /* 0x000000890a097223 */ /* 0x040fe40000010809 */
[----:B------:R-:W-:Y:S02]  /*84c0*/  FFMA.FTZ R130, R10, R135, R130 ;  /* 0x000000870a827223 */ /* 0x000fe40000010082 */
[----:B------:R-:W-:Y:S02]  /*84d0*/  FMUL.FTZ R10, R132, R8 ;  /* 0x00000008840a7220 */ /* 0x000fe40000410000 */
[----:B------:R-:W-:-:S02]  /*84e0*/  FMUL.FTZ R128, R126, R125 ;  /* 0x0000007d7e807220 */ /* 0x000fc40000410000 */
[----:B------:R-:W-:Y:S02]  /*84f0*/  FMUL.FTZ R132, R132, R11 ;  /* 0x0000000b84847220 */ /* 0x000fe40000410000 */
[----:B------:R-:W-:Y:S02]  /*8500*/  FMUL.FTZ R126, R126, R127 ;  /* 0x0000007f7e7e7220 */ /* 0x000fe40000410000 */
[C---:B------:R-:W-:Y:S01]  /*8510*/  FFMA.FTZ R134, R133.reuse, R11, -R10 ;  /* 0x0000000b85867223 */ /* 0x040fe2000001080a */
[----:B------:R-:W-:Y:S01]  /*8520*/  F2FP.BF16.PACK_AB R11, R130, R9 ;  /* 0x00000009820b723e */ /* 0x000fe200000010ff */
[----:B------:R-:W-:Y:S01]  /*8530*/  FFMA.FTZ R133, R133, R8, R132 ;  /* 0x0000000885857223 */ /* 0x000fe20000010084 */
[----:B------:R-:W-:Y:S01]  /*8540*/  F2FP.BF16.PACK_AB R10, R129, R124 ;  /* 0x0000007c810a723e */ /* 0x000fe200000010ff */
[C---:B------:R-:W-:Y:S02]  /*8550*/  FFMA.FTZ R128, R131.reuse, R127, -R128 ;  /* 0x0000007f83807223 */ /* 0x040fe40000010880 */
[----:B------:R-:W-:Y:S01]  /*8560*/  FFMA.FTZ R125, R131, R125, R126 ;  /* 0x0000007d837d7223 */ /* 0x000fe2000001007e */
[----:B------:R-:W-:-:S04]  /*8570*/  F2FP.BF16.PACK_AB R8, R133, R134 ;  /* 0x000000868508723e */ /* 0x000fc800000010ff */
[----:B------:R-:W-:-:S05]  /*8580*/  F2FP.BF16.PACK_AB R9, R125, R128 ;  /* 0x000000807d09723e */ /* 0x000fca00000010ff */
[----:B------:R1:W-:Y:S02]  /*8590*/  STS.128 [R150+0x10080], R8 ;  /* 0x0100800896007388 */ /* 0x0003e40000000c00 */
.L_x_366:
[----:B------:R-:W-:Y:S05]  /*85a0*/  BSYNC B0 ;  /* 0x0000000000007941 */ /* 0x000fea0003800000 */
.L_x_365:
[----:B-1----:R-:W-:Y:S01]  /*85b0*/  IADD3 R8, R20, 0x20, RZ ;  /* 0x0000002014087810 */ /* 0x002fe20007ffe0ff */
[----:B------:R-:W-:Y:S03]  /*85c0*/  BSSY B0, `(.L_x_367) ;  /* 0x0000031000007945 */ /* 0x000fe60003800000 */
[----:B------:R-:W-:-:S13]  /*85d0*/  ISETP.GE.AND P0, PT, R8, c[0x0][0x27c], PT ;  /* 0x00009f0008007a0c */ /* 0x000fda0003f06270 */
        /* <DEDUP_REMOVED lines=47> */
.L_x_368:
[----:B------:R-:W-:Y:S05]  /*88d0*/  BSYNC B0 ;  /* 0x0000000000007941 */ /* 0x000fea0003800000 */
.L_x_367:
        /* <DEDUP_REMOVED lines=50> */
.L_x_370:
[----:B------:R-:W-:Y:S05]  /*8c00*/  BSYNC B0 ;  /* 0x0000000000007941 */ /* 0x000fea0003800000 */
.L_x_369:
[----:B-1----:R-:W-:-:S04]  /*8c10*/  IADD3 R8, R20, 0x60, RZ ;  /* 0x0000006014087810 */ /* 0x002fc80007ffe0ff */
        /* <DEDUP_REMOVED lines=48> */
.L_x_364:
[----:B------:R-:W-:Y:S05]  /*8f20*/  BSYNC B1 ;  /* 0x0000000000017941 */ /* 0x000fea0003800000 */
.L_x_363:
[----:B-1----:R-:W-:Y:S01]  /*8f30*/  IADD3 R8, R40, 0x20, RZ ;  /* 0x0000002028087810 */ /* 0x002fe20007ffe0ff */
[----:B------:R-:W-:Y:S03]  /*8f40*/  BSSY B1, `(.L_x_371) ;  /* 0x00000cc000017945 */ /* 0x000fe60003800000 */
[----:B------:R-:W-:-:S13]  /*8f50*/  ISETP.GE.AND P0, PT, R8, UR4, PT ;  /* 0x0000000408007c0c */ /* 0x000fda000bf06270 */
        /* <DEDUP_REMOVED lines=50> */
.L_x_374:
[----:B------:R-:W-:Y:S05]  /*9280*/  BSYNC B0 ;  /* 0x0000000000007941 */ /* 0x000fea0003800000 */
.L_x_373:
        /* <DEDUP_REMOVED lines=13> */
[----:B------:R-:W-:Y:S01]  /*9360*/  LOP3.LUT R99, R80, 0xffff0000, RZ, 0xc0, !PT ;  /* 0xffff000050637812 */ /* 0x000fe200078ec0ff */
[C---:B-1----:R-:W-:Y:S01]  /*9370*/  IMAD.U32 R89, R10.reuse, 0x10000, RZ ;  /* 0x000100000a597824 */ /* 0x042fe200078e00ff */
[----:B------:R-:W-:Y:S01]  /*9380*/  LOP3.LUT R88, R10, 0xffff0000, RZ, 0xc0, !PT ;  /* 0xffff00000a587812 */ /* 0x000fe200078ec0ff */
[----:B------:R-:W-:Y:S01]  /*9390*/  IMAD.U32 R10, R11, 0x10000, RZ ;  /* 0x000100000b0a7824 */ /* 0x000fe200078e00ff */
[C---:B------:R-:W-:Y:S02]  /*93a0*/  SHF.L.U32 R97, R8.reuse, 0x10, RZ ;  /* 0x0000001008617819 */ /* 0x040fe400000006ff */
[----:B------:R-:W-:Y:S01]  /*93b0*/  LOP3.LUT R96, R8, 0xffff0000, RZ, 0xc0, !PT ;  /* 0xffff000008607812 */ /* 0x000fe200078ec0ff */
[----:B------:R-:W-:Y:S01]  /*93c0*/  IMAD.U32 R8, R71, 0x10000, RZ ;  /* 0x0001000047087824 */ /* 0x000fe200078e00ff */
[----:B------:R-:W-:Y:S01]  /*93d0*/  LOP3.LUT R90, R11, 0xffff0000, RZ, 0xc0, !PT ;  /* 0xffff00000b5a7812 */ /* 0x000fe200078ec0ff */
[----:B------:R-:W-:Y:S01]  /*93e0*/  IMAD.U32 R11, R80, 0x10000, RZ ;  /* 0x00010000500b7824 */ /* 0x000fe200078e00ff */
[----:B------:R-:W-:Y:S01]  /*93f0*/  LOP3.LUT R71, R71, 0xffff0000, RZ, 0xc0, !PT ;  /* 0xffff000047477812 */ /* 0x000fe200078ec0ff */
[CC--:B------:R-:W-:Y:S01]  /*9400*/  FMUL.FTZ R80, R88.reuse, R8.reuse ;  /* 0x0000000858507220 */ /* 0x0c0fe20000410000 */
[C---:B------:R-:W-:Y:S01]  /*9410*/  SHF.L.U32 R91, R9.reuse, 0x10, RZ ;  /* 0x00000010095b7819 */ /* 0x040fe200000006ff */
[-C--:B------:R-:W-:Y:S01]  /*9420*/  FMUL.FTZ R88, R88, R11.reuse ;  /* 0x0000000b58587220 */ /* 0x080fe20000410000 */
[----:B------:R-:W-:Y:S01]  /*9430*/  LOP3.LUT R98, R9, 0xffff0000, RZ, 0xc0, !PT ;  /* 0xffff000009627812 */ /* 0x000fe200078ec0ff */
        /* <DEDUP_REMOVED lines=13> */
[-C--:B------:R-:W-:Y:S02]  /*9510*/  FMUL.FTZ R98, R98, R81.reuse ;  /* 0x0000005162627220 */ /* 0x080fe40000410000 */
[----:B------:R-:W-:Y:S02]  /*9520*/  FFMA.FTZ R88, R91, R81, -R88 ;  /* 0x000000515b587223 */ /* 0x000fe40000010858 */
[C---:B------:R-:W-:Y:S01]  /*9530*/  FFMA.FTZ R71, R97.reuse, R11, -R10 ;  /* 0x0000000b61477223 */ /* 0x040fe2000001080a */
[----:B------:R-:W-:Y:S01]  /*9540*/  F2FP.BF16.PACK_AB R11, R90, R9 ;  /* 0x000000095a0b723e */ /* 0x000fe200000010ff */
[----:B------:R-:W-:Y:S01]  /*9550*/  FFMA.FTZ R8, R97, R8, R96 ;  /* 0x0000000861087223 */ /* 0x000fe20000010060 */
[----:B------:R-:W-:Y:S01]  /*9560*/  F2FP.BF16.PACK_AB R10, R89, R80 ;  /* 0x00000050590a723e */ /* 0x000fe200000010ff */
[----:B------:R-:W-:-:S03]  /*9570*/  FFMA.FTZ R91, R91, R72, R98 ;  /* 0x000000485b5b7223 */ /* 0x000fc60000010062 */
[----:B------:R-:W-:Y:S02]  /*9580*/  F2FP.BF16.PACK_AB R8, R8, R71 ;  /* 0x000000470808723e */ /* 0x000fe400000010ff */
[----:B------:R-:W-:-:S05]  /*9590*/  F2FP.BF16.PACK_AB R9, R91, R88 ;  /* 0x000000585b09723e */ /* 0x000fca00000010ff */
[----:B------:R1:W-:Y:S02]  /*95a0*/  STS.128 [R150+0x15080], R8 ;  /* 0x0150800896007388 */ /* 0x0003e40000000c00 */
.L_x_376:
[----:B------:R-:W-:Y:S05]  /*95b0*/  BSYNC B0 ;  /* 0x0000000000007941 */ /* 0x000fea0003800000 */
.L_x_375:
        /* <DEDUP_REMOVED lines=23> */
[----:B------:R-:W-:Y:S01]  /*9730*/  FMUL.FTZ R66, R71, R8 ;  /* 0x0000000847427220 */ /* 0x000fe20000410000 */
[----:B------:R-:W-:Y:S01]  /*9740*/  SHF.L.U32 R81, R9, 0x10, RZ ;  /* 0x0000001009517819 */ /* 0x000fe200000006ff */
[----:B------:R-:W-:Y:S01]  /*9750*/  FMUL.FTZ R71, R71, R11 ;  /* 0x0000000b47477220 */ /* 0x000fe20000410000 */
[----:B------:R-:W-:Y:S01]  /*9760*/  LOP3.LUT R90, R9, 0xffff0000, RZ, 0xc0, !PT ;  /* 0xffff0000095a7812 */ /* 0x000fe200078ec0ff */
[----:B------:R-:W-:-:S02]  /*9770*/  FMUL.FTZ R9, R80, R63 ;  /* 0x0000003f50097220 */ /* 0x000fc40000410000 */
[C---:B------:R-:W-:Y:S02]  /*9780*/  FFMA.FTZ R71, R72.reuse, R8, R71 ;  /* 0x0000000848477223 */ /* 0x040fe40000010047 */
[----:B------:R-:W-:Y:S01]  /*9790*/  FFMA.FTZ R66, R72, R11, -R66 ;  /* 0x0000000b48427223 */ /* 0x000fe20000010842 */
[----:B------:R-:W-:Y:S01]  /*97a0*/  SHF.L.U32 R11, R70, 0x10, RZ ;  /* 0x00000010460b7819 */ /* 0x000fe200000006ff */
[C---:B------:R-:W-:Y:S01]  /*97b0*/  IMAD.U32 R8, R65.reuse, 0x10000, RZ ;  /* 0x0001000041087824 */ /* 0x040fe200078e00ff */
[----:B------:R-:W-:Y:S01]  /*97c0*/  LOP3.LUT R65, R65, 0xffff0000, RZ, 0xc0, !PT ;  /* 0xffff000041417812 */ /* 0x000fe200078ec0ff */
[-C--:B------:R-:W-:Y:S01]  /*97d0*/  FMUL.FTZ R80, R80, R91.reuse ;  /* 0x0000005b50507220 */ /* 0x080fe20000410000 */
[----:B------:R-:W-:Y:S01]  /*97e0*/  LOP3.LUT R70, R70, 0xffff0000, RZ, 0xc0, !PT ;  /* 0xffff000046467812 */ /* 0x000fe200078ec0ff */
[C---:B------:R-:W-:Y:S02]  /*97f0*/  FFMA.FTZ R9, R10.reuse, R91, -R9 ;  /* 0x0000005b0a097223 */ /* 0x040fe40000010809 */
[----:B------:R-:W-:-:S02]  /*9800*/  FFMA.FTZ R80, R10, R63, R80 ;  /* 0x0000003f0a507223 */ /* 0x000fc40000010050 */
[----:B------:R-:W-:Y:S02]  /*9810*/  FMUL.FTZ R10, R88, R8 ;  /* 0x00000008580a7220 */ /* 0x000fe40000410000 */
[----:B------:R-:W-:Y:S02]  /*9820*/  FMUL.FTZ R63, R90, R65 ;  /* 0x000000415a3f7220 */ /* 0x000fe40000410000 */
[-C--:B------:R-:W-:Y:S02]  /*9830*/  FMUL.FTZ R88, R88, R11.reuse ;  /* 0x0000000b58587220 */ /* 0x080fe40000410000 */
[----:B------:R-:W-:Y:S02]  /*9840*/  FMUL.FTZ R90, R90, R70 ;  /* 0x000000465a5a7220 */ /* 0x000fe40000410000 */
[C---:B------:R-:W-:Y:S01]  /*9850*/  FFMA.FTZ R72, R89.reuse, R11, -R10 ;  /* 0x0000000b59487223 */ /* 0x040fe2000001080a */
[----:B------:R-:W-:Y:S01]  /*9860*/  F2FP.BF16.PACK_AB R11, R80, R9 ;  /* 0x00000009500b723e */ /* 0x000fe200000010ff */
[----:B------:R-:W-:Y:S01]  /*9870*/  FFMA.FTZ R89, R89, R8, R88 ;  /* 0x0000000859597223 */ /* 0x000fe20000010058 */
[----:B------:R-:W-:Y:S01]  /*9880*/  F2FP.BF16.PACK_AB R10, R71, R66 ;  /* 0x00000042470a723e */ /* 0x000fe200000010ff */
[----:B------:R-:W-:-:S02]  /*9890*/  FFMA.FTZ R63, R81, R70, -R63 ;  /* 0x00000046513f7223 */ /* 0x000fc4000001083f */
[----:B------:R-:W-:Y:S01]  /*98a0*/  FFMA.FTZ R90, R81, R65, R90 ;  /* 0x00000041515a7223 */ /* 0x000fe2000001005a */
[----:B------:R-:W-:-:S04]  /*98b0*/  F2FP.BF16.PACK_AB R8, R89, R72 ;  /* 0x000000485908723e */ /* 0x000fc800000010ff */
[----:B------:R-:W-:-:S05]  /*98c0*/  F2FP.BF16.PACK_AB R9, R90, R63 ;  /* 0x0000003f5a09723e */ /* 0x000fca00000010ff */
[----:B------:R1:W-:Y:S02]  /*98d0*/  STS.128 [R150+0x19080], R8 ;  /* 0x0190800896007388 */ /* 0x0003e40000000c00 */
.L_x_378:
[----:B------:R-:W-:Y:S05]  /*98e0*/  BSYNC B0 ;  /* 0x0000000000007941 */ /* 0x000fea0003800000 */
.L_x_377:
        /* <DEDUP_REMOVED lines=11> */
[----:B------:R-:W-:Y:S01]  /*99a0*/  PRMT R59, R59, 0x5410, R66 ;  /* 0x000054103b3b7816 */ /* 0x000fe20000000042 */
[C---:B------:R-:W-:Y:S01]  /*99b0*/  IMAD.U32 R66, R61.reuse, 0x10000, RZ ;  /* 0x000100003d427824 */ /* 0x040fe200078e00ff */
[----:B------:R-:W-:Y:S02]  /*99c0*/  LOP3.LUT R80, R61, 0xffff0000, RZ, 0xc0, !PT ;  /* 0xffff00003d507812 */ /* 0x000fe400078ec0ff */
[C---:B-1----:R-:W-:Y:S01]  /*99d0*/  LOP3.LUT R63, R10.reuse, 0xffff0000, RZ, 0xc0, !PT ;  /* 0xffff00000a3f7812 */ /* 0x042fe200078ec0ff */
[----:B------:R-:W-:Y:S01]  /*99e0*/  IMAD.U32 R65, R10, 0x10000, RZ ;  /* 0x000100000a417824 */ /* 0x000fe200078e00ff */
[C---:B------:R-:W-:Y:S01]  /*99f0*/  SHF.L.U32 R72, R8.reuse, 0x10, RZ ;  /* 0x0000001008487819 */ /* 0x040fe200000006ff */
[C---:B------:R-:W-:Y:S01]  /*9a00*/  IMAD.U32 R10, R11.reuse, 0x10000, RZ ;  /* 0x000100000b0a7824 */ /* 0x040fe200078e00ff */
[----:B------:R-:W-:Y:S01]  /*9a10*/  LOP3.LUT R71, R8, 0xffff0000, RZ, 0xc0, !PT ;  /* 0xffff000008477812 */ /* 0x000fe200078ec0ff */
[----:B------:R-:W-:Y:S01]  /*9a20*/  IMAD.U32 R8, R58, 0x10000, RZ ;  /* 0x000100003a087824 */ /* 0x000fe200078e00ff */
[----:B------:R-:W-:-:S02]  /*9a30*/  LOP3.LUT R11, R11, 0xffff0000, RZ, 0xc0, !PT ;  /* 0xffff00000b0b7812 */ /* 0x000fc400078ec0ff */
[----:B------:R-:W-:Y:S01]  /*9a40*/  LOP3.LUT R58, R58, 0xffff0000, RZ, 0xc0, !PT ;  /* 0xffff00003a3a7812 */ /* 0x000fe200078ec0ff */
[----:B------:R-:W-:Y:S01]  /*9a50*/  FMUL.FTZ R61, R63, R8 ;  /* 0x000000083f3d7220 */ /* 0x000fe20000410000 */
[----:B------:R-:W-:Y:S01]  /*9a60*/  SHF.L.U32 R70, R9, 0x10, RZ ;  /* 0x0000001009467819 */ /* 0x000fe200000006ff */
[----:B------:R-:W-:Y:S01]  /*9a70*/  FMUL.FTZ R63, R63, R66 ;  /* 0x000000423f3f7220 */ /* 0x000fe20000410000 */
[----:B------:R-:W-:Y:S01]  /*9a80*/  LOP3.LUT R81, R9, 0xffff0000, RZ, 0xc0, !PT ;  /* 0xffff000009517812 */ /* 0x000fe200078ec0ff */
[----:B------:R-:W-:Y:S02]  /*9a90*/  FMUL.FTZ R9, R11, R58 ;  /* 0x0000003a0b097220 */ /* 0x000fe40000410000 */
[C---:B------:R-:W-:Y:S02]  /*9aa0*/  FFMA.FTZ R8, R65.reuse, R8, R63 ;  /* 0x0000000841087223 */ /* 0x040fe4000001003f */
[----:B------:R-:W-:Y:S01]  /*9ab0*/  FFMA.FTZ R61, R65, R66, -R61 ;  /* 0x00000042413d7223 */ /* 0x000fe2000001083d */
[C---:B------:R-:W-:Y:S01]  /*9ac0*/  SHF.L.U32 R65, R62.reuse, 0x10, RZ ;  /* 0x000000103e417819 */ /* 0x040fe200000006ff */
[C---:B------:R-:W-:Y:S01]  /*9ad0*/  IMAD.U32 R63, R59.reuse, 0x10000, RZ ;  /* 0x000100003b3f7824 */ /* 0x040fe200078e00ff */
[----:B------:R-:W-:Y:S01]  /*9ae0*/  LOP3.LUT R59, R59, 0xffff0000, RZ, 0xc0, !PT ;  /* 0xffff00003b3b7812 */ /* 0x000fe200078ec0ff */
[-C--:B------:R-:W-:Y:S01]  /*9af0*/  FMUL.FTZ R11, R11, R80.reuse ;  /* 0x000000500b0b7220 */ /* 0x080fe20000410000 */
[----:B------:R-:W-:Y:S01]  /*9b00*/  LOP3.LUT R62, R62, 0xffff0000, RZ, 0xc0, !PT ;  /* 0xffff00003e3e7812 */ /* 0x000fe200078ec0ff */
[----:B------:R-:W-:-:S02]  /*9b10*/  FFMA.FTZ R9, R10, R80, -R9 ;  /* 0x000000500a097223 */ /* 0x000fc40000010809 */
[----:B------:R-:W-:Y:S02]  /*9b20*/  FFMA.FTZ R58, R10, R58, R11 ;  /* 0x0000003a0a3a7223 */ /* 0x000fe4000001000b */
[----:B------:R-:W-:Y:S02]  /*9b30*/  FMUL.FTZ R10, R71, R63 ;  /* 0x0000003f470a7220 */ /* 0x000fe40000410000 */
[----:B------:R-:W-:Y:S02]  /*9b40*/  FMUL.FTZ R11, R81, R59 ;  /* 0x0000003b510b7220 */ /* 0x000fe40000410000 */
[-C--:B------:R-:W-:Y:S02]  /*9b50*/  FMUL.FTZ R71, R71, R65.reuse ;  /* 0x0000004147477220 */ /* 0x080fe40000410000 */
[----:B------:R-:W-:Y:S02]  /*9b60*/  FMUL.FTZ R81, R81, R62 ;  /* 0x0000003e51517220 */ /* 0x000fe40000410000 */
[----:B------:R-:W-:Y:S01]  /*9b70*/  FFMA.FTZ R65, R72, R65, -R10 ;  /* 0x0000004148417223 */ /* 0x000fe2000001080a */
[----:B------:R-:W-:Y:S01]  /*9b80*/  F2FP.BF16.PACK_AB R10, R8, R61 ;  /* 0x0000003d080a723e */ /* 0x000fe200000010ff */
[----:B------:R-:W-:-:S02]  /*9b90*/  FFMA.FTZ R72, R72, R63, R71 ;  /* 0x0000003f48487223 */ /* 0x000fc40000010047 */
[----:B------:R-:W-:Y:S01]  /*9ba0*/  FFMA.FTZ R62, R70, R62, -R11 ;  /* 0x0000003e463e7223 */ /* 0x000fe2000001080b */
[----:B------:R-:W-:Y:S01]  /*9bb0*/  F2FP.BF16.PACK_AB R11, R58, R9 ;  /* 0x000000093a0b723e */ /* 0x000fe200000010ff */
[----:B------:R-:W-:Y:S01]  /*9bc0*/  FFMA.FTZ R81, R70, R59, R81 ;  /* 0x0000003b46517223 */ /* 0x000fe20000010051 */
[----:B------:R-:W-:-:S04]  /*9bd0*/  F2FP.BF16.PACK_AB R8, R72, R65 ;  /* 0x000000414808723e */ /* 0x000fc800000010ff */
[----:B------:R-:W-:-:S05]  /*9be0*/  F2FP.BF16.PACK_AB R9, R81, R62 ;  /* 0x0000003e5109723e */ /* 0x000fca00000010ff */
[----:B------:R1:W-:Y:S02]  /*9bf0*/  STS.128 [R150+0x1d080], R8 ;  /* 0x01d0800896007388 */ /* 0x0003e40000000c00 */
.L_x_372:
[----:B------:R-:W-:Y:S05]  /*9c00*/  BSYNC B1 ;  /* 0x0000000000017941 */ /* 0x000fea0003800000 */
.L_x_371:
        /* <DEDUP_REMOVED lines=15> */
[----:B------:R-:W-:Y:S02]  /*9d00*/  LOP3.LUT R66, R56, 0xffff0000, RZ, 0xc0, !PT ;  /* 0xffff000038427812 */ /* 0x000fe400078ec0ff */
[----:B------:R-:W-:Y:S01]  /*9d10*/  PRMT R55, R55, 0x5410, R62 ;  /* 0x0000541037377816 */ /* 0x000fe2000000003e */
[C---:B-1----:R-:W-:Y:S01]  /*9d20*/  IMAD.U32 R59, R10.reuse, 0x10000, RZ ;  /* 0x000100000a3b7824 */ /* 0x042fe200078e00ff */
[----:B------:R-:W-:Y:S01]  /*9d30*/  LOP3.LUT R58, R10, 0xffff0000, RZ, 0xc0, !PT ;  /* 0xffff00000a3a7812 */ /* 0x000fe200078ec0ff */
[C---:B------:R-:W-:Y:S01]  /*9d40*/  IMAD.U32 R10, R11.reuse, 0x10000, RZ ;  /* 0x000100000b0a7824 */ /* 0x040fe200078e00ff */
[C---:B------:R-:W-:Y:S02]  /*9d50*/  SHF.L.U32 R65, R8.reuse, 0x10, RZ ;  /* 0x0000001008417819 */ /* 0x040fe400000006ff */
[----:B------:R-:W-:Y:S01]  /*9d60*/  LOP3.LUT R63, R8, 0xffff0000, RZ, 0xc0, !PT ;  /* 0xffff0000083f7812 */ /* 0x000fe200078ec0ff */
[----:B------:R-:W-:Y:S01]  /*9d70*/  IMAD.U32 R8, R54, 0x10000, RZ ;  /* 0x0001000036087824 */ /* 0x000fe200078e00ff */
[----:B------:R-:W-:Y:S01]  /*9d80*/  LOP3.LUT R61, R11, 0xffff0000, RZ, 0xc0, !PT ;  /* 0xffff00000b3d7812 */ /* 0x000fe200078ec0ff */
[----:B------:R-:W-:Y:S01]  /*9d90*/  IMAD.U32 R11, R56, 0x10000, RZ ;  /* 0x00010000380b7824 */ /* 0x000fe200078e00ff */
[----:B------:R-:W-:Y:S01]  /*9da0*/  LOP3.LUT R54, R54, 0xffff0000, RZ, 0xc0, !PT ;  /* 0xffff000036367812 */ /* 0x000fe200078ec0ff */
[C---:B------:R-:W-:Y:S01]  /*9db0*/  FMUL.FTZ R56, R58.reuse, R8 ;  /* 0x000000083a387220 */ /* 0x040fe20000410000 */
[C---:B------:R-:W-:Y:S01]  /*9dc0*/  SHF.L.U32 R62, R9.reuse, 0x10, RZ ;  /* 0x00000010093e7819 */ /* 0x040fe200000006ff */
[-C--:B------:R-:W-:Y:S01]  /*9dd0*/  FMUL.FTZ R58, R58, R11.reuse ;  /* 0x0000000b3a3a7220 */ /* 0x080fe20000410000 */
[----:B------:R-:W-:Y:S01]  /*9de0*/  LOP3.LUT R70, R9, 0xffff0000, RZ, 0xc0, !PT ;  /* 0xffff000009467812 */ /* 0x000fe200078ec0ff */
[----:B------:R-:W-:-:S02]  /*9df0*/  FFMA.FTZ R56, R59, R11, -R56 ;  /* 0x0000000b3b387223 */ /* 0x000fc40000010838 */
[----:B------:R-:W-:Y:S01]  /*9e00*/  FFMA.FTZ R59, R59, R8, R58 ;  /* 0x000000083b3b7223 */ /* 0x000fe2000001003a */
[----:B------:R-:W-:Y:S01]  /*9e10*/  SHF.L.U32 R58, R57, 0x10, RZ ;  /* 0x00000010393a7819 */ /* 0x000fe200000006ff */
[----:B------:R-:W-:Y:S01]  /*9e20*/  FMUL.FTZ R9, R61, R54 ;  /* 0x000000363d097220 */ /* 0x000fe20000410000 */
[----:B------:R-:W-:Y:S01]  /*9e30*/  LOP3.LUT R57, R57, 0xffff0000, RZ, 0xc0, !PT ;  /* 0xffff000039397812 */ /* 0x000fe200078ec0ff */
[C---:B------:R-:W-:Y:S01]  /*9e40*/  IMAD.U32 R8, R55.reuse, 0x10000, RZ ;  /* 0x0001000037087824 */ /* 0x040fe200078e00ff */
[----:B------:R-:W-:Y:S01]  /*9e50*/  LOP3.LUT R55, R55, 0xffff0000, RZ, 0xc0, !PT ;  /* 0xffff000037377812 */ /* 0x000fe200078ec0ff */
[-C--:B------:R-:W-:Y:S02]  /*9e60*/  FMUL.FTZ R61, R61, R66.reuse ;  /* 0x000000423d3d7220 */ /* 0x080fe40000410000 */
[C---:B------:R-:W-:Y:S02]  /*9e70*/  FFMA.FTZ R9, R10.reuse, R66, -R9 ;  /* 0x000000420a097223 */ /* 0x040fe40000010809 */
[----:B------:R-:W-:-:S02]  /*9e80*/  FFMA.FTZ R54, R10, R54, R61 ;  /* 0x000000360a367223 */ /* 0x000fc4000001003d */
[C---:B------:R-:W-:Y:S02]  /*9e90*/  FMUL.FTZ R10, R63.reuse, R8 ;  /* 0x000000083f0a7220 */ /* 0x040fe40000410000 */
[C---:B------:R-:W-:Y:S02]  /*9ea0*/  FMUL.FTZ R11, R70.reuse, R55 ;  /* 0x00000037460b7220 */ /* 0x040fe40000410000 */
        /* <DEDUP_REMOVED lines=11> */
.L_x_382:
[----:B------:R-:W-:Y:S05]  /*9f60*/  BSYNC B0 ;  /* 0x0000000000007941 */ /* 0x000fea0003800000 */
.L_x_381:
        /* <DEDUP_REMOVED lines=50> */
.L_x_384:
[----:B------:R-:W-:Y:S05]  /*a290*/  BSYNC B0 ;  /* 0x0000000000007941 */ /* 0x000fea0003800000 */
.L_x_383:
        /* <DEDUP_REMOVED lines=50> */
.L_x_386:
[----:B------:R-:W-:Y:S05]  /*a5c0*/  BSYNC B0 ;  /* 0x0000000000007941 */ /* 0x000fea0003800000 */
.L_x_385:
        /* <DEDUP_REMOVED lines=22> */
[----:B------:R-:W-:Y:S01]  /*a730*/  LOP3.LUT R39, R39, 0xffff0000, RZ, 0xc0, !PT ;  /* 0xffff000027277812 */ /* 0x000fe200078ec0ff */
[-C--:B------:R-:W-:Y:S01]  /*a740*/  FMUL.FTZ R46, R46, R11.reuse ;  /* 0x0000000b2e2e7220 */ /* 0x080fe20000410000 */
[----:B------:R-:W-:Y:S01]  /*a750*/  SHF.L.U32 R49, R9, 0x10, RZ ;  /* 0x0000001009317819 */ /* 0x000fe200000006ff */
[----:B------:R-:W-:Y:S01]  /*a760*/  FFMA.FTZ R52, R47, R11, -R52 ;  /* 0x0000000b2f347223 */ /* 0x000fe20000010834 */
[----:B------:R-:W-:Y:S01]  /*a770*/  LOP3.LUT R53, R9, 0xffff0000, RZ, 0xc0, !PT ;  /* 0xffff000009357812 */ /* 0x000fe200078ec0ff */
[----:B------:R-:W-:Y:S01]  /*a780*/  FFMA.FTZ R47, R47, R8, R46 ;  /* 0x000000082f2f7223 */ /* 0x000fe2000001002e */
[----:B------:R-:W-:Y:S01]  /*a790*/  SHF.L.U32 R11, R42, 0x10, RZ ;  /* 0x000000102a0b7819 */ /* 0x000fe200000006ff */
[----:B------:R-:W-:Y:S01]  /*a7a0*/  FMUL.FTZ R9, R48, R35 ;  /* 0x0000002330097220 */ /* 0x000fe20000410000 */
[----:B------:R-:W-:Y:S01]  /*a7b0*/  LOP3.LUT R42, R42, 0xffff0000, RZ, 0xc0, !PT ;  /* 0xffff00002a2a7812 */ /* 0x000fe200078ec0ff */
[C---:B------:R-:W-:Y:S01]  /*a7c0*/  IMAD.U32 R8, R38.reuse, 0x10000, RZ ;  /* 0x0001000026087824 */ /* 0x040fe200078e00ff */
[----:B------:R-:W-:Y:S01]  /*a7d0*/  LOP3.LUT R38, R38, 0xffff0000, RZ, 0xc0, !PT ;  /* 0xffff000026267812 */ /* 0x000fe200078ec0ff */
[----:B------:R-:W-:-:S02]  /*a7e0*/  FMUL.FTZ R48, R48, R39 ;  /* 0x0000002730307220 */ /* 0x000fc40000410000 */
[C---:B------:R-:W-:Y:S02]  /*a7f0*/  FFMA.FTZ R9, R10.reuse, R39, -R9 ;  /* 0x000000270a097223 */ /* 0x040fe40000010809 */
[----:B------:R-:W-:Y:S02]  /*a800*/  FFMA.FTZ R48, R10, R35, R48 ;  /* 0x000000230a307223 */ /* 0x000fe40000010030 */
[C---:B------:R-:W-:Y:S02]  /*a810*/  FMUL.FTZ R10, R50.reuse, R8 ;  /* 0x00000008320a7220 */ /* 0x040fe40000410000 */
[C---:B------:R-:W-:Y:S02]  /*a820*/  FMUL.FTZ R35, R53.reuse, R38 ;  /* 0x0000002635237220 */ /* 0x040fe40000410000 */
[----:B------:R-:W-:Y:S02]  /*a830*/  FMUL.FTZ R50, R50, R11 ;  /* 0x0000000b32327220 */ /* 0x000fe40000410000 */
[----:B------:R-:W-:-:S02]  /*a840*/  FMUL.FTZ R53, R53, R42 ;  /* 0x0000002a35357220 */ /* 0x000fc40000410000 */
        /* <DEDUP_REMOVED lines=9> */
.L_x_380:
[----:B------:R-:W-:Y:S05]  /*a8e0*/  BSYNC B1 ;  /* 0x0000000000017941 */ /* 0x000fea0003800000 */
.L_x_379:
[----:B-1----:R-:W-:-:S04]  /*a8f0*/  IADD3 R8, R40, 0x60, RZ ;  /* 0x0000006028087810 */ /* 0x002fc80007ffe0ff */
        /* <DEDUP_REMOVED lines=26> */
[-C--:B------:R-:W-:Y:S01]  /*aaa0*/  FMUL.FTZ R35, R35, R11.reuse ;  /* 0x0000000b23237220 */ /* 0x080fe20000410000 */
[----:B------:R-:W-:Y:S01]  /*aab0*/  LOP3.LUT R49, R9, 0xffff0000, RZ, 0xc0, !PT ;  /* 0xffff000009317812 */ /* 0x000fe200078ec0ff */
[----:B------:R-:W-:-:S02]  /*aac0*/  FFMA.FTZ R33, R38, R11, -R33 ;  /* 0x0000000b26217223 */ /* 0x000fc40000010821 */
[CC--:B------:R-:W-:Y:S02]  /*aad0*/  FMUL.FTZ R9, R39.reuse, R25.reuse ;  /* 0x0000001927097220 */ /* 0x0c0fe40000410000 */
[----:B------:R-:W-:Y:S01]  /*aae0*/  FFMA.FTZ R8, R38, R8, R35 ;  /* 0x0000000826087223 */ /* 0x000fe20000010023 */
[----:B------:R-:W-:Y:S01]  /*aaf0*/  SHF.L.U32 R35, R34, 0x10, RZ ;  /* 0x0000001022237819 */ /* 0x000fe200000006ff */
[C---:B------:R-:W-:Y:S01]  /*ab00*/  IMAD.U32 R11, R32.reuse, 0x10000, RZ ;  /* 0x00010000200b7824 */ /* 0x040fe200078e00ff */
[----:B------:R-:W-:Y:S01]  /*ab10*/  LOP3.LUT R32, R32, 0xffff0000, RZ, 0xc0, !PT ;  /* 0xffff000020207812 */ /* 0x000fe200078ec0ff */
[-C--:B------:R-:W-:Y:S01]  /*ab20*/  FMUL.FTZ R39, R39, R48.reuse ;  /* 0x0000003027277220 */ /* 0x080fe20000410000 */
[----:B------:R-:W-:Y:S01]  /*ab30*/  LOP3.LUT R34, R34, 0xffff0000, RZ, 0xc0, !PT ;  /* 0xffff000022227812 */ /* 0x000fe200078ec0ff */
[C---:B------:R-:W-:Y:S02]  /*ab40*/  FFMA.FTZ R9, R10.reuse, R48, -R9 ;  /* 0x000000300a097223 */ /* 0x040fe40000010809 */
[----:B------:R-:W-:-:S02]  /*ab50*/  FFMA.FTZ R38, R10, R25, R39 ;  /* 0x000000190a267223 */ /* 0x000fc40000010027 */
[C---:B------:R-:W-:Y:S02]  /*ab60*/  FMUL.FTZ R10, R46.reuse, R11 ;  /* 0x0000000b2e0a7220 */ /* 0x040fe40000410000 */
[C---:B------:R-:W-:Y:S02]  /*ab70*/  FMUL.FTZ R25, R49.reuse, R32 ;  /* 0x0000002031197220 */ /* 0x040fe40000410000 */
[-C--:B------:R-:W-:Y:S02]  /*ab80*/  FMUL.FTZ R46, R46, R35.reuse ;  /* 0x000000232e2e7220 */ /* 0x080fe40000410000 */
[-C--:B------:R-:W-:Y:S02]  /*ab90*/  FMUL.FTZ R49, R49, R34.reuse ;  /* 0x0000002231317220 */ /* 0x080fe40000410000 */
        /* <DEDUP_REMOVED lines=9> */
.L_x_389:
[----:B------:R-:W-:Y:S05]  /*ac30*/  BSYNC B0 ;  /* 0x0000000000007941 */ /* 0x000fea0003800000 */
.L_x_388:
[----:B-1----:R-:W-:Y:S01]  /*ac40*/  IADD3 R8, R20, 0x20, RZ ;  /* 0x0000002014087810 */ /* 0x002fe20007ffe0ff */
[----:B------:R-:W-:Y:S03]  /*ac50*/  BSSY B0, `(.L_x_390) ;  /* 0x0000031000007945 */ /* 0x000fe60003800000 */
[----:B------:R-:W-:-:S13]  /*ac60*/  ISETP.GE.AND P0, PT, R8, c[0x0][0x27c], PT ;  /* 0x00009f0008007a0c */ /* 0x000fda0003f06270 */
[----:B------:R-:W-:Y:S05]  /*ac70*/  @P0 BRA `(.L_x_391) ;  /* 0x000002e000000947 */ /* 0x000fea0003800000 */
[----:B------:R-:W1:Y:S01]  /*ac80*/  LDS.128 R8, [R150+0x17080] ;  /* 0x0170800096087984 */ /* 0x000e620000000c00 */
[--C-:B------:R-:W-:Y:S02]  /*ac90*/  SHF.R.U64 R33, R44, 0x10, R45.reuse ;  /* 0x000000102c217819 */ /* 0x100fe4000000122d */
[----:B------:R-:W-:Y:S02]  /*aca0*/  SHF.R.U32.HI R44, RZ, 0x10, R45 ;  /* 0x00000010ff2c7819 */ /* 0x000fe4000001162d */
[--C-:B------:R-:W-:Y:S02]  /*acb0*/  SHF.R.U64 R25, R68, 0x10, R69.reuse ;  /* 0x0000001044197819 */ /* 0x100fe40000001245 */
[----:B------:R-:W-:Y:S02]  /*acc0*/  SHF.R.U32.HI R68, RZ, 0x10, R69 ;  /* 0x00000010ff447819 */ /* 0x000fe40000011645 */
[----:B------:R-:W-:Y:S02]  /*acd0*/  PRMT R21, R21, 0x5410, R44 ;  /* 0x0000541015157816 */ /* 0x000fe4000000002c */
[----:B------:R-:W-:-:S02]  /*ace0*/  PRMT R23, R23, 0x5410, R68 ;  /* 0x0000541017177816 */ /* 0x000fc40000000044 */
[----:B------:R-:W-:Y:S02]  /*acf0*/  PRMT R24, R24, 0x5410, R25 ;  /* 0x0000541018187816 */ /* 0x000fe40000000019 */
[----:B------:R-:W-:Y:S02]  /*ad00*/  PRMT R22, R22, 0x5410, R33 ;  /* 0x0000541016167816 */ /* 0x000fe40000000021 */
[----:B------:R-:W-:Y:S02]  /*ad10*/  LOP3.LUT R39, R23, 0xffff0000, RZ, 0xc0, !PT ;  /* 0xffff000017277812 */ /* 0x000fe400078ec0ff */
[----:B------:R-:W-:Y:S02]  /*ad20*/  LOP3.LUT R45, R24, 0xffff0000, RZ, 0xc0, !PT ;  /* 0xffff0000182d7812 */ /* 0x000fe400078ec0ff */
[----:B-1----:R-:W-:Y:S01]  /*ad30*/  SHF.L.U32 R38, R8, 0x10, RZ ;  /* 0x0000001008267819 */ /* 0x002fe200000006ff */
[----:B------:R-:W-:Y:S01]  /*ad40*/  IMAD.U32 R32, R10, 0x10000, RZ ;  /* 0x000100000a207824 */ /* 0x000fe200078e00ff */
[----:B------:R-:W-:Y:S01]  /*ad50*/  LOP3.LUT R35, R8, 0xffff0000, RZ, 0xc0, !PT ;  /* 0xffff000008237812 */ /* 0x000fe200078ec0ff */
[----:B------:R-:W-:Y:S01]  /*ad60*/  IMAD.U32 R8, R21, 0x10000, RZ ;  /* 0x0001000015087824 */ /* 0x000fe200078e00ff */
[----:B------:R-:W-:Y:S01]  /*ad70*/  LOP3.LUT R25, R10, 0xffff0000, RZ, 0xc0, !PT ;  /* 0xffff00000a197812 */ /* 0x000fe200078ec0ff */
[C---:B------:R-:W-:Y:S01]  /*ad80*/  IMAD.U32 R10, R11.reuse, 0x10000, RZ ;  /* 0x000100000b0a7824 */ /* 0x040fe200078e00ff */
        /* <DEDUP_REMOVED lines=8> */
[-C--:B------:R-:W-:Y:S02]  /*ae10*/  FMUL.FTZ R33, R33, R39.reuse ;  /* 0x0000002721217220 */ /* 0x080fe40000410000 */
[----:B------:R-:W-:Y:S01]  /*ae20*/  FFMA.FTZ R9, R10, R39, -R9 ;  /* 0x000000270a097223 */ /* 0x000fe20000010809 */
[----:B------:R-:W-:Y:S01]  /*ae30*/  LOP3.LUT R39, R22, 0xffff0000, RZ, 0xc0, !PT ;  /* 0xffff000016277812 */ /* 0x000fe200078ec0ff */
[C---:B------:R-:W-:Y:S02]  /*ae40*/  FFMA.FTZ R23, R32.reuse, R11, -R23 ;  /* 0x0000000b20177223 */ /* 0x040fe40000010817 */
[----:B------:R-:W-:Y:S01]  /*ae50*/  FFMA.FTZ R8, R32, R8, R25 ;  /* 0x0000000820087223 */ /* 0x000fe20000010019 */
[----:B------:R-:W-:Y:S01]  /*ae60*/  SHF.L.U32 R25, R24, 0x10, RZ ;  /* 0x0000001018197819 */ /* 0x000fe200000006ff */
[----:B------:R-:W-:Y:S02]  /*ae70*/  IMAD.U32 R11, R22, 0x10000, RZ ;  /* 0x00010000160b7824 */ /* 0x000fe400078e00ff */
[----:B------:R-:W-:-:S02]  /*ae80*/  FFMA.FTZ R22, R10, R21, R33 ;  /* 0x000000150a167223 */ /* 0x000fc40000010021 */
[C---:B------:R-:W-:Y:S02]  /*ae90*/  FMUL.FTZ R10, R35.reuse, R11 ;  /* 0x0000000b230a7220 */ /* 0x040fe40000410000 */
[C---:B------:R-:W-:Y:S02]  /*aea0*/  FMUL.FTZ R21, R42.reuse, R39 ;  /* 0x000000272a157220 */ /* 0x040fe40000410000 */
[----:B------:R-:W-:Y:S02]  /*aeb0*/  FMUL.FTZ R35, R35, R25 ;  /* 0x0000001923237220 */ /* 0x000fe40000410000 */
[----:B------:R-:W-:Y:S02]  /*aec0*/  FMUL.FTZ R42, R42, R45 ;  /* 0x0000002d2a2a7220 */ /* 0x000fe40000410000 */
[----:B------:R-:W-:Y:S01]  /*aed0*/  FFMA.FTZ R25, R38, R25, -R10 ;  /* 0x0000001926197223 */ /* 0x000fe2000001080a */
        /* <DEDUP_REMOVED lines=8> */
.L_x_391:
[----:B------:R-:W-:Y:S05]  /*af60*/  BSYNC B0 ;  /* 0x0000000000007941 */ /* 0x000fea0003800000 */
.L_x_390:
        /* <DEDUP_REMOVED lines=37> */
[CC--:B------:R-:W-:Y:S02]  /*b1c0*/  FMUL.FTZ R10, R25.reuse, R8.reuse ;  /* 0x00000008190a7220 */ /* 0x0c0fe40000410000 */
        /* <DEDUP_REMOVED lines=12> */
.L_x_393:
[----:B------:R-:W-:Y:S05]  /*b290*/  BSYNC B0 ;  /* 0x0000000000007941 */ /* 0x000fea0003800000 */
.L_x_392:
[----:B------:R-:W-:-:S04]  /*b2a0*/  IADD3 R20, R20, 0x60, RZ ;  /* 0x0000006014147810 */ /* 0x000fc80007ffe0ff */
[----:B------:R-:W-:-:S13]  /*b2b0*/  ISETP.GE.AND P0, PT, R20, c[0x0][0x27c], PT ;  /* 0x00009f0014007a0c */ /* 0x000fda0003f06270 */
[----:B------:R-:W-:Y:S05]  /*b2c0*/  @P0 BRA `(.L_x_387) ;  /* 0x0000527000000947 */ /* 0x000fea0003800000 */
[----:B-1----:R-:W1:Y:S01]  /*b2d0*/  LDS.128 R8, [R150+0x1f080] ;  /* 0x01f0800096087984 */ /* 0x002e620000000c00 */
        /* <DEDUP_REMOVED lines=44> */
[----:B------:R1:W-:Y:S01]  /*b5a0*/  STS.128 [R150+0x1f080], R8 ;  /* 0x01f0800896007388 */ /* 0x0003e20000000c00 */
[----:B------:R-:W-:Y:S05]  /*b5b0*/  BRA `(.L_x_387) ;  /* 0x00004f8000007947 */ /* 0x000fea0003800000 */
.L_x_354:
        /* <DEDUP_REMOVED lines=18> */
[----:B------:R-:W-:Y:S01]  /*b6e0*/  LEA R15, P0, R16, c[0x0][0x270], 0x1 ;  /* 0x00009c00100f7a11 */ /* 0x000fe200078008ff */
[----:B------:R-:W-:Y:S02]  /*b6f0*/  IMAD R12, R12, c[0x0][0x290], RZ ;  /* 0x0000a4000c0c7a24 */ /* 0x000fe400078e02ff */
[C---:B------:R-:W-:Y:S02]  /*b700*/  IMAD R14, R11.reuse, c[0x0][0x284], R14 ;  /* 0x0000a1000b0e7a24 */ /* 0x040fe400078e020e */
[----:B------:R-:W-:Y:S01]  /*b710*/  IMAD R12, R11, c[0x0][0x294], R12 ;  /* 0x0000a5000b0c7a24 */ /* 0x000fe200078e020c */
[----:B------:R1:W2:Y:S02]  /*b720*/  SHFL.IDX PT, R18, R15, RZ, 0x181f ;  /* 0x00181fff0f127589 */ /* 0x0002a400000e0000 */
[----:B------:R-:W-:Y:S02]  /*b730*/  IADD3 R14, R17, R14, RZ ;  /* 0x0000000e110e7210 */ /* 0x000fe40007ffe0ff */
[----:B------:R-:W-:-:S02]  /*b740*/  MOV R17, R13 ;  /* 0x0000000d00117202 */ /* 0x000fc40000000f00 */
[----:B------:R-:W-:Y:S01]  /*b750*/  LEA.HI.X R14, R16, c[0x0][0x274], R14, 0x1, P0 ;  /* 0x00009d00100e7a11 */ /* 0x000fe200000f0c0e */
[----:B------:R-:W-:-:S04]  /*b760*/  IMAD.MOV.U32 R16, RZ, RZ, R20 ;  /* 0x000000ffff107224 */ /* 0x000fc800078e0014 */
[----:B------:R-:W-:Y:S01]  /*b770*/  IMAD.WIDE.U32 R16, R11, c[0x0][0x290], R16 ;  /* 0x0000a4000b107a25 */ /* 0x000fe200078e0010 */
[----:B------:R1:W3:Y:S03]  /*b780*/  SHFL.IDX PT, R19, R14, RZ, 0x181f ;  /* 0x00181fff0e137589 */ /* 0x0002e600000e0000 */
[----:B------:R-:W-:Y:S01]  /*b790*/  IMAD.IADD R12, R17, 0x1, R12 ;  /* 0x00000001110c7824 */ /* 0x000fe200078e020c */
[----:B------:R-:W-:-:S04]  /*b7a0*/  LEA R13, P0, R16, c[0x0][0x288], 0x1 ;  /* 0x0000a200100d7a11 */ /* 0x000fc800078008ff */
[----:B------:R-:W-:Y:S02]  /*b7b0*/  LEA.HI.X R12, R16, c[0x0][0x28c], R12, 0x1, P0 ;  /* 0x0000a300100c7a11 */ /* 0x000fe400000f0c0c */
[----:B------:R1:W4:Y:S04]  /*b7c0*/  SHFL.IDX PT, R16, R13, RZ, 0x181f ;  /* 0x00181fff0d107589 */ /* 0x00032800000e0000 */
[----:B------:R1:W1:Y:S01]  /*b7d0*/  SHFL.IDX PT, R17, R12, RZ, 0x181f ;  /* 0x00181fff0c117589 */ /* 0x00026200000e0000 */
[----:B------:R-:W-:Y:S05]  /*b7e0*/  @P1 BRA `(.L_x_395) ;  /* 0x0000019000001947 */ /* 0x000fea0003800000 */
[----:B--2---:R-:W-:Y:S01]  /*b7f0*/  ISETP.GE.AND P0, PT, R71, c[0x0][0x27c], PT ;  /* 0x00009f0047007a0c */ /* 0x004fe20003f06270 */
[----:B------:R-:W-:Y:S01]  /*b800*/  CS2R R110, SRZ ;  /* 0x00000000006e7805 */ /* 0x000fe2000001ff00 */
[----:B------:R-:W-:Y:S01]  /*b810*/  CS2R R108, SRZ ;  /* 0x00000000006c7805 */ /* 0x000fe2000001ff00 */
[----:B------:R-:W-:Y:S01]  /*b820*/  CS2R R106, SRZ ;  /* 0x00000000006a7805 */ /* 0x000fe2000001ff00 */
[----:B------:R-:W-:-:S09]  /*b830*/  CS2R R104, SRZ ;  /* 0x0000000000687805 */ /* 0x000fd2000001ff00 */
[C---:B------:R-:W-:Y:S01]  /*b840*/  @!P0 IMAD.SHL.U32 R21, R71.reuse, 0x2, RZ ;  /* 0x0000000247158824 */ /* 0x040fe200078e00ff */
[----:B------:R-:W-:-:S04]  /*b850*/  @!P0 SHF.L.U64.HI R11, R71, 0x1, R147 ;  /* 0x00000001470b8819 */ /* 0x000fc80000010293 */
[----:B------:R-:W-:-:S05]  /*b860*/  @!P0 IADD3 R22, P1, R18, R21, RZ ;  /* 0x0000001512168210 */ /* 0x000fca0007f3e0ff */
[----:B---3--:R-:W-:Y:S01]  /*b870*/  @!P0 IMAD.X R23, R19, 0x1, R11, P1 ;  /* 0x0000000113178824 */ /* 0x008fe200008e060b */
[----:B----4-:R-:W-:-:S04]  /*b880*/  @!P0 IADD3 R20, P1, R16, R21, RZ ;  /* 0x0000001510148210 */ /* 0x010fc80007f3e0ff */
[----:B------:R2:W5:Y:S01]  /*b890*/  @!P0 LD.E.128 R108, [R22.64] ;  /* 0x0000001e166c8980 */ /* 0x000562000c101d00 */
[----:B-1----:R-:W-:-:S05]  /*b8a0*/  @!P0 IMAD.X R21, R17, 0x1, R11, P1 ;  /* 0x0000000111158824 */ /* 0x002fca00008e060b */
[----:B------:R2:W5:Y:S01]  /*b8b0*/  @!P0 LD.E.128 R104, [R20.64] ;  /* 0x0000001e14688980 */ /* 0x000562000c101d00 */
[----:B------:R-:W-:Y:S01]  /*b8c0*/  ISETP.GE.AND P0, PT, R42, c[0x0][0x27c], PT ;  /* 0x00009f002a007a0c */ /* 0x000fe20003f06270 */
[----:B------:R-:W-:-:S12]  /*b8d0*/  CS2R R94, SRZ ;  /* 0x00000000005e7805 */ /* 0x000fd8000001ff00 */
[----:B------:R-:W-:-:S04]  /*b8e0*/  @!P0 SHF.R.S32.HI R11, RZ, 0x1f, R42 ;  /* 0x0000001fff0b8819 */ /* 0x000fc8000001142a */
[----:B------:R-:W-:-:S04]  /*b8f0*/  @!P0 LEA.HI R11, R11, R42, RZ, 0x3 ;  /* 0x0000002a0b0b8211 */ /* 0x000fc800078f18ff */
[----:B------:R-:W-:Y:S01]  /*b900*/  @!P0 LOP3.LUT R11, R11, 0xfffffff8, RZ, 0xc0, !PT ;  /* 0xfffffff80b0b8812 */ /* 0x000fe200078ec0ff */
[----:B------:R-:W-:Y:S01]  /*b910*/  CS2R R92, SRZ ;  /* 0x00000000005c7805 */ /* 0x000fe2000001ff00 */
[----:B------:R-:W-:Y:S01]  /*b920*/  CS2R R90, SRZ ;  /* 0x00000000005a7805 */ /* 0x000fe2000001ff00 */
[----:B------:R-:W-:Y:S02]  /*b930*/  CS2R R88, SRZ ;  /* 0x0000000000587805 */ /* 0x000fe4000001ff00 */
[----:B------:R-:W-:-:S04]  /*b940*/  @!P0 IMAD.WIDE R18, R11, 0x2, R18 ;  /* 0x000000020b128825 */ /* 0x000fc800078e0212 */
[----:B------:R-:W-:Y:S01]  /*b950*/  @!P0 IMAD.WIDE R16, R11, 0x2, R16 ;  /* 0x000000020b108825 */ /* 0x000fe200078e0210 */
[----:B------:R2:W5:Y:S04]  /*b960*/  @!P0 LD.E.128 R92, [R18.64] ;  /* 0x0000001e125c8980 */ /* 0x000568000c101d00 */
[----:B------:R2:W5:Y:S02]  /*b970*/  @!P0 LD.E.128 R88, [R16.64] ;  /* 0x0000001e10588980 */ /* 0x000564000c101d00 */
.L_x_395:
[----:B--2---:R-:W-:Y:S05]  /*b980*/  BSYNC B0 ;  /* 0x0000000000007941 */ /* 0x004fea0003800000 */
.L_x_394:
[----:B------:R-:W-:Y:S01]  /*b990*/  ISETP.NE.AND P0, PT, R10, RZ, PT ;  /* 0x000000ff0a00720c */ /* 0x000fe20003f05270 */
[----:B-----5:R-:W-:Y:S01]  /*b9a0*/  IMAD.MOV.U32 R11, RZ, RZ, R94 ;  /* 0x000000ffff0b7224 */ /* 0x020fe200078e005e */
[----:B------:R2:W4:Y:S01]  /*b9b0*/  SHFL.IDX PT, R21, R14, 0x1, 0x181f ;  /* 0x00381f000e157f89 */ /* 0x00052200000e0000 */
[----:B------:R-:W-:Y:S01]  /*b9c0*/  IMAD.MOV.U32 R10, RZ, RZ, R95 ;  /* 0x000000ffff0a7224 */ /* 0x000fe200078e005f */
[----:B------:R-:W-:Y:S01]  /*b9d0*/  BSSY B0, `(.L_x_396) ;  /* 0x0000043000007945 */ /* 0x000fe20003800000 */
[----:B-1----:R-:W-:Y:S01]  /*b9e0*/  IMAD.MOV.U32 R17, RZ, RZ, R92 ;  /* 0x000000ffff117224 */ /* 0x002fe200078e005c */
[----:B------:R-:W-:Y:S01]  /*b9f0*/  PRMT R144, R11, 0x7610, R144 ;  /* 0x000076100b907816 */ /* 0x000fe20000000090 */
[----:B------:R-:W-:Y:S01]  /*ba00*/  IMAD.MOV.U32 R11, RZ, RZ, R110 ;  /* 0x000000ffff0b7224 */ /* 0x000fe200078e006e */
[----:B------:R-:W-:Y:S01]  /*ba10*/  PRMT R143, R10, 0x7610, R143 ;  /* 0x000076100a8f7816 */ /* 0x000fe2000000008f */
[----:B------:R-:W-:Y:S01]  /*ba20*/  IMAD.MOV.U32 R10, RZ, RZ, R111 ;  /* 0x000000ffff0a7224 */ /* 0x000fe200078e006f */
[----:B------:R-:W-:Y:S01]  /*ba30*/  PRMT R142, R17, 0x7610, R142 ;  /* 0x00007610118e7816 */ /* 0x000fe2000000008e */
[----:B----4-:R-:W-:Y:S01]  /*ba40*/  IMAD.MOV.U32 R16, RZ, RZ, R93 ;  /* 0x000000ffff107224 */ /* 0x010fe200078e005d */
        /* <DEDUP_REMOVED lines=18> */
[----:B------:R2:W1:Y:S01]  /*bb70*/  SHFL.IDX PT, R20, R15, 0x1, 0x181f ;  /* 0x00381f000f147f89 */ /* 0x00046200000e0000 */
[----:B------:R-:W-:Y:S01]  /*bb80*/  IMAD.MOV.U32 R10, RZ, RZ, R105 ;  /* 0x000000ffff0a7224 */ /* 0x000fe200078e0069 */
[----:B------:R-:W-:Y:S01]  /*bb90*/  PRMT R155, R17, 0x7610, R155 ;  /* 0x00007610119b7816 */ /* 0x000fe2000000009b */
[----:B------:R-:W-:Y:S01]  /*bba0*/  CS2R R56, SRZ ;  /* 0x0000000000387805 */ /* 0x000fe2000001ff00 */
[----:B---3--:R2:W3:Y:S01]  /*bbb0*/  SHFL.IDX PT, R19, R12, 0x1, 0x181f ;  /* 0x00381f000c137f89 */ /* 0x0084e200000e0000 */
[----:B------:R-:W-:Y:S01]  /*bbc0*/  PRMT R154, R16, 0x7610, R154 ;  /* 0x00007610109a7816 */ /* 0x000fe2000000009a */
[----:B------:R-:W-:Y:S01]  /*bbd0*/  CS2R R82, SRZ ;  /* 0x0000000000527805 */ /* 0x000fe2000001ff00 */
[----:B------:R-:W-:Y:S01]  /*bbe0*/  PRMT R153, R11, 0x7610, R153 ;  /* 0x000076100b997816 */ /* 0x000fe20000000099 */
[----:B------:R2:W4:Y:S01]  /*bbf0*/  SHFL.IDX PT, R18, R13, 0x1, 0x181f ;  /* 0x00381f000d127f89 */ /* 0x00052200000e0000 */
[----:B------:R-:W-:Y:S01]  /*bc00*/  PRMT R152, R10, 0x7610, R152 ;  /* 0x000076100a987816 */ /* 0x000fe20000000098 */
[----:B------:R-:W-:Y:S01]  /*bc10*/  CS2R R80, SRZ ;  /* 0x0000000000507805 */ /* 0x000fe2000001ff00 */
[----:B------:R-:W-:Y:S01]  /*bc20*/  CS2R R54, SRZ ;  /* 0x0000000000367805 */ /* 0x000fe2000001ff00 */
[----:B------:R-:W-:Y:S01]  /*bc30*/  CS2R R52, SRZ ;  /* 0x0000000000347805 */ /* 0x000fe2000001ff00 */
[----:B------:R-:W-:Y:S01]  /*bc40*/  CS2R R78, SRZ ;  /* 0x00000000004e7805 */ /* 0x000fe2000001ff00 */
[----:B------:R-:W-:Y:S01]  /*bc50*/  CS2R R76, SRZ ;  /* 0x00000000004c7805 */ /* 0x000fe2000001ff00 */
[----:B------:R-:W-:Y:S05]  /*bc60*/  @P0 BRA `(.L_x_397) ;  /* 0x0000019000000947 */ /* 0x000fea0003800000 */
[----:B------:R-:W-:Y:S01]  /*bc70*/  ISETP.GE.AND P0, PT, R71, c[0x0][0x27c], PT ;  /* 0x00009f0047007a0c */ /* 0x000fe20003f06270 */
[----:B------:R-:W-:Y:S01]  /*bc80*/  CS2R R82, SRZ ;  /* 0x0000000000527805 */ /* 0x000fe2000001ff00 */
[----:B------:R-:W-:Y:S01]  /*bc90*/  CS2R R80, SRZ ;  /* 0x0000000000507805 */ /* 0x000fe2000001ff00 */
[----:B------:R-:W-:Y:S01]  /*bca0*/  CS2R R78, SRZ ;  /* 0x00000000004e7805 */ /* 0x000fe2000001ff00 */
[----:B------:R-:W-:-:S09]  /*bcb0*/  CS2R R76, SRZ ;  /* 0x00000000004c7805 */ /* 0x000fd2000001ff00 */
[C---:B------:R-:W-:Y:S01]  /*bcc0*/  @!P0 IMAD.SHL.U32 R11, R71.reuse, 0x2, RZ ;  /* 0x00000002470b8824 */ /* 0x040fe200078e00ff */
[----:B------:R-:W-:-:S04]  /*bcd0*/  @!P0 SHF.L.U64.HI R17, R71, 0x1, R147 ;  /* 0x0000000147118819 */ /* 0x000fc80000010293 */
[----:B-1----:R-:W-:-:S05]  /*bce0*/  @!P0 IADD3 R22, P1, R20, R11, RZ ;  /* 0x0000000b14168210 */ /* 0x002fca0007f3e0ff */
[----:B------:R-:W-:Y:S01]  /*bcf0*/  @!P0 IMAD.X R23, R21, 0x1, R17, P1 ;  /* 0x0000000115178824 */ /* 0x000fe200008e0611 */
[----:B----4-:R-:W-:-:S04]  /*bd00*/  @!P0 IADD3 R16, P1, R18, R11, RZ ;  /* 0x0000000b12108210 */ /* 0x010fc80007f3e0ff */
[----:B------:R1:W5:Y:S01]  /*bd10*/  @!P0 LD.E.128 R80, [R22.64] ;  /* 0x0000001e16508980 */ /* 0x000362000c101d00 */
[----:B---3--:R-:W-:-:S05]  /*bd20*/  @!P0 IMAD.X R17, R19, 0x1, R17, P1 ;  /* 0x0000000113118824 */ /* 0x008fca00008e0611 */
[----:B------:R1:W5:Y:S01]  /*bd30*/  @!P0 LD.E.128 R76, [R16.64] ;  /* 0x0000001e104c8980 */ /* 0x000362000c101d00 */
[----:B------:R-:W-:-:S13]  /*bd40*/  ISETP.GE.AND P0, PT, R42, c[0x0][0x27c], PT ;  /* 0x00009f002a007a0c */ /* 0x000fda0003f06270 */
[----:B------:R-:W-:-:S04]  /*bd50*/  @!P0 SHF.R.S32.HI R11, RZ, 0x1f, R42 ;  /* 0x0000001fff0b8819 */ /* 0x000fc8000001142a */
[----:B------:R-:W-:-:S04]  /*bd60*/  @!P0 LEA.HI R10, R11, R42, RZ, 0x3 ;  /* 0x0000002a0b0a8211 */ /* 0x000fc800078f18ff */
[----:B------:R-:W-:Y:S01]  /*bd70*/  @!P0 LOP3.LUT R10, R10, 0xfffffff8, RZ, 0xc0, !PT ;  /* 0xfffffff80a0a8812 */ /* 0x000fe200078ec0ff */
[----:B------:R-:W-:Y:S01]  /*bd80*/  CS2R R58, SRZ ;  /* 0x00000000003a7805 */ /* 0x000fe2000001ff00 */
[----:B------:R-:W-:Y:S01]  /*bd90*/  CS2R R56, SRZ ;  /* 0x0000000000387805 */ /* 0x000fe2000001ff00 */
[----:B------:R-:W-:Y:S01]  /*bda0*/  CS2R R54, SRZ ;  /* 0x0000000000367805 */ /* 0x000fe2000001ff00 */
[----:B------:R-:W-:Y:S01]  /*bdb0*/  CS2R R52, SRZ ;  /* 0x0000000000347805 */ /* 0x000fe2000001ff00 */
[----:B------:R-:W-:-:S04]  /*bdc0*/  @!P0 IMAD.WIDE R20, R10, 0x2, R20 ;  /* 0x000000020a148825 */ /* 0x000fc800078e0214 */
[----:B------:R-:W-:Y:S01]  /*bdd0*/  @!P0 IMAD.WIDE R10, R10, 0x2, R18 ;  /* 0x000000020a0a8825 */ /* 0x000fe200078e0212 */
[----:B------:R1:W5:Y:S04]  /*bde0*/  @!P0 LD.E.128 R56, [R20.64] ;  /* 0x0000001e14388980 */ /* 0x000368000c101d00 */
[----:B------:R1:W5:Y:S02]  /*bdf0*/  @!P0 LD.E.128 R52, [R10.64] ;  /* 0x0000001e0a348980 */ /* 0x000364000c101d00 */
.L_x_397:
[----:B------:R-:W-:Y:S05]  /*be00*/  BSYNC B0 ;  /* 0x0000000000007941 */ /* 0x000fea0003800000 */
.L_x_396:
        /* <DEDUP_REMOVED lines=30> */
[----:B------:R1:W4:Y:S01]  /*bff0*/  SHFL.IDX PT, R20, R15, 0x2, 0x181f ;  /* 0x00581f000f147f89 */ /* 0x00032200000e0000 */
[----:B------:R-:W-:Y:S01]  /*c000*/  IMAD.MOV.U32 R9, RZ, RZ, R77 ;  /* 0x000000ffff097224 */ /* 0x000fe200078e004d */
[----:B------:R-:W-:Y:S01]  /*c010*/  PRMT R132, R16, 0x7610, R132 ;  /* 0x0000761010847816 */ /* 0x000fe20000000084 */
[----:B------:R-:W-:Y:S01]  /*c020*/  CS2R R30, SRZ ;  /* 0x00000000001e7805 */ /* 0x000fe2000001ff00 */
[----:B---3--:R1:W3:Y:S01]  /*c030*/  SHFL.IDX PT, R19, R12, 0x2, 0x181f ;  /* 0x00581f000c137f89 */ /* 0x0082e200000e0000 */
[----:B------:R-:W-:Y:S01]  /*c040*/  PRMT R131, R11, 0x7610, R131 ;  /* 0x000076100b837816 */ /* 0x000fe20000000083 */
[----:B------:R-:W-:Y:S01]  /*c050*/  CS2R R38, SRZ ;  /* 0x0000000000267805 */ /* 0x000fe2000001ff00 */
[----:B------:R-:W-:Y:S01]  /*c060*/  PRMT R130, R10, 0x7610, R130 ;  /* 0x000076100a827816 */ /* 0x000fe20000000082 */
[----:B----4-:R1:W4:Y:S01]  /*c070*/  SHFL.IDX PT, R18, R13, 0x2, 0x181f ;  /* 0x00581f000d127f89 */ /* 0x01032200000e0000 */
        /* <DEDUP_REMOVED lines=9> */
[----:B--2---:R-:W-:Y:S01]  /*c110*/  ISETP.GE.AND P0, PT, R71, c[0x0][0x27c], PT ;  /* 0x00009f0047007a0c */ /* 0x004fe20003f06270 */
[----:B------:R-:W-:Y:S01]  /*c120*/  CS2R R50, SRZ ;  /* 0x0000000000327805 */ /* 0x000fe2000001ff00 */
[----:B------:R-:W-:Y:S01]  /*c130*/  CS2R R48, SRZ ;  /* 0x0000000000307805 */ /* 0x000fe2000001ff00 */
[----:B------:R-:W-:Y:S01]  /*c140*/  CS2R R46, SRZ ;  /* 0x00000000002e7805 */ /* 0x000fe2000001ff00 */
[----:B------:R-:W-:Y:S01]  /*c150*/  CS2R R44, SRZ ;  /* 0x00000000002c7805 */ /* 0x000fe2000001ff00 */
[----:B------:R-:W-:Y:S01]  /*c160*/  CS2R R38, SRZ ;  /* 0x0000000000267805 */ /* 0x000fe2000001ff00 */
[----:B------:R-:W-:Y:S01]  /*c170*/  CS2R R36, SRZ ;  /* 0x0000000000247805 */ /* 0x000fe2000001ff00 */
[----:B------:R-:W-:Y:S01]  /*c180*/  CS2R R34, SRZ ;  /* 0x0000000000227805 */ /* 0x000fe2000001ff00 */
[----:B------:R-:W-:-:S05]  /*c190*/  CS2R R32, SRZ ;  /* 0x0000000000207805 */ /* 0x000fca000001ff00 */
[C---:B------:R-:W-:Y:S01]  /*c1a0*/  @!P0 IMAD.SHL.U32 R9, R71.reuse, 0x2, RZ ;  /* 0x0000000247098824 */ /* 0x040fe200078e00ff */
[----:B------:R-:W-:-:S04]  /*c1b0*/  @!P0 SHF.L.U64.HI R10, R71, 0x1, R147 ;  /* 0x00000001470a8819 */ /* 0x000fc80000010293 */
[----:B------:R-:W-:-:S05]  /*c1c0*/  @!P0 IADD3 R16, P1, R20, R9, RZ ;  /* 0x0000000914108210 */ /* 0x000fca0007f3e0ff */
[----:B------:R-:W-:Y:S01]  /*c1d0*/  @!P0 IMAD.X R17, R21, 0x1, R10, P1 ;  /* 0x0000000115118824 */ /* 0x000fe200008e060a */
[----:B----4-:R-:W-:-:S04]  /*c1e0*/  @!P0 IADD3 R22, P1, R18, R9, RZ ;  /* 0x0000000912168210 */ /* 0x010fc80007f3e0ff */
[----:B------:R2:W5:Y:S01]  /*c1f0*/  @!P0 LD.E.128 R48, [R16.64] ;  /* 0x0000001e10308980 */ /* 0x000562000c101d00 */
[----:B---3--:R-:W-:Y:S01]  /*c200*/  @!P0 IMAD.X R23, R19, 0x1, R10, P1 ;  /* 0x0000000113178824 */ /* 0x008fe200008e060a */
[----:B------:R-:W-:-:S04]  /*c210*/  ISETP.GE.AND P1, PT, R42, c[0x0][0x27c], PT ;  /* 0x00009f002a007a0c */ /* 0x000fc80003f26270 */
[----:B------:R2:W5:Y:S09]  /*c220*/  @!P0 LD.E.128 R44, [R22.64] ;  /* 0x0000001e162c8980 */ /* 0x000572000c101d00 */
[----:B------:R-:W-:-:S04]  /*c230*/  @!P1 SHF.R.S32.HI R9, RZ, 0x1f, R42 ;  /* 0x0000001fff099819 */ /* 0x000fc8000001142a */
[----:B------:R-:W-:-:S04]  /*c240*/  @!P1 LEA.HI R9, R9, R42, RZ, 0x3 ;  /* 0x0000002a09099211 */ /* 0x000fc800078f18ff */
[----:B------:R-:W-:-:S05]  /*c250*/  @!P1 LOP3.LUT R9, R9, 0xfffffff8, RZ, 0xc0, !PT ;  /* 0xfffffff809099812 */ /* 0x000fca00078ec0ff */
[----:B------:R-:W-:-:S04]  /*c260*/  @!P1 IMAD.WIDE R20, R9, 0x2, R20 ;  /* 0x0000000209149825 */ /* 0x000fc800078e0214 */
[----:B------:R-:W-:Y:S01]  /*c270*/  @!P1 IMAD.WIDE R18, R9, 0x2, R18 ;  /* 0x0000000209129825 */ /* 0x000fe200078e0212 */
[----:B------:R2:W5:Y:S04]  /*c280*/  @!P1 LD.E.128 R36, [R20.64] ;  /* 0x0000001e14249980 */ /* 0x000568000c101d00 */
[----:B------:R2:W5:Y:S02]  /*c290*/  @!P1 LD.E.128 R32, [R18.64] ;  /* 0x0000001e12209980 */ /* 0x000564000c101d00 */
.L_x_399:
[----:B--2---:R-:W-:Y:S05]  /*c2a0*/  BSYNC B0 ;  /* 0x0000000000007941 */ /* 0x004fea0003800000 */
.L_x_398:
[----:B------:R-:W-:Y:S01]  /*c2b0*/  ISETP.NE.AND P0, PT, R8, RZ, PT ;  /* 0x000000ff0800720c */ /* 0x000fe20003f05270 */
[----:B-----5:R-:W-:Y:S01]  /*c2c0*/  IMAD.MOV.U32 R9, RZ, RZ, R38 ;  /* 0x000000ffff097224 */ /* 0x020fe200078e0026 */
[----:B------:R2:W1:Y:S01]  /*c2d0*/  SHFL.IDX PT, R63, R14, 0x3, 0x181f ;  /* 0x00781f000e3f7f89 */ /* 0x00046200000e0000 */
        /* <DEDUP_REMOVED lines=31> */
[----:B------:R2:W3:Y:S01]  /*c4d0*/  SHFL.IDX PT, R69, R12, 0x3, 0x181f ;  /* 0x00781f000c457f89 */ /* 0x0004e200000e0000 */
        /* <DEDUP_REMOVED lines=8> */
[----:B---34-:R-:W-:Y:S01]  /*c560*/  CS2R R18, SRZ ;  /* 0x0000000000127805 */ /* 0x018fe2000001ff00 */
[----:B------:R-:W-:Y:S01]  /*c570*/  CS2R R16, SRZ ;  /* 0x0000000000107805 */ /* 0x000fe2000001ff00 */
[----:B------:R-:W-:Y:S05]  /*c580*/  @P0 BRA `(.L_x_401) ;  /* 0x0000019000000947 */ /* 0x000fea0003800000 */
[----:B------:R-:W-:Y:S01]  /*c590*/  ISETP.GE.AND P0, PT, R71, c[0x0][0x27c], PT ;  /* 0x00009f0047007a0c */ /* 0x000fe20003f06270 */
[----:B------:R-:W-:Y:S01]  /*c5a0*/  CS2R R26, SRZ ;  /* 0x00000000001a7805 */ /* 0x000fe2000001ff00 */
[----:B------:R-:W-:Y:S01]  /*c5b0*/  ISETP.GE.AND P1, PT, R42, c[0x0][0x27c], PT ;  /* 0x00009f002a007a0c */ /* 0x000fe20003f26270 */
[----:B------:R-:W-:Y:S01]  /*c5c0*/  CS2R R24, SRZ ;  /* 0x0000000000187805 */ /* 0x000fe2000001ff00 */
[----:B------:R-:W-:Y:S01]  /*c5d0*/  CS2R R18, SRZ ;  /* 0x0000000000127805 */ /* 0x000fe2000001ff00 */
[----:B------:R-:W-:Y:S01]  /*c5e0*/  CS2R R16, SRZ ;  /* 0x0000000000107805 */ /* 0x000fe2000001ff00 */
[----:B------:R-:W-:Y:S01]  /*c5f0*/  CS2R R30, SRZ ;  /* 0x00000000001e7805 */ /* 0x000fe2000001ff00 */
[----:B------:R-:W-:Y:S01]  /*c600*/  CS2R R28, SRZ ;  /* 0x00000000001c7805 */ /* 0x000fe2000001ff00 */
[----:B------:R-:W-:Y:S01]  /*c610*/  CS2R R22, SRZ ;  /* 0x0000000000167805 */ /* 0x000fe2000001ff00 */
[----:B------:R-:W-:-:S04]  /*c620*/  CS2R R20, SRZ ;  /* 0x0000000000147805 */ /* 0x000fc8000001ff00 */
[C---:B------:R-:W-:Y:S01]  /*c630*/  @!P0 IMAD.SHL.U32 R9, R71.reuse, 0x2, RZ ;  /* 0x0000000247098824 */ /* 0x040fe200078e00ff */
[----:B------:R-:W-:Y:S02]  /*c640*/  @!P0 SHF.L.U64.HI R10, R71, 0x1, R147 ;  /* 0x00000001470a8819 */ /* 0x000fe40000010293 */
[----:B------:R-:W-:Y:S02]  /*c650*/  @!P1 SHF.R.S32.HI R11, RZ, 0x1f, R42 ;  /* 0x0000001fff0b9819 */ /* 0x000fe4000001142a */
[----:B-12---:R-:W-:Y:S02]  /*c660*/  @!P0 IADD3 R12, P2, R62, R9, RZ ;  /* 0x000000093e0c8210 */ /* 0x006fe40007f5e0ff */
[----:B------:R-:W-:-:S03]  /*c670*/  @!P1 LEA.HI R8, R11, R42, RZ, 0x3 ;  /* 0x0000002a0b089211 */ /* 0x000fc600078f18ff */
[----:B------:R-:W-:Y:S01]  /*c680*/  @!P0 IMAD.X R13, R63, 0x1, R10, P2 ;  /* 0x000000013f0d8824 */ /* 0x000fe200010e060a */
[----:B------:R-:W-:Y:S02]  /*c690*/  @!P1 LOP3.LUT R8, R8, 0xfffffff8, RZ, 0xc0, !PT ;  /* 0xfffffff808089812 */ /* 0x000fe400078ec0ff */
[----:B------:R-:W-:Y:S02]  /*c6a0*/  @!P0 IADD3 R14, P2, R68, R9, RZ ;  /* 0x00000009440e8210 */ /* 0x000fe40007f5e0ff */
[----:B------:R1:W5:Y:S01]  /*c6b0*/  @!P0 LD.E.128 R24, [R12.64] ;  /* 0x0000001e0c188980 */ /* 0x000362000c101d00 */
[----:B------:R-:W-:-:S04]  /*c6c0*/  @!P1 IMAD.WIDE R62, R8, 0x2, R62 ;  /* 0x00000002083e9825 */ /* 0x000fc800078e023e */
[----:B------:R-:W-:Y:S01]  /*c6d0*/  @!P0 IMAD.X R15, R69, 0x1, R10, P2 ;  /* 0x00000001450f8824 */ /* 0x000fe200010e060a */
[----:B------:R1:W5:Y:S01]  /*c6e0*/  @!P1 LD.E.128 R28, [R62.64] ;  /* 0x0000001e3e1c9980 */ /* 0x000362000c101d00 */
[----:B------:R-:W-:-:S03]  /*c6f0*/  @!P1 IMAD.WIDE R8, R8, 0x2, R68 ;  /* 0x0000000208089825 */ /* 0x000fc600078e0244 */
[----:B------:R1:W5:Y:S04]  /*c700*/  @!P0 LD.E.128 R16, [R14.64] ;  /* 0x0000001e0e108980 */ /* 0x000368000c101d00 */
[----:B------:R1:W5:Y:S02]  /*c710*/  @!P1 LD.E.128 R20, [R8.64] ;  /* 0x0000001e08149980 */ /* 0x000364000c101d00 */
.L_x_401:
[----:B------:R-:W-:Y:S05]  /*c720*/  BSYNC B0 ;  /* 0x0000000000007941 */ /* 0x000fea0003800000 */
.L_x_400:
        /* <DEDUP_REMOVED lines=13> */
[----:B------:R-:W-:Y:S01]  /*c800*/  PRMT R96, R8, 0x7610, R96 ;  /* 0x0000761008607816 */ /* 0x000fe20000000060 */
        /* <DEDUP_REMOVED lines=29> */
[----:B------:R-:W-:Y:S01]  /*c9e0*/  IMAD.MOV.U32 R8, RZ, RZ, c[0x0][0x27c] ;  /* 0x00009f00ff087624 */ /* 0x000fe200078e00ff */
[----:B--2---:R-:W1:Y:S01]  /*c9f0*/  LDS.128 R12, [R150+0x10080] ;  /* 0x01008000960c7984 */ /* 0x004e620000000c00 */
[----:B------:R-:W-:Y:S02]  /*ca00*/  SHF.R.U64 R104, R104, 0x10, R105 ;  /* 0x0000001068687819 */ /* 0x000fe40000001269 */
[----:B------:R-:W-:Y:S02]  /*ca10*/  SHF.R.U64 R108, R108, 0x10, R109 ;  /* 0x000000106c6c7819 */ /* 0x000fe4000000126d */
[----:B------:R-:W-:Y:S02]  /*ca20*/  LEA.HI R9, R8, R43, RZ, 0x1d ;  /* 0x0000002b08097211 */ /* 0x000fe400078fe8ff */
[----:B------:R-:W-:Y:S02]  /*ca30*/  SHF.R.U64 R106, R106, 0x10, R107 ;  /* 0x000000106a6a7819 */ /* 0x000fe4000000126b */
[----:B------:R-:W-:Y:S01]  /*ca40*/  SHF.R.S32.HI R8, RZ, 0x1f, R9 ;  /* 0x0000001fff087819 */ /* 0x000fe20000011409 */
[----:B------:R-:W-:Y:S01]  /*ca50*/  IMAD.SHL.U32 R10, R9, 0x8, RZ ;  /* 0x00000008090a7824 */ /* 0x000fe200078e00ff */
[----:B------:R-:W-:-:S02]  /*ca60*/  SHF.R.U32.HI R107, RZ, 0x10, R107 ;  /* 0x00000010ff6b7819 */ /* 0x000fc4000001166b */
[----:B------:R-:W-:Y:S02]  /*ca70*/  LEA.HI R8, R8, R9, RZ, 0x3 ;  /* 0x0000000908087211 */ /* 0x000fe400078f18ff */
[----:B------:R-:W-:Y:S02]  /*ca80*/  LOP3.LUT R9, R149, 0x38, R10, 0xf8, !PT ;  /* 0x0000003895097812 */ /* 0x000fe400078ef80a */
[----:B------:R-:W-:Y:S01]  /*ca90*/  PRMT R153, R153, 0x5410, R104 ;  /* 0x0000541099997816 */ /* 0x000fe20000000068 */
[----:B------:R-:W-:Y:S01]  /*caa0*/  IMAD.SHL.U32 R8, R8, 0x400, RZ ;  /* 0x0000040008087824 */ /* 0x000fe200078e00ff */
[----:B------:R-:W-:Y:S02]  /*cab0*/  LOP3.LUT R10, R9, R148, RZ, 0x3c, !PT ;  /* 0x00000094090a7212 */ /* 0x000fe400078e3cff */
[----:B------:R-:W-:Y:S01]  /*cac0*/  PRMT R157, R157, 0x5410, R108 ;  /* 0x000054109d9d7816 */ /* 0x000fe2000000006c */
[----:B------:R-:W-:Y:S01]  /*cad0*/  IMAD.U32 R164, R153, 0x10000, RZ ;  /* 0x0001000099a47824 */ /* 0x000fe200078e00ff */
[----:B------:R-:W-:-:S02]  /*cae0*/  LOP3.LUT R8, R8, 0x7fffe000, RZ, 0xc0, !PT ;  /* 0x7fffe00008087812 */ /* 0x000fc400078ec0ff */
[----:B------:R-:W-:Y:S01]  /*caf0*/  SHF.R.U64 R110, R110, 0x10, R111 ;  /* 0x000000106e6e7819 */ /* 0x000fe2000000126f */
[----:B------:R-:W-:Y:S01]  /*cb00*/  IMAD.U32 R160, R157, 0x10000, RZ ;  /* 0x000100009da07824 */ /* 0x000fe200078e00ff */
[----:B------:R-:W-:Y:S02]  /*cb10*/  IADD3 R151, R10, R8, R145 ;  /* 0x000000080a977210 */ /* 0x000fe40007ffe091 */
[----:B------:R-:W-:Y:S02]  /*cb20*/  SHF.R.U32.HI R109, RZ, 0x10, R109 ;  /* 0x00000010ff6d7819 */ /* 0x000fe4000001166d */
[----:B------:R-:W-:Y:S01]  /*cb30*/  SHF.R.U32.HI R105, RZ, 0x10, R105 ;  /* 0x00000010ff697819 */ /* 0x000fe20000011669 */
[----:B------:R-:W-:Y:S01]  /*cb40*/  IMAD.SHL.U32 R151, R151, 0x2, RZ ;  /* 0x0000000297977824 */ /* 0x000fe200078e00ff */
[----:B------:R-:W-:Y:S02]  /*cb50*/  PRMT R154, R154, 0x5410, R107 ;  /* 0x000054109a9a7816 */ /* 0x000fe4000000006b */
[----:B------:R-:W-:-:S02]  /*cb60*/  PRMT R159, R159, 0x5410, R110 ;  /* 0x000054109f9f7816 */ /* 0x000fc4000000006e */
[----:B------:R-:W2:Y:S01]  /*cb70*/  LDS.128 R8, [R151+0x10080] ;  /* 0x0100800097087984 */ /* 0x000ea20000000c00 */
[----:B------:R-:W-:Y:S02]  /*cb80*/  SHF.R.U32.HI R111, RZ, 0x10, R111 ;  /* 0x00000010ff6f7819 */ /* 0x000fe4000001166f */
[C---:B-1----:R-:W-:Y:S02]  /*cb90*/  SHF.L.U32 R104, R13.reuse, 0x10, RZ ;  /* 0x000000100d687819 */ /* 0x042fe400000006ff */
[----:B------:R-:W-:Y:S01]  /*cba0*/  LOP3.LUT R107, R13, 0xffff0000, RZ, 0xc0, !PT ;  /* 0xffff00000d6b7812 */ /* 0x000fe200078ec0ff */
[C---:B------:R-:W-:Y:S01]  /*cbb0*/  IMAD.U32 R13, R15.reuse, 0x10000, RZ ;  /* 0x000100000f0d7824 */ /* 0x040fe200078e00ff */
[----:B------:R-:W-:Y:S02]  /*cbc0*/  LOP3.LUT R108, R15, 0xffff0000, RZ, 0xc0, !PT ;  /* 0xffff00000f6c7812 */ /* 0x000fe400078ec0ff */
[----:B------:R-:W-:Y:S02]  /*cbd0*/  PRMT R156, R156, 0x5410, R109 ;  /* 0x000054109c9c7816 */ /* 0x000fe4000000006d */
[----:B------:R-:W-:Y:S01]  /*cbe0*/  PRMT R152, R152, 0x5410, R105 ;  /* 0x0000541098987816 */ /* 0x000fe20000000069 */
[----:B------:R-:W-:Y:S01]  /*cbf0*/  IMAD.U32 R105, R12, 0x10000, RZ ;  /* 0x000100000c697824 */ /* 0x000fe200078e00ff */
[----:B------:R-:W-:-:S02]  /*cc00*/  PRMT R158, R158, 0x5410, R111 ;  /* 0x000054109e9e7816 */ /* 0x000fc4000000006f */
[----:B------:R-:W-:Y:S01]  /*cc10*/  LOP3.LUT R153, R153, 0xffff0000, RZ, 0xc0, !PT ;  /* 0xffff000099997812 */ /* 0x000fe200078ec0ff */
[----:B------:R-:W-:Y:S01]  /*cc20*/  IMAD.U32 R162, R152, 0x10000, RZ ;  /* 0x0001000098a27824 */ /* 0x000fe200078e00ff */
[----:B------:R-:W-:Y:S02]  /*cc30*/  LOP3.LUT R12, R12, 0xffff0000, RZ, 0xc0, !PT ;  /* 0xffff00000c0c7812 */ /* 0x000fe400078ec0ff */
[----:B------:R-:W-:Y:S02]  /*cc40*/  LOP3.LUT R157, R157, 0xffff0000, RZ, 0xc0, !PT ;  /* 0xffff00009d9d7812 */ /* 0x000fe400078ec0ff */
[----:B------:R-:W-:Y:S01]  /*cc50*/  PRMT R155, R155, 0x5410, R106 ;  /* 0x000054109b9b7816 */ /* 0x000fe2000000006a */
[----:B------:R-:W-:Y:S01]  /*cc60*/  IMAD.U32 R106, R14, 0x10000, RZ ;  /* 0x000100000e6a7824 */ /* 0x000fe200078e00ff */
[----:B------:R-:W-:Y:S02]  /*cc70*/  LOP3.LUT R152, R152, 0xffff0000, RZ, 0xc0, !PT ;  /* 0xffff000098987812 */ /* 0x000fe400078ec0ff */
[----:B------:R-:W-:Y:S01]  /*cc80*/  LOP3.LUT R14, R14, 0xffff0000, RZ, 0xc0, !PT ;  /* 0xffff00000e0e7812 */ /* 0x000fe200078ec0ff */
[----:B--2---:R-:W-:Y:S01]  /*cc90*/  IMAD.U32 R163, R8, 0x10000, RZ ;  /* 0x0001000008a37824 */ /* 0x004fe200078e00ff */
[----:B------:R-:W-:Y:S01]  /*cca0*/  SHF.L.U32 R15, R9, 0x10, RZ ;  /* 0x00000010090f7819 */ /* 0x000fe200000006ff */
[----:B------:R-:W-:Y:S01]  /*ccb0*/  IMAD.U32 R111, R11, 0x10000, RZ ;  /* 0x000100000b6f7824 */ /* 0x000fe200078e00ff */
[----:B------:R-:W-:-:S02]  /*ccc0*/  LOP3.LUT R110, R9, 0xffff0000, RZ, 0xc0, !PT ;  /* 0xffff0000096e7812 */ /* 0x000fc400078ec0ff */
[C---:B------:R-:W-:Y:S01]  /*ccd0*/  SHF.L.U32 R109, R10.reuse, 0x10, RZ ;  /* 0x000000100a6d7819 */ /* 0x040fe200000006ff */
[----:B------:R-:W-:Y:S01]  /*cce0*/  FMUL.FTZ R165, R15, R162 ;  /* 0x000000a20fa57220 */ /* 0x000fe20000410000 */
[----:B------:R-:W-:Y:S01]  /*ccf0*/  LOP3.LUT R9, R10, 0xffff0000, RZ, 0xc0, !PT ;  /* 0xffff00000a097812 */ /* 0x000fe200078ec0ff */
[----:B------:R-:W-:Y:S01]  /*cd00*/  FMUL.FTZ R10, R163, R164 ;  /* 0x000000a4a30a7220 */ /* 0x000fe20000410000 */
[----:B------:R-:W-:Y:S01]  /*cd10*/  LOP3.LUT R161, R11, 0xffff0000, RZ, 0xc0, !PT ;  /* 0xffff00000ba17812 */ /* 0x000fe200078ec0ff */
[-C--:B------:R-:W-:Y:S01]  /*cd20*/  FMUL.FTZ R163, R163, R160.reuse ;  /* 0x000000a0a3a37220 */ /* 0x080fe20000410000 */
[----:B------:R-:W-:Y:S01]  /*cd30*/  LOP3.LUT R8, R8, 0xffff0000, RZ, 0xc0, !PT ;  /* 0xffff000008087812 */ /* 0x000fe200078ec0ff */
[C---:B------:R-:W-:Y:S02]  /*cd40*/  FFMA.FTZ R11, R105.reuse, R160, -R10 ;  /* 0x000000a0690b7223 */ /* 0x040fe4000001080a */
[C---:B------:R-:W-:Y:S01]  /*cd50*/  IMAD.U32 R10, R156.reuse, 0x10000, RZ ;  /* 0x000100009c0a7824 */ /* 0x040fe200078e00ff */
[----:B------:R-:W-:Y:S01]  /*cd60*/  LOP3.LUT R156, R156, 0xffff0000, RZ, 0xc0, !PT ;  /* 0xffff00009c9c7812 */ /* 0x000fe200078ec0ff */
[----:B------:R-:W-:Y:S01]  /*cd70*/  FFMA.FTZ R105, R105, R164, R163 ;  /* 0x000000a469697223 */ /* 0x000fe200000100a3 */
[----:B------:R-:W-:Y:S01]  /*cd80*/  SHF.L.U32 R164, R158, 0x10, RZ ;  /* 0x000000109ea47819 */ /* 0x000fe200000006ff */
[C---:B------:R-:W-:Y:S01]  /*cd90*/  IMAD.U32 R160, R154.reuse, 0x10000, RZ ;  /* 0x000100009aa07824 */ /* 0x040fe200078e00ff */
[----:B------:R-:W-:Y:S01]  /*cda0*/  LOP3.LUT R154, R154, 0xffff0000, RZ, 0xc0, !PT ;  /* 0xffff00009a9a7812 */ /* 0x000fe200078ec0ff */
[----:B------:R-:W-:Y:S01]  /*cdb0*/  FMUL.FTZ R163, R15, R10 ;  /* 0x0000000a0fa37220 */ /* 0x000fe20000410000 */
[----:B------:R-:W-:Y:S01]  /*cdc0*/  LOP3.LUT R158, R158, 0xffff0000, RZ, 0xc0, !PT ;  /* 0xffff00009e9e7812 */ /* 0x000fe200078ec0ff */
[----:B------:R-:W-:-:S02]  /*cdd0*/  FMUL.FTZ R15, R111, R160 ;  /* 0x000000a06f0f7220 */ /* 0x000fc40000410000 */
[-C--:B------:R-:W-:Y:S02]  /*cde0*/  FMUL.FTZ R111, R111, R164.reuse ;  /* 0x000000a46f6f7220 */ /* 0x080fe40000410000 */
[C---:B------:R-:W-:Y:S02]  /*cdf0*/  FFMA.FTZ R15, R13.reuse, R164, -R15 ;  /* 0x000000a40d0f7223 */ /* 0x040fe4000001080f */
[----:B------:R-:W-:Y:S02]  /*ce00*/  FFMA.FTZ R111, R13, R160, R111 ;  /* 0x000000a00d6f7223 */ /* 0x000fe4000001006f */
[----:B------:R-:W-:Y:S02]  /*ce10*/  FMUL.FTZ R13, R8, R153 ;  /* 0x00000099080d7220 */ /* 0x000fe40000410000 */
[----:B------:R-:W-:Y:S02]  /*ce20*/  FFMA.FTZ R10, R104, R10, -R165 ;  /* 0x0000000a680a7223 */ /* 0x000fe400000108a5 */
[----:B------:R-:W-:-:S02]  /*ce30*/  FMUL.FTZ R8, R8, R157 ;  /* 0x0000009d08087220 */ /* 0x000fc40000410000 */
[----:B------:R-:W-:Y:S02]  /*ce40*/  FFMA.FTZ R160, R12, R157, -R13 ;  /* 0x0000009d0ca07223 */ /* 0x000fe4000001080d */
[----:B------:R-:W-:Y:S02]  /*ce50*/  FFMA.FTZ R104, R104, R162, R163 ;  /* 0x000000a268687223 */ /* 0x000fe400000100a3 */
[C---:B------:R-:W-:Y:S01]  /*ce60*/  IMAD.U32 R157, R155.reuse, 0x10000, RZ ;  /* 0x000100009b9d7824 */ /* 0x040fe200078e00ff */
[----:B------:R-:W-:Y:S01]  /*ce70*/  LOP3.LUT R155, R155, 0xffff0000, RZ, 0xc0, !PT ;  /* 0xffff00009b9b7812 */ /* 0x000fe200078ec0ff */
[C---:B------:R-:W-:Y:S01]  /*ce80*/  IMAD.U32 R162, R159.reuse, 0x10000, RZ ;  /* 0x000100009fa27824 */ /* 0x040fe200078e00ff */
[----:B------:R-:W-:Y:S01]  /*ce90*/  LOP3.LUT R159, R159, 0xffff0000, RZ, 0xc0, !PT ;  /* 0xffff00009f9f7812 */ /* 0x000fe200078ec0ff */
[----:B------:R-:W-:Y:S01]  /*cea0*/  FFMA.FTZ R8, R12, R153, R8 ;  /* 0x000000990c087223 */ /* 0x000fe20000010008 */
[----:B------:R-:W-:Y:S01]  /*ceb0*/  F2FP.BF16.PACK_AB R12, R160, R11 ;  /* 0x0000000ba00c723e */ /* 0x000fe200000010ff */
[----:B------:R-:W-:-:S02]  /*cec0*/  FMUL.FTZ R13, R110, R152 ;  /* 0x000000986e0d7220 */ /* 0x000fc40000410000 */
[C---:B------:R-:W-:Y:S01]  /*ced0*/  FMUL.FTZ R153, R109.reuse, R157 ;  /* 0x0000009d6d997220 */ /* 0x040fe20000410000 */
[----:B------:R-:W-:Y:S01]  /*cee0*/  F2FP.BF16.PACK_AB R8, R8, R105 ;  /* 0x000000690808723e */ /* 0x000fe200000010ff */
[----:B------:R-:W-:Y:S02]  /*cef0*/  FMUL.FTZ R110, R110, R156 ;  /* 0x0000009c6e6e7220 */ /* 0x000fe40000410000 */
[----:B------:R-:W-:Y:S02]  /*cf00*/  FMUL.FTZ R109, R109, R162 ;  /* 0x000000a26d6d7220 */ /* 0x000fe40000410000 */
[C---:B------:R-:W-:Y:S02]  /*cf10*/  FFMA.FTZ R13, R107.reuse, R156, -R13 ;  /* 0x0000009c6b0d7223 */ /* 0x040fe4000001080d */
[----:B------:R-:W-:Y:S02]  /*cf20*/  FFMA.FTZ R107, R107, R152, R110 ;  /* 0x000000986b6b7223 */ /* 0x000fe4000001006e */
[C---:B------:R-:W-:Y:S01]  /*cf30*/  FFMA.FTZ R153, R106.reuse, R162, -R153 ;  /* 0x000000a26a997223 */ /* 0x040fe20000010899 */
[----:B------:R-:W-:Y:S01]  /*cf40*/  F2FP.BF16.PACK_AB R13, R13, R10 ;  /* 0x0000000a0d0d723e */ /* 0x000fe200000010ff */
[----:B------:R-:W-:-:S02]  /*cf50*/  FFMA.FTZ R109, R106, R157, R109 ;  /* 0x0000009d6a6d7223 */ /* 0x000fc4000001006d */
[C---:B------:R-:W-:Y:S02]  /*cf60*/  FMUL.FTZ R106, R9.reuse, R155 ;  /* 0x0000009b096a7220 */ /* 0x040fe40000410000 */
[-C--:B------:R-:W-:Y:S02]  /*cf70*/  FMUL.FTZ R110, R9, R159.reuse ;  /* 0x0000009f096e7220 */ /* 0x080fe40000410000 */
[C---:B------:R-:W-:Y:S02]  /*cf80*/  FMUL.FTZ R9, R161.reuse, R154 ;  /* 0x0000009aa1097220 */ /* 0x040fe40000410000 */
[-C--:B------:R-:W-:Y:S02]  /*cf90*/  FMUL.FTZ R161, R161, R158.reuse ;  /* 0x0000009ea1a17220 */ /* 0x080fe40000410000 */
[----:B------:R-:W-:Y:S02]  /*cfa0*/  FFMA.FTZ R106, R14, R159, -R106 ;  /* 0x0000009f0e6a7223 */ /* 0x000fe4000001086a */
[----:B------:R-:W-:Y:S01]  /*cfb0*/  FFMA.FTZ R158, R108, R158, -R9 ;  /* 0x0000009e6c9e7223 */ /* 0x000fe20000010809 */
[----:B------:R-:W-:Y:S01]  /*cfc0*/  F2FP.BF16.PACK_AB R9, R107, R104 ;  /* 0x000000686b09723e */ /* 0x000fe200000010ff */
[----:B------:R-:W-:Y:S01]  /*cfd0*/  FFMA.FTZ R110, R14, R155, R110 ;  /* 0x0000009b0e6e7223 */ /* 0x000fe2000001006e */
[----:B------:R-:W-:Y:S01]  /*cfe0*/  F2FP.BF16.PACK_AB R14, R106, R153 ;  /* 0x000000996a0e723e */ /* 0x000fe200000010ff */
[----:B------:R-:W-:Y:S01]  /*cff0*/  FFMA.FTZ R108, R108, R154, R161 ;  /* 0x0000009a6c6c7223 */ /* 0x000fe200000100a1 */
[----:B------:R-:W-:-:S02]  /*d000*/  F2FP.BF16.PACK_AB R15, R158, R15 ;  /* 0x0000000f9e0f723e */ /* 0x000fc400000010ff */
[----:B------:R-:W-:Y:S02]  /*d010*/  F2FP.BF16.PACK_AB R10, R110, R109 ;  /* 0x0000006d6e0a723e */ /* 0x000fe400000010ff */
[----:B------:R-:W-:Y:S01]  /*d020*/  F2FP.BF16.PACK_AB R11, R108, R111 ;  /* 0x0000006f6c0b723e */ /* 0x000fe200000010ff */
[----:B------:R1:W-:Y:S04]  /*d030*/  STS.128 [R150+0x10080], R12 ;  /* 0x0100800c96007388 */ /* 0x0003e80000000c00 */
[----:B------:R1:W-:Y:S02]  /*d040*/  STS.128 [R151+0x10080], R8 ;  /* 0x0100800897007388 */ /* 0x0003e40000000c00 */
.L_x_405:
[----:B------:R-:W-:Y:S05]  /*d050*/  BSYNC B0 ;  /* 0x0000000000007941 */ /* 0x000fea0003800000 */
.L_x_404:
[----:B------:R-:W-:-:S13]  /*d060*/  ISETP.GE.AND P0, PT, R42, c[0x0][0x27c], PT ;  /* 0x00009f002a007a0c */ /* 0x000fda0003f06270 */
[----:B------:R-:W-:Y:S05]  /*d070*/  @P0 BRA `(.L_x_403) ;  /* 0x0000071000000947 */ /* 0x000fea0003800000 */
[----:B-1----:R-:W-:Y:S01]  /*d080*/  SHF.R.S32.HI R11, RZ, 0x1f, R42 ;  /* 0x0000001fff0b7819 */ /* 0x002fe2000001142a */
[----:B------:R-:W-:Y:S01]  /*d090*/  IMAD.MOV.U32 R9, RZ, RZ, c[0x0][0x27c] ;  /* 0x00009f00ff097624 */ /* 0x000fe200078e00ff */
[----:B------:R-:W-:Y:S02]  /*d0a0*/  SHF.R.U64 R107, R92, 0x10, R93 ;  /* 0x000000105c6b7819 */ /* 0x000fe4000000125d */
[CC--:B------:R-:W-:Y:S02]  /*d0b0*/  LEA.HI R8, R11.reuse, R42.reuse, RZ, 0x3 ;  /* 0x0000002a0b087211 */ /* 0x0c0fe400078f18ff */
[----:B------:R-:W-:Y:S02]  /*d0c0*/  LEA.HI R11, R11, R42, RZ, 0x6 ;  /* 0x0000002a0b0b7211 */ /* 0x000fe400078f30ff */
[--C-:B------:R-:W-:Y:S02]  /*d0d0*/  SHF.R.S32.HI R10, RZ, 0x3, R8.reuse ;  /* 0x00000003ff0a7819 */ /* 0x100fe40000011408 */
[----:B--2---:R-:W-:Y:S01]  /*d0e0*/  LOP3.LUT R13, R149, 0x38, R8, 0xf8, !PT ;  /* 0x00000038950d7812 */ /* 0x004fe200078ef808 */
[----:B------:R-:W-:Y:S01]  /*d0f0*/  IMAD.SHL.U32 R11, R11, 0x80, RZ ;  /* 0x000000800b0b7824 */ /* 0x000fe200078e00ff */
[----:B------:R-:W-:-:S02]  /*d100*/  LEA.HI R9, R9, R10, RZ, 0x1d ;  /* 0x0000000a09097211 */ /* 0x000fc400078fe8ff */
[-C--:B------:R-:W-:Y:S02]  /*d110*/  LOP3.LUT R12, R13, R148.reuse, RZ, 0x3c, !PT ;  /* 0x000000940d0c7212 */ /* 0x080fe400078e3cff */
[----:B------:R-:W-:Y:S01]  /*d120*/  SHF.R.S32.HI R8, RZ, 0x1f, R9 ;  /* 0x0000001fff087819 */ /* 0x000fe20000011409 */
[----:B------:R-:W-:Y:S01]  /*d130*/  IMAD.SHL.U32 R10, R9, 0x8, RZ ;  /* 0x00000008090a7824 */ /* 0x000fe200078e00ff */
[----:B------:R-:W-:Y:S02]  /*d140*/  LOP3.LUT R11, R11, 0x7fffe000, RZ, 0xc0, !PT ;  /* 0x7fffe0000b0b7812 */ /* 0x000fe400078ec0ff */
[----:B------:R-:W-:Y:S02]  /*d150*/  LEA.HI R8, R8, R9, RZ, 0x3 ;  /* 0x0000000908087211 */ /* 0x000fe400078f18ff */
[----:B------:R-:W-:Y:S02]  /*d160*/  LOP3.LUT R149, R149, 0x38, R10, 0xf8, !PT ;  /* 0x0000003895957812 */ /* 0x000fe400078ef80a */
[----:B------:R-:W-:Y:S01]  /*d170*/  IADD3 R11, R12, R11, R145 ;  /* 0x0000000b0c0b7210 */ /* 0x000fe20007ffe091 */
[----:B------:R-:W-:Y:S01]  /*d180*/  IMAD.SHL.U32 R8, R8, 0x400, RZ ;  /* 0x0000040008087824 */ /* 0x000fe200078e00ff */
[----:B------:R-:W-:-:S02]  /*d190*/  LOP3.LUT R148, R149, R148, RZ, 0x3c, !PT ;  /* 0x0000009495947212 */ /* 0x000fc400078e3cff */
[----:B------:R-:W-:Y:S01]  /*d1a0*/  SHF.R.U32.HI R92, RZ, 0x10, R93 ;  /* 0x00000010ff5c7819 */ /* 0x000fe2000001165d */
[----:B------:R-:W-:Y:S01]  /*d1b0*/  IMAD.SHL.U32 R104, R11, 0x2, RZ ;  /* 0x000000020b687824 */ /* 0x000fe200078e00ff */
[----:B------:R-:W-:Y:S02]  /*d1c0*/  LOP3.LUT R8, R8, 0x7fffe000, RZ, 0xc0, !PT ;  /* 0x7fffe00008087812 */ /* 0x000fe400078ec0ff */
[----:B------:R-:W-:Y:S02]  /*d1d0*/  SHF.R.U64 R93, R94, 0x10, R95 ;  /* 0x000000105e5d7819 */ /* 0x000fe4000000125f */
[----:B------:R-:W-:Y:S01]  /*d1e0*/  IADD3 R105, R148, R8, R145 ;  /* 0x0000000894697210 */ /* 0x000fe20007ffe091 */
[----:B------:R-:W1:Y:S01]  /*d1f0*/  LDS.128 R12, [R104+0x10080] ;  /* 0x01008000680c7984 */ /* 0x000e620000000c00 */
[----:B------:R-:W-:Y:S02]  /*d200*/  SHF.R.U32.HI R94, RZ, 0x10, R95 ;  /* 0x00000010ff5e7819 */ /* 0x000fe4000001165f */
[--C-:B------:R-:W-:Y:S01]  /*d210*/  SHF.R.U64 R95, R88, 0x10, R89.reuse ;  /* 0x00000010585f7819 */ /* 0x100fe20000001259 */
[----:B------:R-:W-:Y:S01]  /*d220*/  IMAD.SHL.U32 R105, R105, 0x2, RZ ;  /* 0x0000000269697824 */ /* 0x000fe200078e00ff */
[----:B------:R-:W-:-:S02]  /*d230*/  SHF.R.U32.HI R88, RZ, 0x10, R89 ;  /* 0x00000010ff587819 */ /* 0x000fc40000011659 */
[----:B------:R-:W-:Y:S02]  /*d240*/  SHF.R.U64 R89, R90, 0x10, R91 ;  /* 0x000000105a597819 */ /* 0x000fe4000000125b */
[----:B------:R-:W2:Y:S01]  /*d250*/  LDS.128 R8, [R105+0x10080] ;  /* 0x0100800069087984 */ /* 0x000ea20000000c00 */
[----:B------:R-:W-:Y:S02]  /*d260*/  PRMT R137, R137, 0x5410, R88 ;  /* 0x0000541089897816 */ /* 0x000fe40000000058 */
[----:B------:R-:W-:Y:S02]  /*d270*/  PRMT R140, R140, 0x5410, R89 ;  /* 0x000054108c8c7816 */ /* 0x000fe40000000059 */
[----:B------:R-:W-:Y:S01]  /*d280*/  SHF.R.U32.HI R90, RZ, 0x10, R91 ;  /* 0x00000010ff5a7819 */ /* 0x000fe2000001165b */
[----:B------:R-:W-:Y:S01]  /*d290*/  IMAD.U32 R109, R137, 0x10000, RZ ;  /* 0x00010000896d7824 */ /* 0x000fe200078e00ff */
[----:B------:R-:W-:Y:S02]  /*d2a0*/  PRMT R138, R138, 0x5410, R95 ;  /* 0x000054108a8a7816 */ /* 0x000fe4000000005f */
[----:B------:R-:W-:-:S02]  /*d2b0*/  PRMT R142, R142, 0x5410, R107 ;  /* 0x000054108e8e7816 */ /* 0x000fc4000000006b */
[----:B------:R-:W-:Y:S02]  /*d2c0*/  PRMT R144, R144, 0x5410, R93 ;  /* 0x0000541090907816 */ /* 0x000fe4000000005d */
[----:B------:R-:W-:Y:S01]  /*d2d0*/  PRMT R141, R141, 0x5410, R92 ;  /* 0x000054108d8d7816 */ /* 0x000fe2000000005c */
[C---:B------:R-:W-:Y:S01]  /*d2e0*/  IMAD.U32 R95, R142.reuse, 0x10000, RZ ;  /* 0x000100008e5f7824 */ /* 0x040fe200078e00ff */
[----:B------:R-:W-:Y:S02]  /*d2f0*/  LOP3.LUT R142, R142, 0xffff0000, RZ, 0xc0, !PT ;  /* 0xffff00008e8e7812 */ /* 0x000fe400078ec0ff */
[----:B------:R-:W-:Y:S02]  /*d300*/  PRMT R139, R139, 0x5410, R90 ;  /* 0x000054108b8b7816 */ /* 0x000fe4000000005a */
[----:B------:R-:W-:Y:S02]  /*d310*/  PRMT R143, R143, 0x5410, R94 ;  /* 0x000054108f8f7816 */ /* 0x000fe4000000005e */
[----:B------:R-:W-:Y:S01]  /*d320*/  LOP3.LUT R137, R137, 0xffff0000, RZ, 0xc0, !PT ;  /* 0xffff000089897812 */ /* 0x000fe200078ec0ff */
[----:B------:R-:W-:-:S02]  /*d330*/  IMAD.U32 R110, R139, 0x10000, RZ ;  /* 0x000100008b6e7824 */ /* 0x000fc400078e00ff */
[C---:B-1----:R-:W-:Y:S01]  /*d340*/  IMAD.U32 R89, R12.reuse, 0x10000, RZ ;  /* 0x000100000c597824 */ /* 0x042fe200078e00ff */
[----:B------:R-:W-:Y:S01]  /*d350*/  LOP3.LUT R88, R12, 0xffff0000, RZ, 0xc0, !PT ;  /* 0xffff00000c587812 */ /* 0x000fe200078ec0ff */
[C---:B------:R-:W-:Y:S01]  /*d360*/  IMAD.U32 R12, R13.reuse, 0x10000, RZ ;  /* 0x000100000d0c7824 */ /* 0x040fe200078e00ff */
[----:B------:R-:W-:Y:S01]  /*d370*/  LOP3.LUT R91, R13, 0xffff0000, RZ, 0xc0, !PT ;  /* 0xffff00000d5b7812 */ /* 0x000fe200078ec0ff */
[C---:B------:R-:W-:Y:S01]  /*d380*/  IMAD.U32 R13, R15.reuse, 0x10000, RZ ;  /* 0x000100000f0d7824 */ /* 0x040fe200078e00ff */
        /* <DEDUP_REMOVED lines=8> */
[C---:B------:R-:W-:Y:S01]  /*d410*/  LOP3.LUT R106, R10.reuse, 0xffff0000, RZ, 0xc0, !PT ;  /* 0xffff00000a6a7812 */ /* 0x040fe200078ec0ff */
[----:B------:R-:W-:Y:S01]  /*d420*/  IMAD.U32 R107, R10, 0x10000, RZ ;  /* 0x000100000a6b7824 */ /* 0x000fe200078e00ff */
[----:B------:R-:W-:Y:S01]  /*d430*/  LOP3.LUT R138, R138, 0xffff0000, RZ, 0xc0, !PT ;  /* 0xffff00008a8a7812 */ /* 0x000fe200078ec0ff */
[----:B------:R-:W-:-:S02]  /*d440*/  FMUL.FTZ R10, R92, R9 ;  /* 0x000000095c0a7220 */ /* 0x000fc40000410000 */
[-C--:B------:R-:W-:Y:S02]  /*d450*/  FMUL.FTZ R92, R92, R95.reuse ;  /* 0x0000005f5c5c7220 */ /* 0x080fe40000410000 */
[C---:B------:R-:W-:Y:S02]  /*d460*/  FFMA.FTZ R10, R89.reuse, R95, -R10 ;  /* 0x0000005f590a7223 */ /* 0x040fe4000001080a */
[----:B------:R-:W-:Y:S02]  /*d470*/  FFMA.FTZ R92, R89, R9, R92 ;  /* 0x00000009595c7223 */ /* 0x000fe4000001005c */
[----:B------:R-:W-:Y:S02]  /*d480*/  FMUL.FTZ R95, R15, R138 ;  /* 0x0000008a0f5f7220 */ /* 0x000fe40000410000 */
[C---:B------:R-:W-:Y:S01]  /*d490*/  IMAD.U32 R9, R141.reuse, 0x10000, RZ ;  /* 0x000100008d097824 */ /* 0x040fe200078e00ff */
[----:B------:R-:W-:Y:S01]  /*d4a0*/  LOP3.LUT R141, R141, 0xffff0000, RZ, 0xc0, !PT ;  /* 0xffff00008d8d7812 */ /* 0x000fe200078ec0ff */
[----:B------:R-:W-:-:S02]  /*d4b0*/  FMUL.FTZ R15, R15, R142 ;  /* 0x0000008e0f0f7220 */ /* 0x000fc40000410000 */
[C---:B------:R-:W-:Y:S02]  /*d4c0*/  FMUL.FTZ R89, R8.reuse, R109 ;  /* 0x0000006d08597220 */ /* 0x040fe40000410000 */
[----:B------:R-:W-:Y:S02]  /*d4d0*/  FMUL.FTZ R8, R8, R9 ;  /* 0x0000000908087220 */ /* 0x000fe40000410000 */
[C---:B------:R-:W-:Y:S01]  /*d4e0*/  IMAD.U32 R94, R11.reuse, 0x10000, RZ ;  /* 0x000100000b5e7824 */ /* 0x040fe200078e00ff */
[----:B------:R-:W-:Y:S01]  /*d4f0*/  LOP3.LUT R11, R11, 0xffff0000, RZ, 0xc0, !PT ;  /* 0xffff00000b0b7812 */ /* 0x000fe200078ec0ff */
[C---:B------:R-:W-:Y:S02]  /*d500*/  FFMA.FTZ R95, R88.reuse, R142, -R95 ;  /* 0x0000008e585f7223 */ /* 0x040fe4000001085f */
[----:B------:R-:W-:Y:S01]  /*d510*/  FFMA.FTZ R15, R88, R138, R15 ;  /* 0x0000008a580f7223 */ /* 0x000fe2000001000f */
[C---:B------:R-:W-:Y:S01]  /*d520*/  LOP3.LUT R138, R143.reuse, 0xffff0000, RZ, 0xc0, !PT ;  /* 0xffff00008f8a7812 */ /* 0x040fe200078ec0ff */
[----:B------:R-:W-:-:S02]  /*d530*/  IMAD.U32 R88, R143, 0x10000, RZ ;  /* 0x000100008f587824 */ /* 0x000fc400078e00ff */
[C---:B------:R-:W-:Y:S02]  /*d540*/  FFMA.FTZ R89, R12.reuse, R9, -R89 ;  /* 0x000000090c597223 */ /* 0x040fe40000010859 */
[----:B------:R-:W-:Y:S02]  /*d550*/  FFMA.FTZ R9, R12, R109, R8 ;  /* 0x0000006d0c097223 */ /* 0x000fe40000010008 */
[C---:B------:R-:W-:Y:S02]  /*d560*/  FMUL.FTZ R8, R94.reuse, R110 ;  /* 0x0000006e5e087220 */ /* 0x040fe40000410000 */
[-C--:B------:R-:W-:Y:S02]  /*d570*/  FMUL.FTZ R94, R94, R88.reuse ;  /* 0x000000585e5e7220 */ /* 0x080fe40000410000 */
[----:B------:R-:W-:Y:S02]  /*d580*/  IMAD.U32 R12, R140, 0x10000, RZ ;  /* 0x000100008c0c7824 */ /* 0x000fe400078e00ff */
[----:B------:R-:W-:-:S02]  /*d590*/  FFMA.FTZ R88, R13, R88, -R8 ;  /* 0x000000580d587223 */ /* 0x000fc40000010808 */
[----:B------:R-:W-:Y:S02]  /*d5a0*/  IMAD.U32 R109, R144, 0x10000, RZ ;  /* 0x00010000906d7824 */ /* 0x000fe400078e00ff */
[----:B------:R-:W-:Y:S02]  /*d5b0*/  FFMA.FTZ R110, R13, R110, R94 ;  /* 0x0000006e0d6e7223 */ /* 0x000fe4000001005e */
[C---:B------:R-:W-:Y:S02]  /*d5c0*/  FMUL.FTZ R8, R108.reuse, R137 ;  /* 0x000000896c087220 */ /* 0x040fe40000410000 */
[C---:B------:R-:W-:Y:S02]  /*d5d0*/  FMUL.FTZ R13, R107.reuse, R12 ;  /* 0x0000000c6b0d7220 */ /* 0x040fe40000410000 */
[----:B------:R-:W-:Y:S02]  /*d5e0*/  FMUL.FTZ R108, R108, R141 ;  /* 0x0000008d6c6c7220 */ /* 0x000fe40000410000 */
[----:B------:R-:W-:-:S02]  /*d5f0*/  FMUL.FTZ R107, R107, R109 ;  /* 0x0000006d6b6b7220 */ /* 0x000fc40000410000 */
[----:B------:R-:W-:Y:S01]  /*d600*/  FFMA.FTZ R94, R91, R141, -R8 ;  /* 0x0000008d5b5e7223 */ /* 0x000fe20000010808 */
[----:B------:R-:W-:Y:S01]  /*d610*/  LOP3.LUT R8, R139, 0xffff0000, RZ, 0xc0, !PT ;  /* 0xffff00008b087812 */ /* 0x000fe200078ec0ff */
[----:B------:R-:W-:Y:S01]  /*d620*/  FFMA.FTZ R109, R90, R109, -R13 ;  /* 0x0000006d5a6d7223 */ /* 0x000fe2000001080d */
[----:B------:R-:W-:Y:S01]  /*d630*/  LOP3.LUT R13, R140, 0xffff0000, RZ, 0xc0, !PT ;  /* 0xffff00008c0d7812 */ /* 0x000fe200078ec0ff */
[----:B------:R-:W-:Y:S01]  /*d640*/  FFMA.FTZ R108, R91, R137, R108 ;  /* 0x000000895b6c7223 */ /* 0x000fe2000001006c */
[----:B------:R-:W-:Y:S01]  /*d650*/  LOP3.LUT R91, R144, 0xffff0000, RZ, 0xc0, !PT ;  /* 0xffff0000905b7812 */ /* 0x000fe200078ec0ff */
[----:B------:R-:W-:Y:S02]  /*d660*/  FFMA.FTZ R107, R90, R12, R107 ;  /* 0x0000000c5a6b7223 */ /* 0x000fe4000001006b */
[----:B------:R-:W-:Y:S01]  /*d670*/  FMUL.FTZ R90, R106, R13 ;  /* 0x0000000d6a5a7220 */ /* 0x000fe20000410000 */
[----:B------:R-:W-:Y:S01]  /*d680*/  F2FP.BF16.PACK_AB R9, R108, R9 ;  /* 0x000000096c09723e */ /* 0x000fe200000010ff */
[----:B------:R-:W-:-:S02]  /*d690*/  FMUL.FTZ R111, R11, R8 ;  /* 0x000000080b6f7220 */ /* 0x000fc40000410000 */
[-C--:B------:R-:W-:Y:S02]  /*d6a0*/  FMUL.FTZ R106, R106, R91.reuse ;  /* 0x0000005b6a6a7220 */ /* 0x080fe40000410000 */
[-C--:B------:R-:W-:Y:S02]  /*d6b0*/  FMUL.FTZ R12, R11, R138.reuse ;  /* 0x0000008a0b0c7220 */ /* 0x080fe40000410000 */
[C---:B------:R-:W-:Y:S02]  /*d6c0*/  FFMA.FTZ R90, R14.reuse, R91, -R90 ;  /* 0x0000005b0e5a7223 */ /* 0x040fe4000001085a */
[C---:B------:R-:W-:Y:S02]  /*d6d0*/  FFMA.FTZ R11, R93.reuse, R138, -R111 ;  /* 0x0000008a5d0b7223 */ /* 0x040fe4000001086f */
[----:B------:R-:W-:Y:S01]  /*d6e0*/  FFMA.FTZ R106, R14, R13, R106 ;  /* 0x0000000d0e6a7223 */ /* 0x000fe2000001006a */
[----:B------:R-:W-:Y:S01]  /*d6f0*/  F2FP.BF16.PACK_AB R13, R94, R89 ;  /* 0x000000595e0d723e */ /* 0x000fe200000010ff */
[----:B------:R-:W-:Y:S01]  /*d700*/  FFMA.FTZ R93, R93, R8, R12 ;  /* 0x000000085d5d7223 */ /* 0x000fe2000001000c */
[----:B------:R-:W-:-:S02]  /*d710*/  F2FP.BF16.PACK_AB R8, R15, R92 ;  /* 0x0000005c0f08723e */ /* 0x000fc400000010ff */
[----:B------:R-:W-:Y:S02]  /*d720*/  F2FP.BF16.PACK_AB R12, R95, R10 ;  /* 0x0000000a5f0c723e */ /* 0x000fe400000010ff */
[----:B------:R-:W-:Y:S02]  /*d730*/  F2FP.BF16.PACK_AB R14, R90, R109 ;  /* 0x0000006d5a0e723e */ /* 0x000fe400000010ff */
[----:B------:R-:W-:Y:S02]  /*d740*/  F2FP.BF16.PACK_AB R15, R11, R88 ;  /* 0x000000580b0f723e */ /* 0x000fe400000010ff */
[----:B------:R-:W-:Y:S02]  /*d750*/  F2FP.BF16.PACK_AB R10, R106, R107 ;  /* 0x0000006b6a0a723e */ /* 0x000fe400000010ff */
[----:B------:R-:W-:Y:S01]  /*d760*/  F2FP.BF16.PACK_AB R11, R93, R110 ;  /* 0x0000006e5d0b723e */ /* 0x000fe200000010ff */
[----:B------:R1:W-:Y:S04]  /*d770*/  STS.128 [R104+0x10080], R12 ;  /* 0x0100800c68007388 */ /* 0x0003e80000000c00 */
[----:B------:R1:W-:Y:S02]  /*d780*/  STS.128 [R105+0x10080], R8 ;  /* 0x0100800869007388 */ /* 0x0003e40000000c00 */
.L_x_403:
[----:B------:R-:W-:Y:S05]  /*d790*/  BSYNC B1 ;  /* 0x0000000000017941 */ /* 0x000fea0003800000 */
.L_x_402:
[----:B------:R-:W-:Y:S01]  /*d7a0*/  IADD3 R88, R40, 0x20, RZ ;  /* 0x0000002028587810 */ /* 0x000fe20007ffe0ff */
[----:B------:R-:W-:Y:S03]  /*d7b0*/  BSSY B1, `(.L_x_406) ;  /* 0x00000f2000017945 */ /* 0x000fe60003800000 */
[----:B------:R-:W-:-:S13]  /*d7c0*/  ISETP.GE.AND P0, PT, R88, UR4, PT ;  /* 0x0000000458007c0c */ /* 0x000fda000bf06270 */
[----:B------:R-:W-:Y:S05]  /*d7d0*/  @P0 BRA `(.L_x_407) ;  /* 0x00000ef000000947 */ /* 0x000fea0003800000 */
[----:B------:R-:W-:Y:S01]  /*d7e0*/  ISETP.GE.AND P0, PT, R71, c[0x0][0x27c], PT ;  /* 0x00009f0047007a0c */ /* 0x000fe20003f06270 */
[----:B------:R-:W-:-:S12]  /*d7f0*/  BSSY B0, `(.L_x_408) ;  /* 0x0000073000007945 */ /* 0x000fd80003800000 */
[----:B------:R-:W-:Y:S05]  /*d800*/  @P0 BRA `(.L_x_409) ;  /* 0x0000071000000947 */ /* 0x000fea0003800000 */
[----:B-12---:R-:W-:Y:S01]  /*d810*/  IMAD.MOV.U32 R12, RZ, RZ, c[0x0][0x27c] ;  /* 0x00009f00ff0c7624 */ /* 0x006fe200078e00ff */
[----:B------:R-:W-:Y:S01]  /*d820*/  SHF.R.S32.HI R9, RZ, 0x1f, R88 ;  /* 0x0000001fff097819 */ /* 0x000fe20000011458 */
[----:B------:R-:W-:Y:S01]  /*d830*/  IMAD.SHL.U32 R15, R88, 0x40, RZ ;  /* 0x00000040580f7824 */ /* 0x000fe200078e00ff */
[----:B------:R-:W-:Y:S02]  /*d840*/  SHF.R.U64 R91, R80, 0x10, R81 ;  /* 0x00000010505b7819 */ /* 0x000fe40000001251 */
[----:B------:R-:W-:Y:S02]  /*d850*/  LEA.HI R12, R12, R43, RZ, 0x1d ;  /* 0x0000002b0c0c7211 */ /* 0x000fe400078fe8ff */
[----:B------:R-:W-:Y:S02]  /*d860*/  LEA.HI R8, R9, R88, RZ, 0x3 ;  /* 0x0000005809087211 */ /* 0x000fe400078f18ff */
[----:B------:R-:W-:Y:S01]  /*d870*/  SHF.R.S32.HI R9, RZ, 0x1f, R12 ;  /* 0x0000001fff097819 */ /* 0x000fe2000001140c */
[----:B------:R-:W-:Y:S01]  /*d880*/  IMAD.SHL.U32 R10, R12, 0x8, RZ ;  /* 0x000000080c0a7824 */ /* 0x000fe200078e00ff */
[----:B------:R-:W-:Y:S01]  /*d890*/  LOP3.LUT R15, R15, 0x1c0, RZ, 0xc0, !PT ;  /* 0x000001c00f0f7812 */ /* 0x000fe200078ec0ff */
[----:B------:R-:W-:Y:S01]  /*d8a0*/  IMAD.SHL.U32 R8, R8, 0x40, RZ ;  /* 0x0000004008087824 */ /* 0x000fe200078e00ff */
[----:B------:R-:W-:-:S02]  /*d8b0*/  LEA.HI R9, R9, R12, RZ, 0x3 ;  /* 0x0000000c09097211 */ /* 0x000fc400078f18ff */
[----:B------:R-:W-:Y:S02]  /*d8c0*/  SHF.R.U32.HI R11, RZ, 0x3, R15 ;  /* 0x00000003ff0b7819 */ /* 0x000fe4000001160f */
[----:B------:R-:W-:Y:S01]  /*d8d0*/  LOP3.LUT R10, R15, 0x38, R10, 0xf8, !PT ;  /* 0x000000380f0a7812 */ /* 0x000fe200078ef80a */
[----:B------:R-:W-:Y:S01]  /*d8e0*/  IMAD.SHL.U32 R9, R9, 0x400, RZ ;  /* 0x0000040009097824 */ /* 0x000fe200078e00ff */
[----:B------:R-:W-:Y:S02]  /*d8f0*/  LOP3.LUT R13, R15, 0x38, R146, 0xf8, !PT ;  /* 0x000000380f0d7812 */ /* 0x000fe400078ef892 */
[----:B------:R-:W-:Y:S02]  /*d900*/  LOP3.LUT R8, R8, 0xfffffe00, RZ, 0xc0, !PT ;  /* 0xfffffe0008087812 */ /* 0x000fe400078ec0ff */
[----:B------:R-:W-:Y:S02]  /*d910*/  LOP3.LUT R89, R10, R11, RZ, 0x3c, !PT ;  /* 0x0000000b0a597212 */ /* 0x000fe400078e3cff */
[----:B------:R-:W-:-:S02]  /*d920*/  LOP3.LUT R9, R9, 0x7fffe000, RZ, 0xc0, !PT ;  /* 0x7fffe00009097812 */ /* 0x000fc400078ec0ff */
[----:B------:R-:W-:Y:S02]  /*d930*/  LOP3.LUT R13, R8, R13, R11, 0xf6, !PT ;  /* 0x0000000d080d7212 */ /* 0x000fe400078ef60b */
[----:B------:R-:W-:Y:S02]  /*d940*/  IADD3 R89, R89, R9, R8 ;  /* 0x0000000959597210 */ /* 0x000fe40007ffe008 */
[----:B------:R-:W-:Y:S01]  /*d950*/  SHF.R.U32.HI R80, RZ, 0x10, R81 ;  /* 0x00000010ff507819 */ /* 0x000fe20000011651 */
[----:B------:R-:W-:Y:S01]  /*d960*/  IMAD.SHL.U32 R90, R13, 0x2, RZ ;  /* 0x000000020d5a7824 */ /* 0x000fe200078e00ff */
[--C-:B------:R-:W-:Y:S01]  /*d970*/  SHF.R.U64 R81, R82, 0x10, R83.reuse ;  /* 0x0000001052517819 */ /* 0x100fe20000001253 */
[----:B------:R-:W-:Y:S01]  /*d980*/  IMAD.SHL.U32 R89, R89, 0x2, RZ ;  /* 0x0000000259597824 */ /* 0x000fe200078e00ff */
[----:B------:R-:W-:Y:S02]  /*d990*/  SHF.R.U32.HI R82, RZ, 0x10, R83 ;  /* 0x00000010ff527819 */ /* 0x000fe40000011653 */
[----:B------:R-:W1:Y:S01]  /*d9a0*/  LDS.128 R12, [R90+0x10080] ;  /* 0x010080005a0c7984 */ /* 0x000e620000000c00 */
[----:B------:R-:W-:-:S02]  /*d9b0*/  SHF.R.U64 R83, R76, 0x10, R77 ;  /* 0x000000104c537819 */ /* 0x000fc4000000124d */
[----:B------:R-:W-:Y:S01]  /*d9c0*/  SHF.R.U32.HI R76, RZ, 0x10, R77 ;  /* 0x00000010ff4c7819 */ /* 0x000fe2000001164d */
[----:B------:R-:W2:Y:S01]  /*d9d0*/  LDS.128 R8, [R89+0x10080] ;  /* 0x0100800059087984 */ /* 0x000ea20000000c00 */
[----:B------:R-:W-:Y:S02]  /*d9e0*/  SHF.R.U64 R77, R78, 0x10, R79 ;  /* 0x000000104e4d7819 */ /* 0x000fe4000000124f */
[----:B------:R-:W-:Y:S02]  /*d9f0*/  PRMT R129, R129, 0x5410, R76 ;  /* 0x0000541081817816 */ /* 0x000fe4000000004c */
[----:B------:R-:W-:Y:S02]  /*da00*/  PRMT R132, R132, 0x5410, R77 ;  /* 0x0000541084847816 */ /* 0x000fe4000000004d */
[----:B------:R-:W-:Y:S01]  /*da10*/  SHF.R.U32.HI R78, RZ, 0x10, R79 ;  /* 0x00000010ff4e7819 */ /* 0x000fe2000001164f */
[----:B------:R-:W-:Y:S01]  /*da20*/  IMAD.U32 R95, R129, 0x10000, RZ ;  /* 0x00010000815f7824 */ /* 0x000fe200078e00ff */
[----:B------:R-:W-:-:S02]  /*da30*/  PRMT R130, R130, 0x5410, R83 ;  /* 0x0000541082827816 */ /* 0x000fc40000000053 */
[----:B------:R-:W-:Y:S02]  /*da40*/  PRMT R134, R134, 0x5410, R91 ;  /* 0x0000541086867816 */ /* 0x000fe4000000005b */
[----:B------:R-:W-:Y:S02]  /*da50*/  PRMT R136, R136, 0x5410, R81 ;  /* 0x0000541088887816 */ /* 0x000fe40000000051 */
[----:B------:R-:W-:Y:S01]  /*da60*/  PRMT R133, R133, 0x5410, R80 ;  /* 0x0000541085857816 */ /* 0x000fe20000000050 */
[C---:B------:R-:W-:Y:S01]  /*da70*/  IMAD.U32 R83, R134.reuse, 0x10000, RZ ;  /* 0x0001000086537824 */ /* 0x040fe200078e00ff */
[----:B------:R-:W-:Y:S01]  /*da80*/  LOP3.LUT R134, R134, 0xffff0000, RZ, 0xc0, !PT ;  /* 0xffff000086867812 */ /* 0x000fe200078ec0ff */
[----:B------:R-:W-:Y:S01]  /*da90*/  IMAD.U32 R105, R136, 0x10000, RZ ;  /* 0x0001000088697824 */ /* 0x000fe200078e00ff */
[----:B------:R-:W-:Y:S02]  /*daa0*/  PRMT R131, R131, 0x5410, R78 ;  /* 0x0000541083837816 */ /* 0x000fe4000000004e */
[----:B------:R-:W-:-:S02]  /*dab0*/  PRMT R135, R135, 0x5410, R82 ;  /* 0x0000541087877816 */ /* 0x000fc40000000052 */
[----:B------:R-:W-:Y:S01]  /*dac0*/  LOP3.LUT R104, R129, 0xffff0000, RZ, 0xc0, !PT ;  /* 0xffff000081687812 */ /* 0x000fe200078ec0ff */
[----:B------:R-:W-:Y:S01]  /*dad0*/  IMAD.U32 R94, R131, 0x10000, RZ ;  /* 0x00010000835e7824 */ /* 0x000fe200078e00ff */
[----:B------:R-:W-:Y:S01]  /*dae0*/  LOP3.LUT R136, R136, 0xffff0000, RZ, 0xc0, !PT ;  /* 0xffff000088887812 */ /* 0x000fe200078ec0ff */
[C---:B-1----:R-:W-:Y:S01]  /*daf0*/  IMAD.U32 R77, R12.reuse, 0x10000, RZ ;  /* 0x000100000c4d7824 */ /* 0x042fe200078e00ff */
[----:B------:R-:W-:Y:S01]  /*db00*/  LOP3.LUT R76, R12, 0xffff0000, RZ, 0xc0, !PT ;  /* 0xffff00000c4c7812 */ /* 0x000fe200078ec0ff */
[C---:B------:R-:W-:Y:S01]  /*db10*/  IMAD.U32 R12, R13.reuse, 0x10000, RZ ;  /* 0x000100000d0c7824 */ /* 0x040fe200078e00ff */
[----:B------:R-:W-:Y:S01]  /*db20*/  LOP3.LUT R79, R13, 0xffff0000, RZ, 0xc0, !PT ;  /* 0xffff00000d4f7812 */ /* 0x000fe200078ec0ff */
[C---:B------:R-:W-:Y:S01]  /*db30*/  IMAD.U32 R13, R15.reuse, 0x10000, RZ ;  /* 0x000100000f0d7824 */ /* 0x040fe200078e00ff */
[----:B------:R-:W-:Y:S01]  /*db40*/  LOP3.LUT R81, R15, 0xffff0000, RZ, 0xc0, !PT ;  /* 0xffff00000f517812 */ /* 0x000fe200078ec0ff */
[----:B--2---:R-:W-:Y:S01]  /*db50*/  IMAD.U32 R92, R10, 0x10000, RZ ;  /* 0x000100000a5c7824 */ /* 0x004fe200078e00ff */
[C---:B------:R-:W-:Y:S01]  /*db60*/  SHF.L.U32 R80, R8.reuse, 0x10, RZ ;  /* 0x0000001008507819 */ /* 0x040fe200000006ff */
[----:B------:R-:W-:Y:S01]  /*db70*/  IMAD.U32 R82, R11, 0x10000, RZ ;  /* 0x000100000b527824 */ /* 0x000fe200078e00ff */
[----:B------:R-:W-:Y:S01]  /*db80*/  LOP3.LUT R15, R8, 0xffff0000, RZ, 0xc0, !PT ;  /* 0xffff0000080f7812 */ /* 0x000fe200078ec0ff */
[C---:B------:R-:W-:Y:S01]  /*db90*/  IMAD.U32 R8, R9.reuse, 0x10000, RZ ;  /* 0x0001000009087824 */ /* 0x040fe200078e00ff */
[----:B------:R-:W-:Y:S01]  /*dba0*/  LOP3.LUT R93, R9, 0xffff0000, RZ, 0xc0, !PT ;  /* 0xffff0000095d7812 */ /* 0x000fe200078ec0ff */
[----:B------:R-:W-:Y:S01]  /*dbb0*/  IMAD.U32 R9, R130, 0x10000, RZ ;  /* 0x0001000082097824 */ /* 0x000fe200078e00ff */
[----:B------:R-:W-:Y:S01]  /*dbc0*/  LOP3.LUT R91, R10, 0xffff0000, RZ, 0xc0, !PT ;  /* 0xffff00000a5b7812 */ /* 0x000fe200078ec0ff */
[----:B------:R-:W-:Y:S01]  /*dbd0*/  IMAD.U32 R78, R14, 0x10000, RZ ;  /* 0x000100000e4e7824 */ /* 0x000fe200078e00ff */
[----:B------:R-:W-:Y:S01]  /*dbe0*/  LOP3.LUT R130, R130, 0xffff0000, RZ, 0xc0, !PT ;  /* 0xffff000082827812 */ /* 0x000fe200078ec0ff */
[C---:B------:R-:W-:Y:S01]  /*dbf0*/  FMUL.FTZ R10, R80.reuse, R9 ;  /* 0x00000009500a7220 */ /* 0x040fe20000410000 */
[----:B------:R-:W-:Y:S01]  /*dc00*/  LOP3.LUT R11, R11, 0xffff0000, RZ, 0xc0, !PT ;  /* 0xffff00000b0b7812 */ /* 0x000fe200078ec0ff */
[-C--:B------:R-:W-:Y:S01]  /*dc10*/  FMUL.FTZ R80, R80, R83.reuse ;  /* 0x0000005350507220 */ /* 0x080fe20000410000 */
[----:B------:R-:W-:Y:S01]  /*dc20*/  LOP3.LUT R14, R14, 0xffff0000, RZ, 0xc0, !PT ;  /* 0xffff00000e0e7812 */ /* 0x000fe200078ec0ff */
[----:B------:R-:W-:-:S02]  /*dc30*/  FFMA.FTZ R10, R77, R83, -R10 ;  /* 0x000000534d0a7223 */ /* 0x000fc4000001080a */
[----:B------:R-:W-:Y:S01]  /*dc40*/  FFMA.FTZ R80, R77, R9, R80 ;  /* 0x000000094d507223 */ /* 0x000fe20000010050 */
[----:B------:R-:W-:Y:S01]  /*dc50*/  SHF.L.U32 R9, R133, 0x10, RZ ;  /* 0x0000001085097819 */ /* 0x000fe200000006ff */
[C---:B------:R-:W-:Y:S02]  /*dc60*/  FMUL.FTZ R83, R15.reuse, R130 ;  /* 0x000000820f537220 */ /* 0x040fe40000410000 */
[-C--:B------:R-:W-:Y:S02]  /*dc70*/  FMUL.FTZ R15, R15, R134.reuse ;  /* 0x000000860f0f7220 */ /* 0x080fe40000410000 */
[C---:B------:R-:W-:Y:S02]  /*dc80*/  FMUL.FTZ R77, R8.reuse, R95 ;  /* 0x0000005f084d7220 */ /* 0x040fe40000410000 */
[----:B------:R-:W-:Y:S02]  /*dc90*/  FMUL.FTZ R8, R8, R9 ;  /* 0x0000000908087220 */ /* 0x000fe40000410000 */
[----:B------:R-:W-:-:S02]  /*dca0*/  FFMA.FTZ R83, R76, R134, -R83 ;  /* 0x000000864c537223 */ /* 0x000fc40000010853 */
[----:B------:R-:W-:Y:S02]  /*dcb0*/  FFMA.FTZ R15, R76, R130, R15 ;  /* 0x000000824c0f7223 */ /* 0x000fe4000001000f */
[C---:B------:R-:W-:Y:S02]  /*dcc0*/  FFMA.FTZ R77, R12.reuse, R9, -R77 ;  /* 0x000000090c4d7223 */ /* 0x040fe4000001084d */
[----:B------:R-:W-:Y:S02]  /*dcd0*/  IMAD.U32 R76, R135, 0x10000, RZ ;  /* 0x00010000874c7824 */ /* 0x000fe400078e00ff */
[----:B------:R-:W-:Y:S01]  /*dce0*/  FFMA.FTZ R9, R12, R95, R8 ;  /* 0x0000005f0c097223 */ /* 0x000fe20000010008 */
[----:B------:R-:W-:Y:S01]  /*dcf0*/  LOP3.LUT R8, R133, 0xffff0000, RZ, 0xc0, !PT ;  /* 0xffff000085087812 */ /* 0x000fe200078ec0ff */
[C---:B------:R-:W-:Y:S02]  /*dd00*/  FMUL.FTZ R12, R82.reuse, R94 ;  /* 0x0000005e520c7220 */ /* 0x040fe40000410000 */
[----:B------:R-:W-:-:S02]  /*dd10*/  FMUL.FTZ R82, R82, R76 ;  /* 0x0000004c52527220 */ /* 0x000fc40000410000 */
[----:B------:R-:W-:Y:S02]  /*dd20*/  FFMA.FTZ R76, R13, R76, -R12 ;  /* 0x0000004c0d4c7223 */ /* 0x000fe4000001080c */
[C---:B------:R-:W-:Y:S01]  /*dd30*/  IMAD.U32 R95, R132.reuse, 0x10000, RZ ;  /* 0x00010000845f7824 */ /* 0x040fe200078e00ff */
[----:B------:R-:W-:Y:S01]  /*dd40*/  LOP3.LUT R132, R132, 0xffff0000, RZ, 0xc0, !PT ;  /* 0xffff000084847812 */ /* 0x000fe200078ec0ff */
[----:B------:R-:W-:Y:S02]  /*dd50*/  FMUL.FTZ R12, R93, R104 ;  /* 0x000000685d0c7220 */ /* 0x000fe40000410000 */
[----:B------:R-:W-:Y:S02]  /*dd60*/  FFMA.FTZ R94, R13, R94, R82 ;  /* 0x0000005e0d5e7223 */ /* 0x000fe40000010052 */
[----:B------:R-:W-:Y:S02]  /*dd70*/  FMUL.FTZ R93, R93, R8 ;  /* 0x000000085d5d7220 */ /* 0x000fe40000410000 */
[----:B------:R-:W-:-:S02]  /*dd80*/  FMUL.FTZ R13, R92, R95 ;  /* 0x0000005f5c0d7220 */ /* 0x000fc40000410000 */
[----:B------:R-:W-:Y:S01]  /*dd90*/  FFMA.FTZ R82, R79, R8, -R12 ;  /* 0x000000084f527223 */ /* 0x000fe2000001080c */
[----:B------:R-:W-:Y:S01]  /*dda0*/  LOP3.LUT R8, R131, 0xffff0000, RZ, 0xc0, !PT ;  /* 0xffff000083087812 */ /* 0x000fe200078ec0ff */
[-C--:B------:R-:W-:Y:S01]  /*ddb0*/  FMUL.FTZ R92, R92, R105.reuse ;  /* 0x000000695c5c7220 */ /* 0x080fe20000410000 */
[----:B------:R-:W-:Y:S01]  /*ddc0*/  LOP3.LUT R12, R135, 0xffff0000, RZ, 0xc0, !PT ;  /* 0xffff0000870c7812 */ /* 0x000fe200078ec0ff */
[----:B------:R-:W-:Y:S02]  /*ddd0*/  FFMA.FTZ R104, R79, R104, R93 ;  /* 0x000000684f687223 */ /* 0x000fe4000001005d */
[C---:B------:R-:W-:Y:S02]  /*dde0*/  FFMA.FTZ R105, R78.reuse, R105, -R13 ;  /* 0x000000694e697223 */ /* 0x040fe4000001080d */
[----:B------:R-:W-:Y:S01]  /*ddf0*/  FFMA.FTZ R92, R78, R95, R92 ;  /* 0x0000005f4e5c7223 */ /* 0x000fe2000001005c */
[----:B------:R-:W-:Y:S01]  /*de00*/  F2FP.BF16.PACK_AB R9, R104, R9 ;  /* 0x000000096809723e */ /* 0x000fe200000010ff */
[----:B------:R-:W-:-:S02]  /*de10*/  FMUL.FTZ R93, R91, R132 ;  /* 0x000000845b5d7220 */ /* 0x000fc40000410000 */
[----:B------:R-:W-:Y:S02]  /*de20*/  FMUL.FTZ R78, R11, R8 ;  /* 0x000000080b4e7220 */ /* 0x000fe40000410000 */
[----:B------:R-:W-:Y:S02]  /*de30*/  FMUL.FTZ R79, R91, R136 ;  /* 0x000000885b4f7220 */ /* 0x000fe40000410000 */
[----:B------:R-:W-:Y:S02]  /*de40*/  FMUL.FTZ R13, R11, R12 ;  /* 0x0000000c0b0d7220 */ /* 0x000fe40000410000 */
[C---:B------:R-:W-:Y:S02]  /*de50*/  FFMA.FTZ R136, R14.reuse, R136, -R93 ;  /* 0x000000880e887223 */ /* 0x040fe4000001085d */
[----:B------:R-:W-:Y:S01]  /*de60*/  FFMA.FTZ R11, R81, R12, -R78 ;  /* 0x0000000c510b7223 */ /* 0x000fe2000001084e */
[----:B------:R-:W-:Y:S01]  /*de70*/  F2FP.BF16.PACK_AB R12, R83, R10 ;  /* 0x0000000a530c723e */ /* 0x000fe200000010ff */
        /* <DEDUP_REMOVED lines=10> */
.L_x_409:
[----:B------:R-:W-:Y:S05]  /*df20*/  BSYNC B0 ;  /* 0x0000000000007941 */ /* 0x000fea0003800000 */
.L_x_408:
[----:B------:R-:W-:-:S13]  /*df30*/  ISETP.GE.AND P0, PT, R42, c[0x0][0x27c], PT ;  /* 0x00009f002a007a0c */ /* 0x000fda0003f06270 */
[----:B------:R-:W-:Y:S05]  /*df40*/  @P0 BRA `(.L_x_407) ;  /* 0x0000078000000947 */ /* 0x000fea0003800000 */
[----:B-1----:R-:W-:Y:S01]  /*df50*/  SHF.R.S32.HI R11, RZ, 0x1f, R42 ;  /* 0x0000001fff0b7819 */ /* 0x002fe2000001142a */
[----:B--2---:R-:W-:Y:S01]  /*df60*/  IMAD.MOV.U32 R13, RZ, RZ, c[0x0][0x27c] ;  /* 0x00009f00ff0d7624 */ /* 0x004fe200078e00ff */
[----:B------:R-:W-:Y:S01]  /*df70*/  SHF.R.S32.HI R9, RZ, 0x1f, R88 ;  /* 0x0000001fff097819 */ /* 0x000fe20000011458 */
[----:B------:R-:W-:Y:S01]  /*df80*/  IMAD.SHL.U32 R14, R88, 0x40, RZ ;  /* 0x00000040580e7824 */ /* 0x000fe200078e00ff */
[----:B------:R-:W-:Y:S02]  /*df90*/  LEA.HI R15, R11, R42, RZ, 0x3 ;  /* 0x0000002a0b0f7211 */ /* 0x000fe400078f18ff */
[----:B------:R-:W-:Y:S02]  /*dfa0*/  LEA.HI R9, R9, R88, RZ, 0x3 ;  /* 0x0000005809097211 */ /* 0x000fe400078f18ff */
[----:B------:R-:W-:Y:S02]  /*dfb0*/  SHF.R.S32.HI R8, RZ, 0x3, R15 ;  /* 0x00000003ff087819 */ /* 0x000fe4000001140f */
[----:B------:R-:W-:Y:S01]  /*dfc0*/  LEA.HI R12, R11, R42, RZ, 0x6 ;  /* 0x0000002a0b0c7211 */ /* 0x000fe200078f30ff */
[----:B------:R-:W-:Y:S01]  /*dfd0*/  IMAD.SHL.U32 R9, R9, 0x40, RZ ;  /* 0x0000004009097824 */ /* 0x000fe200078e00ff */
[----:B------:R-:W-:-:S02]  /*dfe0*/  LEA.HI R13, R13, R8, RZ, 0x1d ;  /* 0x000000080d0d7211 */ /* 0x000fc400078fe8ff */
[----:B------:R-:W-:Y:S01]  /*dff0*/  LOP3.LUT R14, R14, 0x1c0, RZ, 0xc0, !PT ;  /* 0x000001c00e0e7812 */ /* 0x000fe200078ec0ff */
[----:B------:R-:W-:Y:S01]  /*e000*/  IMAD.SHL.U32 R12, R12, 0x80, RZ ;  /* 0x000000800c0c7824 */ /* 0x000fe200078e00ff */
[----:B------:R-:W-:Y:S01]  /*e010*/  SHF.R.S32.HI R10, RZ, 0x1f, R13 ;  /* 0x0000001fff0a7819 */ /* 0x000fe2000001140d */
[----:B------:R-:W-:Y:S01]  /*e020*/  IMAD.SHL.U32 R11, R13, 0x8, RZ ;  /* 0x000000080d0b7824 */ /* 0x000fe200078e00ff */
[----:B------:R-:W-:Y:S02]  /*e030*/  LOP3.LUT R15, R14, 0x38, R15, 0xf8, !PT ;  /* 0x000000380e0f7812 */ /* 0x000fe400078ef80f */
[----:B------:R-:W-:Y:S02]  /*e040*/  LEA.HI R10, R10, R13, RZ, 0x3 ;  /* 0x0000000d0a0a7211 */ /* 0x000fe400078f18ff */
[----:B------:R-:W-:Y:S02]  /*e050*/  SHF.R.U32.HI R8, RZ, 0x3, R14 ;  /* 0x00000003ff087819 */ /* 0x000fe4000001160e */
[----:B------:R-:W-:Y:S01]  /*e060*/  LOP3.LUT R11, R14, 0x38, R11, 0xf8, !PT ;  /* 0x000000380e0b7812 */ /* 0x000fe200078ef80b */
[----:B------:R-:W-:Y:S01]  /*e070*/  IMAD.SHL.U32 R10, R10, 0x400, RZ ;  /* 0x000004000a0a7824 */ /* 0x000fe200078e00ff */
[----:B------:R-:W-:-:S02]  /*e080*/  LOP3.LUT R9, R9, 0xfffffe00, RZ, 0xc0, !PT ;  /* 0xfffffe0009097812 */ /* 0x000fc400078ec0ff */
[----:B------:R-:W-:Y:S02]  /*e090*/  LOP3.LUT R12, R12, 0x7fffe000, RZ, 0xc0, !PT ;  /* 0x7fffe0000c0c7812 */ /* 0x000fe400078ec0ff */
[-C--:B------:R-:W-:Y:S02]  /*e0a0*/  LOP3.LUT R15, R15, R8.reuse, RZ, 0x3c, !PT ;  /* 0x000000080f0f7212 */ /* 0x080fe400078e3cff */
[----:B------:R-:W-:Y:S02]  /*e0b0*/  LOP3.LUT R76, R11, R8, RZ, 0x3c, !PT ;  /* 0x000000080b4c7212 */ /* 0x000fe400078e3cff */
[----:B------:R-:W-:Y:S02]  /*e0c0*/  LOP3.LUT R10, R10, 0x7fffe000, RZ, 0xc0, !PT ;  /* 0x7fffe0000a0a7812 */ /* 0x000fe400078ec0ff */
[--C-:B------:R-:W-:Y:S02]  /*e0d0*/  IADD3 R12, R15, R12, R9.reuse ;  /* 0x0000000c0f0c7210 */ /* 0x100fe40007ffe009 */
[----:B------:R-:W-:-:S02]  /*e0e0*/  IADD3 R76, R76, R10, R9 ;  /* 0x0000000a4c4c7210 */ /* 0x000fc40007ffe009 */
[--C-:B------:R-:W-:Y:S01]  /*e0f0*/  SHF.R.U64 R79, R56, 0x10, R57.reuse ;  /* 0x00000010384f7819 */ /* 0x100fe20000001239 */
[----:B------:R-:W-:Y:S01]  /*e100*/  IMAD.SHL.U32 R77, R12, 0x2, RZ ;  /* 0x000000020c4d7824 */ /* 0x000fe200078e00ff */
[----:B------:R-:W-:Y:S01]  /*e110*/  SHF.R.U32.HI R56, RZ, 0x10, R57 ;  /* 0x00000010ff387819 */ /* 0x000fe20000011639 */
[----:B------:R-:W-:Y:S01]  /*e120*/  IMAD.SHL.U32 R76, R76, 0x2, RZ ;  /* 0x000000024c4c7824 */ /* 0x000fe200078e00ff */
[--C-:B------:R-:W-:Y:S02]  /*e130*/  SHF.R.U64 R57, R58, 0x10, R59.reuse ;  /* 0x000000103a397819 */ /* 0x100fe4000000123b */
[----:B------:R-:W1:Y:S01]  /*e140*/  LDS.128 R12, [R77+0x10080] ;  /* 0x010080004d0c7984 */ /* 0x000e620000000c00 */
[----:B------:R-:W-:Y:S02]  /*e150*/  SHF.R.U32.HI R58, RZ, 0x10, R59 ;  /* 0x00000010ff3a7819 */ /* 0x000fe4000001163b */
[--C-:B------:R-:W-:Y:S01]  /*e160*/  SHF.R.U64 R59, R52, 0x10, R53.reuse ;  /* 0x00000010343b7819 */ /* 0x100fe20000001235 */
[----:B------:R-:W2:Y:S01]  /*e170*/  LDS.128 R8, [R76+0x10080] ;  /* 0x010080004c087984 */ /* 0x000ea20000000c00 */
[----:B------:R-:W-:-:S02]  /*e180*/  SHF.R.U32.HI R52, RZ, 0x10, R53 ;  /* 0x00000010ff347819 */ /* 0x000fc40000011635 */
[----:B------:R-:W-:Y:S02]  /*e190*/  SHF.R.U64 R53, R54, 0x10, R55 ;  /* 0x0000001036357819 */ /* 0x000fe40000001237 */
        /* <DEDUP_REMOVED lines=42> */
[----:B------:R-:W-:Y:S02]  /*e440*/  FFMA.FTZ R15, R52, R122, R15 ;  /* 0x0000007a340f7223 */ /* 0x000fe4000001000f */
        /* <DEDUP_REMOVED lines=9> */
[C---:B------:R-:W-:Y:S01]  /*e4e0*/  IMAD.U32 R54, R14.reuse, 0x10000, RZ ;  /* 0x000100000e367824 */ /* 0x040fe200078e00ff */
[----:B------:R-:W-:Y:S01]  /*e4f0*/  LOP3.LUT R14, R14, 0xffff0000, RZ, 0xc0, !PT ;  /* 0xffff00000e0e7812 */ /* 0x000fe200078ec0ff */
[C---:B------:R-:W-:Y:S02]  /*e500*/  FMUL.FTZ R8, R80.reuse, R121 ;  /* 0x0000007950087220 */ /* 0x040fe40000410000 */
[----:B------:R-:W-:Y:S02]  /*e510*/  FMUL.FTZ R13, R79, R12 ;  /* 0x0000000c4f0d7220 */ /* 0x000fe40000410000 */
[----:B------:R-:W-:-:S02]  /*e520*/  FMUL.FTZ R80, R80, R125 ;  /* 0x0000007d50507220 */ /* 0x000fc40000410000 */
[----:B------:R-:W-:Y:S02]  /*e530*/  FMUL.FTZ R79, R79, R81 ;  /* 0x000000514f4f7220 */ /* 0x000fe40000410000 */
        /* <DEDUP_REMOVED lines=25> */
.L_x_407:
[----:B------:R-:W-:Y:S05]  /*e6d0*/  BSYNC B1 ;  /* 0x0000000000017941 */ /* 0x000fea0003800000 */
.L_x_406:
        /* <DEDUP_REMOVED lines=120> */
.L_x_413:
[----:B------:R-:W-:Y:S05]  /*ee60*/  BSYNC B0 ;  /* 0x0000000000007941 */ /* 0x000fea0003800000 */
.L_x_412:
        /* <DEDUP_REMOVED lines=122> */
.L_x_411:
[----:B------:R-:W-:Y:S05]  /*f610*/  BSYNC B1 ;  /* 0x0000000000017941 */ /* 0x000fea0003800000 */
.L_x_410:
[----:B------:R-:W-:-:S04]  /*f620*/  IADD3 R32, R40, 0x60, RZ ;  /* 0x0000006028207810 */ /* 0x000fc80007ffe0ff */
[----:B------:R-:W-:-:S13]  /*f630*/  ISETP.GE.AND P0, PT, R32, UR4, PT ;  /* 0x0000000420007c0c */ /* 0x000fda000bf06270 */
[----:B------:R-:W-:Y:S05]  /*f640*/  @P0 BRA `(.L_x_387) ;  /* 0x00000ef000000947 */ /* 0x000fea0003800000 */
[----:B------:R-:W-:Y:S01]  /*f650*/  ISETP.GE.AND P0, PT, R71, c[0x0][0x27c], PT ;  /* 0x00009f0047007a0c */ /* 0x000fe20003f06270 */
[----:B------:R-:W-:-:S12]  /*f660*/  BSSY B0, `(.L_x_414) ;  /* 0x0000073000007945 */ /* 0x000fd80003800000 */
[----:B------:R-:W-:Y:S05]  /*f670*/  @P0 BRA `(.L_x_415) ;  /* 0x0000071000000947 */ /* 0x000fea0003800000 */
[----:B-1----:R-:W-:Y:S01]  /*f680*/  IMAD.MOV.U32 R8, RZ, RZ, c[0x0][0x27c] ;  /* 0x00009f00ff087624 */ /* 0x002fe200078e00ff */
[----:B------:R-:W-:Y:S01]  /*f690*/  SHF.R.S32.HI R11, RZ, 0x1f, R32 ;  /* 0x0000001fff0b7819 */ /* 0x000fe20000011420 */
[----:B------:R-:W-:Y:S01]  /*f6a0*/  IMAD.SHL.U32 R9, R32, 0x40, RZ ;  /* 0x0000004020097824 */ /* 0x000fe200078e00ff */
[----:B------:R-:W-:Y:S02]  /*f6b0*/  SHF.R.U64 R35, R24, 0x10, R25 ;  /* 0x0000001018237819 */ /* 0x000fe40000001219 */
[----:B------:R-:W-:Y:S02]  /*f6c0*/  LEA.HI R8, R8, R43, RZ, 0x1d ;  /* 0x0000002b08087211 */ /* 0x000fe400078fe8ff */
[----:B------:R-:W-:Y:S02]  /*f6d0*/  LEA.HI R10, R11, R32, RZ, 0x3 ;  /* 0x000000200b0a7211 */ /* 0x000fe400078f18ff */
[----:B------:R-:W-:Y:S01]  /*f6e0*/  SHF.R.S32.HI R11, RZ, 0x1f, R8 ;  /* 0x0000001fff0b7819 */ /* 0x000fe20000011408 */
[----:B--2---:R-:W-:Y:S01]  /*f6f0*/  IMAD.SHL.U32 R12, R8, 0x8, RZ ;  /* 0x00000008080c7824 */ /* 0x004fe200078e00ff */
        /* <DEDUP_REMOVED lines=23> */
[----:B------:R-:W-:Y:S02]  /*f870*/  SHF.R.U32.HI R18, RZ, 0x10, R19 ;  /* 0x00000010ff127819 */ /* 0x000fe40000011613 */
[----:B------:R-:W-:Y:S01]  /*f880*/  PRMT R74, R74, 0x5410, R27 ;  /* 0x000054104a4a7816 */ /* 0x000fe2000000001b */
[----:B------:R-:W-:Y:S01]  /*f890*/  IMAD.U32 R39, R72, 0x10000, RZ ;  /* 0x0001000048277824 */ /* 0x000fe200078e00ff */
[----:B------:R-:W-:-:S02]  /*f8a0*/  PRMT R86, R86, 0x5410, R35 ;  /* 0x0000541056567816 */ /* 0x000fc40000000023 */
[----:B------:R-:W-:Y:S02]  /*f8b0*/  PRMT R96, R96, 0x5410, R25 ;  /* 0x0000541060607816 */ /* 0x000fe40000000019 */
[----:B------:R-:W-:Y:S01]  /*f8c0*/  PRMT R85, R85, 0x5410, R24 ;  /* 0x0000541055557816 */ /* 0x000fe20000000018 */
[----:B------:R-:W-:Y:S01]  /*f8d0*/  IMAD.U32 R27, R86, 0x10000, RZ ;  /* 0x00010000561b7824 */ /* 0x000fe200078e00ff */
[----:B------:R-:W-:Y:S01]  /*f8e0*/  PRMT R84, R84, 0x5410, R37 ;  /* 0x0000541054547816 */ /* 0x000fe20000000025 */
[----:B------:R-:W-:Y:S01]  /*f8f0*/  IMAD.U32 R45, R96, 0x10000, RZ ;  /* 0x00010000602d7824 */ /* 0x000fe200078e00ff */
[----:B------:R-:W-:Y:S02]  /*f900*/  LOP3.LUT R86, R86, 0xffff0000, RZ, 0xc0, !PT ;  /* 0xffff000056567812 */ /* 0x000fe400078ec0ff */
        /* <DEDUP_REMOVED lines=72> */
.L_x_415:
[----:B------:R-:W-:Y:S05]  /*fd90*/  BSYNC B0 ;  /* 0x0000000000007941 */ /* 0x000fea0003800000 */
.L_x_414:
[----:B------:R-:W-:-:S13]  /*fda0*/  ISETP.GE.AND P0, PT, R42, c[0x0][0x27c], PT ;  /* 0x00009f002a007a0c */ /* 0x000fda0003f06270 */
[----:B------:R-:W-:Y:S05]  /*fdb0*/  @P0 BRA `(.L_x_387) ;  /* 0x0000078000000947 */ /* 0x000fea0003800000 */
[----:B-12---:R-:W-:Y:S01]  /*fdc0*/  SHF.R.S32.HI R15, RZ, 0x1f, R42 ;  /* 0x0000001fff0f7819 */ /* 0x006fe2000001142a */
[----:B------:R-:W-:Y:S01]  /*fdd0*/  IMAD.MOV.U32 R11, RZ, RZ, c[0x0][0x27c] ;  /* 0x00009f00ff0b7624 */ /* 0x000fe200078e00ff */
[----:B------:R-:W-:Y:S01]  /*fde0*/  SHF.R.S32.HI R9, RZ, 0x1f, R32 ;  /* 0x0000001fff097819 */ /* 0x000fe20000011420 */
[----:B------:R-:W-:Y:S01]  /*fdf0*/  IMAD.SHL.U32 R13, R32, 0x40, RZ ;  /* 0x00000040200d7824 */ /* 0x000fe200078e00ff */
[CC--:B------:R-:W-:Y:S02]  /*fe00*/  LEA.HI R8, R15.reuse, R42.reuse, RZ, 0x3 ;  /* 0x0000002a0f087211 */ /* 0x0c0fe400078f18ff */
        /* <DEDUP_REMOVED lines=9> */
[C---:B------:R-:W-:Y:S02]  /*fea0*/  LOP3.LUT R15, R13.reuse, 0x38, R8, 0xf8, !PT ;  /* 0x000000380d0f7812 */ /* 0x040fe400078ef808 */
        /* <DEDUP_REMOVED lines=11> */
[----:B------:R-:W-:Y:S01]  /*ff60*/  SHF.R.U64 R19, R28, 0x10, R29 ;  /* 0x000000101c137819 */ /* 0x000fe2000000121d */
[----:B------:R-:W-:Y:S01]  /*ff70*/  IMAD.SHL.U32 R17, R12, 0x2, RZ ;  /* 0x000000020c117824 */ /* 0x000fe200078e00ff */
[----:B------:R-:W-:Y:S01]  /*ff80*/  SHF.R.U64 R18, R22, 0x10, R23 ;  /* 0x0000001016127819 */ /* 0x000fe20000001217 */
[----:B------:R-:W-:Y:S01]  /*ff90*/  IMAD.SHL.U32 R16, R16, 0x2, RZ ;  /* 0x0000000210107824 */ /* 0x000fe200078e00ff */
[----:B------:R-:W-:Y:S02]  /*ffa0*/  SHF.R.U64 R27, R20, 0x10, R21 ;  /* 0x00000010141b7819 */ /* 0x000fe40000001215 */
[----:B------:R-:W1:Y:S01]  /*ffb0*/  LDS.128 R12, [R17+0x10080] ;  /* 0x01008000110c7984 */ /* 0x000e620000000c00 */
[----:B------:R-:W-:Y:S02]  /*ffc0*/  SHF.R.U32.HI R22, RZ, 0x10, R23 ;  /* 0x00000010ff167819 */ /* 0x000fe40000011617 */
[----:B------:R-:W-:Y:S01]  /*ffd0*/  PRMT R68, R68, 0x5410, R19 ;  /* 0x0000541044447816 */ /* 0x000fe20000000013 */
[----:B------:R-:W2:Y:S01]  /*ffe0*/  LDS.128 R8, [R16+0x10080] ;  /* 0x0100800010087984 */ /* 0x000ea20000000c00 */
[----:B------:R-:W-:-:S02]  /*fff0*/  PRMT R65, R65, 0x5410, R18 ;  /* 0x0000541041417816 */ /* 0x000fc40000000012 */
[----:B------:R-:W-:Y:S02]  /*10000*/  SHF.R.U32.HI R20, RZ, 0x10, R21 ;  /* 0x00000010ff147819 */ /* 0x000fe40000011615 */
[----:B------:R-:W-:Y:S02]  /*10010*/  PRMT R62, R62, 0x5410, R27 ;  /* 0x000054103e3e7816 */ /* 0x000fe4000000001b */
[----:B------:R-:W-:Y:S02]  /*10020*/  SHF.R.U64 R25, R30, 0x10, R31 ;  /* 0x000000101e197819 */ /* 0x000fe4000000121f */
[----:B------:R-:W-:Y:S02]  /*10030*/  PRMT R63, R63, 0x5410, R22 ;  /* 0x000054103f3f7816 */ /* 0x000fe40000000016 */
[----:B------:R-:W-:Y:S01]  /*10040*/  PRMT R70, R70, 0x5410, R25 ;  /* 0x0000541046467816 */ /* 0x000fe20000000019 */
[----:B------:R-:W-:Y:S01]  /*10050*/  IMAD.U32 R25, R68, 0x10000, RZ ;  /* 0x0001000044197824 */ /* 0x000fe200078e00ff */
[----:B------:R-:W-:-:S02]  /*10060*/  SHF.R.U32.HI R29, RZ, 0x10, R29 ;  /* 0x00000010ff1d7819 */ /* 0x000fc4000001161d */
[----:B------:R-:W-:Y:S02]  /*10070*/  PRMT R61, R61, 0x5410, R20 ;  /* 0x000054103d3d7816 */ /* 0x000fe40000000014 */
[----:B------:R-:W-:Y:S02]  /*10080*/  PRMT R66, R66, 0x5410, R29 ;  /* 0x0000541042427816 */ /* 0x000fe4000000001d */
[----:B------:R-:W-:Y:S01]  /*10090*/  LOP3.LUT R68, R68, 0xffff0000, RZ, 0xc0, !PT ;  /* 0xffff000044447812 */ /* 0x000fe200078ec0ff */
[C---:B------:R-:W-:Y:S01]  /*100a0*/  IMAD.U32 R29, R61.reuse, 0x10000, RZ ;  /* 0x000100003d1d7824 */ /* 0x040fe200078e00ff */
[----:B------:R-:W-:Y:S02]  /*100b0*/  SHF.R.U32.HI R30, RZ, 0x10, R31 ;  /* 0x00000010ff1e7819 */ /* 0x000fe4000001161f */
[----:B------:R-:W-:Y:S02]  /*100c0*/  LOP3.LUT R61, R61, 0xffff0000, RZ, 0xc0, !PT ;  /* 0xffff00003d3d7812 */ /* 0x000fe400078ec0ff */
[----:B------:R-:W-:Y:S01]  /*100d0*/  PRMT R69, R69, 0x5410, R30 ;  /* 0x0000541045457816 */ /* 0x000fe2000000001e */
[----:B------:R-:W-:-:S02]  /*100e0*/  IMAD.U32 R30, R63, 0x10000, RZ ;  /* 0x000100003f1e7824 */ /* 0x000fc400078e00ff */
        /* <DEDUP_REMOVED lines=18> */
[C---:B------:R-:W-:Y:S02]  /*10210*/  FMUL.FTZ R25, R15.reuse, R62 ;  /* 0x0000003e0f197220 */ /* 0x040fe40000410000 */
        /* <DEDUP_REMOVED lines=14> */
[C---:B------:R-:W-:Y:S01]  /*10300*/  IMAD.U32 R12, R65.reuse, 0x10000, RZ ;  /* 0x00010000410c7824 */ /* 0x040fe200078e00ff */
[----:B------:R-:W-:Y:S01]  /*10310*/  LOP3.LUT R65, R65, 0xffff0000, RZ, 0xc0, !PT ;  /* 0xffff000041417812 */ /* 0x000fe200078ec0ff */
[----:B------:R-:W-:-:S02]  /*10320*/  FFMA.FTZ R18, R13, R18, -R8 ;  /* 0x000000120d127223 */ /* 0x000fc40000010808 */
[----:B------:R-:W-:Y:S02]  /*10330*/  IMAD.U32 R29, R70, 0x10000, RZ ;  /* 0x00010000461d7824 */ /* 0x000fe400078e00ff */
[----:B------:R-:W-:Y:S02]  /*10340*/  FMUL.FTZ R8, R28, R61 ;  /* 0x0000003d1c087220 */ /* 0x000fe40000410000 */
[----:B------:R-:W-:Y:S01]  /*10350*/  FFMA.FTZ R30, R13, R30, R24 ;  /* 0x0000001e0d1e7223 */ /* 0x000fe20000010018 */
[----:B------:R-:W-:Y:S01]  /*10360*/  LOP3.LUT R24, R69, 0xffff0000, RZ, 0xc0, !PT ;  /* 0xffff000045187812 */ /* 0x000fe200078ec0ff */
[C---:B------:R-:W-:Y:S01]  /*10370*/  IMAD.U32 R20, R14.reuse, 0x10000, RZ ;  /* 0x000100000e147824 */ /* 0x040fe200078e00ff */
[----:B------:R-:W-:Y:S01]  /*10380*/  LOP3.LUT R14, R14, 0xffff0000, RZ, 0xc0, !PT ;  /* 0xffff00000e0e7812 */ /* 0x000fe200078ec0ff */
[----:B------:R-:W-:Y:S02]  /*10390*/  FMUL.FTZ R13, R27, R12 ;  /* 0x0000000c1b0d7220 */ /* 0x000fe40000410000 */
[----:B------:R-:W-:-:S02]  /*103a0*/  FMUL.FTZ R28, R28, R66 ;  /* 0x000000421c1c7220 */ /* 0x000fc40000410000 */
[----:B------:R-:W-:Y:S01]  /*103b0*/  FFMA.FTZ R66, R21, R66, -R8 ;  /* 0x0000004215427223 */ /* 0x000fe20000010808 */
[----:B------:R-:W-:Y:S01]  /*103c0*/  LOP3.LUT R8, R63, 0xffff0000, RZ, 0xc0, !PT ;  /* 0xffff00003f087812 */ /* 0x000fe200078ec0ff */
[-C--:B------:R-:W-:Y:S02]  /*103d0*/  FMUL.FTZ R27, R27, R29.reuse ;  /* 0x0000001d1b1b7220 */ /* 0x080fe40000410000 */
[----:B------:R-:W-:Y:S01]  /*103e0*/  FFMA.FTZ R29, R20, R29, -R13 ;  /* 0x0000001d141d7223 */ /* 0x000fe2000001080d */
[----:B------:R-:W-:Y:S01]  /*103f0*/  LOP3.LUT R13, R70, 0xffff0000, RZ, 0xc0, !PT ;  /* 0xffff0000460d7812 */ /* 0x000fe200078ec0ff */
[----:B------:R-:W-:Y:S02]  /*10400*/  FFMA.FTZ R28, R21, R61, R28 ;  /* 0x0000003d151c7223 */ /* 0x000fe4000001001c */
[----:B------:R-:W-:Y:S02]  /*10410*/  FFMA.FTZ R27, R20, R12, R27 ;  /* 0x0000000c141b7223 */ /* 0x000fe4000001001b */
[----:B------:R-:W-:Y:S01]  /*10420*/  FMUL.FTZ R20, R26, R65 ;  /* 0x000000411a147220 */ /* 0x000fe20000410000 */
[----:B------:R-:W-:Y:S01]  /*10430*/  F2FP.BF16.PACK_AB R9, R28, R9 ;  /* 0x000000091c09723e */ /* 0x000fe200000010ff */
[----:B------:R-:W-:-:S02]  /*10440*/  FMUL.FTZ R21, R11, R8 ;  /* 0x000000080b157220 */ /* 0x000fc40000410000 */
[-C--:B------:R-:W-:Y:S02]  /*10450*/  FMUL.FTZ R26, R26, R13.reuse ;  /* 0x0000000d1a1a7220 */ /* 0x080fe40000410000 */
[-C--:B------:R-:W-:Y:S02]  /*10460*/  FMUL.FTZ R12, R11, R24.reuse ;  /* 0x000000180b0c7220 */ /* 0x080fe40000410000 */
[----:B------:R-:W-:Y:S01]  /*10470*/  FFMA.FTZ R20, R14, R13, -R20 ;  /* 0x0000000d0e147223 */ /* 0x000fe20000010814 */
[----:B------:R-:W-:Y:S01]  /*10480*/  F2FP.BF16.PACK_AB R13, R66, R19 ;  /* 0x00000013420d723e */ /* 0x000fe200000010ff */
        /* <DEDUP_REMOVED lines=11> */
.L_x_387:
[----:B------:R-:W-:Y:S05]  /*10540*/  BSYNC B2 ;  /* 0x0000000000027941 */ /* 0x000fea0003800000 */
.L_x_353:
[----:B-1----:R-:W-:Y:S01]  /*10550*/  IMAD.SHL.U32 R9, R43, 0x40, RZ ;  /* 0x000000402b097824 */ /* 0x002fe200078e00ff */
[----:B------:R-:W-:-:S04]  /*10560*/  DEPBAR.LE SB0, 0x0 ;  /* 0x000080000000791a */ /* 0x000fc80000000000 */
[----:B------:R-:W-:Y:S01]  /*10570*/  IMAD.SHL.U32 R8, R40, 0x8, RZ ;  /* 0x0000000828087824 */ /* 0x000fe200078e00ff */
[----:B------:R-:W-:Y:S01]  /*10580*/  LOP3.LUT R9, R9, 0x1c0, RZ, 0xc0, !PT ;  /* 0x000001c009097812 */ /* 0x000fe200078ec0ff */
[----:B------:R-:W-:Y:S01]  /*10590*/  IMAD R214, R73, 0x400, R4 ;  /* 0x0000040049d67824 */ /* 0x000fe200078e0204 */
[----:B------:R-:W-:Y:S01]  /*105a0*/  ULDC.64 UR4, c[0x0][0x208] ;  /* 0x0000820000047ab9 */ /* 0x000fe20000000a00 */
[----:B------:R-:W-:Y:S01]  /*105b0*/  LOP3.LUT P1, RZ, R43, 0x2, RZ, 0xc0, !PT ;  /* 0x000000022bff7812 */ /* 0x000fe2000782c0ff */
[----:B------:R-:W-:Y:S01]  /*105c0*/  UIMAD UR12, UR12, UR4, URZ ;  /* 0x000000040c0c72a4 */ /* 0x000fe2000f8e023f */
[----:B------:R-:W-:Y:S01]  /*105d0*/  LOP3.LUT R8, R9, 0x8, R8, 0xf8, !PT ;  /* 0x0000000809087812 */ /* 0x000fe200078ef808 */
[----:B------:R-:W-:Y:S01]  /*105e0*/  IMAD.SHL.U32 R214, R214, 0x2, RZ ;  /* 0x00000002d6d67824 */ /* 0x000fe200078e00ff */
[----:B------:R-:W-:Y:S01]  /*105f0*/  BAR.SYNC.DEFER_BLOCKING 0x0 ;  /* 0x0000000000007b1d */ /* 0x000fe20000010000 */
[----:B------:R-:W-:Y:S01]  /*10600*/  SHF.R.U32.HI R9, RZ, 0x3, R9 ;  /* 0x00000003ff097819 */ /* 0x000fe20000011609 */
[----:B------:R-:W-:Y:S01]  /*10610*/  UIMAD.WIDE.U32 UR18, UR10, UR4, URZ ;  /* 0x000000040a1272a5 */ /* 0x000fe2000f8e003f */
[C---:B------:R-:W-:Y:S01]  /*10620*/  LOP3.LUT P0, RZ, R215.reuse, 0x4, RZ, 0xc0, !PT ;  /* 0x00000004d7ff7812 */ /* 0x040fe2000780c0ff */
[----:B------:R-:W-:Y:S01]  /*10630*/  UIMAD UR5, UR10, UR5, UR12 ;  /* 0x000000050a0572a4 */ /* 0x000fe2000f8e020c */
[----:B------:R-:W-:Y:S01]  /*10640*/  LOP3.LUT R9, R8, R9, RZ, 0x3c, !PT ;  /* 0x0000000908097212 */ /* 0x000fe200078e3cff */
[----:B------:R-:W-:Y:S01]  /*10650*/  UIADD3 UR4, UR16, -UR9, URZ ;  /* 0x8000000910047290 */ /* 0x000fe2000fffe03f */
[C---:B------:R-:W-:Y:S01]  /*10660*/  LOP3.LUT P5, RZ, R215.reuse, 0x2, RZ, 0xc0, !PT ;  /* 0x00000002d7ff7812 */ /* 0x040fe200078ac0ff */
[----:B------:R-:W-:Y:S01]  /*10670*/  UIADD3 UR5, UR19, UR5, URZ ;  /* 0x0000000513057290 */ /* 0x000fe2000fffe03f */
[----:B--2---:R-:W-:Y:S01]  /*10680*/  IMAD.U32 R14, RZ, RZ, UR18 ;  /* 0x00000012ff0e7e24 */ /* 0x004fe2000f8e00ff */
[----:B------:R-:W-:Y:S01]  /*10690*/  SEL R12, RZ, 0x2, P0 ;  /* 0x00000002ff0c7807 */ /* 0x000fe20000000000 */
[----:B------:R-:W-:Y:S01]  /*106a0*/  IMAD R213, R60, 0x200, R9 ;  /* 0x000002003cd57824 */ /* 0x000fe200078e0209 */
[----:B------:R-:W-:Y:S01]  /*106b0*/  SEL R8, RZ, 0x4, P5 ;  /* 0x00000004ff087807 */ /* 0x000fe20002800000 */
[----:B------:R-:W-:Y:S01]  /*106c0*/  IMAD.U32 R15, RZ, RZ, UR19 ;  /* 0x00000013ff0f7e24 */ /* 0x000fe2000f8e00ff */
[----:B------:R-:W-:Y:S01]  /*106d0*/  LOP3.LUT P4, RZ, R215, 0x1, RZ, 0xc0, !PT ;  /* 0x00000001d7ff7812 */ /* 0x000fe2000788c0ff */
[----:B------:R-:W-:Y:S01]  /*106e0*/  IMAD.SHL.U32 R213, R213, 0x2, RZ ;  /* 0x00000002d5d57824 */ /* 0x000fe200078e00ff */
[----:B------:R-:W-:Y:S01]  /*106f0*/  LEA R10, P0, R14, R228, 0x5 ;  /* 0x000000e40e0a7211 */ /* 0x000fe200078028ff */
[----:B------:R-:W-:Y:S01]  /*10700*/  IMAD.U32 R11, RZ, RZ, UR5 ;  /* 0x00000005ff0b7e24 */ /* 0x000fe2000f8e00ff */
[----:B------:R-:W-:Y:S01]  /*10710*/  IADD3 R41, R8, R12, R41 ;  /* 0x0000000c08297210 */ /* 0x000fe20007ffe029 */
[--C-:B------:R-:W-:Y:S01]  /*10720*/  IMAD R210, R2, 0x2, R214.reuse ;  /* 0x0000000202d27824 */ /* 0x100fe200078e02d6 */
[C---:B------:R-:W-:Y:S01]  /*10730*/  IADD3 R9, R213.reuse, 0xc080, RZ ;  /* 0x0000c080d5097810 */ /* 0x040fe20007ffe0ff */
[----:B------:R-:W-:Y:S01]  /*10740*/  IMAD.SHL.U32 R218, R0, 0x2, RZ ;  /* 0x0000000200da7824 */ /* 0x000fe200078e00ff */
[----:B------:R-:W-:Y:S01]  /*10750*/  IADD3 R212, R213, 0xc0a0, RZ ;  /* 0x0000c0a0d5d47810 */ /* 0x000fe20007ffe0ff */
[----:B------:R-:W-:Y:S01]  /*10760*/  IMAD R209, R3, 0x2, R214 ;  /* 0x0000000203d17824 */ /* 0x000fe200078e02d6 */
[----:B------:R-:W-:Y:S01]  /*10770*/  LDSM.16.M88.4 R24, [R214+0x10080] ;  /* 0x01008000d618783b */ /* 0x000fe20000000200 */
[----:B------:R-:W-:Y:S01]  /*10780*/  @P1 IADD3 R212, R9, -0x20, RZ ;  /* 0xffffffe009d41810 */ /* 0x000fe20007ffe0ff */
[----:B------:R-:W-:Y:S01]  /*10790*/  IMAD.MOV.U32 R9, RZ, RZ, 0x40 ;  /* 0x00000040ff097424 */ /* 0x000fe200078e00ff */
[----:B------:R-:W-:Y:S01]  /*107a0*/  ISETP.GE.OR P1, PT, R40, UR4, P6 ;  /* 0x0000000428007c0c */ /* 0x000fe2000b726670 */
[----:B------:R-:W1:Y:S01]  /*107b0*/  LDSM.16.M88.4 R28, [R213+0xc080] ;  /* 0x00c08000d51c783b */ /* 0x000e620000000200 */
[----:B------:R-:W-:Y:S01]  /*107c0*/  LEA.HI.X R11, R14, R221, R11, 0x5, P0 ;  /* 0x000000dd0e0b7211 */ /* 0x000fe200000f2c0b */
[----:B------:R-:W-:Y:S01]  /*107d0*/  IMAD R207, R3, 0x2, R210 ;  /* 0x0000000203cf7824 */ /* 0x000fe200078e02d2 */
[----:B------:R-:W-:Y:S01]  /*107e0*/  SEL R8, RZ, 0x8, P4 ;  /* 0x00000008ff087807 */ /* 0x000fe20002000000 */
[----:B------:R-:W-:Y:S01]  /*107f0*/  LDSM.16.M88.4 R12, [R210+0x10080] ;  /* 0x01008000d20c783b */ /* 0x000fe20000000200 */
[----:B------:R-:W-:Y:S01]  /*10800*/  LEA R56, P0, R10, c[0x0][0x1f8], 0x1 ;  /* 0x00007e000a387a11 */ /* 0x000fe200078008ff */
[----:B------:R-:W-:Y:S01]  /*10810*/  UISETP.GT.AND UP0, UPT, UR10, UR6, UPT ;  /* 0x000000060a00728c */ /* 0x000fe2000bf04270 */
[----:B------:R-:W-:Y:S01]  /*10820*/  LOP3.LUT P2, RZ, R43, 0x4, RZ, 0xc0, !PT ;  /* 0x000000042bff7812 */ /* 0x000fe2000784c0ff */
[----:B------:R-:W-:Y:S01]  /*10830*/  IMAD.IADD R8, R8, 0x1, R41 ;  /* 0x0000000108087824 */ /* 0x000fe200078e0229 */
[----:B------:R-:W-:Y:S01]  /*10840*/  LEA.HI.X R57, R10, c[0x0][0x1fc], R11, 0x1, P0 ;  /* 0x00007f000a397a11 */ /* 0x000fe200000f0c0b */
[----:B------:R-:W-:Y:S01]  /*10850*/  LDSM.16.M88.4 R20, [R212] ;  /* 0x00000000d414783b */ /* 0x000fe20000000200 */
[----:B------:R-:W-:Y:S01]  /*10860*/  SEL R0, R9, 0xffffffc0, !P2 ;  /* 0xffffffc009007807 */ /* 0x000fe20005000000 */
[----:B------:R-:W-:Y:S01]  /*10870*/  UIADD3 UR9, UR16, 0x1, -UR9 ;  /* 0x0000000110097890 */ /* 0x000fe2000fffe809 */
[C---:B------:R-:W-:Y:S01]  /*10880*/  LOP3.LUT P2, RZ, R8.reuse, 0x2, RZ, 0xc0, !PT ;  /* 0x0000000208ff7812 */ /* 0x040fe2000784c0ff */
[----:B------:R-:W2:Y:S01]  /*10890*/  LDSM.16.M88.4 R44, [R213+0xc880] ;  /* 0x00c88000d52c783b */ /* 0x000ea20000000200 */
[----:B------:R-:W-:Y:S01]  /*108a0*/  LOP3.LUT P0, RZ, R8, 0x8, RZ, 0xc0, !PT ;  /* 0x0000000808ff7812 */ /* 0x000fe2000780c0ff */
[----:B------:R-:W-:Y:S01]  /*108b0*/  IMAD.IADD R208, R213, 0x1, R0 ;  /* 0x00000001d5d07824 */ /* 0x000fe200078e0200 */
[C---:B------:R-:W-:Y:S01]  /*108c0*/  ISETP.GE.OR P2, PT, R40.reuse, UR4, !P2 ;  /* 0x0000000428007c0c */ /* 0x040fe2000d746670 */
[----:B------:R-:W3:Y:S01]  /*108d0*/  LDSM.16.M88.4 R48, [R212+0x800] ;  /* 0x00080000d430783b */ /* 0x000ee20000000200 */
[----:B------:R-:W-:Y:S01]  /*108e0*/  ISETP.GE.OR P0, PT, R40, UR4, !P0 ;  /* 0x0000000428007c0c */ /* 0x000fe2000c706670 */
[----:B------:R-:W-:Y:S01]  /*108f0*/  IMAD.IADD R202, R0, 0x1, R212 ;  /* 0x0000000100ca7824 */ /* 0x000fe200078e02d4 */
[----:B------:R-:W-:Y:S01]  /*10900*/  LEA.HI R67, R67, R64, RZ, 0x2 ;  /* 0x0000004043437211 */ /* 0x000fe200078f10ff */
[----:B------:R-:W-:Y:S01]  /*10910*/  @!PT LDS RZ, [RZ] ;  /* 0x00000000fffff984 */ /* 0x000fe20000000800 */
[----:B------:R-:W-:Y:S01]  /*10920*/  @!PT LDS RZ, [RZ] ;  /* 0x00000000fffff984 */ /* 0x000fe20000000800 */
[----:B------:R-:W-:Y:S01]  /*10930*/  @!PT LDS RZ, [RZ] ;  /* 0x00000000fffff984 */ /* 0x000fe20000000800 */
[----:B------:R4:W-:Y:S01]  /*10940*/  LDGSTS.E.BYPASS.LTC128B.128 [R218+0x8080], [R56.64], !P1 ;  /* 0x0808000038da7fae */ /* 0x0009e2000c901d5e */
[----:B------:R-:W-:Y:S01]  /*10950*/  LOP3.LUT P1, RZ, R8, 0x4, RZ, 0xc0, !PT ;  /* 0x0000000408ff7812 */ /* 0x000fe2000782c0ff */
[----:B------:R-:W-:Y:S01]  /*10960*/  @UP0 UIADD3 UR5, UR13, -0x2, URZ ;  /* 0xfffffffe0d050890 */ /* 0x000fe2000fffe03f */
[----:B------:R-:W-:Y:S01]  /*10970*/  SHF.R.S32.HI R0, RZ, 0x1f, R73 ;  /* 0x0000001fff007819 */ /* 0x000fe20000011449 */
[----:B------:R-:W-:Y:S01]  /*10980*/  ULDC UR7, c[0x0][0x324] ;  /* 0x0000c90000077ab9 */ /* 0x000fe20000000800 */
[----:B------:R-:W-:Y:S01]  /*10990*/  ISETP.GE.OR P1, PT, R40, UR4, !P1 ;  /* 0x0000000428007c0c */ /* 0x000fe2000cf26670 */
[----:B------:R-:W-:Y:S01]  /*109a0*/  @UP0 USHF.R.S32.HI UR4, URZ, 0x1f, UR5 ;  /* 0x0000001f3f040899 */ /* 0x000fe20008011405 */
[----:B------:R-:W-:Y:S01]  /*109b0*/  LOP3.LUT R67, R67, 0xfffffffc, RZ, 0xc0, !PT ;  /* 0xfffffffc43437812 */ /* 0x000fe200078ec0ff */
[----:B------:R4:W-:Y:S01]  /*109c0*/  LDGSTS.E.BYPASS.LTC128B.128 [R218+0x9080], [R56.64+0x80], !P2 ;  /* 0x0908008038da7fae */ /* 0x0009e2000d101d5e */
[----:B------:R-:W-:Y:S01]  /*109d0*/  PLOP3.LUT P3, PT, PT, PT, UP0, 0x80, 0x0 ;  /* 0x000000000000781c */ /* 0x000fe20003f6f008 */
[----:B------:R-:W-:Y:S01]  /*109e0*/  ULOP3.LUT UR7, URZ, UR7, URZ, 0x33, !UPT ;  /* 0x000000073f077292 */ /* 0x000fe2000f8e333f */
[----:B------:R-:W-:-:S02]  /*109f0*/  LEA.HI R0, R0, R73, RZ, 0x3 ;  /* 0x0000004900007211 */ /* 0x000fc400078f18ff */
[----:B------:R-:W-:Y:S02]  /*10a00*/  PLOP3.LUT P2, PT, PT, PT, UP0, 0x80, 0x0 ;  /* 0x000000000000781c */ /* 0x000fe40003f4f008 */
[C---:B------:R-:W-:Y:S02]  /*10a10*/  IADD3 R203, R212.reuse, 0x800, RZ ;  /* 0x00000800d4cb7810 */ /* 0x040fe40007ffe0ff */
[C---:B------:R-:W-:Y:S01]  /*10a20*/  IADD3 R201, R212.reuse, 0x1000, RZ ;  /* 0x00001000d4c97810 */ /* 0x040fe20007ffe0ff */
[----:B-1----:R-:W-:Y:S01]  /*10a30*/  HMMA.16816.F32.BF16 R16, R24, R28, RZ ;  /* 0x0000001c1810723c */ /* 0x002fe200000418ff */
[----:B------:R4:W-:Y:S01]  /*10a40*/  LDGSTS.E.BYPASS.LTC128B.128 [R218+0xa080], [R56.64+0x100], !P1 ;  /* 0x0a08010038da7fae */ /* 0x0009e2000c901d5e */
[----:B------:R-:W-:Y:S02]  /*10a50*/  PLOP3.LUT P1, PT, PT, PT, UP0, 0x80, 0x0 ;  /* 0x000000000000781c */ /* 0x000fe40003f2f008 */
[----:B------:R-:W-:Y:S01]  /*10a60*/  IADD3 R200, R212, 0x1800, RZ ;  /* 0x00001800d4c87810 */ /* 0x000fe20007ffe0ff */
[----:B------:R4:W-:Y:S01]  /*10a70*/  LDGSTS.E.BYPASS.LTC128B.128 [R218+0xb080], [R56.64+0x180], !P0 ;  /* 0x0b08018038da7fae */ /* 0x0009e2000c101d5e */
[----:B------:R-:W-:-:S02]  /*10a80*/  PLOP3.LUT P0, PT, PT, PT, UP0, 0x80, 0x0 ;  /* 0x000000000000781c */ /* 0x000fc40003f0f008 */
[C---:B------:R-:W-:Y:S01]  /*10a90*/  HMMA.16816.F32.BF16 R28, R24.reuse, R30, RZ ;  /* 0x0000001e181c723c */ /* 0x040fe200000418ff */
[----:B------:R-:W-:Y:S01]  /*10aa0*/  LDSM.16.M88.4 R52, [R209+0x10080] ;  /* 0x01008000d134783b */ /* 0x000fe20000000200 */
[C---:B------:R-:W-:Y:S02]  /*10ab0*/  IADD3 R199, R212.reuse, 0x2000, RZ ;  /* 0x00002000d4c77810 */ /* 0x040fe40007ffe0ff */
[C---:B------:R-:W-:Y:S01]  /*10ac0*/  IADD3 R198, R212.reuse, 0x2800, RZ ;  /* 0x00002800d4c67810 */ /* 0x040fe20007ffe0ff */
[----:B------:R-:W1:Y:S01]  /*10ad0*/  LDSM.16.M88.4 R8, [R208+0xc080] ;  /* 0x00c08000d008783b */ /* 0x000e620000000200 */
[C---:B------:R-:W-:Y:S02]  /*10ae0*/  IADD3 R197, R212.reuse, 0x3000, RZ ;  /* 0x00003000d4c57810 */ /* 0x040fe40007ffe0ff */
[----:B--2---:R-:W-:Y:S01]  /*10af0*/  HMMA.16816.F32.BF16 R40, R24, R44, RZ ;  /* 0x0000002c1828723c */ /* 0x004fe200000418ff */
[----:B------:R-:W-:Y:S01]  /*10b00*/  LDSM.16.M88.4 R36, [R207+0x10080] ;  /* 0x01008000cf24783b */ /* 0x000fe20000000200 */
[----:B------:R-:W-:-:S03]  /*10b10*/  IADD3 R196, R212, 0x3800, RZ ;  /* 0x00003800d4c47810 */ /* 0x000fc60007ffe0ff */
[----:B------:R-:W2:Y:S03]  /*10b20*/  LDSM.16.M88.4 R32, [R202] ;  /* 0x00000000ca20783b */ /* 0x000ea60000000200 */
[C---:B------:R-:W-:Y:S01]  /*10b30*/  HMMA.16816.F32.BF16 R16, R12.reuse, R20, R16 ;  /* 0x000000140c10723c */ /* 0x040fe20000041810 */
[----:B------:R-:W5:Y:S04]  /*10b40*/  LDSM.16.M88.4 R68, [R208+0xc880] ;  /* 0x00c88000d044783b */ /* 0x000f680000000200 */
[----:B------:R-:W-:Y:S03]  /*10b50*/  LDSM.16.M88.4 R60, [R213+0xd080] ;  /* 0x00d08000d53c783b */ /* 0x000fe60000000200 */
[----:B------:R-:W-:Y:S01]  /*10b60*/  HMMA.16816.F32.BF16 R28, R12, R22, R28 ;  /* 0x000000160c1c723c */ /* 0x000fe2000004181c */
[----:B------:R-:W2:Y:S04]  /*10b70*/  LDSM.16.M88.4 R20, [R214+0x14080] ;  /* 0x01408000d614783b */ /* 0x000ea80000000200 */
[----:B----4-:R-:W4:Y:S03]  /*10b80*/  LDSM.16.M88.4 R56, [R202+0x800] ;  /* 0x00080000ca38783b */ /* 0x010f260000000200 */
[----:B------:R-:W-:Y:S01]  /*10b90*/  HMMA.16816.F32.BF16 R24, R24, R46, RZ ;  /* 0x0000002e1818723c */ /* 0x000fe200000418ff */
[----:B------:R-:W-:Y:S04]  /*10ba0*/  LDSM.16.M88.4 R44, [R212+0x1000] ;  /* 0x00100000d42c783b */ /* 0x000fe80000000200 */
[----:B------:R-:W0:Y:S03]  /*10bb0*/  LDGDEPBAR ;  /* 0x00000000000079af */ /* 0x000e260000000000 */
[----:B---3--:R-:W-:Y:S08]  /*10bc0*/  HMMA.16816.F32.BF16 R40, R12, R48, R40 ;  /* 0x000000300c28723c */ /* 0x008ff00000041828 */
[C---:B-1----:R-:W-:Y:S08]  /*10bd0*/  HMMA.16816.F32.BF16 R16, R52.reuse, R8, R16 ;  /* 0x000000083410723c */ /* 0x042ff00000041810 */
[----:B------:R-:W-:Y:S01]  /*10be0*/  HMMA.16816.F32.BF16 R28, R52, R10, R28 ;  /* 0x0000000a341c723c */ /* 0x000fe2000004181c */
[----:B------:R-:W1:Y:S07]  /*10bf0*/  LDSM.16.M88.4 R8, [R210+0x14080] ;  /* 0x01408000d208783b */ /* 0x000e6e0000000200 */
[----:B------:R-:W-:Y:S01]  /*10c00*/  HMMA.16816.F32.BF16 R12, R12, R50, R24 ;  /* 0x000000320c0c723c */ /* 0x000fe20000041818 */
[----:B------:R-:W3:Y:S04]  /*10c10*/  LDSM.16.M88.4 R48, [R213+0xd880] ;  /* 0x00d88000d530783b */ /* 0x000ee80000000200 */
[----:B------:R-:W-:Y:S03]  /*10c20*/  LDSM.16.M88.4 R24, [R209+0x14080] ;  /* 0x01408000d118783b */ /* 0x000fe60000000200 */
[----:B--2---:R-:W-:Y:S08]  /*10c30*/  HMMA.16816.F32.BF16 R16, R36, R32, R16 ;  /* 0x000000202410723c */ /* 0x004ff00000041810 */
[----:B-----5:R-:W-:Y:S08]  /*10c40*/  HMMA.16816.F32.BF16 R40, R52, R68, R40 ;  /* 0x000000443428723c */ /* 0x020ff00000041828 */
[----:B------:R-:W-:Y:S01]  /*10c50*/  HMMA.16816.F32.BF16 R28, R36, R34, R28 ;  /* 0x00000022241c723c */ /* 0x000fe2000004181c */
[----:B------:R-:W2:Y:S07]  /*10c60*/  LDSM.16.M88.4 R32, [R208+0xd080] ;  /* 0x00d08000d020783b */ /* 0x000eae0000000200 */
[----:B------:R-:W-:Y:S08]  /*10c70*/  HMMA.16816.F32.BF16 R16, R20, R60, R16 ;  /* 0x0000003c1410723c */ /* 0x000ff00000041810 */
[----:B------:R-:W-:Y:S01]  /*10c80*/  HMMA.16816.F32.BF16 R52, R52, R70, R12 ;  /* 0x000000463434723c */ /* 0x000fe2000004180c */
[----:B------:R-:W5:Y:S04]  /*10c90*/  LDSM.16.M88.4 R68, [R212+0x1800] ;  /* 0x00180000d444783b */ /* 0x000f680000000200 */
[----:B------:R-:W-:Y:S03]  /*10ca0*/  LDSM.16.M88.4 R12, [R207+0x14080] ;  /* 0x01408000cf0c783b */ /* 0x000fe60000000200 */
[----:B----4-:R-:W-:Y:S08]  /*10cb0*/  HMMA.16816.F32.BF16 R40, R36, R56, R40 ;  /* 0x000000382428723c */ /* 0x010ff00000041828 */
[----:B-1----:R-:W-:Y:S08]  /*10cc0*/  HMMA.16816.F32.BF16 R16, R8, R44, R16 ;  /* 0x0000002c0810723c */ /* 0x002ff00000041810 */
[----:B------:R-:W-:Y:S01]  /*10cd0*/  HMMA.16816.F32.BF16 R28, R20, R62, R28 ;  /* 0x0000003e141c723c */ /* 0x000fe2000004181c */
[----:B------:R-:W1:Y:S07]  /*10ce0*/  LDSM.16.M88.4 R60, [R202+0x1000] ;  /* 0x00100000ca3c783b */ /* 0x000e6e0000000200 */
[----:B------:R-:W-:Y:S01]  /*10cf0*/  HMMA.16816.F32.BF16 R52, R36, R58, R52 ;  /* 0x0000003a2434723c */ /* 0x000fe20000041834 */
[----:B------:R-:W4:Y:S04]  /*10d00*/  LDSM.16.M88.4 R56, [R208+0xd880] ;  /* 0x00d88000d038783b */ /* 0x000f280000000200 */
[----:B------:R-:W-:Y:S03]  /*10d10*/  LDSM.16.M88.4 R36, [R214+0x18080] ;  /* 0x01808000d624783b */ /* 0x000fe60000000200 */
[----:B---3--:R-:W-:Y:S08]  /*10d20*/  HMMA.16816.F32.BF16 R40, R20, R48, R40 ;  /* 0x000000301428723c */ /* 0x008ff00000041828 */
[----:B--2---:R-:W-:Y:S08]  /*10d30*/  HMMA.16816.F32.BF16 R16, R24, R32, R16 ;  /* 0x000000201810723c */ /* 0x004ff00000041810 */
[----:B------:R-:W-:Y:S01]  /*10d40*/  HMMA.16816.F32.BF16 R28, R8, R46, R28 ;  /* 0x0000002e081c723c */ /* 0x000fe2000004181c */
[----:B------:R-:W2:Y:S07]  /*10d50*/  LDSM.16.M88.4 R44, [R213+0xe080] ;  /* 0x00e08000d52c783b */ /* 0x000eae0000000200 */
[----:B------:R-:W-:Y:S01]  /*10d60*/  HMMA.16816.F32.BF16 R52, R20, R50, R52 ;  /* 0x000000321434723c */ /* 0x000fe20000041834 */
[----:B------:R-:W3:Y:S04]  /*10d70*/  LDSM.16.M88.4 R48, [R202+0x1800] ;  /* 0x00180000ca30783b */ /* 0x000ee80000000200 */
[----:B------:R-:W-:Y:S03]  /*10d80*/  LDSM.16.M88.4 R20, [R210+0x18080] ;  /* 0x01808000d214783b */ /* 0x000fe60000000200 */
[----:B-----5:R-:W-:Y:S08]  /*10d90*/  HMMA.16816.F32.BF16 R40, R8, R68, R40 ;  /* 0x000000440828723c */ /* 0x020ff00000041828 */
[----:B-1----:R-:W-:Y:S08]  /*10da0*/  HMMA.16816.F32.BF16 R16, R12, R60, R16 ;  /* 0x0000003c0c10723c */ /* 0x002ff00000041810 */
[----:B------:R-:W-:Y:S01]  /*10db0*/  HMMA.16816.F32.BF16 R28, R24, R34, R28 ;  /* 0x00000022181c723c */ /* 0x000fe2000004181c */
[----:B------:R-:W1:Y:S07]  /*10dc0*/  LDSM.16.M88.4 R32, [R212+0x2000] ;  /* 0x00200000d420783b */ /* 0x000e6e0000000200 */
[----:B------:R-:W-:Y:S01]  /*10dd0*/  HMMA.16816.F32.BF16 R52, R8, R70, R52 ;  /* 0x000000460834723c */ /* 0x000fe20000041834 */
[----:B------:R-:W5:Y:S04]  /*10de0*/  LDSM.16.M88.4 R68, [R213+0xe880] ;  /* 0x00e88000d544783b */ /* 0x000f680000000200 */
[----:B------:R-:W-:Y:S03]  /*10df0*/  LDSM.16.M88.4 R8, [R209+0x18080] ;  /* 0x01808000d108783b */ /* 0x000fe60000000200 */
[----:B----4-:R-:W-:Y:S08]  /*10e00*/  HMMA.16816.F32.BF16 R40, R24, R56, R40 ;  /* 0x000000381828723c */ /* 0x010ff00000041828 */
[----:B--2---:R-:W-:Y:S08]  /*10e10*/  HMMA.16816.F32.BF16 R16, R36, R44, R16 ;  /* 0x0000002c2410723c */ /* 0x004ff00000041810 */
[----:B------:R-:W-:Y:S01]  /*10e20*/  HMMA.16816.F32.BF16 R28, R12, R62, R28 ;  /* 0x0000003e0c1c723c */ /* 0x000fe2000004181c */
[----:B------:R-:W2:Y:S07]  /*10e30*/  LDSM.16.M88.4 R60, [R208+0xe080] ;  /* 0x00e08000d03c783b */ /* 0x000eae0000000200 */
[----:B------:R-:W-:Y:S01]  /*10e40*/  HMMA.16816.F32.BF16 R52, R24, R58, R52 ;  /* 0x0000003a1834723c */ /* 0x000fe20000041834 */
[----:B------:R-:W-:Y:S04]  /*10e50*/  LDSM.16.M88.4 R56, [R207+0x18080] ;  /* 0x01808000cf38783b */ /* 0x000fe80000000200 */
[----:B------:R-:W-:Y:S03]  /*10e60*/  LDSM.16.M88.4 R24, [R202+0x2000] ;  /* 0x00200000ca18783b */ /* 0x000fe60000000200 */
[----:B---3--:R-:W-:Y:S08]  /*10e70*/  HMMA.16816.F32.BF16 R40, R12, R48, R40 ;  /* 0x000000300c28723c */ /* 0x008ff00000041828 */
[----:B-1----:R-:W-:Y:S08]  /*10e80*/  HMMA.16816.F32.BF16 R16, R20, R32, R16 ;  /* 0x000000201410723c */ /* 0x002ff00000041810 */
[----:B------:R-:W-:Y:S01]  /*10e90*/  HMMA.16816.F32.BF16 R28, R36, R46, R28 ;  /* 0x0000002e241c723c */ /* 0x000fe2000004181c */
[----:B------:R-:W1:Y:S07]  /*10ea0*/  LDSM.16.M88.4 R44, [R212+0x2800] ;  /* 0x00280000d42c783b */ /* 0x000e6e0000000200 */
[----:B------:R-:W-:Y:S01]  /*10eb0*/  HMMA.16816.F32.BF16 R52, R12, R50, R52 ;  /* 0x000000320c34723c */ /* 0x000fe20000041834 */
[----:B------:R-:W-:Y:S04]  /*10ec0*/  LDSM.16.M88.4 R48, [R214+0x1c080] ;  /* 0x01c08000d630783b */ /* 0x000fe80000000200 */
[----:B------:R-:W-:Y:S03]  /*10ed0*/  LDSM.16.M88.4 R12, [R213+0xf080] ;  /* 0x00f08000d50c783b */ /* 0x000fe60000000200 */
[----:B-----5:R-:W-:Y:S08]  /*10ee0*/  HMMA.16816.F32.BF16 R40, R36, R68, R40 ;  /* 0x000000442428723c */ /* 0x020ff00000041828 */
[----:B--2---:R-:W-:Y:S08]  /*10ef0*/  HMMA.16816.F32.BF16 R16, R8, R60, R16 ;  /* 0x0000003c0810723c */ /* 0x004ff00000041810 */
[----:B------:R-:W-:Y:S01]  /*10f00*/  HMMA.16816.F32.BF16 R28, R20, R34, R28 ;  /* 0x00000022141c723c */ /* 0x000fe2000004181c */
[----:B------:R-:W2:Y:S07]  /*10f10*/  LDSM.16.M88.4 R32, [R208+0xe880] ;  /* 0x00e88000d020783b */ /* 0x000eae0000000200 */
[----:B------:R-:W-:Y:S01]  /*10f20*/  HMMA.16816.F32.BF16 R52, R36, R70, R52 ;  /* 0x000000462434723c */ /* 0x000fe20000041834 */
[----:B------:R-:W3:Y:S04]  /*10f30*/  LDSM.16.M88.4 R68, [R202+0x2800] ;  /* 0x00280000ca44783b */ /* 0x000ee80000000200 */
[----:B------:R-:W-:Y:S03]  /*10f40*/  LDSM.16.M88.4 R36, [R210+0x1c080] ;  /* 0x01c08000d224783b */ /* 0x000fe60000000200 */
[----:B-1----:R-:W-:Y:S08]  /*10f50*/  HMMA.16816.F32.BF16 R40, R20, R44, R40 ;  /* 0x0000002c1428723c */ /* 0x002ff00000041828 */
[----:B------:R-:W-:Y:S08]  /*10f60*/  HMMA.16816.F32.BF16 R16, R56, R24, R16 ;  /* 0x000000183810723c */ /* 0x000ff00000041810 */
[----:B------:R-:W-:Y:S01]  /*10f70*/  HMMA.16816.F32.BF16 R28, R8, R62, R28 ;  /* 0x0000003e081c723c */ /* 0x000fe2000004181c */
[----:B------:R-:W1:Y:S07]  /*10f80*/  LDSM.16.M88.4 R60, [R212+0x3000] ;  /* 0x00300000d43c783b */ /* 0x000e6e0000000200 */
[----:B------:R-:W-:Y:S01]  /*10f90*/  HMMA.16816.F32.BF16 R52, R20, R46, R52 ;  /* 0x0000002e1434723c */ /* 0x000fe20000041834 */
[----:B------:R-:W4:Y:S04]  /*10fa0*/  LDSM.16.M88.4 R44, [R213+0xf880] ;  /* 0x00f88000d52c783b */ /* 0x000f280000000200 */
[----:B------:R-:W-:Y:S03]  /*10fb0*/  LDSM.16.M88.4 R20, [R208+0xf080] ;  /* 0x00f08000d014783b */ /* 0x000fe60000000200 */
[----:B--2---:R-:W-:Y:S08]  /*10fc0*/  HMMA.16816.F32.BF16 R40, R8, R32, R40 ;  /* 0x000000200828723c */ /* 0x004ff00000041828 */
[----:B------:R-:W-:Y:S08]  /*10fd0*/  HMMA.16816.F32.BF16 R16, R48, R12, R16 ;  /* 0x0000000c3010723c */ /* 0x000ff00000041810 */
[----:B------:R-:W-:Y:S01]  /*10fe0*/  HMMA.16816.F32.BF16 R28, R56, R26, R28 ;  /* 0x0000001a381c723c */ /* 0x000fe2000004181c */
[----:B------:R-:W2:Y:S07]  /*10ff0*/  LDSM.16.M88.4 R24, [R209+0x1c080] ;  /* 0x01c08000d118783b */ /* 0x000eae0000000200 */
[----:B------:R-:W-:Y:S01]  /*11000*/  HMMA.16816.F32.BF16 R52, R8, R34, R52 ;  /* 0x000000220834723c */ /* 0x000fe20000041834 */
[----:B------:R-:W5:Y:S04]  /*11010*/  LDSM.16.M88.4 R32, [R212+0x3800] ;  /* 0x00380000d420783b */ /* 0x000f680000000200 */
[----:B------:R-:W-:Y:S03]  /*11020*/  LDSM.16.M88.4 R8, [R207+0x1c080] ;  /* 0x01c08000cf08783b */ /* 0x000fe60000000200 */
[----:B---3--:R-:W-:Y:S08]  /*11030*/  HMMA.16816.F32.BF16 R40, R56, R68, R40 ;  /* 0x000000443828723c */ /* 0x008ff00000041828 */
[----:B-1----:R-:W-:Y:S08]  /*11040*/  HMMA.16816.F32.BF16 R16, R36, R60, R16 ;  /* 0x0000003c2410723c */ /* 0x002ff00000041810 */
[----:B------:R-:W-:Y:S01]  /*11050*/  HMMA.16816.F32.BF16 R28, R48, R14, R28 ;  /* 0x0000000e301c723c */ /* 0x000fe2000004181c */
[----:B------:R-:W1:Y:S07]  /*11060*/  LDSM.16.M88.4 R12, [R202+0x3000] ;  /* 0x00300000ca0c783b */ /* 0x000e6e0000000200 */
[----:B------:R-:W-:Y:S01]  /*11070*/  HMMA.16816.F32.BF16 R52, R56, R70, R52 ;  /* 0x000000463834723c */ /* 0x000fe20000041834 */
[----:B------:R-:W3:Y:S07]  /*11080*/  LDSM.16.M88.4 R56, [R208+0xf880] ;  /* 0x00f88000d038783b */ /* 0x000eee0000000200 */
[----:B----4-:R-:W-:Y:S08]  /*11090*/  HMMA.16816.F32.BF16 R40, R48, R44, R40 ;  /* 0x0000002c3028723c */ /* 0x010ff00000041828 */
[----:B--2---:R-:W-:Y:S08]  /*110a0*/  HMMA.16816.F32.BF16 R16, R24, R20, R16 ;  /* 0x000000141810723c */ /* 0x004ff00000041810 */
[----:B------:R-:W-:Y:S08]  /*110b0*/  HMMA.16816.F32.BF16 R28, R36, R62, R28 ;  /* 0x0000003e241c723c */ /* 0x000ff0000004181c */
[----:B------:R-:W-:Y:S08]  /*110c0*/  HMMA.16816.F32.BF16 R52, R48, R46, R52 ;  /* 0x0000002e3034723c */ /* 0x000ff00000041834 */
[----:B-----5:R-:W-:Y:S07]  /*110d0*/  HMMA.16816.F32.BF16 R40, R36, R32, R40 ;  /* 0x000000202428723c */ /* 0x020fee0000041828 */
[----:B------:R-:W-:Y:S01]  /*110e0*/  @P1 IMAD.MOV.U32 R32, RZ, RZ, R216 ;  /* 0x000000ffff201224 */ /* 0x000fe200078e00d8 */
[----:B-1----:R-:W-:Y:S01]  /*110f0*/  HMMA.16816.F32.BF16 R16, R8, R12, R16 ;  /* 0x0000000c0810723c */ /* 0x002fe20000041810 */
[----:B------:R-:W-:Y:S01]  /*11100*/  @P1 IMAD.MOV.U32 R33, RZ, RZ, R223 ;  /* 0x000000ffff211224 */ /* 0x000fe200078e00df */
[----:B------:R-:W-:-:S03]  /*11110*/  PLOP3.LUT P1, PT, PT, PT, UP3, 0x80, 0x0 ;  /* 0x000000000000781c */ /* 0x000fc60003f2f038 */
[----:B------:R-:W-:Y:S01]  /*11120*/  @P0 IMAD.WIDE.U32 R32, R7, UR5, R32 ;  /* 0x0000000507200c25 */ /* 0x000fe2000f8e0020 */
[----:B------:R-:W-:Y:S01]  /*11130*/  PLOP3.LUT P0, PT, PT, PT, UP0, 0x80, 0x0 ;  /* 0x000000000000781c */ /* 0x000fe20003f0f008 */
[----:B------:R-:W-:Y:S01]  /*11140*/  @UP0 UIMAD UR5, UR11, UR5, URZ ;  /* 0x000000050b0502a4 */ /* 0x000fe2000f8e023f */
[----:B------:R-:W-:Y:S01]  /*11150*/  HMMA.16816.F32.BF16 R28, R24, R22, R28 ;  /* 0x00000016181c723c */ /* 0x000fe2000004181c */
[----:B------:R-:W1:Y:S01]  /*11160*/  LDSM.16.M88.4 R20, [R202+0x3800] ;  /* 0x00380000ca14783b */ /* 0x000e620000000200 */
[----:B------:R-:W-:Y:S01]  /*11170*/  LOP3.LUT R13, R6, 0xffffffe0, RZ, 0xc0, !PT ;  /* 0xffffffe0060d7812 */ /* 0x000fe200078ec0ff */
[----:B------:R-:W-:Y:S01]  /*11180*/  @UP0 UIMAD UR4, UR4, UR8, UR5 ;  /* 0x00000008040402a4 */ /* 0x000fe2000f8e0205 */
[----:B------:R-:W-:Y:S01]  /*11190*/  LOP3.LUT R12, R0, 0xffffff8, RZ, 0xc0, !PT ;  /* 0x0ffffff8000c7812 */ /* 0x000fe200078ec0ff */
[----:B------:R-:W-:-:S04]  /*111a0*/  DEPBAR.LE SB0, 0x0 ;  /* 0x000080000000791a */ /* 0x000fc80000000000 */
[----:B------:R-:W-:Y:S01]  /*111b0*/  HMMA.16816.F32.BF16 R52, R36, R34, R52 ;  /* 0x000000222434723c */ /* 0x000fe20000041834 */
[C---:B------:R-:W-:Y:S01]  /*111c0*/  IMAD.IADD R6, R64.reuse, 0x1, -R13 ;  /* 0x0000000140067824 */ /* 0x040fe200078e0a0d */
[----:B------:R-:W-:Y:S01]  /*111d0*/  @P0 IADD3 R33, R33, UR4, RZ ;  /* 0x0000000421210c10 */ /* 0x000fe2000fffe0ff */
[----:B------:R-:W-:Y:S01]  /*111e0*/  IMAD.IADD R64, R64, 0x1, -R67 ;  /* 0x0000000140407824 */ /* 0x000fe200078e0a43 */
[----:B------:R-:W-:Y:S01]  /*111f0*/  PLOP3.LUT P0, PT, PT, PT, UP3, 0x80, 0x0 ;  /* 0x000000000000781c */ /* 0x000fe20003f0f038 */
[----:B------:R-:W-:Y:S01]  /*11200*/  IMAD.IADD R73, R73, 0x1, -R12 ;  /* 0x0000000149497824 */ /* 0x000fe200078e0a0c */
[----:B------:R-:W-:Y:S01]  /*11210*/  SHF.R.S32.HI R13, RZ, 0x1f, R6 ;  /* 0x0000001fff0d7819 */ /* 0x000fe20000011406 */
[----:B------:R-:W-:Y:S01]  /*11220*/  FMUL.FTZ R16, R16, c[0x0][0x320] ;  /* 0x0000c80010107a20 */ /* 0x000fe20000410000 */
[----:B---3--:R-:W-:Y:S01]  /*11230*/  HMMA.16816.F32.BF16 R40, R24, R56, R40 ;  /* 0x000000381828723c */ /* 0x008fe20000041828 */
[----:B------:R-:W-:Y:S01]  /*11240*/  FMUL.FTZ R7, R17, c[0x0][0x320] ;  /* 0x0000c80011077a20 */ /* 0x000fe20000410000 */
[----:B------:R-:W-:Y:S01]  /*11250*/  LEA.HI R17, R64, R64, RZ, 0x1 ;  /* 0x0000004040117211 */ /* 0x000fe200078f08ff */
[----:B------:R2:W3:Y:S01]  /*11260*/  MUFU.TANH R0, R16 ;  /* 0x0000001000007308 */ /* 0x0004e20000002400 */
[----:B------:R-:W-:Y:S01]  /*11270*/  @P3 LEA R12, P3, R32, c[0x0][0x1c8], 0x1 ;  /* 0x00007200200c3a11 */ /* 0x000fe200078608ff */
[----:B------:R-:W-:Y:S01]  /*11280*/  FMUL.FTZ R19, R19, c[0x0][0x320] ;  /* 0x0000c80013137a20 */ /* 0x000fe20000410000 */
[----:B------:R-:W-:-:S02]  /*11290*/  LOP3.LUT R17, R17, 0x1ffffffe, RZ, 0xc0, !PT ;  /* 0x1ffffffe11117812 */ /* 0x000fc400078ec0ff */
[----:B------:R-:W-:Y:S03]  /*112a0*/  HMMA.16816.F32.BF16 R28, R8, R14, R28 ;  /* 0x0000000e081c723c */ /* 0x000fe6000004181c */
[----:B------:R-:W-:Y:S01]  /*112b0*/  IMAD.IADD R17, R64, 0x1, -R17 ;  /* 0x0000000140117824 */ /* 0x000fe200078e0a11 */
[----:B------:R-:W4:Y:S03]  /*112c0*/  MUFU.TANH R7, R7 ;  /* 0x0000000700077308 */ /* 0x000f260000002400 */
[----:B------:R-:W-:Y:S01]  /*112d0*/  FMUL.FTZ R15, R18, c[0x0][0x320] ;  /* 0x0000c800120f7a20 */ /* 0x000fe20000410000 */
[----:B------:R-:W-:Y:S01]  /*112e0*/  HMMA.16816.F32.BF16 R52, R24, R58, R52 ;  /* 0x0000003a1834723c */ /* 0x000fe20000041834 */
[----:B------:R-:W-:Y:S02]  /*112f0*/  @P2 LEA.HI.X R33, R32, c[0x0][0x1cc], R33, 0x1, P3 ;  /* 0x0000730020212a11 */ /* 0x000fe400018f0c21 */
[----:B--2---:R-:W-:-:S02]  /*11300*/  LEA.HI R16, R13, R6, RZ, 0x2 ;  /* 0x000000060d107211 */ /* 0x004fc400078f10ff */
[----:B------:R-:W-:Y:S01]  /*11310*/  PLOP3.LUT P3, PT, PT, PT, UP0, 0x80, 0x0 ;  /* 0x000000000000781c */ /* 0x000fe20003f6f008 */
[----:B------:R-:W2:Y:S01]  /*11320*/  MUFU.TANH R15, R15 ;  /* 0x0000000f000f7308 */ /* 0x000ea20000002400 */
[----:B------:R-:W-:Y:S01]  /*11330*/  LEA.HI.SX32 R14, R16, UR23, 0x1e ;  /* 0x00000017100e7c11 */ /* 0x000fe2000f8ff2ff */
[----:B-1----:R-:W-:Y:S01]  /*11340*/  HMMA.16816.F32.BF16 R40, R8, R20, R40 ;  /* 0x000000140828723c */ /* 0x002fe20000041828 */
[----:B------:R-:W-:Y:S01]  /*11350*/  BAR.SYNC.DEFER_BLOCKING 0x0 ;  /* 0x0000000000007b1d */ /* 0x000fe20000010000 */
[----:B------:R-:W-:Y:S02]  /*11360*/  PLOP3.LUT P2, PT, PT, PT, UP0, 0x80, 0x0 ;  /* 0x000000000000781c */ /* 0x000fe40003f4f008 */
[----:B------:R-:W-:-:S03]  /*11370*/  IMAD R14, R73, 0x10, R14 ;  /* 0x00000010490e7824 */ /* 0x000fc600078e020e */
[----:B------:R1:W1:Y:S01]  /*11380*/  MUFU.TANH R13, R19 ;  /* 0x00000013000d7308 */ /* 0x0002620000002400 */
[----:B------:R-:W-:Y:S02]  /*11390*/  IMAD R219, R17, 0x8, R14 ;  /* 0x0000000811db7824 */ /* 0x000fe400078e020e */
[----:B------:R-:W-:Y:S01]  /*113a0*/  @P3 IMAD.MOV.U32 R32, RZ, RZ, R12 ;  /* 0x000000ffff203224 */ /* 0x000fe200078e000c */
[----:B------:R-:W-:Y:S01]  /*113b0*/  LOP3.LUT P3, RZ, R215, 0x4, RZ, 0xc0, !PT ;  /* 0x00000004d7ff7812 */ /* 0x000fe2000786c0ff */
[----:B------:R-:W-:Y:S01]  /*113c0*/  @P1 IMAD.HI.U32 R20, R219, c[0x0][0x2c8], RZ ;  /* 0x0000b200db141a27 */ /* 0x000fe200078e00ff */
[----:B------:R-:W-:-:S03]  /*113d0*/  PLOP3.LUT P1, PT, PT, PT, UP0, 0x80, 0x0 ;  /* 0x000000000000781c */ /* 0x000fc60003f2f008 */
[----:B------:R-:W-:Y:S01]  /*113e0*/  IMAD.MOV.U32 R18, RZ, RZ, R219 ;  /* 0x000000ffff127224 */ /* 0x000fe200078e00db */
[----:B------:R-:W-:Y:S01]  /*113f0*/  @P0 SHF.R.U32.HI R18, RZ, c[0x0][0x2cc], R20 ;  /* 0x0000b300ff120a19 */ /* 0x000fe20000011614 */
[----:B------:R-:W-:Y:S01]  /*11400*/  HMMA.16816.F32.BF16 R52, R8, R22, R52 ;  /* 0x000000160834723c */ /* 0x000fe20000041834 */
[----:B------:R-:W-:Y:S01]  /*11410*/  PLOP3.LUT P0, PT, PT, PT, UP0, 0x80, 0x0 ;  /* 0x000000000000781c */ /* 0x000fe20003f0f008 */
[----:B------:R-:W-:Y:S02]  /*11420*/  FMUL.FTZ R17, R29, c[0x0][0x320] ;  /* 0x0000c8001d117a20 */ /* 0x000fe40000410000 */
[----:B------:R-:W-:Y:S02]  /*11430*/  FMUL.FTZ R28, R28, c[0x0][0x320] ;  /* 0x0000c8001c1c7a20 */ /* 0x000fe40000410000 */
[----:B------:R-:W-:Y:S01]  /*11440*/  FMUL.FTZ R12, R40, c[0x0][0x320] ;  /* 0x0000c800280c7a20 */ /* 0x000fe20000410000 */
[----:B------:R-:W-:Y:S01]  /*11450*/  LOP3.LUT R11, R16, 0x7ffffffc, RZ, 0xc0, !PT ;  /* 0x7ffffffc100b7812 */ /* 0x000fe200078ec0ff */
[----:B------:R-:W-:Y:S01]  /*11460*/  IMAD.U32 R23, RZ, RZ, UR9 ;  /* 0x00000009ff177e24 */ /* 0x000fe2000f8e00ff */
[----:B------:R-:W5:Y:S01]  /*11470*/  SHFL.IDX PT, R16, R18, RZ, 0x1c1f ;  /* 0x001c1fff12107589 */ /* 0x000f6200000e0000 */
[----:B------:R-:W-:Y:S01]  /*11480*/  FMUL.FTZ R9, R31, c[0x0][0x320] ;  /* 0x0000c8001f097a20 */ /* 0x000fe20000410000 */
[----:B------:R1:W1:Y:S01]  /*11490*/  MUFU.TANH R14, R28 ;  /* 0x0000001c000e7308 */ /* 0x0002620000002400 */
[----:B------:R-:W-:-:S02]  /*114a0*/  IMAD.IADD R224, R6, 0x1, -R11 ;  /* 0x0000000106e07824 */ /* 0x000fc400078e0a0b */
[----:B------:R-:W-:Y:S01]  /*114b0*/  @!PT LDS RZ, [RZ] ;  /* 0x00000000fffff984 */ /* 0x000fe20000000800 */
[----:B------:R-:W-:Y:S01]  /*114c0*/  @!PT LDS RZ, [RZ] ;  /* 0x00000000fffff984 */ /* 0x000fe20000000800 */
[----:B------:R1:W-:Y:S01]  /*114d0*/  @P0 LDGSTS.E.BYPASS.LTC128B.128 [R218+0xc080], [R32.64], !P6 ;  /* 0x0c08000020da0fae */ /* 0x0003e2000f101d5e */
[----:B------:R-:W-:Y:S01]  /*114e0*/  PLOP3.LUT P0, PT, PT, PT, UP0, 0x80, 0x0 ;  /* 0x000000000000781c */ /* 0x000fe20003f0f008 */
[----:B------:R-:W-:Y:S02]  /*114f0*/  IMAD.SHL.U32 R224, R224, 0x2, RZ ;  /* 0x00000002e0e07824 */ /* 0x000fe400078e00ff */
[----:B------:R-:W-:Y:S01]  /*11500*/  FMUL.FTZ R6, R41, c[0x0][0x320] ;  /* 0x0000c80029067a20 */ /* 0x000fe20000410000 */
[----:B------:R1:W-:Y:S01]  /*11510*/  @P2 LDGSTS.E.BYPASS.LTC128B.128 [R218+0xd080], [R32.64+0x80], !P3 ;  /* 0x0d08008020da2fae */ /* 0x0003e2000d901d5e */
[----:B------:R-:W-:Y:S01]  /*11520*/  FMUL.FTZ R30, R30, c[0x0][0x320] ;  /* 0x0000c8001e1e7a20 */ /* 0x000fe20000410000 */
[----:B------:R-:W-:Y:S01]  /*11530*/  IADD3 R23, R23, -UR28, -R224 ;  /* 0x8000001c17177c10 */ /* 0x000fe2000fffe8e0 */
[----:B------:R-:W1:Y:S01]  /*11540*/  MUFU.TANH R17, R17 ;  /* 0x0000001100117308 */ /* 0x000e620000002400 */
[----:B------:R1:W-:Y:S01]  /*11550*/  @P1 LDGSTS.E.BYPASS.LTC128B.128 [R218+0xe080], [R32.64+0x100], !P5 ;  /* 0x0e08010020da1fae */ /* 0x0003e2000e901d5e */
[----:B------:R-:W-:Y:S01]  /*11560*/  FMUL.FTZ R10, R53, c[0x0][0x320] ;  /* 0x0000c800350a7a20 */ /* 0x000fe20000410000 */
[C---:B------:R-:W-:Y:S01]  /*11570*/  IADD3 R24, R23.reuse, c[0x0][0x328], RZ ;  /* 0x0000ca0017187a10 */ /* 0x040fe20007ffe0ff */
[----:B------:R-:W-:Y:S01]  /*11580*/  FMUL.FTZ R25, R52, c[0x0][0x320] ;  /* 0x0000c80034197a20 */ /* 0x000fe20000410000 */
[----:B------:R-:W-:Y:S01]  /*11590*/  IADD3 R23, R23, UR7, RZ ;  /* 0x0000000717177c10 */ /* 0x000fe2000fffe0ff */
[----:B------:R1:W-:Y:S01]  /*115a0*/  @P0 LDGSTS.E.BYPASS.LTC128B.128 [R218+0xf080], [R32.64+0x180], !P4 ;  /* 0x0f08018020da0fae */ /* 0x0003e2000e101d5e */
[----:B------:R-:W-:Y:S01]  /*115b0*/  PLOP3.LUT P0, PT, PT, PT, UP2, 0x40, 0x0 ;  /* 0x000000000000781c */ /* 0x000fe20003f0e828 */
[----:B------:R1:W1:Y:S01]  /*115c0*/  MUFU.TANH R8, R30 ;  /* 0x0000001e00087308 */ /* 0x0002620000002400 */
[----:B------:R-:W-:Y:S01]  /*115d0*/  IADD3 R11, -R224, UR16, -R5 ;  /* 0x00000010e00b7c10 */ /* 0x000fe2000fffe905 */
[----:B------:R-:W0:Y:S01]  /*115e0*/  LDGDEPBAR ;  /* 0x00000000000079af */ /* 0x000e220000000000 */
[----:B-----5:R-:W-:-:S02]  /*115f0*/  IMAD.IADD R20, R24, 0x1, R16 ;  /* 0x0000000118147824 */ /* 0x020fc400078e0210 */
[----:B------:R-:W-:-:S03]  /*11600*/  IMAD.IADD R26, R23, 0x1, R16 ;  /* 0x00000001171a7824 */ /* 0x000fc600078e0210 */
[----:B------:R-:W1:Y:S01]  /*11610*/  MUFU.TANH R9, R9 ;  /* 0x0000000900097308 */ /* 0x000e620000002400 */
[----:B------:R-:W-:-:S07]  /*11620*/  IMNMX R27, R20, R11, PT ;  /* 0x0000000b141b7217 */ /* 0x000fce0003800200 */
[----:B------:R-:W1:Y:S08]  /*11630*/  MUFU.TANH R12, R12 ;  /* 0x0000000c000c7308 */ /* 0x000e700000002400 */
[----:B------:R-:W1:Y:S08]  /*11640*/  MUFU.TANH R6, R6 ;  /* 0x0000000600067308 */ /* 0x000e700000002400 */
[----:B------:R-:W1:Y:S08]  /*11650*/  MUFU.TANH R10, R10 ;  /* 0x0000000a000a7308 */ /* 0x000e700000002400 */
[----:B------:R-:W1:Y:S01]  /*11660*/  MUFU.TANH R25, R25 ;  /* 0x0000001900197308 */ /* 0x000e620000002400 */
[----:B------:R-:W-:Y:S05]  /*11670*/  @P0 BRA `(.L_x_416) ;  /* 0x0000016000000947 */ /* 0x000fea0003800000 */
[----:B-1234-:R-:W-:Y:S01]  /*11680*/  IMAD.U32 R19, RZ, RZ, UR28 ;  /* 0x0000001cff137e24 */ /* 0x01efe2000f8e00ff */
[----:B------:R-:W-:Y:S04]  /*11690*/  BSSY B0, `(.L_x_417) ;  /* 0x000000f000007945 */ /* 0x000fe80003800000 */
[----:B------:R-:W-:-:S04]  /*116a0*/  IADD3 R20, -R19, UR16, R16 ;  /* 0x0000001013147c10 */ /* 0x000fc8000fffe110 */
        /* <DEDUP_REMOVED lines=9> */
.L_x_418:
[----:B------:R-:W-:-:S04]  /*11740*/  MOV R16, c[0x0][0x32c] ;  /* 0x0000cb0000107a02 */ /* 0x000fc80000000f00 */
[----:B------:R-:W-:-:S13]  /*11750*/  ISETP.NE.AND P0, PT, R16, 0x1, PT ;  /* 0x000000011000780c */ /* 0x000fda0003f05270 */
[----:B------:R-:W-:-:S05]  /*11760*/  @P0 IMAD.HI.U32 R16, R20, c[0x0][0x330], RZ ;  /* 0x0000cc0014100a27 */ /* 0x000fca00078e00ff */
[----:B------:R-:W-:Y:S02]  /*11770*/  @P0 SHF.R.U32.HI R20, RZ, c[0x0][0x334], R16 ;  /* 0x0000cd00ff140a19 */ /* 0x000fe40000011610 */
.L_x_419:
[----:B------:R-:W-:Y:S05]  /*11780*/  BSYNC B0 ;  /* 0x0000000000007941 */ /* 0x000fea0003800000 */
.L_x_417:
[----:B------:R-:W-:-:S04]  /*11790*/  IMAD R19, R20, c[0x0][0x32c], -R5 ;  /* 0x0000cb0014137a24 */ /* 0x000fc800078e0a05 */
[----:B------:R-:W-:-:S05]  /*117a0*/  IMAD.IADD R19, R19, 0x1, -R224 ;  /* 0x0000000113137824 */ /* 0x000fca00078e0ae0 */
[----:B------:R-:W-:Y:S02]  /*117b0*/  IADD3 R16, R19, c[0x0][0x32c], RZ ;  /* 0x0000cb0013107a10 */ /* 0x000fe40007ffe0ff */
[----:B------:R-:W-:Y:S02]  /*117c0*/  IMNMX R26, R26, R19, !PT ;  /* 0x000000131a1a7217 */ /* 0x000fe40007800200 */
[----:B------:R-:W-:Y:S02]  /*117d0*/  IMNMX R27, R27, R16, PT ;  /* 0x000000101b1b7217 */ /* 0x000fe40003800200 */
.L_x_416:
[----:B--234-:R-:W-:Y:S01]  /*117e0*/  ISETP.LT.AND P1, PT, RZ, UR13, PT ;  /* 0x0000000dff007c0c */ /* 0x01cfe2000bf21270 */
[----:B------:R-:W-:Y:S02]  /*117f0*/  FMUL.FTZ R21, R55, c[0x0][0x320] ;  /* 0x0000c80037157a20 */ /* 0x000fe40000410000 */
[----:B------:R-:W-:Y:S01]  /*11800*/  FMUL.FTZ R42, R42, c[0x0][0x320] ;  /* 0x0000c8002a2a7a20 */ /* 0x000fe20000410000 */
[C---:B------:R-:W-:Y:S02]  /*11810*/  ISETP.GT.AND P2, PT, R26.reuse, RZ, P1 ;  /* 0x000000ff1a00720c */ /* 0x040fe40000f44270 */
[----:B------:R-:W-:Y:S01]  /*11820*/  ISETP.GT.AND P0, PT, R26, 0x1, P1 ;  /* 0x000000011a00780c */ /* 0x000fe20000f04270 */
[----:B------:R-:W2:Y:S01]  /*11830*/  MUFU.TANH R21, R21 ;  /* 0x0000001500157308 */ /* 0x000ea20000002400 */
[----:B------:R-:W-:-:S02]  /*11840*/  ISETP.LT.OR P2, PT, R27, 0x1, P2 ;  /* 0x000000011b00780c */ /* 0x000fc40001741670 */
[----:B------:R-:W-:Y:S02]  /*11850*/  ISETP.LT.OR P0, PT, R27, 0x2, P0 ;  /* 0x000000021b00780c */ /* 0x000fe40000701670 */
[----:B-1----:R-:W-:Y:S02]  /*11860*/  FSEL R19, R0, -INF , !P2 ;  /* 0xff80000000137808 */ /* 0x002fe40005000000 */
[C---:B------:R-:W-:Y:S01]  /*11870*/  ISETP.GT.AND P2, PT, R26.reuse, 0x8, P1 ;  /* 0x000000081a00780c */ /* 0x040fe20000f44270 */
[----:B------:R1:W3:Y:S01]  /*11880*/  MUFU.TANH R0, R42 ;  /* 0x0000002a00007308 */ /* 0x0002e20000002400 */
[----:B------:R-:W-:Y:S02]  /*11890*/  FSEL R22, R7, -INF , !P0 ;  /* 0xff80000007167808 */ /* 0x000fe40004000000 */
[----:B------:R-:W-:Y:S01]  /*118a0*/  ISETP.GT.AND P0, PT, R26, 0x9, P1 ;  /* 0x000000091a00780c */ /* 0x000fe20000f04270 */
[----:B------:R4:W5:Y:S01]  /*118b0*/  SHFL.IDX PT, R7, R18, 0x1, 0x1c1f ;  /* 0x003c1f0012077f89 */ /* 0x00096200000e0000 */
[----:B------:R-:W-:-:S02]  /*118c0*/  ISETP.LT.OR P2, PT, R27, 0x9, P2 ;  /* 0x000000091b00780c */ /* 0x000fc40001741670 */
[----:B------:R-:W-:Y:S02]  /*118d0*/  ISETP.LT.OR P0, PT, R27, 0xa, P0 ;  /* 0x0000000a1b00780c */ /* 0x000fe40000701670 */
[----:B------:R-:W-:Y:S02]  /*118e0*/  FSEL R20, R14, -INF , !P2 ;  /* 0xff8000000e147808 */ /* 0x000fe40005000000 */
[C---:B------:R-:W-:Y:S02]  /*118f0*/  ISETP.GT.AND P2, PT, R26.reuse, 0x10, P1 ;  /* 0x000000101a00780c */ /* 0x040fe40000f44270 */
[----:B------:R-:W-:Y:S01]  /*11900*/  FSEL R16, R17, -INF , !P0 ;  /* 0xff80000011107808 */ /* 0x000fe20004000000 */
[----:B------:R-:W-:Y:S01]  /*11910*/  FMUL.FTZ R17, R43, c[0x0][0x320] ;  /* 0x0000c8002b117a20 */ /* 0x000fe20000410000 */
[----:B------:R-:W-:Y:S02]  /*11920*/  ISETP.GT.AND P0, PT, R26, 0x11, P1 ;  /* 0x000000111a00780c */ /* 0x000fe40000f04270 */
[----:B------:R-:W-:-:S02]  /*11930*/  ISETP.LT.OR P2, PT, R27, 0x11, P2 ;  /* 0x000000111b00780c */ /* 0x000fc40001741670 */
[C---:B------:R-:W-:Y:S01]  /*11940*/  ISETP.LT.OR P0, PT, R27.reuse, 0x12, P0 ;  /* 0x000000121b00780c */ /* 0x040fe20000701670 */
[----:B------:R-:W1:Y:S01]  /*11950*/  MUFU.TANH R17, R17 ;  /* 0x0000001100117308 */ /* 0x000e620000002400 */
[----:B------:R-:W-:Y:S02]  /*11960*/  FSEL R14, R12, -INF , !P2 ;  /* 0xff8000000c0e7808 */ /* 0x000fe40005000000 */
[----:B------:R-:W-:Y:S02]  /*11970*/  FSEL R12, R6, -INF , !P0 ;  /* 0xff800000060c7808 */ /* 0x000fe40004000000 */
[----:B------:R-:W-:Y:S01]  /*11980*/  ISETP.GT.AND P0, PT, R26, 0x19, P1 ;  /* 0x000000191a00780c */ /* 0x000fe20000f04270 */
[----:B----4-:R-:W-:Y:S01]  /*11990*/  FMUL.FTZ R18, R54, c[0x0][0x320] ;  /* 0x0000c80036127a20 */ /* 0x010fe20000410000 */
[----:B------:R-:W-:Y:S01]  /*119a0*/  ISETP.GT.AND P3, PT, R26, 0x18, P1 ;  /* 0x000000181a00780c */ /* 0x000fe20000f64270 */
[----:B-----5:R-:W-:Y:S01]  /*119b0*/  IMAD.IADD R24, R24, 0x1, R7 ;  /* 0x0000000118187824 */ /* 0x020fe200078e0207 */
[----:B------:R-:W-:-:S02]  /*119c0*/  ISETP.LT.OR P2, PT, R27, 0x1a, P0 ;  /* 0x0000001a1b00780c */ /* 0x000fc40000741670 */
[----:B------:R-:W-:Y:S01]  /*119d0*/  PLOP3.LUT P0, PT, PT, PT, UP2, 0x40, 0x0 ;  /* 0x000000000000781c */ /* 0x000fe20003f0e828 */
[----:B------:R-:W4:Y:S01]  /*119e0*/  MUFU.TANH R18, R18 ;  /* 0x0000001200127308 */ /* 0x000f220000002400 */
[----:B------:R-:W-:Y:S02]  /*119f0*/  ISETP.LT.OR P3, PT, R27, 0x19, P3 ;  /* 0x000000191b00780c */ /* 0x000fe40001f61670 */
[----:B------:R-:W-:Y:S02]  /*11a00*/  IMNMX R11, R24, R11, PT ;  /* 0x0000000b180b7217 */ /* 0x000fe40003800200 */
[----:B------:R-:W-:Y:S01]  /*11a10*/  FSEL R6, R25, -INF , !P3 ;  /* 0xff80000019067808 */ /* 0x000fe20005800000 */
[----:B------:R-:W-:Y:S01]  /*11a20*/  IMAD.IADD R25, R23, 0x1, R7 ;  /* 0x0000000117197824 */ /* 0x000fe200078e0207 */
[----:B------:R-:W-:-:S05]  /*11a30*/  FSEL R10, R10, -INF , !P2 ;  /* 0xff8000000a0a7808 */ /* 0x000fca0005000000 */
[----:B------:R-:W-:Y:S05]  /*11a40*/  @P0 BRA `(.L_x_420) ;  /* 0x0000016000000947 */ /* 0x000fea0003800000 */
[----:B-123--:R-:W-:Y:S01]  /*11a50*/  IMAD.U32 R24, RZ, RZ, UR28 ;  /* 0x0000001cff187e24 */ /* 0x00efe2000f8e00ff */
        /* <DEDUP_REMOVED lines=11> */
.L_x_422:
[----:B------:R-:W-:-:S04]  /*11b10*/  MOV R7, c[0x0][0x32c] ;  /* 0x0000cb0000077a02 */ /* 0x000fc80000000f00 */
[----:B------:R-:W-:-:S13]  /*11b20*/  ISETP.NE.AND P0, PT, R7, 0x1, PT ;  /* 0x000000010700780c */ /* 0x000fda0003f05270 */
[----:B------:R-:W-:-:S05]  /*11b30*/  @P0 IMAD.HI.U32 R7, R24, c[0x0][0x330], RZ ;  /* 0x0000cc0018070a27 */ /* 0x000fca00078e00ff */
[----:B------:R-:W-:Y:S02]  /*11b40*/  @P0 SHF.R.U32.HI R24, RZ, c[0x0][0x334], R7 ;  /* 0x0000cd00ff180a19 */ /* 0x000fe40000011607 */
.L_x_423:
[----:B------:R-:W-:Y:S05]  /*11b50*/  BSYNC B0 ;  /* 0x0000000000007941 */ /* 0x000fea0003800000 */
.L_x_421:
[----:B------:R-:W-:-:S04]  /*11b60*/  IMAD R5, R24, c[0x0][0x32c], -R5 ;  /* 0x0000cb0018057a24 */ /* 0x000fc800078e0a05 */
[----:B------:R-:W-:-:S05]  /*11b70*/  IMAD.IADD R26, R5, 0x1, -R224 ;  /* 0x00000001051a7824 */ /* 0x000fca00078e0ae0 */
[----:B------:R-:W-:Y:S02]  /*11b80*/  IADD3 R24, R26, c[0x0][0x32c], RZ ;  /* 0x0000cb001a187a10 */ /* 0x000fe40007ffe0ff */
[----:B------:R-:W-:Y:S02]  /*11b90*/  IMNMX R25, R25, R26, !PT ;  /* 0x0000001a19197217 */ /* 0x000fe40007800200 */
[----:B------:R-:W-:Y:S02]  /*11ba0*/  IMNMX R11, R11, R24, PT ;  /* 0x000000180b0b7217 */ /* 0x000fe40003800200 */
.L_x_420:
[----:B-123--:R-:W-:Y:S01]  /*11bb0*/  FMNMX.FTZ R5, R19, R22, !PT ;  /* 0x0000001613057209 */ /* 0x00efe20007810000 */
[----:B------:R-:W-:Y:S01]  /*11bc0*/  IMAD.SHL.U32 R211, R4, 0x2, RZ ;  /* 0x0000000204d37824 */ /* 0x000fe200078e00ff */
[C---:B------:R-:W-:Y:S01]  /*11bd0*/  ISETP.GT.AND P0, PT, R25.reuse, 0x1, P1 ;  /* 0x000000011900780c */ /* 0x040fe20000f04270 */
[----:B------:R-:W-:Y:S01]  /*11be0*/  @UP3 USHF.L.U32 UR21, UR21, 0x7, URZ ;  /* 0x0000000715153899 */ /* 0x000fe2000800063f */
[----:B------:R-:W-:Y:S01]  /*11bf0*/  FMNMX.FTZ R5, R20, R5, !PT ;  /* 0x0000000514057209 */ /* 0x000fe20007810000 */
[--C-:B------:R-:W-:Y:S01]  /*11c00*/  IMAD R206, R2, 0x2, R211.reuse ;  /* 0x0000000202ce7824 */ /* 0x100fe200078e02d3 */
[----:B------:R-:W-:Y:S01]  /*11c10*/  ISETP.GT.AND P3, PT, R25, RZ, P1 ;  /* 0x000000ff1900720c */ /* 0x000fe20000f64270 */
[----:B------:R-:W-:Y:S01]  /*11c20*/  LDSM.16.MT88.4 R140, [R211+0x8080] ;  /* 0x00808000d38c783b */ /* 0x000fe20000004200 */
[----:B------:R-:W-:Y:S01]  /*11c30*/  FMNMX.FTZ R5, R16, R5, !PT ;  /* 0x0000000510057209 */ /* 0x000fe20007810000 */
[----:B------:R-:W-:Y:S01]  /*11c40*/  IMAD R205, R3, 0x2, R211 ;  /* 0x0000000203cd7824 */ /* 0x000fe200078e02d3 */
[----:B------:R-:W-:Y:S01]  /*11c50*/  ISETP.LT.OR P2, PT, R11, 0x2, P0 ;  /* 0x000000020b00780c */ /* 0x000fe20000741670 */
[----:B------:R-:W-:Y:S01]  /*11c60*/  LDSM.16.MT88.4 R132, [R206+0x8080] ;  /* 0x00808000ce84783b */ /* 0x000fe20000004200 */
[----:B------:R-:W-:Y:S01]  /*11c70*/  ISETP.GT.AND P0, PT, R25, 0x8, P1 ;  /* 0x000000081900780c */ /* 0x000fe20000f04270 */
[----:B------:R-:W-:Y:S01]  /*11c80*/  IMAD R204, R3, 0x2, R206 ;  /* 0x0000000203cc7824 */ /* 0x000fe200078e02ce */
[----:B------:R-:W-:Y:S01]  /*11c90*/  FMNMX.FTZ R5, R14, R5, !PT ;  /* 0x000000050e057209 */ /* 0x000fe20007810000 */
[----:B------:R-:W-:Y:S01]  /*11ca0*/  LDSM.16.MT88.4 R40, [R211+0x9080] ;  /* 0x00908000d328783b */ /* 0x000fe20000004200 */
[C---:B------:R-:W-:Y:S01]  /*11cb0*/  ISETP.LT.OR P3, PT, R11.reuse, 0x1, P3 ;  /* 0x000000010b00780c */ /* 0x040fe20001f61670 */
[----:B------:R-:W-:Y:S01]  /*11cc0*/  ULDC.64 UR4, c[0x0][0x2c8] ;  /* 0x0000b20000047ab9 */ /* 0x000fe20000000a00 */
[----:B------:R-:W-:Y:S01]  /*11cd0*/  ISETP.LT.OR P0, PT, R11, 0x9, P0 ;  /* 0x000000090b00780c */ /* 0x000fe20000701670 */
[----:B------:R-:W-:Y:S01]  /*11ce0*/  LDSM.16.MT88.4 R32, [R204+0x8080] ;  /* 0x00808000cc20783b */ /* 0x000fe20000004200 */
[----:B------:R-:W-:Y:S01]  /*11cf0*/  FSEL R23, R13, -INF , !P2 ;  /* 0xff8000000d177808 */ /* 0x000fe20005000000 */
[----:B------:R-:W-:Y:S01]  /*11d00*/  UIMAD.WIDE.U32 UR8, UR21, UR4, URZ ;  /* 0x00000004150872a5 */ /* 0x000fe2000f8e003f */
[----:B------:R-:W-:Y:S01]  /*11d10*/  FMNMX.FTZ R5, R12, R5, !PT ;  /* 0x000000050c057209 */ /* 0x000fe20007810000 */
[----:B------:R-:W-:Y:S01]  /*11d20*/  LDSM.16.MT88.4 R48, [R206+0x9080] ;  /* 0x00908000ce30783b */ /* 0x000fe20000004200 */
[----:B------:R-:W-:Y:S01]  /*11d30*/  ISETP.GT.AND P2, PT, R25, 0x9, P1 ;  /* 0x000000091900780c */ /* 0x000fe20000f44270 */
[----:B------:R-:W-:Y:S01]  /*11d40*/  @UP3 USHF.R.U32.HI UR23, URZ, UR5, UR9 ;  /* 0x000000053f173299 */ /* 0x000fe20008011609 */
[----:B------:R-:W-:Y:S01]  /*11d50*/  FSEL R24, R15, -INF , !P3 ;  /* 0xff8000000f187808 */ /* 0x000fe20005800000 */
[----:B------:R-:W-:Y:S01]  /*11d60*/  LDSM.16.MT88.4 R56, [R205+0x9080] ;  /* 0x00908000cd38783b */ /* 0x000fe20000004200 */
[----:B------:R-:W-:Y:S01]  /*11d70*/  FSEL R7, R8, -INF , !P0 ;  /* 0xff80000008077808 */ /* 0x000fe20004000000 */
[----:B------:R-:W-:Y:S01]  /*11d80*/  UIADD3 UR14, UR14, UR23, URZ ;  /* 0x000000170e0e7290 */ /* 0x000fe2000fffe03f */
[----:B------:R-:W-:Y:S01]  /*11d90*/  FMNMX.FTZ R5, R6, R5, !PT ;  /* 0x0000000506057209 */ /* 0x000fe20007810000 */
[----:B------:R-:W-:Y:S01]  /*11da0*/  LDSM.16.MT88.4 R64, [R204+0x9080] ;  /* 0x00908000cc40783b */ /* 0x000fe20000004200 */
[----:B------:R-:W-:Y:S01]  /*11db0*/  ISETP.GT.AND P0, PT, R25, 0x10, P1 ;  /* 0x000000101900780c */ /* 0x000fe20000f04270 */
[----:B------:R-:W-:Y:S01]  /*11dc0*/  ULDC UR9, c[0x0][0x328] ;  /* 0x0000ca0000097ab9 */ /* 0x000fe20000000800 */
[C---:B------:R-:W-:Y:S01]  /*11dd0*/  ISETP.LT.OR P2, PT, R11.reuse, 0xa, P2 ;  /* 0x0000000a0b00780c */ /* 0x040fe20001741670 */
[----:B------:R-:W-:Y:S01]  /*11de0*/  LDSM.16.MT88.4 R72, [R211+0xa080] ;  /* 0x00a08000d348783b */ /* 0x000fe20000004200 */
[----:B------:R-:W-:Y:S01]  /*11df0*/  FMNMX.FTZ R26, R24, R23, !PT ;  /* 0x00000017181a7209 */ /* 0x000fe20007810000 */
[----:B------:R-:W-:Y:S01]  /*11e00*/  UIADD3 UR13, UR13, -0x2, URZ ;  /* 0xfffffffe0d0d7890 */ /* 0x000fe2000fffe03f */
[----:B------:R-:W-:Y:S01]  /*11e10*/  FMNMX.FTZ R8, R10, R5, !PT ;  /* 0x000000050a087209 */ /* 0x000fe20007810000 */
[----:B------:R-:W-:Y:S01]  /*11e20*/  LDSM.16.MT88.4 R80, [R206+0xa080] ;  /* 0x00a08000ce50783b */ /* 0x000fe20000004200 */
[----:B------:R-:W-:Y:S01]  /*11e30*/  ISETP.LT.OR P0, PT, R11, 0x11, P0 ;  /* 0x000000110b00780c */ /* 0x000fe20000701670 */
[----:B------:R-:W-:Y:S01]  /*11e40*/  UIADD3 UR9, UR14, UR9, URZ ;  /* 0x000000090e097290 */ /* 0x000fe2000fffe03f */
[----:B------:R-:W-:Y:S01]  /*11e50*/  FSEL R5, R9, -INF , !P2 ;  /* 0xff80000009057808 */ /* 0x000fe20005000000 */
[----:B------:R-:W1:Y:S01]  /*11e60*/  SHFL.BFLY PT, R15, R8, 0x2, 0x1f ;  /* 0x0c401f00080f7f89 */ /* 0x000e6200000e0000 */
[----:B------:R-:W-:-:S02]  /*11e70*/  ISETP.GT.AND P3, PT, R25, 0x11, P1 ;  /* 0x000000111900780c */ /* 0x000fc40000f64270 */
[----:B------:R-:W-:Y:S01]  /*11e80*/  FMNMX.FTZ R26, R7, R26, !PT ;  /* 0x0000001a071a7209 */ /* 0x000fe20007810000 */
[----:B------:R-:W-:Y:S01]  /*11e90*/  LDSM.16.MT88.4 R88, [R205+0xa080] ;  /* 0x00a08000cd58783b */ /* 0x000fe20000004200 */
[----:B------:R-:W-:Y:S02]  /*11ea0*/  FSEL R13, R0, -INF , !P0 ;  /* 0xff800000000d7808 */ /* 0x000fe40004000000 */
[----:B------:R-:W-:Y:S01]  /*11eb0*/  ISETP.GT.AND P2, PT, R25, 0x18, P1 ;  /* 0x000000181900780c */ /* 0x000fe20000f44270 */
[----:B------:R-:W-:Y:S01]  /*11ec0*/  LDSM.16.MT88.4 R96, [R204+0xa080] ;  /* 0x00a08000cc60783b */ /* 0x000fe20000004200 */
[----:B------:R-:W-:Y:S02]  /*11ed0*/  ISETP.LT.OR P3, PT, R11, 0x12, P3 ;  /* 0x000000120b00780c */ /* 0x000fe40001f61670 */
[----:B------:R-:W-:Y:S01]  /*11ee0*/  FMNMX.FTZ R0, R5, R26, !PT ;  /* 0x0000001a05007209 */ /* 0x000fe20007810000 */
[----:B------:R-:W-:Y:S01]  /*11ef0*/  LDSM.16.MT88.4 R104, [R211+0xb080] ;  /* 0x00b08000d368783b */ /* 0x000fe20000004200 */
[----:B------:R-:W-:-:S02]  /*11f00*/  ISETP.GT.AND P0, PT, R25, 0x19, P1 ;  /* 0x000000191900780c */ /* 0x000fc40000f04270 */
[----:B------:R-:W-:Y:S01]  /*11f10*/  ISETP.LT.OR P1, PT, R11, 0x19, P2 ;  /* 0x000000190b00780c */ /* 0x000fe20001721670 */
[----:B------:R-:W-:Y:S01]  /*11f20*/  LDSM.16.MT88.4 R112, [R206+0xb080] ;  /* 0x00b08000ce70783b */ /* 0x000fe20000004200 */
[----:B------:R-:W-:Y:S02]  /*11f30*/  FSEL R17, R17, -INF , !P3 ;  /* 0xff80000011117808 */ /* 0x000fe40005800000 */
[----:B------:R-:W-:Y:S01]  /*11f40*/  FMNMX.FTZ R0, R13, R0, !PT ;  /* 0x000000000d007209 */ /* 0x000fe20007810000 */
[----:B------:R-:W-:Y:S01]  /*11f50*/  LDSM.16.MT88.4 R120, [R205+0xb080] ;  /* 0x00b08000cd78783b */ /* 0x000fe20000004200 */
[----:B------:R-:W-:Y:S02]  /*11f60*/  ISETP.LT.OR P0, PT, R11, 0x1a, P0 ;  /* 0x0000001a0b00780c */ /* 0x000fe40000701670 */
[----:B----4-:R-:W-:Y:S01]  /*11f70*/  FSEL R11, R18, -INF , !P1 ;  /* 0xff800000120b7808 */ /* 0x010fe20004800000 */
[----:B------:R-:W-:Y:S01]  /*11f80*/  LDSM.16.MT88.4 R192, [R205+0x8880] ;  /* 0x00888000cdc0783b */ /* 0x000fe20000004200 */
[----:B------:R-:W-:-:S02]  /*11f90*/  FMNMX.FTZ R0, R17, R0, !PT ;  /* 0x0000000011007209 */ /* 0x000fc40007810000 */
[----:B------:R-:W-:Y:S01]  /*11fa0*/  FSEL R9, R21, -INF , !P0 ;  /* 0xff80000015097808 */ /* 0x000fe20004000000 */
[----:B------:R-:W-:Y:S01]  /*11fb0*/  LDSM.16.MT88.4 R188, [R204+0x8880] ;  /* 0x00888000ccbc783b */ /* 0x000fe20000004200 */
[----:B------:R-:W-:Y:S02]  /*11fc0*/  FMNMX.FTZ R0, R11, R0, !PT ;  /* 0x000000000b007209 */ /* 0x000fe40007810000 */
[----:B-1----:R-:W-:Y:S01]  /*11fd0*/  FMNMX.FTZ R25, R8, R15, !PT ;  /* 0x0000000f08197209 */ /* 0x002fe20007810000 */
[----:B------:R-:W-:Y:S01]  /*11fe0*/  LDSM.16.MT88.4 R184, [R211+0x9880] ;  /* 0x00988000d3b8783b */ /* 0x000fe20000004200 */
[----:B------:R-:W-:-:S03]  /*11ff0*/  FMNMX.FTZ R18, R9, R0, !PT ;  /* 0x0000000009127209 */ /* 0x000fc60007810000 */
[----:B------:R-:W1:Y:S04]  /*12000*/  SHFL.BFLY PT, R0, R25, 0x1, 0x1f ;  /* 0x0c201f0019007f89 */ /* 0x000e6800000e0000 */
[----:B------:R-:W2:Y:S04]  /*12010*/  SHFL.BFLY PT, R21, R18, 0x2, 0x1f ;  /* 0x0c401f0012157f89 */ /* 0x000ea800000e0000 */
[----:B------:R-:W-:Y:S04]  /*12020*/  LDSM.16.MT88.4 R180, [R206+0x9880] ;  /* 0x00988000ceb4783b */ /* 0x000fe80000004200 */
[----:B------:R-:W-:Y:S04]  /*12030*/  LDSM.16.MT88.4 R176, [R205+0x9880] ;  /* 0x00988000cdb0783b */ /* 0x000fe80000004200 */
[----:B------:R-:W-:Y:S04]  /*12040*/  LDSM.16.MT88.4 R172, [R204+0x9880] ;  /* 0x00988000ccac783b */ /* 0x000fe80000004200 */
[----:B------:R-:W-:Y:S01]  /*12050*/  LDSM.16.MT88.4 R168, [R211+0xa880] ;  /* 0x00a88000d3a8783b */ /* 0x000fe20000004200 */
[----:B-1----:R-:W-:-:S03]  /*12060*/  FMNMX.FTZ R0, R25, R0, !PT ;  /* 0x0000000019007209 */ /* 0x002fc60007810000 */
[----:B------:R-:W-:Y:S01]  /*12070*/  LDSM.16.MT88.4 R164, [R206+0xa880] ;  /* 0x00a88000cea4783b */ /* 0x000fe20000004200 */
[----:B--2---:R-:W-:Y:S01]  /*12080*/  FMNMX.FTZ R21, R21, R18, !PT ;  /* 0x0000001215157209 */ /* 0x004fe20007810000 */
[C---:B------:R-:W-:Y:S01]  /*12090*/  FMUL.FTZ R15, R0.reuse, c[0x0][0x2d0] ;  /* 0x0000b400000f7a20 */ /* 0x040fe20000410000 */
[----:B------:R-:W-:Y:S01]  /*120a0*/  FSETP.NEU.FTZ.AND P0, PT, R0, -INF , PT ;  /* 0xff8000000000780b */ /* 0x000fe20003f1d000 */
[----:B------:R-:W-:Y:S03]  /*120b0*/  LDSM.16.MT88.4 R160, [R205+0xa880] ;  /* 0x00a88000cda0783b */ /* 0x000fe60000004200 */
[----:B------:R-:W-:Y:S01]  /*120c0*/  FSEL R15, R15, RZ, P0 ;  /* 0x000000ff0f0f7208 */ /* 0x000fe20000000000 */
[----:B------:R-:W1:Y:S04]  /*120d0*/  SHFL.BFLY PT, R148, R21, 0x1, 0x1f ;  /* 0x0c201f0015947f89 */ /* 0x000e6800000e0000 */
[--C-:B------:R-:W-:Y:S01]  /*120e0*/  FFMA.FTZ R226, R19, c[0x0][0x2d0], -R15.reuse ;  /* 0x0000b40013e27a23 */ /* 0x100fe2000001080f */
[----:B------:R-:W-:Y:S01]  /*120f0*/  LDSM.16.MT88.4 R156, [R204+0xa880] ;  /* 0x00a88000cc9c783b */ /* 0x000fe20000004200 */
[----:B------:R-:W-:-:S02]  /*12100*/  FFMA.FTZ R225, R22, c[0x0][0x2d0], -R15 ;  /* 0x0000b40016e17a23 */ /* 0x000fc4000001080f */
[--C-:B------:R-:W-:Y:S01]  /*12110*/  FFMA.FTZ R150, R20, c[0x0][0x2d0], -R15.reuse ;  /* 0x0000b40014967a23 */ /* 0x100fe2000001080f */
[----:B------:R-:W-:Y:S01]  /*12120*/  LDSM.16.MT88.4 R152, [R211+0xb880] ;  /* 0x00b88000d398783b */ /* 0x000fe20000004200 */
[--C-:B------:R-:W-:Y:S01]  /*12130*/  FFMA.FTZ R149, R16, c[0x0][0x2d0], -R15.reuse ;  /* 0x0000b40010957a23 */ /* 0x100fe2000001080f */
[----:B------:R-:W-:Y:S01]  /*12140*/  MUFU.EX2 R226, R226 ;  /* 0x000000e200e27308 */ /* 0x000fe20000000800 */
[--C-:B------:R-:W-:Y:S02]  /*12150*/  FFMA.FTZ R231, R6, c[0x0][0x2d0], -R15.reuse ;  /* 0x0000b40006e77a23 */ /* 0x100fe4000001080f */
[--C-:B------:R-:W-:Y:S02]  /*12160*/  FFMA.FTZ R232, R14, c[0x0][0x2d0], -R15.reuse ;  /* 0x0000b4000ee87a23 */ /* 0x100fe4000001080f */
[--C-:B------:R-:W-:Y:S02]  /*12170*/  FFMA.FTZ R3, R12, c[0x0][0x2d0], -R15.reuse ;  /* 0x0000b4000c037a23 */ /* 0x100fe4000001080f */
[----:B------:R-:W-:Y:S01]  /*12180*/  FFMA.FTZ R234, R10, c[0x0][0x2d0], -R15 ;  /* 0x0000b4000aea7a23 */ /* 0x000fe2000001080f */
[----:B------:R-:W2:Y:S01]  /*12190*/  MUFU.EX2 R225, R225 ;  /* 0x000000e100e17308 */ /* 0x000ea20000000800 */
[----:B-1----:R-:W-:-:S07]  /*121a0*/  FMNMX.FTZ R148, R21, R148, !PT ;  /* 0x0000009415947209 */ /* 0x002fce0007810000 */
[----:B------:R-:W-:Y:S01]  /*121b0*/  MUFU.EX2 R150, R150 ;  /* 0x0000009600967308 */ /* 0x000fe20000000800 */
[C---:B------:R-:W-:Y:S01]  /*121c0*/  FSETP.NEU.FTZ.AND P0, PT, R148.reuse, -INF , PT ;  /* 0xff8000009400780b */ /* 0x040fe20003f1d000 */
[----:B------:R-:W-:-:S05]  /*121d0*/  FMUL.FTZ R8, R148, c[0x0][0x2d0] ;  /* 0x0000b40094087a20 */ /* 0x000fca0000410000 */
[----:B------:R-:W-:Y:S01]  /*121e0*/  FSEL R8, R8, RZ, P0 ;  /* 0x000000ff08087208 */ /* 0x000fe20000000000 */
[----:B------:R-:W1:Y:S01]  /*121f0*/  MUFU.EX2 R149, R149 ;  /* 0x0000009500957308 */ /* 0x000e620000000800 */
[----:B--2---:R-:W-:Y:S01]  /*12200*/  F2FP.BF16.PACK_AB R128, R225, R226 ;  /* 0x000000e2e180723e */ /* 0x004fe200000010ff */
[----:B------:R-:W-:Y:S01]  /*12210*/  FADD.FTZ R225, R226, R225 ;  /* 0x000000e1e2e17221 */ /* 0x000fe20000010000 */
[----:B------:R-:W-:Y:S01]  /*12220*/  PLOP3.LUT P0, PT, PT, PT, UP2, 0x40, 0x0 ;  /* 0x000000000000781c */ /* 0x000fe20003f0e828 */
[--C-:B------:R-:W-:Y:S02]  /*12230*/  FFMA.FTZ R230, R24, c[0x0][0x2d0], -R8.reuse ;  /* 0x0000b40018e67a23 */ /* 0x100fe40000010808 */
[--C-:B------:R-:W-:Y:S01]  /*12240*/  FFMA.FTZ R227, R23, c[0x0][0x2d0], -R8.reuse ;  /* 0x0000b40017e37a23 */ /* 0x100fe20000010808 */
[----:B------:R-:W2:Y:S01]  /*12250*/  LDSM.16.MT88.4 R24, [R205+0x8080] ;  /* 0x00808000cd18783b */ /* 0x000ea20000004200 */
[--C-:B------:R-:W-:Y:S01]  /*12260*/  FFMA.FTZ R151, R7, c[0x0][0x2d0], -R8.reuse ;  /* 0x0000b40007977a23 */ /* 0x100fe20000010808 */
[----:B------:R-:W-:Y:S01]  /*12270*/  MUFU.EX2 R232, R232 ;  /* 0x000000e800e87308 */ /* 0x000fe20000000800 */
[----:B------:R-:W-:-:S02]  /*12280*/  FFMA.FTZ R2, R5, c[0x0][0x2d0], -R8 ;  /* 0x0000b40005027a23 */ /* 0x000fc40000010808 */
[----:B------:R-:W3:Y:S01]  /*12290*/  LDSM.16.MT88.4 R4, [R204+0xb080] ;  /* 0x00b08000cc04783b */ /* 0x000ee20000004200 */
[--C-:B------:R-:W-:Y:S02]  /*122a0*/  FFMA.FTZ R233, R13, c[0x0][0x2d0], -R8.reuse ;  /* 0x0000b4000de97a23 */ /* 0x100fe40000010808 */
[--C-:B------:R-:W-:Y:S01]  /*122b0*/  FFMA.FTZ R236, R17, c[0x0][0x2d0], -R8.reuse ;  /* 0x0000b40011ec7a23 */ /* 0x100fe20000010808 */
[----:B------:R-:W4:Y:S01]  /*122c0*/  LDSM.16.MT88.4 R12, [R211+0x8880] ;  /* 0x00888000d30c783b */ /* 0x000f220000004200 */
[----:B------:R-:W-:Y:S01]  /*122d0*/  MUFU.EX2 R230, R230 ;  /* 0x000000e600e67308 */ /* 0x000fe20000000800 */
[--C-:B------:R-:W-:Y:S01]  /*122e0*/  FFMA.FTZ R235, R11, c[0x0][0x2d0], -R8.reuse ;  /* 0x0000b4000beb7a23 */ /* 0x100fe20000010808 */
[----:B-1----:R-:W-:Y:S01]  /*122f0*/  F2FP.BF16.PACK_AB R130, R149, R150 ;  /* 0x000000969582723e */ /* 0x002fe200000010ff */
[----:B------:R-:W-:Y:S01]  /*12300*/  FFMA.FTZ R238, R9, c[0x0][0x2d0], -R8 ;  /* 0x0000b40009ee7a23 */ /* 0x000fe20000010808 */
[----:B------:R-:W-:Y:S01]  /*12310*/  LDSM.16.MT88.4 R16, [R206+0xb880] ;  /* 0x00b88000ce10783b */ /* 0x000fe20000004200 */
[----:B------:R-:W-:-:S03]  /*12320*/  FADD.FTZ R150, R150, R225 ;  /* 0x000000e196967221 */ /* 0x000fc60000010000 */
[----:B------:R-:W1:Y:S01]  /*12330*/  MUFU.EX2 R227, R227 ;  /* 0x000000e300e37308 */ /* 0x000e620000000800 */
[----:B------:R-:W5:Y:S01]  /*12340*/  LDSM.16.MT88.4 R8, [R206+0x8880] ;  /* 0x00888000ce08783b */ /* 0x000f620000004200 */
[----:B------:R-:W-:-:S06]  /*12350*/  FADD.FTZ R149, R149, R150 ;  /* 0x0000009695957221 */ /* 0x000fcc0000010000 */
[----:B------:R-:W-:Y:S08]  /*12360*/  MUFU.EX2 R151, R151 ;  /* 0x0000009700977308 */ /* 0x000ff00000000800 */
[----:B------:R-:W2:Y:S01]  /*12370*/  MUFU.EX2 R2, R2 ;  /* 0x0000000200027308 */ /* 0x000ea20000000800 */
[----:B-1----:R-:W-:Y:S01]  /*12380*/  F2FP.BF16.PACK_AB R129, R227, R230 ;  /* 0x000000e6e381723e */ /* 0x002fe200000010ff */
[----:B------:R-:W-:-:S06]  /*12390*/  FADD.FTZ R230, R230, R227 ;  /* 0x000000e3e6e67221 */ /* 0x000fcc0000010000 */
[----:B------:R-:W1:Y:S01]  /*123a0*/  MUFU.EX2 R3, R3 ;  /* 0x0000000300037308 */ /* 0x000e620000000800 */
[----:B--2---:R-:W-:-:S07]  /*123b0*/  F2FP.BF16.PACK_AB R131, R2, R151 ;  /* 0x000000970283723e */ /* 0x004fce00000010ff */
[----:B------:R-:W-:Y:S01]  /*123c0*/  MUFU.EX2 R231, R231 ;  /* 0x000000e700e77308 */ /* 0x000fe20000000800 */
[----:B------:R-:W-:-:S04]  /*123d0*/  FADD.FTZ R151, R151, R230 ;  /* 0x000000e697977221 */ /* 0x000fc80000010000 */
[----:B------:R-:W-:Y:S01]  /*123e0*/  FADD.FTZ R2, R2, R151 ;  /* 0x0000009702027221 */ /* 0x000fe20000010000 */
[C---:B------:R-:W-:Y:S02]  /*123f0*/  HMMA.16816.F32.BF16 R144, R128.reuse, R140, RZ ;  /* 0x0000008c8090723c */ /* 0x040fe400000418ff */
[----:B------:R-:W-:Y:S06]  /*12400*/  MUFU.EX2 R234, R234 ;  /* 0x000000ea00ea7308 */ /* 0x000fec0000000800 */
[C---:B------:R-:W-:Y:S02]  /*12410*/  HMMA.16816.F32.BF16 R136, R128.reuse, R132, RZ ;  /* 0x000000848088723c */ /* 0x040fe400000418ff */
[----:B------:R-:W-:Y:S06]  /*12420*/  MUFU.EX2 R233, R233 ;  /* 0x000000e900e97308 */ /* 0x000fec0000000800 */
[C---:B------:R-:W-:Y:S02]  /*12430*/  HMMA.16816.F32.BF16 R140, R128.reuse, R142, RZ ;  /* 0x0000008e808c723c */ /* 0x040fe400000418ff */
[----:B------:R-:W2:Y:S06]  /*12440*/  MUFU.EX2 R236, R236 ;  /* 0x000000ec00ec7308 */ /* 0x000eac0000000800 */
[C---:B------:R-:W-:Y:S02]  /*12450*/  HMMA.16816.F32.BF16 R132, R128.reuse, R134, RZ ;  /* 0x000000868084723c */ /* 0x040fe400000418ff */
[----:B------:R-:W-:Y:S06]  /*12460*/  MUFU.EX2 R235, R235 ;  /* 0x000000eb00eb7308 */ /* 0x000fec0000000800 */
[C---:B------:R-:W-:Y:S02]  /*12470*/  HMMA.16816.F32.BF16 R20, R128.reuse, R24, RZ ;  /* 0x000000188014723c */ /* 0x040fe400000418ff */
[----:B------:R-:W1:Y:S06]  /*12480*/  MUFU.EX2 R238, R238 ;  /* 0x000000ee00ee7308 */ /* 0x000e6c0000000800 */
        /* <DEDUP_REMOVED lines=25> */
[C---:B---3--:R-:W-:Y:S07]  /*12620*/  HMMA.16816.F32.BF16 R124, R128.reuse, R4, RZ ;  /* 0x00000004807c723c */ /* 0x048fee00000418ff */
[----:B-1----:R-:W-:Y:S01]  /*12630*/  F2FP.BF16.PACK_AB R4, R3, R232 ;  /* 0x000000e80304723e */ /* 0x002fe200000010ff */
[----:B------:R-:W-:Y:S01]  /*12640*/  HMMA.16816.F32.BF16 R128, R128, R6, RZ ;  /* 0x000000068080723c */ /* 0x000fe200000418ff */
[----:B--2---:R-:W-:Y:S01]  /*12650*/  F2FP.BF16.PACK_AB R5, R236, R233 ;  /* 0x000000e9ec05723e */ /* 0x004fe200000010ff */
[----:B------:R-:W-:-:S02]  /*12660*/  FADD.FTZ R232, R232, R149 ;  /* 0x00000095e8e87221 */ /* 0x000fc40000010000 */
[----:B------:R-:W-:Y:S02]  /*12670*/  FADD.FTZ R233, R233, R2 ;  /* 0x00000002e9e97221 */ /* 0x000fe40000010000 */
[----:B------:R-:W-:Y:S01]  /*12680*/  FADD.FTZ R232, R3, R232 ;  /* 0x000000e803e87221 */ /* 0x000fe20000010000 */
[----:B------:R-:W-:Y:S01]  /*12690*/  F2FP.BF16.PACK_AB R6, R234, R231 ;  /* 0x000000e7ea06723e */ /* 0x000fe200000010ff */
[----:B------:R-:W-:Y:S01]  /*126a0*/  FADD.FTZ R236, R236, R233 ;  /* 0x000000e9ecec7221 */ /* 0x000fe20000010000 */
[----:B------:R-:W-:Y:S01]  /*126b0*/  F2FP.BF16.PACK_AB R7, R238, R235 ;  /* 0x000000ebee07723e */ /* 0x000fe200000010ff */
[----:B------:R-:W-:Y:S02]  /*126c0*/  FADD.FTZ R231, R231, R232 ;  /* 0x000000e8e7e77221 */ /* 0x000fe40000010000 */
[----:B------:R-:W-:Y:S02]  /*126d0*/  FADD.FTZ R225, R235, R236 ;  /* 0x000000ecebe17221 */ /* 0x000fe40000010000 */
[----:B------:R-:W-:-:S02]  /*126e0*/  FADD.FTZ R226, R234, R231 ;  /* 0x000000e7eae27221 */ /* 0x000fc40000010000 */
[----:B----4-:R-:W-:Y:S01]  /*126f0*/  HMMA.16816.F32.BF16 R144, R4, R12, R144 ;  /* 0x0000000c0490723c */ /* 0x010fe20000041890 */
[----:B------:R-:W-:-:S07]  /*12700*/  FADD.FTZ R225, R238, R225 ;  /* 0x000000e1eee17221 */ /* 0x000fce0000010000 */
[C---:B------:R-:W-:Y:S01]  /*12710*/  HMMA.16816.F32.BF16 R140, R4.reuse, R14, R140 ;  /* 0x0000000e048c723c */ /* 0x040fe2000004188c */
[----:B------:R-:W1:Y:S07]  /*12720*/  LDSM.16.MT88.4 R12, [R205+0xb880] ;  /* 0x00b88000cd0c783b */ /* 0x000e6e0000004200 */
[C---:B-----5:R-:W-:Y:S08]  /*12730*/  HMMA.16816.F32.BF16 R136, R4.reuse, R8, R136 ;  /* 0x000000080488723c */ /* 0x060ff00000041888 */
[C---:B------:R-:W-:Y:S01]  /*12740*/  HMMA.16816.F32.BF16 R132, R4.reuse, R10, R132 ;  /* 0x0000000a0484723c */ /* 0x040fe20000041884 */
[----:B------:R-:W2:Y:S07]  /*12750*/  LDSM.16.MT88.4 R8, [R204+0xb880] ;  /* 0x00b88000cc08783b */ /* 0x000eae0000004200 */
        /* <DEDUP_REMOVED lines=24> */
[C---:B-1----:R-:W-:Y:S08]  /*128e0*/  HMMA.16816.F32.BF16 R116, R4.reuse, R12, R116 ;  /* 0x0000000c0474723c */ /* 0x042ff00000041874 */
[C---:B------:R-:W-:Y:S08]  /*128f0*/  HMMA.16816.F32.BF16 R120, R4.reuse, R14, R120 ;  /* 0x0000000e0478723c */ /* 0x040ff00000041878 */
[C---:B--2---:R-:W-:Y:S08]  /*12900*/  HMMA.16816.F32.BF16 R124, R4.reuse, R8, R124 ;  /* 0x00000008047c723c */ /* 0x044ff0000004187c */
[----:B------:R-:W-:Y:S01]  /*12910*/  HMMA.16816.F32.BF16 R128, R4, R10, R128 ;  /* 0x0000000a0480723c */ /* 0x000fe20000041880 */
[----:B------:R-:W-:Y:S07]  /*12920*/  @P0 BRA `(.L_x_424) ;  /* 0x0000015000000947 */ /* 0x000fee0003800000 */
[----:B------:R-:W-:Y:S01]  /*12930*/  ISETP.LT.AND P0, PT, RZ, UR14, PT ;  /* 0x0000000eff007c0c */ /* 0x000fe2000bf01270 */
[----:B------:R-:W-:-:S02]  /*12940*/  UIADD3 UR10, UR14, -0x1, URZ ;  /* 0xffffffff0e0a7890 */ /* 0x000fc4000fffe03f */
        /* <DEDUP_REMOVED lines=10> */
.L_x_425:
[----:B------:R-:W-:Y:S02]  /*129f0*/  UISETP.NE.AND UP0, UPT, UR8, 0x1, UPT ;  /* 0x000000010800788c */ /* 0x000fe4000bf05270 */
[----:B------:R-:W-:Y:S02]  /*12a00*/  ULDC.64 UR4, c[0x0][0x330] ;  /* 0x0000cc0000047ab9 */ /* 0x000fe40000000a00 */
[----:B------:R-:W-:-:S07]  /*12a10*/  UIMAD.WIDE.U32 UR14, UR10, UR4, URZ ;  /* 0x000000040a0e72a5 */ /* 0x000fce000f8e003f */
[----:B------:R-:W-:Y:S02]  /*12a20*/  @UP0 UMOV UR11, UR15 ;  /* 0x0000000f000b0c82 */ /* 0x000fe40008000000 */
[----:B------:R-:W-:Y:S02]  /*12a30*/  @UP0 USHF.R.U32.HI UR10, URZ, UR5, UR11 ;  /* 0x000000053f0a0299 */ /* 0x000fe4000801160b */
.L_x_426:
[----:B------:R-:W-:Y:S02]  /*12a40*/  ULDC UR4, c[0x0][0x32c] ;  /* 0x0000cb0000047ab9 */ /* 0x000fe40000000800 */
[----:B------:R-:W-:-:S04]  /*12a50*/  UIMAD UR4, UR10, UR8, UR4 ;  /* 0x000000080a0472a4 */ /* 0x000fc8000f8e0204 */
[----:B------:R-:W-:-:S04]  /*12a60*/  UISETP.LT.AND UP0, UPT, UR9, UR4, UPT ;  /* 0x000000040900728c */ /* 0x000fc8000bf01270 */
[----:B------:R-:W-:-:S04]  /*12a70*/  USEL UR9, UR9, UR4, UP0 ;  /* 0x0000000409097287 */ /* 0x000fc80008000000 */
.L_x_424:
[----:B------:R-:W-:-:S04]  /*12a80*/  USHF.R.S32.HI UR4, URZ, 0x1f, UR9 ;  /* 0x0000001f3f047899 */ /* 0x000fc80008011409 */
[----:B------:R-:W-:-:S04]  /*12a90*/  ULEA.HI UR4, UR4, UR9, URZ, 0x5 ;  /* 0x0000000904047291 */ /* 0x000fc8000f8f283f */
[----:B------:R-:W-:-:S04]  /*12aa0*/  USHF.R.S32.HI UR10, URZ, 0x5, UR4 ;  /* 0x000000053f0a7899 */ /* 0x000fc80008011404 */
[----:B------:R-:W-:-:S04]  /*12ab0*/  UISETP.LT.AND UP0, UPT, UR6, UR10, UPT ;  /* 0x0000000a0600728c */ /* 0x000fc8000bf01270 */
[----:B------:R-:W-:-:S04]  /*12ac0*/  USEL UR10, UR6, UR10, !UP0 ;  /* 0x0000000a060a7287 */ /* 0x000fc8000c000000 */
[----:B------:R-:W-:-:S06]  /*12ad0*/  UISETP.GE.AND UP0, UPT, UR13, UR10, UPT ;  /* 0x0000000a0d00728c */ /* 0x000fcc000bf06270 */
[----:B------:R-:W-:-:S13]  /*12ae0*/  PLOP3.LUT P0, PT, PT, PT, UP0, 0x80, 0x0 ;  /* 0x000000000000781c */ /* 0x000fda0003f0f008 */
[----:B------:R-:W-:Y:S05]  /*12af0*/  @!P0 BRA `(.L_x_427) ;  /* 0x00002a9000008947 */ /* 0x000fea0003800000 */
[----:B------:R-:W-:Y:S01]  /*12b00*/  PLOP3.LUT P1, PT, PT, PT, UP3, 0x80, 0x0 ;  /* 0x000000000000781c */ /* 0x000fe20003f2f038 */
[----:B------:R-:W-:Y:S01]  /*12b10*/  IMAD.MOV.U32 R2, RZ, RZ, R148 ;  /* 0x000000ffff027224 */ /* 0x000fe200078e0094 */
[----:B------:R-:W-:Y:S01]  /*12b20*/  PLOP3.LUT P0, PT, PT, PT, UP3, 0x80, 0x0 ;  /* 0x000000000000781c */ /* 0x000fe20003f0f038 */
[----:B------:R-:W-:Y:S01]  /*12b30*/  IMAD.MOV.U32 R3, RZ, RZ, R0 ;  /* 0x000000ffff037224 */ /* 0x000fe200078e0000 */
[----:B------:R-:W-:Y:S02]  /*12b40*/  ULDC.64 UR8, c[0x0][0x208] ;  /* 0x0000820000087ab9 */ /* 0x000fe40000000a00 */
[----:B------:R-:W-:-:S07]  /*12b50*/  ULDC.64 UR4, c[0x0][0x1e0] ;  /* 0x0000780000047ab9 */ /* 0x000fce0000000a00 */
[----:B------:R-:W-:-:S05]  /*12b60*/  @P1 IMAD.HI.U32 R227, R219, c[0x0][0x2c8], RZ ;  /* 0x0000b200dbe31a27 */ /* 0x000fca00078e00ff */
[----:B------:R-:W-:Y:S02]  /*12b70*/  @P0 SHF.R.U32.HI R227, RZ, c[0x0][0x2cc], R227 ;  /* 0x0000b300ffe30a19 */ /* 0x000fe400000116e3 */
.L_x_436:
[----:B------:R-:W-:Y:S04]  /*12b80*/  DEPBAR.LE SB0, 0x0 ;  /* 0x000080000000791a */ /* 0x000fe80000000000 */
[----:B------:R-:W-:Y:S01]  /*12b90*/  BAR.SYNC.DEFER_BLOCKING 0x0 ;  /* 0x0000000000007b1d */ /* 0x000fe20000010000 */
[----:B------:R-:W-:Y:S01]  /*12ba0*/  UISETP.GT.AND UP0, UPT, UR6, UR13, UPT ;  /* 0x0000000d0600728c */ /* 0x000fe2000bf04270 */
[C---:B------:R-:W-:Y:S01]  /*12bb0*/  LOP3.LUT P5, RZ, R215.reuse, 0x2, RZ, 0xc0, !PT ;  /* 0x00000002d7ff7812 */ /* 0x040fe200078ac0ff */
[----:B------:R-:W-:Y:S01]  /*12bc0*/  IMAD.MOV.U32 R234, RZ, RZ, R219 ;  /* 0x000000ffffea7224 */ /* 0x000fe200078e00db */
[C---:B------:R-:W-:Y:S01]  /*12bd0*/  LOP3.LUT P4, RZ, R215.reuse, 0x1, RZ, 0xc0, !PT ;  /* 0x00000001d7ff7812 */ /* 0x040fe2000788c0ff */
[----:B------:R-:W-:Y:S02]  /*12be0*/  IMAD.U32 R233, RZ, RZ, UR28 ;  /* 0x0000001cffe97e24 */ /* 0x000fe4000f8e00ff */
[----:B------:R-:W-:Y:S02]  /*12bf0*/  PLOP3.LUT P0, PT, PT, PT, UP0, 0x80, 0x0 ;  /* 0x000000000000781c */ /* 0x000fe40003f0f008 */
[----:B------:R-:W-:Y:S02]  /*12c00*/  PLOP3.LUT P2, PT, PT, PT, UP0, 0x80, 0x0 ;  /* 0x000000000000781c */ /* 0x000fe40003f4f008 */
[----:B------:R-:W-:Y:S01]  /*12c10*/  PLOP3.LUT P1, PT, PT, PT, UP0, 0x80, 0x0 ;  /* 0x000000000000781c */ /* 0x000fe20003f2f008 */
[----:B------:R-:W-:Y:S01]  /*12c20*/  @!UP0 UIMAD.WIDE.U32 UR14, UR13, UR8, URZ ;  /* 0x000000080d0e82a5 */ /* 0x000fe2000f8e003f */
[----:B------:R-:W-:Y:S01]  /*12c30*/  PLOP3.LUT P3, PT, PT, PT, UP0, 0x80, 0x0 ;  /* 0x000000000000781c */ /* 0x000fe20003f6f008 */
[----:B------:R-:W-:Y:S01]  /*12c40*/  @!UP0 USHF.R.S32.HI UR11, URZ, 0x1f, UR13 ;  /* 0x0000001f3f0b8899 */ /* 0x000fe2000801140d */
[----:B------:R-:W-:Y:S03]  /*12c50*/  LOP3.LUT P3, RZ, R215, 0x4, RZ, 0xc0, !PT ;  /* 0x00000004d7ff7812 */ /* 0x000fe6000786c0ff */
[----:B------:R-:W-:Y:S01]  /*12c60*/  @!UP0 UIMAD UR11, UR11, UR8, URZ ;  /* 0x000000080b0b82a4 */ /* 0x000fe2000f8e023f */
[----:B------:R-:W-:Y:S02]  /*12c70*/  IMAD.U32 R180, RZ, RZ, UR14 ;  /* 0x0000000effb47e24 */ /* 0x000fe4000f8e00ff */
[----:B------:R-:W-:Y:S01]  /*12c80*/  IMAD.U32 R181, RZ, RZ, UR15 ;  /* 0x0000000fffb57e24 */ /* 0x000fe2000f8e00ff */
[----:B------:R-:W-:Y:S01]  /*12c90*/  @!UP0 UIMAD UR11, UR13, UR9, UR11 ;  /* 0x000000090d0b82a4 */ /* 0x000fe2000f8e020b */
[----:B------:R-:W-:Y:S01]  /*12ca0*/  LDSM.16.M88.4 R148, [R214+0x10080] ;  /* 0x01008000d694783b */ /* 0x000fe20000000200 */
[C---:B------:R-:W-:Y:S02]  /*12cb0*/  @!P0 LEA R0, P0, R180.reuse, R228, 0x5 ;  /* 0x000000e4b4008211 */ /* 0x040fe400078028ff */
[----:B------:R-:W-:Y:S02]  /*12cc0*/  @!UP0 UIADD3 UR11, UR15, UR11, URZ ;  /* 0x0000000b0f0b8290 */ /* 0x000fe4000fffe03f */
[----:B------:R-:W1:Y:S04]  /*12cd0*/  LDSM.16.M88.4 R152, [R213+0xc080] ;  /* 0x00c08000d598783b */ /* 0x000e680000000200 */
[----:B------:R-:W-:Y:S01]  /*12ce0*/  IMAD.U32 R181, RZ, RZ, UR11 ;  /* 0x0000000bffb57e24 */ /* 0x000fe2000f8e00ff */
[----:B------:R-:W2:Y:S04]  /*12cf0*/  LDSM.16.M88.4 R156, [R213+0xc880] ;  /* 0x00c88000d59c783b */ /* 0x000ea80000000200 */
[----:B------:R-:W-:Y:S01]  /*12d00*/  @!P2 LEA.HI.X R181, R180, R221, R181, 0x5, P0 ;  /* 0x000000ddb4b5a211 */ /* 0x000fe200000f2cb5 */
[----:B------:R-:W-:Y:S01]  /*12d10*/  LDSM.16.M88.4 R160, [R210+0x10080] ;  /* 0x01008000d2a0783b */ /* 0x000fe20000000200 */
[C---:B------:R-:W-:Y:S02]  /*12d20*/  @!P1 LEA R180, P1, R0.reuse, c[0x0][0x1f8], 0x1 ;  /* 0x00007e0000b49a11 */ /* 0x040fe400078208ff */
[----:B------:R-:W-:Y:S02]  /*12d30*/  PLOP3.LUT P0, PT, PT, PT, UP0, 0x80, 0x0 ;  /* 0x000000000000781c */ /* 0x000fe40003f0f008 */
[----:B------:R-:W3:Y:S01]  /*12d40*/  LDSM.16.M88.4 R164, [R212] ;  /* 0x00000000d4a4783b */ /* 0x000ee20000000200 */
[----:B------:R-:W-:Y:S04]  /*12d50*/  PLOP3.LUT P2, PT, PT, PT, UP0, 0x80, 0x0 ;  /* 0x000000000000781c */ /* 0x000fe80003f4f008 */
[----:B------:R-:W4:Y:S06]  /*12d60*/  LDSM.16.M88.4 R168, [R203] ;  /* 0x00000000cba8783b */ /* 0x000f2c0000000200 */
[----:B------:R-:W-:Y:S02]  /*12d70*/  @!P0 LEA.HI.X R181, R0, c[0x0][0x1fc], R181, 0x1, P1 ;  /* 0x00007f0000b58a11 */ /* 0x000fe400008f0cb5 */
[----:B------:R-:W-:Y:S02]  /*12d80*/  PLOP3.LUT P0, PT, PT, PT, UP0, 0x80, 0x0 ;  /* 0x000000000000781c */ /* 0x000fe40003f0f008 */
[----:B------:R-:W-:Y:S01]  /*12d90*/  PLOP3.LUT P1, PT, PT, PT, UP0, 0x80, 0x0 ;  /* 0x000000000000781c */ /* 0x000fe20003f2f008 */
[C---:B-1----:R-:W-:Y:S10]  /*12da0*/  HMMA.16816.F32.BF16 R4, R148.reuse, R152, RZ ;  /* 0x000000989404723c */ /* 0x042ff400000418ff */
[----:B------:R-:W-:Y:S01]  /*12db0*/  @!PT LDS RZ, [RZ] ;  /* 0x00000000fffff984 */ /* 0x000fe20000000800 */
[----:B------:R-:W-:Y:S01]  /*12dc0*/  @!PT LDS RZ, [RZ] ;  /* 0x00000000fffff984 */ /* 0x000fe20000000800 */
[----:B------:R-:W-:Y:S01]  /*12dd0*/  @!PT LDS RZ, [RZ] ;  /* 0x00000000fffff984 */ /* 0x000fe20000000800 */
[----:B------:R1:W-:Y:S01]  /*12de0*/  @!P0 LDGSTS.E.BYPASS.LTC128B.128 [R218+0x8080], [R180.64], !P6 ;  /* 0x08080000b4da8fae */ /* 0x0003e2000f101d5e */
[----:B------:R-:W-:Y:S01]  /*12df0*/  PLOP3.LUT P0, PT, PT, PT, UP0, 0x80, 0x0 ;  /* 0x000000000000781c */ /* 0x000fe20003f0f008 */
[----:B------:R-:W-:Y:S03]  /*12e00*/  UISETP.GT.AND UP0, UPT, UR13, UR6, UPT ;  /* 0x000000060d00728c */ /* 0x000fe6000bf04270 */
[----:B------:R1:W-:Y:S01]  /*12e10*/  @!P2 LDGSTS.E.BYPASS.LTC128B.128 [R218+0x9080], [R180.64+0x80], !P3 ;  /* 0x09080080b4daafae */ /* 0x0003e2000d901d5e */
[C---:B------:R-:W-:Y:S02]  /*12e20*/  HMMA.16816.F32.BF16 R8, R148.reuse, R154, RZ ;  /* 0x0000009a9408723c */ /* 0x040fe400000418ff */
[----:B------:R-:W-:Y:S02]  /*12e30*/  PLOP3.LUT P3, PT, PT, PT, UP0, 0x80, 0x0 ;  /* 0x000000000000781c */ /* 0x000fe40003f6f008 */
[----:B------:R1:W-:Y:S01]  /*12e40*/  @!P1 LDGSTS.E.BYPASS.LTC128B.128 [R218+0xa080], [R180.64+0x100], !P5 ;  /* 0x0a080100b4da9fae */ /* 0x0003e2000e901d5e */
[----:B------:R-:W-:Y:S02]  /*12e50*/  PLOP3.LUT P2, PT, PT, PT, UP0, 0x80, 0x0 ;  /* 0x000000000000781c */ /* 0x000fe40003f4f008 */
[----:B------:R-:W-:Y:S01]  /*12e60*/  @UP0 UIADD3 UR12, UR13, -0x1, URZ ;  /* 0xffffffff0d0c0890 */ /* 0x000fe2000fffe03f */
[C---:B--2---:R-:W-:Y:S01]  /*12e70*/  HMMA.16816.F32.BF16 R12, R148.reuse, R156, RZ ;  /* 0x0000009c940c723c */ /* 0x044fe200000418ff */
[----:B------:R1:W-:Y:S01]  /*12e80*/  @!P0 LDGSTS.E.BYPASS.LTC128B.128 [R218+0xb080], [R180.64+0x180], !P4 ;  /* 0x0b080180b4da8fae */ /* 0x0003e2000e101d5e */
[----:B------:R-:W-:Y:S01]  /*12e90*/  PLOP3.LUT P0, PT, PT, PT, UP0, 0x80, 0x0 ;  /* 0x000000000000781c */ /* 0x000fe20003f0f008 */
[----:B------:R-:W-:Y:S02]  /*12ea0*/  @UP0 UIMAD.WIDE.U32 UR14, UR12, UR4, URZ ;  /* 0x000000040c0e02a5 */ /* 0x000fe4000f8e003f */
[----:B------:R-:W-:Y:S01]  /*12eb0*/  @UP0 USHF.R.S32.HI UR11, URZ, 0x1f, UR12 ;  /* 0x0000001f3f0b0899 */ /* 0x000fe2000801140c */
[----:B------:R-:W-:Y:S02]  /*12ec0*/  LDSM.16.M88.4 R172, [R209+0x10080] ;  /* 0x01008000d1ac783b */ /* 0x000fe40000000200 */
[----:B------:R-:W-:Y:S01]  /*12ed0*/  HMMA.16816.F32.BF16 R16, R148, R158, RZ ;  /* 0x0000009e9410723c */ /* 0x000fe200000418ff */
[----:B------:R-:W-:Y:S01]  /*12ee0*/  IMAD.U32 R188, RZ, RZ, UR14 ;  /* 0x0000000effbc7e24 */ /* 0x000fe2000f8e00ff */
[----:B------:R-:W-:Y:S01]  /*12ef0*/  @UP0 UIMAD UR11, UR11, UR4, URZ ;  /* 0x000000040b0b02a4 */ /* 0x000fe2000f8e023f */
[----:B------:R-:W2:Y:S01]  /*12f00*/  LDSM.16.M88.4 R176, [R208+0xc080] ;  /* 0x00c08000d0b0783b */ /* 0x000ea20000000200 */
[----:B------:R-:W-:Y:S02]  /*12f10*/  IMAD.U32 R189, RZ, RZ, UR15 ;  /* 0x0000000fffbd7e24 */ /* 0x000fe4000f8e00ff */
[----:B------:R-:W-:Y:S01]  /*12f20*/  @UP0 UIMAD UR11, UR12, UR5, UR11 ;  /* 0x000000050c0b02a4 */ /* 0x000fe2000f8e020b */
[C---:B------:R-:W-:Y:S01]  /*12f30*/  @P0 LEA R190, P1, R188.reuse, R216, 0x5 ;  /* 0x000000d8bcbe0211 */ /* 0x040fe200078228ff */
[C---:B---3--:R-:W-:Y:S01]  /*12f40*/  HMMA.16816.F32.BF16 R4, R160.reuse, R164, R4 ;  /* 0x000000a4a004723c */ /* 0x048fe20000041804 */
[----:B------:R-:W0:Y:S01]  /*12f50*/  LDGDEPBAR ;  /* 0x00000000000079af */ /* 0x000e220000000000 */
[----:B------:R-:W-:Y:S01]  /*12f60*/  PLOP3.LUT P0, PT, PT, PT, UP0, 0x80, 0x0 ;  /* 0x000000000000781c */ /* 0x000fe20003f0f008 */
[----:B------:R-:W-:Y:S03]  /*12f70*/  @UP0 UIADD3 UR11, UR15, UR11, URZ ;  /* 0x0000000b0f0b0290 */ /* 0x000fe6000fffe03f */
[----:B------:R-:W3:Y:S02]  /*12f80*/  LDSM.16.M88.4 R148, [R208+0xc880] ;  /* 0x00c88000d094783b */ /* 0x000ee40000000200 */
[C---:B------:R-:W-:Y:S01]  /*12f90*/  HMMA.16816.F32.BF16 R8, R160.reuse, R166, R8 ;  /* 0x000000a6a008723c */ /* 0x040fe20000041808 */
[----:B------:R-:W-:Y:S01]  /*12fa0*/  IMAD.U32 R231, RZ, RZ, UR11 ;  /* 0x0000000bffe77e24 */ /* 0x000fe2000f8e00ff */
[----:B------:R-:W-:Y:S01]  /*12fb0*/  USHF.L.U32 UR11, UR13, 0x5, URZ ;  /* 0x000000050d0b7899 */ /* 0x000fe2000800063f */
[----:B------:R-:W-:Y:S03]  /*12fc0*/  LDSM.16.M88.4 R152, [R207+0x10080] ;  /* 0x01008000cf98783b */ /* 0x000fe60000000200 */
[----:B------:R-:W-:Y:S02]  /*12fd0*/  @P2 LEA.HI.X R231, R188, R223, R231, 0x5, P1 ;  /* 0x000000dfbce72211 */ /* 0x000fe400008f2ce7 */
[C---:B----4-:R-:W-:Y:S01]  /*12fe0*/  HMMA.16816.F32.BF16 R12, R160.reuse, R168, R12 ;  /* 0x000000a8a00c723c */ /* 0x050fe2000004180c */
[----:B------:R-:W4:Y:S01]  /*12ff0*/  LDSM.16.M88.4 R156, [R202] ;  /* 0x00000000ca9c783b */ /* 0x000f220000000200 */
[----:B------:R-:W-:Y:S02]  /*13000*/  PLOP3.LUT P2, PT, PT, PT, UP0, 0x80, 0x0 ;  /* 0x000000000000781c */ /* 0x000fe40003f4f008 */
[----:B------:R-:W-:Y:S01]  /*13010*/  @P0 LEA R230, P0, R190, c[0x0][0x1c8], 0x1 ;  /* 0x00007200bee60a11 */ /* 0x000fe200078008ff */
[----:B------:R-:W-:Y:S01]  /*13020*/  IMAD.U32 R195, RZ, RZ, UR11 ;  /* 0x0000000bffc37e24 */ /* 0x000fe2000f8e00ff */
[----:B------:R-:W-:Y:S01]  /*13030*/  LDSM.16.M88.4 R164, [R214+0x14080] ;  /* 0x01408000d6a4783b */ /* 0x000fe20000000200 */
[----:B------:R-:W-:Y:S01]  /*13040*/  PLOP3.LUT P1, PT, PT, PT, UP3, 0x80, 0x0 ;  /* 0x000000000000781c */ /* 0x000fe20003f2f038 */
[----:B------:R-:W-:Y:S03]  /*13050*/  HMMA.16816.F32.BF16 R16, R160, R170, R16 ;  /* 0x000000aaa010723c */ /* 0x000fe60000041810 */
[----:B------:R-:W5:Y:S01]  /*13060*/  LDSM.16.M88.4 R160, [R202+0x800] ;  /* 0x00080000caa0783b */ /* 0x000f620000000200 */
[----:B------:R-:W-:Y:S04]  /*13070*/  IADD3 R232, -R224, 0x1, -R195 ;  /* 0x00000001e0e87810 */ /* 0x000fe80007ffe9c3 */
[----:B------:R-:W1:Y:S01]  /*13080*/  LDSM.16.M88.4 R168, [R213+0xd080] ;  /* 0x00d08000d5a8783b */ /* 0x000e620000000200 */
[----:B------:R-:W-:Y:S01]  /*13090*/  @P2 LEA.HI.X R231, R190, c[0x0][0x1cc], R231, 0x1, P0 ;  /* 0x00007300bee72a11 */ /* 0x000fe200000f0ce7 */
[C---:B--2---:R-:W-:Y:S01]  /*130a0*/  HMMA.16816.F32.BF16 R4, R172.reuse, R176, R4 ;  /* 0x000000b0ac04723c */ /* 0x044fe20000041804 */
[----:B------:R-:W-:Y:S02]  /*130b0*/  PLOP3.LUT P2, PT, PT, PT, UP0, 0x80, 0x0 ;  /* 0x000000000000781c */ /* 0x000fe40003f4f008 */
[----:B------:R-:W-:Y:S02]  /*130c0*/  PLOP3.LUT P0, PT, PT, PT, UP0, 0x80, 0x0 ;  /* 0x000000000000781c */ /* 0x000fe40003f0f008 */
[----:B------:R-:W-:Y:S01]  /*130d0*/  PLOP3.LUT P0, PT, PT, PT, UP0, 0x80, 0x0 ;  /* 0x000000000000781c */ /* 0x000fe20003f0f008 */
[----:B------:R-:W-:Y:S01]  /*130e0*/  @P1 IMAD.MOV.U32 R234, RZ, RZ, R227 ;  /* 0x000000ffffea1224 */ /* 0x000fe200078e00e3 */
[----:B------:R-:W-:Y:S01]  /*130f0*/  PLOP3.LUT P1, PT, PT, PT, UP0, 0x80, 0x0 ;  /* 0x000000000000781c */ /* 0x000fe20003f2f008 */
[C---:B------:R-:W-:Y:S01]  /*13100*/  HMMA.16816.F32.BF16 R8, R172.reuse, R178, R8 ;  /* 0x000000b2ac08723c */ /* 0x040fe20000041808 */
[----:B------:R-:W-:Y:S03]  /*13110*/  LDSM.16.M88.4 R176, [R201] ;  /* 0x00000000c9b0783b */ /* 0x000fe60000000200 */
[----:B------:R-:W-:Y:S02]  /*13120*/  IADD3 R233, -R233, UR16, R232 ;  /* 0x00000010e9e97c10 */ /* 0x000fe4000fffe1e8 */
[----:B------:R-:W-:Y:S02]  /*13130*/  SHFL.IDX PT, R235, R234, RZ, 0x1c1f ;  /* 0x001c1fffeaeb7589 */ /* 0x000fe400000e0000 */
[C---:B---3--:R-:W-:Y:S04]  /*13140*/  HMMA.16816.F32.BF16 R12, R172.reuse, R148, R12 ;  /* 0x00000094ac0c723c */ /* 0x048fe8000004180c */
[----:B------:R-:W-:Y:S04]  /*13150*/  IADD3 R232, R233, c[0x0][0x328], RZ ;  /* 0x0000ca00e9e87a10 */ /* 0x000fe80007ffe0ff */
[----:B------:R-:W-:Y:S01]  /*13160*/  HMMA.16816.F32.BF16 R16, R172, R150, R16 ;  /* 0x00000096ac10723c */ /* 0x000fe20000041810 */
[----:B------:R-:W2:Y:S05]  /*13170*/  LDSM.16.M88.4 R148, [R213+0xd880] ;  /* 0x00d88000d594783b */ /* 0x000eaa0000000200 */
[----:B------:R-:W3:Y:S02]  /*13180*/  LDSM.16.M88.4 R172, [R210+0x14080] ;  /* 0x01408000d2ac783b */ /* 0x000ee40000000200 */
[C---:B----4-:R-:W-:Y:S08]  /*13190*/  HMMA.16816.F32.BF16 R4, R152.reuse, R156, R4 ;  /* 0x0000009c9804723c */ /* 0x050ff00000041804 */
[C---:B------:R-:W-:Y:S01]  /*131a0*/  HMMA.16816.F32.BF16 R8, R152.reuse, R158, R8 ;  /* 0x0000009e9808723c */ /* 0x040fe20000041808 */
[----:B------:R-:W-:Y:S07]  /*131b0*/  LDSM.16.M88.4 R156, [R209+0x14080] ;  /* 0x01408000d19c783b */ /* 0x000fee0000000200 */
[C---:B-----5:R-:W-:Y:S08]  /*131c0*/  HMMA.16816.F32.BF16 R12, R152.reuse, R160, R12 ;  /* 0x000000a0980c723c */ /* 0x060ff0000004180c */
[----:B------:R-:W-:Y:S01]  /*131d0*/  HMMA.16816.F32.BF16 R16, R152, R162, R16 ;  /* 0x000000a29810723c */ /* 0x000fe20000041810 */
[----:B------:R-:W4:Y:S05]  /*131e0*/  LDSM.16.M88.4 R152, [R200] ;  /* 0x00000000c898783b */ /* 0x000f2a0000000200 */
[----:B------:R-:W5:Y:S02]  /*131f0*/  LDSM.16.M88.4 R160, [R208+0xd080] ;  /* 0x00d08000d0a0783b */ /* 0x000f640000000200 */
[C---:B-1----:R-:W-:Y:S08]  /*13200*/  HMMA.16816.F32.BF16 R4, R164.reuse, R168, R4 ;  /* 0x000000a8a404723c */ /* 0x042ff00000041804 */
[C---:B------:R-:W-:Y:S01]  /*13210*/  HMMA.16816.F32.BF16 R8, R164.reuse, R170, R8 ;  /* 0x000000aaa408723c */ /* 0x040fe20000041808 */
[----:B------:R-:W-:Y:S07]  /*13220*/  LDSM.16.M88.4 R168, [R202+0x1000] ;  /* 0x00100000caa8783b */ /* 0x000fee0000000200 */
[C---:B--2---:R-:W-:Y:S08]  /*13230*/  HMMA.16816.F32.BF16 R12, R164.reuse, R148, R12 ;  /* 0x00000094a40c723c */ /* 0x044ff0000004180c */
[----:B------:R-:W-:Y:S01]  /*13240*/  HMMA.16816.F32.BF16 R16, R164, R150, R16 ;  /* 0x00000096a410723c */ /* 0x000fe20000041810 */
[----:B------:R-:W1:Y:S05]  /*13250*/  LDSM.16.M88.4 R148, [R208+0xd880] ;  /* 0x00d88000d094783b */ /* 0x000e6a0000000200 */
[----:B------:R-:W2:Y:S02]  /*13260*/  LDSM.16.M88.4 R164, [R207+0x14080] ;  /* 0x01408000cfa4783b */ /* 0x000ea40000000200 */
[C---:B---3--:R-:W-:Y:S08]  /*13270*/  HMMA.16816.F32.BF16 R4, R172.reuse, R176, R4 ;  /* 0x000000b0ac04723c */ /* 0x048ff00000041804 */
[C---:B------:R-:W-:Y:S01]  /*13280*/  HMMA.16816.F32.BF16 R8, R172.reuse, R178, R8 ;  /* 0x000000b2ac08723c */ /* 0x040fe20000041808 */
[----:B------:R-:W-:Y:S07]  /*13290*/  LDSM.16.M88.4 R176, [R213+0xe080] ;  /* 0x00e08000d5b0783b */ /* 0x000fee0000000200 */
[C---:B----4-:R-:W-:Y:S08]  /*132a0*/  HMMA.16816.F32.BF16 R12, R172.reuse, R152, R12 ;  /* 0x00000098ac0c723c */ /* 0x050ff0000004180c */
[----:B------:R-:W-:Y:S01]  /*132b0*/  HMMA.16816.F32.BF16 R16, R172, R154, R16 ;  /* 0x0000009aac10723c */ /* 0x000fe20000041810 */
[----:B------:R-:W3:Y:S05]  /*132c0*/  LDSM.16.M88.4 R152, [R202+0x1800] ;  /* 0x00180000ca98783b */ /* 0x000eea0000000200 */
[----:B------:R-:W4:Y:S02]  /*132d0*/  LDSM.16.M88.4 R172, [R214+0x18080] ;  /* 0x01808000d6ac783b */ /* 0x000f240000000200 */
[C---:B-----5:R-:W-:Y:S08]  /*132e0*/  HMMA.16816.F32.BF16 R4, R156.reuse, R160, R4 ;  /* 0x000000a09c04723c */ /* 0x060ff00000041804 */
[C---:B------:R-:W-:Y:S01]  /*132f0*/  HMMA.16816.F32.BF16 R8, R156.reuse, R162, R8 ;  /* 0x000000a29c08723c */ /* 0x040fe20000041808 */
[----:B------:R-:W-:Y:S07]  /*13300*/  LDSM.16.M88.4 R160, [R199] ;  /* 0x00000000c7a0783b */ /* 0x000fee0000000200 */
[C---:B-1----:R-:W-:Y:S08]  /*13310*/  HMMA.16816.F32.BF16 R12, R156.reuse, R148, R12 ;  /* 0x000000949c0c723c */ /* 0x042ff0000004180c */
[----:B------:R-:W-:Y:S01]  /*13320*/  HMMA.16816.F32.BF16 R16, R156, R150, R16 ;  /* 0x000000969c10723c */ /* 0x000fe20000041810 */
[----:B------:R-:W1:Y:S05]  /*13330*/  LDSM.16.M88.4 R148, [R213+0xe880] ;  /* 0x00e88000d594783b */ /* 0x000e6a0000000200 */
[----:B------:R-:W5:Y:S02]  /*13340*/  LDSM.16.M88.4 R156, [R210+0x18080] ;  /* 0x01808000d29c783b */ /* 0x000f640000000200 */
[C---:B--2---:R-:W-:Y:S08]  /*13350*/  HMMA.16816.F32.BF16 R4, R164.reuse, R168, R4 ;  /* 0x000000a8a404723c */ /* 0x044ff00000041804 */
[C---:B------:R-:W-:Y:S01]  /*13360*/  HMMA.16816.F32.BF16 R8, R164.reuse, R170, R8 ;  /* 0x000000aaa408723c */ /* 0x040fe20000041808 */
[----:B------:R-:W-:Y:S07]  /*13370*/  LDSM.16.M88.4 R168, [R208+0xe080] ;  /* 0x00e08000d0a8783b */ /* 0x000fee0000000200 */
[C---:B---3--:R-:W-:Y:S08]  /*13380*/  HMMA.16816.F32.BF16 R12, R164.reuse, R152, R12 ;  /* 0x00000098a40c723c */ /* 0x048ff0000004180c */
[----:B------:R-:W-:Y:S01]  /*13390*/  HMMA.16816.F32.BF16 R16, R164, R154, R16 ;  /* 0x0000009aa410723c */ /* 0x000fe20000041810 */
[----:B------:R-:W2:Y:S05]  /*133a0*/  LDSM.16.M88.4 R152, [R198] ;  /* 0x00000000c698783b */ /* 0x000eaa0000000200 */
[----:B------:R-:W3:Y:S02]  /*133b0*/  LDSM.16.M88.4 R164, [R209+0x18080] ;  /* 0x01808000d1a4783b */ /* 0x000ee40000000200 */
[C---:B----4-:R-:W-:Y:S08]  /*133c0*/  HMMA.16816.F32.BF16 R4, R172.reuse, R176, R4 ;  /* 0x000000b0ac04723c */ /* 0x050ff00000041804 */
[C---:B------:R-:W-:Y:S01]  /*133d0*/  HMMA.16816.F32.BF16 R8, R172.reuse, R178, R8 ;  /* 0x000000b2ac08723c */ /* 0x040fe20000041808 */
[----:B------:R-:W-:Y:S07]  /*133e0*/  LDSM.16.M88.4 R176, [R202+0x2000] ;  /* 0x00200000cab0783b */ /* 0x000fee0000000200 */
[C---:B-1----:R-:W-:Y:S08]  /*133f0*/  HMMA.16816.F32.BF16 R12, R172.reuse, R148, R12 ;  /* 0x00000094ac0c723c */ /* 0x042ff0000004180c */
[----:B------:R-:W-:Y:S01]  /*13400*/  HMMA.16816.F32.BF16 R16, R172, R150, R16 ;  /* 0x00000096ac10723c */ /* 0x000fe20000041810 */
[----:B------:R-:W1:Y:S05]  /*13410*/  LDSM.16.M88.4 R148, [R208+0xe880] ;  /* 0x00e88000d094783b */ /* 0x000e6a0000000200 */
[----:B------:R-:W4:Y:S02]  /*13420*/  LDSM.16.M88.4 R172, [R207+0x18080] ;  /* 0x01808000cfac783b */ /* 0x000f240000000200 */
[C---:B-----5:R-:W-:Y:S08]  /*13430*/  HMMA.16816.F32.BF16 R4, R156.reuse, R160, R4 ;  /* 0x000000a09c04723c */ /* 0x060ff00000041804 */
[C---:B------:R-:W-:Y:S01]  /*13440*/  HMMA.16816.F32.BF16 R8, R156.reuse, R162, R8 ;  /* 0x000000a29c08723c */ /* 0x040fe20000041808 */
[----:B------:R-:W-:Y:S07]  /*13450*/  LDSM.16.M88.4 R160, [R213+0xf080] ;  /* 0x00f08000d5a0783b */ /* 0x000fee0000000200 */
[C---:B--2---:R-:W-:Y:S08]  /*13460*/  HMMA.16816.F32.BF16 R12, R156.reuse, R152, R12 ;  /* 0x000000989c0c723c */ /* 0x044ff0000004180c */
[----:B------:R-:W-:Y:S01]  /*13470*/  HMMA.16816.F32.BF16 R16, R156, R154, R16 ;  /* 0x0000009a9c10723c */ /* 0x000fe20000041810 */
[----:B------:R-:W2:Y:S05]  /*13480*/  LDSM.16.M88.4 R152, [R202+0x2800] ;  /* 0x00280000ca98783b */ /* 0x000eaa0000000200 */
[----:B------:R-:W5:Y:S02]  /*13490*/  LDSM.16.M88.4 R156, [R214+0x1c080] ;  /* 0x01c08000d69c783b */ /* 0x000f640000000200 */
[C---:B---3--:R-:W-:Y:S08]  /*134a0*/  HMMA.16816.F32.BF16 R4, R164.reuse, R168, R4 ;  /* 0x000000a8a404723c */ /* 0x048ff00000041804 */
[C---:B------:R-:W-:Y:S01]  /*134b0*/  HMMA.16816.F32.BF16 R8, R164.reuse, R170, R8 ;  /* 0x000000aaa408723c */ /* 0x040fe20000041808 */
[----:B------:R-:W-:Y:S07]  /*134c0*/  LDSM.16.M88.4 R168, [R197] ;  /* 0x00000000c5a8783b */ /* 0x000fee0000000200 */
[C---:B-1----:R-:W-:Y:S08]  /*134d0*/  HMMA.16816.F32.BF16 R12, R164.reuse, R148, R12 ;  /* 0x00000094a40c723c */ /* 0x042ff0000004180c */
[----:B------:R-:W-:Y:S01]  /*134e0*/  HMMA.16816.F32.BF16 R16, R164, R150, R16 ;  /* 0x00000096a410723c */ /* 0x000fe20000041810 */
[----:B------:R-:W1:Y:S05]  /*134f0*/  LDSM.16.M88.4 R148, [R213+0xf880] ;  /* 0x00f88000d594783b */ /* 0x000e6a0000000200 */
[----:B------:R-:W3:Y:S02]  /*13500*/  LDSM.16.M88.4 R164, [R210+0x1c080] ;  /* 0x01c08000d2a4783b */ /* 0x000ee40000000200 */
[C---:B----4-:R-:W-:Y:S08]  /*13510*/  HMMA.16816.F32.BF16 R4, R172.reuse, R176, R4 ;  /* 0x000000b0ac04723c */ /* 0x050ff00000041804 */
[C---:B------:R-:W-:Y:S01]  /*13520*/  HMMA.16816.F32.BF16 R8, R172.reuse, R178, R8 ;  /* 0x000000b2ac08723c */ /* 0x040fe20000041808 */
[----:B------:R-:W-:Y:S07]  /*13530*/  LDSM.16.M88.4 R176, [R208+0xf080] ;  /* 0x00f08000d0b0783b */ /* 0x000fee0000000200 */
[C---:B--2---:R-:W-:Y:S08]  /*13540*/  HMMA.16816.F32.BF16 R12, R172.reuse, R152, R12 ;  /* 0x00000098ac0c723c */ /* 0x044ff0000004180c */
[----:B------:R-:W-:Y:S01]  /*13550*/  HMMA.16816.F32.BF16 R16, R172, R154, R16 ;  /* 0x0000009aac10723c */ /* 0x000fe20000041810 */
[----:B------:R-:W2:Y:S05]  /*13560*/  LDSM.16.M88.4 R152, [R196] ;  /* 0x00000000c498783b */ /* 0x000eaa0000000200 */
[----:B------:R-:W4:Y:S02]  /*13570*/  LDSM.16.M88.4 R172, [R209+0x1c080] ;  /* 0x01c08000d1ac783b */ /* 0x000f240000000200 */
[C---:B-----5:R-:W-:Y:S08]  /*13580*/  HMMA.16816.F32.BF16 R4, R156.reuse, R160, R4 ;  /* 0x000000a09c04723c */ /* 0x060ff00000041804 */
[C---:B------:R-:W-:Y:S01]  /*13590*/  HMMA.16816.F32.BF16 R8, R156.reuse, R162, R8 ;  /* 0x000000a29c08723c */ /* 0x040fe20000041808 */
[----:B------:R-:W-:Y:S07]  /*135a0*/  LDSM.16.M88.4 R160, [R202+0x3000] ;  /* 0x00300000caa0783b */ /* 0x000fee0000000200 */
[C---:B-1----:R-:W-:Y:S08]  /*135b0*/  HMMA.16816.F32.BF16 R12, R156.reuse, R148, R12 ;  /* 0x000000949c0c723c */ /* 0x042ff0000004180c */
[----:B------:R-:W-:Y:S01]  /*135c0*/  HMMA.16816.F32.BF16 R16, R156, R150, R16 ;  /* 0x000000969c10723c */ /* 0x000fe20000041810 */
[----:B------:R-:W1:Y:S05]  /*135d0*/  LDSM.16.M88.4 R148, [R208+0xf880] ;  /* 0x00f88000d094783b */ /* 0x000e6a0000000200 */
[----:B------:R-:W5:Y:S02]  /*135e0*/  LDSM.16.M88.4 R156, [R207+0x1c080] ;  /* 0x01c08000cf9c783b */ /* 0x000f640000000200 */
[C---:B---3--:R-:W-:Y:S08]  /*135f0*/  HMMA.16816.F32.BF16 R4, R164.reuse, R168, R4 ;  /* 0x000000a8a404723c */ /* 0x048ff00000041804 */
[C---:B------:R-:W-:Y:S08]  /*13600*/  HMMA.16816.F32.BF16 R8, R164.reuse, R170, R8 ;  /* 0x000000aaa408723c */ /* 0x040ff00000041808 */
[C---:B--2---:R-:W-:Y:S08]  /*13610*/  HMMA.16816.F32.BF16 R12, R164.reuse, R152, R12 ;  /* 0x00000098a40c723c */ /* 0x044ff0000004180c */
[----:B------:R-:W-:Y:S08]  /*13620*/  HMMA.16816.F32.BF16 R16, R164, R154, R16 ;  /* 0x0000009aa410723c */ /* 0x000ff00000041810 */
[C---:B----4-:R-:W-:Y:S08]  /*13630*/  HMMA.16816.F32.BF16 R4, R172.reuse, R176, R4 ;  /* 0x000000b0ac04723c */ /* 0x050ff00000041804 */
[C---:B------:R-:W-:Y:S08]  /*13640*/  HMMA.16816.F32.BF16 R8, R172.reuse, R178, R8 ;  /* 0x000000b2ac08723c */ /* 0x040ff00000041808 */
[C---:B-1----:R-:W-:Y:S08]  /*13650*/  HMMA.16816.F32.BF16 R12, R172.reuse, R148, R12 ;  /* 0x00000094ac0c723c */ /* 0x042ff0000004180c */
[----:B------:R-:W-:Y:S01]  /*13660*/  HMMA.16816.F32.BF16 R16, R172, R150, R16 ;  /* 0x00000096ac10723c */ /* 0x000fe20000041810 */
[----:B------:R-:W1:Y:S01]  /*13670*/  LDSM.16.M88.4 R148, [R202+0x3800] ;  /* 0x00380000ca94783b */ /* 0x000e620000000200 */
[----:B------:R-:W-:Y:S04]  /*13680*/  DEPBAR.LE SB0, 0x0 ;  /* 0x000080000000791a */ /* 0x000fe80000000000 */
[----:B------:R-:W-:Y:S02]  /*13690*/  BAR.SYNC.DEFER_BLOCKING 0x0 ;  /* 0x0000000000007b1d */ /* 0x000fe40000010000 */
[C---:B-----5:R-:W-:Y:S08]  /*136a0*/  HMMA.16816.F32.BF16 R4, R156.reuse, R160, R4 ;  /* 0x000000a09c04723c */ /* 0x060ff00000041804 */
[C---:B------:R-:W-:Y:S11]  /*136b0*/  HMMA.16816.F32.BF16 R8, R156.reuse, R162, R8 ;  /* 0x000000a29c08723c */ /* 0x040ff60000041808 */
[----:B------:R-:W-:Y:S05]  /*136c0*/  @!UPT UIADD3 URZ, URZ, URZ, URZ ;  /* 0x0000003f3f3ff290 */ /* 0x000fea000fffe03f */
[----:B------:R-:W-:Y:S02]  /*136d0*/  FMUL.FTZ R181, R4, c[0x0][0x320] ;  /* 0x0000c80004b57a20 */ /* 0x000fe40000410000 */
[----:B------:R-:W-:Y:S02]  /*136e0*/  FMUL.FTZ R182, R5, c[0x0][0x320] ;  /* 0x0000c80005b67a20 */ /* 0x000fe40000410000 */
[----:B------:R-:W-:Y:S02]  /*136f0*/  FMUL.FTZ R0, R6, c[0x0][0x320] ;  /* 0x0000c80006007a20 */ /* 0x000fe40000410000 */
[----:B------:R-:W2:Y:S01]  /*13700*/  MUFU.TANH R181, R181 ;  /* 0x000000b500b57308 */ /* 0x000ea20000002400 */
[----:B------:R-:W-:Y:S01]  /*13710*/  @!PT LDS RZ, [RZ] ;  /* 0x00000000fffff984 */ /* 0x000fe20000000800 */
[----:B------:R-:W-:Y:S01]  /*13720*/  @!PT LDS RZ, [RZ] ;  /* 0x00000000fffff984 */ /* 0x000fe20000000800 */
[----:B------:R-:W-:Y:S01]  /*13730*/  @!PT LDS RZ, [RZ] ;  /* 0x00000000fffff984 */ /* 0x000fe20000000800 */
[----:B------:R3:W-:Y:S01]  /*13740*/  @P3 LDGSTS.E.BYPASS.LTC128B.128 [R218+0xc080], [R230.64], !P6 ;  /* 0x0c080000e6da3fae */ /* 0x0007e2000f101d5e */
[----:B------:R-:W-:Y:S01]  /*13750*/  LOP3.LUT P3, RZ, R215, 0x4, RZ, 0xc0, !PT ;  /* 0x00000004d7ff7812 */ /* 0x000fe2000786c0ff */
[C---:B-1----:R-:W-:Y:S03]  /*13760*/  HMMA.16816.F32.BF16 R12, R156.reuse, R148, R12 ;  /* 0x000000949c0c723c */ /* 0x042fe6000004180c */
[----:B------:R-:W-:Y:S02]  /*13770*/  FMUL.FTZ R180, R7, c[0x0][0x320] ;  /* 0x0000c80007b47a20 */ /* 0x000fe40000410000 */
[----:B------:R-:W-:Y:S02]  /*13780*/  FMUL.FTZ R183, R8, c[0x0][0x320] ;  /* 0x0000c80008b77a20 */ /* 0x000fe40000410000 */
[----:B------:R-:W1:Y:S01]  /*13790*/  MUFU.TANH R182, R182 ;  /* 0x000000b600b67308 */ /* 0x000e620000002400 */
[----:B------:R-:W-:Y:S04]  /*137a0*/  HMMA.16816.F32.BF16 R16, R156, R150, R16 ;  /* 0x000000969c10723c */ /* 0x000fe80000041810 */
[----:B------:R3:W-:Y:S01]  /*137b0*/  @P2 LDGSTS.E.BYPASS.LTC128B.128 [R218+0xd080], [R230.64+0x80], !P3 ;  /* 0x0d080080e6da2fae */ /* 0x0007e2000d901d5e */
[----:B------:R-:W-:Y:S02]  /*137c0*/  FMUL.FTZ R186, R9, c[0x0][0x320] ;  /* 0x0000c80009ba7a20 */ /* 0x000fe40000410000 */
[----:B------:R-:W-:Y:S02]  /*137d0*/  FMUL.FTZ R184, R10, c[0x0][0x320] ;  /* 0x0000c8000ab87a20 */ /* 0x000fe40000410000 */
[----:B------:R-:W4:Y:S01]  /*137e0*/  MUFU.TANH R0, R0 ;  /* 0x0000000000007308 */ /* 0x000f220000002400 */
[----:B------:R3:W-:Y:S02]  /*137f0*/  @P1 LDGSTS.E.BYPASS.LTC128B.128 [R218+0xe080], [R230.64+0x100], !P5 ;  /* 0x0e080100e6da1fae */ /* 0x0007e4000e901d5e */
[----:B------:R-:W-:Y:S03]  /*13800*/  FMUL.FTZ R185, R11, c[0x0][0x320] ;  /* 0x0000c8000bb97a20 */ /* 0x000fe60000410000 */
[----:B------:R3:W-:Y:S01]  /*13810*/  @P0 LDGSTS.E.BYPASS.LTC128B.128 [R218+0xf080], [R230.64+0x180], !P4 ;  /* 0x0f080180e6da0fae */ /* 0x0007e2000e101d5e */
[----:B------:R-:W-:Y:S01]  /*13820*/  FMUL.FTZ R187, R12, c[0x0][0x320] ;  /* 0x0000c8000cbb7a20 */ /* 0x000fe20000410000 */
[----:B------:R-:W-:Y:S01]  /*13830*/  PLOP3.LUT P0, PT, PT, PT, UP2, 0x40, 0x0 ;  /* 0x000000000000781c */ /* 0x000fe20003f0e828 */
[----:B------:R-:W-:Y:S01]  /*13840*/  FMUL.FTZ R192, R13, c[0x0][0x320] ;  /* 0x0000c8000dc07a20 */ /* 0x000fe20000410000 */
[----:B------:R-:W1:Y:S01]  /*13850*/  MUFU.TANH R180, R180 ;  /* 0x000000b400b47308 */ /* 0x000e620000002400 */
[----:B------:R-:W0:Y:S01]  /*13860*/  LDGDEPBAR ;  /* 0x00000000000079af */ /* 0x000e220000000000 */
[----:B------:R-:W-:Y:S02]  /*13870*/  FMUL.FTZ R189, R14, c[0x0][0x320] ;  /* 0x0000c8000ebd7a20 */ /* 0x000fe40000410000 */
[----:B------:R-:W-:Y:S02]  /*13880*/  FMUL.FTZ R188, R15, c[0x0][0x320] ;  /* 0x0000c8000fbc7a20 */ /* 0x000fe40000410000 */
[----:B------:R-:W-:Y:S02]  /*13890*/  FMUL.FTZ R194, R16, c[0x0][0x320] ;  /* 0x0000c80010c27a20 */ /* 0x000fe40000410000 */
[----:B------:R-:W-:Y:S02]  /*138a0*/  FMUL.FTZ R193, R17, c[0x0][0x320] ;  /* 0x0000c80011c17a20 */ /* 0x000fe40000410000 */
[----:B------:R-:W1:Y:S01]  /*138b0*/  MUFU.TANH R183, R183 ;  /* 0x000000b700b77308 */ /* 0x000e620000002400 */
[----:B------:R-:W-:Y:S02]  /*138c0*/  FMUL.FTZ R191, R18, c[0x0][0x320] ;  /* 0x0000c80012bf7a20 */ /* 0x000fe40000410000 */
[----:B------:R-:W-:Y:S07]  /*138d0*/  FMUL.FTZ R190, R19, c[0x0][0x320] ;  /* 0x0000c80013be7a20 */ /* 0x000fee0000410000 */
[----:B------:R-:W1:Y:S01]  /*138e0*/  MUFU.TANH R186, R186 ;  /* 0x000000ba00ba7308 */ /* 0x000e620000002400 */
[----:B---3--:R-:W-:Y:S01]  /*138f0*/  IADD3 R230, R233, UR7, RZ ;  /* 0x00000007e9e67c10 */ /* 0x008fe2000fffe0ff */
[--C-:B------:R-:W-:Y:S04]  /*13900*/  IMAD.IADD R233, R232, 0x1, R235.reuse ;  /* 0x00000001e8e97824 */ /* 0x100fe800078e02eb */
[----:B------:R-:W-:Y:S04]  /*13910*/  IMAD.IADD R231, R230, 0x1, R235 ;  /* 0x00000001e6e77824 */ /* 0x000fe800078e02eb */
        /* <DEDUP_REMOVED lines=11> */
[----:B--234-:R-:W-:Y:S01]  /*139d0*/  IMAD.U32 R4, RZ, RZ, UR28 ;  /* 0x0000001cff047e24 */ /* 0x01cfe2000f8e00ff */
        /* <DEDUP_REMOVED lines=13> */
.L_x_430:
[----:B------:R-:W-:Y:S04]  /*13ab0*/  MOV R4, c[0x0][0x32c] ;  /* 0x0000cb0000047a02 */ /* 0x000fe80000000f00 */
[----:B------:R-:W-:Y:S11]  /*13ac0*/  ISETP.NE.AND P0, PT, R4, 0x1, PT ;  /* 0x000000010400780c */ /* 0x000ff60003f05270 */
[----:B------:R-:W-:Y:S02]  /*13ad0*/  @!UPT UIADD3 URZ, URZ, URZ, URZ ;  /* 0x0000003f3f3ff290 */ /* 0x000fe4000fffe03f */
[----:B------:R-:W-:Y:S05]  /*13ae0*/  @P0 IMAD.HI.U32 R4, R6, c[0x0][0x330], RZ ;  /* 0x0000cc0006040a27 */ /* 0x000fea00078e00ff */
[----:B------:R-:W-:Y:S02]  /*13af0*/  @P0 SHF.R.U32.HI R6, RZ, c[0x0][0x334], R4 ;  /* 0x0000cd00ff060a19 */ /* 0x000fe40000011604 */
.L_x_431:
[----:B------:R-:W-:Y:S05]  /*13b00*/  BSYNC B0 ;  /* 0x0000000000007941 */ /* 0x000fea0003800000 */
.L_x_429:
[----:B------:R-:W-:Y:S04]  /*13b10*/  IMAD R5, R6, c[0x0][0x32c], -R195 ;  /* 0x0000cb0006057a24 */ /* 0x000fe800078e0ac3 */
[----:B------:R-:W-:Y:S05]  /*13b20*/  IMAD.IADD R6, R5, 0x1, -R224 ;  /* 0x0000000105067824 */ /* 0x000fea00078e0ae0 */
[----:B------:R-:W-:Y:S02]  /*13b30*/  IADD3 R4, R6, c[0x0][0x32c], RZ ;  /* 0x0000cb0006047a10 */ /* 0x000fe40007ffe0ff */
[----:B------:R-:W-:Y:S02]  /*13b40*/  IMNMX R231, R231, R6, !PT ;  /* 0x00000006e7e77217 */ /* 0x000fe40007800200 */
[----:B------:R-:W-:Y:S02]  /*13b50*/  IMNMX R233, R233, R4, PT ;  /* 0x00000004e9e97217 */ /* 0x000fe40003800200 */
.L_x_428:
[----:B--234-:R-:W-:Y:S01]  /*13b60*/  UISETP.GT.AND UP0, UPT, UR13, -0x1, UPT ;  /* 0xffffffff0d00788c */ /* 0x01cfe2000bf04270 */
[----:B------:R-:W2:Y:S05]  /*13b70*/  SHFL.IDX PT, R7, R234, 0x1, 0x1c1f ;  /* 0x003c1f00ea077f89 */ /* 0x000eaa00000e0000 */
[----:B------:R-:W-:Y:S02]  /*13b80*/  PLOP3.LUT P1, PT, PT, PT, UP0, 0x80, 0x0 ;  /* 0x000000000000781c */ /* 0x000fe40003f2f008 */
[----:B------:R-:W-:Y:S02]  /*13b90*/  PLOP3.LUT P0, PT, PT, PT, UP0, 0x80, 0x0 ;  /* 0x000000000000781c */ /* 0x000fe40003f0f008 */
[C---:B------:R-:W-:Y:S02]  /*13ba0*/  ISETP.GT.AND P1, PT, R231.reuse, RZ, P1 ;  /* 0x000000ffe700720c */ /* 0x040fe40000f24270 */
[----:B------:R-:W-:Y:S02]  /*13bb0*/  ISETP.GT.AND P0, PT, R231, 0x1, P0 ;  /* 0x00000001e700780c */ /* 0x000fe40000704270 */
[C---:B------:R-:W-:Y:S02]  /*13bc0*/  ISETP.LT.OR P1, PT, R233.reuse, 0x1, P1 ;  /* 0x00000001e900780c */ /* 0x040fe40000f21670 */
[----:B------:R-:W-:Y:S02]  /*13bd0*/  ISETP.LT.OR P0, PT, R233, 0x2, P0 ;  /* 0x00000002e900780c */ /* 0x000fe40000701670 */
[----:B------:R-:W-:Y:S02]  /*13be0*/  PLOP3.LUT P2, PT, PT, PT, UP0, 0x80, 0x0 ;  /* 0x000000000000781c */ /* 0x000fe40003f4f008 */
[----:B------:R-:W-:Y:S02]  /*13bf0*/  FSEL R10, R181, -INF , !P1 ;  /* 0xff800000b50a7808 */ /* 0x000fe40004800000 */
[----:B------:R-:W-:Y:S02]  /*13c00*/  PLOP3.LUT P1, PT, PT, PT, UP0, 0x80, 0x0 ;  /* 0x000000000000781c */ /* 0x000fe40003f2f008 */
[----:B-1----:R-:W-:Y:S01]  /*13c10*/  FSEL R182, R182, -INF , !P0 ;  /* 0xff800000b6b67808 */ /* 0x002fe20004000000 */
[--C-:B--2---:R-:W-:Y:S01]  /*13c20*/  IMAD.IADD R4, R232, 0x1, R7.reuse ;  /* 0x00000001e8047824 */ /* 0x104fe200078e0207 */
[----:B------:R-:W-:Y:S01]  /*13c30*/  PLOP3.LUT P0, PT, PT, PT, UP0, 0x80, 0x0 ;  /* 0x000000000000781c */ /* 0x000fe20003f0f008 */
[----:B------:R-:W-:Y:S01]  /*13c40*/  IMAD.IADD R5, R230, 0x1, R7 ;  /* 0x00000001e6057824 */ /* 0x000fe200078e0207 */
[C---:B------:R-:W-:Y:S02]  /*13c50*/  ISETP.GT.AND P2, PT, R231.reuse, 0x8, P2 ;  /* 0x00000008e700780c */ /* 0x040fe40001744270 */
[C---:B------:R-:W-:Y:S02]  /*13c60*/  ISETP.GT.AND P1, PT, R231.reuse, 0x9, P1 ;  /* 0x00000009e700780c */ /* 0x040fe40000f24270 */
[----:B------:R-:W-:Y:S02]  /*13c70*/  ISETP.GT.AND P0, PT, R231, 0x10, P0 ;  /* 0x00000010e700780c */ /* 0x000fe40000704270 */
[C---:B------:R-:W-:Y:S02]  /*13c80*/  ISETP.LT.OR P2, PT, R233.reuse, 0x9, P2 ;  /* 0x00000009e900780c */ /* 0x040fe40001741670 */
[C---:B------:R-:W-:Y:S02]  /*13c90*/  ISETP.LT.OR P1, PT, R233.reuse, 0xa, P1 ;  /* 0x0000000ae900780c */ /* 0x040fe40000f21670 */
[----:B------:R-:W-:Y:S02]  /*13ca0*/  ISETP.LT.OR P0, PT, R233, 0x11, P0 ;  /* 0x00000011e900780c */ /* 0x000fe40000701670 */
[----:B------:R-:W-:Y:S02]  /*13cb0*/  FSEL R8, R183, -INF , !P2 ;  /* 0xff800000b7087808 */ /* 0x000fe40005000000 */
[----:B------:R-:W-:Y:S02]  /*13cc0*/  PLOP3.LUT P2, PT, PT, PT, UP0, 0x80, 0x0 ;  /* 0x000000000000781c */ /* 0x000fe40003f4f008 */
[----:B------:R-:W-:Y:S02]  /*13cd0*/  FSEL R6, R186, -INF , !P1 ;  /* 0xff800000ba067808 */ /* 0x000fe40004800000 */
[----:B------:R-:W-:Y:S02]  /*13ce0*/  PLOP3.LUT P1, PT, PT, PT, UP0, 0x80, 0x0 ;  /* 0x000000000000781c */ /* 0x000fe40003f2f008 */
[----:B------:R-:W-:Y:S02]  /*13cf0*/  FSEL R168, R187, -INF , !P0 ;  /* 0xff800000bba87808 */ /* 0x000fe40004000000 */
[----:B------:R-:W-:Y:S02]  /*13d00*/  PLOP3.LUT P0, PT, PT, PT, UP0, 0x80, 0x0 ;  /* 0x000000000000781c */ /* 0x000fe40003f0f008 */
[C---:B------:R-:W-:Y:S02]  /*13d10*/  ISETP.GT.AND P2, PT, R231.reuse, 0x11, P2 ;  /* 0x00000011e700780c */ /* 0x040fe40001744270 */
[C---:B------:R-:W-:Y:S02]  /*13d20*/  ISETP.GT.AND P1, PT, R231.reuse, 0x18, P1 ;  /* 0x00000018e700780c */ /* 0x040fe40000f24270 */
[----:B------:R-:W-:Y:S02]  /*13d30*/  ISETP.GT.AND P0, PT, R231, 0x19, P0 ;  /* 0x00000019e700780c */ /* 0x000fe40000704270 */
[C---:B------:R-:W-:Y:S02]  /*13d40*/  ISETP.LT.OR P3, PT, R233.reuse, 0x12, P2 ;  /* 0x00000012e900780c */ /* 0x040fe40001761670 */
[C---:B------:R-:W-:Y:S02]  /*13d50*/  ISETP.LT.OR P2, PT, R233.reuse, 0x19, P1 ;  /* 0x00000019e900780c */ /* 0x040fe40000f41670 */
[----:B------:R-:W-:Y:S02]  /*13d60*/  ISETP.LT.OR P1, PT, R233, 0x1a, P0 ;  /* 0x0000001ae900780c */ /* 0x000fe40000721670 */
[----:B------:R-:W-:Y:S02]  /*13d70*/  PLOP3.LUT P0, PT, PT, PT, UP2, 0x40, 0x0 ;  /* 0x000000000000781c */ /* 0x000fe40003f0e828 */
[----:B------:R-:W-:Y:S02]  /*13d80*/  FSEL R166, R192, -INF , !P3 ;  /* 0xff800000c0a67808 */ /* 0x000fe40005800000 */
[----:B------:R-:W-:Y:S02]  /*13d90*/  FSEL R164, R194, -INF , !P2 ;  /* 0xff800000c2a47808 */ /* 0x000fe40005000000 */
[----:B------:R-:W-:Y:S07]  /*13da0*/  FSEL R162, R193, -INF , !P1 ;  /* 0xff800000c1a27808 */ /* 0x000fee0004800000 */
        /* <DEDUP_REMOVED lines=15> */
.L_x_434:
[----:B------:R-:W-:Y:S04]  /*13ea0*/  MOV R7, c[0x0][0x32c] ;  /* 0x0000cb0000077a02 */ /* 0x000fe80000000f00 */
[----:B------:R-:W-:Y:S11]  /*13eb0*/  ISETP.NE.AND P0, PT, R7, 0x1, PT ;  /* 0x000000010700780c */ /* 0x000ff60003f05270 */
[----:B------:R-:W-:Y:S02]  /*13ec0*/  @!UPT UIADD3 URZ, URZ, URZ, URZ ;  /* 0x0000003f3f3ff290 */ /* 0x000fe4000fffe03f */
[----:B------:R-:W-:Y:S05]  /*13ed0*/  @P0 IMAD.HI.U32 R7, R12, c[0x0][0x330], RZ ;  /* 0x0000cc000c070a27 */ /* 0x000fea00078e00ff */
[----:B------:R-:W-:Y:S02]  /*13ee0*/  @P0 SHF.R.U32.HI R12, RZ, c[0x0][0x334], R7 ;  /* 0x0000cd00ff0c0a19 */ /* 0x000fe40000011607 */
.L_x_435:
[----:B------:R-:W-:Y:S05]  /*13ef0*/  BSYNC B0 ;  /* 0x0000000000007941 */ /* 0x000fea0003800000 */
.L_x_433:
[----:B------:R-:W-:Y:S04]  /*13f00*/  IMAD R195, R12, c[0x0][0x32c], -R195 ;  /* 0x0000cb000cc37a24 */ /* 0x000fe800078e0ac3 */
[----:B------:R-:W-:Y:S05]  /*13f10*/  IMAD.IADD R12, R195, 0x1, -R224 ;  /* 0x00000001c30c7824 */ /* 0x000fea00078e0ae0 */
[----:B------:R-:W-:Y:S02]  /*13f20*/  IADD3 R7, R12, c[0x0][0x32c], RZ ;  /* 0x0000cb000c077a10 */ /* 0x000fe40007ffe0ff */
[----:B------:R-:W-:Y:S02]  /*13f30*/  IMNMX R5, R5, R12, !PT ;  /* 0x0000000c05057217 */ /* 0x000fe40007800200 */
[----:B------:R-:W-:Y:S02]  /*13f40*/  IMNMX R4, R4, R7, PT ;  /* 0x0000000704047217 */ /* 0x000fe40003800200 */
.L_x_432:
[----:B------:R-:W-:Y:S01]  /*13f50*/  FMNMX.FTZ R7, R10, R3, !PT ;  /* 0x000000030a077209 */ /* 0x000fe20007810000 */
[----:B------:R-:W-:Y:S01]  /*13f60*/  LDSM.16.MT88.4 R156, [R206+0x8080] ;  /* 0x00808000ce9c783b */ /* 0x000fe20000004200 */
[----:B------:R-:W-:Y:S02]  /*13f70*/  PLOP3.LUT P0, PT, PT, PT, UP0, 0x80, 0x0 ;  /* 0x000000000000781c */ /* 0x000fe40003f0f008 */
[----:B------:R-:W-:Y:S02]  /*13f80*/  FMNMX.FTZ R7, R182, R7, !PT ;  /* 0x00000007b6077209 */ /* 0x000fe40007810000 */
[C---:B------:R-:W-:Y:S02]  /*13f90*/  ISETP.GT.AND P0, PT, R5.reuse, RZ, P0 ;  /* 0x000000ff0500720c */ /* 0x040fe40000704270 */
[----:B------:R-:W-:Y:S01]  /*13fa0*/  FMNMX.FTZ R7, R8, R7, !PT ;  /* 0x0000000708077209 */ /* 0x000fe20007810000 */
[----:B------:R-:W-:Y:S01]  /*13fb0*/  LDSM.16.MT88.4 R172, [R204+0x9880] ;  /* 0x00988000ccac783b */ /* 0x000fe20000004200 */
[----:B------:R-:W-:Y:S02]  /*13fc0*/  ISETP.LT.OR P0, PT, R4, 0x1, P0 ;  /* 0x000000010400780c */ /* 0x000fe40000701670 */
[----:B------:R-:W-:Y:S02]  /*13fd0*/  FMNMX.FTZ R7, R6, R7, !PT ;  /* 0x0000000706077209 */ /* 0x000fe40007810000 */
[----:B------:R-:W-:Y:S02]  /*13fe0*/  PLOP3.LUT P1, PT, PT, PT, UP0, 0x80, 0x0 ;  /* 0x000000000000781c */ /* 0x000fe40003f2f008 */
[----:B------:R-:W-:Y:S01]  /*13ff0*/  FMNMX.FTZ R7, R168, R7, !PT ;  /* 0x00000007a8077209 */ /* 0x000fe20007810000 */
[----:B------:R-:W-:Y:S01]  /*14000*/  LDSM.16.MT88.4 R176, [R211+0xa880] ;  /* 0x00a88000d3b0783b */ /* 0x000fe20000004200 */
[----:B------:R-:W-:Y:S02]  /*14010*/  FSEL R15, R0, -INF , !P0 ;  /* 0xff800000000f7808 */ /* 0x000fe40004000000 */
[----:B------:R-:W-:Y:S02]  /*14020*/  FMNMX.FTZ R7, R166, R7, !PT ;  /* 0x00000007a6077209 */ /* 0x000fe40007810000 */
[C---:B------:R-:W-:Y:S02]  /*14030*/  ISETP.GT.AND P2, PT, R5.reuse, 0x1, P1 ;  /* 0x000000010500780c */ /* 0x040fe40000f44270 */
[----:B------:R-:W-:Y:S01]  /*14040*/  FMNMX.FTZ R7, R164, R7, !PT ;  /* 0x00000007a4077209 */ /* 0x000fe20007810000 */
[----:B------:R-:W-:Y:S01]  /*14050*/  LDSM.16.MT88.4 R192, [R206+0xb880] ;  /* 0x00b88000cec0783b */ /* 0x000fe20000004200 */
[----:B------:R-:W-:Y:S02]  /*14060*/  PLOP3.LUT P1, PT, PT, PT, UP0, 0x80, 0x0 ;  /* 0x000000000000781c */ /* 0x000fe40003f2f008 */
[----:B------:R-:W-:Y:S02]  /*14070*/  FMNMX.FTZ R0, R162, R7, !PT ;  /* 0x00000007a2007209 */ /* 0x000fe40007810000 */
[----:B------:R-:W-:Y:S02]  /*14080*/  ISETP.LT.OR P3, PT, R4, 0x2, P2 ;  /* 0x000000020400780c */ /* 0x000fe40001761670 */
[----:B------:R-:W-:Y:S01]  /*14090*/  ISETP.GT.AND P2, PT, R5, 0x8, P1 ;  /* 0x000000080500780c */ /* 0x000fe20000f44270 */
[----:B------:R-:W1:Y:S01]  /*140a0*/  SHFL.BFLY PT, R7, R0, 0x2, 0x1f ;  /* 0x0c401f0000077f89 */ /* 0x000e6200000e0000 */
[----:B------:R-:W-:Y:S02]  /*140b0*/  PLOP3.LUT P0, PT, PT, PT, UP0, 0x80, 0x0 ;  /* 0x000000000000781c */ /* 0x000fe40003f0f008 */
[----:B------:R-:W-:Y:S02]  /*140c0*/  FSEL R13, R180, -INF , !P3 ;  /* 0xff800000b40d7808 */ /* 0x000fe40005800000 */
[----:B------:R-:W-:Y:S02]  /*140d0*/  FMNMX.FTZ R12, R15, R2, !PT ;  /* 0x000000020f0c7209 */ /* 0x000fe40007810000 */
[----:B------:R-:W-:Y:S02]  /*140e0*/  ISETP.LT.OR P2, PT, R4, 0x9, P2 ;  /* 0x000000090400780c */ /* 0x000fe40001741670 */
[----:B------:R-:W-:Y:S02]  /*140f0*/  ISETP.GT.AND P0, PT, R5, 0x9, P0 ;  /* 0x000000090500780c */ /* 0x000fe40000704270 */
[----:B------:R-:W-:Y:S02]  /*14100*/  PLOP3.LUT P1, PT, PT, PT, UP0, 0x80, 0x0 ;  /* 0x000000000000781c */ /* 0x000fe40003f2f008 */
[----:B------:R-:W-:Y:S02]  /*14110*/  FSEL R11, R184, -INF , !P2 ;  /* 0xff800000b80b7808 */ /* 0x000fe40005000000 */
[----:B------:R-:W-:Y:S02]  /*14120*/  FMNMX.FTZ R12, R13, R12, !PT ;  /* 0x0000000c0d0c7209 */ /* 0x000fe40007810000 */
[C---:B------:R-:W-:Y:S02]  /*14130*/  ISETP.LT.OR P0, PT, R4.reuse, 0xa, P0 ;  /* 0x0000000a0400780c */ /* 0x040fe40000701670 */
[----:B------:R-:W-:Y:S02]  /*14140*/  ISETP.GT.AND P1, PT, R5, 0x10, P1 ;  /* 0x000000100500780c */ /* 0x000fe40000f24270 */
[----:B------:R-:W-:Y:S02]  /*14150*/  PLOP3.LUT P2, PT, PT, PT, UP0, 0x80, 0x0 ;  /* 0x000000000000781c */ /* 0x000fe40003f4f008 */
[----:B------:R-:W-:Y:S02]  /*14160*/  FSEL R9, R185, -INF , !P0 ;  /* 0xff800000b9097808 */ /* 0x000fe40004000000 */
[C---:B------:R-:W-:Y:S01]  /*14170*/  ISETP.LT.OR P3, PT, R4.reuse, 0x11, P1 ;  /* 0x000000110400780c */ /* 0x040fe20000f61670 */
[----:B------:R-:W-:Y:S01]  /*14180*/  LDSM.16.MT88.4 R184, [R204+0xa880] ;  /* 0x00a88000ccb8783b */ /* 0x000fe20000004200 */
[----:B------:R-:W-:Y:S02]  /*14190*/  FMNMX.FTZ R12, R11, R12, !PT ;  /* 0x0000000c0b0c7209 */ /* 0x000fe40007810000 */
[----:B------:R-:W-:Y:S02]  /*141a0*/  ISETP.GT.AND P2, PT, R5, 0x11, P2 ;  /* 0x000000110500780c */ /* 0x000fe40001744270 */
[----:B------:R-:W-:Y:S02]  /*141b0*/  PLOP3.LUT P1, PT, PT, PT, UP0, 0x80, 0x0 ;  /* 0x000000000000781c */ /* 0x000fe40003f2f008 */
[----:B------:R-:W-:Y:S02]  /*141c0*/  FSEL R165, R189, -INF , !P3 ;  /* 0xff800000bda57808 */ /* 0x000fe40005800000 */
[----:B------:R-:W-:Y:S02]  /*141d0*/  ISETP.LT.OR P2, PT, R4, 0x12, P2 ;  /* 0x000000120400780c */ /* 0x000fe40001741670 */
[----:B------:R-:W-:Y:S02]  /*141e0*/  FMNMX.FTZ R14, R9, R12, !PT ;  /* 0x0000000c090e7209 */ /* 0x000fe40007810000 */
[----:B------:R-:W-:Y:S02]  /*141f0*/  ISETP.GT.AND P1, PT, R5, 0x18, P1 ;  /* 0x000000180500780c */ /* 0x000fe40000f24270 */
[----:B------:R-:W-:Y:S01]  /*14200*/  PLOP3.LUT P0, PT, PT, PT, UP0, 0x80, 0x0 ;  /* 0x000000000000781c */ /* 0x000fe20003f0f008 */
[----:B------:R-:W-:Y:S01]  /*14210*/  UISETP.GT.AND UP0, UPT, UR13, UR10, UPT ;  /* 0x0000000a0d00728c */ /* 0x000fe2000bf04270 */
[----:B------:R-:W-:Y:S01]  /*14220*/  FSEL R163, R188, -INF , !P2 ;  /* 0xff800000bca37808 */ /* 0x000fe20005000000 */
[----:B------:R-:W-:Y:S01]  /*14230*/  UIADD3 UR13, UR13, -0x1, URZ ;  /* 0xffffffff0d0d7890 */ /* 0x000fe2000fffe03f */
[----:B------:R-:W-:Y:S02]  /*14240*/  FMNMX.FTZ R14, R165, R14, !PT ;  /* 0x0000000ea50e7209 */ /* 0x000fe40007810000 */
[C---:B------:R-:W-:Y:S02]  /*14250*/  ISETP.LT.OR P1, PT, R4.reuse, 0x19, P1 ;  /* 0x000000190400780c */ /* 0x040fe40000f21670 */
[----:B------:R-:W-:Y:S02]  /*14260*/  ISETP.GT.AND P0, PT, R5, 0x19, P0 ;  /* 0x000000190500780c */ /* 0x000fe40000704270 */
[----:B------:R-:W-:Y:S02]  /*14270*/  FSEL R161, R191, -INF , !P1 ;  /* 0xff800000bfa17808 */ /* 0x000fe40004800000 */
[----:B------:R-:W-:Y:S04]  /*14280*/  ISETP.LT.OR P0, PT, R4, 0x1a, P0 ;  /* 0x0000001a0400780c */ /* 0x000fe80000701670 */
[----:B------:R-:W-:Y:S02]  /*14290*/  FSEL R149, R190, -INF , !P0 ;  /* 0xff800000be957808 */ /* 0x000fe40004000000 */
[----:B------:R-:W-:Y:S01]  /*142a0*/  LDSM.16.MT88.4 R188, [R211+0xb880] ;  /* 0x00b88000d3bc783b */ /* 0x000fe20000004200 */
[----:B-1----:R-:W-:Y:S02]  /*142b0*/  FMNMX.FTZ R12, R0, R7, !PT ;  /* 0x00000007000c7209 */ /* 0x002fe40007810000 */
[----:B------:R-:W-:Y:S04]  /*142c0*/  FMNMX.FTZ R0, R163, R14, !PT ;  /* 0x0000000ea3007209 */ /* 0x000fe80007810000 */
[----:B------:R-:W-:Y:S01]  /*142d0*/  FMNMX.FTZ R0, R161, R0, !PT ;  /* 0x00000000a1007209 */ /* 0x000fe20007810000 */
[----:B------:R-:W1:Y:S03]  /*142e0*/  SHFL.BFLY PT, R17, R12, 0x1, 0x1f ;  /* 0x0c201f000c117f89 */ /* 0x000e6600000e0000 */
[----:B------:R-:W-:Y:S05]  /*142f0*/  FMNMX.FTZ R7, R149, R0, !PT ;  /* 0x0000000095077209 */ /* 0x000fea0007810000 */
[----:B------:R-:W2:Y:S01]  /*14300*/  SHFL.BFLY PT, R4, R7, 0x2, 0x1f ;  /* 0x0c401f0007047f89 */ /* 0x000ea200000e0000 */
[----:B-1----:R-:W-:Y:S04]  /*14310*/  FMNMX.FTZ R0, R12, R17, !PT ;  /* 0x000000110c007209 */ /* 0x002fe80007810000 */
[C---:B------:R-:W-:Y:S01]  /*14320*/  FSETP.NEU.FTZ.AND P0, PT, R0.reuse, -INF , PT ;  /* 0xff8000000000780b */ /* 0x040fe20003f1d000 */
[C---:B------:R-:W-:Y:S01]  /*14330*/  FMUL.FTZ R167, R0.reuse, c[0x0][0x2d0] ;  /* 0x0000b40000a77a20 */ /* 0x040fe20000410000 */
[----:B--2---:R-:W-:Y:S04]  /*14340*/  FMNMX.FTZ R5, R7, R4, !PT ;  /* 0x0000000407057209 */ /* 0x004fe80007810000 */
[----:B------:R-:W-:Y:S02]  /*14350*/  FSEL R167, R167, RZ, P0 ;  /* 0x000000ffa7a77208 */ /* 0x000fe40000000000 */
[----:B------:R-:W-:Y:S01]  /*14360*/  FSEL R4, R0, RZ, P0 ;  /* 0x000000ff00047208 */ /* 0x000fe20000000000 */
[----:B------:R-:W1:Y:S02]  /*14370*/  SHFL.BFLY PT, R148, R5, 0x1, 0x1f ;  /* 0x0c201f0005947f89 */ /* 0x000e6400000e0000 */
[----:B------:R-:W-:Y:S02]  /*14380*/  FFMA.FTZ R151, R182, c[0x0][0x2d0], -R167 ;  /* 0x0000b400b6977a23 */ /* 0x000fe400000108a7 */
[----:B------:R-:W-:Y:S02]  /*14390*/  FADD.FTZ R3, -R4, R3 ;  /* 0x0000000304037221 */ /* 0x000fe40000010100 */
[--C-:B------:R-:W-:Y:S02]  /*143a0*/  FFMA.FTZ R230, R10, c[0x0][0x2d0], -R167.reuse ;  /* 0x0000b4000ae67a23 */ /* 0x100fe400000108a7 */
[--C-:B------:R-:W-:Y:S01]  /*143b0*/  FFMA.FTZ R150, R8, c[0x0][0x2d0], -R167.reuse ;  /* 0x0000b40008967a23 */ /* 0x100fe200000108a7 */
[----:B------:R-:W-:Y:S01]  /*143c0*/  MUFU.EX2 R151, R151 ;  /* 0x0000009700977308 */ /* 0x000fe20000000800 */
[--C-:B------:R-:W-:Y:S01]  /*143d0*/  FFMA.FTZ R231, R6, c[0x0][0x2d0], -R167.reuse ;  /* 0x0000b40006e77a23 */ /* 0x100fe200000108a7 */
[----:B------:R-:W-:Y:S01]  /*143e0*/  LDSM.16.MT88.4 R180, [R206+0xa880] ;  /* 0x00a88000ceb4783b */ /* 0x000fe20000004200 */
[----:B------:R-:W-:Y:S02]  /*143f0*/  FMUL.FTZ R6, R3, c[0x0][0x2d0] ;  /* 0x0000b40003067a20 */ /* 0x000fe40000410000 */
[--C-:B------:R-:W-:Y:S02]  /*14400*/  FFMA.FTZ R236, R168, c[0x0][0x2d0], -R167.reuse ;  /* 0x0000b400a8ec7a23 */ /* 0x100fe400000108a7 */
[--C-:B------:R-:W-:Y:S02]  /*14410*/  FFMA.FTZ R237, R166, c[0x0][0x2d0], -R167.reuse ;  /* 0x0000b400a6ed7a23 */ /* 0x100fe400000108a7 */
[--C-:B------:R-:W-:Y:S01]  /*14420*/  FFMA.FTZ R238, R164, c[0x0][0x2d0], -R167.reuse ;  /* 0x0000b400a4ee7a23 */ /* 0x100fe200000108a7 */
[----:B------:R-:W2:Y:S01]  /*14430*/  MUFU.EX2 R3, R6 ;  /* 0x0000000600037308 */ /* 0x000ea20000000800 */
[----:B------:R-:W-:Y:S01]  /*14440*/  LDSM.16.MT88.4 R168, [R206+0x9880] ;  /* 0x00988000cea8783b */ /* 0x000fe20000004200 */
[----:B------:R-:W-:Y:S01]  /*14450*/  FFMA.FTZ R167, R162, c[0x0][0x2d0], -R167 ;  /* 0x0000b400a2a77a23 */ /* 0x000fe200000108a7 */
[----:B-1----:R-:W-:Y:S04]  /*14460*/  FMNMX.FTZ R148, R5, R148, !PT ;  /* 0x0000009405947209 */ /* 0x002fe80007810000 */
[C---:B------:R-:W-:Y:S01]  /*14470*/  FSETP.NEU.FTZ.AND P0, PT, R148.reuse, -INF , PT ;  /* 0xff8000009400780b */ /* 0x040fe20003f1d000 */
[C---:B------:R-:W-:Y:S02]  /*14480*/  FMUL.FTZ R160, R148.reuse, c[0x0][0x2d0] ;  /* 0x0000b40094a07a20 */ /* 0x040fe40000410000 */
[----:B------:R-:W1:Y:S01]  /*14490*/  MUFU.EX2 R230, R230 ;  /* 0x000000e600e67308 */ /* 0x000e620000000800 */
[----:B------:R-:W-:Y:S02]  /*144a0*/  FSEL R5, R148, RZ, P0 ;  /* 0x000000ff94057208 */ /* 0x000fe40000000000 */
[----:B------:R-:W-:Y:S02]  /*144b0*/  FSEL R160, R160, RZ, P0 ;  /* 0x000000ffa0a07208 */ /* 0x000fe40000000000 */
[----:B------:R-:W-:Y:S01]  /*144c0*/  PLOP3.LUT P0, PT, PT, PT, UP0, 0x80, 0x0 ;  /* 0x000000000000781c */ /* 0x000fe20003f0f008 */
[----:B------:R-:W-:Y:S02]  /*144d0*/  FADD.FTZ R5, -R5, R2 ;  /* 0x0000000205057221 */ /* 0x000fe40000010100 */
[--C-:B------:R-:W-:Y:S02]  /*144e0*/  FFMA.FTZ R235, R15, c[0x0][0x2d0], -R160.reuse ;  /* 0x0000b4000feb7a23 */ /* 0x100fe400000108a0 */
[----:B------:R-:W-:Y:S01]  /*144f0*/  MUFU.EX2 R150, R150 ;  /* 0x0000009600967308 */ /* 0x000fe20000000800 */
[--C-:B------:R-:W-:Y:S02]  /*14500*/  FFMA.FTZ R234, R13, c[0x0][0x2d0], -R160.reuse ;  /* 0x0000b4000dea7a23 */ /* 0x100fe400000108a0 */
[----:B------:R-:W3:Y:S01]  /*14510*/  LDSM.16.MT88.4 R12, [R211+0x8080] ;  /* 0x00808000d30c783b */ /* 0x000ee20000004200 */
[--C-:B------:R-:W-:Y:S02]  /*14520*/  FFMA.FTZ R233, R11, c[0x0][0x2d0], -R160.reuse ;  /* 0x0000b4000be97a23 */ /* 0x100fe400000108a0 */
[--C-:B------:R-:W-:Y:S02]  /*14530*/  FFMA.FTZ R232, R9, c[0x0][0x2d0], -R160.reuse ;  /* 0x0000b40009e87a23 */ /* 0x100fe400000108a0 */
[----:B------:R-:W-:Y:S02]  /*14540*/  FMUL.FTZ R2, R5, c[0x0][0x2d0] ;  /* 0x0000b40005027a20 */ /* 0x000fe40000410000 */
[----:B------:R-:W4:Y:S01]  /*14550*/  MUFU.EX2 R231, R231 ;  /* 0x000000e700e77308 */ /* 0x000f220000000800 */
[C---:B--2---:R-:W-:Y:S02]  /*14560*/  FMUL.FTZ R4, R3.reuse, R144 ;  /* 0x0000009003047220 */ /* 0x044fe40000410000 */
[----:B------:R-:W-:Y:S01]  /*14570*/  FMUL.FTZ R5, R3, R145 ;  /* 0x0000009103057220 */ /* 0x000fe20000410000 */
[----:B-1----:R-:W-:Y:S01]  /*14580*/  F2FP.BF16.PACK_AB R152, R151, R230 ;  /* 0x000000e69798723e */ /* 0x002fe200000010ff */
[C---:B------:R-:W-:Y:S02]  /*14590*/  FMUL.FTZ R8, R3.reuse, R140 ;  /* 0x0000008c03087220 */ /* 0x040fe40000410000 */
[C---:B------:R-:W-:Y:S02]  /*145a0*/  FMUL.FTZ R9, R3.reuse, R141 ;  /* 0x0000008d03097220 */ /* 0x040fe40000410000 */
[C---:B------:R-:W-:Y:S01]  /*145b0*/  FMUL.FTZ R16, R3.reuse, R132 ;  /* 0x0000008403107220 */ /* 0x040fe20000410000 */
[----:B------:R-:W1:Y:S01]  /*145c0*/  MUFU.EX2 R2, R2 ;  /* 0x0000000200027308 */ /* 0x000e620000000800 */
[----:B------:R-:W-:Y:S02]  /*145d0*/  FMUL.FTZ R17, R3, R133 ;  /* 0x0000008503117220 */ /* 0x000fe40000410000 */
[--C-:B------:R-:W-:Y:S02]  /*145e0*/  FFMA.FTZ R240, R165, c[0x0][0x2d0], -R160.reuse ;  /* 0x0000b400a5f07a23 */ /* 0x100fe400000108a0 */
[--C-:B------:R-:W-:Y:S02]  /*145f0*/  FFMA.FTZ R241, R163, c[0x0][0x2d0], -R160.reuse ;  /* 0x0000b400a3f17a23 */ /* 0x100fe400000108a0 */
[--C-:B------:R-:W-:Y:S02]  /*14600*/  FFMA.FTZ R242, R161, c[0x0][0x2d0], -R160.reuse ;  /* 0x0000b400a1f27a23 */ /* 0x100fe400000108a0 */
[----:B------:R-:W-:Y:S01]  /*14610*/  FFMA.FTZ R160, R149, c[0x0][0x2d0], -R160 ;  /* 0x0000b40095a07a23 */ /* 0x000fe200000108a0 */
[----:B------:R-:W-:Y:S01]  /*14620*/  MUFU.EX2 R235, R235 ;  /* 0x000000eb00eb7308 */ /* 0x000fe20000000800 */
[C---:B------:R-:W-:Y:S02]  /*14630*/  FMUL.FTZ R28, R3.reuse, R28 ;  /* 0x0000001c031c7220 */ /* 0x040fe40000410000 */
[----:B------:R-:W-:Y:S01]  /*14640*/  FMUL.FTZ R29, R3, R29 ;  /* 0x0000001d031d7220 */ /* 0x000fe20000410000 */
[----:B----4-:R-:W-:Y:S01]  /*14650*/  F2FP.BF16.PACK_AB R154, R231, R150 ;  /* 0x00000096e79a723e */ /* 0x010fe200000010ff */
[C---:B------:R-:W-:Y:S02]  /*14660*/  FMUL.FTZ R32, R3.reuse, R32 ;  /* 0x0000002003207220 */ /* 0x040fe40000410000 */
[C---:B------:R-:W-:Y:S02]  /*14670*/  FMUL.FTZ R33, R3.reuse, R33 ;  /* 0x0000002103217220 */ /* 0x040fe40000410000 */
[C---:B------:R-:W-:Y:S01]  /*14680*/  FMUL.FTZ R36, R3.reuse, R36 ;  /* 0x0000002403247220 */ /* 0x040fe20000410000 */
[----:B------:R-:W2:Y:S01]  /*14690*/  MUFU.EX2 R234, R234 ;  /* 0x000000ea00ea7308 */ /* 0x000ea20000000800 */
[C---:B------:R-:W-:Y:S02]  /*146a0*/  FMUL.FTZ R37, R3.reuse, R37 ;  /* 0x0000002503257220 */ /* 0x040fe40000410000 */
[C---:B------:R-:W-:Y:S02]  /*146b0*/  FMUL.FTZ R40, R3.reuse, R40 ;  /* 0x0000002803287220 */ /* 0x040fe40000410000 */
[C---:B-1----:R-:W-:Y:S02]  /*146c0*/  FMUL.FTZ R6, R2.reuse, R146 ;  /* 0x0000009202067220 */ /* 0x042fe40000410000 */
[C---:B------:R-:W-:Y:S02]  /*146d0*/  FMUL.FTZ R7, R2.reuse, R147 ;  /* 0x0000009302077220 */ /* 0x040fe40000410000 */
[----:B------:R-:W1:Y:S01]  /*146e0*/  LDSM.16.MT88.4 R144, [R205+0x8080] ;  /* 0x00808000cd90783b */ /* 0x000e620000004200 */
[----:B------:R-:W-:Y:S01]  /*146f0*/  MUFU.EX2 R233, R233 ;  /* 0x000000e900e97308 */ /* 0x000fe20000000800 */
[C---:B------:R-:W-:Y:S02]  /*14700*/  FMUL.FTZ R10, R2.reuse, R142 ;  /* 0x0000008e020a7220 */ /* 0x040fe40000410000 */
[C---:B------:R-:W-:Y:S02]  /*14710*/  FMUL.FTZ R11, R2.reuse, R143 ;  /* 0x0000008f020b7220 */ /* 0x040fe40000410000 */
[C---:B------:R-:W-:Y:S02]  /*14720*/  FMUL.FTZ R18, R2.reuse, R134 ;  /* 0x0000008602127220 */ /* 0x040fe40000410000 */
[C---:B------:R-:W-:Y:S01]  /*14730*/  FMUL.FTZ R19, R2.reuse, R135 ;  /* 0x0000008702137220 */ /* 0x040fe20000410000 */
[----:B------:R-:W-:Y:S01]  /*14740*/  LDSM.16.MT88.4 R140, [R206+0x9080] ;  /* 0x00908000ce8c783b */ /* 0x000fe20000004200 */
[C---:B------:R-:W-:Y:S01]  /*14750*/  FMUL.FTZ R30, R2.reuse, R30 ;  /* 0x0000001e021e7220 */ /* 0x040fe20000410000 */
[----:B------:R-:W4:Y:S01]  /*14760*/  MUFU.EX2 R232, R232 ;  /* 0x000000e800e87308 */ /* 0x000f220000000800 */
[C---:B------:R-:W-:Y:S02]  /*14770*/  FMUL.FTZ R31, R2.reuse, R31 ;  /* 0x0000001f021f7220 */ /* 0x040fe40000410000 */
[----:B------:R-:W-:Y:S01]  /*14780*/  FMUL.FTZ R34, R2, R34 ;  /* 0x0000002202227220 */ /* 0x000fe20000410000 */
[----:B--2---:R-:W-:Y:S01]  /*14790*/  F2FP.BF16.PACK_AB R153, R234, R235 ;  /* 0x000000ebea99723e */ /* 0x004fe200000010ff */
[C---:B------:R-:W-:Y:S01]  /*147a0*/  FMUL.FTZ R35, R2.reuse, R35 ;  /* 0x0000002302237220 */ /* 0x040fe20000410000 */
[----:B------:R-:W-:Y:S01]  /*147b0*/  LDSM.16.MT88.4 R132, [R211+0x9080] ;  /* 0x00908000d384783b */ /* 0x000fe20000004200 */
[C---:B------:R-:W-:Y:S02]  /*147c0*/  FMUL.FTZ R38, R2.reuse, R38 ;  /* 0x0000002602267220 */ /* 0x040fe40000410000 */
[C---:B------:R-:W-:Y:S01]  /*147d0*/  FMUL.FTZ R39, R2.reuse, R39 ;  /* 0x0000002702277220 */ /* 0x040fe20000410000 */
[----:B------:R2:W-:Y:S01]  /*147e0*/  MUFU.EX2 R149, R160 ;  /* 0x000000a000957308 */ /* 0x0005e20000000800 */
[C---:B------:R-:W-:Y:S02]  /*147f0*/  FMUL.FTZ R41, R3.reuse, R41 ;  /* 0x0000002903297220 */ /* 0x040fe40000410000 */
[C---:B------:R-:W-:Y:S02]  /*14800*/  FMUL.FTZ R42, R2.reuse, R42 ;  /* 0x0000002a022a7220 */ /* 0x040fe40000410000 */
[C---:B------:R-:W-:Y:S02]  /*14810*/  FMUL.FTZ R43, R2.reuse, R43 ;  /* 0x0000002b022b7220 */ /* 0x040fe40000410000 */
[C---:B------:R-:W-:Y:S02]  /*14820*/  FMUL.FTZ R44, R3.reuse, R44 ;  /* 0x0000002c032c7220 */ /* 0x040fe40000410000 */
[C---:B------:R-:W-:Y:S01]  /*14830*/  FMUL.FTZ R45, R3.reuse, R45 ;  /* 0x0000002d032d7220 */ /* 0x040fe20000410000 */
[----:B------:R5:W-:Y:S01]  /*14840*/  MUFU.EX2 R239, R167 ;  /* 0x000000a700ef7308 */ /* 0x000be20000000800 */
[C---:B------:R-:W-:Y:S02]  /*14850*/  FMUL.FTZ R46, R2.reuse, R46 ;  /* 0x0000002e022e7220 */ /* 0x040fe40000410000 */
[----:B------:R-:W-:Y:S01]  /*14860*/  FMUL.FTZ R47, R2, R47 ;  /* 0x0000002f022f7220 */ /* 0x000fe20000410000 */
[----:B----4-:R-:W-:Y:S01]  /*14870*/  F2FP.BF16.PACK_AB R155, R232, R233 ;  /* 0x000000e9e89b723e */ /* 0x010fe200000010ff */
[C---:B------:R-:W-:Y:S02]  /*14880*/  FMUL.FTZ R48, R3.reuse, R48 ;  /* 0x0000003003307220 */ /* 0x040fe40000410000 */
[C---:B------:R-:W-:Y:S02]  /*14890*/  FMUL.FTZ R49, R3.reuse, R49 ;  /* 0x0000003103317220 */ /* 0x040fe40000410000 */
[C---:B------:R-:W-:Y:S01]  /*148a0*/  FMUL.FTZ R50, R2.reuse, R50 ;  /* 0x0000003202327220 */ /* 0x040fe20000410000 */
[----:B------:R-:W-:Y:S01]  /*148b0*/  MUFU.EX2 R236, R236 ;  /* 0x000000ec00ec7308 */ /* 0x000fe20000000800 */
[C---:B---3--:R-:W-:Y:S01]  /*148c0*/  HMMA.16816.F32.BF16 R4, R152.reuse, R12, R4 ;  /* 0x0000000c9804723c */ /* 0x048fe20000041804 */
[----:B--2---:R-:W-:Y:S04]  /*148d0*/  LDSM.16.MT88.4 R160, [R205+0x8880] ;  /* 0x00888000cda0783b */ /* 0x004fe80000004200 */
[C---:B------:R-:W-:Y:S02]  /*148e0*/  FMUL.FTZ R51, R2.reuse, R51 ;  /* 0x0000003302337220 */ /* 0x040fe40000410000 */
[C---:B------:R-:W-:Y:S01]  /*148f0*/  FMUL.FTZ R12, R3.reuse, R136 ;  /* 0x00000088030c7220 */ /* 0x040fe20000410000 */
[C---:B------:R-:W-:Y:S01]  /*14900*/  HMMA.16816.F32.BF16 R8, R152.reuse, R14, R8 ;  /* 0x0000000e9808723c */ /* 0x040fe20000041808 */
[----:B------:R-:W2:Y:S03]  /*14910*/  MUFU.EX2 R237, R237 ;  /* 0x000000ed00ed7308 */ /* 0x000ea60000000800 */
[C---:B------:R-:W-:Y:S01]  /*14920*/  FMUL.FTZ R13, R3.reuse, R137 ;  /* 0x00000089030d7220 */ /* 0x040fe20000410000 */
[----:B-----5:R-:W-:Y:S01]  /*14930*/  LDSM.16.MT88.4 R164, [R204+0x8880] ;  /* 0x00888000cca4783b */ /* 0x020fe20000004200 */
[C---:B------:R-:W-:Y:S02]  /*14940*/  FMUL.FTZ R20, R3.reuse, R20 ;  /* 0x0000001403147220 */ /* 0x040fe40000410000 */
[C---:B------:R-:W-:Y:S03]  /*14950*/  FMUL.FTZ R14, R2.reuse, R138 ;  /* 0x0000008a020e7220 */ /* 0x040fe60000410000 */
[----:B------:R-:W3:Y:S01]  /*14960*/  MUFU.EX2 R238, R238 ;  /* 0x000000ee00ee7308 */ /* 0x000ee20000000800 */
[C---:B------:R-:W-:Y:S02]  /*14970*/  FMUL.FTZ R15, R2.reuse, R139 ;  /* 0x0000008b020f7220 */ /* 0x040fe40000410000 */
[----:B------:R-:W4:Y:S01]  /*14980*/  LDSM.16.MT88.4 R136, [R204+0x8080] ;  /* 0x00808000cc88783b */ /* 0x000f220000004200 */
[C---:B------:R-:W-:Y:S02]  /*14990*/  FMUL.FTZ R52, R3.reuse, R52 ;  /* 0x0000003403347220 */ /* 0x040fe40000410000 */
[C---:B------:R-:W-:Y:S02]  /*149a0*/  FMUL.FTZ R53, R3.reuse, R53 ;  /* 0x0000003503357220 */ /* 0x040fe40000410000 */
[C---:B------:R-:W-:Y:S02]  /*149b0*/  HMMA.16816.F32.BF16 R12, R152.reuse, R156, R12 ;  /* 0x0000009c980c723c */ /* 0x040fe4000004180c */
[----:B------:R-:W-:Y:S01]  /*149c0*/  MUFU.EX2 R240, R240 ;  /* 0x000000f000f07308 */ /* 0x000fe20000000800 */
[C---:B------:R-:W-:Y:S02]  /*149d0*/  FMUL.FTZ R54, R2.reuse, R54 ;  /* 0x0000003602367220 */ /* 0x040fe40000410000 */
[C---:B------:R-:W-:Y:S02]  /*149e0*/  FMUL.FTZ R55, R2.reuse, R55 ;  /* 0x0000003702377220 */ /* 0x040fe40000410000 */
[C---:B------:R-:W-:Y:S01]  /*149f0*/  FMUL.FTZ R56, R3.reuse, R56 ;  /* 0x0000003803387220 */ /* 0x040fe20000410000 */
[C---:B------:R-:W-:Y:S01]  /*14a00*/  HMMA.16816.F32.BF16 R16, R152.reuse, R158, R16 ;  /* 0x0000009e9810723c */ /* 0x040fe20000041810 */
[----:B------:R-:W-:Y:S03]  /*14a10*/  LDSM.16.MT88.4 R156, [R206+0x8880] ;  /* 0x00888000ce9c783b */ /* 0x000fe60000004200 */
[C---:B------:R-:W-:Y:S01]  /*14a20*/  FMUL.FTZ R21, R3.reuse, R21 ;  /* 0x0000001503157220 */ /* 0x040fe20000410000 */
[----:B------:R-:W5:Y:S01]  /*14a30*/  MUFU.EX2 R241, R241 ;  /* 0x000000f100f17308 */ /* 0x000f620000000800 */
[C---:B------:R-:W-:Y:S02]  /*14a40*/  FMUL.FTZ R22, R2.reuse, R22 ;  /* 0x0000001602167220 */ /* 0x040fe40000410000 */
[C---:B------:R-:W-:Y:S04]  /*14a50*/  FMUL.FTZ R23, R2.reuse, R23 ;  /* 0x0000001702177220 */ /* 0x040fe80000410000 */
[C---:B------:R-:W-:Y:S02]  /*14a60*/  FMUL.FTZ R57, R3.reuse, R57 ;  /* 0x0000003903397220 */ /* 0x040fe40000410000 */
[C---:B------:R-:W-:Y:S01]  /*14a70*/  FMUL.FTZ R58, R2.reuse, R58 ;  /* 0x0000003a023a7220 */ /* 0x040fe20000410000 */
[C---:B-1----:R-:W-:Y:S01]  /*14a80*/  HMMA.16816.F32.BF16 R20, R152.reuse, R144, R20 ;  /* 0x000000909814723c */ /* 0x042fe20000041814 */
[----:B------:R-:W1:Y:S02]  /*14a90*/  MUFU.EX2 R242, R242 ;  /* 0x000000f200f27308 */ /* 0x000e640000000800 */
[C---:B------:R-:W-:Y:S02]  /*14aa0*/  FMUL.FTZ R24, R3.reuse, R24 ;  /* 0x0000001803187220 */ /* 0x040fe40000410000 */
[C---:B------:R-:W-:Y:S02]  /*14ab0*/  FMUL.FTZ R25, R3.reuse, R25 ;  /* 0x0000001903197220 */ /* 0x040fe40000410000 */
[C---:B------:R-:W-:Y:S02]  /*14ac0*/  FMUL.FTZ R26, R2.reuse, R26 ;  /* 0x0000001a021a7220 */ /* 0x040fe40000410000 */
[C---:B------:R-:W-:Y:S03]  /*14ad0*/  FMUL.FTZ R27, R2.reuse, R27 ;  /* 0x0000001b021b7220 */ /* 0x040fe60000410000 */
[C---:B------:R-:W-:Y:S02]  /*14ae0*/  FMUL.FTZ R59, R2.reuse, R59 ;  /* 0x0000003b023b7220 */ /* 0x040fe40000410000 */
[C---:B------:R-:W-:Y:S02]  /*14af0*/  FMUL.FTZ R60, R3.reuse, R60 ;  /* 0x0000003c033c7220 */ /* 0x040fe40000410000 */
[C---:B------:R-:W-:Y:S03]  /*14b00*/  HMMA.16816.F32.BF16 R24, R152.reuse, R146, R24 ;  /* 0x000000929818723c */ /* 0x040fe60000041818 */
[C---:B------:R-:W-:Y:S02]  /*14b10*/  FMUL.FTZ R61, R3.reuse, R61 ;  /* 0x0000003d033d7220 */ /* 0x040fe40000410000 */
[C---:B------:R-:W-:Y:S02]  /*14b20*/  FMUL.FTZ R62, R2.reuse, R62 ;  /* 0x0000003e023e7220 */ /* 0x040fe40000410000 */
[C---:B------:R-:W-:Y:S01]  /*14b30*/  FMUL.FTZ R63, R2.reuse, R63 ;  /* 0x0000003f023f7220 */ /* 0x040fe20000410000 */
[C---:B----4-:R-:W-:Y:S04]  /*14b40*/  HMMA.16816.F32.BF16 R28, R152.reuse, R136, R28 ;  /* 0x00000088981c723c */ /* 0x050fe8000004181c */
[C---:B------:R-:W-:Y:S02]  /*14b50*/  FMUL.FTZ R64, R3.reuse, R64 ;  /* 0x0000004003407220 */ /* 0x040fe40000410000 */
[C---:B------:R-:W-:Y:S02]  /*14b60*/  FMUL.FTZ R65, R3.reuse, R65 ;  /* 0x0000004103417220 */ /* 0x040fe40000410000 */
[C---:B------:R-:W-:Y:S01]  /*14b70*/  HMMA.16816.F32.BF16 R32, R152.reuse, R138, R32 ;  /* 0x0000008a9820723c */ /* 0x040fe20000041820 */
[----:B------:R-:W4:Y:S03]  /*14b80*/  LDSM.16.MT88.4 R136, [R205+0x9080] ;  /* 0x00908000cd88783b */ /* 0x000f260000004200 */
[C---:B------:R-:W-:Y:S02]  /*14b90*/  FMUL.FTZ R66, R2.reuse, R66 ;  /* 0x0000004202427220 */ /* 0x040fe40000410000 */
[C---:B------:R-:W-:Y:S02]  /*14ba0*/  FMUL.FTZ R67, R2.reuse, R67 ;  /* 0x0000004302437220 */ /* 0x040fe40000410000 */
[C---:B------:R-:W-:Y:S04]  /*14bb0*/  HMMA.16816.F32.BF16 R36, R152.reuse, R132, R36 ;  /* 0x000000849824723c */ /* 0x040fe80000041824 */
[C---:B------:R-:W-:Y:S02]  /*14bc0*/  FMUL.FTZ R68, R3.reuse, R68 ;  /* 0x0000004403447220 */ /* 0x040fe40000410000 */
[C---:B------:R-:W-:Y:S02]  /*14bd0*/  FMUL.FTZ R69, R3.reuse, R69 ;  /* 0x0000004503457220 */ /* 0x040fe40000410000 */
[C---:B------:R-:W-:Y:S01]  /*14be0*/  HMMA.16816.F32.BF16 R40, R152.reuse, R134, R40 ;  /* 0x000000869828723c */ /* 0x040fe20000041828 */
[----:B------:R-:W1:Y:S03]  /*14bf0*/  LDSM.16.MT88.4 R132, [R204+0x9080] ;  /* 0x00908000cc84783b */ /* 0x000e660000004200 */
[C---:B------:R-:W-:Y:S02]  /*14c00*/  FMUL.FTZ R70, R2.reuse, R70 ;  /* 0x0000004602467220 */ /* 0x040fe40000410000 */
[C---:B------:R-:W-:Y:S02]  /*14c10*/  FMUL.FTZ R71, R2.reuse, R71 ;  /* 0x0000004702477220 */ /* 0x040fe40000410000 */
[C---:B------:R-:W-:Y:S04]  /*14c20*/  HMMA.16816.F32.BF16 R44, R152.reuse, R140, R44 ;  /* 0x0000008c982c723c */ /* 0x040fe8000004182c */
[C---:B------:R-:W-:Y:S02]  /*14c30*/  FMUL.FTZ R72, R3.reuse, R72 ;  /* 0x0000004803487220 */ /* 0x040fe40000410000 */
[C---:B------:R-:W-:Y:S02]  /*14c40*/  FMUL.FTZ R73, R3.reuse, R73 ;  /* 0x0000004903497220 */ /* 0x040fe40000410000 */
[C---:B------:R-:W-:Y:S01]  /*14c50*/  HMMA.16816.F32.BF16 R48, R152.reuse, R142, R48 ;  /* 0x0000008e9830723c */ /* 0x040fe20000041830 */
[----:B------:R-:W2:Y:S03]  /*14c60*/  LDSM.16.MT88.4 R140, [R211+0xa080] ;  /* 0x00a08000d38c783b */ /* 0x000ea60000004200 */
[C---:B------:R-:W-:Y:S02]  /*14c70*/  FMUL.FTZ R74, R2.reuse, R74 ;  /* 0x0000004a024a7220 */ /* 0x040fe40000410000 */
[C---:B------:R-:W-:Y:S02]  /*14c80*/  FMUL.FTZ R75, R2.reuse, R75 ;  /* 0x0000004b024b7220 */ /* 0x040fe40000410000 */
[C---:B------:R-:W-:Y:S01]  /*14c90*/  FMUL.FTZ R76, R3.reuse, R76 ;  /* 0x0000004c034c7220 */ /* 0x040fe20000410000 */
[C---:B----4-:R-:W-:Y:S03]  /*14ca0*/  HMMA.16816.F32.BF16 R52, R152.reuse, R136, R52 ;  /* 0x000000889834723c */ /* 0x050fe60000041834 */
[C---:B------:R-:W-:Y:S02]  /*14cb0*/  FMUL.FTZ R77, R3.reuse, R77 ;  /* 0x0000004d034d7220 */ /* 0x040fe40000410000 */
[C---:B------:R-:W-:Y:S02]  /*14cc0*/  FMUL.FTZ R78, R2.reuse, R78 ;  /* 0x0000004e024e7220 */ /* 0x040fe40000410000 */
[C---:B------:R-:W-:Y:S01]  /*14cd0*/  FMUL.FTZ R79, R2.reuse, R79 ;  /* 0x0000004f024f7220 */ /* 0x040fe20000410000 */
[C---:B------:R-:W-:Y:S01]  /*14ce0*/  HMMA.16816.F32.BF16 R56, R152.reuse, R138, R56 ;  /* 0x0000008a9838723c */ /* 0x040fe20000041838 */
[----:B------:R-:W4:Y:S03]  /*14cf0*/  LDSM.16.MT88.4 R136, [R206+0xa080] ;  /* 0x00a08000ce88783b */ /* 0x000f260000004200 */
[C---:B------:R-:W-:Y:S02]  /*14d00*/  FMUL.FTZ R80, R3.reuse, R80 ;  /* 0x0000005003507220 */ /* 0x040fe40000410000 */
[C---:B------:R-:W-:Y:S02]  /*14d10*/  FMUL.FTZ R81, R3.reuse, R81 ;  /* 0x0000005103517220 */ /* 0x040fe40000410000 */
[C---:B-1----:R-:W-:Y:S04]  /*14d20*/  HMMA.16816.F32.BF16 R60, R152.reuse, R132, R60 ;  /* 0x00000084983c723c */ /* 0x042fe8000004183c */
[C---:B------:R-:W-:Y:S02]  /*14d30*/  FMUL.FTZ R82, R2.reuse, R82 ;  /* 0x0000005202527220 */ /* 0x040fe40000410000 */
[C---:B------:R-:W-:Y:S02]  /*14d40*/  FMUL.FTZ R83, R2.reuse, R83 ;  /* 0x0000005302537220 */ /* 0x040fe40000410000 */
[C---:B------:R-:W-:Y:S01]  /*14d50*/  HMMA.16816.F32.BF16 R64, R152.reuse, R134, R64 ;  /* 0x000000869840723c */ /* 0x040fe20000041840 */
[----:B------:R-:W1:Y:S03]  /*14d60*/  LDSM.16.MT88.4 R132, [R205+0xa080] ;  /* 0x00a08000cd84783b */ /* 0x000e660000004200 */
[C---:B------:R-:W-:Y:S02]  /*14d70*/  FMUL.FTZ R84, R3.reuse, R84 ;  /* 0x0000005403547220 */ /* 0x040fe40000410000 */
[C---:B------:R-:W-:Y:S02]  /*14d80*/  FMUL.FTZ R85, R3.reuse, R85 ;  /* 0x0000005503557220 */ /* 0x040fe40000410000 */
[C---:B--2---:R-:W-:Y:S04]  /*14d90*/  HMMA.16816.F32.BF16 R68, R152.reuse, R140, R68 ;  /* 0x0000008c9844723c */ /* 0x044fe80000041844 */
        /* <DEDUP_REMOVED lines=29> */
[C---:B------:R-:W-:Y:S04]  /*14f70*/  FMUL.FTZ R104, R3.reuse, R104 ;  /* 0x0000006803687220 */ /* 0x040fe80000410000 */
[C---:B------:R-:W-:Y:S01]  /*14f80*/  FMUL.FTZ R105, R3.reuse, R105 ;  /* 0x0000006903697220 */ /* 0x040fe20000410000 */
[C---:B----4-:R-:W-:Y:S03]  /*14f90*/  HMMA.16816.F32.BF16 R100, R152.reuse, R136, R100 ;  /* 0x000000889864723c */ /* 0x050fe60000041864 */
[C---:B------:R-:W-:Y:S02]  /*14fa0*/  FMUL.FTZ R106, R2.reuse, R106 ;  /* 0x0000006a026a7220 */ /* 0x040fe40000410000 */
[C---:B------:R-:W-:Y:S02]  /*14fb0*/  FMUL.FTZ R107, R2.reuse, R107 ;  /* 0x0000006b026b7220 */ /* 0x040fe40000410000 */
[C---:B------:R-:W-:Y:S02]  /*14fc0*/  FMUL.FTZ R108, R3.reuse, R108 ;  /* 0x0000006c036c7220 */ /* 0x040fe40000410000 */
[C---:B------:R-:W-:Y:S03]  /*14fd0*/  FMUL.FTZ R109, R3.reuse, R109 ;  /* 0x0000006d036d7220 */ /* 0x040fe60000410000 */
[C---:B------:R-:W-:Y:S01]  /*14fe0*/  HMMA.16816.F32.BF16 R104, R152.reuse, R138, R104 ;  /* 0x0000008a9868723c */ /* 0x040fe20000041868 */
[----:B------:R-:W4:Y:S02]  /*14ff0*/  LDSM.16.MT88.4 R136, [R204+0xb080] ;  /* 0x00b08000cc88783b */ /* 0x000f240000004200 */
[C---:B------:R-:W-:Y:S02]  /*15000*/  FMUL.FTZ R110, R2.reuse, R110 ;  /* 0x0000006e026e7220 */ /* 0x040fe40000410000 */
[C---:B------:R-:W-:Y:S02]  /*15010*/  FMUL.FTZ R111, R2.reuse, R111 ;  /* 0x0000006f026f7220 */ /* 0x040fe40000410000 */
[C---:B------:R-:W-:Y:S02]  /*15020*/  FMUL.FTZ R112, R3.reuse, R112 ;  /* 0x0000007003707220 */ /* 0x040fe40000410000 */
[C---:B------:R-:W-:Y:S03]  /*15030*/  FMUL.FTZ R113, R3.reuse, R113 ;  /* 0x0000007103717220 */ /* 0x040fe60000410000 */
[C---:B-1----:R-:W-:Y:S03]  /*15040*/  HMMA.16816.F32.BF16 R108, R152.reuse, R132, R108 ;  /* 0x00000084986c723c */ /* 0x042fe6000004186c */
[C---:B------:R-:W-:Y:S02]  /*15050*/  FMUL.FTZ R114, R2.reuse, R114 ;  /* 0x0000007202727220 */ /* 0x040fe40000410000 */
[C---:B------:R-:W-:Y:S02]  /*15060*/  FMUL.FTZ R115, R2.reuse, R115 ;  /* 0x0000007302737220 */ /* 0x040fe40000410000 */
[C---:B------:R-:W-:Y:S02]  /*15070*/  FMUL.FTZ R116, R3.reuse, R116 ;  /* 0x0000007403747220 */ /* 0x040fe40000410000 */
[C---:B------:R-:W-:Y:S03]  /*15080*/  FMUL.FTZ R117, R3.reuse, R117 ;  /* 0x0000007503757220 */ /* 0x040fe60000410000 */
[C---:B------:R-:W-:Y:S01]  /*15090*/  HMMA.16816.F32.BF16 R112, R152.reuse, R134, R112 ;  /* 0x000000869870723c */ /* 0x040fe20000041870 */
[----:B------:R-:W1:Y:S02]  /*150a0*/  LDSM.16.MT88.4 R132, [R211+0x8880] ;  /* 0x00888000d384783b */ /* 0x000e640000004200 */
[C---:B------:R-:W-:Y:S02]  /*150b0*/  FMUL.FTZ R118, R2.reuse, R118 ;  /* 0x0000007602767220 */ /* 0x040fe40000410000 */
[C---:B------:R-:W-:Y:S02]  /*150c0*/  FMUL.FTZ R119, R2.reuse, R119 ;  /* 0x0000007702777220 */ /* 0x040fe40000410000 */
[C---:B------:R-:W-:Y:S02]  /*150d0*/  FMUL.FTZ R120, R3.reuse, R120 ;  /* 0x0000007803787220 */ /* 0x040fe40000410000 */
[C---:B------:R-:W-:Y:S03]  /*150e0*/  FMUL.FTZ R121, R3.reuse, R121 ;  /* 0x0000007903797220 */ /* 0x040fe60000410000 */
[C---:B--2---:R-:W-:Y:S03]  /*150f0*/  HMMA.16816.F32.BF16 R116, R152.reuse, R140, R116 ;  /* 0x0000008c9874723c */ /* 0x044fe60000041874 */
[C---:B------:R-:W-:Y:S02]  /*15100*/  FMUL.FTZ R122, R2.reuse, R122 ;  /* 0x0000007a027a7220 */ /* 0x040fe40000410000 */
[C---:B------:R-:W-:Y:S02]  /*15110*/  FMUL.FTZ R123, R2.reuse, R123 ;  /* 0x0000007b027b7220 */ /* 0x040fe40000410000 */
[C---:B------:R-:W-:Y:S02]  /*15120*/  FMUL.FTZ R124, R3.reuse, R124 ;  /* 0x0000007c037c7220 */ /* 0x040fe40000410000 */
[C---:B------:R-:W-:Y:S03]  /*15130*/  FMUL.FTZ R125, R3.reuse, R125 ;  /* 0x0000007d037d7220 */ /* 0x040fe60000410000 */
[C---:B------:R-:W-:Y:S03]  /*15140*/  HMMA.16816.F32.BF16 R120, R152.reuse, R142, R120 ;  /* 0x0000008e9878723c */ /* 0x040fe60000041878 */
[C---:B------:R-:W-:Y:S02]  /*15150*/  FMUL.FTZ R126, R2.reuse, R126 ;  /* 0x0000007e027e7220 */ /* 0x040fe40000410000 */
[C---:B------:R-:W-:Y:S02]  /*15160*/  FMUL.FTZ R127, R2.reuse, R127 ;  /* 0x0000007f027f7220 */ /* 0x040fe40000410000 */
[C---:B------:R-:W-:Y:S02]  /*15170*/  FMUL.FTZ R128, R3.reuse, R128 ;  /* 0x0000008003807220 */ /* 0x040fe40000410000 */
[C---:B------:R-:W-:Y:S03]  /*15180*/  FMUL.FTZ R129, R3.reuse, R129 ;  /* 0x0000008103817220 */ /* 0x040fe60000410000 */
[C---:B----4-:R-:W-:Y:S03]  /*15190*/  HMMA.16816.F32.BF16 R124, R152.reuse, R136, R124 ;  /* 0x00000088987c723c */ /* 0x050fe6000004187c */
[C---:B------:R-:W-:Y:S02]  /*151a0*/  FMUL.FTZ R130, R2.reuse, R130 ;  /* 0x0000008202827220 */ /* 0x040fe40000410000 */
[C---:B------:R-:W-:Y:S02]  /*151b0*/  FMUL.FTZ R131, R2.reuse, R131 ;  /* 0x0000008302837220 */ /* 0x040fe40000410000 */
[----:B------:R-:W-:Y:S01]  /*151c0*/  FFMA.FTZ R230, R3, R226, R230 ;  /* 0x000000e203e67223 */ /* 0x000fe200000100e6 */
[----:B------:R-:W-:Y:S01]  /*151d0*/  MOV R3, R0 ;  /* 0x0000000000037202 */ /* 0x000fe20000000f00 */
[----:B------:R-:W-:Y:S03]  /*151e0*/  FFMA.FTZ R235, R2, R225, R235 ;  /* 0x000000e102eb7223 */ /* 0x000fe600000100eb */
[----:B------:R-:W-:Y:S03]  /*151f0*/  HMMA.16816.F32.BF16 R128, R152, R138, R128 ;  /* 0x0000008a9880723c */ /* 0x000fe60000041880 */
[----:B------:R-:W-:Y:S01]  /*15200*/  FADD.FTZ R151, R151, R230 ;  /* 0x000000e697977221 */ /* 0x000fe20000010000 */
[----:B------:R-:W-:Y:S01]  /*15210*/  MOV R2, R148 ;  /* 0x0000009400027202 */ /* 0x000fe20000000f00 */
[----:B------:R-:W-:Y:S02]  /*15220*/  FADD.FTZ R234, R234, R235 ;  /* 0x000000ebeaea7221 */ /* 0x000fe40000010000 */
[----:B------:R-:W-:Y:S01]  /*15230*/  F2FP.BF16.PACK_AB R152, R237, R236 ;  /* 0x000000eced98723e */ /* 0x000fe200000010ff */
[----:B------:R-:W-:Y:S01]  /*15240*/  FADD.FTZ R150, R150, R151 ;  /* 0x0000009796967221 */ /* 0x000fe20000010000 */
[----:B---3--:R-:W-:Y:S03]  /*15250*/  F2FP.BF16.PACK_AB R154, R239, R238 ;  /* 0x000000eeef9a723e */ /* 0x008fe600000010ff */
[----:B-----5:R-:W-:Y:S01]  /*15260*/  F2FP.BF16.PACK_AB R153, R241, R240 ;  /* 0x000000f0f199723e */ /* 0x020fe200000010ff */
[----:B------:R-:W-:Y:S01]  /*15270*/  FADD.FTZ R231, R231, R150 ;  /* 0x00000096e7e77221 */ /* 0x000fe20000010000 */
[----:B------:R-:W-:Y:S03]  /*15280*/  F2FP.BF16.PACK_AB R155, R149, R242 ;  /* 0x000000f2959b723e */ /* 0x000fe600000010ff */
[----:B------:R-:W-:Y:S04]  /*15290*/  FADD.FTZ R236, R236, R231 ;  /* 0x000000e7ecec7221 */ /* 0x000fe80000010000 */
[C---:B-1----:R-:W-:Y:S01]  /*152a0*/  HMMA.16816.F32.BF16 R144, R152.reuse, R132, R4 ;  /* 0x000000849890723c */ /* 0x042fe20000041804 */
[----:B------:R-:W1:Y:S02]  /*152b0*/  LDSM.16.MT88.4 R4, [R211+0x9880] ;  /* 0x00988000d304783b */ /* 0x000e640000004200 */
[----:B------:R-:W-:Y:S04]  /*152c0*/  FADD.FTZ R237, R237, R236 ;  /* 0x000000eceded7221 */ /* 0x000fe80000010000 */
[----:B------:R-:W-:Y:S01]  /*152d0*/  FADD.FTZ R226, R238, R237 ;  /* 0x000000edeee27221 */ /* 0x000fe20000010000 */
[C---:B------:R-:W-:Y:S01]  /*152e0*/  HMMA.16816.F32.BF16 R140, R152.reuse, R134, R8 ;  /* 0x00000086988c723c */ /* 0x040fe20000041808 */
[----:B------:R-:W2:Y:S03]  /*152f0*/  LDSM.16.MT88.4 R8, [R205+0x9880] ;  /* 0x00988000cd08783b */ /* 0x000ea60000004200 */
[----:B------:R-:W-:Y:S04]  /*15300*/  FADD.FTZ R226, R239, R226 ;  /* 0x000000e2efe27221 */ /* 0x000fe80000010000 */
[C---:B------:R-:W-:Y:S01]  /*15310*/  HMMA.16816.F32.BF16 R136, R152.reuse, R156, R12 ;  /* 0x0000009c9888723c */ /* 0x040fe2000004180c */
[----:B------:R-:W3:Y:S07]  /*15320*/  LDSM.16.MT88.4 R12, [R205+0xa880] ;  /* 0x00a88000cd0c783b */ /* 0x000eee0000004200 */
[C---:B------:R-:W-:Y:S01]  /*15330*/  HMMA.16816.F32.BF16 R132, R152.reuse, R158, R16 ;  /* 0x0000009e9884723c */ /* 0x040fe20000041810 */
[----:B------:R-:W4:Y:S07]  /*15340*/  LDSM.16.MT88.4 R16, [R205+0xb880] ;  /* 0x00b88000cd10783b */ /* 0x000f2e0000004200 */
[C---:B------:R-:W-:Y:S01]  /*15350*/  HMMA.16816.F32.BF16 R20, R152.reuse, R160, R20 ;  /* 0x000000a09814723c */ /* 0x040fe20000041814 */
[----:B------:R-:W5:Y:S07]  /*15360*/  LDSM.16.MT88.4 R156, [R204+0xb880] ;  /* 0x00b88000cc9c783b */ /* 0x000f6e0000004200 */
[C---:B------:R-:W-:Y:S08]  /*15370*/  HMMA.16816.F32.BF16 R24, R152.reuse, R162, R24 ;  /* 0x000000a29818723c */ /* 0x040ff00000041818 */
[C---:B------:R-:W-:Y:S08]  /*15380*/  HMMA.16816.F32.BF16 R28, R152.reuse, R164, R28 ;  /* 0x000000a4981c723c */ /* 0x040ff0000004181c */
[C---:B------:R-:W-:Y:S08]  /*15390*/  HMMA.16816.F32.BF16 R32, R152.reuse, R166, R32 ;  /* 0x000000a69820723c */ /* 0x040ff00000041820 */
[C---:B-1----:R-:W-:Y:S07]  /*153a0*/  HMMA.16816.F32.BF16 R36, R152.reuse, R4, R36 ;  /* 0x000000049824723c */ /* 0x042fee0000041824 */
[----:B------:R-:W-:Y:S01]  /*153b0*/  FADD.FTZ R5, R233, R234 ;  /* 0x000000eae9057221 */ /* 0x000fe20000010000 */
[C---:B------:R-:W-:Y:S04]  /*153c0*/  HMMA.16816.F32.BF16 R40, R152.reuse, R6, R40 ;  /* 0x000000069828723c */ /* 0x040fe80000041828 */
[----:B------:R-:W-:Y:S04]  /*153d0*/  FADD.FTZ R5, R232, R5 ;  /* 0x00000005e8057221 */ /* 0x000fe80000010000 */
[C---:B------:R-:W-:Y:S04]  /*153e0*/  HMMA.16816.F32.BF16 R44, R152.reuse, R168, R44 ;  /* 0x000000a8982c723c */ /* 0x040fe8000004182c */
[----:B------:R-:W-:Y:S04]  /*153f0*/  FADD.FTZ R240, R240, R5 ;  /* 0x00000005f0f07221 */ /* 0x000fe80000010000 */
[C---:B------:R-:W-:Y:S04]  /*15400*/  HMMA.16816.F32.BF16 R48, R152.reuse, R170, R48 ;  /* 0x000000aa9830723c */ /* 0x040fe80000041830 */
[----:B------:R-:W-:Y:S04]  /*15410*/  FADD.FTZ R241, R241, R240 ;  /* 0x000000f0f1f17221 */ /* 0x000fe80000010000 */
[C---:B--2---:R-:W-:Y:S04]  /*15420*/  HMMA.16816.F32.BF16 R52, R152.reuse, R8, R52 ;  /* 0x000000089834723c */ /* 0x044fe80000041834 */
        /* <DEDUP_REMOVED lines=9> */
[C---:B---3--:R-:W-:Y:S08]  /*154c0*/  HMMA.16816.F32.BF16 R84, R152.reuse, R12, R84 ;  /* 0x0000000c9854723c */ /* 0x048ff00000041854 */
[C---:B------:R-:W-:Y:S08]  /*154d0*/  HMMA.16816.F32.BF16 R88, R152.reuse, R14, R88 ;  /* 0x0000000e9858723c */ /* 0x040ff00000041858 */
[C---:B------:R-:W-:Y:S08]  /*154e0*/  HMMA.16816.F32.BF16 R92, R152.reuse, R184, R92 ;  /* 0x000000b8985c723c */ /* 0x040ff0000004185c */
[C---:B------:R-:W-:Y:S08]  /*154f0*/  HMMA.16816.F32.BF16 R96, R152.reuse, R186, R96 ;  /* 0x000000ba9860723c */ /* 0x040ff00000041860 */
[C---:B------:R-:W-:Y:S08]  /*15500*/  HMMA.16816.F32.BF16 R100, R152.reuse, R188, R100 ;  /* 0x000000bc9864723c */ /* 0x040ff00000041864 */
[C---:B------:R-:W-:Y:S08]  /*15510*/  HMMA.16816.F32.BF16 R104, R152.reuse, R190, R104 ;  /* 0x000000be9868723c */ /* 0x040ff00000041868 */
[C---:B------:R-:W-:Y:S08]  /*15520*/  HMMA.16816.F32.BF16 R108, R152.reuse, R192, R108 ;  /* 0x000000c0986c723c */ /* 0x040ff0000004186c */
[C---:B------:R-:W-:Y:S08]  /*15530*/  HMMA.16816.F32.BF16 R112, R152.reuse, R194, R112 ;  /* 0x000000c29870723c */ /* 0x040ff00000041870 */
[C---:B----4-:R-:W-:Y:S08]  /*15540*/  HMMA.16816.F32.BF16 R116, R152.reuse, R16, R116 ;  /* 0x000000109874723c */ /* 0x050ff00000041874 */
[C---:B------:R-:W-:Y:S08]  /*15550*/  HMMA.16816.F32.BF16 R120, R152.reuse, R18, R120 ;  /* 0x000000129878723c */ /* 0x040ff00000041878 */
[C---:B-----5:R-:W-:Y:S08]  /*15560*/  HMMA.16816.F32.BF16 R124, R152.reuse, R156, R124 ;  /* 0x0000009c987c723c */ /* 0x060ff0000004187c */
[----:B------:R-:W-:Y:S01]  /*15570*/  HMMA.16816.F32.BF16 R128, R152, R158, R128 ;  /* 0x0000009e9880723c */ /* 0x000fe20000041880 */
[----:B------:R-:W-:-:S07]  /*15580*/  @P0 BRA `(.L_x_436) ;  /* 0xffffd5f000000947 */ /* 0x000fce000383ffff */
.L_x_427:
[----:B------:R-:W1:Y:S01]  /*15590*/  S2UR UR8, SR_CTAID.X ;  /* 0x00000000000879c3 */ /* 0x000e620000002500 */
[----:B------:R-:W-:Y:S01]  /*155a0*/  ULDC.64 UR4, c[0x0][0x2c8] ;  /* 0x0000b20000047ab9 */ /* 0x000fe20000000a00 */
[----:B------:R-:W-:Y:S01]  /*155b0*/  PLOP3.LUT P0, PT, PT, PT, UP2, 0x40, 0x0 ;  /* 0x000000000000781c */ /* 0x000fe20003f0e828 */
[----:B-1----:R-:W-:-:S04]  /*155c0*/  ULEA UR8, UR8, 0x7f, 0x7 ;  /* 0x0000007f08087891 */ /* 0x002fc8000f8e383f */
        /* <DEDUP_REMOVED lines=18> */
.L_x_438:
[----:B------:R-:W-:Y:S02]  /*156f0*/  ULDC UR4, c[0x0][0x32c] ;  /* 0x0000cb0000047ab9 */ /* 0x000fe40000000800 */
[----:B------:R-:W-:-:S03]  /*15700*/  UISETP.NE.AND UP0, UPT, UR4, 0x1, UPT ;  /* 0x000000010400788c */ /* 0x000fc6000bf05270 */
[----:B------:R-:W-:Y:S02]  /*15710*/  ULDC.64 UR4, c[0x0][0x330] ;  /* 0x0000cc0000047ab9 */ /* 0x000fe40000000a00 */
[----:B------:R-:W-:-:S06]  /*15720*/  UIMAD.WIDE.U32 UR10, UR9, UR4, URZ ;  /* 0x00000004090a72a5 */ /* 0x000fcc000f8e003f */
[----:B------:R-:W-:Y:S02]  /*15730*/  @UP0 USHF.R.U32.HI UR9, URZ, UR5, UR11 ;  /* 0x000000053f090299 */ /* 0x000fe4000801160b */
.L_x_439:
[----:B------:R-:W-:Y:S02]  /*15740*/  ULDC UR4, c[0x0][0x32c] ;  /* 0x0000cb0000047ab9 */ /* 0x000fe40000000800 */
[----:B------:R-:W-:-:S04]  /*15750*/  UIMAD UR4, UR9, UR4, URZ ;  /* 0x00000004090472a4 */ /* 0x000fc8000f8e023f */
[----:B------:R-:W-:-:S04]  /*15760*/  UISETP.LT.AND UP0, UPT, UR8, UR4, UPT ;  /* 0x000000040800728c */ /* 0x000fc8000bf01270 */
[----:B------:R-:W-:-:S04]  /*15770*/  USEL UR8, UR8, UR4, !UP0 ;  /* 0x0000000408087287 */ /* 0x000fc8000c000000 */
.L_x_437:
[----:B------:R-:W-:-:S04]  /*15780*/  UIADD3 UR8, UR8, 0x1f, URZ ;  /* 0x0000001f08087890 */ /* 0x000fc8000fffe03f */
        /* <DEDUP_REMOVED lines=8> */
[----:B------:R-:W-:Y:S01]  /*15810*/  MOV R149, R148 ;  /* 0x0000009400957202 */ /* 0x000fe20000000f00 */
[----:B------:R-:W-:Y:S01]  /*15820*/  UMOV UR12, UR13 ;  /* 0x0000000d000c7c82 */ /* 0x000fe20008000000 */
[----:B------:R-:W-:Y:S01]  /*15830*/  MOV R3, R0 ;  /* 0x0000000000037202 */ /* 0x000fe20000000f00 */
[----:B------:R-:W-:Y:S02]  /*15840*/  ULDC.64 UR8, c[0x0][0x208] ;  /* 0x0000820000087ab9 */ /* 0x000fe40000000a00 */
[----:B------:R-:W-:Y:S02]  /*15850*/  ULDC.64 UR4, c[0x0][0x1e0] ;  /* 0x0000780000047ab9 */ /* 0x000fe40000000a00 */
.L_x_441:
[----:B------:R-:W-:Y:S01]  /*15860*/  UISETP.GT.AND UP0, UPT, UR6, UR12, UPT ;  /* 0x0000000c0600728c */ /* 0x000fe2000bf04270 */
[----:B------:R-:W-:Y:S04]  /*15870*/  DEPBAR.LE SB0, 0x0 ;  /* 0x000080000000791a */ /* 0x000fe80000000000 */
[----:B------:R-:W-:Y:S01]  /*15880*/  BAR.SYNC.DEFER_BLOCKING 0x0 ;  /* 0x0000000000007b1d */ /* 0x000fe20000010000 */
[----:B------:R-:W-:Y:S01]  /*15890*/  PLOP3.LUT P0, PT, PT, PT, UP0, 0x80, 0x0 ;  /* 0x000000000000781c */ /* 0x000fe20003f0f008 */
[----:B------:R-:W-:Y:S01]  /*158a0*/  UIADD3 UR13, UR12, -0x1, URZ ;  /* 0xffffffff0c0d7890 */ /* 0x000fe2000fffe03f */
[----:B------:R-:W-:Y:S02]  /*158b0*/  PLOP3.LUT P2, PT, PT, PT, UP0, 0x80, 0x0 ;  /* 0x000000000000781c */ /* 0x000fe40003f4f008 */
[----:B------:R-:W-:Y:S01]  /*158c0*/  PLOP3.LUT P1, PT, PT, PT, UP0, 0x80, 0x0 ;  /* 0x000000000000781c */ /* 0x000fe20003f2f008 */
[----:B------:R-:W-:Y:S01]  /*158d0*/  @!UP0 UIMAD.WIDE.U32 UR14, UR12, UR8, URZ ;  /* 0x000000080c0e82a5 */ /* 0x000fe2000f8e003f */
[----:B------:R-:W-:Y:S01]  /*158e0*/  PLOP3.LUT P3, PT, PT, PT, UP0, 0x80, 0x0 ;  /* 0x000000000000781c */ /* 0x000fe20003f6f008 */
[----:B------:R-:W-:Y:S01]  /*158f0*/  @!UP0 USHF.R.S32.HI UR11, URZ, 0x1f, UR12 ;  /* 0x0000001f3f0b8899 */ /* 0x000fe2000801140c */
[C---:B------:R-:W-:Y:S02]  /*15900*/  LOP3.LUT P3, RZ, R215.reuse, 0x4, RZ, 0xc0, !PT ;  /* 0x00000004d7ff7812 */ /* 0x040fe4000786c0ff */
[C---:B------:R-:W-:Y:S01]  /*15910*/  LOP3.LUT P5, RZ, R215.reuse, 0x2, RZ, 0xc0, !PT ;  /* 0x00000002d7ff7812 */ /* 0x040fe200078ac0ff */
[----:B------:R-:W-:Y:S01]  /*15920*/  @!UP0 UIMAD UR11, UR11, UR8, URZ ;  /* 0x000000080b0b82a4 */ /* 0x000fe2000f8e023f */
[----:B------:R-:W-:Y:S02]  /*15930*/  MOV R4, UR14 ;  /* 0x0000000e00047c02 */ /* 0x000fe40008000f00 */
[----:B------:R-:W-:Y:S01]  /*15940*/  MOV R5, UR15 ;  /* 0x0000000f00057c02 */ /* 0x000fe20008000f00 */
[----:B------:R-:W-:Y:S01]  /*15950*/  @!UP0 UIMAD UR11, UR12, UR9, UR11 ;  /* 0x000000090c0b82a4 */ /* 0x000fe2000f8e020b */
[----:B------:R-:W-:Y:S02]  /*15960*/  @!P0 LEA R0, P0, R4, R228, 0x5 ;  /* 0x000000e404008211 */ /* 0x000fe400078028ff */
[C---:B------:R-:W-:Y:S01]  /*15970*/  LOP3.LUT P4, RZ, R215.reuse, 0x1, RZ, 0xc0, !PT ;  /* 0x00000001d7ff7812 */ /* 0x040fe2000788c0ff */
[----:B------:R-:W-:Y:S01]  /*15980*/  @!UP0 UIADD3 UR11, UR15, UR11, URZ ;  /* 0x0000000b0f0b8290 */ /* 0x000fe2000fffe03f */
[----:B------:R-:W-:Y:S01]  /*15990*/  @!P1 LEA R150, P1, R0, c[0x0][0x1f8], 0x1 ;  /* 0x00007e0000969a11 */ /* 0x000fe200078208ff */
[----:B------:R-:W-:Y:S04]  /*159a0*/  LDSM.16.M88.4 R16, [R214+0x10080] ;  /* 0x01008000d610783b */ /* 0x000fe80000000200 */
[----:B------:R-:W-:Y:S04]  /*159b0*/  MOV R151, UR11 ;  /* 0x0000000b00977c02 */ /* 0x000fe80008000f00 */
[----:B------:R-:W-:Y:S01]  /*159c0*/  @!P2 LEA.HI.X R151, R4, R221, R151, 0x5, P0 ;  /* 0x000000dd0497a211 */ /* 0x000fe200000f2c97 */
[----:B------:R-:W1:Y:S01]  /*159d0*/  LDSM.16.M88.4 R8, [R213+0xc080] ;  /* 0x00c08000d508783b */ /* 0x000e620000000200 */
[----:B------:R-:W-:Y:S02]  /*159e0*/  PLOP3.LUT P0, PT, PT, PT, UP0, 0x80, 0x0 ;  /* 0x000000000000781c */ /* 0x000fe40003f0f008 */
[----:B------:R-:W-:Y:S05]  /*159f0*/  PLOP3.LUT P2, PT, PT, PT, UP0, 0x80, 0x0 ;  /* 0x000000000000781c */ /* 0x000fea0003f4f008 */
[----:B------:R-:W2:Y:S06]  /*15a00*/  LDSM.16.M88.4 R152, [R213+0xc880] ;  /* 0x00c88000d598783b */ /* 0x000eac0000000200 */
[----:B------:R-:W-:Y:S02]  /*15a10*/  @!P0 LEA.HI.X R151, R0, c[0x0][0x1fc], R151, 0x1, P1 ;  /* 0x00007f0000978a11 */ /* 0x000fe400008f0c97 */
[----:B------:R-:W-:Y:S01]  /*15a20*/  PLOP3.LUT P0, PT, PT, PT, UP0, 0x80, 0x0 ;  /* 0x000000000000781c */ /* 0x000fe20003f0f008 */
[----:B------:R-:W-:Y:S01]  /*15a30*/  LDSM.16.M88.4 R156, [R210+0x10080] ;  /* 0x01008000d29c783b */ /* 0x000fe20000000200 */
[----:B------:R-:W-:Y:S07]  /*15a40*/  PLOP3.LUT P1, PT, PT, PT, UP0, 0x80, 0x0 ;  /* 0x000000000000781c */ /* 0x000fee0003f2f008 */
[----:B------:R-:W3:Y:S08]  /*15a50*/  LDSM.16.M88.4 R160, [R212] ;  /* 0x00000000d4a0783b */ /* 0x000ef00000000200 */
[----:B------:R-:W4:Y:S01]  /*15a60*/  LDSM.16.M88.4 R164, [R203] ;  /* 0x00000000cba4783b */ /* 0x000f220000000200 */
[C---:B-1----:R-:W-:Y:S07]  /*15a70*/  HMMA.16816.F32.BF16 R4, R16.reuse, R8, RZ ;  /* 0x000000081004723c */ /* 0x042fee00000418ff */
[----:B------:R-:W-:Y:S01]  /*15a80*/  @!PT LDS RZ, [RZ] ;  /* 0x00000000fffff984 */ /* 0x000fe20000000800 */
[----:B------:R-:W-:Y:S01]  /*15a90*/  @!PT LDS RZ, [RZ] ;  /* 0x00000000fffff984 */ /* 0x000fe20000000800 */
[----:B------:R-:W-:Y:S01]  /*15aa0*/  @!PT LDS RZ, [RZ] ;  /* 0x00000000fffff984 */ /* 0x000fe20000000800 */
[----:B------:R1:W-:Y:S01]  /*15ab0*/  @!P0 LDGSTS.E.BYPASS.LTC128B.128 [R218+0x8080], [R150.64], !P6 ;  /* 0x0808000096da8fae */ /* 0x0003e2000f101d5e */
[----:B------:R-:W-:Y:S01]  /*15ac0*/  PLOP3.LUT P0, PT, PT, PT, UP0, 0x80, 0x0 ;  /* 0x000000000000781c */ /* 0x000fe20003f0f008 */
[----:B------:R-:W-:Y:S01]  /*15ad0*/  UISETP.GT.AND UP0, UPT, UR12, UR6, UPT ;  /* 0x000000060c00728c */ /* 0x000fe2000bf04270 */
[C---:B------:R-:W-:Y:S05]  /*15ae0*/  HMMA.16816.F32.BF16 R8, R16.reuse, R10, RZ ;  /* 0x0000000a1008723c */ /* 0x040fea00000418ff */
[----:B------:R1:W-:Y:S01]  /*15af0*/  @!P2 LDGSTS.E.BYPASS.LTC128B.128 [R218+0x9080], [R150.64+0x80], !P3 ;  /* 0x0908008096daafae */ /* 0x0003e2000d901d5e */
[----:B------:R-:W-:Y:S02]  /*15b00*/  PLOP3.LUT P2, PT, PT, PT, UP0, 0x80, 0x0 ;  /* 0x000000000000781c */ /* 0x000fe40003f4f008 */
[----:B------:R-:W-:Y:S02]  /*15b10*/  PLOP3.LUT P3, PT, PT, PT, UP0, 0x80, 0x0 ;  /* 0x000000000000781c */ /* 0x000fe40003f6f008 */
[----:B------:R-:W-:Y:S01]  /*15b20*/  LOP3.LUT P3, RZ, R215, 0x4, RZ, 0xc0, !PT ;  /* 0x00000004d7ff7812 */ /* 0x000fe2000786c0ff */
[----:B------:R-:W-:Y:S01]  /*15b30*/  @UP0 UIMAD.WIDE.U32 UR14, UR13, UR4, URZ ;  /* 0x000000040d0e02a5 */ /* 0x000fe2000f8e003f */
[C---:B--2---:R-:W-:Y:S01]  /*15b40*/  HMMA.16816.F32.BF16 R12, R16.reuse, R152, RZ ;  /* 0x00000098100c723c */ /* 0x044fe200000418ff */
[----:B------:R1:W-:Y:S01]  /*15b50*/  @!P1 LDGSTS.E.BYPASS.LTC128B.128 [R218+0xa080], [R150.64+0x100], !P5 ;  /* 0x0a08010096da9fae */ /* 0x0003e2000e901d5e */
[----:B------:R-:W-:Y:S01]  /*15b60*/  PLOP3.LUT P1, PT, PT, PT, UP0, 0x80, 0x0 ;  /* 0x000000000000781c */ /* 0x000fe20003f2f008 */
[----:B------:R-:W-:Y:S04]  /*15b70*/  @UP0 USHF.R.S32.HI UR11, URZ, 0x1f, UR13 ;  /* 0x0000001f3f0b0899 */ /* 0x000fe8000801140d */
[----:B------:R-:W-:Y:S01]  /*15b80*/  @UP0 UIMAD UR11, UR11, UR4, URZ ;  /* 0x000000040b0b02a4 */ /* 0x000fe2000f8e023f */
[----:B------:R-:W-:Y:S01]  /*15b90*/  HMMA.16816.F32.BF16 R16, R16, R154, RZ ;  /* 0x0000009a1010723c */ /* 0x000fe200000418ff */
[----:B------:R1:W-:Y:S01]  /*15ba0*/  @!P0 LDGSTS.E.BYPASS.LTC128B.128 [R218+0xb080], [R150.64+0x180], !P4 ;  /* 0x0b08018096da8fae */ /* 0x0003e2000e101d5e */
[----:B------:R-:W-:Y:S01]  /*15bb0*/  PLOP3.LUT P0, PT, PT, PT, UP0, 0x80, 0x0 ;  /* 0x000000000000781c */ /* 0x000fe20003f0f008 */
[----:B------:R-:W-:Y:S04]  /*15bc0*/  @UP0 UIMAD UR11, UR13, UR5, UR11 ;  /* 0x000000050d0b02a4 */ /* 0x000fe8000f8e020b */
[----:B------:R-:W-:Y:S01]  /*15bd0*/  @UP0 UIADD3 UR11, UR15, UR11, URZ ;  /* 0x0000000b0f0b0290 */ /* 0x000fe2000fffe03f */
[C---:B---3--:R-:W-:Y:S01]  /*15be0*/  HMMA.16816.F32.BF16 R4, R156.reuse, R160, R4 ;  /* 0x000000a09c04723c */ /* 0x048fe20000041804 */
[----:B------:R-:W-:Y:S07]  /*15bf0*/  LDSM.16.M88.4 R168, [R209+0x10080] ;  /* 0x01008000d1a8783b */ /* 0x000fee0000000200 */
[C---:B------:R-:W-:Y:S01]  /*15c00*/  HMMA.16816.F32.BF16 R8, R156.reuse, R162, R8 ;  /* 0x000000a29c08723c */ /* 0x040fe20000041808 */
[----:B------:R-:W2:Y:S07]  /*15c10*/  LDSM.16.M88.4 R172, [R208+0xc080] ;  /* 0x00c08000d0ac783b */ /* 0x000eae0000000200 */
[C---:B----4-:R-:W-:Y:S01]  /*15c20*/  HMMA.16816.F32.BF16 R12, R156.reuse, R164, R12 ;  /* 0x000000a49c0c723c */ /* 0x050fe2000004180c */
[----:B------:R-:W3:Y:S07]  /*15c30*/  LDSM.16.M88.4 R152, [R208+0xc880] ;  /* 0x00c88000d098783b */ /* 0x000eee0000000200 */
[----:B------:R-:W-:Y:S01]  /*15c40*/  HMMA.16816.F32.BF16 R16, R156, R166, R16 ;  /* 0x000000a69c10723c */ /* 0x000fe20000041810 */
        /* <DEDUP_REMOVED lines=100> */
[----:B------:R-:W3:Y:S01]  /*16290*/  MUFU.TANH R158, R158 ;  /* 0x0000009e009e7308 */ /* 0x000ee20000002400 */
[----:B------:R-:W-:Y:S01]  /*162a0*/  FMUL.FTZ R2, R6, c[0x0][0x320] ;  /* 0x0000c80006027a20 */ /* 0x000fe20000410000 */
[C---:B--2---:R-:W-:Y:S03]  /*162b0*/  HMMA.16816.F32.BF16 R12, R176.reuse, R152, R12 ;  /* 0x00000098b00c723c */ /* 0x044fe6000004180c */
[----:B------:R-:W-:Y:S02]  /*162c0*/  FMUL.FTZ R9, R9, c[0x0][0x320] ;  /* 0x0000c80009097a20 */ /* 0x000fe40000410000 */
[----:B------:R-:W-:Y:S03]  /*162d0*/  FMUL.FTZ R10, R10, c[0x0][0x320] ;  /* 0x0000c8000a0a7a20 */ /* 0x000fe60000410000 */
[----:B------:R3:W-:Y:S01]  /*162e0*/  MUFU.TANH R152, R9 ;  /* 0x0000000900987308 */ /* 0x0007e20000002400 */
[----:B------:R-:W-:Y:S03]  /*162f0*/  HMMA.16816.F32.BF16 R16, R176, R154, R16 ;  /* 0x0000009ab010723c */ /* 0x000fe60000041810 */
[----:B------:R-:W-:Y:S02]  /*16300*/  FMUL.FTZ R0, R8, c[0x0][0x320] ;  /* 0x0000c80008007a20 */ /* 0x000fe40000410000 */
[----:B------:R-:W-:Y:S04]  /*16310*/  FMUL.FTZ R11, R11, c[0x0][0x320] ;  /* 0x0000c8000b0b7a20 */ /* 0x000fe80000410000 */
[----:B------:R-:W2:Y:S06]  /*16320*/  MUFU.TANH R156, R156 ;  /* 0x0000009c009c7308 */ /* 0x000eac0000002400 */
[----:B------:R-:W-:Y:S01]  /*16330*/  FMUL.FTZ R168, R12, c[0x0][0x320] ;  /* 0x0000c8000ca87a20 */ /* 0x000fe20000410000 */
[----:B------:R-:W-:Y:S01]  /*16340*/  MOV R12, UR14 ;  /* 0x0000000e000c7c02 */ /* 0x000fe20008000f00 */
[----:B------:R-:W-:Y:S02]  /*16350*/  FMUL.FTZ R14, R14, c[0x0][0x320] ;  /* 0x0000c8000e0e7a20 */ /* 0x000fe40000410000 */
[----:B------:R-:W4:Y:S01]  /*16360*/  MUFU.TANH R8, R0 ;  /* 0x0000000000087308 */ /* 0x000f220000002400 */
[----:B------:R-:W-:Y:S02]  /*16370*/  FMUL.FTZ R13, R13, c[0x0][0x320] ;  /* 0x0000c8000d0d7a20 */ /* 0x000fe40000410000 */
[----:B------:R-:W-:Y:S01]  /*16380*/  FMUL.FTZ R15, R15, c[0x0][0x320] ;  /* 0x0000c8000f0f7a20 */ /* 0x000fe20000410000 */
[----:B---3--:R-:W-:Y:S01]  /*16390*/  FMNMX.FTZ R9, R158, R3, !PT ;  /* 0x000000039e097209 */ /* 0x008fe20007810000 */
[----:B------:R-:W-:Y:S02]  /*163a0*/  FMUL.FTZ R164, R16, c[0x0][0x320] ;  /* 0x0000c80010a47a20 */ /* 0x000fe40000410000 */
[----:B------:R-:W-:Y:S02]  /*163b0*/  FMUL.FTZ R17, R17, c[0x0][0x320] ;  /* 0x0000c80011117a20 */ /* 0x000fe40000410000 */
[----:B------:R-:W-:Y:S01]  /*163c0*/  FMUL.FTZ R18, R18, c[0x0][0x320] ;  /* 0x0000c80012127a20 */ /* 0x000fe20000410000 */
[----:B------:R-:W3:Y:S01]  /*163d0*/  MUFU.TANH R6, R2 ;  /* 0x0000000200067308 */ /* 0x000ee20000002400 */
[----:B------:R-:W-:Y:S01]  /*163e0*/  FMUL.FTZ R19, R19, c[0x0][0x320] ;  /* 0x0000c80013137a20 */ /* 0x000fe20000410000 */
[----:B--2---:R-:W-:Y:S08]  /*163f0*/  FMNMX.FTZ R9, R156, R9, !PT ;  /* 0x000000099c097209 */ /* 0x004ff00007810000 */
[----:B------:R-:W2:Y:S01]  /*16400*/  MUFU.TANH R157, R157 ;  /* 0x0000009d009d7308 */ /* 0x000ea20000002400 */
[----:B----4-:R-:W-:Y:S04]  /*16410*/  FMNMX.FTZ R9, R8, R9, !PT ;  /* 0x0000000908097209 */ /* 0x010fe80007810000 */
[----:B------:R-:W-:Y:S05]  /*16420*/  FMNMX.FTZ R9, R152, R9, !PT ;  /* 0x0000000998097209 */ /* 0x000fea0007810000 */
[----:B------:R-:W4:Y:S01]  /*16430*/  MUFU.TANH R153, R10 ;  /* 0x0000000a00997308 */ /* 0x000f220000002400 */
[----:B---3--:R-:W-:Y:S09]  /*16440*/  FMNMX.FTZ R0, R6, R149, !PT ;  /* 0x0000009506007209 */ /* 0x008ff20007810000 */
[----:B------:R-:W3:Y:S01]  /*16450*/  MUFU.TANH R168, R168 ;  /* 0x000000a800a87308 */ /* 0x000ee20000002400 */
[----:B--2---:R-:W-:Y:S09]  /*16460*/  FMNMX.FTZ R0, R157, R0, !PT ;  /* 0x000000009d007209 */ /* 0x004ff20007810000 */
[----:B------:R-:W2:Y:S01]  /*16470*/  MUFU.TANH R11, R11 ;  /* 0x0000000b000b7308 */ /* 0x000ea20000002400 */
[----:B----4-:R-:W-:Y:S09]  /*16480*/  FMNMX.FTZ R0, R153, R0, !PT ;  /* 0x0000000099007209 */ /* 0x010ff20007810000 */
        /* <DEDUP_REMOVED lines=10> */
[----:B-1----:R-:W1:Y:S01]  /*16530*/  MUFU.TANH R151, R18 ;  /* 0x0000001200977308 */ /* 0x002e620000002400 */
[----:B----4-:R-:W-:Y:S09]  /*16540*/  FMNMX.FTZ R9, R164, R9, !PT ;  /* 0x00000009a4097209 */ /* 0x010ff20007810000 */
[----:B------:R-:W2:Y:S01]  /*16550*/  MUFU.TANH R150, R19 ;  /* 0x0000001300967308 */ /* 0x000ea20000002400 */
[----:B---3--:R-:W-:Y:S05]  /*16560*/  FMNMX.FTZ R4, R162, R9, !PT ;  /* 0x00000009a2047209 */ /* 0x008fea0007810000 */
[----:B------:R-:W3:Y:S01]  /*16570*/  SHFL.BFLY PT, R15, R4, 0x2, 0x1f ;  /* 0x0c401f00040f7f89 */ /* 0x000ee200000e0000 */
[----:B-1----:R-:W-:Y:S04]  /*16580*/  FMNMX.FTZ R9, R151, R0, !PT ;  /* 0x0000000097097209 */ /* 0x002fe80007810000 */
[----:B--2---:R-:W-:Y:S05]  /*16590*/  FMNMX.FTZ R7, R150, R9, !PT ;  /* 0x0000000996077209 */ /* 0x004fea0007810000 */
[----:B------:R-:W1:Y:S01]  /*165a0*/  SHFL.BFLY PT, R0, R7, 0x2, 0x1f ;  /* 0x0c401f0007007f89 */ /* 0x000e6200000e0000 */
[----:B---3--:R-:W-:Y:S07]  /*165b0*/  FMNMX.FTZ R13, R4, R15, !PT ;  /* 0x0000000f040d7209 */ /* 0x008fee0007810000 */
[----:B------:R-:W2:Y:S01]  /*165c0*/  SHFL.BFLY PT, R2, R13, 0x1, 0x1f ;  /* 0x0c201f000d027f89 */ /* 0x000ea200000e0000 */
[----:B-1----:R-:W-:Y:S02]  /*165d0*/  FMNMX.FTZ R5, R7, R0, !PT ;  /* 0x0000000007057209 */ /* 0x002fe40007810000 */
[----:B------:R-:W-:Y:S05]  /*165e0*/  MOV R7, UR11 ;  /* 0x0000000b00077c02 */ /* 0x000fea0008000f00 */
[----:B------:R-:W1:Y:S01]  /*165f0*/  SHFL.BFLY PT, R148, R5, 0x1, 0x1f ;  /* 0x0c201f0005947f89 */ /* 0x000e6200000e0000 */
[----:B--2---:R-:W-:Y:S02]  /*16600*/  FMNMX.FTZ R0, R13, R2, !PT ;  /* 0x000000020d007209 */ /* 0x004fe40007810000 */
[----:B------:R-:W-:Y:S03]  /*16610*/  MOV R13, UR15 ;  /* 0x0000000f000d7c02 */ /* 0x000fe60008000f00 */
[C---:B------:R-:W-:Y:S02]  /*16620*/  FADD.FTZ R2, -R0.reuse, R3 ;  /* 0x0000000300027221 */ /* 0x040fe40000010100 */
[----:B------:R-:W-:Y:S02]  /*16630*/  FMUL.FTZ R165, R0, c[0x0][0x2d0] ;  /* 0x0000b40000a57a20 */ /* 0x000fe40000410000 */
[----:B------:R-:W-:Y:S02]  /*16640*/  FMUL.FTZ R3, R2, c[0x0][0x2d0] ;  /* 0x0000b40002037a20 */ /* 0x000fe40000410000 */
[--C-:B------:R-:W-:Y:S02]  /*16650*/  FFMA.FTZ R236, R158, c[0x0][0x2d0], -R165.reuse ;  /* 0x0000b4009eec7a23 */ /* 0x100fe400000108a5 */
[--C-:B------:R-:W-:Y:S02]  /*16660*/  FFMA.FTZ R233, R156, c[0x0][0x2d0], -R165.reuse ;  /* 0x0000b4009ce97a23 */ /* 0x100fe400000108a5 */
[--C-:B------:R-:W-:Y:S01]  /*16670*/  FFMA.FTZ R231, R152, c[0x0][0x2d0], -R165.reuse ;  /* 0x0000b40098e77a23 */ /* 0x100fe200000108a5 */
[----:B------:R-:W2:Y:S01]  /*16680*/  MUFU.EX2 R3, R3 ;  /* 0x0000000300037308 */ /* 0x000ea20000000800 */
[--C-:B------:R-:W-:Y:S02]  /*16690*/  FFMA.FTZ R234, R8, c[0x0][0x2d0], -R165.reuse ;  /* 0x0000b40008ea7a23 */ /* 0x100fe400000108a5 */
[--C-:B------:R-:W-:Y:S01]  /*166a0*/  FFMA.FTZ R235, R168, c[0x0][0x2d0], -R165.reuse ;  /* 0x0000b400a8eb7a23 */ /* 0x100fe200000108a5 */
[----:B-1----:R-:W-:Y:S01]  /*166b0*/  FMNMX.FTZ R148, R5, R148, !PT ;  /* 0x0000009405947209 */ /* 0x002fe20007810000 */
[--C-:B------:R-:W-:Y:S01]  /*166c0*/  FFMA.FTZ R238, R166, c[0x0][0x2d0], -R165.reuse ;  /* 0x0000b400a6ee7a23 */ /* 0x100fe200000108a5 */
[----:B------:R-:W-:Y:S01]  /*166d0*/  @P0 LEA R5, P0, R12, R216, 0x5 ;  /* 0x000000d80c050211 */ /* 0x000fe200078028ff */
[----:B------:R-:W-:Y:S02]  /*166e0*/  FFMA.FTZ R237, R164, c[0x0][0x2d0], -R165 ;  /* 0x0000b400a4ed7a23 */ /* 0x000fe400000108a5 */
[C---:B------:R-:W-:Y:S01]  /*166f0*/  FADD.FTZ R4, -R148.reuse, R149 ;  /* 0x0000009594047221 */ /* 0x040fe20000010100 */
[----:B------:R-:W-:Y:S01]  /*16700*/  MUFU.EX2 R236, R236 ;  /* 0x000000ec00ec7308 */ /* 0x000fe20000000800 */
[----:B------:R-:W-:Y:S02]  /*16710*/  FMUL.FTZ R160, R148, c[0x0][0x2d0] ;  /* 0x0000b40094a07a20 */ /* 0x000fe40000410000 */
[----:B------:R-:W-:Y:S01]  /*16720*/  FMUL.FTZ R2, R4, c[0x0][0x2d0] ;  /* 0x0000b40004027a20 */ /* 0x000fe20000410000 */
[----:B------:R-:W-:Y:S01]  /*16730*/  @P1 LEA R4, P1, R5, c[0x0][0x1c8], 0x1 ;  /* 0x0000720005041a11 */ /* 0x000fe200078208ff */
[--C-:B------:R-:W-:Y:S02]  /*16740*/  FFMA.FTZ R227, R157, c[0x0][0x2d0], -R160.reuse ;  /* 0x0000b4009de37a23 */ /* 0x100fe400000108a0 */
[--C-:B------:R-:W-:Y:S02]  /*16750*/  FFMA.FTZ R230, R153, c[0x0][0x2d0], -R160.reuse ;  /* 0x0000b40099e67a23 */ /* 0x100fe400000108a0 */
[----:B------:R-:W-:Y:S01]  /*16760*/  @P2 LEA.HI.X R10, R12, R223, R7, 0x5, P0 ;  /* 0x000000df0c0a2211 */ /* 0x000fe200000f2c07 */
[--C-:B------:R-:W-:Y:S01]  /*16770*/  FFMA.FTZ R232, R6, c[0x0][0x2d0], -R160.reuse ;  /* 0x0000b40006e87a23 */ /* 0x100fe200000108a0 */
[----:B------:R-:W-:Y:S01]  /*16780*/  PLOP3.LUT P0, PT, PT, PT, UP0, 0x80, 0x0 ;  /* 0x000000000000781c */ /* 0x000fe20003f0f008 */
[--C-:B------:R-:W-:Y:S01]  /*16790*/  FFMA.FTZ R149, R11, c[0x0][0x2d0], -R160.reuse ;  /* 0x0000b4000b957a23 */ /* 0x100fe200000108a0 */
[----:B------:R-:W-:Y:S01]  /*167a0*/  PLOP3.LUT P2, PT, PT, PT, UP0, 0x80, 0x0 ;  /* 0x000000000000781c */ /* 0x000fe20003f4f008 */
[----:B------:R-:W1:Y:S01]  /*167b0*/  MUFU.EX2 R2, R2 ;  /* 0x0000000200027308 */ /* 0x000e620000000800 */
[C---:B--2---:R-:W-:Y:S02]  /*167c0*/  FMUL.FTZ R8, R3.reuse, R140 ;  /* 0x0000008c03087220 */ /* 0x044fe40000410000 */
[C---:B------:R-:W-:Y:S02]  /*167d0*/  FMUL.FTZ R9, R3.reuse, R141 ;  /* 0x0000008d03097220 */ /* 0x040fe40000410000 */
[C---:B------:R-:W-:Y:S02]  /*167e0*/  FMUL.FTZ R16, R3.reuse, R132 ;  /* 0x0000008403107220 */ /* 0x040fe40000410000 */
[----:B------:R-:W-:Y:S02]  /*167f0*/  FMUL.FTZ R17, R3, R133 ;  /* 0x0000008503117220 */ /* 0x000fe40000410000 */
[----:B------:R-:W-:Y:S01]  /*16800*/  FFMA.FTZ R239, R163, c[0x0][0x2d0], -R160 ;  /* 0x0000b400a3ef7a23 */ /* 0x000fe200000108a0 */
[----:B------:R-:W-:Y:S01]  /*16810*/  @P0 LEA.HI.X R5, R5, c[0x0][0x1cc], R10, 0x1, P1 ;  /* 0x0000730005050a11 */ /* 0x000fe200008f0c0a */
[----:B------:R-:W-:Y:S01]  /*16820*/  MUFU.EX2 R233, R233 ;  /* 0x000000e900e97308 */ /* 0x000fe20000000800 */
[----:B------:R-:W-:Y:S01]  /*16830*/  PLOP3.LUT P0, PT, PT, PT, UP0, 0x80, 0x0 ;  /* 0x000000000000781c */ /* 0x000fe20003f0f008 */
[--C-:B------:R-:W-:Y:S01]  /*16840*/  FFMA.FTZ R242, R161, c[0x0][0x2d0], -R160.reuse ;  /* 0x0000b400a1f27a23 */ /* 0x100fe200000108a0 */
[----:B------:R-:W-:Y:S01]  /*16850*/  PLOP3.LUT P1, PT, PT, PT, UP0, 0x80, 0x0 ;  /* 0x000000000000781c */ /* 0x000fe20003f2f008 */
[----:B------:R-:W-:Y:S02]  /*16860*/  FFMA.FTZ R165, R162, c[0x0][0x2d0], -R165 ;  /* 0x0000b400a2a57a23 */ /* 0x000fe400000108a5 */
[C---:B------:R-:W-:Y:S02]  /*16870*/  FMUL.FTZ R20, R3.reuse, R20 ;  /* 0x0000001403147220 */ /* 0x040fe40000410000 */
[C---:B------:R-:W-:Y:S02]  /*16880*/  FMUL.FTZ R21, R3.reuse, R21 ;  /* 0x0000001503157220 */ /* 0x040fe40000410000 */
[----:B------:R-:W-:Y:S01]  /*16890*/  MUFU.EX2 R234, R234 ;  /* 0x000000ea00ea7308 */ /* 0x000fe20000000800 */
[C---:B------:R-:W-:Y:S02]  /*168a0*/  FMUL.FTZ R24, R3.reuse, R24 ;  /* 0x0000001803187220 */ /* 0x040fe40000410000 */
[C---:B-1----:R-:W-:Y:S01]  /*168b0*/  FMUL.FTZ R6, R2.reuse, R146 ;  /* 0x0000009202067220 */ /* 0x042fe20000410000 */
[----:B------:R1:W-:Y:S01]  /*168c0*/  @P0 LDGSTS.E.BYPASS.LTC128B.128 [R218+0xc080], [R4.64], !P6 ;  /* 0x0c08000004da0fae */ /* 0x0003e2000f101d5e */
[----:B------:R-:W-:Y:S01]  /*168d0*/  PLOP3.LUT P0, PT, PT, PT, UP0, 0x80, 0x0 ;  /* 0x000000000000781c */ /* 0x000fe20003f0f008 */
[C---:B------:R-:W-:Y:S01]  /*168e0*/  FMUL.FTZ R7, R2.reuse, R147 ;  /* 0x0000009302077220 */ /* 0x040fe20000410000 */
[----:B------:R-:W-:Y:S01]  /*168f0*/  UISETP.GT.AND UP0, UPT, UR12, UR10, UPT ;  /* 0x0000000a0c00728c */ /* 0x000fe2000bf04270 */
[C---:B------:R-:W-:Y:S01]  /*16900*/  FMUL.FTZ R10, R2.reuse, R142 ;  /* 0x0000008e020a7220 */ /* 0x040fe20000410000 */
[----:B------:R-:W-:Y:S01]  /*16910*/  UIADD3 UR12, UR12, -0x1, URZ ;  /* 0xffffffff0c0c7890 */ /* 0x000fe2000fffe03f */
[----:B------:R-:W2:Y:S01]  /*16920*/  MUFU.EX2 R231, R231 ;  /* 0x000000e700e77308 */ /* 0x000ea20000000800 */
[C---:B------:R-:W-:Y:S01]  /*16930*/  FMUL.FTZ R11, R2.reuse, R143 ;  /* 0x0000008f020b7220 */ /* 0x040fe20000410000 */
[----:B------:R1:W-:Y:S01]  /*16940*/  @P2 LDGSTS.E.BYPASS.LTC128B.128 [R218+0xd080], [R4.64+0x80], !P3 ;  /* 0x0d08008004da2fae */ /* 0x0003e2000d901d5e */
[C---:B------:R-:W-:Y:S02]  /*16950*/  FMUL.FTZ R18, R2.reuse, R134 ;  /* 0x0000008602127220 */ /* 0x040fe40000410000 */
[C---:B------:R-:W-:Y:S02]  /*16960*/  FMUL.FTZ R19, R2.reuse, R135 ;  /* 0x0000008702137220 */ /* 0x040fe40000410000 */
[C---:B------:R-:W-:Y:S02]  /*16970*/  FMUL.FTZ R22, R2.reuse, R22 ;  /* 0x0000001602167220 */ /* 0x040fe40000410000 */
[C---:B------:R-:W-:Y:S01]  /*16980*/  FMUL.FTZ R23, R2.reuse, R23 ;  /* 0x0000001702177220 */ /* 0x040fe20000410000 */
[----:B------:R1:W-:Y:S01]  /*16990*/  @P1 LDGSTS.E.BYPASS.LTC128B.128 [R218+0xe080], [R4.64+0x100], !P5 ;  /* 0x0e08010004da1fae */ /* 0x0003e2000e901d5e */
[----:B------:R-:W-:Y:S01]  /*169a0*/  MUFU.EX2 R232, R232 ;  /* 0x000000e800e87308 */ /* 0x000fe20000000800 */
[C---:B------:R-:W-:Y:S02]  /*169b0*/  FMUL.FTZ R25, R3.reuse, R25 ;  /* 0x0000001903197220 */ /* 0x040fe40000410000 */
[C---:B------:R-:W-:Y:S02]  /*169c0*/  FMUL.FTZ R26, R2.reuse, R26 ;  /* 0x0000001a021a7220 */ /* 0x040fe40000410000 */
[C---:B------:R-:W-:Y:S02]  /*169d0*/  FMUL.FTZ R27, R2.reuse, R27 ;  /* 0x0000001b021b7220 */ /* 0x040fe40000410000 */
[----:B------:R1:W-:Y:S01]  /*169e0*/  @P0 LDGSTS.E.BYPASS.LTC128B.128 [R218+0xf080], [R4.64+0x180], !P4 ;  /* 0x0f08018004da0fae */ /* 0x0003e2000e101d5e */
[C---:B------:R-:W-:Y:S01]  /*169f0*/  FMUL.FTZ R28, R3.reuse, R28 ;  /* 0x0000001c031c7220 */ /* 0x040fe20000410000 */
[----:B------:R-:W-:Y:S01]  /*16a00*/  PLOP3.LUT P0, PT, PT, PT, UP0, 0x80, 0x0 ;  /* 0x000000000000781c */ /* 0x000fe20003f0f008 */
[----:B------:R-:W3:Y:S01]  /*16a10*/  MUFU.EX2 R227, R227 ;  /* 0x000000e300e37308 */ /* 0x000ee20000000800 */
[----:B------:R-:W-:Y:S01]  /*16a20*/  FMUL.FTZ R29, R3, R29 ;  /* 0x0000001d031d7220 */ /* 0x000fe20000410000 */
[----:B--2---:R-:W-:Y:S01]  /*16a30*/  F2FP.BF16.PACK_AB R146, R231, R234 ;  /* 0x000000eae792723e */ /* 0x004fe200000010ff */
[C---:B------:R-:W-:Y:S02]  /*16a40*/  FMUL.FTZ R30, R2.reuse, R30 ;  /* 0x0000001e021e7220 */ /* 0x040fe40000410000 */
[----:B------:R-:W2:Y:S01]  /*16a50*/  LDSM.16.MT88.4 R12, [R211+0x8080] ;  /* 0x00808000d30c783b */ /* 0x000ea20000004200 */
[C---:B------:R-:W-:Y:S02]  /*16a60*/  FMUL.FTZ R31, R2.reuse, R31 ;  /* 0x0000001f021f7220 */ /* 0x040fe40000410000 */
[C---:B------:R-:W-:Y:S02]  /*16a70*/  FMUL.FTZ R32, R3.reuse, R32 ;  /* 0x0000002003207220 */ /* 0x040fe40000410000 */
[----:B------:R-:W-:Y:S01]  /*16a80*/  MUFU.EX2 R230, R230 ;  /* 0x000000e600e67308 */ /* 0x000fe20000000800 */
[C---:B------:R-:W-:Y:S02]  /*16a90*/  FMUL.FTZ R33, R3.reuse, R33 ;  /* 0x0000002103217220 */ /* 0x040fe40000410000 */
[----:B------:R-:W4:Y:S01]  /*16aa0*/  LDSM.16.MT88.4 R152, [R206+0x8080] ;  /* 0x00808000ce98783b */ /* 0x000f220000004200 */
[C---:B------:R-:W-:Y:S02]  /*16ab0*/  FMUL.FTZ R34, R2.reuse, R34 ;  /* 0x0000002202227220 */ /* 0x040fe40000410000 */
[C---:B------:R-:W-:Y:S02]  /*16ac0*/  FMUL.FTZ R35, R2.reuse, R35 ;  /* 0x0000002302237220 */ /* 0x040fe40000410000 */
[C---:B------:R-:W-:Y:S02]  /*16ad0*/  FMUL.FTZ R36, R3.reuse, R36 ;  /* 0x0000002403247220 */ /* 0x040fe40000410000 */
[----:B------:R-:W5:Y:S01]  /*16ae0*/  MUFU.EX2 R149, R149 ;  /* 0x0000009500957308 */ /* 0x000f620000000800 */
[----:B------:R-:W4:Y:S01]  /*16af0*/  LDSM.16.MT88.4 R156, [R205+0x8080] ;  /* 0x00808000cd9c783b */ /* 0x000f220000004200 */
[C---:B------:R-:W-:Y:S02]  /*16b00*/  FMUL.FTZ R37, R3.reuse, R37 ;  /* 0x0000002503257220 */ /* 0x040fe40000410000 */
[----:B-1----:R-:W-:Y:S01]  /*16b10*/  FMUL.FTZ R4, R3, R144 ;  /* 0x0000009003047220 */ /* 0x002fe20000410000 */
[----:B------:R-:W-:Y:S01]  /*16b20*/  F2FP.BF16.PACK_AB R144, R233, R236 ;  /* 0x000000ece990723e */ /* 0x000fe200000010ff */
[----:B------:R-:W-:Y:S01]  /*16b30*/  FMUL.FTZ R5, R3, R145 ;  /* 0x0000009103057220 */ /* 0x000fe20000410000 */
[----:B---3--:R-:W-:Y:S01]  /*16b40*/  F2FP.BF16.PACK_AB R145, R227, R232 ;  /* 0x000000e8e391723e */ /* 0x008fe200000010ff */
[C---:B------:R-:W-:Y:S01]  /*16b50*/  FMUL.FTZ R38, R2.reuse, R38 ;  /* 0x0000002602267220 */ /* 0x040fe20000410000 */
[----:B------:R-:W-:Y:S01]  /*16b60*/  LDSM.16.MT88.4 R132, [R211+0x9080] ;  /* 0x00908000d384783b */ /* 0x000fe20000004200 */
[----:B------:R1:W-:Y:S01]  /*16b70*/  MUFU.EX2 R240, R165 ;  /* 0x000000a500f07308 */ /* 0x0003e20000000800 */
[C---:B------:R-:W-:Y:S02]  /*16b80*/  FMUL.FTZ R39, R2.reuse, R39 ;  /* 0x0000002702277220 */ /* 0x040fe40000410000 */
[C---:B------:R-:W-:Y:S02]  /*16b90*/  FMUL.FTZ R40, R3.reuse, R40 ;  /* 0x0000002803287220 */ /* 0x040fe40000410000 */
[C---:B------:R-:W-:Y:S02]  /*16ba0*/  FMUL.FTZ R41, R3.reuse, R41 ;  /* 0x0000002903297220 */ /* 0x040fe40000410000 */
[----:B------:R-:W-:Y:S01]  /*16bb0*/  LDSM.16.MT88.4 R140, [R206+0x9080] ;  /* 0x00908000ce8c783b */ /* 0x000fe20000004200 */
[C---:B------:R-:W-:Y:S02]  /*16bc0*/  FMUL.FTZ R42, R2.reuse, R42 ;  /* 0x0000002a022a7220 */ /* 0x040fe40000410000 */
[C---:B------:R-:W-:Y:S01]  /*16bd0*/  FMUL.FTZ R43, R2.reuse, R43 ;  /* 0x0000002b022b7220 */ /* 0x040fe20000410000 */
[----:B------:R-:W-:Y:S01]  /*16be0*/  MUFU.EX2 R235, R235 ;  /* 0x000000eb00eb7308 */ /* 0x000fe20000000800 */
[----:B------:R-:W-:Y:S01]  /*16bf0*/  FMUL.FTZ R44, R3, R44 ;  /* 0x0000002c032c7220 */ /* 0x000fe20000410000 */
[----:B-----5:R-:W-:Y:S02]  /*16c00*/  F2FP.BF16.PACK_AB R147, R149, R230 ;  /* 0x000000e69593723e */ /* 0x020fe400000010ff */
[----:B------:R-:W-:Y:S01]  /*16c10*/  LDSM.16.MT88.4 R168, [R206+0x9880] ;  /* 0x00988000cea8783b */ /* 0x000fe20000004200 */
[C---:B------:R-:W-:Y:S02]  /*16c20*/  FMUL.FTZ R45, R3.reuse, R45 ;  /* 0x0000002d032d7220 */ /* 0x040fe40000410000 */
[C---:B------:R-:W-:Y:S02]  /*16c30*/  FMUL.FTZ R46, R2.reuse, R46 ;  /* 0x0000002e022e7220 */ /* 0x040fe40000410000 */
[C---:B------:R-:W-:Y:S01]  /*16c40*/  FMUL.FTZ R47, R2.reuse, R47 ;  /* 0x0000002f022f7220 */ /* 0x040fe20000410000 */
[C---:B--2---:R-:W-:Y:S01]  /*16c50*/  HMMA.16816.F32.BF16 R4, R144.reuse, R12, R4 ;  /* 0x0000000c9004723c */ /* 0x044fe20000041804 */
[----:B------:R-:W2:Y:S01]  /*16c60*/  MUFU.EX2 R238, R238 ;  /* 0x000000ee00ee7308 */ /* 0x000ea20000000800 */
[----:B------:R-:W-:Y:S03]  /*16c70*/  LDSM.16.MT88.4 R172, [R204+0x9880] ;  /* 0x00988000ccac783b */ /* 0x000fe60000004200 */
[C---:B------:R-:W-:Y:S02]  /*16c80*/  FMUL.FTZ R48, R3.reuse, R48 ;  /* 0x0000003003307220 */ /* 0x040fe40000410000 */
[C---:B------:R-:W-:Y:S01]  /*16c90*/  FMUL.FTZ R12, R3.reuse, R136 ;  /* 0x00000088030c7220 */ /* 0x040fe20000410000 */
[C---:B------:R-:W-:Y:S02]  /*16ca0*/  HMMA.16816.F32.BF16 R8, R144.reuse, R14, R8 ;  /* 0x0000000e9008723c */ /* 0x040fe40000041808 */
[----:B-1----:R-:W-:Y:S01]  /*16cb0*/  LDSM.16.MT88.4 R164, [R204+0x8880] ;  /* 0x00888000cca4783b */ /* 0x002fe20000004200 */
[----:B------:R-:W1:Y:S01]  /*16cc0*/  MUFU.EX2 R237, R237 ;  /* 0x000000ed00ed7308 */ /* 0x000e620000000800 */
[C---:B------:R-:W-:Y:S02]  /*16cd0*/  FMUL.FTZ R13, R3.reuse, R137 ;  /* 0x00000089030d7220 */ /* 0x040fe40000410000 */
[C---:B------:R-:W-:Y:S02]  /*16ce0*/  FMUL.FTZ R49, R3.reuse, R49 ;  /* 0x0000003103317220 */ /* 0x040fe40000410000 */
[C---:B------:R-:W-:Y:S02]  /*16cf0*/  FMUL.FTZ R14, R2.reuse, R138 ;  /* 0x0000008a020e7220 */ /* 0x040fe40000410000 */
[----:B------:R-:W-:Y:S02]  /*16d00*/  LDSM.16.MT88.4 R176, [R211+0xa880] ;  /* 0x00a88000d3b0783b */ /* 0x000fe40000004200 */
[C---:B------:R-:W-:Y:S01]  /*16d10*/  FMUL.FTZ R15, R2.reuse, R139 ;  /* 0x0000008b020f7220 */ /* 0x040fe20000410000 */
[----:B------:R-:W-:Y:S01]  /*16d20*/  MUFU.EX2 R239, R239 ;  /* 0x000000ef00ef7308 */ /* 0x000fe20000000800 */
[C---:B------:R-:W-:Y:S02]  /*16d30*/  FMUL.FTZ R50, R2.reuse, R50 ;  /* 0x0000003202327220 */ /* 0x040fe40000410000 */
[C---:B------:R-:W-:Y:S02]  /*16d40*/  FMUL.FTZ R51, R2.reuse, R51 ;  /* 0x0000003302337220 */ /* 0x040fe40000410000 */
[----:B------:R-:W3:Y:S01]  /*16d50*/  LDSM.16.MT88.4 R136, [R204+0x8080] ;  /* 0x00808000cc88783b */ /* 0x000ee20000004200 */
[C---:B----4-:R-:W-:Y:S03]  /*16d60*/  HMMA.16816.F32.BF16 R12, R144.reuse, R152, R12 ;  /* 0x00000098900c723c */ /* 0x050fe6000004180c */
[C---:B------:R-:W-:Y:S01]  /*16d70*/  FMUL.FTZ R52, R3.reuse, R52 ;  /* 0x0000003403347220 */ /* 0x040fe20000410000 */
[----:B------:R-:W4:Y:S01]  /*16d80*/  MUFU.EX2 R242, R242 ;  /* 0x000000f200f27308 */ /* 0x000f220000000800 */
[C---:B------:R-:W-:Y:S02]  /*16d90*/  FMUL.FTZ R53, R3.reuse, R53 ;  /* 0x0000003503357220 */ /* 0x040fe40000410000 */
[----:B------:R-:W-:Y:S01]  /*16da0*/  LDSM.16.MT88.4 R180, [R206+0xa880] ;  /* 0x00a88000ceb4783b */ /* 0x000fe20000004200 */
[C---:B------:R-:W-:Y:S04]  /*16db0*/  HMMA.16816.F32.BF16 R16, R144.reuse, R154, R16 ;  /* 0x0000009a9010723c */ /* 0x040fe80000041810 */
[----:B------:R-:W-:Y:S01]  /*16dc0*/  FMUL.FTZ R54, R2, R54 ;  /* 0x0000003602367220 */ /* 0x000fe20000410000 */
[----:B--2---:R-:W-:Y:S01]  /*16dd0*/  F2FP.BF16.PACK_AB R152, R238, R235 ;  /* 0x000000ebee98723e */ /* 0x004fe200000010ff */
[----:B------:R-:W-:Y:S01]  /*16de0*/  FMUL.FTZ R55, R2, R55 ;  /* 0x0000003702377220 */ /* 0x000fe20000410000 */
[----:B------:R-:W-:Y:S01]  /*16df0*/  LDSM.16.MT88.4 R184, [R204+0xa880] ;  /* 0x00a88000ccb8783b */ /* 0x000fe20000004200 */
[C---:B------:R-:W-:Y:S04]  /*16e00*/  HMMA.16816.F32.BF16 R20, R144.reuse, R156, R20 ;  /* 0x0000009c9014723c */ /* 0x040fe80000041814 */
[C---:B------:R-:W-:Y:S01]  /*16e10*/  FMUL.FTZ R56, R3.reuse, R56 ;  /* 0x0000003803387220 */ /* 0x040fe20000410000 */
[----:B-1----:R-:W-:Y:S01]  /*16e20*/  F2FP.BF16.PACK_AB R154, R240, R237 ;  /* 0x000000edf09a723e */ /* 0x002fe200000010ff */
[C---:B------:R-:W-:Y:S01]  /*16e30*/  FMUL.FTZ R57, R3.reuse, R57 ;  /* 0x0000003903397220 */ /* 0x040fe20000410000 */
[----:B------:R-:W-:Y:S01]  /*16e40*/  LDSM.16.MT88.4 R188, [R211+0xb880] ;  /* 0x00b88000d3bc783b */ /* 0x000fe20000004200 */
[C---:B------:R-:W-:Y:S04]  /*16e50*/  HMMA.16816.F32.BF16 R24, R144.reuse, R158, R24 ;  /* 0x0000009e9018723c */ /* 0x040fe80000041818 */
[----:B------:R-:W-:Y:S01]  /*16e60*/  FMUL.FTZ R58, R2, R58 ;  /* 0x0000003a023a7220 */ /* 0x000fe20000410000 */
[----:B----4-:R-:W-:Y:S01]  /*16e70*/  F2FP.BF16.PACK_AB R153, R242, R239 ;  /* 0x000000eff299723e */ /* 0x010fe200000010ff */
[C---:B------:R-:W-:Y:S01]  /*16e80*/  FMUL.FTZ R59, R2.reuse, R59 ;  /* 0x0000003b023b7220 */ /* 0x040fe20000410000 */
[----:B------:R-:W-:Y:S01]  /*16e90*/  LDSM.16.MT88.4 R156, [R206+0x8880] ;  /* 0x00888000ce9c783b */ /* 0x000fe20000004200 */
[C---:B------:R-:W-:Y:S04]  /*16ea0*/  FMUL.FTZ R60, R3.reuse, R60 ;  /* 0x0000003c033c7220 */ /* 0x040fe80000410000 */
[C---:B------:R-:W-:Y:S02]  /*16eb0*/  FMUL.FTZ R61, R3.reuse, R61 ;  /* 0x0000003d033d7220 */ /* 0x040fe40000410000 */
[C---:B------:R-:W-:Y:S01]  /*16ec0*/  FMUL.FTZ R62, R2.reuse, R62 ;  /* 0x0000003e023e7220 */ /* 0x040fe20000410000 */
[C---:B---3--:R-:W-:Y:S01]  /*16ed0*/  HMMA.16816.F32.BF16 R28, R144.reuse, R136, R28 ;  /* 0x00000088901c723c */ /* 0x048fe2000004181c */
[----:B------:R-:W-:Y:S02]  /*16ee0*/  LDSM.16.MT88.4 R192, [R206+0xb880] ;  /* 0x00b88000cec0783b */ /* 0x000fe40000004200 */
[C---:B------:R-:W-:Y:S02]  /*16ef0*/  FMUL.FTZ R63, R2.reuse, R63 ;  /* 0x0000003f023f7220 */ /* 0x040fe40000410000 */
[C---:B------:R-:W-:Y:S02]  /*16f00*/  FMUL.FTZ R64, R3.reuse, R64 ;  /* 0x0000004003407220 */ /* 0x040fe40000410000 */
[C---:B------:R-:W-:Y:S01]  /*16f10*/  FMUL.FTZ R65, R3.reuse, R65 ;  /* 0x0000004103417220 */ /* 0x040fe20000410000 */
[C---:B------:R-:W-:Y:S01]  /*16f20*/  HMMA.16816.F32.BF16 R32, R144.reuse, R138, R32 ;  /* 0x0000008a9020723c */ /* 0x040fe20000041820 */
[----:B------:R-:W1:Y:S03]  /*16f30*/  LDSM.16.MT88.4 R136, [R205+0x9080] ;  /* 0x00908000cd88783b */ /* 0x000e660000004200 */
[C---:B------:R-:W-:Y:S02]  /*16f40*/  FMUL.FTZ R66, R2.reuse, R66 ;  /* 0x0000004202427220 */ /* 0x040fe40000410000 */
[C---:B------:R-:W-:Y:S02]  /*16f50*/  FMUL.FTZ R67, R2.reuse, R67 ;  /* 0x0000004302437220 */ /* 0x040fe40000410000 */
[C---:B------:R-:W-:Y:S01]  /*16f60*/  HMMA.16816.F32.BF16 R36, R144.reuse, R132, R36 ;  /* 0x000000849024723c */ /* 0x040fe20000041824 */
[----:B------:R-:W0:Y:S03]  /*16f70*/  LDGDEPBAR ;  /* 0x00000000000079af */ /* 0x000e260000000000 */
[C---:B------:R-:W-:Y:S02]  /*16f80*/  FMUL.FTZ R68, R3.reuse, R68 ;  /* 0x0000004403447220 */ /* 0x040fe40000410000 */
[C---:B------:R-:W-:Y:S02]  /*16f90*/  FMUL.FTZ R69, R3.reuse, R69 ;  /* 0x0000004503457220 */ /* 0x040fe40000410000 */
[C---:B------:R-:W-:Y:S01]  /*16fa0*/  HMMA.16816.F32.BF16 R40, R144.reuse, R134, R40 ;  /* 0x000000869028723c */ /* 0x040fe20000041828 */
[----:B------:R-:W2:Y:S03]  /*16fb0*/  LDSM.16.MT88.4 R132, [R204+0x9080] ;  /* 0x00908000cc84783b */ /* 0x000ea60000004200 */
[C---:B------:R-:W-:Y:S02]  /*16fc0*/  FMUL.FTZ R70, R2.reuse, R70 ;  /* 0x0000004602467220 */ /* 0x040fe40000410000 */
[C---:B------:R-:W-:Y:S02]  /*16fd0*/  FMUL.FTZ R71, R2.reuse, R71 ;  /* 0x0000004702477220 */ /* 0x040fe40000410000 */
[C---:B------:R-:W-:Y:S04]  /*16fe0*/  HMMA.16816.F32.BF16 R44, R144.reuse, R140, R44 ;  /* 0x0000008c902c723c */ /* 0x040fe8000004182c */
[C---:B------:R-:W-:Y:S02]  /*16ff0*/  FMUL.FTZ R72, R3.reuse, R72 ;  /* 0x0000004803487220 */ /* 0x040fe40000410000 */
[C---:B------:R-:W-:Y:S02]  /*17000*/  FMUL.FTZ R73, R3.reuse, R73 ;  /* 0x0000004903497220 */ /* 0x040fe40000410000 */
[C---:B------:R-:W-:Y:S01]  /*17010*/  HMMA.16816.F32.BF16 R48, R144.reuse, R142, R48 ;  /* 0x0000008e9030723c */ /* 0x040fe20000041830 */
[----:B------:R-:W3:Y:S03]  /*17020*/  LDSM.16.MT88.4 R140, [R211+0xa080] ;  /* 0x00a08000d38c783b */ /* 0x000ee60000004200 */
[C---:B------:R-:W-:Y:S02]  /*17030*/  FMUL.FTZ R74, R2.reuse, R74 ;  /* 0x0000004a024a7220 */ /* 0x040fe40000410000 */
[C---:B------:R-:W-:Y:S02]  /*17040*/  FMUL.FTZ R75, R2.reuse, R75 ;  /* 0x0000004b024b7220 */ /* 0x040fe40000410000 */
[C---:B------:R-:W-:Y:S01]  /*17050*/  FMUL.FTZ R76, R3.reuse, R76 ;  /* 0x0000004c034c7220 */ /* 0x040fe20000410000 */
[C---:B-1----:R-:W-:Y:S03]  /*17060*/  HMMA.16816.F32.BF16 R52, R144.reuse, R136, R52 ;  /* 0x000000889034723c */ /* 0x042fe60000041834 */
[C---:B------:R-:W-:Y:S02]  /*17070*/  FMUL.FTZ R77, R3.reuse, R77 ;  /* 0x0000004d034d7220 */ /* 0x040fe40000410000 */
[C---:B------:R-:W-:Y:S02]  /*17080*/  FMUL.FTZ R78, R2.reuse, R78 ;  /* 0x0000004e024e7220 */ /* 0x040fe40000410000 */
[C---:B------:R-:W-:Y:S01]  /*17090*/  FMUL.FTZ R79, R2.reuse, R79 ;  /* 0x0000004f024f7220 */ /* 0x040fe20000410000 */
        /* <DEDUP_REMOVED lines=11> */
[C---:B---3--:R-:W-:Y:S04]  /*17150*/  HMMA.16816.F32.BF16 R68, R144.reuse, R140, R68 ;  /* 0x0000008c9044723c */ /* 0x048fe80000041844 */
        /* <DEDUP_REMOVED lines=29> */
[C---:B------:R-:W-:Y:S04]  /*17330*/  FMUL.FTZ R104, R3.reuse, R104 ;  /* 0x0000006803687220 */ /* 0x040fe80000410000 */
[C---:B------:R-:W-:Y:S01]  /*17340*/  FMUL.FTZ R105, R3.reuse, R105 ;  /* 0x0000006903697220 */ /* 0x040fe20000410000 */
        /* <DEDUP_REMOVED lines=10> */
[----:B------:R-:W-:Y:S03]  /*173f0*/  FMUL.FTZ R113, R3, R113 ;  /* 0x0000007103717220 */ /* 0x000fe60000410000 */
[C---:B--2---:R-:W-:Y:S03]  /*17400*/  HMMA.16816.F32.BF16 R108, R144.reuse, R132, R108 ;  /* 0x00000084906c723c */ /* 0x044fe6000004186c */
[C---:B------:R-:W-:Y:S02]  /*17410*/  FMUL.FTZ R114, R2.reuse, R114 ;  /* 0x0000007202727220 */ /* 0x040fe40000410000 */
[----:B------:R-:W-:Y:S02]  /*17420*/  FMUL.FTZ R115, R2, R115 ;  /* 0x0000007302737220 */ /* 0x000fe40000410000 */
[--C-:B------:R-:W-:Y:S02]  /*17430*/  FFMA.FTZ R151, R151, c[0x0][0x2d0], -R160.reuse ;  /* 0x0000b40097977a23 */ /* 0x100fe400000108a0 */
[----:B------:R-:W-:Y:S03]  /*17440*/  FFMA.FTZ R160, R150, c[0x0][0x2d0], -R160 ;  /* 0x0000b40096a07a23 */ /* 0x000fe600000108a0 */
[C---:B------:R-:W-:Y:S01]  /*17450*/  HMMA.16816.F32.BF16 R112, R144.reuse, R134, R112 ;  /* 0x000000869070723c */ /* 0x040fe20000041870 */
[----:B------:R-:W2:Y:S01]  /*17460*/  LDSM.16.MT88.4 R132, [R211+0x8880] ;  /* 0x00888000d384783b */ /* 0x000ea20000004200 */
[----:B------:R4:W-:Y:S01]  /*17470*/  MUFU.EX2 R150, R160 ;  /* 0x000000a000967308 */ /* 0x0009e20000000800 */
[C---:B------:R-:W-:Y:S02]  /*17480*/  FMUL.FTZ R116, R3.reuse, R116 ;  /* 0x0000007403747220 */ /* 0x040fe40000410000 */
[C---:B------:R-:W-:Y:S02]  /*17490*/  FMUL.FTZ R117, R3.reuse, R117 ;  /* 0x0000007503757220 */ /* 0x040fe40000410000 */
[C---:B------:R-:W-:Y:S02]  /*174a0*/  FMUL.FTZ R118, R2.reuse, R118 ;  /* 0x0000007602767220 */ /* 0x040fe40000410000 */
[C---:B------:R-:W-:Y:S03]  /*174b0*/  FMUL.FTZ R119, R2.reuse, R119 ;  /* 0x0000007702777220 */ /* 0x040fe60000410000 */
[----:B------:R-:W5:Y:S01]  /*174c0*/  MUFU.EX2 R151, R151 ;  /* 0x0000009700977308 */ /* 0x000f620000000800 */
[C---:B------:R-:W-:Y:S02]  /*174d0*/  FMUL.FTZ R120, R3.reuse, R120 ;  /* 0x0000007803787220 */ /* 0x040fe40000410000 */
[C---:B------:R-:W-:Y:S01]  /*174e0*/  FMUL.FTZ R121, R3.reuse, R121 ;  /* 0x0000007903797220 */ /* 0x040fe20000410000 */
[C---:B---3--:R-:W-:Y:S03]  /*174f0*/  HMMA.16816.F32.BF16 R116, R144.reuse, R140, R116 ;  /* 0x0000008c9074723c */ /* 0x048fe60000041874 */
[C---:B------:R-:W-:Y:S02]  /*17500*/  FMUL.FTZ R122, R2.reuse, R122 ;  /* 0x0000007a027a7220 */ /* 0x040fe40000410000 */
[C---:B------:R-:W-:Y:S02]  /*17510*/  FMUL.FTZ R123, R2.reuse, R123 ;  /* 0x0000007b027b7220 */ /* 0x040fe40000410000 */
[C---:B------:R-:W-:Y:S02]  /*17520*/  FMUL.FTZ R124, R3.reuse, R124 ;  /* 0x0000007c037c7220 */ /* 0x040fe40000410000 */
[C---:B------:R-:W-:Y:S01]  /*17530*/  FMUL.FTZ R125, R3.reuse, R125 ;  /* 0x0000007d037d7220 */ /* 0x040fe20000410000 */
[----:B----4-:R-:W3:Y:S02]  /*17540*/  LDSM.16.MT88.4 R160, [R205+0x8880] ;  /* 0x00888000cda0783b */ /* 0x010ee40000004200 */
[C---:B------:R-:W-:Y:S03]  /*17550*/  HMMA.16816.F32.BF16 R120, R144.reuse, R142, R120 ;  /* 0x0000008e9078723c */ /* 0x040fe60000041878 */
[C---:B------:R-:W-:Y:S02]  /*17560*/  FMUL.FTZ R126, R2.reuse, R126 ;  /* 0x0000007e027e7220 */ /* 0x040fe40000410000 */
[----:B------:R-:W-:Y:S02]  /*17570*/  FMUL.FTZ R127, R2, R127 ;  /* 0x0000007f027f7220 */ /* 0x000fe40000410000 */
[C---:B------:R-:W-:Y:S01]  /*17580*/  FMUL.FTZ R128, R3.reuse, R128 ;  /* 0x0000008003807220 */ /* 0x040fe20000410000 */
[----:B-----5:R-:W-:Y:S01]  /*17590*/  F2FP.BF16.PACK_AB R155, R150, R151 ;  /* 0x00000097969b723e */ /* 0x020fe200000010ff */
[C---:B------:R-:W-:Y:S03]  /*175a0*/  FMUL.FTZ R129, R3.reuse, R129 ;  /* 0x0000008103817220 */ /* 0x040fe60000410000 */
[C---:B-1----:R-:W-:Y:S03]  /*175b0*/  HMMA.16816.F32.BF16 R124, R144.reuse, R136, R124 ;  /* 0x00000088907c723c */ /* 0x042fe6000004187c */
[C---:B------:R-:W-:Y:S02]  /*175c0*/  FMUL.FTZ R130, R2.reuse, R130 ;  /* 0x0000008202827220 */ /* 0x040fe40000410000 */
[C---:B------:R-:W-:Y:S02]  /*175d0*/  FMUL.FTZ R131, R2.reuse, R131 ;  /* 0x0000008302837220 */ /* 0x040fe40000410000 */
[----:B------:R-:W-:Y:S01]  /*175e0*/  FFMA.FTZ R236, R3, R226, R236 ;  /* 0x000000e203ec7223 */ /* 0x000fe200000100ec */
[----:B------:R-:W-:Y:S01]  /*175f0*/  MOV R3, R0 ;  /* 0x0000000000037202 */ /* 0x000fe20000000f00 */
[----:B------:R-:W-:Y:S03]  /*17600*/  FFMA.FTZ R232, R2, R225, R232 ;  /* 0x000000e102e87223 */ /* 0x000fe600000100e8 */
[----:B------:R-:W-:Y:S03]  /*17610*/  HMMA.16816.F32.BF16 R128, R144, R138, R128 ;  /* 0x0000008a9080723c */ /* 0x000fe60000041880 */
[----:B------:R-:W-:Y:S02]  /*17620*/  FADD.FTZ R233, R233, R236 ;  /* 0x000000ece9e97221 */ /* 0x000fe40000010000 */
[----:B------:R-:W-:Y:S02]  /*17630*/  FADD.FTZ R227, R227, R232 ;  /* 0x000000e8e3e37221 */ /* 0x000fe40000010000 */
[----:B------:R-:W-:Y:S01]  /*17640*/  FADD.FTZ R234, R234, R233 ;  /* 0x000000e9eaea7221 */ /* 0x000fe20000010000 */
[C---:B--2---:R-:W-:Y:S01]  /*17650*/  HMMA.16816.F32.BF16 R144, R152.reuse, R132, R4 ;  /* 0x000000849890723c */ /* 0x044fe20000041804 */
[----:B------:R-:W1:Y:S04]  /*17660*/  LDSM.16.MT88.4 R4, [R211+0x9880] ;  /* 0x00988000d304783b */ /* 0x000e680000004200 */
[----:B------:R-:W-:Y:S02]  /*17670*/  FADD.FTZ R2, R230, R227 ;  /* 0x000000e3e6027221 */ /* 0x000fe40000010000 */
[----:B------:R-:W-:Y:S01]  /*17680*/  FADD.FTZ R234, R231, R234 ;  /* 0x000000eae7ea7221 */ /* 0x000fe20000010000 */
[C---:B------:R-:W-:Y:S01]  /*17690*/  HMMA.16816.F32.BF16 R140, R152.reuse, R134, R8 ;  /* 0x00000086988c723c */ /* 0x040fe20000041808 */
[----:B------:R-:W2:Y:S03]  /*176a0*/  LDSM.16.MT88.4 R8, [R205+0x9880] ;  /* 0x00988000cd08783b */ /* 0x000ea60000004200 */
[----:B------:R-:W-:Y:S01]  /*176b0*/  FADD.FTZ R2, R149, R2 ;  /* 0x0000000295027221 */ /* 0x000fe20000010000 */
[----:B------:R-:W-:Y:S01]  /*176c0*/  MOV R149, R148 ;  /* 0x0000009400957202 */ /* 0x000fe20000000f00 */
[----:B------:R-:W-:Y:S02]  /*176d0*/  FADD.FTZ R235, R235, R234 ;  /* 0x000000eaebeb7221 */ /* 0x000fe40000010000 */
[C---:B------:R-:W-:Y:S01]  /*176e0*/  HMMA.16816.F32.BF16 R136, R152.reuse, R156, R12 ;  /* 0x0000009c9888723c */ /* 0x040fe2000004180c */
[----:B------:R-:W4:Y:S03]  /*176f0*/  LDSM.16.MT88.4 R12, [R205+0xa880] ;  /* 0x00a88000cd0c783b */ /* 0x000f260000004200 */
[----:B------:R-:W-:Y:S02]  /*17700*/  FADD.FTZ R239, R239, R2 ;  /* 0x00000002efef7221 */ /* 0x000fe40000010000 */
[----:B------:R-:W-:Y:S02]  /*17710*/  FADD.FTZ R238, R238, R235 ;  /* 0x000000ebeeee7221 */ /* 0x000fe40000010000 */
[C---:B------:R-:W-:Y:S01]  /*17720*/  HMMA.16816.F32.BF16 R132, R152.reuse, R158, R16 ;  /* 0x0000009e9884723c */ /* 0x040fe20000041810 */
[----:B------:R-:W5:Y:S03]  /*17730*/  LDSM.16.MT88.4 R16, [R205+0xb880] ;  /* 0x00b88000cd10783b */ /* 0x000f660000004200 */
[----:B------:R-:W-:Y:S02]  /*17740*/  FADD.FTZ R242, R242, R239 ;  /* 0x000000eff2f27221 */ /* 0x000fe40000010000 */
[----:B------:R-:W-:Y:S02]  /*17750*/  FADD.FTZ R237, R237, R238 ;  /* 0x000000eeeded7221 */ /* 0x000fe40000010000 */
[C---:B---3--:R-:W-:Y:S01]  /*17760*/  HMMA.16816.F32.BF16 R20, R152.reuse, R160, R20 ;  /* 0x000000a09814723c */ /* 0x048fe20000041814 */
[----:B------:R-:W3:Y:S03]  /*17770*/  LDSM.16.MT88.4 R156, [R204+0xb880] ;  /* 0x00b88000cc9c783b */ /* 0x000ee60000004200 */
[----:B------:R-:W-:Y:S02]  /*17780*/  FADD.FTZ R151, R151, R242 ;  /* 0x000000f297977221 */ /* 0x000fe40000010000 */
[----:B------:R-:W-:Y:S02]  /*17790*/  FADD.FTZ R226, R240, R237 ;  /* 0x000000edf0e27221 */ /* 0x000fe40000010000 */
[C---:B------:R-:W-:Y:S04]  /*177a0*/  HMMA.16816.F32.BF16 R24, R152.reuse, R162, R24 ;  /* 0x000000a29818723c */ /* 0x040fe80000041818 */
[----:B------:R-:W-:Y:S04]  /*177b0*/  FADD.FTZ R225, R150, R151 ;  /* 0x0000009796e17221 */ /* 0x000fe80000010000 */
[C---:B------:R-:W-:Y:S08]  /*177c0*/  HMMA.16816.F32.BF16 R28, R152.reuse, R164, R28 ;  /* 0x000000a4981c723c */ /* 0x040ff0000004181c */
[C---:B------:R-:W-:Y:S08]  /*177d0*/  HMMA.16816.F32.BF16 R32, R152.reuse, R166, R32 ;  /* 0x000000a69820723c */ /* 0x040ff00000041820 */
[C---:B-1----:R-:W-:Y:S08]  /*177e0*/  HMMA.16816.F32.BF16 R36, R152.reuse, R4, R36 ;  /* 0x000000049824723c */ /* 0x042ff00000041824 */
[C---:B------:R-:W-:Y:S08]  /*177f0*/  HMMA.16816.F32.BF16 R40, R152.reuse, R6, R40 ;  /* 0x000000069828723c */ /* 0x040ff00000041828 */
[C---:B------:R-:W-:Y:S08]  /*17800*/  HMMA.16816.F32.BF16 R44, R152.reuse, R168, R44 ;  /* 0x000000a8982c723c */ /* 0x040ff0000004182c */
[C---:B------:R-:W-:Y:S08]  /*17810*/  HMMA.16816.F32.BF16 R48, R152.reuse, R170, R48 ;  /* 0x000000aa9830723c */ /* 0x040ff00000041830 */
[C---:B--2---:R-:W-:Y:S08]  /*17820*/  HMMA.16816.F32.BF16 R52, R152.reuse, R8, R52 ;  /* 0x000000089834723c */ /* 0x044ff00000041834 */
        /* <DEDUP_REMOVED lines=17> */
[C---:B---3--:R-:W-:Y:S08]  /*17940*/  HMMA.16816.F32.BF16 R124, R152.reuse, R156, R124 ;  /* 0x0000009c987c723c */ /* 0x048ff0000004187c */
[----:B------:R-:W-:Y:S01]  /*17950*/  HMMA.16816.F32.BF16 R128, R152, R158, R128 ;  /* 0x0000009e9880723c */ /* 0x000fe20000041880 */
[----:B------:R-:W-:-:S07]  /*17960*/  @P0 BRA `(.L_x_441) ;  /* 0xffffdef000000947 */ /* 0x000fce000383ffff */
.L_x_440:
[----:B------:R-:W-:-:S06]  /*17970*/  UISETP.GE.AND UP0, UPT, UR13, UR6, UPT ;  /* 0x000000060d00728c */ /* 0x000fcc000bf06270 */
[----:B------:R-:W-:-:S13]  /*17980*/  PLOP3.LUT P0, PT, PT, PT, UP0, 0x80, 0x0 ;  /* 0x000000000000781c */ /* 0x000fda0003f0f008 */
[----:B------:R-:W-:Y:S05]  /*17990*/  @!P0 BRA `(.L_x_442) ;  /* 0x000029e000008947 */ /* 0x000fea0003800000 */
[----:B------:R-:W-:Y:S01]  /*179a0*/  UMOV UR8, 0x5 ;  /* 0x0000000500087882 */ /* 0x000fe20000000000 */
[----:B------:R-:W-:Y:S01]  /*179b0*/  MOV R2, R148 ;  /* 0x0000009400027202 */ /* 0x000fe20000000f00 */
[----:B------:R-:W-:Y:S01]  /*179c0*/  ULDC.64 UR4, c[0x0][0x208] ;  /* 0x0000820000047ab9 */ /* 0x000fe20000000a00 */
[----:B------:R-:W-:Y:S01]  /*179d0*/  MOV R3, R0 ;  /* 0x0000000000037202 */ /* 0x000fe20000000f00 */
[----:B------:R-:W-:Y:S01]  /*179e0*/  USHF.L.U64.HI UR8, UR4, UR8, UR5 ;  /* 0x0000000804087299 */ /* 0x000fe20008010205 */
[----:B------:R-:W-:Y:S01]  /*179f0*/  MOV R220, R228 ;  /* 0x000000e400dc7202 */ /* 0x000fe20000000f00 */
[----:B------:R-:W-:-:S03]  /*17a00*/  USHF.L.U32 UR10, UR4, 0x5, URZ ;  /* 0x00000005040a7899 */ /* 0x000fc6000800063f */
[----:B------:R-:W-:Y:S02]  /*17a10*/  ULDC.64 UR4, c[0x0][0x1e0] ;  /* 0x0000780000047ab9 */ /* 0x000fe40000000a00 */
.L_x_451:
[----:B------:R-:W-:Y:S04]  /*17a20*/  DEPBAR.LE SB0, 0x0 ;  /* 0x000080000000791a */ /* 0x000fe80000000000 */
[----:B------:R-:W-:Y:S01]  /*17a30*/  BAR.SYNC.DEFER_BLOCKING 0x0 ;  /* 0x0000000000007b1d */ /* 0x000fe20000010000 */
[----:B------:R-:W-:Y:S01]  /*17a40*/  USHF.R.S32.HI UR11, URZ, 0x1f, UR13 ;  /* 0x0000001f3f0b7899 */ /* 0x000fe2000801140d */
[----:B------:R-:W-:Y:S01]  /*17a50*/  IMAD.U32 R5, RZ, RZ, UR10 ;  /* 0x0000000aff057e24 */ /* 0x000fe2000f8e00ff */
[----:B------:R-:W-:Y:S01]  /*17a60*/  UIMAD UR9, UR8, UR13, URZ ;  /* 0x0000000d080972a4 */ /* 0x000fe2000f8e023f */
[----:B------:R-:W-:Y:S01]  /*17a70*/  LOP3.LUT P2, RZ, R215, 0x4, RZ, 0xc0, !PT ;  /* 0x00000004d7ff7812 */ /* 0x000fe2000784c0ff */
[----:B------:R-:W-:Y:S01]  /*17a80*/  UISETP.GT.AND UP0, UPT, UR13, UR6, UPT ;  /* 0x000000060d00728c */ /* 0x000fe2000bf04270 */
[----:B------:R-:W-:Y:S01]  /*17a90*/  IMAD.WIDE.U32 R4, R5, UR13, R220 ;  /* 0x0000000d05047c25 */ /* 0x000fe2000f8e00dc */
[----:B------:R-:W-:Y:S01]  /*17aa0*/  UIMAD UR9, UR11, UR10, UR9 ;  /* 0x0000000a0b0972a4 */ /* 0x000fe2000f8e0209 */
[C---:B------:R-:W-:Y:S02]  /*17ab0*/  LOP3.LUT P1, RZ, R215.reuse, 0x2, RZ, 0xc0, !PT ;  /* 0x00000002d7ff7812 */ /* 0x040fe4000782c0ff */
[----:B------:R-:W-:Y:S02]  /*17ac0*/  LOP3.LUT P5, RZ, R215, 0x1, RZ, 0xc0, !PT ;  /* 0x00000001d7ff7812 */ /* 0x000fe400078ac0ff */
[C---:B------:R-:W-:Y:S02]  /*17ad0*/  LEA R180, P0, R4.reuse, c[0x0][0x1f8], 0x1 ;  /* 0x00007e0004b47a11 */ /* 0x040fe400078008ff */
[----:B------:R-:W-:Y:S02]  /*17ae0*/  IADD3 R0, R5, UR9, RZ ;  /* 0x0000000905007c10 */ /* 0x000fe4000fffe0ff */
[----:B------:R-:W-:Y:S01]  /*17af0*/  PLOP3.LUT P3, PT, PT, PT, UP0, 0x80, 0x0 ;  /* 0x000000000000781c */ /* 0x000fe20003f6f008 */
[----:B------:R-:W-:Y:S01]  /*17b00*/  @UP0 UIADD3 UR11, UR13, -0x1, URZ ;  /* 0xffffffff0d0b0890 */ /* 0x000fe2000fffe03f */
[----:B------:R-:W-:Y:S02]  /*17b10*/  LEA.HI.X R181, R4, c[0x0][0x1fc], R0, 0x1, P0 ;  /* 0x00007f0004b57a11 */ /* 0x000fe400000f0c00 */
[----:B------:R-:W-:Y:S01]  /*17b20*/  PLOP3.LUT P4, PT, PT, PT, UP0, 0x80, 0x0 ;  /* 0x000000000000781c */ /* 0x000fe20003f8f008 */
[----:B------:R-:W-:Y:S01]  /*17b30*/  @UP0 UIMAD.WIDE.U32 UR14, UR11, UR4, URZ ;  /* 0x000000040b0e02a5 */ /* 0x000fe2000f8e003f */
[----:B------:R-:W-:Y:S01]  /*17b40*/  LOP3.LUT P4, RZ, R215, 0x2, RZ, 0xc0, !PT ;  /* 0x00000002d7ff7812 */ /* 0x000fe2000788c0ff */
[----:B------:R-:W-:Y:S01]  /*17b50*/  @UP0 USHF.R.S32.HI UR9, URZ, 0x1f, UR11 ;  /* 0x0000001f3f090899 */ /* 0x000fe2000801140b */
[----:B------:R-:W-:Y:S01]  /*17b60*/  LDSM.16.M88.4 R16, [R214+0x10080] ;  /* 0x01008000d610783b */ /* 0x000fe20000000200 */
[----:B------:R-:W-:Y:S02]  /*17b70*/  PLOP3.LUT P0, PT, PT, PT, UP0, 0x80, 0x0 ;  /* 0x000000000000781c */ /* 0x000fe40003f0f008 */
[----:B------:R-:W-:Y:S02]  /*17b80*/  @UP0 UIMAD UR9, UR9, UR4, URZ ;  /* 0x00000004090902a4 */ /* 0x000fe4000f8e023f */
[----:B------:R-:W1:Y:S02]  /*17b90*/  LDSM.16.M88.4 R8, [R213+0xc080] ;  /* 0x00c08000d508783b */ /* 0x000e640000000200 */
[----:B------:R-:W-:Y:S03]  /*17ba0*/  @UP0 UIMAD UR9, UR11, UR5, UR9 ;  /* 0x000000050b0902a4 */ /* 0x000fe6000f8e0209 */
[----:B------:R-:W2:Y:S01]  /*17bb0*/  LDSM.16.M88.4 R148, [R213+0xc880] ;  /* 0x00c88000d594783b */ /* 0x000ea20000000200 */
[----:B------:R-:W-:Y:S04]  /*17bc0*/  @UP0 UIADD3 UR9, UR15, UR9, URZ ;  /* 0x000000090f090290 */ /* 0x000fe8000fffe03f */
[----:B------:R-:W-:Y:S05]  /*17bd0*/  LDSM.16.M88.4 R152, [R210+0x10080] ;  /* 0x01008000d298783b */ /* 0x000fea0000000200 */
[----:B------:R-:W3:Y:S05]  /*17be0*/  LDSM.16.M88.4 R156, [R212] ;  /* 0x00000000d49c783b */ /* 0x000eea0000000200 */
[----:B------:R-:W4:Y:S05]  /*17bf0*/  LDSM.16.M88.4 R160, [R203] ;  /* 0x00000000cba0783b */ /* 0x000f2a0000000200 */
[----:B------:R-:W-:Y:S01]  /*17c00*/  @!PT LDS RZ, [RZ] ;  /* 0x00000000fffff984 */ /* 0x000fe20000000800 */
[----:B------:R-:W-:Y:S01]  /*17c10*/  @!PT LDS RZ, [RZ] ;  /* 0x00000000fffff984 */ /* 0x000fe20000000800 */
[----:B------:R-:W-:Y:S01]  /*17c20*/  @!PT LDS RZ, [RZ] ;  /* 0x00000000fffff984 */ /* 0x000fe20000000800 */
[----:B------:R2:W-:Y:S05]  /*17c30*/  LDGSTS.E.BYPASS.LTC128B.128 [R218+0x8080], [R180.64], !P6 ;  /* 0x08080000b4da7fae */ /* 0x0005ea000f101d5e */
[----:B------:R3:W-:Y:S01]  /*17c40*/  LDGSTS.E.BYPASS.LTC128B.128 [R218+0x9080], [R180.64+0x80], !P2 ;  /* 0x09080080b4da7fae */ /* 0x0007e2000d101d5e */
[----:B------:R-:W-:Y:S04]  /*17c50*/  PLOP3.LUT P2, PT, PT, PT, UP0, 0x80, 0x0 ;  /* 0x000000000000781c */ /* 0x000fe80003f4f008 */
[----:B------:R3:W-:Y:S01]  /*17c60*/  LDGSTS.E.BYPASS.LTC128B.128 [R218+0xa080], [R180.64+0x100], !P1 ;  /* 0x0a080100b4da7fae */ /* 0x0007e2000c901d5e */
[C---:B-1----:R-:W-:Y:S04]  /*17c70*/  HMMA.16816.F32.BF16 R4, R16.reuse, R8, RZ ;  /* 0x000000081004723c */ /* 0x042fe800000418ff */
[----:B------:R1:W-:Y:S05]  /*17c80*/  LDGSTS.E.BYPASS.LTC128B.128 [R218+0xb080], [R180.64+0x180], !P5 ;  /* 0x0b080180b4da7fae */ /* 0x0003ea000e901d5e */
[----:B------:R-:W-:Y:S01]  /*17c90*/  LDSM.16.M88.4 R164, [R209+0x10080] ;  /* 0x01008000d1a4783b */ /* 0x000fe20000000200 */
[C---:B------:R-:W-:Y:S04]  /*17ca0*/  HMMA.16816.F32.BF16 R8, R16.reuse, R10, RZ ;  /* 0x0000000a1008723c */ /* 0x040fe800000418ff */
[----:B------:R-:W0:Y:S04]  /*17cb0*/  LDGDEPBAR ;  /* 0x00000000000079af */ /* 0x000e280000000000 */
[C---:B--2---:R-:W-:Y:S01]  /*17cc0*/  HMMA.16816.F32.BF16 R12, R16.reuse, R148, RZ ;  /* 0x00000094100c723c */ /* 0x044fe200000418ff */
[----:B------:R-:W2:Y:S05]  /*17cd0*/  LDSM.16.M88.4 R168, [R208+0xc080] ;  /* 0x00c08000d0a8783b */ /* 0x000eaa0000000200 */
[----:B------:R-:W-:Y:S02]  /*17ce0*/  LDSM.16.M88.4 R172, [R207+0x10080] ;  /* 0x01008000cfac783b */ /* 0x000fe40000000200 */
[----:B------:R-:W-:Y:S03]  /*17cf0*/  HMMA.16816.F32.BF16 R16, R16, R150, RZ ;  /* 0x000000961010723c */ /* 0x000fe600000418ff */
[----:B------:R-:W5:Y:S05]  /*17d00*/  LDSM.16.M88.4 R148, [R208+0xc880] ;  /* 0x00c88000d094783b */ /* 0x000f6a0000000200 */
[C---:B---3--:R-:W-:Y:S01]  /*17d10*/  HMMA.16816.F32.BF16 R4, R152.reuse, R156, R4 ;  /* 0x0000009c9804723c */ /* 0x048fe20000041804 */
[----:B------:R-:W3:Y:S07]  /*17d20*/  LDSM.16.M88.4 R176, [R202] ;  /* 0x00000000cab0783b */ /* 0x000eee0000000200 */
[C---:B------:R-:W-:Y:S01]  /*17d30*/  HMMA.16816.F32.BF16 R8, R152.reuse, R158, R8 ;  /* 0x0000009e9808723c */ /* 0x040fe20000041808 */
[----:B------:R-:W-:Y:S07]  /*17d40*/  LDSM.16.M88.4 R156, [R214+0x14080] ;  /* 0x01408000d69c783b */ /* 0x000fee0000000200 */
[C---:B----4-:R-:W-:Y:S08]  /*17d50*/  HMMA.16816.F32.BF16 R12, R152.reuse, R160, R12 ;  /* 0x000000a0980c723c */ /* 0x050ff0000004180c */
[----:B------:R-:W-:Y:S01]  /*17d60*/  HMMA.16816.F32.BF16 R16, R152, R162, R16 ;  /* 0x000000a29810723c */ /* 0x000fe20000041810 */
[----:B------:R-:W4:Y:S05]  /*17d70*/  LDSM.16.M88.4 R152, [R202+0x800] ;  /* 0x00080000ca98783b */ /* 0x000f2a0000000200 */
[----:B------:R-:W1:Y:S02]  /*17d80*/  LDSM.16.M88.4 R160, [R213+0xd080] ;  /* 0x00d08000d5a0783b */ /* 0x000e640000000200 */
[C---:B--2---:R-:W-:Y:S08]  /*17d90*/  HMMA.16816.F32.BF16 R4, R164.reuse, R168, R4 ;  /* 0x000000a8a404723c */ /* 0x044ff00000041804 */
[C---:B------:R-:W-:Y:S01]  /*17da0*/  HMMA.16816.F32.BF16 R8, R164.reuse, R170, R8 ;  /* 0x000000aaa408723c */ /* 0x040fe20000041808 */
[----:B------:R-:W-:Y:S07]  /*17db0*/  LDSM.16.M88.4 R168, [R201] ;  /* 0x00000000c9a8783b */ /* 0x000fee0000000200 */
[C---:B-----5:R-:W-:Y:S08]  /*17dc0*/  HMMA.16816.F32.BF16 R12, R164.reuse, R148, R12 ;  /* 0x00000094a40c723c */ /* 0x060ff0000004180c */
[----:B------:R-:W-:Y:S01]  /*17dd0*/  HMMA.16816.F32.BF16 R16, R164, R150, R16 ;  /* 0x00000096a410723c */ /* 0x000fe20000041810 */
[----:B------:R-:W2:Y:S05]  /*17de0*/  LDSM.16.M88.4 R148, [R213+0xd880] ;  /* 0x00d88000d594783b */ /* 0x000eaa0000000200 */
[----:B------:R-:W5:Y:S02]  /*17df0*/  LDSM.16.M88.4 R164, [R210+0x14080] ;  /* 0x01408000d2a4783b */ /* 0x000f640000000200 */
[C---:B---3--:R-:W-:Y:S08]  /*17e00*/  HMMA.16816.F32.BF16 R4, R172.reuse, R176, R4 ;  /* 0x000000b0ac04723c */ /* 0x048ff00000041804 */
[C---:B------:R-:W-:Y:S01]  /*17e10*/  HMMA.16816.F32.BF16 R8, R172.reuse, R178, R8 ;  /* 0x000000b2ac08723c */ /* 0x040fe20000041808 */
[----:B------:R-:W-:Y:S07]  /*17e20*/  LDSM.16.M88.4 R176, [R208+0xd080] ;  /* 0x00d08000d0b0783b */ /* 0x000fee0000000200 */
[C---:B----4-:R-:W-:Y:S08]  /*17e30*/  HMMA.16816.F32.BF16 R12, R172.reuse, R152, R12 ;  /* 0x00000098ac0c723c */ /* 0x050ff0000004180c */
[----:B------:R-:W-:Y:S01]  /*17e40*/  HMMA.16816.F32.BF16 R16, R172, R154, R16 ;  /* 0x0000009aac10723c */ /* 0x000fe20000041810 */
[----:B------:R-:W3:Y:S05]  /*17e50*/  LDSM.16.M88.4 R152, [R200] ;  /* 0x00000000c898783b */ /* 0x000eea0000000200 */
[----:B------:R-:W4:Y:S02]  /*17e60*/  LDSM.16.M88.4 R172, [R209+0x14080] ;  /* 0x01408000d1ac783b */ /* 0x000f240000000200 */
[C---:B-1----:R-:W-:Y:S08]  /*17e70*/  HMMA.16816.F32.BF16 R4, R156.reuse, R160, R4 ;  /* 0x000000a09c04723c */ /* 0x042ff00000041804 */
[C---:B------:R-:W-:Y:S01]  /*17e80*/  HMMA.16816.F32.BF16 R8, R156.reuse, R162, R8 ;  /* 0x000000a29c08723c */ /* 0x040fe20000041808 */
[----:B------:R-:W-:Y:S07]  /*17e90*/  LDSM.16.M88.4 R160, [R202+0x1000] ;  /* 0x00100000caa0783b */ /* 0x000fee0000000200 */
[C---:B--2---:R-:W-:Y:S08]  /*17ea0*/  HMMA.16816.F32.BF16 R12, R156.reuse, R148, R12 ;  /* 0x000000949c0c723c */ /* 0x044ff0000004180c */
[----:B------:R-:W-:Y:S01]  /*17eb0*/  HMMA.16816.F32.BF16 R16, R156, R150, R16 ;  /* 0x000000969c10723c */ /* 0x000fe20000041810 */
[----:B------:R-:W1:Y:S05]  /*17ec0*/  LDSM.16.M88.4 R148, [R208+0xd880] ;  /* 0x00d88000d094783b */ /* 0x000e6a0000000200 */
[----:B------:R-:W2:Y:S02]  /*17ed0*/  LDSM.16.M88.4 R156, [R207+0x14080] ;  /* 0x01408000cf9c783b */ /* 0x000ea40000000200 */
[C---:B-----5:R-:W-:Y:S08]  /*17ee0*/  HMMA.16816.F32.BF16 R4, R164.reuse, R168, R4 ;  /* 0x000000a8a404723c */ /* 0x060ff00000041804 */
[C---:B------:R-:W-:Y:S01]  /*17ef0*/  HMMA.16816.F32.BF16 R8, R164.reuse, R170, R8 ;  /* 0x000000aaa408723c */ /* 0x040fe20000041808 */
[----:B------:R-:W-:Y:S07]  /*17f00*/  LDSM.16.M88.4 R168, [R213+0xe080] ;  /* 0x00e08000d5a8783b */ /* 0x000fee0000000200 */
[C---:B---3--:R-:W-:Y:S08]  /*17f10*/  HMMA.16816.F32.BF16 R12, R164.reuse, R152, R12 ;  /* 0x00000098a40c723c */ /* 0x048ff0000004180c */
[----:B------:R-:W-:Y:S01]  /*17f20*/  HMMA.16816.F32.BF16 R16, R164, R154, R16 ;  /* 0x0000009aa410723c */ /* 0x000fe20000041810 */
[----:B------:R-:W3:Y:S05]  /*17f30*/  LDSM.16.M88.4 R152, [R202+0x1800] ;  /* 0x00180000ca98783b */ /* 0x000eea0000000200 */
[----:B------:R-:W5:Y:S02]  /*17f40*/  LDSM.16.M88.4 R164, [R214+0x18080] ;  /* 0x01808000d6a4783b */ /* 0x000f640000000200 */
[C---:B----4-:R-:W-:Y:S08]  /*17f50*/  HMMA.16816.F32.BF16 R4, R172.reuse, R176, R4 ;  /* 0x000000b0ac04723c */ /* 0x050ff00000041804 */
[C---:B------:R-:W-:Y:S01]  /*17f60*/  HMMA.16816.F32.BF16 R8, R172.reuse, R178, R8 ;  /* 0x000000b2ac08723c */ /* 0x040fe20000041808 */
[----:B------:R-:W-:Y:S07]  /*17f70*/  LDSM.16.M88.4 R176, [R199] ;  /* 0x00000000c7b0783b */ /* 0x000fee0000000200 */
[C---:B-1----:R-:W-:Y:S08]  /*17f80*/  HMMA.16816.F32.BF16 R12, R172.reuse, R148, R12 ;  /* 0x00000094ac0c723c */ /* 0x042ff0000004180c */
[----:B------:R-:W-:Y:S01]  /*17f90*/  HMMA.16816.F32.BF16 R16, R172, R150, R16 ;  /* 0x00000096ac10723c */ /* 0x000fe20000041810 */
[----:B------:R-:W1:Y:S05]  /*17fa0*/  LDSM.16.M88.4 R148, [R213+0xe880] ;  /* 0x00e88000d594783b */ /* 0x000e6a0000000200 */
[----:B------:R-:W4:Y:S02]  /*17fb0*/  LDSM.16.M88.4 R172, [R210+0x18080] ;  /* 0x01808000d2ac783b */ /* 0x000f240000000200 */
[C---:B--2---:R-:W-:Y:S08]  /*17fc0*/  HMMA.16816.F32.BF16 R4, R156.reuse, R160, R4 ;  /* 0x000000a09c04723c */ /* 0x044ff00000041804 */
[C---:B------:R-:W-:Y:S01]  /*17fd0*/  HMMA.16816.F32.BF16 R8, R156.reuse, R162, R8 ;  /* 0x000000a29c08723c */ /* 0x040fe20000041808 */
[----:B------:R-:W-:Y:S07]  /*17fe0*/  LDSM.16.M88.4 R160, [R208+0xe080] ;  /* 0x00e08000d0a0783b */ /* 0x000fee0000000200 */
[C---:B---3--:R-:W-:Y:S08]  /*17ff0*/  HMMA.16816.F32.BF16 R12, R156.reuse, R152, R12 ;  /* 0x000000989c0c723c */ /* 0x048ff0000004180c */
[----:B------:R-:W-:Y:S01]  /*18000*/  HMMA.16816.F32.BF16 R16, R156, R154, R16 ;  /* 0x0000009a9c10723c */ /* 0x000fe20000041810 */
[----:B------:R-:W2:Y:S05]  /*18010*/  LDSM.16.M88.4 R152, [R198] ;  /* 0x00000000c698783b */ /* 0x000eaa0000000200 */
[----:B------:R-:W3:Y:S02]  /*18020*/  LDSM.16.M88.4 R156, [R209+0x18080] ;  /* 0x01808000d19c783b */ /* 0x000ee40000000200 */
[C---:B-----5:R-:W-:Y:S08]  /*18030*/  HMMA.16816.F32.BF16 R4, R164.reuse, R168, R4 ;  /* 0x000000a8a404723c */ /* 0x060ff00000041804 */
[C---:B------:R-:W-:Y:S01]  /*18040*/  HMMA.16816.F32.BF16 R8, R164.reuse, R170, R8 ;  /* 0x000000aaa408723c */ /* 0x040fe20000041808 */
[----:B------:R-:W-:Y:S07]  /*18050*/  LDSM.16.M88.4 R168, [R202+0x2000] ;  /* 0x00200000caa8783b */ /* 0x000fee0000000200 */
[C---:B-1----:R-:W-:Y:S08]  /*18060*/  HMMA.16816.F32.BF16 R12, R164.reuse, R148, R12 ;  /* 0x00000094a40c723c */ /* 0x042ff0000004180c */
[----:B------:R-:W-:Y:S01]  /*18070*/  HMMA.16816.F32.BF16 R16, R164, R150, R16 ;  /* 0x00000096a410723c */ /* 0x000fe20000041810 */
[----:B------:R-:W1:Y:S05]  /*18080*/  LDSM.16.M88.4 R148, [R208+0xe880] ;  /* 0x00e88000d094783b */ /* 0x000e6a0000000200 */
[----:B------:R-:W5:Y:S02]  /*18090*/  LDSM.16.M88.4 R164, [R207+0x18080] ;  /* 0x01808000cfa4783b */ /* 0x000f640000000200 */
[C---:B----4-:R-:W-:Y:S08]  /*180a0*/  HMMA.16816.F32.BF16 R4, R172.reuse, R176, R4 ;  /* 0x000000b0ac04723c */ /* 0x050ff00000041804 */
[C---:B------:R-:W-:Y:S01]  /*180b0*/  HMMA.16816.F32.BF16 R8, R172.reuse, R178, R8 ;  /* 0x000000b2ac08723c */ /* 0x040fe20000041808 */
[----:B------:R-:W-:Y:S07]  /*180c0*/  LDSM.16.M88.4 R176, [R213+0xf080] ;  /* 0x00f08000d5b0783b */ /* 0x000fee0000000200 */
[C---:B--2---:R-:W-:Y:S08]  /*180d0*/  HMMA.16816.F32.BF16 R12, R172.reuse, R152, R12 ;  /* 0x00000098ac0c723c */ /* 0x044ff0000004180c */
[----:B------:R-:W-:Y:S01]  /*180e0*/  HMMA.16816.F32.BF16 R16, R172, R154, R16 ;  /* 0x0000009aac10723c */ /* 0x000fe20000041810 */
[----:B------:R-:W2:Y:S05]  /*180f0*/  LDSM.16.M88.4 R152, [R202+0x2800] ;  /* 0x00280000ca98783b */ /* 0x000eaa0000000200 */
[----:B------:R-:W4:Y:S02]  /*18100*/  LDSM.16.M88.4 R172, [R214+0x1c080] ;  /* 0x01c08000d6ac783b */ /* 0x000f240000000200 */
[C---:B---3--:R-:W-:Y:S08]  /*18110*/  HMMA.16816.F32.BF16 R4, R156.reuse, R160, R4 ;  /* 0x000000a09c04723c */ /* 0x048ff00000041804 */
[C---:B------:R-:W-:Y:S01]  /*18120*/  HMMA.16816.F32.BF16 R8, R156.reuse, R162, R8 ;  /* 0x000000a29c08723c */ /* 0x040fe20000041808 */
[----:B------:R-:W-:Y:S07]  /*18130*/  LDSM.16.M88.4 R160, [R197] ;  /* 0x00000000c5a0783b */ /* 0x000fee0000000200 */
[C---:B-1----:R-:W-:Y:S08]  /*18140*/  HMMA.16816.F32.BF16 R12, R156.reuse, R148, R12 ;  /* 0x000000949c0c723c */ /* 0x042ff0000004180c */
[----:B------:R-:W-:Y:S01]  /*18150*/  HMMA.16816.F32.BF16 R16, R156, R150, R16 ;  /* 0x000000969c10723c */ /* 0x000fe20000041810 */
[----:B------:R-:W1:Y:S05]  /*18160*/  LDSM.16.M88.4 R148, [R213+0xf880] ;  /* 0x00f88000d594783b */ /* 0x000e6a0000000200 */
[----:B------:R-:W3:Y:S02]  /*18170*/  LDSM.16.M88.4 R156, [R210+0x1c080] ;  /* 0x01c08000d29c783b */ /* 0x000ee40000000200 */
[C---:B-----5:R-:W-:Y:S08]  /*18180*/  HMMA.16816.F32.BF16 R4, R164.reuse, R168, R4 ;  /* 0x000000a8a404723c */ /* 0x060ff00000041804 */
[C---:B------:R-:W-:Y:S01]  /*18190*/  HMMA.16816.F32.BF16 R8, R164.reuse, R170, R8 ;  /* 0x000000aaa408723c */ /* 0x040fe20000041808 */
[----:B------:R-:W-:Y:S07]  /*181a0*/  LDSM.16.M88.4 R168, [R208+0xf080] ;  /* 0x00f08000d0a8783b */ /* 0x000fee0000000200 */
[C---:B--2---:R-:W-:Y:S08]  /*181b0*/  HMMA.16816.F32.BF16 R12, R164.reuse, R152, R12 ;  /* 0x00000098a40c723c */ /* 0x044ff0000004180c */
[----:B------:R-:W-:Y:S01]  /*181c0*/  HMMA.16816.F32.BF16 R16, R164, R154, R16 ;  /* 0x0000009aa410723c */ /* 0x000fe20000041810 */
[----:B------:R-:W2:Y:S05]  /*181d0*/  LDSM.16.M88.4 R152, [R196] ;  /* 0x00000000c498783b */ /* 0x000eaa0000000200 */
[----:B------:R-:W5:Y:S02]  /*181e0*/  LDSM.16.M88.4 R164, [R209+0x1c080] ;  /* 0x01c08000d1a4783b */ /* 0x000f640000000200 */
[C---:B----4-:R-:W-:Y:S08]  /*181f0*/  HMMA.16816.F32.BF16 R4, R172.reuse, R176, R4 ;  /* 0x000000b0ac04723c */ /* 0x050ff00000041804 */
[C---:B------:R-:W-:Y:S01]  /*18200*/  HMMA.16816.F32.BF16 R8, R172.reuse, R178, R8 ;  /* 0x000000b2ac08723c */ /* 0x040fe20000041808 */
[----:B------:R-:W-:Y:S07]  /*18210*/  LDSM.16.M88.4 R176, [R202+0x3000] ;  /* 0x00300000cab0783b */ /* 0x000fee0000000200 */
[C---:B-1----:R-:W-:Y:S08]  /*18220*/  HMMA.16816.F32.BF16 R12, R172.reuse, R148, R12 ;  /* 0x00000094ac0c723c */ /* 0x042ff0000004180c */
[----:B------:R-:W-:Y:S01]  /*18230*/  HMMA.16816.F32.BF16 R16, R172, R150, R16 ;  /* 0x00000096ac10723c */ /* 0x000fe20000041810 */
[----:B------:R-:W1:Y:S05]  /*18240*/  LDSM.16.M88.4 R148, [R208+0xf880] ;  /* 0x00f88000d094783b */ /* 0x000e6a0000000200 */
[----:B------:R-:W4:Y:S02]  /*18250*/  LDSM.16.M88.4 R172, [R207+0x1c080] ;  /* 0x01c08000cfac783b */ /* 0x000f240000000200 */
[C---:B---3--:R-:W-:Y:S08]  /*18260*/  HMMA.16816.F32.BF16 R4, R156.reuse, R160, R4 ;  /* 0x000000a09c04723c */ /* 0x048ff00000041804 */
[C---:B------:R-:W-:Y:S08]  /*18270*/  HMMA.16816.F32.BF16 R8, R156.reuse, R162, R8 ;  /* 0x000000a29c08723c */ /* 0x040ff00000041808 */
[C---:B--2---:R-:W-:Y:S08]  /*18280*/  HMMA.16816.F32.BF16 R12, R156.reuse, R152, R12 ;  /* 0x000000989c0c723c */ /* 0x044ff0000004180c */
[----:B------:R-:W-:Y:S08]  /*18290*/  HMMA.16816.F32.BF16 R16, R156, R154, R16 ;  /* 0x0000009a9c10723c */ /* 0x000ff00000041810 */
[C---:B-----5:R-:W-:Y:S08]  /*182a0*/  HMMA.16816.F32.BF16 R4, R164.reuse, R168, R4 ;  /* 0x000000a8a404723c */ /* 0x060ff00000041804 */
[C---:B------:R-:W-:Y:S08]  /*182b0*/  HMMA.16816.F32.BF16 R8, R164.reuse, R170, R8 ;  /* 0x000000aaa408723c */ /* 0x040ff00000041808 */
[C---:B-1----:R-:W-:Y:S08]  /*182c0*/  HMMA.16816.F32.BF16 R12, R164.reuse, R148, R12 ;  /* 0x00000094a40c723c */ /* 0x042ff0000004180c */
[----:B------:R-:W-:Y:S01]  /*182d0*/  HMMA.16816.F32.BF16 R16, R164, R150, R16 ;  /* 0x00000096a410723c */ /* 0x000fe20000041810 */
[----:B------:R-:W1:Y:S01]  /*182e0*/  LDSM.16.M88.4 R148, [R202+0x3800] ;  /* 0x00380000ca94783b */ /* 0x000e620000000200 */
[----:B------:R-:W-:Y:S04]  /*182f0*/  DEPBAR.LE SB0, 0x0 ;  /* 0x000080000000791a */ /* 0x000fe80000000000 */
[----:B------:R-:W-:Y:S02]  /*18300*/  BAR.SYNC.DEFER_BLOCKING 0x0 ;  /* 0x0000000000007b1d */ /* 0x000fe40000010000 */
[C---:B----4-:R-:W-:Y:S08]  /*18310*/  HMMA.16816.F32.BF16 R4, R172.reuse, R176, R4 ;  /* 0x000000b0ac04723c */ /* 0x050ff00000041804 */
        /* <DEDUP_REMOVED lines=10> */
[----:B------:R-:W-:Y:S02]  /*183c0*/  FMUL.FTZ R6, R8, c[0x0][0x320] ;  /* 0x0000c80008067a20 */ /* 0x000fe40000410000 */
[----:B------:R-:W-:Y:S01]  /*183d0*/  IMAD.U32 R148, RZ, RZ, UR14 ;  /* 0x0000000eff947e24 */ /* 0x000fe2000f8e00ff */
[----:B------:R-:W-:Y:S02]  /*183e0*/  HMMA.16816.F32.BF16 R16, R172, R150, R16 ;  /* 0x00000096ac10723c */ /* 0x000fe40000041810 */
[----:B------:R-:W-:Y:S02]  /*183f0*/  IMAD.U32 R149, RZ, RZ, UR15 ;  /* 0x0000000fff957e24 */ /* 0x000fe4000f8e00ff */
[C---:B------:R-:W-:Y:S01]  /*18400*/  @P0 LEA R10, P1, R148.reuse, R216, 0x5 ;  /* 0x000000d8940a0211 */ /* 0x040fe200078228ff */
[----:B------:R-:W-:Y:S01]  /*18410*/  IMAD.U32 R149, RZ, RZ, UR9 ;  /* 0x00000009ff957e24 */ /* 0x000fe2000f8e00ff */
[----:B------:R-:W3:Y:S01]  /*18420*/  MUFU.TANH R5, R154 ;  /* 0x0000009a00057308 */ /* 0x000ee20000002400 */
[----:B------:R-:W-:Y:S01]  /*18430*/  PLOP3.LUT P0, PT, PT, PT, UP0, 0x80, 0x0 ;  /* 0x000000000000781c */ /* 0x000fe20003f0f008 */
[----:B------:R-:W-:Y:S01]  /*18440*/  FMUL.FTZ R8, R9, c[0x0][0x320] ;  /* 0x0000c80009087a20 */ /* 0x000fe20000410000 */
[----:B------:R-:W-:Y:S03]  /*18450*/  USHF.L.U32 UR9, UR13, 0x5, URZ ;  /* 0x000000050d097899 */ /* 0x000fe6000800063f */
[----:B------:R-:W-:Y:S02]  /*18460*/  FMUL.FTZ R9, R11, c[0x0][0x320] ;  /* 0x0000c8000b097a20 */ /* 0x000fe40000410000 */
[----:B------:R-:W-:Y:S02]  /*18470*/  FMUL.FTZ R13, R13, c[0x0][0x320] ;  /* 0x0000c8000d0d7a20 */ /* 0x000fe40000410000 */
[----:B------:R-:W4:Y:S01]  /*18480*/  MUFU.TANH R0, R0 ;  /* 0x0000000000007308 */ /* 0x000f220000002400 */
[----:B------:R-:W-:Y:S01]  /*18490*/  @P2 LEA.HI.X R149, R148, R223, R149, 0x5, P1 ;  /* 0x000000df94952211 */ /* 0x000fe200008f2c95 */
[----:B------:R-:W-:Y:S01]  /*184a0*/  FMUL.FTZ R14, R14, c[0x0][0x320] ;  /* 0x0000c8000e0e7a20 */ /* 0x000fe20000410000 */
[----:B------:R-:W-:Y:S01]  /*184b0*/  PLOP3.LUT P2, PT, PT, PT, UP0, 0x80, 0x0 ;  /* 0x000000000000781c */ /* 0x000fe20003f4f008 */
[----:B------:R-:W-:Y:S01]  /*184c0*/  FMUL.FTZ R15, R15, c[0x0][0x320] ;  /* 0x0000c8000f0f7a20 */ /* 0x000fe20000410000 */
[----:B------:R-:W-:Y:S01]  /*184d0*/  @P0 LEA R148, P0, R10, c[0x0][0x1c8], 0x1 ;  /* 0x000072000a940a11 */ /* 0x000fe200078008ff */
[----:B------:R-:W-:Y:S01]  /*184e0*/  FMUL.FTZ R12, R12, c[0x0][0x320] ;  /* 0x0000c8000c0c7a20 */ /* 0x000fe20000410000 */
[----:B------:R-:W-:Y:S01]  /*184f0*/  PLOP3.LUT P1, PT, PT, PT, UP3, 0x80, 0x0 ;  /* 0x000000000000781c */ /* 0x000fe20003f2f038 */
[----:B------:R-:W-:Y:S02]  /*18500*/  FMUL.FTZ R16, R16, c[0x0][0x320] ;  /* 0x0000c80010107a20 */ /* 0x000fe40000410000 */
[----:B------:R5:W1:Y:S01]  /*18510*/  MUFU.TANH R166, R13 ;  /* 0x0000000d00a67308 */ /* 0x000a620000002400 */
[----:B------:R-:W-:Y:S02]  /*18520*/  FMUL.FTZ R17, R17, c[0x0][0x320] ;  /* 0x0000c80011117a20 */ /* 0x000fe40000410000 */
[----:B------:R-:W-:Y:S02]  /*18530*/  FMUL.FTZ R18, R18, c[0x0][0x320] ;  /* 0x0000c80012127a20 */ /* 0x000fe40000410000 */
[----:B------:R-:W-:Y:S02]  /*18540*/  FMUL.FTZ R19, R19, c[0x0][0x320] ;  /* 0x0000c80013137a20 */ /* 0x000fe40000410000 */
[----:B------:R-:W-:Y:S01]  /*18550*/  IMAD.U32 R11, RZ, RZ, UR9 ;  /* 0x00000009ff0b7e24 */ /* 0x000fe2000f8e00ff */
[----:B------:R-:W-:Y:S02]  /*18560*/  @P2 LEA.HI.X R149, R10, c[0x0][0x1cc], R149, 0x1, P0 ;  /* 0x000073000a952a11 */ /* 0x000fe400000f0c95 */
[----:B------:R1:W1:Y:S01]  /*18570*/  MUFU.TANH R165, R14 ;  /* 0x0000000e00a57308 */ /* 0x0002620000002400 */
[----:B------:R-:W-:Y:S01]  /*18580*/  PLOP3.LUT P2, PT, PT, PT, UP0, 0x80, 0x0 ;  /* 0x000000000000781c */ /* 0x000fe20003f4f008 */
[----:B------:R-:W-:Y:S01]  /*18590*/  @P1 IMAD.HI.U32 R10, R219, c[0x0][0x2c8], RZ ;  /* 0x0000b200db0a1a27 */ /* 0x000fe200078e00ff */
[----:B------:R-:W-:Y:S01]  /*185a0*/  @!PT LDS RZ, [RZ] ;  /* 0x00000000fffff984 */ /* 0x000fe20000000800 */
[----:B------:R-:W-:Y:S01]  /*185b0*/  @!PT LDS RZ, [RZ] ;  /* 0x00000000fffff984 */ /* 0x000fe20000000800 */
[----:B------:R-:W-:Y:S01]  /*185c0*/  @!PT LDS RZ, [RZ] ;  /* 0x00000000fffff984 */ /* 0x000fe20000000800 */
[----:B------:R2:W-:Y:S01]  /*185d0*/  @P3 LDGSTS.E.BYPASS.LTC128B.128 [R218+0xc080], [R148.64], !P6 ;  /* 0x0c08000094da3fae */ /* 0x0005e2000f101d5e */
[----:B------:R-:W-:Y:S02]  /*185e0*/  LOP3.LUT P3, RZ, R215, 0x4, RZ, 0xc0, !PT ;  /* 0x00000004d7ff7812 */ /* 0x000fe4000786c0ff */
[----:B------:R-:W-:Y:S02]  /*185f0*/  PLOP3.LUT P1, PT, PT, PT, UP0, 0x80, 0x0 ;  /* 0x000000000000781c */ /* 0x000fe40003f2f008 */
[----:B------:R-:W-:Y:S02]  /*18600*/  PLOP3.LUT P0, PT, PT, PT, UP3, 0x80, 0x0 ;  /* 0x000000000000781c */ /* 0x000fe40003f0f038 */
[----:B------:R2:W2:Y:S01]  /*18610*/  MUFU.TANH R163, R15 ;  /* 0x0000000f00a37308 */ /* 0x0004a20000002400 */
[----:B-----5:R-:W-:Y:S06]  /*18620*/  IMAD.MOV.U32 R13, RZ, RZ, R219 ;  /* 0x000000ffff0d7224 */ /* 0x020fec00078e00db */
[----:B------:R5:W-:Y:S03]  /*18630*/  @P2 LDGSTS.E.BYPASS.LTC128B.128 [R218+0xd080], [R148.64+0x80], !P3 ;  /* 0x0d08008094da2fae */ /* 0x000be6000d901d5e */
[----:B------:R3:W3:Y:S01]  /*18640*/  MUFU.TANH R164, R16 ;  /* 0x0000001000a47308 */ /* 0x0006e20000002400 */
[----:B------:R-:W-:Y:S01]  /*18650*/  @P0 SHF.R.U32.HI R13, RZ, c[0x0][0x2cc], R10 ;  /* 0x0000b300ff0d0a19 */ /* 0x000fe2000001160a */
[----:B------:R5:W-:Y:S01]  /*18660*/  @P1 LDGSTS.E.BYPASS.LTC128B.128 [R218+0xe080], [R148.64+0x100], !P4 ;  /* 0x0e08010094da1fae */ /* 0x000be2000e101d5e */
[----:B------:R-:W-:Y:S01]  /*18670*/  PLOP3.LUT P0, PT, PT, PT, UP0, 0x80, 0x0 ;  /* 0x000000000000781c */ /* 0x000fe20003f0f008 */
[----:B-1----:R-:W-:Y:S03]  /*18680*/  IMAD.U32 R14, RZ, RZ, UR28 ;  /* 0x0000001cff0e7e24 */ /* 0x002fe6000f8e00ff */
[----:B------:R-:W1:Y:S03]  /*18690*/  SHFL.IDX PT, R151, R13, RZ, 0x1c1f ;  /* 0x001c1fff0d977589 */ /* 0x000e6600000e0000 */
[----:B------:R4:W4:Y:S01]  /*186a0*/  MUFU.TANH R162, R17 ;  /* 0x0000001100a27308 */ /* 0x0009220000002400 */
[----:B--2---:R-:W-:Y:S05]  /*186b0*/  IADD3 R15, -R224, 0x1, -R11 ;  /* 0x00000001e00f7810 */ /* 0x004fea0007ffe90b */
[----:B------:R5:W-:Y:S01]  /*186c0*/  @P0 LDGSTS.E.BYPASS.LTC128B.128 [R218+0xf080], [R148.64+0x180], !P5 ;  /* 0x0f08018094da0fae */ /* 0x000be2000e901d5e */
[----:B------:R-:W-:Y:S02]  /*186d0*/  PLOP3.LUT P0, PT, PT, PT, UP2, 0x40, 0x0 ;  /* 0x000000000000781c */ /* 0x000fe40003f0e828 */
[----:B------:R-:W-:Y:S01]  /*186e0*/  IADD3 R14, -R14, UR16, R15 ;  /* 0x000000100e0e7c10 */ /* 0x000fe2000fffe10f */
[----:B------:R-:W2:Y:S01]  /*186f0*/  MUFU.TANH R6, R6 ;  /* 0x0000000600067308 */ /* 0x000ea20000002400 */
[----:B------:R-:W0:Y:S02]  /*18700*/  LDGDEPBAR ;  /* 0x00000000000079af */ /* 0x000e240000000000 */
[C---:B---3--:R-:W-:Y:S02]  /*18710*/  IADD3 R16, R14.reuse, c[0x0][0x328], RZ ;  /* 0x0000ca000e107a10 */ /* 0x048fe40007ffe0ff */
[----:B------:R-:W-:Y:S05]  /*18720*/  IADD3 R14, R14, UR7, RZ ;  /* 0x000000070e0e7c10 */ /* 0x000fea000fffe0ff */
[----:B------:R-:W3:Y:S01]  /*18730*/  MUFU.TANH R8, R8 ;  /* 0x0000000800087308 */ /* 0x000ee20000002400 */
[--C-:B-1----:R-:W-:Y:S02]  /*18740*/  IMAD.IADD R15, R14, 0x1, R151.reuse ;  /* 0x000000010e0f7824 */ /* 0x102fe400078e0297 */
[----:B----4-:R-:W-:Y:S07]  /*18750*/  IMAD.IADD R17, R16, 0x1, R151 ;  /* 0x0000000110117824 */ /* 0x010fee00078e0297 */
[----:B------:R-:W1:Y:S10]  /*18760*/  MUFU.TANH R7, R7 ;  /* 0x0000000700077308 */ /* 0x000e740000002400 */
[----:B------:R-:W4:Y:S10]  /*18770*/  MUFU.TANH R9, R9 ;  /* 0x0000000900097308 */ /* 0x000f340000002400 */
[----:B------:R1:W1:Y:S10]  /*18780*/  MUFU.TANH R168, R12 ;  /* 0x0000000c00a87308 */ /* 0x0002740000002400 */
[----:B------:R1:W1:Y:S10]  /*18790*/  MUFU.TANH R161, R18 ;  /* 0x0000001200a17308 */ /* 0x0002740000002400 */
[----:B-----5:R1:W1:Y:S01]  /*187a0*/  MUFU.TANH R149, R19 ;  /* 0x0000001300957308 */ /* 0x0202620000002400 */
[----:B------:R-:W-:-:S05]  /*187b0*/  @P0 BRA `(.L_x_443) ;  /* 0x0000019000000947 */ /* 0x000fca0003800000 */
[----:B--234-:R-:W-:Y:S01]  /*187c0*/  IMAD.U32 R10, RZ, RZ, UR28 ;  /* 0x0000001cff0a7e24 */ /* 0x01cfe2000f8e00ff */
[----:B------:R-:W-:Y:S04]  /*187d0*/  BSSY B0, `(.L_x_444) ;  /* 0x0000012000007945 */ /* 0x000fe80003800000 */
[----:B-1----:R-:W-:Y:S04]  /*187e0*/  IADD3 R12, -R10, UR16, R151 ;  /* 0x000000100a0c7c10 */ /* 0x002fe8000fffe197 */
        /* <DEDUP_REMOVED lines=11> */
.L_x_445:
[----:B------:R-:W-:Y:S04]  /*188a0*/  MOV R10, c[0x0][0x32c] ;  /* 0x0000cb00000a7a02 */ /* 0x000fe80000000f00 */
[----:B------:R-:W-:Y:S11]  /*188b0*/  ISETP.NE.AND P0, PT, R10, 0x1, PT ;  /* 0x000000010a00780c */ /* 0x000ff60003f05270 */
[----:B------:R-:W-:Y:S02]  /*188c0*/  @!UPT UIADD3 URZ, URZ, URZ, URZ ;  /* 0x0000003f3f3ff290 */ /* 0x000fe4000fffe03f */
[----:B------:R-:W-:Y:S05]  /*188d0*/  @P0 IMAD.HI.U32 R10, R12, c[0x0][0x330], RZ ;  /* 0x0000cc000c0a0a27 */ /* 0x000fea00078e00ff */
[----:B------:R-:W-:Y:S02]  /*188e0*/  @P0 SHF.R.U32.HI R12, RZ, c[0x0][0x334], R10 ;  /* 0x0000cd00ff0c0a19 */ /* 0x000fe4000001160a */
.L_x_446:
[----:B------:R-:W-:Y:S05]  /*188f0*/  BSYNC B0 ;  /* 0x0000000000007941 */ /* 0x000fea0003800000 */
.L_x_444:
[----:B------:R-:W-:Y:S04]  /*18900*/  IMAD R19, R12, c[0x0][0x32c], -R11 ;  /* 0x0000cb000c137a24 */ /* 0x000fe800078e0a0b */
[----:B------:R-:W-:Y:S05]  /*18910*/  IMAD.IADD R12, R19, 0x1, -R224 ;  /* 0x00000001130c7824 */ /* 0x000fea00078e0ae0 */
[----:B------:R-:W-:Y:S02]  /*18920*/  IADD3 R10, R12, c[0x0][0x32c], RZ ;  /* 0x0000cb000c0a7a10 */ /* 0x000fe40007ffe0ff */
[----:B------:R-:W-:Y:S02]  /*18930*/  IMNMX R15, R15, R12, !PT ;  /* 0x0000000c0f0f7217 */ /* 0x000fe40007800200 */
[----:B------:R-:W-:Y:S02]  /*18940*/  IMNMX R17, R17, R10, PT ;  /* 0x0000000a11117217 */ /* 0x000fe40003800200 */
.L_x_443:
        /* <DEDUP_REMOVED lines=13> */
[----:B------:R-:W-:Y:S02]  /*18a20*/  PLOP3.LUT P0, PT, PT, PT, UP0, 0x80, 0x0 ;  /* 0x000000000000781c */ /* 0x000fe40003f0f008 */
        /* <DEDUP_REMOVED lines=8> */
[----:B------:R-:W-:Y:S01]  /*18ab0*/  FSEL R6, R8, -INF , !P1 ;  /* 0xff80000008067808 */ /* 0x000fe20004800000 */
[----:B------:R-:W-:Y:S01]  /*18ac0*/  IMAD.IADD R8, R14, 0x1, R13 ;  /* 0x000000010e087824 */ /* 0x000fe200078e020d */
        /* <DEDUP_REMOVED lines=28> */
.L_x_449:
[----:B------:R-:W-:Y:S04]  /*18c90*/  MOV R13, c[0x0][0x32c] ;  /* 0x0000cb00000d7a02 */ /* 0x000fe80000000f00 */
[----:B------:R-:W-:Y:S11]  /*18ca0*/  ISETP.NE.AND P0, PT, R13, 0x1, PT ;  /* 0x000000010d00780c */ /* 0x000ff60003f05270 */
[----:B------:R-:W-:Y:S02]  /*18cb0*/  @!UPT UIADD3 URZ, URZ, URZ, URZ ;  /* 0x0000003f3f3ff290 */ /* 0x000fe4000fffe03f */
[----:B------:R-:W-:Y:S05]  /*18cc0*/  @P0 IMAD.HI.U32 R13, R14, c[0x0][0x330], RZ ;  /* 0x0000cc000e0d0a27 */ /* 0x000fea00078e00ff */
[----:B------:R-:W-:Y:S02]  /*18cd0*/  @P0 SHF.R.U32.HI R14, RZ, c[0x0][0x334], R13 ;  /* 0x0000cd00ff0e0a19 */ /* 0x000fe4000001160d */
.L_x_450:
[----:B------:R-:W-:Y:S05]  /*18ce0*/  BSYNC B0 ;  /* 0x0000000000007941 */ /* 0x000fea0003800000 */
.L_x_448:
[----:B------:R-:W-:Y:S04]  /*18cf0*/  IMAD R11, R14, c[0x0][0x32c], -R11 ;  /* 0x0000cb000e0b7a24 */ /* 0x000fe800078e0a0b */
[----:B------:R-:W-:Y:S05]  /*18d00*/  IMAD.IADD R11, R11, 0x1, -R224 ;  /* 0x000000010b0b7824 */ /* 0x000fea00078e0ae0 */
[----:B------:R-:W-:Y:S02]  /*18d10*/  IADD3 R14, R11, c[0x0][0x32c], RZ ;  /* 0x0000cb000b0e7a10 */ /* 0x000fe40007ffe0ff */
[----:B------:R-:W-:Y:S02]  /*18d20*/  IMNMX R8, R8, R11, !PT ;  /* 0x0000000b08087217 */ /* 0x000fe40007800200 */
[----:B------:R-:W-:Y:S02]  /*18d30*/  IMNMX R5, R5, R14, PT ;  /* 0x0000000e05057217 */ /* 0x000fe40003800200 */
.L_x_447:
[----:B------:R-:W-:Y:S01]  /*18d40*/  FMNMX.FTZ R11, R152, R3, !PT ;  /* 0x00000003980b7209 */ /* 0x000fe20007810000 */
[----:B------:R-:W-:Y:S01]  /*18d50*/  LDSM.16.MT88.4 R156, [R206+0x8080] ;  /* 0x00808000ce9c783b */ /* 0x000fe20000004200 */
[----:B------:R-:W-:Y:S02]  /*18d60*/  PLOP3.LUT P0, PT, PT, PT, UP0, 0x80, 0x0 ;  /* 0x000000000000781c */ /* 0x000fe40003f0f008 */
[----:B------:R-:W-:Y:S02]  /*18d70*/  FMNMX.FTZ R11, R12, R11, !PT ;  /* 0x0000000b0c0b7209 */ /* 0x000fe40007810000 */
[----:B------:R-:W-:Y:S02]  /*18d80*/  ISETP.GT.AND P0, PT, R8, RZ, P0 ;  /* 0x000000ff0800720c */ /* 0x000fe40000704270 */
[----:B------:R-:W-:Y:S01]  /*18d90*/  FMNMX.FTZ R11, R10, R11, !PT ;  /* 0x0000000b0a0b7209 */ /* 0x000fe20007810000 */
[----:B------:R-:W-:Y:S01]  /*18da0*/  LDSM.16.MT88.4 R172, [R204+0x9880] ;  /* 0x00988000ccac783b */ /* 0x000fe20000004200 */
[C---:B------:R-:W-:Y:S02]  /*18db0*/  ISETP.LT.OR P0, PT, R5.reuse, 0x1, P0 ;  /* 0x000000010500780c */ /* 0x040fe40000701670 */
[----:B------:R-:W-:Y:S02]  /*18dc0*/  FMNMX.FTZ R11, R6, R11, !PT ;  /* 0x0000000b060b7209 */ /* 0x000fe40007810000 */
[----:B------:R-:W-:Y:S02]  /*18dd0*/  PLOP3.LUT P1, PT, PT, PT, UP0, 0x80, 0x0 ;  /* 0x000000000000781c */ /* 0x000fe40003f2f008 */
[----:B------:R-:W-:Y:S01]  /*18de0*/  FMNMX.FTZ R11, R168, R11, !PT ;  /* 0x0000000ba80b7209 */ /* 0x000fe20007810000 */
[----:B------:R-:W-:Y:S01]  /*18df0*/  LDSM.16.MT88.4 R176, [R211+0xa880] ;  /* 0x00a88000d3b0783b */ /* 0x000fe20000004200 */
[----:B------:R-:W-:Y:S02]  /*18e00*/  FSEL R15, R0, -INF , !P0 ;  /* 0xff800000000f7808 */ /* 0x000fe40004000000 */
[----:B------:R-:W-:Y:S02]  /*18e10*/  FMNMX.FTZ R11, R166, R11, !PT ;  /* 0x0000000ba60b7209 */ /* 0x000fe40007810000 */
[----:B------:R-:W-:Y:S02]  /*18e20*/  ISETP.GT.AND P2, PT, R8, 0x1, P1 ;  /* 0x000000010800780c */ /* 0x000fe40000f44270 */
        /* <DEDUP_REMOVED lines=10> */
[C---:B------:R-:W-:Y:S01]  /*18ed0*/  ISETP.GT.AND P0, PT, R8.reuse, 0x9, P0 ;  /* 0x000000090800780c */ /* 0x040fe20000704270 */
[----:B------:R-:W-:Y:S01]  /*18ee0*/  LDSM.16.MT88.4 R184, [R204+0xa880] ;  /* 0x00a88000ccb8783b */ /* 0x000fe20000004200 */
[----:B------:R-:W-:Y:S02]  /*18ef0*/  ISETP.LT.OR P2, PT, R5, 0x9, P2 ;  /* 0x000000090500780c */ /* 0x000fe40001741670 */
[----:B------:R-:W-:Y:S02]  /*18f00*/  PLOP3.LUT P1, PT, PT, PT, UP0, 0x80, 0x0 ;  /* 0x000000000000781c */ /* 0x000fe40003f2f008 */
[----:B------:R-:W-:Y:S02]  /*18f10*/  FMNMX.FTZ R4, R13, R4, !PT ;  /* 0x000000040d047209 */ /* 0x000fe40007810000 */
[----:B------:R-:W-:Y:S01]  /*18f20*/  FSEL R11, R7, -INF , !P2 ;  /* 0xff800000070b7808 */ /* 0x000fe20005000000 */
[----:B------:R-:W-:Y:S01]  /*18f30*/  LDSM.16.MT88.4 R188, [R211+0xb880] ;  /* 0x00b88000d3bc783b */ /* 0x000fe20000004200 */
[C---:B------:R-:W-:Y:S02]  /*18f40*/  ISETP.GT.AND P1, PT, R8.reuse, 0x10, P1 ;  /* 0x000000100800780c */ /* 0x040fe40000f24270 */
[C---:B------:R-:W-:Y:S02]  /*18f50*/  ISETP.LT.OR P0, PT, R5.reuse, 0xa, P0 ;  /* 0x0000000a0500780c */ /* 0x040fe40000701670 */
[----:B------:R-:W-:Y:S02]  /*18f60*/  PLOP3.LUT P2, PT, PT, PT, UP0, 0x80, 0x0 ;  /* 0x000000000000781c */ /* 0x000fe40003f4f008 */
[----:B------:R-:W-:Y:S01]  /*18f70*/  ISETP.LT.OR P3, PT, R5, 0x11, P1 ;  /* 0x000000110500780c */ /* 0x000fe20000f61670 */
[----:B------:R-:W-:Y:S01]  /*18f80*/  LDSM.16.MT88.4 R192, [R206+0xb880] ;  /* 0x00b88000cec0783b */ /* 0x000fe20000004200 */
[----:B------:R-:W-:Y:S02]  /*18f90*/  FSEL R9, R9, -INF , !P0 ;  /* 0xff80000009097808 */ /* 0x000fe40004000000 */
[----:B------:R-:W-:Y:S02]  /*18fa0*/  FMNMX.FTZ R4, R11, R4, !PT ;  /* 0x000000040b047209 */ /* 0x000fe40007810000 */
[C---:B------:R-:W-:Y:S02]  /*18fb0*/  ISETP.GT.AND P2, PT, R8.reuse, 0x11, P2 ;  /* 0x000000110800780c */ /* 0x040fe40001744270 */
[----:B------:R-:W-:Y:S02]  /*18fc0*/  PLOP3.LUT P1, PT, PT, PT, UP0, 0x80, 0x0 ;  /* 0x000000000000781c */ /* 0x000fe40003f2f008 */
[----:B------:R-:W-:Y:S02]  /*18fd0*/  FSEL R165, R165, -INF , !P3 ;  /* 0xff800000a5a57808 */ /* 0x000fe40005800000 */
[----:B------:R-:W-:Y:S02]  /*18fe0*/  ISETP.LT.OR P2, PT, R5, 0x12, P2 ;  /* 0x000000120500780c */ /* 0x000fe40001741670 */
[----:B------:R-:W-:Y:S02]  /*18ff0*/  FMNMX.FTZ R4, R9, R4, !PT ;  /* 0x0000000409047209 */ /* 0x000fe40007810000 */
[C---:B------:R-:W-:Y:S02]  /*19000*/  ISETP.GT.AND P1, PT, R8.reuse, 0x18, P1 ;  /* 0x000000180800780c */ /* 0x040fe40000f24270 */
[----:B------:R-:W-:Y:S01]  /*19010*/  PLOP3.LUT P0, PT, PT, PT, UP0, 0x80, 0x0 ;  /* 0x000000000000781c */ /* 0x000fe20003f0f008 */
[----:B------:R-:W-:Y:S01]  /*19020*/  UISETP.GT.AND UP0, UPT, UR13, UR6, UPT ;  /* 0x000000060d00728c */ /* 0x000fe2000bf04270 */
[----:B------:R-:W-:Y:S01]  /*19030*/  FSEL R163, R163, -INF , !P2 ;  /* 0xff800000a3a37808 */ /* 0x000fe20005000000 */
[----:B------:R-:W-:Y:S01]  /*19040*/  UIADD3 UR13, UR13, -0x1, URZ ;  /* 0xffffffff0d0d7890 */ /* 0x000fe2000fffe03f */
[----:B------:R-:W-:Y:S02]  /*19050*/  FMNMX.FTZ R4, R165, R4, !PT ;  /* 0x00000004a5047209 */ /* 0x000fe40007810000 */
[----:B------:R-:W-:Y:S02]  /*19060*/  ISETP.LT.OR P1, PT, R5, 0x19, P1 ;  /* 0x000000190500780c */ /* 0x000fe40000f21670 */
[----:B------:R-:W-:Y:S02]  /*19070*/  ISETP.GT.AND P0, PT, R8, 0x19, P0 ;  /* 0x000000190800780c */ /* 0x000fe40000704270 */
[----:B------:R-:W-:Y:S02]  /*19080*/  FSEL R161, R161, -INF , !P1 ;  /* 0xff800000a1a17808 */ /* 0x000fe40004800000 */
[----:B------:R-:W-:Y:S04]  /*19090*/  ISETP.LT.OR P0, PT, R5, 0x1a, P0 ;  /* 0x0000001a0500780c */ /* 0x000fe80000701670 */
[----:B------:R-:W-:Y:S02]  /*190a0*/  FSEL R149, R149, -INF , !P0 ;  /* 0xff80000095957808 */ /* 0x000fe40004000000 */
[----:B-1----:R-:W-:Y:S02]  /*190b0*/  FMNMX.FTZ R17, R0, R17, !PT ;  /* 0x0000001100117209 */ /* 0x002fe40007810000 */
[----:B------:R-:W-:Y:S03]  /*190c0*/  FMNMX.FTZ R0, R163, R4, !PT ;  /* 0x00000004a3007209 */ /* 0x000fe60007810000 */
[----:B------:R-:W1:Y:S01]  /*190d0*/  SHFL.BFLY PT, R8, R17, 0x1, 0x1f ;  /* 0x0c201f0011087f89 */ /* 0x000e6200000e0000 */
[----:B------:R-:W-:Y:S04]  /*190e0*/  FMNMX.FTZ R0, R161, R0, !PT ;  /* 0x00000000a1007209 */ /* 0x000fe80007810000 */
        /* <DEDUP_REMOVED lines=14> */
[--C-:B------:R-:W-:Y:S02]  /*191d0*/  FFMA.FTZ R227, R6, c[0x0][0x2d0], -R167.reuse ;  /* 0x0000b40006e37a23 */ /* 0x100fe400000108a7 */
[----:B------:R-:W-:Y:S02]  /*191e0*/  FMUL.FTZ R6, R3, c[0x0][0x2d0] ;  /* 0x0000b40003067a20 */ /* 0x000fe40000410000 */
[--C-:B------:R-:W-:Y:S02]  /*191f0*/  FFMA.FTZ R233, R168, c[0x0][0x2d0], -R167.reuse ;  /* 0x0000b400a8e97a23 */ /* 0x100fe400000108a7 */
[----:B------:R-:W-:Y:S01]  /*19200*/  LDSM.16.MT88.4 R168, [R206+0x9880] ;  /* 0x00988000cea8783b */ /* 0x000fe20000004200 */
[--C-:B------:R-:W-:Y:S02]  /*19210*/  FFMA.FTZ R234, R166, c[0x0][0x2d0], -R167.reuse ;  /* 0x0000b400a6ea7a23 */ /* 0x100fe400000108a7 */
[----:B------:R-:W2:Y:S01]  /*19220*/  MUFU.EX2 R3, R6 ;  /* 0x0000000600037308 */ /* 0x000ea20000000800 */
[--C-:B------:R-:W-:Y:S02]  /*19230*/  FFMA.FTZ R235, R164, c[0x0][0x2d0], -R167.reuse ;  /* 0x0000b400a4eb7a23 */ /* 0x100fe400000108a7 */
[----:B------:R-:W-:Y:S01]  /*19240*/  FFMA.FTZ R167, R162, c[0x0][0x2d0], -R167 ;  /* 0x0000b400a2a77a23 */ /* 0x000fe200000108a7 */
[----:B-1----:R-:W-:Y:S04]  /*19250*/  FMNMX.FTZ R148, R5, R148, !PT ;  /* 0x0000009405947209 */ /* 0x002fe80007810000 */
[C---:B------:R-:W-:Y:S01]  /*19260*/  FSETP.NEU.FTZ.AND P0, PT, R148.reuse, -INF , PT ;  /* 0xff8000009400780b */ /* 0x040fe20003f1d000 */
[C---:B------:R-:W-:Y:S01]  /*19270*/  FMUL.FTZ R160, R148.reuse, c[0x0][0x2d0] ;  /* 0x0000b40094a07a20 */ /* 0x040fe20000410000 */
[----:B------:R-:W1:Y:S02]  /*19280*/  MUFU.EX2 R228, R228 ;  /* 0x000000e400e47308 */ /* 0x000e640000000800 */
[----:B------:R-:W-:Y:S02]  /*19290*/  FSEL R5, R148, RZ, P0 ;  /* 0x000000ff94057208 */ /* 0x000fe40000000000 */
[----:B------:R-:W-:Y:S02]  /*192a0*/  FSEL R160, R160, RZ, P0 ;  /* 0x000000ffa0a07208 */ /* 0x000fe40000000000 */
[----:B------:R-:W-:Y:S01]  /*192b0*/  PLOP3.LUT P0, PT, PT, PT, UP0, 0x80, 0x0 ;  /* 0x000000000000781c */ /* 0x000fe20003f0f008 */
[----:B------:R-:W-:Y:S02]  /*192c0*/  FADD.FTZ R5, -R5, R2 ;  /* 0x0000000205057221 */ /* 0x000fe40000010100 */
[--C-:B------:R-:W-:Y:S01]  /*192d0*/  FFMA.FTZ R232, R15, c[0x0][0x2d0], -R160.reuse ;  /* 0x0000b4000fe87a23 */ /* 0x100fe200000108a0 */
        /* <DEDUP_REMOVED lines=28> */
[----:B------:R-:W-:Y:S02]  /*194a0*/  FMUL.FTZ R40, R3, R40 ;  /* 0x0000002803287220 */ /* 0x000fe40000410000 */
        /* <DEDUP_REMOVED lines=12> */
[C---:B------:R-:W-:Y:S01]  /*19570*/  FMUL.FTZ R34, R2.reuse, R34 ;  /* 0x0000002202227220 */ /* 0x040fe20000410000 */
        /* <DEDUP_REMOVED lines=10> */
[----:B------:R-:W-:Y:S01]  /*19620*/  FMUL.FTZ R45, R3, R45 ;  /* 0x0000002d032d7220 */ /* 0x000fe20000410000 */
[----:B------:R5:W-:Y:S01]  /*19630*/  MUFU.EX2 R236, R167 ;  /* 0x000000a700ec7308 */ /* 0x000be20000000800 */
[C---:B------:R-:W-:Y:S02]  /*19640*/  FMUL.FTZ R46, R2.reuse, R46 ;  /* 0x0000002e022e7220 */ /* 0x040fe40000410000 */
[C---:B------:R-:W-:Y:S01]  /*19650*/  FMUL.FTZ R47, R2.reuse, R47 ;  /* 0x0000002f022f7220 */ /* 0x040fe20000410000 */
        /* <DEDUP_REMOVED lines=155> */
[----:B------:R-:W-:Y:S01]  /*1a010*/  F2FP.BF16.PACK_AB R152, R234, R233 ;  /* 0x000000e9ea98723e */ /* 0x000fe200000010ff */
[----:B------:R-:W-:Y:S01]  /*1a020*/  FADD.FTZ R150, R150, R151 ;  /* 0x0000009796967221 */ /* 0x000fe20000010000 */
[----:B---3--:R-:W-:Y:S03]  /*1a030*/  F2FP.BF16.PACK_AB R154, R236, R235 ;  /* 0x000000ebec9a723e */ /* 0x008fe600000010ff */
[----:B-----5:R-:W-:Y:S01]  /*1a040*/  F2FP.BF16.PACK_AB R153, R238, R237 ;  /* 0x000000edee99723e */ /* 0x020fe200000010ff */
[----:B------:R-:W-:Y:S01]  /*1a050*/  FADD.FTZ R2, R230, R231 ;  /* 0x000000e7e6027221 */ /* 0x000fe20000010000 */
[----:B------:R-:W-:Y:S01]  /*1a060*/  F2FP.BF16.PACK_AB R155, R240, R239 ;  /* 0x000000eff09b723e */ /* 0x000fe200000010ff */
[----:B------:R-:W-:Y:S02]  /*1a070*/  FADD.FTZ R150, R227, R150 ;  /* 0x00000096e3967221 */ /* 0x000fe40000010000 */
[----:B------:R-:W-:Y:S02]  /*1a080*/  FADD.FTZ R2, R229, R2 ;  /* 0x00000002e5027221 */ /* 0x000fe40000010000 */
[----:B------:R-:W-:Y:S02]  /*1a090*/  FADD.FTZ R233, R233, R150 ;  /* 0x00000096e9e97221 */ /* 0x000fe40000010000 */
[C---:B-1----:R-:W-:Y:S01]  /*1a0a0*/  HMMA.16816.F32.BF16 R144, R152.reuse, R132, R4 ;  /* 0x000000849890723c */ /* 0x042fe20000041804 */
[----:B------:R-:W1:Y:S02]  /*1a0b0*/  LDSM.16.MT88.4 R4, [R211+0x9880] ;  /* 0x00988000d304783b */ /* 0x000e640000004200 */
[----:B------:R-:W-:Y:S01]  /*1a0c0*/  FADD.FTZ R237, R237, R2 ;  /* 0x00000002eded7221 */ /* 0x000fe20000010000 */
[----:B------:R-:W-:Y:S01]  /*1a0d0*/  MOV R2, R148 ;  /* 0x0000009400027202 */ /* 0x000fe20000000f00 */
[----:B------:R-:W-:Y:S02]  /*1a0e0*/  FADD.FTZ R234, R234, R233 ;  /* 0x000000e9eaea7221 */ /* 0x000fe40000010000 */
[----:B------:R-:W-:Y:S01]  /*1a0f0*/  FADD.FTZ R238, R238, R237 ;  /* 0x000000edeeee7221 */ /* 0x000fe20000010000 */
[C---:B------:R-:W-:Y:S01]  /*1a100*/  HMMA.16816.F32.BF16 R140, R152.reuse, R134, R8 ;  /* 0x00000086988c723c */ /* 0x040fe20000041808 */
[----:B------:R-:W2:Y:S03]  /*1a110*/  LDSM.16.MT88.4 R8, [R205+0x9880] ;  /* 0x00988000cd08783b */ /* 0x000ea60000004200 */
[----:B------:R-:W-:Y:S02]  /*1a120*/  FADD.FTZ R235, R235, R234 ;  /* 0x000000eaebeb7221 */ /* 0x000fe40000010000 */
[----:B------:R-:W-:Y:S02]  /*1a130*/  FADD.FTZ R225, R239, R238 ;  /* 0x000000eeefe17221 */ /* 0x000fe40000010000 */
[C---:B------:R-:W-:Y:S01]  /*1a140*/  HMMA.16816.F32.BF16 R136, R152.reuse, R156, R12 ;  /* 0x0000009c9888723c */ /* 0x040fe2000004180c */
[----:B------:R-:W3:Y:S03]  /*1a150*/  LDSM.16.MT88.4 R12, [R205+0xa880] ;  /* 0x00a88000cd0c783b */ /* 0x000ee60000004200 */
[----:B------:R-:W-:Y:S02]  /*1a160*/  FADD.FTZ R226, R236, R235 ;  /* 0x000000ebece27221 */ /* 0x000fe40000010000 */
[----:B------:R-:W-:Y:S02]  /*1a170*/  FADD.FTZ R225, R240, R225 ;  /* 0x000000e1f0e17221 */ /* 0x000fe40000010000 */
[C---:B------:R-:W-:Y:S01]  /*1a180*/  HMMA.16816.F32.BF16 R132, R152.reuse, R158, R16 ;  /* 0x0000009e9884723c */ /* 0x040fe20000041810 */
[----:B------:R-:W4:Y:S07]  /*1a190*/  LDSM.16.MT88.4 R16, [R205+0xb880] ;  /* 0x00b88000cd10783b */ /* 0x000f2e0000004200 */
[C---:B------:R-:W-:Y:S01]  /*1a1a0*/  HMMA.16816.F32.BF16 R20, R152.reuse, R160, R20 ;  /* 0x000000a09814723c */ /* 0x040fe20000041814 */
[----:B------:R-:W5:Y:S07]  /*1a1b0*/  LDSM.16.MT88.4 R156, [R204+0xb880] ;  /* 0x00b88000cc9c783b */ /* 0x000f6e0000004200 */
[C---:B------:R-:W-:Y:S08]  /*1a1c0*/  HMMA.16816.F32.BF16 R24, R152.reuse, R162, R24 ;  /* 0x000000a29818723c */ /* 0x040ff00000041818 */
        /* <DEDUP_REMOVED lines=27> */
.L_x_442:
[----:B------:R-:W1:Y:S01]  /*1a380*/  SHFL.BFLY PT, R3, R226, 0x2, 0x1f ;  /* 0x0c401f00e2037f89 */ /* 0x000e6200000e0000 */
[----:B------:R-:W-:-:S02]  /*1a390*/  MOV R4, RZ ;  /* 0x000000ff00047202 */ /* 0x000fc40000000f00 */
[----:B------:R-:W-:Y:S01]  /*1a3a0*/  MOV R8, 0xff800000 ;  /* 0xff80000000087802 */ /* 0x000fe20000000f00 */
[----:B------:R-:W2:Y:S01]  /*1a3b0*/  SHFL.BFLY PT, R2, R225, 0x2, 0x1f ;  /* 0x0c401f00e1027f89 */ /* 0x000ea200000e0000 */
[----:B------:R-:W-:Y:S01]  /*1a3c0*/  PLOP3.LUT P2, PT, PT, PT, PT, 0x8, 0x0 ;  /* 0x000000000000781c */ /* 0x000fe20003f4e170 */
[----:B-1----:R-:W-:Y:S01]  /*1a3d0*/  FADD.FTZ R6, R3, R226 ;  /* 0x000000e203067221 */ /* 0x002fe20000010000 */
[----:B------:R-:W-:Y:S01]  /*1a3e0*/  MOV R3, RZ ;  /* 0x000000ff00037202 */ /* 0x000fe20000000f00 */
        /* <DEDUP_REMOVED lines=9> */
[----:B------:R-:W-:-:S03]  /*1a480*/  @P0 MOV R9, 0x3f317218 ;  /* 0x3f31721800090802 */ /* 0x000fc60000000f00 */
[----:B------:R-:W-:Y:S02]  /*1a490*/  @P1 FMUL.FTZ R10, R10, c[0x0][0x2d0] ;  /* 0x0000b4000a0a1a20 */ /* 0x000fe40000410000 */
[----:B------:R-:W-:Y:S01]  /*1a4a0*/  @P0 MUFU.RCP R3, R2 ;  /* 0x0000000200030308 */ /* 0x000fe20000001000 */
[----:B------:R-:W-:-:S07]  /*1a4b0*/  @P0 FMUL.FTZ R9, R9, c[0x0][0x2d0] ;  /* 0x0000b40009090a20 */ /* 0x000fce0000410000 */
[----:B------:R-:W2:Y:S01]  /*1a4c0*/  @P1 MUFU.LG2 R5, R5 ;  /* 0x0000000500051308 */ /* 0x000ea20000000c00 */
[C---:B-1----:R-:W-:Y:S02]  /*1a4d0*/  FMUL.FTZ R144, R4.reuse, R144 ;  /* 0x0000009004907220 */ /* 0x042fe40000410000 */
[C---:B------:R-:W-:Y:S02]  /*1a4e0*/  FMUL.FTZ R145, R4.reuse, R145 ;  /* 0x0000009104917220 */ /* 0x040fe40000410000 */
[C---:B------:R-:W-:Y:S02]  /*1a4f0*/  FMUL.FTZ R140, R4.reuse, R140 ;  /* 0x0000008c048c7220 */ /* 0x040fe40000410000 */
[C---:B------:R-:W-:Y:S01]  /*1a500*/  FMUL.FTZ R141, R4.reuse, R141 ;  /* 0x0000008d048d7220 */ /* 0x040fe20000410000 */
[----:B------:R-:W1:Y:S01]  /*1a510*/  @P0 MUFU.LG2 R2, R2 ;  /* 0x0000000200020308 */ /* 0x000e620000000c00 */
[C---:B------:R-:W-:Y:S02]  /*1a520*/  FMUL.FTZ R136, R4.reuse, R136 ;  /* 0x0000008804887220 */ /* 0x040fe40000410000 */
[----:B------:R-:W-:-:S02]  /*1a530*/  FMUL.FTZ R137, R4, R137 ;  /* 0x0000008904897220 */ /* 0x000fc40000410000 */
[C---:B------:R-:W-:Y:S02]  /*1a540*/  FMUL.FTZ R132, R4.reuse, R132 ;  /* 0x0000008404847220 */ /* 0x040fe40000410000 */
[C---:B------:R-:W-:Y:S02]  /*1a550*/  FMUL.FTZ R133, R4.reuse, R133 ;  /* 0x0000008504857220 */ /* 0x040fe40000410000 */
[----:B--2---:R-:W-:Y:S02]  /*1a560*/  @P1 FMUL.FTZ R5, R5, 0.69314718246459960938 ;  /* 0x3f31721805051820 */ /* 0x004fe40000410000 */
[C---:B------:R-:W-:Y:S02]  /*1a570*/  FMUL.FTZ R20, R4.reuse, R20 ;  /* 0x0000001404147220 */ /* 0x040fe40000410000 */
        /* <DEDUP_REMOVED lines=55> */
[----:B------:R-:W-:Y:S01]  /*1a8f0*/  FMUL.FTZ R129, R4, R129 ;  /* 0x0000008104817220 */ /* 0x000fe20000410000 */
        /* <DEDUP_REMOVED lines=67> */
.L_x_345:
[----:B------:R-:W-:Y:S01]  /*1ad30*/  USHF.R.S32.HI UR8, URZ, 0x1f, UR20 ;  /* 0x0000001f3f087899 */ /* 0x000fe20008011414 */
        /* <DEDUP_REMOVED lines=10> */
[----:B------:R-:W-:-:S02]  /*1ade0*/  F2FP.BF16.PACK_AB R142, R143, R142 ;  /* 0x0000008e8f8e723e */ /* 0x000fc400000010ff */
[----:B------:R-:W-:Y:S01]  /*1adf0*/  F2FP.BF16.PACK_AB R136, R137, R136 ;  /* 0x000000888988723e */ /* 0x000fe200000010ff */
[----:B------:R-:W-:Y:S01]  /*1ae00*/  ULDC.64 UR4, c[0x0][0x500] ;  /* 0x0001400000047ab9 */ /* 0x000fe20000000a00 */
[----:B------:R-:W-:Y:S01]  /*1ae10*/  F2FP.BF16.PACK_AB R138, R139, R138 ;  /* 0x0000008a8b8a723e */ /* 0x000fe200000010ff */
[----:B------:R-:W-:Y:S01]  /*1ae20*/  UIMAD.WIDE UR4, UR29, UR6, UR4 ;  /* 0x000000061d0472a5 */ /* 0x000fe2000f8e0204 */
        /* <DEDUP_REMOVED lines=35> */
[----:B------:R-:W-:Y:S01]  /*1b060*/  BAR.SYNC.DEFER_BLOCKING 0x1, 0x100 ;  /* 0x0044000000007b1d */ /* 0x000fe20000010000 */
[----:B------:R-:W-:-:S02]  /*1b070*/  F2FP.BF16.PACK_AB R42, R43, R42 ;  /* 0x0000002a2b2a723e */ /* 0x000fc400000010ff */
[C---:B------:R-:W-:Y:S01]  /*1b080*/  IMAD.IADD R15, R11.reuse, 0x1, R10 ;  /* 0x000000010b0f7824 */ /* 0x040fe200078e020a */
[C---:B------:R-:W-:Y:S02]  /*1b090*/  IADD3 R12, R11.reuse, 0x80, RZ ;  /* 0x000000800b0c7810 */ /* 0x040fe40007ffe0ff */
[----:B------:R-:W-:Y:S02]  /*1b0a0*/  IADD3 R13, R11, 0x70, RZ ;  /* 0x000000700b0d7810 */ /* 0x000fe40007ffe0ff */
[----:B------:R-:W-:Y:S01]  /*1b0b0*/  @P0 IADD3 R13, R12, 0x10, RZ ;  /* 0x000000100c0d0810 */ /* 0x000fe20007ffe0ff */
[----:B------:R-:W-:Y:S01]  /*1b0c0*/  IMAD.MOV.U32 R12, RZ, RZ, 0x40 ;  /* 0x00000040ff0c7424 */ /* 0x000fe200078e00ff */
[----:B------:R-:W-:Y:S02]  /*1b0d0*/  F2FP.BF16.PACK_AB R44, R45, R44 ;  /* 0x0000002c2d2c723e */ /* 0x000fe400000010ff */
[----:B------:R-:W-:Y:S01]  /*1b0e0*/  F2FP.BF16.PACK_AB R46, R47, R46 ;  /* 0x0000002e2f2e723e */ /* 0x000fe200000010ff */
[----:B------:R-:W-:Y:S01]  /*1b0f0*/  IMAD.IADD R17, R10, 0x1, R13 ;  /* 0x000000010a117824 */ /* 0x000fe200078e020d */
[----:B------:R-:W-:Y:S01]  /*1b100*/  SEL R12, R12, 0xffffffc0, !P2 ;  /* 0xffffffc00c0c7807 */ /* 0x000fe20005000000 */
[----:B------:R-:W-:Y:S01]  /*1b110*/  IMAD.U32 R10, RZ, RZ, UR4 ;  /* 0x00000004ff0a7e24 */ /* 0x000fe2000f8e00ff */
[----:B------:R-:W-:-:S02]  /*1b120*/  F2FP.BF16.PACK_AB R48, R49, R48 ;  /* 0x000000303130723e */ /* 0x000fc400000010ff */
[----:B------:R-:W-:Y:S01]  /*1b130*/  F2FP.BF16.PACK_AB R50, R51, R50 ;  /* 0x000000323332723e */ /* 0x000fe200000010ff */
[--C-:B------:R-:W-:Y:S01]  /*1b140*/  IMAD.IADD R19, R11, 0x1, R12.reuse ;  /* 0x000000010b137824 */ /* 0x100fe200078e020c */
[----:B------:R-:W-:Y:S01]  /*1b150*/  F2FP.BF16.PACK_AB R52, R53, R52 ;  /* 0x000000343534723e */ /* 0x000fe200000010ff */
        /* <DEDUP_REMOVED lines=95> */
[----:B------:R2:W-:Y:S04]  /*1b750*/  STS [R15+0xc480], R110 ;  /* 0x00c4806e0f007388 */ /* 0x0005e80000000800 */
[----:B------:R3:W-:Y:S04]  /*1b760*/  STS [R17+0xc000], R112 ;  /* 0x00c0007011007388 */ /* 0x0007e80000000800 */
[----:B------:R3:W-:Y:S01]  /*1b770*/  STS [R17+0xc400], R114 ;  /* 0x00c4007211007388 */ /* 0x0007e20000000800 */
[----:B-1----:R-:W-:Y:S01]  /*1b780*/  IMAD.U32 R11, RZ, RZ, UR5 ;  /* 0x00000005ff0b7e24 */ /* 0x002fe2000f8e00ff */
[----:B------:R-:W-:-:S02]  /*1b790*/  ULDC.64 UR4, c[0x0][0x508] ;  /* 0x0001420000047ab9 */ /* 0x000fc40000000a00 */
[----:B------:R3:W-:Y:S04]  /*1b7a0*/  STS [R19+0xc080], R116 ;  /* 0x00c0807413007388 */ /* 0x0007e80000000800 */
        /* <DEDUP_REMOVED lines=8> */
[----:B------:R-:W-:-:S04]  /*1b830*/  UISETP.NE.U32.AND UP0, UPT, URZ, UR4, UPT ;  /* 0x000000043f00728c */ /* 0x000fc8000bf05070 */
[----:B------:R-:W-:Y:S01]  /*1b840*/  UISETP.NE.AND.EX UP0, UPT, URZ, UR5, UPT, UP0 ;  /* 0x000000053f00728c */ /* 0x000fe2000bf05300 */
[----:B------:R-:W4:Y:S02]  /*1b850*/  @P0 LDG.E R12, [R10.64] ;  /* 0x0000001e0a0c0981 */ /* 0x000f24000c1e1900 */
[----:B------:R-:W-:-:S03]  /*1b860*/  ULDC.64 UR4, c[0x0][0x508] ;  /* 0x0001420000047ab9 */ /* 0x000fc60000000a00 */
[----:B------:R-:W-:-:S05]  /*1b870*/  PLOP3.LUT P1, PT, PT, PT, UP0, 0x80, 0x0 ;  /* 0x000000000000781c */ /* 0x000fca0003f2f008 */
[----:B------:R-:W-:Y:S01]  /*1b880*/  @UP0 UIMAD.WIDE UR4, UR29, UR6, UR4 ;  /* 0x000000061d0402a5 */ /* 0x000fe2000f8e0204 */
[----:B------:R-:W-:-:S05]  /*1b890*/  IMAD.MOV.U32 R6, RZ, RZ, c[0x0][0x388] ;  /* 0x0000e200ff067624 */ /* 0x000fca00078e00ff */
[----:B------:R-:W-:Y:S02]  /*1b8a0*/  IMAD.U32 R14, RZ, RZ, UR4 ;  /* 0x00000004ff0e7e24 */ /* 0x000fe4000f8e00ff */
[----:B--2---:R-:W-:-:S05]  /*1b8b0*/  IMAD.U32 R15, RZ, RZ, UR5 ;  /* 0x00000005ff0f7e24 */ /* 0x004fca000f8e00ff */
[----:B------:R3:W5:Y:S01]  /*1b8c0*/  @P1 LDG.E R6, [R14.64] ;  /* 0x0000001e0e061981 */ /* 0x000762000c1e1900 */
[----:B------:R-:W-:Y:S02]  /*1b8d0*/  UMOV UR12, URZ ;  /* 0x0000003f000c7c82 */ /* 0x000fe40008000000 */
[----:B------:R-:W-:Y:S01]  /*1b8e0*/  UMOV UR13, URZ ;  /* 0x0000003f000d7c82 */ /* 0x000fe20008000000 */
[----:B----4-:R-:W1:Y:S02]  /*1b8f0*/  @P0 R2UR UR5, R12 ;  /* 0x000000000c0503c2 */ /* 0x010e6400000e0000 */
[----:B-1----:R-:W-:Y:S02]  /*1b900*/  @UP1 USHF.R.S32.HI UR4, URZ, 0x1f, UR5 ;  /* 0x0000001f3f041899 */ /* 0x002fe40008011405 */
[----:B------:R-:W-:-:S05]  /*1b910*/  @UP1 UMOV UR12, UR5 ;  /* 0x00000005000c1c82 */ /* 0x000fca0008000000 */
[----:B------:R-:W-:Y:S01]  /*1b920*/  @UP1 UMOV UR13, UR4 ;  /* 0x00000004000d1c82 */ /* 0x000fe20008000000 */
[----:B------:R-:W-:Y:S05]  /*1b930*/  @P1 BRA `(.L_x_453) ;  /* 0x0000004000001947 */ /* 0x000fea0003800000 */
[----:B---3--:R-:W-:Y:S05]  /*1b940*/  @!P0 BRA `(.L_x_453) ;  /* 0x0000003000008947 */ /* 0x008fea0003800000 */
[----:B-----5:R-:W2:Y:S04]  /*1b950*/  LDG.E R6, [R10.64] ;  /* 0x0000001e0a067981 */ /* 0x020ea8000c1e1900 */
[----:B------:R-:W2:Y:S02]  /*1b960*/  LDG.E R3, [R10.64+0x4] ;  /* 0x0000041e0a037981 */ /* 0x000ea4000c1e1900 */
[----:B--2---:R-:W-:Y:S02]  /*1b970*/  IADD3 R6, -R6, R3, RZ ;  /* 0x0000000306067210 */ /* 0x004fe40007ffe1ff */
.L_x_453:
[----:B---3--:R-:W-:Y:S01]  /*1b980*/  SHF.R.S32.HI R3, RZ, 0x1f, R2 ;  /* 0x0000001fff037819 */ /* 0x008fe20000011402 */
[----:B------:R-:W1:Y:S01]  /*1b990*/  S2R R75, SR_CTAID.X ;  /* 0x00000000004b7919 */ /* 0x000e620000002500 */
[----:B------:R-:W-:Y:S01]  /*1b9a0*/  LOP3.LUT R11, R7, 0xffffffe0, RZ, 0xc0, !PT ;  /* 0xffffffe0070b7812 */ /* 0x000fe200078ec0ff */
[----:B------:R-:W-:Y:S01]  /*1b9b0*/  IMAD.MOV.U32 R10, RZ, RZ, c[0x0][0x4e8] ;  /* 0x00013a00ff0a7624 */ /* 0x000fe200078e00ff */
[----:B------:R-:W-:Y:S01]  /*1b9c0*/  LEA.HI R3, R3, R2, RZ, 0x3 ;  /* 0x0000000203037211 */ /* 0x000fe200078f18ff */
[----:B------:R-:W-:Y:S01]  /*1b9d0*/  ULDC.64 UR4, c[0x0][0x3a0] ;  /* 0x0000e80000047ab9 */ /* 0x000fe20000000a00 */
[-C--:B------:R-:W-:Y:S01]  /*1b9e0*/  LEA.HI R16, R5, R0.reuse, RZ, 0x3 ;  /* 0x0000000005107211 */ /* 0x080fe200078f18ff */
[----:B------:R-:W-:Y:S01]  /*1b9f0*/  UMOV UR11, UR13 ;  /* 0x0000000d000b7c82 */ /* 0x000fe20008000000 */
[----:B------:R-:W-:Y:S01]  /*1ba00*/  LOP3.LUT R7, R3, 0xffffff8, RZ, 0xc0, !PT ;  /* 0x0ffffff803077812 */ /* 0x000fe200078ec0ff */
[----:B------:R-:W-:Y:S01]  /*1ba10*/  IMAD.IADD R3, R0, 0x1, -R11 ;  /* 0x0000000100037824 */ /* 0x000fe200078e0a0b */
[----:B------:R-:W-:Y:S01]  /*1ba20*/  ISETP.NE.AND P1, PT, R10, 0x1, PT ;  /* 0x000000010a00780c */ /* 0x000fe20003f25270 */
[----:B------:R-:W-:Y:S01]  /*1ba30*/  UIMAD UR13, UR13, UR4, URZ ;  /* 0x000000040d0d72a4 */ /* 0x000fe2000f8e023f */
[----:B------:R-:W-:Y:S01]  /*1ba40*/  LEA.HI R10, R9, R9, RZ, 0x1 ;  /* 0x00000009090a7211 */ /* 0x000fe200078f08ff */
[----:B------:R-:W-:Y:S01]  /*1ba50*/  IMAD.IADD R2, R2, 0x1, -R7 ;  /* 0x0000000102027824 */ /* 0x000fe200078e0a07 */
[----:B------:R-:W-:Y:S01]  /*1ba60*/  SHF.R.S32.HI R12, RZ, 0x1f, R3 ;  /* 0x0000001fff0c7819 */ /* 0x000fe20000011403 */
[----:B------:R-:W-:Y:S01]  /*1ba70*/  UMOV UR10, UR12 ;  /* 0x0000000c000a7c82 */ /* 0x000fe20008000000 */
[----:B------:R-:W-:Y:S01]  /*1ba80*/  LOP3.LUT R10, R10, 0x1ffffffe, RZ, 0xc0, !PT ;  /* 0x1ffffffe0a0a7812 */ /* 0x000fe200078ec0ff */
[----:B------:R-:W-:Y:S01]  /*1ba90*/  ULDC.64 UR6, c[0x0][0x490] ;  /* 0x0001240000067ab9 */ /* 0x000fe20000000a00 */
[----:B------:R-:W-:Y:S01]  /*1baa0*/  LEA.HI R7, R12, R3, RZ, 0x2 ;  /* 0x000000030c077211 */ /* 0x000fe200078f10ff */
[----:B------:R-:W-:Y:S01]  /*1bab0*/  UIMAD.WIDE.U32 UR14, UR12, UR4, URZ ;  /* 0x000000040c0e72a5 */ /* 0x000fe2000f8e003f */
[----:B------:R-:W-:Y:S01]  /*1bac0*/  LOP3.LUT P2, RZ, R3, 0x3, RZ, 0xc0, !PT ;  /* 0x0000000303ff7812 */ /* 0x000fe2000784c0ff */
[----:B------:R-:W-:Y:S01]  /*1bad0*/  IMAD.IADD R9, R9, 0x1, -R10 ;  /* 0x0000000109097824 */ /* 0x000fe200078e0a0a */
[----:B------:R-:W-:Y:S01]  /*1bae0*/  SHF.R.S32.HI R7, RZ, 0x2, R7 ;  /* 0x00000002ff077819 */ /* 0x000fe20000011407 */
[----:B------:R-:W-:Y:S01]  /*1baf0*/  UIMAD UR13, UR12, UR5, UR13 ;  /* 0x000000050c0d72a4 */ /* 0x000fe2000f8e020d */
[----:B------:R-:W-:Y:S01]  /*1bb00*/  LEA.HI R5, R5, R0, RZ, 0x6 ;  /* 0x0000000005057211 */ /* 0x000fe200078f30ff */
[----:B------:R-:W-:Y:S01]  /*1bb10*/  USHF.R.S32.HI UR12, URZ, 0x1f, UR29 ;  /* 0x0000001f3f0c7899 */ /* 0x000fe2000801141d */
[----:B------:R-:W-:Y:S01]  /*1bb20*/  BSSY B0, `(.L_x_454) ;  /* 0x0000083000007945 */ /* 0x000fe20003800000 */
[----:B------:R-:W-:Y:S01]  /*1bb30*/  IMAD R2, R2, 0x10, R7 ;  /* 0x0000001002027824 */ /* 0x000fe200078e0207 */
[----:B------:R-:W-:-:S02]  /*1bb40*/  UIMAD UR9, UR8, UR6, URZ ;  /* 0x00000006080972a4 */ /* 0x000fc4000f8e023f */
[----:B------:R-:W-:Y:S01]  /*1bb50*/  USEL UR12, UR12, URZ, !UP1 ;  /* 0x0000003f0c0c7287 */ /* 0x000fe2000c800000 */
[----:B------:R-:W-:Y:S01]  /*1bb60*/  IMAD R10, R9, 0x8, R2 ;  /* 0x00000008090a7824 */ /* 0x000fe200078e0202 */
[----:B------:R-:W-:Y:S02]  /*1bb70*/  UIMAD.WIDE.U32 UR10, UR20, UR6, UR10 ;  /* 0x00000006140a72a5 */ /* 0x000fe4000f8e000a */
[----:B------:R-:W-:Y:S02]  /*1bb80*/  UIMAD UR9, UR20, UR7, UR9 ;  /* 0x00000007140972a4 */ /* 0x000fe4000f8e0209 */
[----:B-1----:R-:W-:Y:S01]  /*1bb90*/  LEA R7, R75, R10, 0x7 ;  /* 0x0000000a4b077211 */ /* 0x002fe200078e38ff */
[----:B------:R-:W-:Y:S02]  /*1bba0*/  ULDC.64 UR6, c[0x0][0x498] ;  /* 0x0001260000067ab9 */ /* 0x000fe40000000a00 */
[----:B------:R-:W-:Y:S02]  /*1bbb0*/  USEL UR29, UR29, URZ, !UP1 ;  /* 0x0000003f1d1d7287 */ /* 0x000fe4000c800000 */
[----:B------:R-:W-:Y:S01]  /*1bbc0*/  @P1 IMAD.HI.U32 R3, R7, c[0x0][0x4ec], RZ ;  /* 0x00013b0007031a27 */ /* 0x000fe200078e00ff */
[----:B------:R-:W-:-:S02]  /*1bbd0*/  UIMAD UR16, UR12, UR6, URZ ;  /* 0x000000060c1072a4 */ /* 0x000fc4000f8e023f */
[----:B------:R-:W-:Y:S01]  /*1bbe0*/  UIADD3 UR11, UR11, UR9, URZ ;  /* 0x000000090b0b7290 */ /* 0x000fe2000fffe03f */
[----:B------:R-:W-:Y:S01]  /*1bbf0*/  IMAD.MOV.U32 R12, RZ, RZ, R7 ;  /* 0x000000ffff0c7224 */ /* 0x000fe200078e0007 */
[----:B------:R-:W-:Y:S01]  /*1bc00*/  @P1 SHF.R.U32.HI R12, RZ, c[0x0][0x4f0], R3 ;  /* 0x00013c00ff0c1a19 */ /* 0x000fe20000011603 */
[----:B------:R-:W-:Y:S01]  /*1bc10*/  UIMAD UR7, UR29, UR7, UR16 ;  /* 0x000000071d0772a4 */ /* 0x000fe2000f8e0210 */
[----:B------:R-:W-:Y:S01]  /*1bc20*/  LOP3.LUT R3, R16, 0xfffffff8, RZ, 0xc0, !PT ;  /* 0xfffffff810037812 */ /* 0x000fe200078ec0ff */
[----:B------:R-:W-:Y:S01]  /*1bc30*/  UIMAD.WIDE.U32 UR10, UR29, UR6, UR10 ;  /* 0x000000061d0a72a5 */ /* 0x000fe2000f8e000a */
[----:B------:R-:W-:Y:S01]  /*1bc40*/  SHF.R.S32.HI R16, RZ, 0x3, R16 ;  /* 0x00000003ff107819 */ /* 0x000fe20000011410 */
[--C-:B------:R-:W-:Y:S01]  /*1bc50*/  IMAD.MOV R10, RZ, RZ, -R12.reuse ;  /* 0x000000ffff0a7224 */ /* 0x100fe200078e0a0c */
[----:B------:R-:W-:Y:S01]  /*1bc60*/  ULDC.64 UR4, c[0x0][0x3e8] ;  /* 0x0000fa0000047ab9 */ /* 0x000fe20000000a00 */
[----:B------:R-:W-:Y:S01]  /*1bc70*/  IMAD.IADD R3, R0, 0x1, -R3 ;  /* 0x0000000100037824 */ /* 0x000fe200078e0a03 */
[----:B------:R-:W-:Y:S01]  /*1bc80*/  UIMAD UR8, UR8, UR4, URZ ;  /* 0x00000004080872a4 */ /* 0x000fe2000f8e023f */
[----:B------:R-:W-:Y:S01]  /*1bc90*/  IMAD R10, R10, c[0x0][0x4e8], R7 ;  /* 0x00013a000a0a7a24 */ /* 0x000fe200078e0207 */
[----:B------:R-:W-:Y:S01]  /*1bca0*/  SHF.R.S32.HI R7, RZ, 0x1f, R12 ;  /* 0x0000001fff077819 */ /* 0x000fe2000001140c */
[----:B------:R-:W-:Y:S01]  /*1bcb0*/  IMAD.U32 R0, RZ, RZ, UR7 ;  /* 0x00000007ff007e24 */ /* 0x000fe2000f8e00ff */
[----:B------:R-:W-:Y:S01]  /*1bcc0*/  IADD3 R12, P0, R12, UR10, RZ ;  /* 0x0000000a0c0c7c10 */ /* 0x000fe2000ff1e0ff */
[----:B------:R-:W-:Y:S01]  /*1bcd0*/  IMAD.SHL.U32 R17, R16, 0x40, RZ ;  /* 0x0000004010117824 */ /* 0x000fe200078e00ff */
[----:B------:R-:W-:Y:S01]  /*1bce0*/  SHF.R.S32.HI R11, RZ, 0x1f, R10 ;  /* 0x0000001fff0b7819 */ /* 0x000fe2000001140a */
[----:B------:R-:W-:Y:S01]  /*1bcf0*/  UIADD3 UR15, UR15, UR13, URZ ;  /* 0x0000000d0f0f7290 */ /* 0x000fe2000fffe03f */
[----:B------:R-:W-:Y:S01]  /*1bd00*/  IADD3.X R13, R7, UR11, R0, P0, !PT ;  /* 0x0000000b070d7c10 */ /* 0x000fe200087fe400 */
[----:B------:R-:W-:Y:S01]  /*1bd10*/  UIMAD UR5, UR20, UR5, UR8 ;  /* 0x00000005140572a4 */ /* 0x000fe2000f8e0208 */
[----:B------:R-:W-:Y:S01]  /*1bd20*/  LEA R0, R3, R16, 0x5 ;  /* 0x0000001003007211 */ /* 0x000fe200078e28ff */
[----:B------:R-:W-:Y:S01]  /*1bd30*/  IMAD R11, R11, c[0x0][0x488], RZ ;  /* 0x000122000b0b7a24 */ /* 0x000fe200078e02ff */
[----:B------:R-:W-:Y:S01]  /*1bd40*/  LOP3.LUT R17, R17, 0x1c0, RZ, 0xc0, !PT ;  /* 0x000001c011117812 */ /* 0x000fe200078ec0ff */
[----:B------:R-:W-:Y:S01]  /*1bd50*/  IMAD.WIDE.U32 R12, R10, c[0x0][0x488], R12 ;  /* 0x000122000a0c7a25 */ /* 0x000fe200078e000c */
[----:B------:R-:W-:-:S02]  /*1bd60*/  UIMAD.WIDE.U32 UR14, UR20, UR4, UR14 ;  /* 0x00000004140e72a5 */ /* 0x000fc4000f8e000e */
[----:B------:R-:W-:Y:S01]  /*1bd70*/  ULDC.64 UR6, c[0x0][0x3f0] ;  /* 0x0000fc0000067ab9 */ /* 0x000fe20000000a00 */
[----:B------:R-:W-:Y:S01]  /*1bd80*/  IMAD R15, R75, 0x80, R0 ;  /* 0x000000804b0f7824 */ /* 0x000fe200078e0200 */
[----:B------:R-:W-:Y:S01]  /*1bd90*/  UIMAD UR12, UR12, UR6, URZ ;  /* 0x000000060c0c72a4 */ /* 0x000fe2000f8e023f */
[----:B------:R-:W-:Y:S01]  /*1bda0*/  IMAD.SHL.U32 R0, R3, 0x8, RZ ;  /* 0x0000000803007824 */ /* 0x000fe200078e00ff */
[----:B------:R-:W-:Y:S01]  /*1bdb0*/  SHF.R.U32.HI R3, RZ, 0x3, R17 ;  /* 0x00000003ff037819 */ /* 0x000fe20000011611 */
[----:B------:R-:W-:Y:S01]  /*1bdc0*/  IMAD R11, R10, c[0x0][0x48c], R11 ;  /* 0x000123000a0b7a24 */ /* 0x000fe200078e020b */
[----:B------:R-:W-:Y:S01]  /*1bdd0*/  UIADD3 UR15, UR15, UR5, URZ ;  /* 0x000000050f0f7290 */ /* 0x000fe2000fffe03f */
[----:B------:R-:W-:Y:S01]  /*1bde0*/  @P1 IMAD.HI.U32 R9, R15, c[0x0][0x4ec], RZ ;  /* 0x00013b000f091a27 */ /* 0x000fe200078e00ff */
[----:B------:R-:W-:Y:S01]  /*1bdf0*/  LOP3.LUT R10, R17, 0x38, R0, 0xf8, !PT ;  /* 0x00000038110a7812 */ /* 0x000fe200078ef800 */
[----:B------:R-:W-:Y:S01]  /*1be00*/  UIMAD UR7, UR29, UR7, UR12 ;  /* 0x000000071d0772a4 */ /* 0x000fe2000f8e020c */
[----:B------:R-:W-:Y:S01]  /*1be10*/  LEA R17, P0, R12, c[0x0][0x450], 0x2 ;  /* 0x000114000c117a11 */ /* 0x000fe200078010ff */
[----:B------:R-:W-:Y:S01]  /*1be20*/  IMAD.IADD R14, R13, 0x1, R11 ;  /* 0x000000010d0e7824 */ /* 0x000fe200078e020b */
[----:B------:R-:W-:Y:S01]  /*1be30*/  LOP3.LUT R3, R10, R3, RZ, 0x3c, !PT ;  /* 0x000000030a037212 */ /* 0x000fe200078e3cff */
[----:B------:R-:W-:Y:S01]  /*1be40*/  IMAD.MOV.U32 R7, RZ, RZ, R15 ;  /* 0x000000ffff077224 */ /* 0x000fe200078e000f */
[----:B------:R-:W-:Y:S01]  /*1be50*/  @P1 SHF.R.U32.HI R7, RZ, c[0x0][0x4f0], R9 ;  /* 0x00013c00ff071a19 */ /* 0x000fe20000011609 */
[----:B------:R-:W-:Y:S01]  /*1be60*/  UIMAD.WIDE.U32 UR14, UR29, UR6, UR14 ;  /* 0x000000061d0e72a5 */ /* 0x000fe2000f8e000e */
[----:B------:R-:W-:Y:S01]  /*1be70*/  LEA.HI.X R14, R12, c[0x0][0x454], R14, 0x2, P0 ;  /* 0x000115000c0e7a11 */ /* 0x000fe200000f140e */
[----:B------:R-:W-:Y:S01]  /*1be80*/  SHFL.IDX PT, R10, R17, 0x1, 0x1c1f ;  /* 0x003c1f00110a7f89 */ /* 0x000fe200000e0000 */
[--C-:B------:R-:W-:Y:S01]  /*1be90*/  SHF.R.S32.HI R9, RZ, 0x1f, R7.reuse ;  /* 0x0000001fff097819 */ /* 0x100fe20000011407 */
[----:B------:R-:W-:Y:S01]  /*1bea0*/  IMAD.MOV R18, RZ, RZ, -R7 ;  /* 0x000000ffff127224 */ /* 0x000fe200078e0a07 */
[----:B------:R-:W-:Y:S01]  /*1beb0*/  UIADD3 UR7, UR15, UR7, URZ ;  /* 0x000000070f077290 */ /* 0x000fe2000fffe03f */
[----:B------:R-:W-:Y:S01]  /*1bec0*/  SHFL.IDX PT, R12, R17, RZ, 0x1c1f ;  /* 0x001c1fff110c7589 */ /* 0x000fe200000e0000 */
[----:B------:R-:W-:Y:S01]  /*1bed0*/  MOV R20, UR14 ;  /* 0x0000000e00147c02 */ /* 0x000fe20008000f00 */
[----:B------:R-:W-:-:S02]  /*1bee0*/  IMAD R18, R18, c[0x0][0x4e8], R15 ;  /* 0x00013a0012127a24 */ /* 0x000fc400078e020f */
[----:B------:R-:W1:Y:S01]  /*1bef0*/  SHFL.IDX PT, R13, R14, RZ, 0x1c1f ;  /* 0x001c1fff0e0d7589 */ /* 0x000e6200000e0000 */
[----:B------:R-:W-:Y:S02]  /*1bf00*/  IMAD R15, R75, 0x80, R2 ;  /* 0x000000804b0f7824 */ /* 0x000fe400078e0202 */
[----:B-----5:R-:W-:Y:S01]  /*1bf10*/  IMAD R2, R6, c[0x0][0x4e8], RZ ;  /* 0x00013a0006027a24 */ /* 0x020fe200078e02ff */
[----:B------:R2:W3:Y:S01]  /*1bf20*/  SHFL.IDX PT, R11, R14, 0x1, 0x1c1f ;  /* 0x003c1f000e0b7f89 */ /* 0x0004e200000e0000 */
[----:B------:R-:W-:Y:S01]  /*1bf30*/  IMAD R22, R9, c[0x0][0x3e0], RZ ;  /* 0x0000f80009167a24 */ /* 0x000fe200078e02ff */
[C---:B------:R-:W-:Y:S01]  /*1bf40*/  IADD3 R9, R15.reuse, 0x8, RZ ;  /* 0x000000080f097810 */ /* 0x040fe20007ffe0ff */
[----:B------:R-:W-:Y:S01]  /*1bf50*/  IMAD.U32 R21, RZ, RZ, UR15 ;  /* 0x0000000fff157e24 */ /* 0x000fe2000f8e00ff */
[-C--:B------:R-:W-:Y:S01]  /*1bf60*/  ISETP.GE.OR P1, PT, R15, R2.reuse, P2 ;  /* 0x000000020f00720c */ /* 0x080fe20001726670 */
[----:B------:R-:W-:Y:S01]  /*1bf70*/  IMAD.U32 R21, RZ, RZ, UR7 ;  /* 0x00000007ff157e24 */ /* 0x000fe2000f8e00ff */
[----:B------:R-:W-:Y:S01]  /*1bf80*/  ISETP.GE.OR P0, PT, R9, R2, P2 ;  /* 0x000000020900720c */ /* 0x000fe20001706670 */
[C---:B------:R-:W-:Y:S01]  /*1bf90*/  IMAD R22, R7.reuse, c[0x0][0x3e4], R22 ;  /* 0x0000f90007167a24 */ /* 0x040fe200078e0216 */
[----:B------:R-:W-:Y:S01]  /*1bfa0*/  SHF.R.S32.HI R6, RZ, 0x1f, R18 ;  /* 0x0000001fff067819 */ /* 0x000fe20000011412 */
[----:B------:R-:W-:-:S04]  /*1bfb0*/  IMAD.WIDE.U32 R20, R7, c[0x0][0x3e0], R20 ;  /* 0x0000f80007147a25 */ /* 0x000fc800078e0014 */
[----:B------:R-:W-:Y:S01]  /*1bfc0*/  IMAD R75, R75, 0x80, R16 ;  /* 0x000000804b4b7824 */ /* 0x000fe200078e0210 */
[----:B------:R-:W-:-:S03]  /*1bfd0*/  IADD3 R21, R21, R22, RZ ;  /* 0x0000001615157210 */ /* 0x000fc60007ffe0ff */
[----:B-1----:R1:W-:Y:S01]  /*1bfe0*/  @!P1 ST.E [R12.64], R4 ;  /* 0x000000040c009985 */ /* 0x0023e2000c10191e */
[----:B--2---:R-:W-:-:S03]  /*1bff0*/  IMAD.SHL.U32 R14, R5, 0x8, RZ ;  /* 0x00000008050e7824 */ /* 0x004fc600078e00ff */
[----:B---3--:R1:W-:Y:S01]  /*1c000*/  @!P0 ST.E [R10.64], R8 ;  /* 0x000000080a008985 */ /* 0x0083e2000c10191e */
[----:B------:R-:W-:Y:S01]  /*1c010*/  IMAD R5, R6, c[0x0][0x3d8], RZ ;  /* 0x0000f60006057a24 */ /* 0x000fe200078e02ff */
[----:B------:R-:W-:-:S03]  /*1c020*/  LOP3.LUT R14, R3, 0x7ffffe00, R14, 0xf8, !PT ;  /* 0x7ffffe00030e7812 */ /* 0x000fc600078ef80e */
[C---:B------:R-:W-:Y:S02]  /*1c030*/  IMAD R3, R18.reuse, c[0x0][0x3dc], R5 ;  /* 0x0000f70012037a24 */ /* 0x040fe400078e0205 */
[----:B------:R-:W-:-:S04]  /*1c040*/  IMAD.WIDE.U32 R18, R18, c[0x0][0x3d8], R20 ;  /* 0x0000f60012127a25 */ /* 0x000fc800078e0014 */
[----:B------:R-:W-:Y:S01]  /*1c050*/  IMAD.SHL.U32 R76, R14, 0x2, RZ ;  /* 0x000000020e4c7824 */ /* 0x000fe200078e00ff */
[----:B------:R-:W-:Y:S01]  /*1c060*/  LEA R74, P0, R18, c[0x0][0x380], 0x1 ;  /* 0x0000e000124a7a11 */ /* 0x000fe200078008ff */
[----:B------:R-:W-:-:S03]  /*1c070*/  IMAD.IADD R3, R19, 0x1, R3 ;  /* 0x0000000113037824 */ /* 0x000fc600078e0203 */
[----:B------:R1:W2:Y:S02]  /*1c080*/  LDS.128 R60, [R76+0x1080] ;  /* 0x001080004c3c7984 */ /* 0x0002a40000000c00 */
[----:B------:R-:W-:Y:S02]  /*1c090*/  LEA.HI.X R73, R18, c[0x0][0x384], R3, 0x1, P0 ;  /* 0x0000e10012497a11 */ /* 0x000fe400000f0c03 */
        /* <DEDUP_REMOVED lines=24> */
[----:B------:R5:W1:Y:S01]  /*1c220*/  LDS.128 R16, [R76+0xc080] ;  /* 0x00c080004c107984 */ /* 0x000a620000000c00 */
        /* <DEDUP_REMOVED lines=9> */
[----:B-1---5:R-:W-:Y:S01]  /*1c2c0*/  @!P3 IMAD.WIDE R76, R0, 0x2, R78 ;  /* 0x00000002004cb825 */ /* 0x022fe200078e024e */
[----:B------:R-:W-:-:S03]  /*1c2d0*/  @!P0 LOP3.LUT R3, R3, 0xfffffff8, RZ, 0xc0, !PT ;  /* 0xfffffff803038812 */ /* 0x000fc600078ec0ff */
[--C-:B------:R-:W-:Y:S01]  /*1c2e0*/  @!P2 IMAD.WIDE R70, R71, 0x2, R78.reuse ;  /* 0x000000024746a825 */ /* 0x100fe200078e024e */
[----:B--2---:R1:W-:Y:S03]  /*1c2f0*/  @!P3 ST.E.128 [R76.64], R64 ;  /* 0x000000404c00b985 */ /* 0x0043e6000c101d1e */
[--C-:B------:R-:W-:Y:S01]  /*1c300*/  @!P1 IMAD.WIDE R68, R69, 0x2, R78.reuse ;  /* 0x0000000245449825 */ /* 0x100fe200078e024e */
[----:B---3--:R1:W-:Y:S03]  /*1c310*/  @!P2 ST.E.128 [R70.64], R48 ;  /* 0x000000304600a985 */ /* 0x0083e6000c101d1e */
[----:B------:R-:W-:Y:S01]  /*1c320*/  @!P0 IMAD.WIDE R78, R3, 0x2, R78 ;  /* 0x00000002034e8825 */ /* 0x000fe200078e024e */
[----:B----4-:R1:W-:Y:S04]  /*1c330*/  @!P1 ST.E.128 [R68.64], R32 ;  /* 0x0000002044009985 */ /* 0x0103e8000c101d1e */
[----:B------:R1:W-:Y:S02]  /*1c340*/  @!P0 ST.E.128 [R78.64], R16 ;  /* 0x000000104e008985 */ /* 0x0003e4000c101d1e */
.L_x_455:
[----:B--234-:R-:W-:Y:S05]  /*1c350*/  BSYNC B0 ;  /* 0x0000000000007941 */ /* 0x01cfea0003800000 */
.L_x_454:
[----:B------:R-:W-:Y:S01]  /*1c360*/  IADD3 R3, R75, 0x20, RZ ;  /* 0x000000204b037810 */ /* 0x000fe20007ffe0ff */
[----:B-1----:R1:W2:Y:S01]  /*1c370*/  SHFL.IDX PT, R35, R73, 0x1, 0x181f ;  /* 0x00381f0049237f89 */ /* 0x0022a200000e0000 */
        /* <DEDUP_REMOVED lines=28> */
.L_x_457:
[----:B------:R-:W-:Y:S05]  /*1c540*/  BSYNC B0 ;  /* 0x0000000000007941 */ /* 0x000fea0003800000 */
.L_x_456:
[----:B------:R-:W-:Y:S01]  /*1c550*/  IADD3 R3, R75, 0x40, RZ ;  /* 0x000000404b037810 */ /* 0x000fe20007ffe0ff */
[----:B--2---:R2:W4:Y:S01]  /*1c560*/  SHFL.IDX PT, R19, R73, 0x2, 0x181f ;  /* 0x00581f0049137f89 */ /* 0x00452200000e0000 */
[----:B------:R-:W-:Y:S02]  /*1c570*/  BSSY B0, `(.L_x_458) ;  /* 0x000001c000007945 */ /* 0x000fe40003800000 */
[----:B------:R-:W-:Y:S01]  /*1c580*/  ISETP.GE.AND P0, PT, R3, R2, PT ;  /* 0x000000020300720c */ /* 0x000fe20003f06270 */
[----:B------:R2:W1:-:S12]  /*1c590*/  SHFL.IDX PT, R18, R74, 0x2, 0x181f ;  /* 0x00581f004a127f89 */ /* 0x00045800000e0000 */
        /* <DEDUP_REMOVED lines=25> */
.L_x_459:
[----:B------:R-:W-:Y:S05]  /*1c730*/  BSYNC B0 ;  /* 0x0000000000007941 */ /* 0x000fea0003800000 */
.L_x_458:
[----:B------:R-:W-:Y:S01]  /*1c740*/  IADD3 R75, R75, 0x60, RZ ;  /* 0x000000604b4b7810 */ /* 0x000fe20007ffe0ff */
[----:B-1----:R1:W2:Y:S03]  /*1c750*/  SHFL.IDX PT, R11, R73, 0x3, 0x181f ;  /* 0x00781f00490b7f89 */ /* 0x0022a600000e0000 */
        /* <DEDUP_REMOVED lines=12> */
[--C-:B--2-4-:R-:W-:Y:S01]  /*1c820*/  @!P2 IMAD.WIDE R12, R0, 0x2, R10.reuse ;  /* 0x00000002000ca825 */ /* 0x114fe200078e020a */
        /* <DEDUP_REMOVED lines=12> */
[----:B--2---:R-:W-:-:S05]  /*1c8f0*/  LOP3.LUT R3, R0, 0xfffffff8, RZ, 0xc0, !PT ;  /* 0xfffffff800037812 */ /* 0x004fca00078ec0ff */
[----:B------:R-:W-:-:S05]  /*1c900*/  IMAD.WIDE R10, R3, 0x2, R10 ;  /* 0x00000002030a7825 */ /* 0x000fca00078e020a */
[----:B------:R-:W-:Y:S01]  /*1c910*/  ST.E.128 [R10.64], R4 ;  /* 0x000000040a007985 */ /* 0x000fe2000c101d1e */
[----:B------:R-:W-:Y:S05]  /*1c920*/  EXIT ;  /* 0x000000000000794d */ /* 0x000fea0003800000 */
.L_x_452:
        /* <DEDUP_REMOVED lines=28> */
[----:B-----5:R-:W2:Y:S04]  /*1caf0*/  LDG.E R4, [R6.64] ;  /* 0x0000001e06047981 */ /* 0x020ea8000c1e1900 */
[----:B------:R-:W2:Y:S02]  /*1cb00*/  LDG.E R3, [R6.64+0x4] ;  /* 0x0000041e06037981 */ /* 0x000ea4000c1e1900 */
[----:B--2---:R-:W-:Y:S02]  /*1cb10*/  IADD3 R4, -R4, R3, RZ ;  /* 0x0000000304047210 */ /* 0x004fe40007ffe1ff */
.L_x_460:
        /* <DEDUP_REMOVED lines=12> */
[----:B------:R-:W-:Y:S01]  /*1cbe0*/  IMAD.MOV.U32 R2, RZ, RZ, c[0x0][0x4e8] ;  /* 0x00013a00ff027624 */ /* 0x000fe200078e00ff */
[----:B------:R-:W-:Y:S01]  /*1cbf0*/  ULDC.64 UR4, c[0x0][0x490] ;  /* 0x0001240000047ab9 */ /* 0x000fe20000000a00 */
[----:B------:R-:W-:Y:S01]  /*1cc00*/  IMAD.MOV.U32 R6, RZ, RZ, R0 ;  /* 0x000000ffff067224 */ /* 0x000fe200078e0000 */
[----:B------:R-:W-:Y:S02]  /*1cc10*/  UIMAD UR7, UR8, UR4, URZ ;  /* 0x00000004080772a4 */ /* 0x000fe4000f8e023f */
[----:B------:R-:W-:Y:S01]  /*1cc20*/  ISETP.NE.AND P0, PT, R2, 0x1, PT ;  /* 0x000000010200780c */ /* 0x000fe20003f05270 */
[----:B------:R-:W-:Y:S02]  /*1cc30*/  UMOV UR12, UR10 ;  /* 0x0000000a000c7c82 */ /* 0x000fe40008000000 */
[----:B------:R-:W-:Y:S02]  /*1cc40*/  UMOV UR13, UR11 ;  /* 0x0000000b000d7c82 */ /* 0x000fe40008000000 */
[----:B------:R-:W-:-:S02]  /*1cc50*/  UIMAD.WIDE.U32 UR12, UR20, UR4, UR12 ;  /* 0x00000004140c72a5 */ /* 0x000fc4000f8e000c */
[----:B------:R-:W-:-:S03]  /*1cc60*/  UIMAD UR7, UR20, UR5, UR7 ;  /* 0x00000005140772a4 */ /* 0x000fc6000f8e0207 */
[----:B------:R-:W-:Y:S02]  /*1cc70*/  ULDC.64 UR4, c[0x0][0x498] ;  /* 0x0001260000047ab9 */ /* 0x000fe40000000a00 */
[----:B------:R-:W-:Y:S01]  /*1cc80*/  UIADD3 UR13, UR7, UR13, URZ ;  /* 0x0000000d070d7290 */ /* 0x000fe2000fffe03f */
[----:B------:R-:W-:Y:S01]  /*1cc90*/  @P0 IMAD.HI.U32 R2, R0, c[0x0][0x4ec], RZ ;  /* 0x00013b0000020a27 */ /* 0x000fe200078e00ff */
[----:B------:R-:W-:Y:S02]  /*1cca0*/  UIMAD UR7, UR6, UR4, URZ ;  /* 0x00000004060772a4 */ /* 0x000fe4000f8e023f */
[----:B------:R-:W-:Y:S02]  /*1ccb0*/  UIMAD.WIDE.U32 UR12, UR29, UR4, UR12 ;  /* 0x000000041d0c72a5 */ /* 0x000fe4000f8e000c */
[----:B------:R-:W-:Y:S01]  /*1ccc0*/  @P0 SHF.R.U32.HI R6, RZ, c[0x0][0x4f0], R2 ;  /* 0x00013c00ff060a19 */ /* 0x000fe20000011602 */
[----:B------:R-:W-:-:S03]  /*1ccd0*/  UIMAD UR5, UR29, UR5, UR7 ;  /* 0x000000051d0572a4 */ /* 0x000fc6000f8e0207 */
[C---:B------:R-:W-:Y:S02]  /*1cce0*/  IADD3 R5, -R6.reuse, RZ, RZ ;  /* 0x000000ff06057210 */ /* 0x040fe40007ffe1ff */
[----:B------:R-:W-:Y:S02]  /*1ccf0*/  SHF.R.S32.HI R3, RZ, 0x1f, R6 ;  /* 0x0000001fff037819 */ /* 0x000fe40000011406 */
[----:B------:R-:W-:Y:S01]  /*1cd00*/  IADD3 R6, P0, R6, UR12, RZ ;  /* 0x0000000c06067c10 */ /* 0x000fe2000ff1e0ff */
[----:B------:R-:W-:Y:S02]  /*1cd10*/  IMAD R5, R5, c[0x0][0x4e8], R0 ;  /* 0x00013a0005057a24 */ /* 0x000fe400078e0200 */
[----:B------:R-:W-:-:S03]  /*1cd20*/  IMAD.U32 R0, RZ, RZ, UR5 ;  /* 0x00000005ff007e24 */ /* 0x000fc6000f8e00ff */
[----:B------:R-:W-:Y:S02]  /*1cd30*/  SHF.R.S32.HI R2, RZ, 0x1f, R5 ;  /* 0x0000001fff027819 */ /* 0x000fe40000011405 */
[----:B------:R-:W-:-:S03]  /*1cd40*/  IADD3.X R7, R3, UR13, R0, P0, !PT ;  /* 0x0000000d03077c10 */ /* 0x000fc600087fe400 */
[----:B------:R-:W-:Y:S02]  /*1cd50*/  IMAD R0, R2, c[0x0][0x488], RZ ;  /* 0x0001220002007a24 */ /* 0x000fe400078e02ff */
[----:B------:R-:W-:-:S04]  /*1cd60*/  IMAD.WIDE.U32 R6, R5, c[0x0][0x488], R6 ;  /* 0x0001220005067a25 */ /* 0x000fc800078e0006 */
[----:B------:R-:W-:Y:S01]  /*1cd70*/  IMAD R0, R5, c[0x0][0x48c], R0 ;  /* 0x0001230005007a24 */ /* 0x000fe200078e0200 */
[----:B------:R-:W-:Y:S01]  /*1cd80*/  LEA R2, P0, R6, c[0x0][0x450], 0x2 ;  /* 0x0001140006027a11 */ /* 0x000fe200078010ff */
[----:B------:R-:W-:-:S03]  /*1cd90*/  IMAD.MOV.U32 R5, RZ, RZ, -0x800000 ;  /* 0xff800000ff057424 */ /* 0x000fc600078e00ff */
[----:B------:R-:W-:-:S04]  /*1cda0*/  IADD3 R3, R7, R0, RZ ;  /* 0x0000000007037210 */ /* 0x000fc80007ffe0ff */
[----:B------:R-:W-:-:S05]  /*1cdb0*/  LEA.HI.X R3, R6, c[0x0][0x454], R3, 0x2, P0 ;  /* 0x0001150006037a11 */ /* 0x000fca00000f1403 */
[----:B------:R1:W-:Y:S02]  /*1cdc0*/  STG.E [R2.64], R5 ;  /* 0x0000000502007986 */ /* 0x0003e4000c10191e */
.L_x_462:
[----:B------:R-:W-:Y:S05]  /*1cdd0*/  BSYNC B0 ;  /* 0x0000000000007941 */ /* 0x000fea0003800000 */
.L_x_461:
[----:B-1----:R-:W1:Y:S01]  /*1cde0*/  S2R R5, SR_CTAID.X ;  /* 0x0000000000057919 */ /* 0x002e620000002500 */
[----:B------:R-:W-:Y:S01]  /*1cdf0*/  SHF.R.S32.HI R0, RZ, 0x1f, R9 ;  /* 0x0000001fff007819 */ /* 0x000fe20000011409 */
[----:B------:R-:W-:Y:S01]  /*1ce00*/  ULDC.64 UR4, c[0x0][0x3a0] ;  /* 0x0000e80000047ab9 */ /* 0x000fe20000000a00 */
[----:B------:R-:W-:Y:S01]  /*1ce10*/  IMAD.MOV.U32 R2, RZ, RZ, c[0x0][0x4e8] ;  /* 0x00013a00ff027624 */ /* 0x000fe200078e00ff */
[----:B------:R-:W-:Y:S01]  /*1ce20*/  UIMAD UR7, UR11, UR4, URZ ;  /* 0x000000040b0772a4 */ /* 0x000fe2000f8e023f */
[----:B------:R-:W-:Y:S01]  /*1ce30*/  LEA.HI R0, R0, R9, RZ, 0x3 ;  /* 0x0000000900007211 */ /* 0x000fe200078f18ff */
[----:B------:R-:W-:Y:S01]  /*1ce40*/  UIMAD.WIDE.U32 UR12, UR10, UR4, URZ ;  /* 0x000000040a0c72a5 */ /* 0x000fe2000f8e003f */
[----:B-----5:R-:W-:Y:S01]  /*1ce50*/  IMAD R4, R4, c[0x0][0x4e8], RZ ;  /* 0x00013a0004047a24 */ /* 0x020fe200078e02ff */
[----:B------:R-:W-:Y:S01]  /*1ce60*/  ISETP.NE.AND P0, PT, R2, 0x1, PT ;  /* 0x000000010200780c */ /* 0x000fe20003f05270 */
[----:B------:R-:W-:Y:S01]  /*1ce70*/  UIMAD UR7, UR10, UR5, UR7 ;  /* 0x000000050a0772a4 */ /* 0x000fe2000f8e0207 */
[----:B------:R-:W-:Y:S01]  /*1ce80*/  LOP3.LUT R6, R0, 0xfffffff8, RZ, 0xc0, !PT ;  /* 0xfffffff800067812 */ /* 0x000fe200078ec0ff */
[----:B------:R-:W-:Y:S01]  /*1ce90*/  BSSY B0, `(.L_x_463) ;  /* 0x0000042000007945 */ /* 0x000fe20003800000 */
[----:B------:R-:W-:Y:S01]  /*1cea0*/  SHF.R.S32.HI R0, RZ, 0x3, R0 ;  /* 0x00000003ff007819 */ /* 0x000fe20000011400 */
[----:B------:R-:W-:-:S02]  /*1ceb0*/  ULDC.64 UR4, c[0x0][0x3e8] ;  /* 0x0000fa0000047ab9 */ /* 0x000fc40000000a00 */
[----:B------:R-:W-:Y:S01]  /*1cec0*/  IMAD.IADD R9, R9, 0x1, -R6 ;  /* 0x0000000109097824 */ /* 0x000fe200078e0a06 */
[----:B------:R-:W-:Y:S02]  /*1ced0*/  UIADD3 UR13, UR13, UR7, URZ ;  /* 0x000000070d0d7290 */ /* 0x000fe4000fffe03f */
[----:B------:R-:W-:Y:S02]  /*1cee0*/  UIMAD UR7, UR8, UR4, URZ ;  /* 0x00000004080772a4 */ /* 0x000fe4000f8e023f */
[C---:B------:R-:W-:Y:S01]  /*1cef0*/  LEA R2, R9.reuse, R0, 0x5 ;  /* 0x0000000009027211 */ /* 0x040fe200078e28ff */
[----:B------:R-:W-:Y:S01]  /*1cf00*/  UIMAD.WIDE.U32 UR12, UR20, UR4, UR12 ;  /* 0x00000004140c72a5 */ /* 0x000fe2000f8e000c */
[----:B------:R-:W-:Y:S01]  /*1cf10*/  SHF.L.U32 R9, R9, 0x3, RZ ;  /* 0x0000000309097819 */ /* 0x000fe200000006ff */
[----:B------:R-:W-:Y:S02]  /*1cf20*/  UIMAD UR7, UR20, UR5, UR7 ;  /* 0x00000005140772a4 */ /* 0x000fe4000f8e0207 */
[C---:B-1----:R-:W-:Y:S01]  /*1cf30*/  IMAD R3, R5.reuse, 0x80, R2 ;  /* 0x0000008005037824 */ /* 0x042fe200078e0202 */
[----:B------:R-:W-:Y:S01]  /*1cf40*/  ULDC.64 UR4, c[0x0][0x3f0] ;  /* 0x0000fc0000047ab9 */ /* 0x000fe20000000a00 */
[----:B------:R-:W-:Y:S01]  /*1cf50*/  IMAD R5, R5, 0x80, R0 ;  /* 0x0000008005057824 */ /* 0x000fe200078e0200 */
[----:B------:R-:W-:Y:S01]  /*1cf60*/  UIMAD UR6, UR6, UR4, URZ ;  /* 0x00000004060672a4 */ /* 0x000fe2000f8e023f */
[----:B------:R-:W-:Y:S01]  /*1cf70*/  @P0 IMAD.HI.U32 R2, R3, c[0x0][0x4ec], RZ ;  /* 0x00013b0003020a27 */ /* 0x000fe200078e00ff */
[----:B------:R-:W-:Y:S01]  /*1cf80*/  UIADD3 UR13, UR7, UR13, URZ ;  /* 0x0000000d070d7290 */ /* 0x000fe2000fffe03f */
[----:B------:R-:W-:Y:S01]  /*1cf90*/  IADD3 R8, R9, 0x40, RZ ;  /* 0x0000004009087810 */ /* 0x000fe20007ffe0ff */
[----:B------:R-:W-:Y:S01]  /*1cfa0*/  UIMAD UR5, UR29, UR5, UR6 ;  /* 0x000000051d0572a4 */ /* 0x000fe2000f8e0206 */
[----:B------:R-:W-:Y:S01]  /*1cfb0*/  IMAD.MOV.U32 R7, RZ, RZ, R3 ;  /* 0x000000ffff077224 */ /* 0x000fe200078e0003 */
[----:B------:R-:W-:Y:S01]  /*1cfc0*/  @P0 SHF.R.U32.HI R7, RZ, c[0x0][0x4f0], R2 ;  /* 0x00013c00ff070a19 */ /* 0x000fe20000011602 */
[----:B------:R-:W-:-:S03]  /*1cfd0*/  UIMAD.WIDE.U32 UR12, UR29, UR4, UR12 ;  /* 0x000000041d0c72a5 */ /* 0x000fc6000f8e000c */
[C---:B------:R-:W-:Y:S01]  /*1cfe0*/  IADD3 R6, -R7.reuse, RZ, RZ ;  /* 0x000000ff07067210 */ /* 0x040fe20007ffe1ff */
[----:B------:R-:W-:Y:S01]  /*1cff0*/  UIADD3 UR5, UR13, UR5, URZ ;  /* 0x000000050d057290 */ /* 0x000fe2000fffe03f */
[----:B------:R-:W-:Y:S01]  /*1d000*/  SHF.R.S32.HI R2, RZ, 0x1f, R7 ;  /* 0x0000001fff027819 */ /* 0x000fe20000011407 */
[----:B------:R-:W-:Y:S02]  /*1d010*/  IMAD.U32 R11, RZ, RZ, UR13 ;  /* 0x0000000dff0b7e24 */ /* 0x000fe4000f8e00ff */
[----:B------:R-:W-:Y:S02]  /*1d020*/  IMAD R6, R6, c[0x0][0x4e8], R3 ;  /* 0x00013a0006067a24 */ /* 0x000fe400078e0203 */
[----:B------:R-:W-:Y:S01]  /*1d030*/  MOV R11, UR5 ;  /* 0x00000005000b7c02 */ /* 0x000fe20008000f00 */
[----:B------:R-:W-:Y:S02]  /*1d040*/  IMAD R2, R2, c[0x0][0x3e0], RZ ;  /* 0x0000f80002027a24 */ /* 0x000fe400078e02ff */
[----:B------:R-:W-:Y:S01]  /*1d050*/  IMAD.U32 R10, RZ, RZ, UR12 ;  /* 0x0000000cff0a7e24 */ /* 0x000fe2000f8e00ff */
[----:B------:R-:W-:Y:S01]  /*1d060*/  SHF.R.S32.HI R3, RZ, 0x1f, R6 ;  /* 0x0000001fff037819 */ /* 0x000fe20000011406 */
[----:B------:R-:W-:-:S02]  /*1d070*/  IMAD R2, R7, c[0x0][0x3e4], R2 ;  /* 0x0000f90007027a24 */ /* 0x000fc400078e0202 */
[----:B------:R-:W-:Y:S01]  /*1d080*/  IMAD.WIDE.U32 R10, R7, c[0x0][0x3e0], R10 ;  /* 0x0000f800070a7a25 */ /* 0x000fe200078e000a */
[----:B------:R-:W-:-:S03]  /*1d090*/  IADD3 R7, R9, 0x80, RZ ;  /* 0x0000008009077810 */ /* 0x000fc60007ffe0ff */
[----:B------:R-:W-:Y:S02]  /*1d0a0*/  IMAD R3, R3, c[0x0][0x3d8], RZ ;  /* 0x0000f60003037a24 */ /* 0x000fe400078e02ff */
[----:B------:R-:W-:Y:S02]  /*1d0b0*/  IMAD.IADD R11, R11, 0x1, R2 ;  /* 0x000000010b0b7824 */ /* 0x000fe400078e0202 */
[C---:B------:R-:W-:Y:S02]  /*1d0c0*/  IMAD R3, R6.reuse, c[0x0][0x3dc], R3 ;  /* 0x0000f70006037a24 */ /* 0x040fe400078e0203 */
[----:B------:R-:W-:Y:S01]  /*1d0d0*/  IMAD.WIDE.U32 R10, R6, c[0x0][0x3d8], R10 ;  /* 0x0000f600060a7a25 */ /* 0x000fe200078e000a */
[----:B------:R-:W-:-:S04]  /*1d0e0*/  IADD3 R6, R9, 0xc0, RZ ;  /* 0x000000c009067810 */ /* 0x000fc80007ffe0ff */
[----:B------:R-:W-:Y:S02]  /*1d0f0*/  IADD3 R3, R11, R3, RZ ;  /* 0x000000030b037210 */ /* 0x000fe40007ffe0ff */
        /* <DEDUP_REMOVED lines=21> */
[----:B------:R2:W-:Y:S03]  /*1d250*/  @!P3 ST.E.128 [R14.64], RZ ;  /* 0x000000ff0e00b985 */ /* 0x0005e6000c101d1e */
[--C-:B------:R-:W-:Y:S01]  /*1d260*/  @!P1 IMAD.WIDE R2, R2, 0x2, R12.reuse ;  /* 0x0000000202029825 */ /* 0x100fe200078e020c */
[----:B------:R2:W-:Y:S03]  /*1d270*/  @!P2 ST.E.128 [R16.64], RZ ;  /* 0x000000ff1000a985 */ /* 0x0005e6000c101d1e */
[----:B------:R-:W-:Y:S01]  /*1d280*/  @!P0 IMAD.WIDE R12, R0, 0x2, R12 ;  /* 0x00000002000c8825 */ /* 0x000fe200078e020c */
[----:B------:R2:W-:Y:S04]  /*1d290*/  @!P1 ST.E.128 [R2.64], RZ ;  /* 0x000000ff02009985 */ /* 0x0005e8000c101d1e */
[----:B------:R2:W-:Y:S02]  /*1d2a0*/  @!P0 ST.E.128 [R12.64], RZ ;  /* 0x000000ff0c008985 */ /* 0x0005e4000c101d1e */
.L_x_464:
[----:B------:R-:W-:Y:S05]  /*1d2b0*/  BSYNC B0 ;  /* 0x0000000000007941 */ /* 0x000fea0003800000 */
.L_x_463:
        /* <DEDUP_REMOVED lines=27> */
.L_x_466:
[----:B------:R-:W-:Y:S05]  /*1d470*/  BSYNC B0 ;  /* 0x0000000000007941 */ /* 0x000fea0003800000 */
.L_x_465:
        /* <DEDUP_REMOVED lines=16> */
[----:B-1--4-:R-:W-:Y:S01]  /*1d580*/  @!P3 IMAD.WIDE R14, R9, 0x2, R12 ;  /* 0x00000002090eb825 */ /* 0x012fe200078e020c */
        /* <DEDUP_REMOVED lines=10> */
.L_x_468:
[----:B------:R-:W-:Y:S05]  /*1d630*/  BSYNC B0 ;  /* 0x0000000000007941 */ /* 0x000fea0003800000 */
.L_x_467:
[----:B------:R-:W-:Y:S01]  /*1d640*/  IADD3 R5, R5, 0x60, RZ ;  /* 0x0000006005057810 */ /* 0x000fe20007ffe0ff */
[----:B-1----:R1:W2:Y:S03]  /*1d650*/  SHFL.IDX PT, R3, R10, 0x3, 0x181f ;  /* 0x00781f000a037f89 */ /* 0x0022a600000e0000 */
[----:B------:R-:W-:Y:S01]  /*1d660*/  ISETP.GE.AND P0, PT, R5, R4, PT ;  /* 0x000000040500720c */ /* 0x000fe20003f06270 */
[----:B------:R1:W3:-:S12]  /*1d670*/  SHFL.IDX PT, R2, R11, 0x3, 0x181f ;  /* 0x00781f000b027f89 */ /* 0x0002d800000e0000 */
[----:B------:R-:W-:Y:S05]  /*1d680*/  @P0 EXIT ;  /* 0x000000000000094d */ /* 0x000fea0003800000 */
[----:B------:R-:W-:Y:S02]  /*1d690*/  ISETP.GE.AND P1, PT, R8, c[0x0][0x3c8], PT ;  /* 0x0000f20008007a0c */ /* 0x000fe40003f26270 */
[----:B------:R-:W-:Y:S02]  /*1d6a0*/  ISETP.GE.AND P0, PT, R7, c[0x0][0x3c8], PT ;  /* 0x0000f20007007a0c */ /* 0x000fe40003f06270 */
[----:B------:R-:W-:-:S09]  /*1d6b0*/  ISETP.GE.AND P2, PT, R9, c[0x0][0x3c8], PT ;  /* 0x0000f20009007a0c */ /* 0x000fd20003f46270 */
[----:B------:R-:W-:Y:S02]  /*1d6c0*/  @!P1 SHF.R.S32.HI R5, RZ, 0x1f, R8 ;  /* 0x0000001fff059819 */ /* 0x000fe40000011408 */
[----:B------:R-:W-:Y:S02]  /*1d6d0*/  @!P0 SHF.R.S32.HI R0, RZ, 0x1f, R7 ;  /* 0x0000001fff008819 */ /* 0x000fe40000011407 */
[----:B------:R-:W-:Y:S01]  /*1d6e0*/  @!P1 LEA.HI R5, R5, R8, RZ, 0x3 ;  /* 0x0000000805059211 */ /* 0x000fe200078f18ff */
[--C-:B--23--:R-:W-:Y:S01]  /*1d6f0*/  @!P2 IMAD.WIDE R8, R9, 0x2, R2.reuse ;  /* 0x000000020908a825 */ /* 0x10cfe200078e0202 */
[----:B------:R-:W-:Y:S02]  /*1d700*/  @!P0 LEA.HI R0, R0, R7, RZ, 0x3 ;  /* 0x0000000700008211 */ /* 0x000fe400078f18ff */
[----:B------:R-:W-:Y:S02]  /*1d710*/  @!P1 LOP3.LUT R5, R5, 0xfffffff8, RZ, 0xc0, !PT ;  /* 0xfffffff805059812 */ /* 0x000fe400078ec0ff */
[----:B------:R-:W-:Y:S01]  /*1d720*/  @!P0 LOP3.LUT R7, R0, 0xfffffff8, RZ, 0xc0, !PT ;  /* 0xfffffff800078812 */ /* 0x000fe200078ec0ff */
[----:B------:R2:W-:Y:S02]  /*1d730*/  @!P2 ST.E.128 [R8.64], RZ ;  /* 0x000000ff0800a985 */ /* 0x0005e4000c101d1e */
[----:B------:R-:W-:-:S04]  /*1d740*/  @!P1 IMAD.WIDE R4, R5, 0x2, R2 ;  /* 0x0000000205049825 */ /* 0x000fc800078e0202 */
[----:B-1----:R-:W-:Y:S01]  /*1d750*/  @!P0 IMAD.WIDE R10, R7, 0x2, R2 ;  /* 0x00000002070a8825 */ /* 0x002fe200078e0202 */
[----:B------:R2:W-:Y:S04]  /*1d760*/  @!P1 ST.E.128 [R4.64], RZ ;  /* 0x000000ff04009985 */ /* 0x0005e8000c101d1e */
[----:B------:R2:W-:Y:S01]  /*1d770*/  @!P0 ST.E.128 [R10.64], RZ ;  /* 0x000000ff0a008985 */ /* 0x0005e2000c101d1e */
[----:B------:R-:W-:-:S13]  /*1d780*/  ISETP.GE.AND P0, PT, R6, c[0x0][0x3c8], PT ;  /* 0x0000f20006007a0c */ /* 0x000fda0003f06270 */
[----:B------:R-:W-:Y:S05]  /*1d790*/  @P0 EXIT ;  /* 0x000000000000094d */ /* 0x000fea0003800000 */
[----:B--2---:R-:W-:-:S04]  /*1d7a0*/  SHF.R.S32.HI R5, RZ, 0x1f, R6 ;  /* 0x0000001fff057819 */ /* 0x004fc80000011406 */
[----:B------:R-:W-:-:S04]  /*1d7b0*/  LEA.HI R5, R5, R6, RZ, 0x3 ;  /* 0x0000000605057211 */ /* 0x000fc800078f18ff */
[----:B------:R-:W-:-:S05]  /*1d7c0*/  LOP3.LUT R5, R5, 0xfffffff8, RZ, 0xc0, !PT ;  /* 0xfffffff805057812 */ /* 0x000fca00078ec0ff */
[----:B------:R-:W-:-:S05]  /*1d7d0*/  IMAD.WIDE R2, R5, 0x2, R2 ;  /* 0x0000000205027825 */ /* 0x000fca00078e0202 */
[----:B------:R-:W-:Y:S01]  /*1d7e0*/  ST.E.128 [R2.64], RZ ;  /* 0x000000ff02007985 */ /* 0x000fe2000c101d1e */
[----:B------:R-:W-:Y:S05]  /*1d7f0*/  EXIT ;  /* 0x000000000000794d */ /* 0x000fea0003800000 */
.L_x_469:
        /* <DEDUP_REMOVED lines=16> */
.L_x_1533:


//--------------------- .text._ZN7cutlass13device_kernelIN5flash19enable_sm80_to_sm89INS1_16FlashAttnFwdSm80INS1_25CollectiveMainloopFwdSm80ILi8ELi1ELb1EN4cute5tupleIJNS5_1CILi128EEENS7_ILi64EEENS7_ILi256EEEEEELi256ENS_10bfloat16_tEfNS_4arch4Sm80ELb1ELb0ELb1ELb0ELb0ELb0ELb1ELb0EEENS1_21CollectiveEpilogueFwdINS6_IJS8_SA_S9_EEENS6_IJNS7_ILi1EEESI_SI_EEESC_SE_Li256ELb0ELb1ELb0ELb0EEENS1_30DynamicPersistentTileSchedulerILi256ELi256ELb0ELb1ELb0EEEEEEEEEvNT_6ParamsE --------------------------
	.section	.text._ZN7cutlass13device_kernelIN5flash19enable_sm80_to_sm89INS1_16FlashAttnFwdSm80INS1_25CollectiveMainloopFwdSm80ILi8ELi1ELb1EN4cute5tupleIJNS5_1CILi128EEENS7_ILi64EEENS7_ILi256EEEEEELi256ENS_10bfloat16_tEfNS_4arch4Sm80ELb1ELb0ELb1ELb0ELb0ELb0ELb1ELb0EEENS1_21CollectiveEpilogueFwdINS6_IJS8_SA_S9_EEENS6_IJNS7_ILi1EEESI_SI_EEESC_SE_Li256ELb0ELb1ELb0ELb0EEENS1_30DynamicPersistentTileSchedulerILi256ELi256ELb0ELb1ELb0EEEEEEEEEvNT_6ParamsE,"ax",@progbits
	.sectioninfo	@"SHI_REGISTERS=255"
	.align	128
.text._ZN7cutlass13device_kernelIN5flash19enable_sm80_to_sm89INS1_16FlashAttnFwdSm80INS1_25CollectiveMainloopFwdSm80ILi8ELi1ELb1EN4cute5tupleIJNS5_1CILi128EEENS7_ILi64EEENS7_ILi256EEEEEELi256ENS_10bfloat16_tEfNS_4arch4Sm80ELb1ELb0ELb1ELb0ELb0ELb0ELb1ELb0EEENS1_21CollectiveEpilogueFwdINS6_IJS8_SA_S9_EEENS6_IJNS7_ILi1EEESI_SI_EEESC_SE_Li256ELb0ELb1ELb0ELb0EEENS1_30DynamicPersistentTileSchedulerILi256ELi256ELb0ELb1ELb0EEEEEEEEEvNT_6ParamsE:
        .type           _ZN7cutlass13device_kernelIN5flash19enable_sm80_to_sm89INS1_16FlashAttnFwdSm80INS1_25CollectiveMainloopFwdSm80ILi8ELi1ELb1EN4cute5tupleIJNS5_1CILi128EEENS7_ILi64EEENS7_ILi256EEEEEELi256ENS_10bfloat16_tEfNS_4arch4Sm80ELb1ELb0ELb1ELb0ELb0ELb0ELb1ELb0EEENS1_21CollectiveEpilogueFwdINS6_IJS8_SA_S9_EEENS6_IJNS7_ILi1EEESI_SI_EEESC_SE_Li256ELb0ELb1ELb0ELb0EEENS1_30DynamicPersistentTileSchedulerILi256ELi256ELb0ELb1ELb0EEEEEEEEEvNT_6ParamsE,@function
        .size           _ZN7cutlass13device_kernelIN5flash19enable_sm80_to_sm89INS1_16FlashAttnFwdSm80INS1_25CollectiveMainloopFwdSm80ILi8ELi1ELb1EN4cute5tupleIJNS5_1CILi128EEENS7_ILi64EEENS7_ILi256EEEEEELi256ENS_10bfloat16_tEfNS_4arch4Sm80ELb1ELb0ELb1ELb0ELb0ELb0ELb1ELb0EEENS1_21CollectiveEpilogueFwdINS6_IJS8_SA_S9_EEENS6_IJNS7_ILi1EEESI_SI_EEESC_SE_Li256ELb0ELb1ELb0ELb0EEENS1_30DynamicPersistentTileSchedulerILi256ELi256ELb0ELb1ELb0EEEEEEEEEvNT_6ParamsE,(.L_x_1534 - _ZN7cutlass13device_kernelIN5flash19enable_sm80_to_sm89INS1_16FlashAttnFwdSm80INS1_25CollectiveMainloopFwdSm80ILi8ELi1ELb1EN4cute5tupleIJNS5_1CILi128EEENS7_ILi64EEENS7_ILi256EEEEEELi256ENS_10bfloat16_tEfNS_4arch4Sm80ELb1ELb0ELb1ELb0ELb0ELb0ELb1ELb0EEENS1_21CollectiveEpilogueFwdINS6_IJS8_SA_S9_EEENS6_IJNS7_ILi1EEESI_SI_EEESC_SE_Li256ELb0ELb1ELb0ELb0EEENS1_30DynamicPersistentTileSchedulerILi256ELi256ELb0ELb1ELb0EEEEEEEEEvNT_6ParamsE)
        .other          _ZN7cutlass13device_kernelIN5flash19enable_sm80_to_sm89INS1_16FlashAttnFwdSm80INS1_25CollectiveMainloopFwdSm80ILi8ELi1ELb1EN4cute5tupleIJNS5_1CILi128EEENS7_ILi64EEENS7_ILi256EEEEEELi256ENS_10bfloat16_tEfNS_4arch4Sm80ELb1ELb0ELb1ELb0ELb0ELb0ELb1ELb0EEENS1_21CollectiveEpilogueFwdINS6_IJS8_SA_S9_EEENS6_IJNS7_ILi1EEESI_SI_EEESC_SE_Li256ELb0ELb1ELb0ELb0EEENS1_30DynamicPersistentTileSchedulerILi256ELi256ELb0ELb1ELb0EEEEEEEEEvNT_6ParamsE,@"STO_CUDA_ENTRY STV_DEFAULT"
_ZN7cutlass13device_kernelIN5flash19enable_sm80_to_sm89INS1_16FlashAttnFwdSm80INS1_25CollectiveMainloopFwdSm80ILi8ELi1ELb1EN4cute5tupleIJNS5_1CILi128EEENS7_ILi64EEENS7_ILi256EEEEEELi256ENS_10bfloat16_tEfNS_4arch4Sm80ELb1ELb0ELb1ELb0ELb0ELb0ELb1ELb0EEENS1_21CollectiveEpilogueFwdINS6_IJS8_SA_S9_EEENS6_IJNS7_ILi1EEESI_SI_EEESC_SE_Li256ELb0ELb1ELb0ELb0EEENS1_30DynamicPersistentTileSchedulerILi256ELi256ELb0ELb1ELb0EEEEEEEEEvNT_6ParamsE:
[----:B------:R-:W-:-:S03]  /*0000*/  MOV R1, c[0x0][0x28] ;  /* 0x00000a0000017a02 */ /* 0x000fc60000000f00 */
[----:B------:R-:W1:Y:S01]  /*0010*/  S2R R21, SR_TID.X ;  /* 0x0000000000157919 */ /* 0x000e620000002100 */
[----:B------:R-:W-:-:S03]  /*0020*/  IADD3 R1, R1, -0x140, RZ ;  /* 0xfffffec001017810 */ /* 0x000fc60007ffe0ff */
[----:B------:R-:W2:Y:S01]  /*0030*/  S2R R15, SR_CTAID.X ;  /* 0x00000000000f7919 */ /* 0x000ea20000002500 */
[----:B-1----:R-:W-:-:S05]  /*0040*/  SHF.R.U32.HI R2, RZ, 0x5, R21 ;  /* 0x00000005ff027819 */ /* 0x002fca0000011615 */
[----:B------:R-:W1:Y:S02]  /*0050*/  SHFL.IDX PT, R0, R2, RZ, 0x1f ;  /* 0x00001fff02007589 */ /* 0x000e6400000e0000 */
[----:B-1----:R-:W-:Y:S02]  /*0060*/  ISETP.GE.AND P0, PT, R0, 0x1, PT ;  /* 0x000000010000780c */ /* 0x002fe40003f06270 */
[----:B------:R1:W-:Y:S11]  /*0070*/  STL [R1+0xec], R0 ;  /* 0x0000ec0001007387 */ /* 0x0003f60000100800 */
[----:B------:R-:W-:Y:S06]  /*0080*/  @P0 BAR.ARV 0x4, 0x100 ;  /* 0x0104000000000b1d */ /* 0x000fec0000002000 */
[----:B--2---:R-:W-:-:S13]  /*0090*/  ISETP.GE.AND P0, PT, R15, c[0x0][0x538], PT ;  /* 0x00014e000f007a0c */ /* 0x004fda0003f06270 */
[----:B------:R-:W-:Y:S05]  /*00a0*/  @P0 EXIT ;  /* 0x000000000000094d */ /* 0x000fea0003800000 */
[----:B-1----:R-:W-:Y:S01]  /*00b0*/  SHF.R.S32.HI R12, RZ, 0x1f, R21 ;  /* 0x0000001fff0c7819 */ /* 0x002fe20000011415 */
[----:B------:R-:W-:-:S03]  /*00c0*/  ULDC.64 UR6, c[0x0][0x118] ;  /* 0x0000460000067ab9 */ /* 0x000fc60000000a00 */
[CC--:B------:R-:W-:Y:S02]  /*00d0*/  LEA.HI R13, R12.reuse, R21.reuse, RZ, 0x3 ;  /* 0x000000150c0d7211 */ /* 0x0c0fe400078f18ff */
[CC--:B------:R-:W-:Y:S02]  /*00e0*/  LEA.HI R2, R12.reuse, R21.reuse, RZ, 0x4 ;  /* 0x000000150c027211 */ /* 0x0c0fe400078f20ff */
[----:B------:R-:W-:Y:S02]  /*00f0*/  LEA.HI R14, R12, R21, RZ, 0x2 ;  /* 0x000000150c0e7211 */ /* 0x000fe400078f10ff */
[----:B------:R-:W-:Y:S02]  /*0100*/  SHF.R.S32.HI R20, RZ, 0x3, R13 ;  /* 0x00000003ff147819 */ /* 0x000fe4000001140d */
[----:B------:R-:W-:Y:S02]  /*0110*/  SHF.R.S32.HI R5, RZ, 0x4, R2 ;  /* 0x00000004ff057819 */ /* 0x000fe40000011402 */
[----:B------:R-:W-:Y:S01]  /*0120*/  LOP3.LUT R0, R2, 0xfffffff0, RZ, 0xc0, !PT ;  /* 0xfffffff002007812 */ /* 0x000fe200078ec0ff */
[----:B------:R-:W-:Y:S01]  /*0130*/  IMAD.SHL.U32 R6, R20, 0x40, RZ ;  /* 0x0000004014067824 */ /* 0x000fe200078e00ff */
[----:B------:R-:W-:-:S02]  /*0140*/  LOP3.LUT R3, R13, 0xfffffff8, RZ, 0xc0, !PT ;  /* 0xfffffff80d037812 */ /* 0x000fc400078ec0ff */
[----:B------:R-:W-:Y:S01]  /*0150*/  SHF.R.S32.HI R8, RZ, 0x2, R14 ;  /* 0x00000002ff087819 */ /* 0x000fe2000001140e */
[C---:B------:R-:W-:Y:S01]  /*0160*/  IMAD.IADD R0, R21.reuse, 0x1, -R0 ;  /* 0x0000000115007824 */ /* 0x040fe200078e0a00 */
[----:B------:R-:W-:Y:S01]  /*0170*/  SHF.R.S32.HI R4, RZ, 0x1f, R14 ;  /* 0x0000001fff047819 */ /* 0x000fe2000001140e */
[----:B------:R-:W-:Y:S01]  /*0180*/  IMAD.IADD R7, R21, 0x1, -R3 ;  /* 0x0000000115077824 */ /* 0x000fe200078e0a03 */
[----:B------:R-:W-:Y:S02]  /*0190*/  LEA.HI R2, R2, R5, RZ, 0x1 ;  /* 0x0000000502027211 */ /* 0x000fe400078f08ff */
[----:B------:R-:W-:Y:S01]  /*01a0*/  LEA.HI R3, R4, R8, RZ, 0x3 ;  /* 0x0000000804037211 */ /* 0x000fe200078f18ff */
[C---:B------:R-:W-:Y:S01]  /*01b0*/  IMAD.SHL.U32 R18, R7.reuse, 0x8, RZ ;  /* 0x0000000807127824 */ /* 0x040fe200078e00ff */
[----:B------:R-:W-:Y:S01]  /*01c0*/  LOP3.LUT R4, R2, 0xfffffffe, RZ, 0xc0, !PT ;  /* 0xfffffffe02047812 */ /* 0x000fe200078ec0ff */
[----:B------:R-:W-:Y:S01]  /*01d0*/  IMAD.SHL.U32 R9, R7, 0x40, RZ ;  /* 0x0000004007097824 */ /* 0x000fe200078e00ff */
[----:B------:R-:W-:-:S02]  /*01e0*/  LOP3.LUT R2, R6, 0x1c0, RZ, 0xc0, !PT ;  /* 0x000001c006027812 */ /* 0x000fc400078ec0ff */
[----:B------:R-:W-:Y:S01]  /*01f0*/  SHF.R.S32.HI R6, RZ, 0x1f, R0 ;  /* 0x0000001fff067819 */ /* 0x000fe20000011400 */
[----:B------:R-:W-:Y:S01]  /*0200*/  IMAD.IADD R249, R5, 0x1, -R4 ;  /* 0x0000000105f97824 */ /* 0x000fe200078e0a04 */
[----:B------:R-:W-:Y:S02]  /*0210*/  LOP3.LUT R3, R3, 0xfffffff8, RZ, 0xc0, !PT ;  /* 0xfffffff803037812 */ /* 0x000fe400078ec0ff */
[----:B------:R-:W-:Y:S02]  /*0220*/  LEA.HI R248, R6, R0, RZ, 0x3 ;  /* 0x0000000006f87211 */ /* 0x000fe400078f18ff */
[----:B------:R-:W-:Y:S01]  /*0230*/  LOP3.LUT R4, R2, 0x38, R18, 0xf8, !PT ;  /* 0x0000003802047812 */ /* 0x000fe200078ef812 */
[----:B------:R-:W-:Y:S01]  /*0240*/  IMAD.IADD R6, R8, 0x1, -R3 ;  /* 0x0000000108067824 */ /* 0x000fe200078e0a03 */
[----:B------:R-:W-:Y:S02]  /*0250*/  SHF.R.U32.HI R3, RZ, 0x3, R2 ;  /* 0x00000003ff037819 */ /* 0x000fe40000011602 */
[C---:B------:R-:W-:Y:S01]  /*0260*/  LOP3.LUT R2, R248.reuse, 0xfffffff8, RZ, 0xc0, !PT ;  /* 0xfffffff8f8027812 */ /* 0x040fe200078ec0ff */
[----:B------:R-:W-:Y:S01]  /*0270*/  IMAD.SHL.U32 R248, R248, 0x40, RZ ;  /* 0x00000040f8f87824 */ /* 0x000fe200078e00ff */
[----:B------:R-:W-:-:S02]  /*0280*/  LEA.HI R10, R12, R21, RZ, 0x5 ;  /* 0x000000150c0a7211 */ /* 0x000fc400078f28ff */
[----:B------:R-:W-:Y:S01]  /*0290*/  LOP3.LUT R8, R4, R3, RZ, 0x3c, !PT ;  /* 0x0000000304087212 */ /* 0x000fe200078e3cff */
[----:B------:R-:W-:Y:S01]  /*02a0*/  IMAD.IADD R5, R0, 0x1, -R2 ;  /* 0x0000000100057824 */ /* 0x000fe200078e0a02 */
[----:B------:R-:W-:Y:S02]  /*02b0*/  LOP3.LUT R2, R10, 0xffffffe0, RZ, 0xc0, !PT ;  /* 0xffffffe00a027812 */ /* 0x000fe400078ec0ff */
[----:B------:R-:W-:Y:S02]  /*02c0*/  LOP3.LUT R0, R9, 0x1c0, RZ, 0xc0, !PT ;  /* 0x000001c009007812 */ /* 0x000fe400078ec0ff */
[----:B------:R-:W-:Y:S01]  /*02d0*/  SHF.R.S32.HI R11, RZ, 0x5, R10 ;  /* 0x00000005ff0b7819 */ /* 0x000fe2000001140a */
[----:B------:R-:W-:Y:S01]  /*02e0*/  IMAD.IADD R17, R21, 0x1, -R2 ;  /* 0x0000000115117824 */ /* 0x000fe200078e0a02 */
[----:B------:R-:W-:Y:S02]  /*02f0*/  SHF.R.S32.HI R3, RZ, 0x1f, R10 ;  /* 0x0000001fff037819 */ /* 0x000fe4000001140a */
[----:B------:R-:W-:Y:S01]  /*0300*/  LOP3.LUT R4, R0, 0x8, R13, 0xf8, !PT ;  /* 0x0000000800047812 */ /* 0x000fe200078ef80d */
[----:B------:R-:W-:Y:S01]  /*0310*/  IMAD.MOV.U32 R13, RZ, RZ, 0x20 ;  /* 0x00000020ff0d7424 */ /* 0x000fe200078e00ff */
[----:B------:R-:W-:-:S02]  /*0320*/  SHF.R.U32.HI R2, RZ, 0x3, R0 ;  /* 0x00000003ff027819 */ /* 0x000fc40000011600 */
[----:B------:R-:W-:Y:S02]  /*0330*/  LEA.HI R9, R12, R21, RZ, 0x6 ;  /* 0x000000150c097211 */ /* 0x000fe400078f30ff */
[----:B------:R-:W-:Y:S02]  /*0340*/  LEA.HI R0, R3, R11, RZ, 0x3 ;  /* 0x0000000b03007211 */ /* 0x000fe400078f18ff */
[----:B------:R-:W-:Y:S02]  /*0350*/  SHF.R.S32.HI R3, RZ, 0x1f, R17 ;  /* 0x0000001fff037819 */ /* 0x000fe40000011411 */
[----:B------:R-:W-:Y:S01]  /*0360*/  LOP3.LUT R10, R4, R2, RZ, 0x3c, !PT ;  /* 0x00000002040a7212 */ /* 0x000fe200078e3cff */
[----:B------:R-:W-:Y:S01]  /*0370*/  IMAD.SHL.U32 R2, R9, 0x8, RZ ;  /* 0x0000000809027824 */ /* 0x000fe200078e00ff */
[----:B------:R-:W-:Y:S02]  /*0380*/  LOP3.LUT R0, R0, 0xffffff8, RZ, 0xc0, !PT ;  /* 0x0ffffff800007812 */ /* 0x000fe400078ec0ff */
[----:B------:R-:W-:-:S02]  /*0390*/  LEA.HI R9, R3, R17, RZ, 0x2 ;  /* 0x0000001103097211 */ /* 0x000fc400078f10ff */
[----:B------:R-:W-:Y:S02]  /*03a0*/  LOP3.LUT R3, R6, 0x1, RZ, 0xc0, !PT ;  /* 0x0000000106037812 */ /* 0x000fe400078ec0ff */
[----:B------:R-:W-:Y:S01]  /*03b0*/  LOP3.LUT R12, R8, 0x7ffffe00, R2, 0xf8, !PT ;  /* 0x7ffffe00080c7812 */ /* 0x000fe200078ef802 */
[----:B------:R-:W-:Y:S01]  /*03c0*/  IMAD.IADD R2, R11, 0x1, -R0 ;  /* 0x000000010b027824 */ /* 0x000fe200078e0a00 */
[----:B------:R-:W-:Y:S02]  /*03d0*/  SHF.R.S32.HI R0, RZ, 0x2, R9 ;  /* 0x00000002ff007819 */ /* 0x000fe40000011409 */
[----:B------:R-:W-:Y:S01]  /*03e0*/  ISETP.NE.U32.AND P4, PT, R3, 0x1, PT ;  /* 0x000000010300780c */ /* 0x000fe20003f85070 */
[C---:B------:R-:W-:Y:S01]  /*03f0*/  IMAD.SHL.U32 R3, R5.reuse, 0x40, RZ ;  /* 0x0000004005037824 */ /* 0x040fe200078e00ff */
[----:B------:R-:W-:Y:S01]  /*0400*/  LOP3.LUT R4, R14, 0xfffffffc, RZ, 0xc0, !PT ;  /* 0xfffffffc0e047812 */ /* 0x000fe200078ec0ff */
[----:B------:R-:W-:Y:S01]  /*0410*/  IMAD R16, R2, 0x10, R0 ;  /* 0x0000001002107824 */ /* 0x000fe200078e0200 */
[----:B------:R-:W-:Y:S01]  /*0420*/  LOP3.LUT P3, RZ, R5, 0x2, RZ, 0xc0, !PT ;  /* 0x0000000205ff7812 */ /* 0x000fe2000786c0ff */
[----:B------:R-:W-:Y:S01]  /*0430*/  IMAD.SHL.U32 R2, R249, 0x8, RZ ;  /* 0x00000008f9027824 */ /* 0x000fe200078e00ff */
[----:B------:R-:W-:Y:S01]  /*0440*/  LOP3.LUT R0, R3, 0x1c0, RZ, 0xc0, !PT ;  /* 0x000001c003007812 */ /* 0x000fe200078ec0ff */
[----:B------:R-:W-:Y:S01]  /*0450*/  IMAD.IADD R3, R21, 0x1, -R4 ;  /* 0x0000000115037824 */ /* 0x000fe200078e0a04 */
[----:B------:R-:W-:Y:S01]  /*0460*/  LOP3.LUT P0, RZ, R5, 0x4, RZ, 0xc0, !PT ;  /* 0x0000000405ff7812 */ /* 0x000fe2000780c0ff */
[----:B------:R-:W-:Y:S01]  /*0470*/  IMAD.SHL.U32 R4, R6, 0x40, RZ ;  /* 0x0000004006047824 */ /* 0x000fe200078e00ff */
[----:B------:R-:W-:Y:S01]  /*0480*/  LOP3.LUT R5, R0, 0x8, R2, 0xf8, !PT ;  /* 0x0000000800057812 */ /* 0x000fe200078ef802 */
[----:B------:R-:W-:Y:S01]  /*0490*/  STL [R1+0xf0], R16 ;  /* 0x0000f01001007387 */ /* 0x000fe20000100800 */
[----:B------:R-:W-:Y:S01]  /*04a0*/  SHF.R.U32.HI R2, RZ, 0x3, R0 ;  /* 0x00000003ff027819 */ /* 0x000fe20000011600 */
[----:B------:R-:W-:Y:S01]  /*04b0*/  IMAD R249, R249, 0x200, R10 ;  /* 0x00000200f9f97824 */ /* 0x000fe200078e020a */
[----:B------:R-:W-:Y:S01]  /*04c0*/  LEA.HI R0, R3, R3, RZ, 0x1 ;  /* 0x0000000303007211 */ /* 0x000fe200078f08ff */
[----:B------:R-:W-:Y:S01]  /*04d0*/  STL [R1+0xc0], R15 ;  /* 0x0000c00f01007387 */ /* 0x000fe20000100800 */
[----:B------:R-:W-:Y:S01]  /*04e0*/  LOP3.LUT R5, R5, R2, RZ, 0x3c, !PT ;  /* 0x0000000205057212 */ /* 0x000fe200078e3cff */
[----:B------:R-:W-:Y:S01]  /*04f0*/  IMAD.MOV.U32 R10, RZ, RZ, 0x40 ;  /* 0x00000040ff0a7424 */ /* 0x000fe200078e00ff */
[----:B------:R-:W-:-:S02]  /*0500*/  LOP3.LUT R0, R0, 0x1ffffffe, RZ, 0xc0, !PT ;  /* 0x1ffffffe00007812 */ /* 0x000fc400078ec0ff */
[----:B------:R-:W-:Y:S01]  /*0510*/  LOP3.LUT R2, R4, 0x1c0, RZ, 0xc0, !PT ;  /* 0x000001c004027812 */ /* 0x000fe200078ec0ff */
[----:B------:R-:W-:Y:S01]  /*0520*/  IMAD R4, R11, 0x200, R3 ;  /* 0x000002000b047824 */ /* 0x000fe200078e0203 */
[----:B------:R-:W-:Y:S01]  /*0530*/  R2P PR, R6, 0x6 ;  /* 0x0000000606007804 */ /* 0x000fe20000000000 */
[----:B------:R-:W-:Y:S01]  /*0540*/  IMAD.MOV.U32 R6, RZ, RZ, 0x10 ;  /* 0x00000010ff067424 */ /* 0x000fe200078e00ff */
[----:B------:R-:W-:Y:S01]  /*0550*/  LOP3.LUT R248, R5, 0x7ffffe00, R248, 0xf8, !PT ;  /* 0x7ffffe0005f87812 */ /* 0x000fe200078ef8f8 */
[----:B------:R-:W-:Y:S01]  /*0560*/  IMAD.IADD R8, R3, 0x1, -R0 ;  /* 0x0000000103087824 */ /* 0x000fe200078e0a00 */
[----:B------:R-:W-:Y:S02]  /*0570*/  LEA.HI R0, R2, R2, RZ, 0x1d ;  /* 0x0000000202007211 */ /* 0x000fe400078fe8ff */
[----:B------:R-:W-:Y:S02]  /*0580*/  SEL R2, R6, 0xfffffff0, !P3 ;  /* 0xfffffff006027807 */ /* 0x000fe40005800000 */
[----:B------:R-:W-:Y:S01]  /*0590*/  SHF.R.S32.HI R19, RZ, 0x1f, R18 ;  /* 0x0000001fff137819 */ /* 0x000fe20000011412 */
[----:B------:R-:W-:Y:S01]  /*05a0*/  IMAD.U32 R6, R4, 0x2, R0 ;  /* 0x0000000204067824 */ /* 0x000fe200078e0000 */
[----:B------:R-:W-:Y:S01]  /*05b0*/  IADD3 R5, R18, 0x40, RZ ;  /* 0x0000004012057810 */ /* 0x000fe20007ffe0ff */
[----:B------:R-:W-:Y:S01]  /*05c0*/  IMAD R0, R7, 0x20, R20 ;  /* 0x0000002007007824 */ /* 0x000fe200078e0214 */
[----:B------:R-:W-:-:S02]  /*05d0*/  SEL R3, R13, 0xffffffe0, !P0 ;  /* 0xffffffe00d037807 */ /* 0x000fc40004000000 */
[----:B------:R-:W-:Y:S02]  /*05e0*/  IADD3 R4, R18, 0x80, RZ ;  /* 0x0000008012047810 */ /* 0x000fe40007ffe0ff */
[----:B------:R1:W-:Y:S01]  /*05f0*/  STL [R1+0xe8], R0 ;  /* 0x0000e80001007387 */ /* 0x0003e20000100800 */
[----:B------:R-:W-:Y:S01]  /*0600*/  IMAD.IADD R3, R2, 0x1, R3 ;  /* 0x0000000102037824 */ /* 0x000fe200078e0203 */
[----:B------:R-:W-:Y:S02]  /*0610*/  IADD3 R2, R18, 0xc0, RZ ;  /* 0x000000c012027810 */ /* 0x000fe40007ffe0ff */
[----:B------:R-:W-:Y:S01]  /*0620*/  STL.64 [R1+0x90], R18 ;  /* 0x0000901201007387 */ /* 0x000fe20000100a00 */
[C---:B------:R-:W-:Y:S02]  /*0630*/  LOP3.LUT P5, RZ, R7.reuse, 0x4, RZ, 0xc0, !PT ;  /* 0x0000000407ff7812 */ /* 0x040fe400078ac0ff */
[----:B------:R-:W-:Y:S01]  /*0640*/  LOP3.LUT P6, RZ, R7, 0x2, RZ, 0xc0, !PT ;  /* 0x0000000207ff7812 */ /* 0x000fe200078cc0ff */
[----:B------:R2:W-:Y:S01]  /*0650*/  STL [R1+0x9c], R5 ;  /* 0x00009c0501007387 */ /* 0x0005e20000100800 */
[----:B------:R-:W-:-:S02]  /*0660*/  SEL R250, R10, 0xffffffc0, !P5 ;  /* 0xffffffc00afa7807 */ /* 0x000fc40006800000 */
[----:B------:R-:W-:Y:S01]  /*0670*/  LEA R249, R249, 0x10100, 0x1 ;  /* 0x00010100f9f97811 */ /* 0x000fe200078e08ff */
[----:B------:R3:W-:Y:S01]  /*0680*/  STL [R1+0x98], R4 ;  /* 0x0000980401007387 */ /* 0x0007e20000100800 */
[----:B------:R-:W-:-:S05]  /*0690*/  LEA R248, R248, 0x100, 0x1 ;  /* 0x00000100f8f87811 */ /* 0x000fca00078e08ff */
[----:B------:R-:W-:Y:S01]  /*06a0*/  IMAD R3, R3, 0x2, R248 ;  /* 0x0000000203037824 */ /* 0x000fe200078e02f8 */
[----:B-1----:R-:W-:Y:S02]  /*06b0*/  LOP3.LUT R0, R9, 0x7ffffffc, RZ, 0xc0, !PT ;  /* 0x7ffffffc09007812 */ /* 0x002fe400078ec0ff */
[C---:B------:R-:W-:Y:S02]  /*06c0*/  IADD3 R9, R249.reuse, 0x20, RZ ;  /* 0x00000020f9097810 */ /* 0x040fe40007ffe0ff */
[----:B------:R-:W-:Y:S01]  /*06d0*/  @P6 IADD3 R9, R249, -0x20, RZ ;  /* 0xffffffe0f9096810 */ /* 0x000fe20007ffe0ff */
[----:B------:R-:W-:Y:S01]  /*06e0*/  IMAD.IADD R0, R17, 0x1, -R0 ;  /* 0x0000000111007824 */ /* 0x000fe200078e0a00 */
[----:B--2---:R-:W-:-:S03]  /*06f0*/  SHF.R.S32.HI R5, RZ, 0x1f, R5 ;  /* 0x0000001fff057819 */ /* 0x004fc60000011405 */
[----:B------:R-:W-:Y:S02]  /*0700*/  IMAD.SHL.U32 R7, R0, 0x2, RZ ;  /* 0x0000000200077824 */ /* 0x000fe400078e00ff */
[----:B------:R-:W-:Y:S01]  /*0710*/  IMAD R0, R8, 0x8, R16 ;  /* 0x0000000808007824 */ /* 0x000fe200078e0210 */
[----:B---3--:R-:W-:Y:S01]  /*0720*/  SHF.R.S32.HI R4, RZ, 0x1f, R4 ;  /* 0x0000001fff047819 */ /* 0x008fe20000011404 */
[----:B------:R1:W-:Y:S04]  /*0730*/  STL [R1+0xbc], R5 ;  /* 0x0000bc0501007387 */ /* 0x0003e80000100800 */
[----:B------:R2:W-:Y:S04]  /*0740*/  STL [R1+0x88], R2 ;  /* 0x0000880201007387 */ /* 0x0005e80000100800 */
[----:B------:R3:W-:Y:S01]  /*0750*/  STL [R1+0xb8], R4 ;  /* 0x0000b80401007387 */ /* 0x0007e20000100800 */
[----:B-1----:R-:W-:-:S02]  /*0760*/  SEL R5, R13, 0xffffffe0, !P1 ;  /* 0xffffffe00d057807 */ /* 0x002fc40004800000 */
[----:B--2---:R-:W-:Y:S02]  /*0770*/  SHF.R.S32.HI R2, RZ, 0x1f, R2 ;  /* 0x0000001fff027819 */ /* 0x004fe40000011402 */
[----:B---3--:R-:W-:-:S03]  /*0780*/  SEL R4, R10, 0xffffffc0, !P2 ;  /* 0xffffffc00a047807 */ /* 0x008fc60005000000 */
[----:B------:R1:W-:Y:S02]  /*0790*/  STL [R1+0xb4], R2 ;  /* 0x0000b40201007387 */ /* 0x0003e40000100800 */
[----:B-1----:R-:W-:Y:S01]  /*07a0*/  IMAD.SHL.U32 R2, R12, 0x2, RZ ;  /* 0x000000020c027824 */ /* 0x002fe200078e00ff */
[----:B------:R-:W-:Y:S01]  /*07b0*/  LEA R12, R6, 0x80, 0x1 ;  /* 0x00000080060c7811 */ /* 0x000fe200078e08ff */
[----:B------:R-:W-:Y:S02]  /*07c0*/  IMAD.IADD R6, R249, 0x1, R250 ;  /* 0x00000001f9067824 */ /* 0x000fe400078e02fa */
[----:B------:R-:W-:Y:S01]  /*07d0*/  IMAD.IADD R250, R250, 0x1, R9 ;  /* 0x00000001fafa7824 */ /* 0x000fe200078e0209 */
[----:B------:R1:W-:Y:S01]  /*07e0*/  STL [R1+0x58], R2 ;  /* 0x0000580201007387 */ /* 0x0003e20000100800 */
[----:B------:R-:W-:-:S03]  /*07f0*/  IMAD.IADD R8, R12, 0x1, R4 ;  /* 0x000000010c087824 */ /* 0x000fc600078e0204 */
[----:B------:R2:W-:Y:S04]  /*0800*/  STL [R1+0xb0], R7 ;  /* 0x0000b00701007387 */ /* 0x0005e80000100800 */
[----:B------:R3:W-:Y:S04]  /*0810*/  STL [R1+0xac], R0 ;  /* 0x0000ac0001007387 */ /* 0x0007e80000100800 */
[----:B------:R-:W-:Y:S04]  /*0820*/  STL [R1+0xc4], R12 ;  /* 0x0000c40c01007387 */ /* 0x000fe80000100800 */
[----:B------:R4:W-:Y:S04]  /*0830*/  STL [R1], R6 ;  /* 0x0000000601007387 */ /* 0x0009e80000100800 */
[----:B------:R-:W-:Y:S04]  /*0840*/  STL [R1+0x8], R9 ;  /* 0x0000080901007387 */ /* 0x000fe80000100800 */
[----:B------:R5:W-:Y:S01]  /*0850*/  STL [R1+0xe0], R8 ;  /* 0x0000e00801007387 */ /* 0x000be20000100800 */
[----:B-1----:R-:W-:-:S02]  /*0860*/  SEL R2, R13, 0xffffffe0, !P3 ;  /* 0xffffffe00d027807 */ /* 0x002fc40005800000 */
[----:B--2---:R-:W-:-:S03]  /*0870*/  IADD3 R7, R12, -0x10, RZ ;  /* 0xfffffff00c077810 */ /* 0x004fc60007ffe0ff */
[----:B------:R-:W-:Y:S01]  /*0880*/  IMAD.IADD R252, R248, 0x1, R2 ;  /* 0x00000001f8fc7824 */ /* 0x000fe200078e0202 */
[----:B------:R-:W-:Y:S02]  /*0890*/  @P4 IADD3 R7, R12, 0x10, RZ ;  /* 0x000000100c074810 */ /* 0x000fe40007ffe0ff */
[----:B---3--:R-:W-:-:S05]  /*08a0*/  SEL R0, R10, 0xffffffc0, !P0 ;  /* 0xffffffc00a007807 */ /* 0x008fca0004000000 */
[----:B------:R-:W-:Y:S02]  /*08b0*/  IMAD.IADD R251, R248, 0x1, R0 ;  /* 0x00000001f8fb7824 */ /* 0x000fe400078e0200 */
[----:B----4-:R-:W-:-:S04]  /*08c0*/  IMAD.IADD R6, R12, 0x1, R5 ;  /* 0x000000010c067824 */ /* 0x010fc800078e0205 */
[----:B------:R-:W-:Y:S01]  /*08d0*/  IMAD.IADD R10, R6, 0x1, R4 ;  /* 0x00000001060a7824 */ /* 0x000fe200078e0204 */
[----:B------:R1:W-:Y:S01]  /*08e0*/  STL [R1+0xd0], R6 ;  /* 0x0000d00601007387 */ /* 0x0003e20000100800 */
[----:B-----5:R-:W-:-:S03]  /*08f0*/  IADD3 R8, R9, 0x800, RZ ;  /* 0x0000080009087810 */ /* 0x020fc60007ffe0ff */
[----:B------:R2:W-:Y:S04]  /*0900*/  STL [R1+0xdc], R10 ;  /* 0x0000dc0a01007387 */ /* 0x0005e80000100800 */
[----:B------:R-:W-:Y:S04]  /*0910*/  STL [R1+0xc8], R7 ;  /* 0x0000c80701007387 */ /* 0x000fe80000100800 */
[----:B------:R3:W-:Y:S01]  /*0920*/  STL [R1+0x44], R8 ;  /* 0x0000440801007387 */ /* 0x0007e20000100800 */
[C---:B-1----:R-:W-:Y:S02]  /*0930*/  IADD3 R6, R9.reuse, 0x1000, RZ ;  /* 0x0000100009067810 */ /* 0x042fe40007ffe0ff */
[----:B--2---:R-:W-:-:S03]  /*0940*/  IADD3 R10, R9, 0x1800, RZ ;  /* 0x00001800090a7810 */ /* 0x004fc60007ffe0ff */
[----:B------:R1:W-:Y:S04]  /*0950*/  STL [R1+0x40], R6 ;  /* 0x0000400601007387 */ /* 0x0003e80000100800 */
[----:B------:R2:W-:Y:S01]  /*0960*/  STL [R1+0x3c], R10 ;  /* 0x00003c0a01007387 */ /* 0x0005e20000100800 */
[----:B---3--:R-:W-:-:S05]  /*0970*/  IADD3 R8, R9, 0x2000, RZ ;  /* 0x0000200009087810 */ /* 0x008fca0007ffe0ff */
        /* <DEDUP_REMOVED lines=16> */
[----:B------:R-:W-:Y:S01]  /*0a80*/  STL [R1+0x18], R10 ;  /* 0x0000180a01007387 */ /* 0x000fe20000100800 */
[----:B---3--:R-:W-:-:S05]  /*0a90*/  IADD3 R8, R9, 0x6800, RZ ;  /* 0x0000680009087810 */ /* 0x008fca0007ffe0ff */
[----:B------:R2:W-:Y:S01]  /*0aa0*/  STL [R1+0x14], R8 ;  /* 0x0000140801007387 */ /* 0x0005e20000100800 */
[----:B-1----:R-:W-:-:S05]  /*0ab0*/  IADD3 R6, R9, 0x7000, RZ ;  /* 0x0000700009067810 */ /* 0x002fca0007ffe0ff */
[----:B------:R1:W-:Y:S01]  /*0ac0*/  STL [R1+0x10], R6 ;  /* 0x0000100601007387 */ /* 0x0003e20000100800 */
[----:B--2---:R-:W-:-:S05]  /*0ad0*/  IADD3 R8, R9, 0x7800, RZ ;  /* 0x0000780009087810 */ /* 0x004fca0007ffe0ff */
[----:B------:R-:W-:Y:S01]  /*0ae0*/  STL [R1+0xc], R8 ;  /* 0x00000c0801007387 */ /* 0x000fe20000100800 */
[--C-:B-1----:R-:W-:Y:S02]  /*0af0*/  IMAD.IADD R6, R5, 0x1, R7.reuse ;  /* 0x0000000105067824 */ /* 0x102fe400078e0207 */
[----:B------:R-:W-:Y:S02]  /*0b00*/  IMAD.IADD R7, R4, 0x1, R7 ;  /* 0x0000000104077824 */ /* 0x000fe400078e0207 */
[----:B------:R-:W-:Y:S02]  /*0b10*/  IMAD R5, R11, 0x800, R248 ;  /* 0x000008000b057824 */ /* 0x000fe400078e02f8 */
[----:B------:R-:W-:Y:S01]  /*0b20*/  IMAD.IADD R4, R6, 0x1, R4 ;  /* 0x0000000106047824 */ /* 0x000fe200078e0204 */
[----:B------:R1:W-:Y:S04]  /*0b30*/  STL [R1+0xd8], R7 ;  /* 0x0000d80701007387 */ /* 0x0003e80000100800 */
[----:B------:R-:W-:Y:S04]  /*0b40*/  STL [R1+0xcc], R6 ;  /* 0x0000cc0601007387 */ /* 0x000fe80000100800 */
[----:B------:R2:W-:Y:S01]  /*0b50*/  STL [R1+0x48], R3 ;  /* 0x0000480301007387 */ /* 0x0005e20000100800 */
[----:B-1----:R-:W-:-:S05]  /*0b60*/  IADD3 R7, R0, R248, R2 ;  /* 0x000000f800077210 */ /* 0x002fca0007ffe002 */
[----:B------:R1:W-:Y:S01]  /*0b70*/  STL [R1+0x4], R7 ;  /* 0x0000040701007387 */ /* 0x0003e20000100800 */
[----:B--2---:R-:W-:-:S03]  /*0b80*/  IMAD.IADD R3, R2, 0x1, R5 ;  /* 0x0000000102037824 */ /* 0x004fc600078e0205 */
[----:B------:R1:W-:Y:S01]  /*0b90*/  STL [R1+0xd4], R4 ;  /* 0x0000d40401007387 */ /* 0x0003e20000100800 */
[C---:B------:R-:W-:Y:S02]  /*0ba0*/  IMAD.IADD R2, R0.reuse, 0x1, R5 ;  /* 0x0000000100027824 */ /* 0x040fe400078e0205 */
[----:B------:R-:W-:Y:S01]  /*0bb0*/  IMAD.IADD R0, R0, 0x1, R3 ;  /* 0x0000000100007824 */ /* 0x000fe200078e0203 */
[----:B------:R1:W-:Y:S04]  /*0bc0*/  STL [R1+0x4c], R3 ;  /* 0x00004c0301007387 */ /* 0x0003e80000100800 */
[----:B------:R1:W-:Y:S04]  /*0bd0*/  STL [R1+0x54], R2 ;  /* 0x0000540201007387 */ /* 0x0003e80000100800 */
[----:B------:R1:W-:Y:S02]  /*0be0*/  STL [R1+0x50], R0 ;  /* 0x0000500001007387 */ /* 0x0003e40000100800 */
.L_x_511:
[----:B-1----:R-:W2:Y:S01]  /*0bf0*/  LDL R4, [R1+0xc0] ;  /* 0x0000c00001047983 */ /* 0x002ea20000100800 */
[----:B------:R-:W-:Y:S01]  /*0c00*/  IMAD.MOV.U32 R0, RZ, RZ, c[0x0][0x560] ;  /* 0x00015800ff007624 */ /* 0x000fe200078e00ff */
[----:B------:R-:W-:Y:S01]  /*0c10*/  YIELD ;  /* 0x0000000000007946 */ /* 0x000fe20003800000 */
[----:B------:R-:W-:Y:S03]  /*0c20*/  BSSY B0, `(.L_x_470) ;  /* 0x0000016000007945 */ /* 0x000fe60003800000 */
[----:B------:R-:W-:-:S13]  /*0c30*/  ISETP.NE.AND P0, PT, R0, 0x1, PT ;  /* 0x000000010000780c */ /* 0x000fda0003f05270 */
[----:B--2---:R-:W-:Y:S01]  /*0c40*/  @P0 IMAD.HI.U32 R0, R4, c[0x0][0x564], RZ ;  /* 0x0001590004000a27 */ /* 0x004fe200078e00ff */
[----:B------:R-:W-:-:S04]  /*0c50*/  MOV R3, R4 ;  /* 0x0000000400037202 */ /* 0x000fc80000000f00 */
[----:B------:R-:W-:-:S04]  /*0c60*/  @P0 SHF.R.U32.HI R3, RZ, c[0x0][0x568], R0 ;  /* 0x00015a00ff030a19 */ /* 0x000fc80000011600 */
[----:B------:R-:W-:Y:S01]  /*0c70*/  ISETP.GE.AND P0, PT, R3, c[0x0][0x578], PT ;  /* 0x00015e0003007a0c */ /* 0x000fe20003f06270 */
[----:B------:R-:W-:-:S04]  /*0c80*/  IMAD.MOV R2, RZ, RZ, -R3 ;  /* 0x000000ffff027224 */ /* 0x000fc800078e0a03 */
[----:B------:R-:W-:-:S08]  /*0c90*/  IMAD R2, R2, c[0x0][0x560], R4 ;  /* 0x0001580002027a24 */ /* 0x000fd000078e0204 */
[----:B------:R-:W-:Y:S05]  /*0ca0*/  @!P0 BRA `(.L_x_471) ;  /* 0x0000007000008947 */ /* 0x000fea0003800000 */
[----:B------:R-:W-:-:S04]  /*0cb0*/  MOV R0, c[0x0][0x56c] ;  /* 0x00015b0000007a02 */ /* 0x000fc80000000f00 */
[----:B------:R-:W-:Y:S02]  /*0cc0*/  ISETP.NE.AND P0, PT, R0, 0x1, PT ;  /* 0x000000010000780c */ /* 0x000fe40003f05270 */
[----:B------:R-:W-:-:S11]  /*0cd0*/  MOV R0, R2 ;  /* 0x0000000200007202 */ /* 0x000fd60000000f00 */
[----:B------:R-:W-:-:S05]  /*0ce0*/  @P0 IMAD.HI.U32 R4, R2, c[0x0][0x570], RZ ;  /* 0x00015c0002040a27 */ /* 0x000fca00078e00ff */
[----:B------:R-:W-:-:S05]  /*0cf0*/  @P0 SHF.R.U32.HI R0, RZ, c[0x0][0x574], R4 ;  /* 0x00015d00ff000a19 */ /* 0x000fca0000011604 */
[----:B------:R-:W-:Y:S01]  /*0d00*/  IMAD R4, R0, c[0x0][0x56c], RZ ;  /* 0x00015b0000047a24 */ /* 0x000fe200078e02ff */
[----:B------:R-:W-:Y:S05]  /*0d10*/  BRA `(.L_x_472) ;  /* 0x0000006000007947 */ /* 0x000fea0003800000 */
.L_x_471:
[----:B------:R-:W-:-:S04]  /*0d20*/  MOV R0, c[0x0][0x554] ;  /* 0x0001550000007a02 */ /* 0x000fc80000000f00 */
[----:B------:R-:W-:Y:S02]  /*0d30*/  ISETP.NE.AND P0, PT, R0, 0x1, PT ;  /* 0x000000010000780c */ /* 0x000fe40003f05270 */
[----:B------:R-:W-:-:S11]  /*0d40*/  MOV R0, R2 ;  /* 0x0000000200007202 */ /* 0x000fd60000000f00 */
[----:B------:R-:W-:-:S05]  /*0d50*/  @P0 IMAD.HI.U32 R4, R2, c[0x0][0x558], RZ ;  /* 0x0001560002040a27 */ /* 0x000fca00078e00ff */
[----:B------:R-:W-:-:S05]  /*0d60*/  @P0 SHF.R.U32.HI R0, RZ, c[0x0][0x55c], R4 ;  /* 0x00015700ff000a19 */ /* 0x000fca0000011604 */
[----:B------:R-:W-:Y:S02]  /*0d70*/  IMAD R4, R0, c[0x0][0x554], RZ ;  /* 0x0001550000047a24 */ /* 0x000fe400078e02ff */
.L_x_472:
[----:B------:R-:W-:Y:S05]  /*0d80*/  BSYNC B0 ;  /* 0x0000000000007941 */ /* 0x000fea0003800000 */
.L_x_470:
[----:B------:R-:W2:Y:S01]  /*0d90*/  LDL.LU R6, [R1+0xe4] ;  /* 0x0000e40001067983 */ /* 0x000ea20000300800 */
[----:B------:R-:W-:Y:S01]  /*0da0*/  IMAD.MOV.U32 R87, RZ, RZ, c[0x0][0x2c4] ;  /* 0x0000b100ff577624 */ /* 0x000fe200078e00ff */
[----:B------:R-:W-:Y:S01]  /*0db0*/  LOP3.LUT R0, RZ, R0, RZ, 0x33, !PT ;  /* 0x00000000ff007212 */ /* 0x000fe200078e33ff */
[----:B------:R-:W-:Y:S01]  /*0dc0*/  IMAD.MOV.U32 R5, RZ, RZ, c[0x0][0x548] ;  /* 0x00015200ff057624 */ /* 0x000fe200078e00ff */
[----:B------:R-:W-:Y:S01]  /*0dd0*/  ULDC UR5, c[0x0][0x1d0] ;  /* 0x0000740000057ab9 */ /* 0x000fe20000000800 */
[----:B------:R-:W-:Y:S01]  /*0de0*/  IMAD.IADD R2, R2, 0x1, -R4 ;  /* 0x0000000102027824 */ /* 0x000fe200078e0a04 */
[----:B------:R-:W-:Y:S01]  /*0df0*/  IADD3 R0, R0, c[0x0][0x53c], RZ ;  /* 0x00014f0000007a10 */ /* 0x000fe20007ffe0ff */
[----:B------:R-:W-:Y:S01]  /*0e00*/  UIADD3 UR5, UR5, 0x3f, URZ ;  /* 0x0000003f05057890 */ /* 0x000fe2000fffe03f */
[----:B------:R-:W-:Y:S01]  /*0e10*/  ISETP.NE.AND P1, PT, R87, 0x1, PT ;  /* 0x000000015700780c */ /* 0x000fe20003f25270 */
[----:B------:R-:W-:Y:S01]  /*0e20*/  IMAD R2, R3, c[0x0][0x554], R2 ;  /* 0x0001550003027a24 */ /* 0x000fe200078e0202 */
[----:B------:R-:W-:Y:S01]  /*0e30*/  ISETP.NE.AND P0, PT, R5, 0x1, PT ;  /* 0x000000010500780c */ /* 0x000fe20003f05270 */
[----:B------:R-:W-:Y:S01]  /*0e40*/  IMAD.MOV.U32 R5, RZ, RZ, 0x40 ;  /* 0x00000040ff057424 */ /* 0x000fe200078e00ff */
[----:B------:R-:W-:Y:S01]  /*0e50*/  SHF.L.U32 R55, R0, 0x7, RZ ;  /* 0x0000000700377819 */ /* 0x000fe200000006ff */
[----:B------:R-:W-:Y:S01]  /*0e60*/  USHF.R.S32.HI UR4, URZ, 0x1f, UR5 ;  /* 0x0000001f3f047899 */ /* 0x000fe20008011405 */
[----:B------:R-:W-:Y:S01]  /*0e70*/  MOV R52, R2 ;  /* 0x0000000200347202 */ /* 0x000fe20000000f00 */
[----:B------:R-:W-:Y:S01]  /*0e80*/  CS2R R130, SRZ ;  /* 0x0000000000827805 */ /* 0x000fe2000001ff00 */
[----:B------:R-:W-:Y:S01]  /*0e90*/  IADD3 R0, R55, 0x7f, RZ ;  /* 0x0000007f37007810 */ /* 0x000fe20007ffe0ff */
[----:B------:R-:W-:Y:S01]  /*0ea0*/  ULEA.HI UR4, UR4, UR5, URZ, 0x6 ;  /* 0x0000000504047291 */ /* 0x000fe2000f8f303f */
[----:B------:R-:W-:Y:S01]  /*0eb0*/  STL [R1+0xa0], R55 ;  /* 0x0000a03701007387 */ /* 0x000fe20000100800 */
[----:B------:R-:W-:Y:S01]  /*0ec0*/  CS2R R128, SRZ ;  /* 0x0000000000807805 */ /* 0x000fe2000001ff00 */
[----:B------:R-:W-:Y:S01]  /*0ed0*/  CS2R R126, SRZ ;  /* 0x00000000007e7805 */ /* 0x000fe2000001ff00 */
[----:B------:R-:W-:Y:S01]  /*0ee0*/  @P1 IMAD.HI.U32 R3, R0, c[0x0][0x2c8], RZ ;  /* 0x0000b20000031a27 */ /* 0x000fe200078e00ff */
[----:B------:R-:W-:Y:S01]  /*0ef0*/  USHF.R.S32.HI UR4, URZ, 0x6, UR4 ;  /* 0x000000063f047899 */ /* 0x000fe20008011404 */
[----:B------:R-:W-:Y:S01]  /*0f00*/  CS2R R124, SRZ ;  /* 0x00000000007c7805 */ /* 0x000fe2000001ff00 */
[----:B------:R-:W-:Y:S01]  /*0f10*/  CS2R R120, SRZ ;  /* 0x0000000000787805 */ /* 0x000fe2000001ff00 */
[----:B------:R-:W-:Y:S01]  /*0f20*/  @P0 IMAD.HI.U32 R4, R2, c[0x0][0x54c], RZ ;  /* 0x0001530002040a27 */ /* 0x000fe200078e00ff */
[----:B------:R-:W-:Y:S01]  /*0f30*/  @P1 SHF.R.U32.HI R0, RZ, c[0x0][0x2cc], R3 ;  /* 0x0000b300ff001a19 */ /* 0x000fe20000011603 */
[----:B------:R-:W-:Y:S01]  /*0f40*/  CS2R R116, SRZ ;  /* 0x0000000000747805 */ /* 0x000fe2000001ff00 */
[----:B------:R-:W-:Y:S01]  /*0f50*/  IADD3 R3, R5, -c[0x0][0x168], RZ ;  /* 0x80005a0005037a10 */ /* 0x000fe20007ffe0ff */
[----:B------:R-:W-:Y:S01]  /*0f60*/  IMAD.MOV.U32 R122, RZ, RZ, RZ ;  /* 0x000000ffff7a7224 */ /* 0x000fe200078e00ff */
[----:B------:R-:W-:Y:S01]  /*0f70*/  @P0 SHF.R.U32.HI R52, RZ, c[0x0][0x550], R4 ;  /* 0x00015400ff340a19 */ /* 0x000fe20000011604 */
[----:B------:R-:W-:Y:S01]  /*0f80*/  CS2R R8, SRZ ;  /* 0x0000000000087805 */ /* 0x000fe2000001ff00 */
[----:B------:R-:W-:Y:S01]  /*0f90*/  IADD3 R0, R0, c[0x0][0x1d0], R3 ;  /* 0x0000740000007a10 */ /* 0x000fe20007ffe003 */
[----:B------:R-:W-:Y:S01]  /*0fa0*/  IMAD.MOV.U32 R114, RZ, RZ, RZ ;  /* 0x000000ffff727224 */ /* 0x000fe200078e00ff */
[----:B------:R-:W-:Y:S01]  /*0fb0*/  MOV R118, RZ ;  /* 0x000000ff00767202 */ /* 0x000fe20000000f00 */
[----:B------:R-:W-:Y:S01]  /*0fc0*/  IMAD.MOV R3, RZ, RZ, -R52 ;  /* 0x000000ffff037224 */ /* 0x000fe200078e0a34 */
[----:B------:R-:W-:Y:S01]  /*0fd0*/  SHF.R.S32.HI R4, RZ, 0x1f, R0 ;  /* 0x0000001fff047819 */ /* 0x000fe20000011400 */
[----:B------:R-:W-:Y:S01]  /*0fe0*/  CS2R R112, SRZ ;  /* 0x0000000000707805 */ /* 0x000fe2000001ff00 */
[----:B------:R-:W-:Y:S01]  /*0ff0*/  CS2R R10, SRZ ;  /* 0x00000000000a7805 */ /* 0x000fe2000001ff00 */
[----:B------:R-:W-:Y:S01]  /*1000*/  IMAD R54, R3, c[0x0][0x548], R2 ;  /* 0x0001520003367a24 */ /* 0x000fe200078e0202 */
[----:B------:R-:W-:Y:S01]  /*1010*/  LEA.HI R2, R4, R0, RZ, 0x6 ;  /* 0x0000000004027211 */ /* 0x000fe200078f30ff */
[----:B------:R-:W-:Y:S01]  /*1020*/  IMAD.MOV.U32 R110, RZ, RZ, RZ ;  /* 0x000000ffff6e7224 */ /* 0x000fe200078e00ff */
[----:B------:R-:W-:Y:S01]  /*1030*/  PRMT R0, RZ, 0x7610, R0 ;  /* 0x00007610ff007816 */ /* 0x000fe20000000000 */
[----:B------:R-:W-:Y:S01]  /*1040*/  CS2R R4, SRZ ;  /* 0x0000000000047805 */ /* 0x000fe2000001ff00 */
[----:B------:R-:W-:Y:S01]  /*1050*/  SHF.R.S32.HI R2, RZ, 0x6, R2 ;  /* 0x00000006ff027819 */ /* 0x000fe20000011402 */
[----:B------:R-:W-:Y:S01]  /*1060*/  CS2R R108, SRZ ;  /* 0x00000000006c7805 */ /* 0x000fe2000001ff00 */
[----:B------:R-:W-:Y:S01]  /*1070*/  CS2R R12, SRZ ;  /* 0x00000000000c7805 */ /* 0x000fe2000001ff00 */
[----:B------:R-:W-:Y:S01]  /*1080*/  MOV R106, RZ ;  /* 0x000000ff006a7202 */ /* 0x000fe20000000f00 */
[----:B------:R-:W-:Y:S01]  /*1090*/  CS2R R104, SRZ ;  /* 0x0000000000687805 */ /* 0x000fe2000001ff00 */
[----:B------:R-:W-:Y:S01]  /*10a0*/  IMNMX R48, R2, UR4, PT ;  /* 0x0000000402307c17 */ /* 0x000fe2000b800200 */
[----:B------:R-:W-:Y:S01]  /*10b0*/  CS2R R14, SRZ ;  /* 0x00000000000e7805 */ /* 0x000fe2000001ff00 */
[----:B------:R-:W-:Y:S01]  /*10c0*/  IMAD.MOV.U32 R102, RZ, RZ, RZ ;  /* 0x000000ffff667224 */ /* 0x000fe200078e00ff */
[----:B------:R-:W-:Y:S01]  /*10d0*/  CS2R R100, SRZ ;  /* 0x0000000000647805 */ /* 0x000fe2000001ff00 */
[----:B------:R-:W-:Y:S01]  /*10e0*/  ISETP.GE.AND P0, PT, R48, 0x1, PT ;  /* 0x000000013000780c */ /* 0x000fe20003f06270 */
        /* <DEDUP_REMOVED lines=10> */
[----:B------:R-:W-:Y:S01]  /*1190*/  IMAD.MOV.U32 R86, RZ, RZ, RZ ;  /* 0x000000ffff567224 */ /* 0x000fe200078e00ff */
[----:B------:R-:W-:Y:S01]  /*11a0*/  CS2R R24, SRZ ;  /* 0x0000000000187805 */ /* 0x000fe2000001ff00 */
[----:B------:R-:W-:Y:S01]  /*11b0*/  MOV R84, RZ ;  /* 0x000000ff00547202 */ /* 0x000fe20000000f00 */
[----:B------:R-:W-:Y:S01]  /*11c0*/  IMAD.MOV.U32 R82, RZ, RZ, RZ ;  /* 0x000000ffff527224 */ /* 0x000fe200078e00ff */
[----:B------:R-:W-:Y:S01]  /*11d0*/  CS2R R26, SRZ ;  /* 0x00000000001a7805 */ /* 0x000fe2000001ff00 */
[----:B------:R-:W-:Y:S01]  /*11e0*/  IMAD.MOV.U32 R80, RZ, RZ, RZ ;  /* 0x000000ffff507224 */ /* 0x000fe200078e00ff */
[----:B------:R-:W-:Y:S01]  /*11f0*/  MOV R78, RZ ;  /* 0x000000ff004e7202 */ /* 0x000fe20000000f00 */
[----:B------:R-:W-:Y:S01]  /*1200*/  CS2R R28, SRZ ;  /* 0x00000000001c7805 */ /* 0x000fe2000001ff00 */
[----:B------:R-:W-:Y:S01]  /*1210*/  IMAD.MOV.U32 R76, RZ, RZ, RZ ;  /* 0x000000ffff4c7224 */ /* 0x000fe200078e00ff */
[----:B------:R-:W-:Y:S01]  /*1220*/  CS2R R30, SRZ ;  /* 0x00000000001e7805 */ /* 0x000fe2000001ff00 */
[----:B------:R-:W-:Y:S01]  /*1230*/  IMAD.MOV.U32 R74, RZ, RZ, RZ ;  /* 0x000000ffff4a7224 */ /* 0x000fe200078e00ff */
[----:B------:R-:W-:Y:S01]  /*1240*/  MOV R72, RZ ;  /* 0x000000ff00487202 */ /* 0x000fe20000000f00 */
[----:B------:R-:W-:Y:S01]  /*1250*/  IMAD.MOV.U32 R70, RZ, RZ, RZ ;  /* 0x000000ffff467224 */ /* 0x000fe200078e00ff */
        /* <DEDUP_REMOVED lines=15> */
[----:B------:R-:W-:Y:S01]  /*1350*/  IMAD.MOV.U32 R166, RZ, RZ, RZ ;  /* 0x000000ffffa67224 */ /* 0x000fe200078e00ff */
[----:B------:R-:W-:Y:S01]  /*1360*/  CS2R R162, SRZ ;  /* 0x0000000000a27805 */ /* 0x000fe2000001ff00 */
[----:B------:R-:W-:Y:S01]  /*1370*/  CS2R R160, SRZ ;  /* 0x0000000000a07805 */ /* 0x000fe2000001ff00 */
[----:B------:R-:W-:Y:S01]  /*1380*/  MOV R53, RZ ;  /* 0x000000ff00357202 */ /* 0x000fe20000000f00 */
[----:B------:R-:W-:Y:S01]  /*1390*/  IMAD.MOV.U32 R158, RZ, RZ, RZ ;  /* 0x000000ffff9e7224 */ /* 0x000fe200078e00ff */
        /* <DEDUP_REMOVED lines=14> */
[----:B------:R-:W-:-:S02]  /*1480*/  MOV R174, RZ ;  /* 0x000000ff00ae7202 */ /* 0x000fc40000000f00 */
[----:B--2---:R-:W-:-:S04]  /*1490*/  LOP3.LUT R6, R6, 0xffffffef, RZ, 0xc0, !PT ;  /* 0xffffffef06067812 */ /* 0x004fc800078ec0ff */
[----:B------:R-:W-:-:S05]  /*14a0*/  @P1 LOP3.LUT R6, R6, 0x10, RZ, 0xfc, !PT ;  /* 0x0000001006061812 */ /* 0x000fca00078efcff */
[----:B------:R1:W-:Y:S04]  /*14b0*/  STL [R1+0xe4], R6 ;  /* 0x0000e40601007387 */ /* 0x0003e80000100800 */
[----:B------:R2:W-:Y:S04]  /*14c0*/  STL [R1+0xa8], R52 ;  /* 0x0000a83401007387 */ /* 0x0005e80000100800 */
[----:B------:R2:W-:Y:S01]  /*14d0*/  STL [R1+0xa4], R54 ;  /* 0x0000a43601007387 */ /* 0x0005e20000100800 */
[----:B-1----:R-:W-:Y:S01]  /*14e0*/  CS2R R6, SRZ ;  /* 0x0000000000067805 */ /* 0x002fe2000001ff00 */
[----:B------:R-:W-:Y:S05]  /*14f0*/  @!P0 BRA `(.L_x_473) ;  /* 0x0000d17000008947 */ /* 0x000fea0003800000 */
[----:B------:R-:W-:Y:S01]  /*1500*/  ISETP.NE.U32.AND P0, PT, RZ, c[0x0][0x340], PT ;  /* 0x0000d000ff007a0c */ /* 0x000fe20003f05070 */
[----:B------:R-:W3:Y:S03]  /*1510*/  LDL.64 R50, [R1+0x90] ;  /* 0x0000900001327983 */ /* 0x000ee60000100a00 */
[----:B------:R-:W-:Y:S01]  /*1520*/  ISETP.NE.AND.EX P0, PT, RZ, c[0x0][0x344], PT, P0 ;  /* 0x0000d100ff007a0c */ /* 0x000fe20003f05300 */
[----:B------:R-:W4:Y:S04]  /*1530*/  LDL R47, [R1+0x9c] ;  /* 0x00009c00012f7983 */ /* 0x000f280000100800 */
[----:B------:R-:W5:Y:S04]  /*1540*/  LDL R31, [R1+0x88] ;  /* 0x00008800011f7983 */ /* 0x000f680000100800 */
[----:B--2---:R-:W2:Y:S04]  /*1550*/  LDL R30, [R1+0x98] ;  /* 0x00009800011e7983 */ /* 0x004ea80000100800 */
[----:B------:R-:W-:Y:S01]  /*1560*/  @P0 MOV R2, 0x4 ;  /* 0x0000000400020802 */ /* 0x000fe20000000f00 */
[----:B------:R-:W1:Y:S04]  /*1570*/  S2R R56, SR_TID.X ;  /* 0x0000000000387919 */ /* 0x000e680000002100 */
[----:B------:R-:W-:-:S05]  /*1580*/  @P0 IMAD.WIDE R2, R52, R2, c[0x0][0x340] ;  /* 0x0000d00034020625 */ /* 0x000fca00078e0202 */
[----:B------:R3:W2:Y:S01]  /*1590*/  @P0 LDG.E R9, [R2.64] ;  /* 0x0000000602090981 */ /* 0x0006a2000c1e1900 */
[----:B-1----:R-:W-:-:S04]  /*15a0*/  SHF.R.S32.HI R46, RZ, 0x1f, R56 ;  /* 0x0000001fff2e7819 */ /* 0x002fc80000011438 */
[----:B------:R-:W-:-:S04]  /*15b0*/  LEA.HI R46, R46, R56, RZ, 0x3 ;  /* 0x000000382e2e7211 */ /* 0x000fc800078f18ff */
[----:B------:R-:W-:-:S04]  /*15c0*/  SHF.R.S32.HI R46, RZ, 0x3, R46 ;  /* 0x00000003ff2e7819 */ /* 0x000fc8000001142e */
[----:B------:R-:W-:-:S05]  /*15d0*/  SHF.R.S32.HI R6, RZ, 0x1f, R46 ;  /* 0x0000001fff067819 */ /* 0x000fca000001142e */
[C---:B------:R-:W-:Y:S02]  /*15e0*/  IMAD R0, R6.reuse, c[0x0][0x1e0], RZ ;  /* 0x0000780006007a24 */ /* 0x040fe400078e02ff */
[----:B------:R-:W-:Y:S02]  /*15f0*/  IMAD R6, R6, c[0x0][0x208], RZ ;  /* 0x0000820006067a24 */ /* 0x000fe400078e02ff */
[----:B------:R-:W-:Y:S01]  /*1600*/  IMAD R0, R46, c[0x0][0x1e4], R0 ;  /* 0x000079002e007a24 */ /* 0x000fe200078e0200 */
[----:B------:R-:W-:-:S05]  /*1610*/  SHF.R.S32.HI R13, RZ, 0x1f, R54 ;  /* 0x0000001fff0d7819 */ /* 0x000fca0000011436 */
[----:B------:R-:W-:-:S04]  /*1620*/  IMAD R8, R13, c[0x0][0x210], RZ ;  /* 0x000084000d087a24 */ /* 0x000fc800078e02ff */
[----:B------:R-:W-:Y:S01]  /*1630*/  IMAD R8, R54, c[0x0][0x214], R8 ;  /* 0x0000850036087a24 */ /* 0x000fe200078e0208 */
[----:B------:R-:W-:Y:S01]  /*1640*/  WARPSYNC 0xffffffff ;  /* 0xffffffff00007948 */ /* 0x000fe20003800000 */
[----:B---3--:R-:W-:-:S04]  /*1650*/  IMAD.WIDE.U32 R4, R46, c[0x0][0x1e0], R50 ;  /* 0x000078002e047a25 */ /* 0x008fc800078e0032 */
[----:B------:R-:W-:Y:S01]  /*1660*/  IMAD.WIDE.U32 R2, R46, c[0x0][0x208], R50 ;  /* 0x000082002e027a25 */ /* 0x000fe200078e0032 */
[----:B------:R-:W-:-:S03]  /*1670*/  IADD3 R5, R5, R0, RZ ;  /* 0x0000000005057210 */ /* 0x000fc60007ffe0ff */
[----:B------:R-:W-:Y:S02]  /*1680*/  IMAD R0, R46, c[0x0][0x20c], R6 ;  /* 0x000083002e007a24 */ /* 0x000fe400078e0206 */
[----:B------:R-:W-:Y:S02]  /*1690*/  IMAD R6, R13, c[0x0][0x1e8], RZ ;  /* 0x00007a000d067a24 */ /* 0x000fe400078e02ff */
[----:B------:R-:W-:Y:S02]  /*16a0*/  IMAD.IADD R3, R3, 0x1, R0 ;  /* 0x0000000103037824 */ /* 0x000fe400078e0200 */
[C---:B------:R-:W-:Y:S02]  /*16b0*/  IMAD R6, R54.reuse, c[0x0][0x1ec], R6 ;  /* 0x00007b0036067a24 */ /* 0x040fe400078e0206 */
[----:B------:R-:W-:Y:S01]  /*16c0*/  IMAD.WIDE.U32 R4, R54, c[0x0][0x1e8], R4 ;  /* 0x00007a0036047a25 */ /* 0x000fe200078e0004 */
[----:B----4-:R-:W-:-:S03]  /*16d0*/  ISETP.GE.AND P5, PT, R47, c[0x0][0x1d4], PT ;  /* 0x000075002f007a0c */ /* 0x010fc60003fa6270 */
[----:B------:R-:W-:Y:S01]  /*16e0*/  IMAD.WIDE.U32 R2, R54, c[0x0][0x210], R2 ;  /* 0x0000840036027a25 */ /* 0x000fe200078e0002 */
[----:B------:R-:W-:-:S03]  /*16f0*/  ISETP.GE.AND P6, PT, R50, c[0x0][0x1d4], PT ;  /* 0x0000750032007a0c */ /* 0x000fc60003fc6270 */
[----:B------:R-:W-:Y:S01]  /*1700*/  IMAD.IADD R7, R5, 0x1, R6 ;  /* 0x0000000105077824 */ /* 0x000fe200078e0206 */
[----:B------:R-:W-:Y:S01]  /*1710*/  SEL R0, RZ, 0xffffffff, P5 ;  /* 0xffffffffff007807 */ /* 0x000fe20002800000 */
[----:B------:R-:W-:Y:S01]  /*1720*/  IMAD.IADD R5, R3, 0x1, R8 ;  /* 0x0000000103057824 */ /* 0x000fe200078e0208 */
[----:B------:R-:W-:Y:S02]  /*1730*/  SHF.R.S32.HI R8, RZ, 0x1f, R52 ;  /* 0x0000001fff087819 */ /* 0x000fe40000011434 */
[----:B------:R-:W-:Y:S02]  /*1740*/  SEL R10, RZ, 0x1, P6 ;  /* 0x00000001ff0a7807 */ /* 0x000fe40003000000 */
[----:B------:R-:W-:Y:S02]  /*1750*/  SHF.L.U32 R0, R0, 0x1, RZ ;  /* 0x0000000100007819 */ /* 0x000fe400000006ff */
[----:B--2---:R-:W-:Y:S01]  /*1760*/  @P0 SHF.R.S32.HI R3, RZ, 0x1f, R9 ;  /* 0x0000001fff030819 */ /* 0x004fe20000011409 */
[----:B------:R-:W-:Y:S01]  /*1770*/  @!P0 IMAD.MOV.U32 R3, RZ, RZ, R8 ;  /* 0x000000ffff038224 */ /* 0x000fe200078e0008 */
[----:B------:R-:W-:-:S02]  /*1780*/  MOV R6, R4 ;  /* 0x0000000400067202 */ /* 0x000fc40000000f00 */
[----:B------:R-:W-:Y:S01]  /*1790*/  MOV R4, R2 ;  /* 0x0000000200047202 */ /* 0x000fe20000000f00 */
[----:B------:R-:W-:Y:S01]  /*17a0*/  @P0 IMAD.MOV.U32 R2, RZ, RZ, R9 ;  /* 0x000000ffff020224 */ /* 0x000fe200078e0009 */
[----:B------:R-:W-:Y:S01]  /*17b0*/  LOP3.LUT R12, R0, 0x2, R10, 0xe2, !PT ;  /* 0x00000002000c7812 */ /* 0x000fe200078ee20a */
[C---:B------:R-:W-:Y:S01]  /*17c0*/  IMAD R0, R3.reuse, c[0x0][0x1f0], RZ ;  /* 0x00007c0003007a24 */ /* 0x040fe200078e02ff */
[----:B------:R-:W-:Y:S01]  /*17d0*/  @!P0 MOV R2, R52 ;  /* 0x0000003400028202 */ /* 0x000fe20000000f00 */
[----:B------:R-:W-:-:S04]  /*17e0*/  IMAD R3, R3, c[0x0][0x218], RZ ;  /* 0x0000860003037a24 */ /* 0x000fc800078e02ff */
[----:B------:R-:W-:-:S04]  /*17f0*/  IMAD.WIDE.U32 R90, R2, c[0x0][0x1f0], R6 ;  /* 0x00007c00025a7a25 */ /* 0x000fc800078e0006 */
[C---:B------:R-:W-:Y:S02]  /*1800*/  IMAD R0, R2.reuse, c[0x0][0x1f4], R0 ;  /* 0x00007d0002007a24 */ /* 0x040fe400078e0200 */
[----:B------:R-:W-:-:S04]  /*1810*/  IMAD.WIDE.U32 R28, R2, c[0x0][0x218], R4 ;  /* 0x00008600021c7a25 */ /* 0x000fc800078e0004 */
[----:B------:R-:W-:Y:S01]  /*1820*/  IMAD R2, R2, c[0x0][0x21c], R3 ;  /* 0x0000870002027a24 */ /* 0x000fe200078e0203 */
[----:B------:R-:W-:Y:S01]  /*1830*/  IADD3 R88, R91, R0, RZ ;  /* 0x000000005b587210 */ /* 0x000fe20007ffe0ff */
[----:B------:R1:W-:Y:S02]  /*1840*/  STL.64 [R1+0x68], R90 ;  /* 0x0000685a01007387 */ /* 0x0003e40000100a00 */
[----:B------:R-:W-:Y:S02]  /*1850*/  IMAD.IADD R27, R29, 0x1, R2 ;  /* 0x000000011d1b7824 */ /* 0x000fe400078e0202 */
[----:B------:R1:W-:Y:S04]  /*1860*/  STL.64 [R1+0x70], R28 ;  /* 0x0000701c01007387 */ /* 0x0003e80000100a00 */
[----:B------:R1:W-:Y:S04]  /*1870*/  STL [R1+0x64], R88 ;  /* 0x0000645801007387 */ /* 0x0003e80000100800 */
[----:B------:R1:W-:Y:S01]  /*1880*/  STL [R1+0x78], R27 ;  /* 0x0000781b01007387 */ /* 0x0003e20000100800 */
[----:B------:R-:W-:-:S02]  /*1890*/  ISETP.GE.AND P4, PT, R30, c[0x0][0x1d4], PT ;  /* 0x000075001e007a0c */ /* 0x000fc40003f86270 */
[----:B-----5:R-:W-:Y:S02]  /*18a0*/  ISETP.GE.AND P3, PT, R31, c[0x0][0x1d4], PT ;  /* 0x000075001f007a0c */ /* 0x020fe40003f66270 */
[----:B------:R-:W-:Y:S02]  /*18b0*/  SEL R11, RZ, 0x4, P4 ;  /* 0x00000004ff0b7807 */ /* 0x000fe40002000000 */
[----:B------:R-:W-:-:S04]  /*18c0*/  SEL R10, RZ, 0x8, P3 ;  /* 0x00000008ff0a7807 */ /* 0x000fc80001800000 */
[----:B------:R-:W-:Y:S02]  /*18d0*/  LOP3.LUT R22, R10, R12, R11, 0xfe, !PT ;  /* 0x0000000c0a167212 */ /* 0x000fe400078efe0b */
[----:B------:R-:W2:Y:S01]  /*18e0*/  LDL R14, [R1+0xe8] ;  /* 0x0000e800010e7983 */ /* 0x000ea20000100800 */
[----:B------:R-:W-:Y:S01]  /*18f0*/  IMAD.MOV.U32 R135, RZ, RZ, R55 ;  /* 0x000000ffff877224 */ /* 0x000fe200078e0037 */
[----:B------:R-:W-:Y:S01]  /*1900*/  P2R R24, PR, RZ, 0x20 ;  /* 0x00000020ff187803 */ /* 0x000fe20000000000 */
[----:B------:R-:W-:Y:S01]  /*1910*/  IMAD R5, R13, c[0x0][0x1b8], RZ ;  /* 0x00006e000d057a24 */ /* 0x000fe200078e02ff */
[----:B------:R-:W3:Y:S01]  /*1920*/  LDL R34, [R1+0xbc] ;  /* 0x0000bc0001227983 */ /* 0x000ee20000100800 */
[C---:B------:R-:W-:Y:S01]  /*1930*/  IMAD.WIDE.U32 R2, R54.reuse, c[0x0][0x1b8], RZ ;  /* 0x00006e0036027a25 */ /* 0x040fe200078e00ff */
[----:B------:R-:W-:Y:S02]  /*1940*/  P2R R25, PR, RZ, 0x8 ;  /* 0x00000008ff197803 */ /* 0x000fe40000000000 */
[----:B------:R-:W4:Y:S01]  /*1950*/  LDL R33, [R1+0xb8] ;  /* 0x0000b80001217983 */ /* 0x000f220000100800 */
[----:B------:R-:W-:Y:S01]  /*1960*/  IMAD R5, R54, c[0x0][0x1bc], R5 ;  /* 0x00006f0036057a24 */ /* 0x000fe200078e0205 */
[----:B------:R-:W-:-:S02]  /*1970*/  P2R R23, PR, RZ, 0x10 ;  /* 0x00000010ff177803 */ /* 0x000fc40000000000 */
[----:B------:R-:W5:Y:S04]  /*1980*/  LDL R32, [R1+0xb4] ;  /* 0x0000b40001207983 */ /* 0x000f680000100800 */
[----:B------:R-:W3:Y:S01]  /*1990*/  LDL R86, [R1+0x58] ;  /* 0x0000580001567983 */ /* 0x000ee20000100800 */
[----:B------:R-:W-:Y:S02]  /*19a0*/  IMAD R8, R8, c[0x0][0x1c0], RZ ;  /* 0x0000700008087a24 */ /* 0x000fe400078e02ff */
[----:B------:R-:W-:Y:S01]  /*19b0*/  IMAD.IADD R3, R3, 0x1, R5 ;  /* 0x0000000103037824 */ /* 0x000fe200078e0205 */
[----:B------:R-:W3:Y:S01]  /*19c0*/  LDL R80, [R1+0x2c] ;  /* 0x00002c0001507983 */ /* 0x000ee20000100800 */
[C---:B------:R-:W-:Y:S02]  /*19d0*/  IMAD R8, R52.reuse, c[0x0][0x1c4], R8 ;  /* 0x0000710034087a24 */ /* 0x040fe400078e0208 */
[----:B------:R-:W-:Y:S01]  /*19e0*/  IMAD.WIDE.U32 R2, R52, c[0x0][0x1c0], R2 ;  /* 0x0000700034027a25 */ /* 0x000fe200078e0002 */
[----:B------:R-:W3:Y:S03]  /*19f0*/  LDL R83, [R1+0x38] ;  /* 0x0000380001537983 */ /* 0x000ee60000100800 */
[----:B------:R-:W-:Y:S01]  /*1a00*/  IMAD.IADD R3, R3, 0x1, R8 ;  /* 0x0000000103037824 */ /* 0x000fe200078e0208 */
[----:B------:R-:W3:Y:S01]  /*1a10*/  LDL R82, [R1+0x34] ;  /* 0x0000340001527983 */ /* 0x000ee20000100800 */
[----:B------:R-:W-:-:S02]  /*1a20*/  IMAD R26, R87, c[0x0][0x168], RZ ;  /* 0x00005a00571a7a24 */ /* 0x000fc400078e02ff */
[--C-:B------:R-:W-:Y:S01]  /*1a30*/  IMAD.IADD R7, R46, 0x1, R135.reuse ;  /* 0x000000012e077824 */ /* 0x100fe200078e0287 */
[----:B------:R-:W-:Y:S01]  /*1a40*/  ISETP.GE.AND P5, PT, R50, c[0x0][0x198], PT ;  /* 0x0000660032007a0c */ /* 0x000fe20003fa6270 */
[----:B------:R-:W-:Y:S01]  /*1a50*/  IMAD.MOV.U32 R134, RZ, RZ, R48 ;  /* 0x000000ffff867224 */ /* 0x000fe200078e0030 */
[----:B------:R-:W-:Y:S01]  /*1a60*/  BAR.SYNC.DEFER_BLOCKING 0x0 ;  /* 0x0000000000007b1d */ /* 0x000fe20000010000 */
[----:B------:R-:W-:Y:S02]  /*1a70*/  ISETP.GE.AND P3, PT, R47, c[0x0][0x198], PT ;  /* 0x000066002f007a0c */ /* 0x000fe40003f66270 */
[----:B------:R-:W-:Y:S01]  /*1a80*/  ISETP.GE.AND P4, PT, R30, c[0x0][0x198], PT ;  /* 0x000066001e007a0c */ /* 0x000fe20003f86270 */
[----:B------:R-:W-:Y:S02]  /*1a90*/  IMAD.MOV.U32 R85, RZ, RZ, -0x40 ;  /* 0xffffffc0ff557424 */ /* 0x000fe400078e00ff */
[----:B------:R-:W3:Y:S01]  /*1aa0*/  LDL R81, [R1+0x30] ;  /* 0x0000300001517983 */ /* 0x000ee20000100800 */
[----:B--2---:R-:W-:-:S04]  /*1ab0*/  IMAD.IADD R4, R14, 0x1, R135 ;  /* 0x000000010e047824 */ /* 0x004fc800078e0287 */
[----:B------:R-:W-:-:S04]  /*1ac0*/  @P1 IMAD.HI.U32 R6, R4, c[0x0][0x2c8], RZ ;  /* 0x0000b20004061a27 */ /* 0x000fc800078e00ff */
[----:B------:R-:W-:Y:S01]  /*1ad0*/  IMAD.MOV.U32 R0, RZ, RZ, R4 ;  /* 0x000000ffff007224 */ /* 0x000fe200078e0004 */
[----:B------:R-:W-:-:S04]  /*1ae0*/  @P1 SHF.R.U32.HI R0, RZ, c[0x0][0x2cc], R6 ;  /* 0x0000b300ff001a19 */ /* 0x000fc80000011606 */
[--C-:B------:R-:W-:Y:S01]  /*1af0*/  SHF.R.S32.HI R6, RZ, 0x1f, R0.reuse ;  /* 0x0000001fff067819 */ /* 0x100fe20000011400 */
[----:B------:R-:W-:-:S04]  /*1b00*/  IMAD.MOV R5, RZ, RZ, -R0 ;  /* 0x000000ffff057224 */ /* 0x000fc800078e0a00 */
[----:B------:R-:W-:Y:S02]  /*1b10*/  IMAD R4, R5, c[0x0][0x2c4], R4 ;  /* 0x0000b10005047a24 */ /* 0x000fe400078e0204 */
[----:B------:R-:W-:Y:S02]  /*1b20*/  IMAD R5, R6, c[0x0][0x1b0], RZ ;  /* 0x00006c0006057a24 */ /* 0x000fe400078e02ff */
[----:B------:R-:W-:-:S04]  /*1b30*/  IMAD.WIDE.U32 R2, R0, c[0x0][0x1b0], R2 ;  /* 0x00006c0000027a25 */ /* 0x000fc800078e0002 */
[----:B------:R-:W-:Y:S01]  /*1b40*/  IMAD R6, R0, c[0x0][0x1b4], R5 ;  /* 0x00006d0000067a24 */ /* 0x000fe200078e0205 */
[----:B------:R-:W-:-:S03]  /*1b50*/  SHF.R.S32.HI R5, RZ, 0x1f, R4 ;  /* 0x0000001fff057819 */ /* 0x000fc60000011404 */
[----:B------:R-:W-:Y:S02]  /*1b60*/  IMAD.IADD R3, R3, 0x1, R6 ;  /* 0x0000000103037824 */ /* 0x000fe400078e0206 */
[----:B------:R-:W-:Y:S02]  /*1b70*/  IMAD R0, R5, c[0x0][0x1a8], RZ ;  /* 0x00006a0005007a24 */ /* 0x000fe400078e02ff */
[----:B------:R-:W-:-:S04]  /*1b80*/  IMAD.WIDE.U32 R2, R4, c[0x0][0x1a8], R2 ;  /* 0x00006a0004027a25 */ /* 0x000fc800078e0002 */
[----:B------:R-:W-:Y:S01]  /*1b90*/  IMAD R0, R4, c[0x0][0x1ac], R0 ;  /* 0x00006b0004007a24 */ /* 0x000fe200078e0200 */
[----:B------:R-:W-:-:S03]  /*1ba0*/  LEA R6, P0, R2, c[0x0][0x160], 0x1 ;  /* 0x0000580002067a11 */ /* 0x000fc600078008ff */
[----:B------:R-:W-:Y:S02]  /*1bb0*/  IMAD.IADD R5, R3, 0x1, R0 ;  /* 0x0000000103057824 */ /* 0x000fe400078e0200 */
[----:B------:R-:W2:Y:S03]  /*1bc0*/  SHFL.IDX PT, R3, R6, RZ, 0x181f ;  /* 0x00181fff06037589 */ /* 0x000ea600000e0000 */
[----:B------:R-:W-:-:S05]  /*1bd0*/  LEA.HI.X R5, R2, c[0x0][0x164], R5, 0x1, P0 ;  /* 0x0000590002057a11 */ /* 0x000fca00000f0c05 */
[----:B------:R-:W1:Y:S01]  /*1be0*/  SHFL.IDX PT, R4, R5, RZ, 0x181f ;  /* 0x00181fff05047589 */ /* 0x000e6200000e0000 */
[----:B------:R-:W-:-:S03]  /*1bf0*/  ISETP.GE.AND P0, PT, R7, R26, PT ;  /* 0x0000001a0700720c */ /* 0x000fc60003f06270 */
[----:B------:R-:W3:Y:S10]  /*1c00*/  SHFL.IDX PT, R0, R6, 0x1, 0x181f ;  /* 0x00381f0006007f89 */ /* 0x000ef400000e0000 */
[----:B--2---:R-:W-:-:S04]  /*1c10*/  @!P0 LEA R14, P1, R50, R3, 0x1 ;  /* 0x00000003320e8211 */ /* 0x004fc800078208ff */
[-C--:B-1----:R-:W-:Y:S02]  /*1c20*/  @!P0 LEA.HI.X R15, R50, R4.reuse, R51, 0x1, P1 ;  /* 0x00000004320f8211 */ /* 0x082fe400008f0c33 */
[CC--:B------:R-:W-:Y:S01]  /*1c30*/  @!P0 LEA R12, P1, R47.reuse, R3.reuse, 0x1 ;  /* 0x000000032f0c8211 */ /* 0x0c0fe200078208ff */
[----:B------:R-:W1:Y:S03]  /*1c40*/  SHFL.IDX PT, R2, R5, 0x1, 0x181f ;  /* 0x00381f0005027f89 */ /* 0x000e6600000e0000 */
[----:B---3--:R-:W-:Y:S01]  /*1c50*/  @!P0 LEA.HI.X R13, R47, R4, R34, 0x1, P1 ;  /* 0x000000042f0d8211 */ /* 0x008fe200008f0c22 */
[----:B------:R2:W-:Y:S01]  /*1c60*/  @!P0 LDGSTS.E.BYPASS.LTC128B.128 [R86+0x100], [R14.64], !P5 ;  /* 0x001000000e568fae */ /* 0x0005e2000e901d46 */
[----:B------:R-:W-:-:S03]  /*1c70*/  @!P0 LEA R10, P1, R30, R3, 0x1 ;  /* 0x000000031e0a8211 */ /* 0x000fc600078208ff */
[----:B------:R3:W-:Y:S01]  /*1c80*/  @!P0 LDGSTS.E.BYPASS.LTC128B.128 [R86+0x4100], [R12.64], !P3 ;  /* 0x041000000c568fae */ /* 0x0007e2000d901d46 */
[----:B----4-:R-:W-:Y:S02]  /*1c90*/  @!P0 LEA.HI.X R11, R30, R4, R33, 0x1, P1 ;  /* 0x000000041e0b8211 */ /* 0x010fe400008f0c21 */
[----:B------:R-:W-:Y:S02]  /*1ca0*/  @!P0 LEA R8, P1, R31, R3, 0x1 ;  /* 0x000000031f088211 */ /* 0x000fe400078208ff */
[----:B------:R-:W-:Y:S01]  /*1cb0*/  IADD3 R3, R7, 0x20, RZ ;  /* 0x0000002007037810 */ /* 0x000fe20007ffe0ff */
[----:B------:R4:W-:Y:S03]  /*1cc0*/  @!P0 LDGSTS.E.BYPASS.LTC128B.128 [R86+0x8100], [R10.64], !P4 ;  /* 0x081000000a568fae */ /* 0x0009e6000e101d46 */
[----:B------:R-:W-:Y:S02]  /*1cd0*/  ISETP.GE.AND P2, PT, R3, R26, PT ;  /* 0x0000001a0300720c */ /* 0x000fe40003f46270 */
[----:B-----5:R-:W-:-:S11]  /*1ce0*/  @!P0 LEA.HI.X R9, R31, R4, R32, 0x1, P1 ;  /* 0x000000041f098211 */ /* 0x020fd600008f0c20 */
[----:B------:R-:W-:-:S04]  /*1cf0*/  @!P2 LEA R20, P1, R50, R0, 0x1 ;  /* 0x000000003214a211 */ /* 0x000fc800078208ff */
[----:B-1----:R-:W-:Y:S02]  /*1d00*/  @!P2 LEA.HI.X R21, R50, R2, R51, 0x1, P1 ;  /* 0x000000023215a211 */ /* 0x002fe400008f0c33 */
[----:B------:R-:W-:-:S04]  /*1d10*/  @!P2 LEA R18, P1, R47, R0, 0x1 ;  /* 0x000000002f12a211 */ /* 0x000fc800078208ff */
[----:B------:R-:W-:Y:S02]  /*1d20*/  @!P2 LEA.HI.X R19, R47, R2, R34, 0x1, P1 ;  /* 0x000000022f13a211 */ /* 0x000fe400008f0c22 */
[----:B------:R-:W-:-:S13]  /*1d30*/  ISETP.GE.AND P1, PT, R31, c[0x0][0x198], PT ;  /* 0x000066001f007a0c */ /* 0x000fda0003f26270 */
[----:B------:R1:W-:Y:S01]  /*1d40*/  @!P0 LDGSTS.E.BYPASS.LTC128B.128 [R86+0xc100], [R8.64], !P1 ;  /* 0x0c10000008568fae */ /* 0x0003e2000c901d46 */
[C---:B----4-:R-:W-:Y:S02]  /*1d50*/  @!P2 LEA R10, P0, R30.reuse, R0, 0x1 ;  /* 0x000000001e0aa211 */ /* 0x050fe400078008ff */
[----:B------:R-:W-:Y:S01]  /*1d60*/  IADD3 R3, R7, 0x40, RZ ;  /* 0x0000004007037810 */ /* 0x000fe20007ffe0ff */
[----:B------:R4:W-:Y:S01]  /*1d70*/  @!P2 LDGSTS.E.BYPASS.LTC128B.128 [R86+0x1100], [R20.64], !P5 ;  /* 0x011000001456afae */ /* 0x0009e2000e901d46 */
[----:B------:R-:W-:Y:S02]  /*1d80*/  @!P2 LEA.HI.X R11, R30, R2, R33, 0x1, P0 ;  /* 0x000000021e0ba211 */ /* 0x000fe400000f0c21 */
[----:B------:R-:W-:Y:S01]  /*1d90*/  ISETP.GE.AND P1, PT, R3, R26, PT ;  /* 0x0000001a0300720c */ /* 0x000fe20003f26270 */
[----:B------:R5:W-:Y:S04]  /*1da0*/  @!P2 LDGSTS.E.BYPASS.LTC128B.128 [R86+0x5100], [R18.64], !P3 ;  /* 0x051000001256afae */ /* 0x000be8000d901d46 */
[----:B------:R2:W-:Y:S01]  /*1db0*/  @!P2 LDGSTS.E.BYPASS.LTC128B.128 [R86+0x9100], [R10.64], !P4 ;  /* 0x091000000a56afae */ /* 0x0005e2000e101d46 */
[----:B-1----:R-:W-:-:S03]  /*1dc0*/  @!P2 LEA R8, P0, R31, R0, 0x1 ;  /* 0x000000001f08a211 */ /* 0x002fc600078008ff */
[----:B------:R-:W1:Y:S01]  /*1dd0*/  SHFL.IDX PT, R0, R6, 0x2, 0x181f ;  /* 0x00581f0006007f89 */ /* 0x000e6200000e0000 */
[----:B------:R-:W-:-:S03]  /*1de0*/  @!P2 LEA.HI.X R9, R31, R2, R32, 0x1, P0 ;  /* 0x000000021f09a211 */ /* 0x000fc600000f0c20 */
[----:B------:R-:W2:Y:S01]  /*1df0*/  SHFL.IDX PT, R2, R5, 0x2, 0x181f ;  /* 0x00581f0005027f89 */ /* 0x000ea200000e0000 */
[----:B-1----:R-:W-:-:S04]  /*1e00*/  @!P1 LEA R16, P0, R50, R0, 0x1 ;  /* 0x0000000032109211 */ /* 0x002fc800078008ff */
[----:B--2---:R-:W-:Y:S02]  /*1e10*/  @!P1 LEA.HI.X R17, R50, R2, R51, 0x1, P0 ;  /* 0x0000000232119211 */ /* 0x004fe400000f0c33 */
[----:B------:R-:W-:-:S04]  /*1e20*/  @!P1 LEA R14, P0, R47, R0, 0x1 ;  /* 0x000000002f0e9211 */ /* 0x000fc800078008ff */
[----:B------:R-:W-:Y:S02]  /*1e30*/  @!P1 LEA.HI.X R15, R47, R2, R34, 0x1, P0 ;  /* 0x000000022f0f9211 */ /* 0x000fe400000f0c22 */
[----:B------:R-:W-:-:S13]  /*1e40*/  ISETP.GE.AND P0, PT, R31, c[0x0][0x198], PT ;  /* 0x000066001f007a0c */ /* 0x000fda0003f06270 */
[----:B------:R1:W-:Y:S01]  /*1e50*/  @!P2 LDGSTS.E.BYPASS.LTC128B.128 [R86+0xd100], [R8.64], !P0 ;  /* 0x0d1000000856afae */ /* 0x0003e2000c101d46 */
[C---:B---3--:R-:W-:Y:S02]  /*1e60*/  @!P1 LEA R12, P0, R30.reuse, R0, 0x1 ;  /* 0x000000001e0c9211 */ /* 0x048fe400078008ff */
[----:B------:R-:W-:Y:S01]  /*1e70*/  IADD3 R7, R7, 0x60, RZ ;  /* 0x0000006007077810 */ /* 0x000fe20007ffe0ff */
[----:B------:R2:W-:Y:S01]  /*1e80*/  @!P1 LDGSTS.E.BYPASS.LTC128B.128 [R86+0x2100], [R16.64], !P5 ;  /* 0x0210000010569fae */ /* 0x0005e2000e901d46 */
[----:B------:R-:W-:Y:S02]  /*1e90*/  @!P1 LEA.HI.X R13, R30, R2, R33, 0x1, P0 ;  /* 0x000000021e0d9211 */ /* 0x000fe400000f0c21 */
[C---:B------:R-:W-:Y:S01]  /*1ea0*/  @!P1 LEA R10, P0, R31.reuse, R0, 0x1 ;  /* 0x000000001f0a9211 */ /* 0x040fe200078008ff */
[----:B------:R3:W-:Y:S04]  /*1eb0*/  @!P1 LDGSTS.E.BYPASS.LTC128B.128 [R86+0x6100], [R14.64], !P3 ;  /* 0x061000000e569fae */ /* 0x0007e8000d901d46 */
[----:B------:R-:W1:Y:S01]  /*1ec0*/  SHFL.IDX PT, R0, R6, 0x3, 0x181f ;  /* 0x00781f0006007f89 */ /* 0x000e6200000e0000 */
[----:B------:R-:W-:-:S03]  /*1ed0*/  @!P1 LEA.HI.X R11, R31, R2, R32, 0x1, P0 ;  /* 0x000000021f0b9211 */ /* 0x000fc600000f0c20 */
[----:B------:R-:W4:Y:S01]  /*1ee0*/  SHFL.IDX PT, R2, R5, 0x3, 0x181f ;  /* 0x00781f0005027f89 */ /* 0x000f2200000e0000 */
[----:B------:R-:W-:-:S03]  /*1ef0*/  ISETP.GE.AND P0, PT, R7, R26, PT ;  /* 0x0000001a0700720c */ /* 0x000fc60003f06270 */
[----:B------:R5:W-:Y:S04]  /*1f00*/  @!P1 LDGSTS.E.BYPASS.LTC128B.128 [R86+0xa100], [R12.64], !P4 ;  /* 0x0a1000000c569fae */ /* 0x000be8000e101d46 */
[----:B--2---:R-:W2:Y:S04]  /*1f10*/  LDL R17, [R1+0x8] ;  /* 0x0000080001117983 */ /* 0x004ea80000100800 */
[----:B---3--:R-:W3:Y:S02]  /*1f20*/  LDL R14, [R1+0x4c] ;  /* 0x00004c00010e7983 */ /* 0x008ee40000100800 */
[----:B-1----:R-:W-:-:S02]  /*1f30*/  @!P0 LEA R4, P2, R50, R0, 0x1 ;  /* 0x0000000032048211 */ /* 0x002fc400078408ff */
[----:B------:R-:W2:Y:S02]  /*1f40*/  LDL R16, [R1+0x44] ;  /* 0x0000440001107983 */ /* 0x000ea40000100800 */
[----:B----4-:R-:W-:Y:S02]  /*1f50*/  @!P0 LEA.HI.X R5, R50, R2, R51, 0x1, P2 ;  /* 0x0000000232058211 */ /* 0x010fe400010f0c33 */
[----:B------:R-:W-:-:S04]  /*1f60*/  @!P0 LEA R8, P2, R47, R0, 0x1 ;  /* 0x000000002f088211 */ /* 0x000fc800078408ff */
[----:B------:R-:W-:Y:S01]  /*1f70*/  @!P0 LEA.HI.X R9, R47, R2, R34, 0x1, P2 ;  /* 0x000000022f098211 */ /* 0x000fe200010f0c22 */
[----:B-----5:R-:W4:Y:S01]  /*1f80*/  LDL R13, [R1+0x54] ;  /* 0x00005400010d7983 */ /* 0x020f220000100800 */
[----:B------:R-:W-:-:S03]  /*1f90*/  ISETP.GE.AND P2, PT, R31, c[0x0][0x198], PT ;  /* 0x000066001f007a0c */ /* 0x000fc60003f46270 */
[----:B------:R-:W5:Y:S10]  /*1fa0*/  LDL R12, [R1+0x50] ;  /* 0x00005000010c7983 */ /* 0x000f740000100800 */
[----:B------:R1:W-:Y:S01]  /*1fb0*/  @!P1 LDGSTS.E.BYPASS.LTC128B.128 [R86+0xe100], [R10.64], !P2 ;  /* 0x0e1000000a569fae */ /* 0x0003e2000d101d46 */
[----:B------:R-:W-:-:S04]  /*1fc0*/  @!P0 LEA R6, P1, R30, R0, 0x1 ;  /* 0x000000001e068211 */ /* 0x000fc800078208ff */
[----:B------:R-:W-:Y:S02]  /*1fd0*/  @!P0 LEA.HI.X R7, R30, R2, R33, 0x1, P1 ;  /* 0x000000021e078211 */ /* 0x000fe400008f0c21 */
[----:B------:R-:W-:-:S13]  /*1fe0*/  ISETP.GE.AND P1, PT, R50, c[0x0][0x198], PT ;  /* 0x0000660032007a0c */ /* 0x000fda0003f26270 */
[----:B------:R1:W-:Y:S04]  /*1ff0*/  @!P0 LDGSTS.E.BYPASS.LTC128B.128 [R86+0x3100], [R4.64], !P1 ;  /* 0x0310000004568fae */ /* 0x0003e8000c901d46 */
[----:B------:R1:W-:Y:S02]  /*2000*/  @!P0 LDGSTS.E.BYPASS.LTC128B.128 [R86+0x7100], [R8.64], !P3 ;  /* 0x0710000008568fae */ /* 0x0003e4000d901d46 */
[----:B-1----:R-:W-:-:S04]  /*2010*/  @!P0 LEA R4, P1, R31, R0, 0x1 ;  /* 0x000000001f048211 */ /* 0x002fc800078208ff */
[----:B------:R-:W-:Y:S02]  /*2020*/  @!P0 LEA.HI.X R5, R31, R2, R32, 0x1, P1 ;  /* 0x000000021f058211 */ /* 0x000fe400008f0c20 */
[----:B------:R-:W-:-:S13]  /*2030*/  ISETP.GE.AND P1, PT, R30, c[0x0][0x198], PT ;  /* 0x000066001e007a0c */ /* 0x000fda0003f26270 */
[----:B------:R1:W-:Y:S04]  /*2040*/  @!P0 LDGSTS.E.BYPASS.LTC128B.128 [R86+0xb100], [R6.64], !P1 ;  /* 0x0b10000006568fae */ /* 0x0003e8000c901d46 */
[----:B------:R1:W-:Y:S01]  /*2050*/  @!P0 LDGSTS.E.BYPASS.LTC128B.128 [R86+0xf100], [R4.64], !P2 ;  /* 0x0f10000004568fae */ /* 0x0003e2000d101d46 */
[----:B------:R-:W-:Y:S02]  /*2060*/  ISETP.NE.AND P5, PT, R24, RZ, PT ;  /* 0x000000ff1800720c */ /* 0x000fe40003fa5270 */
[----:B------:R-:W-:Y:S01]  /*2070*/  ISETP.NE.AND P4, PT, R23, RZ, PT ;  /* 0x000000ff1700720c */ /* 0x000fe20003f85270 */
[----:B------:R-:W0:Y:S01]  /*2080*/  LDGDEPBAR ;  /* 0x00000000000079af */ /* 0x000e220000000000 */
[----:B-1----:R-:W-:Y:S02]  /*2090*/  IADD3 R6, R134, -0x1, RZ ;  /* 0xffffffff86067810 */ /* 0x002fe40007ffe0ff */
[----:B------:R-:W-:-:S02]  /*20a0*/  IADD3 R7, -R46, c[0x0][0x1d0], RZ ;  /* 0x000074002e077a10 */ /* 0x000fc40007ffe1ff */
[----:B------:R-:W-:-:S03]  /*20b0*/  SHF.R.S32.HI R8, RZ, 0x1f, R6 ;  /* 0x0000001fff087819 */ /* 0x000fc60000011406 */
[----:B------:R-:W-:Y:S02]  /*20c0*/  IMAD R7, R6, -0x40, R7 ;  /* 0xffffffc006077824 */ /* 0x000fe400078e0207 */
[----:B------:R-:W-:-:S03]  /*20d0*/  IMAD R2, R8, c[0x0][0x1e0], RZ ;  /* 0x0000780008027a24 */ /* 0x000fc600078e02ff */
[----:B------:R-:W-:Y:S01]  /*20e0*/  ISETP.GE.AND P1, PT, R7, 0x1, PT ;  /* 0x000000010700780c */ /* 0x000fe20003f26270 */
[----:B------:R-:W-:-:S04]  /*20f0*/  IMAD.WIDE.U32 R4, R6, c[0x0][0x1e0], RZ ;  /* 0x0000780006047a25 */ /* 0x000fc800078e00ff */
[----:B------:R-:W-:Y:S01]  /*2100*/  IMAD R2, R6, c[0x0][0x1e4], R2 ;  /* 0x0000790006027a24 */ /* 0x000fe200078e0202 */
[----:B------:R-:W-:-:S03]  /*2110*/  LEA R0, P0, R4, R90, 0x6 ;  /* 0x0000005a04007211 */ /* 0x000fc600078030ff */
[----:B------:R-:W-:Y:S01]  /*2120*/  IMAD.IADD R2, R5, 0x1, R2 ;  /* 0x0000000105027824 */ /* 0x000fe200078e0202 */
[----:B------:R-:W-:-:S04]  /*2130*/  ISETP.NE.AND P3, PT, R25, RZ, PT ;  /* 0x000000ff1900720c */ /* 0x000fc80003f65270 */
[----:B------:R-:W-:Y:S02]  /*2140*/  LEA.HI.X R4, R4, R88, R2, 0x6, P0 ;  /* 0x0000005804047211 */ /* 0x000fe400000f3402 */
[----:B------:R-:W-:-:S04]  /*2150*/  @P1 LEA R2, P0, R0, c[0x0][0x1c8], 0x1 ;  /* 0x0000720000021a11 */ /* 0x000fc800078008ff */
[C---:B------:R-:W-:Y:S02]  /*2160*/  @P1 LEA.HI.X R3, R0.reuse, c[0x0][0x1cc], R4, 0x1, P0 ;  /* 0x0000730000031a11 */ /* 0x040fe400000f0c04 */
[----:B------:R-:W-:Y:S01]  /*2170*/  ISETP.GE.AND P0, PT, R7, 0x21, PT ;  /* 0x000000210700780c */ /* 0x000fe20003f06270 */
[----:B------:R-:W-:Y:S02]  /*2180*/  IMAD.MOV.U32 R5, RZ, RZ, 0x20 ;  /* 0x00000020ff057424 */ /* 0x000fe400078e00ff */
[----:B------:R1:W-:Y:S02]  /*2190*/  @P1 LDGSTS.E.BYPASS.LTC128B.128 [R86+0x10100], [R2.64], !P6 ;  /* 0x1010000002561fae */ /* 0x0003e4000f101d46 */
[----:B------:R-:W-:Y:S02]  /*21a0*/  IMAD.WIDE.U32 R10, R5, c[0x0][0x1e0], RZ ;  /* 0x00007800050a7a25 */ /* 0x000fe400078e00ff */
[----:B------:R1:W-:Y:S04]  /*21b0*/  @P1 LDGSTS.E.BYPASS.LTC128B.128 [R86+0x12100], [R2.64+0x80], !P5 ;  /* 0x1210008002561fae */ /* 0x0003e8000e901d46 */
[----:B------:R1:W-:Y:S04]  /*21c0*/  @P1 LDGSTS.E.BYPASS.LTC128B.128 [R86+0x14100], [R2.64+0x100], !P4 ;  /* 0x1410010002561fae */ /* 0x0003e8000e101d46 */
[----:B------:R1:W-:Y:S01]  /*21d0*/  @P1 LDGSTS.E.BYPASS.LTC128B.128 [R86+0x16100], [R2.64+0x180], !P3 ;  /* 0x1610018002561fae */ /* 0x0003e2000d901d46 */
[----:B------:R-:W-:-:S03]  /*21e0*/  @P0 IADD3 R0, P1, R0, R10, RZ ;  /* 0x0000000a00000210 */ /* 0x000fc60007f3e0ff */
[----:B------:R-:W2:Y:S01]  /*21f0*/  LDL R10, [R1+0x3c] ;  /* 0x00003c00010a7983 */ /* 0x000ea20000100800 */
[----:B-1----:R-:W-:-:S05]  /*2200*/  IMAD R2, R5, c[0x0][0x1e4], RZ ;  /* 0x0000790005027a24 */ /* 0x002fca00078e02ff */
[----:B------:R-:W-:Y:S02]  /*2210*/  @P0 IADD3.X R4, R4, R11, R2, P1, !PT ;  /* 0x0000000b04040210 */ /* 0x000fe40000ffe402 */
[----:B------:R-:W2:Y:S01]  /*2220*/  LDL R11, [R1+0x40] ;  /* 0x00004000010b7983 */ /* 0x000ea20000100800 */
[----:B------:R-:W-:Y:S01]  /*2230*/  @P0 LEA R2, P1, R0, c[0x0][0x1c8], 0x1 ;  /* 0x0000720000020a11 */ /* 0x000fe200078208ff */
[----:B------:R-:W-:-:S03]  /*2240*/  IMAD R7, R8, c[0x0][0x208], RZ ;  /* 0x0000820008077a24 */ /* 0x000fc600078e02ff */
[----:B------:R-:W-:Y:S01]  /*2250*/  @P0 LEA.HI.X R3, R0, c[0x0][0x1cc], R4, 0x1, P1 ;  /* 0x0000730000030a11 */ /* 0x000fe200008f0c04 */
[----:B------:R-:W-:-:S04]  /*2260*/  IMAD.WIDE.U32 R4, R6, c[0x0][0x208], RZ ;  /* 0x0000820006047a25 */ /* 0x000fc800078e00ff */
[----:B------:R-:W-:Y:S01]  /*2270*/  IMAD R7, R6, c[0x0][0x20c], R7 ;  /* 0x0000830006077a24 */ /* 0x000fe200078e0207 */
[----:B------:R1:W-:Y:S04]  /*2280*/  @P0 LDGSTS.E.BYPASS.LTC128B.128 [R86+0x11100], [R2.64], !P6 ;  /* 0x1110000002560fae */ /* 0x0003e8000f101d46 */
[----:B------:R1:W-:Y:S01]  /*2290*/  @P0 LDGSTS.E.BYPASS.LTC128B.128 [R86+0x13100], [R2.64+0x80], !P5 ;  /* 0x1310008002560fae */ /* 0x0003e2000e901d46 */
[----:B------:R-:W-:-:S03]  /*22a0*/  IMAD.IADD R7, R5, 0x1, R7 ;  /* 0x0000000105077824 */ /* 0x000fc600078e0207 */
[----:B------:R1:W-:Y:S04]  /*22b0*/  @P0 LDGSTS.E.BYPASS.LTC128B.128 [R86+0x15100], [R2.64+0x100], !P4 ;  /* 0x1510010002560fae */ /* 0x0003e8000e101d46 */
[----:B------:R1:W-:Y:S01]  /*22c0*/  @P0 LDGSTS.E.BYPASS.LTC128B.128 [R86+0x17100], [R2.64+0x180], !P3 ;  /* 0x1710018002560fae */ /* 0x0003e2000d901d46 */
[C---:B------:R-:W-:Y:S01]  /*22d0*/  LEA R0, P0, R4.reuse, R28, 0x6 ;  /* 0x0000001c04007211 */ /* 0x040fe200078030ff */
[----:B------:R-:W-:Y:S01]  /*22e0*/  IMAD.MOV.U32 R5, RZ, RZ, c[0x0][0x208] ;  /* 0x00008200ff057624 */ /* 0x000fe200078e00ff */
[----:B------:R-:W-:Y:S01]  /*22f0*/  P2R R8, PR, RZ, 0x40 ;  /* 0x00000040ff087803 */ /* 0x000fe20000000000 */
[----:B------:R-:W0:Y:S01]  /*2300*/  LDGDEPBAR ;  /* 0x00000000000079af */ /* 0x000e220000000000 */
[----:B------:R-:W-:Y:S01]  /*2310*/  LEA.HI.X R4, R4, R27, R7, 0x6, P0 ;  /* 0x0000001b04047211 */ /* 0x000fe200000f3407 */
[----:B------:R-:W-:Y:S01]  /*2320*/  IMAD.MOV.U32 R7, RZ, RZ, c[0x0][0x20c] ;  /* 0x00008300ff077624 */ /* 0x000fe200078e00ff */
[----:B-1----:R-:W-:Y:S01]  /*2330*/  LOP3.LUT R3, R22, 0x1, RZ, 0xc0, !PT ;  /* 0x0000000116037812 */ /* 0x002fe200078ec0ff */
[----:B------:R-:W-:Y:S01]  /*2340*/  IMAD R84, R6, R85, c[0x0][0x1d0] ;  /* 0x0000740006547624 */ /* 0x000fe200078e0255 */
[----:B------:R-:W-:Y:S01]  /*2350*/  LEA R2, P0, R0, c[0x0][0x1f8], 0x1 ;  /* 0x00007e0000027a11 */ /* 0x000fe200078008ff */
[----:B------:R-:W-:-:S04]  /*2360*/  DEPBAR.LE SB0, 0x1 ;  /* 0x000080400000791a */ /* 0x000fc80000000000 */
[----:B------:R-:W-:Y:S01]  /*2370*/  BAR.SYNC.DEFER_BLOCKING 0x0 ;  /* 0x0000000000007b1d */ /* 0x000fe20000010000 */
[----:B------:R-:W-:Y:S02]  /*2380*/  ISETP.NE.U32.AND P6, PT, R3, 0x1, PT ;  /* 0x000000010300780c */ /* 0x000fe40003fc5070 */
[----:B------:R-:W-:Y:S02]  /*2390*/  LEA.HI.X R3, R0, c[0x0][0x1fc], R4, 0x1, P0 ;  /* 0x00007f0000037a11 */ /* 0x000fe400000f0c04 */
[----:B------:R-:W-:-:S04]  /*23a0*/  LEA R4, P0, R5, R2, 0x6 ;  /* 0x0000000205047211 */ /* 0x000fc800078030ff */
[----:B------:R-:W-:Y:S02]  /*23b0*/  LEA.HI.X R5, R5, R3, R7, 0x6, P0 ;  /* 0x0000000305057211 */ /* 0x000fe400000f3407 */
[----:B------:R-:W2:Y:S01]  /*23c0*/  LDL R7, [R1] ;  /* 0x0000000001077983 */ /* 0x000ea20000100800 */
[----:B------:R-:W-:-:S03]  /*23d0*/  IMAD.IADD R0, R84, 0x1, -R46 ;  /* 0x0000000154007824 */ /* 0x000fc600078e0a2e */
[----:B------:R-:W1:Y:S02]  /*23e0*/  S2R R46, SR_TID.X ;  /* 0x00000000002e7919 */ /* 0x000e640000002100 */
[----:B-1----:R-:W-:Y:S02]  /*23f0*/  SHF.R.S32.HI R15, RZ, 0x1f, R46 ;  /* 0x0000001fff0f7819 */ /* 0x002fe4000001142e */
[----:B---3--:R-:W-:Y:S02]  /*2400*/  LDSM.16.M88.4 R176, [R14] ;  /* 0x000000000eb0783b */ /* 0x008fe40000000200 */
[----:B------:R-:W-:Y:S02]  /*2410*/  LEA.HI R15, R15, R46, RZ, 0x5 ;  /* 0x0000002e0f0f7211 */ /* 0x000fe400078f28ff */
[----:B------:R-:W-:Y:S02]  /*2420*/  LDSM.16.M88.4 R204, [R14+0x4000] ;  /* 0x004000000ecc783b */ /* 0x000fe40000000200 */
[----:B------:R-:W-:-:S02]  /*2430*/  SHF.R.S32.HI R15, RZ, 0x5, R15 ;  /* 0x00000005ff0f7819 */ /* 0x000fc4000001140f */
[----:B------:R-:W-:Y:S03]  /*2440*/  LDSM.16.M88.4 R220, [R14+0x8000] ;  /* 0x008000000edc783b */ /* 0x000fe60000000200 */
[----:B------:R-:W-:Y:S01]  /*2450*/  IMAD R15, R15, 0x800, R248 ;  /* 0x000008000f0f7824 */ /* 0x000fe200078e02f8 */
[----:B----4-:R-:W-:Y:S04]  /*2460*/  LDSM.16.M88.4 R192, [R13] ;  /* 0x000000000dc0783b */ /* 0x010fe80000000200 */
[----:B------:R-:W-:Y:S04]  /*2470*/  LDSM.16.M88.4 R172, [R15] ;  /* 0x000000000fac783b */ /* 0x000fe80000000200 */
[----:B-----5:R-:W-:Y:S04]  /*2480*/  LDSM.16.M88.4 R196, [R12] ;  /* 0x000000000cc4783b */ /* 0x020fe80000000200 */
[----:B------:R-:W-:Y:S04]  /*2490*/  LDSM.16.M88.4 R200, [R15+0x4000] ;  /* 0x004000000fc8783b */ /* 0x000fe80000000200 */
        /* <DEDUP_REMOVED lines=9> */
[----:B------:R-:W-:Y:S01]  /*2530*/  BAR.SYNC.DEFER_BLOCKING 0x0 ;  /* 0x0000000000007b1d */ /* 0x000fe20000010000 */
[----:B------:R-:W-:-:S05]  /*2540*/  ISETP.LT.OR P0, PT, R0, 0x1, P6 ;  /* 0x000000010000780c */ /* 0x000fca0003701670 */
[----:B------:R-:W-:-:S04]  /*2550*/  DEPBAR.LE SB0, 0x0 ;  /* 0x000080000000791a */ /* 0x000fc80000000000 */
[----:B------:R-:W-:Y:S01]  /*2560*/  BAR.SYNC.DEFER_BLOCKING 0x0 ;  /* 0x0000000000007b1d */ /* 0x000fe20000010000 */
[C---:B------:R-:W-:Y:S02]  /*2570*/  LOP3.LUT P2, RZ, R22.reuse, 0x2, RZ, 0xc0, !PT ;  /* 0x0000000216ff7812 */ /* 0x040fe4000784c0ff */
[----:B------:R-:W-:-:S03]  /*2580*/  LOP3.LUT P1, RZ, R22, 0x4, RZ, 0xc0, !PT ;  /* 0x0000000416ff7812 */ /* 0x000fc6000782c0ff */
[----:B------:R-:W1:Y:S04]  /*2590*/  LDSM.16.M88.4 R12, [R249] ;  /* 0x00000000f90c783b */ /* 0x000e680000000200 */
[----:B------:R-:W-:Y:S04]  /*25a0*/  LDSM.16.M88.4 R24, [R249+0x800] ;  /* 0x00080000f918783b */ /* 0x000fe80000000200 */
[----:B------:R-:W3:Y:S04]  /*25b0*/  LDSM.16.M88.4 R28, [R249+0x1000] ;  /* 0x00100000f91c783b */ /* 0x000ee80000000200 */
[----:B------:R-:W4:Y:S04]  /*25c0*/  LDSM.16.M88.4 R32, [R249+0x1800] ;  /* 0x00180000f920783b */ /* 0x000f280000000200 */
[----:B--2---:R-:W4:Y:S04]  /*25d0*/  LDSM.16.M88.4 R40, [R17] ;  /* 0x000000001128783b */ /* 0x004f280000000200 */
[----:B------:R1:W-:Y:S01]  /*25e0*/  LDSM.16.M88.4 R52, [R16] ;  /* 0x000000001034783b */ /* 0x0003e20000000200 */
[----:B------:R-:W-:-:S03]  /*25f0*/  P2R R9, PR, RZ, 0x20 ;  /* 0x00000020ff097803 */ /* 0x000fc60000000000 */
[----:B------:R-:W-:Y:S04]  /*2600*/  LDSM.16.M88.4 R68, [R10] ;  /* 0x000000000a44783b */ /* 0x000fe80000000200 */
[----:B------:R5:W1:Y:S04]  /*2610*/  LDSM.16.M88.4 R60, [R11] ;  /* 0x000000000b3c783b */ /* 0x000a680000000200 */
[----:B------:R-:W-:Y:S01]  /*2620*/  @!PT LDS RZ, [RZ] ;  /* 0x00000000fffff984 */ /* 0x000fe20000000800 */
[----:B------:R-:W-:Y:S01]  /*2630*/  @!PT LDS RZ, [RZ] ;  /* 0x00000000fffff984 */ /* 0x000fe20000000800 */
[----:B------:R-:W-:Y:S01]  /*2640*/  @!PT LDS RZ, [RZ] ;  /* 0x00000000fffff984 */ /* 0x000fe20000000800 */
[----:B------:R1:W-:Y:S01]  /*2650*/  LDGSTS.E.BYPASS.LTC128B.128 [R86+0x100], [R2.64], !P0 ;  /* 0x0010000002567fae */ /* 0x0003e2000c101d46 */
[----:B------:R-:W-:-:S13]  /*2660*/  ISETP.LT.OR P0, PT, R0, 0x1, !P2 ;  /* 0x000000010000780c */ /* 0x000fda0005701670 */
[----:B------:R4:W-:Y:S01]  /*2670*/  LDGSTS.E.BYPASS.LTC128B.128 [R86+0x2100], [R2.64+0x80], !P0 ;  /* 0x0210008002567fae */ /* 0x0009e2000c101d46 */
[C---:B------:R-:W-:Y:S02]  /*2680*/  ISETP.LT.OR P0, PT, R0.reuse, 0x1, !P1 ;  /* 0x000000010000780c */ /* 0x040fe40004f01670 */
[C---:B------:R-:W-:Y:S02]  /*2690*/  ISETP.LT.OR P6, PT, R0.reuse, 0x21, P6 ;  /* 0x000000210000780c */ /* 0x040fe400037c1670 */
[C---:B------:R-:W-:Y:S02]  /*26a0*/  ISETP.LT.OR P2, PT, R0.reuse, 0x21, !P2 ;  /* 0x000000210000780c */ /* 0x040fe40005741670 */
[----:B------:R-:W-:-:S07]  /*26b0*/  ISETP.LT.OR P1, PT, R0, 0x21, !P1 ;  /* 0x000000210000780c */ /* 0x000fce0004f21670 */
[----:B------:R4:W-:Y:S01]  /*26c0*/  LDGSTS.E.BYPASS.LTC128B.128 [R86+0x4100], [R2.64+0x100], !P0 ;  /* 0x0410010002567fae */ /* 0x0009e2000c101d46 */
[----:B------:R-:W-:-:S04]  /*26d0*/  LOP3.LUT P0, RZ, R22, 0x8, RZ, 0xc0, !PT ;  /* 0x0000000816ff7812 */ /* 0x000fc8000780c0ff */
[C---:B------:R-:W-:Y:S02]  /*26e0*/  ISETP.LT.OR P5, PT, R0.reuse, 0x1, !P0 ;  /* 0x000000010000780c */ /* 0x040fe400047a1670 */
[----:B------:R-:W-:Y:S02]  /*26f0*/  ISETP.LT.OR P0, PT, R0, 0x21, !P0 ;  /* 0x000000210000780c */ /* 0x000fe40004701670 */
[----:B------:R-:W2:Y:S01]  /*2700*/  LDL R0, [R1+0x1c] ;  /* 0x00001c0001007983 */ /* 0x000ea20000100800 */
[C---:B-1----:R-:W-:Y:S08]  /*2710*/  HMMA.16816.F32.BF16 R16, R172.reuse, R14, RZ ;  /* 0x0000000eac10723c */ /* 0x042ff000000418ff */
[----:B------:R1:W-:Y:S01]  /*2720*/  LDGSTS.E.BYPASS.LTC128B.128 [R86+0x6100], [R2.64+0x180], !P5 ;  /* 0x0610018002567fae */ /* 0x0003e2000e901d46 */
[----:B------:R-:W-:Y:S01]  /*2730*/  ISETP.NE.AND P5, PT, R9, RZ, PT ;  /* 0x000000ff0900720c */ /* 0x000fe20003fa5270 */
[----:B---3--:R-:W-:Y:S02]  /*2740*/  HMMA.16816.F32.BF16 R36, R172, R30, RZ ;  /* 0x0000001eac24723c */ /* 0x008fe400000418ff */
[----:B------:R3:W-:Y:S01]  /*2750*/  LDGSTS.E.BYPASS.LTC128B.128 [R86+0x1100], [R4.64], !P6 ;  /* 0x0110000004567fae */ /* 0x0007e2000f101d46 */
[----:B------:R-:W-:-:S03]  /*2760*/  ISETP.NE.AND P6, PT, R8, RZ, PT ;  /* 0x000000ff0800720c */ /* 0x000fc60003fc5270 */
[----:B------:R3:W-:Y:S02]  /*2770*/  LDGSTS.E.BYPASS.LTC128B.128 [R86+0x3100], [R4.64+0x80], !P2 ;  /* 0x0310008004567fae */ /* 0x0007e4000d101d46 */
[C---:B-----5:R-:W-:Y:S02]  /*2780*/  HMMA.16816.F32.BF16 R8, R172.reuse, R12, RZ ;  /* 0x0000000cac08723c */ /* 0x060fe400000418ff */
[----:B------:R3:W-:Y:S04]  /*2790*/  LDGSTS.E.BYPASS.LTC128B.128 [R86+0x5100], [R4.64+0x100], !P1 ;  /* 0x0510010004567fae */ /* 0x0007e8000c901d46 */
[----:B------:R3:W-:Y:S02]  /*27a0*/  LDGSTS.E.BYPASS.LTC128B.128 [R86+0x7100], [R4.64+0x180], !P0 ;  /* 0x0710018004567fae */ /* 0x0007e4000c101d46 */
[C---:B----4-:R-:W-:Y:S02]  /*27b0*/  HMMA.16816.F32.BF16 R48, R172.reuse, R32, RZ ;  /* 0x00000020ac30723c */ /* 0x050fe400000418ff */
[----:B------:R-:W4:Y:S04]  /*27c0*/  LDSM.16.M88.4 R76, [R7+0x1800] ;  /* 0x00180000074c783b */ /* 0x000f280000000200 */
[----:B------:R-:W-:Y:S02]  /*27d0*/  LDSM.16.M88.4 R72, [R7+0x1000] ;  /* 0x001000000748783b */ /* 0x000fe40000000200 */
[----:B------:R-:W-:Y:S02]  /*27e0*/  HMMA.16816.F32.BF16 R44, R172, R34, RZ ;  /* 0x00000022ac2c723c */ /* 0x000fe400000418ff */
[----:B-1----:R-:W5:Y:S04]  /*27f0*/  LDL R3, [R1+0x24] ;  /* 0x0000240001037983 */ /* 0x002f680000100800 */
[----:B------:R-:W5:Y:S02]  /*2800*/  LDL R2, [R1+0x20] ;  /* 0x0000200001027983 */ /* 0x000f640000100800 */
[C---:B------:R-:W-:Y:S02]  /*2810*/  HMMA.16816.F32.BF16 R8, R176.reuse, R40, R8 ;  /* 0x00000028b008723c */ /* 0x040fe40000041808 */
[----:B------:R-:W-:Y:S04]  /*2820*/  LDSM.16.M88.4 R56, [R7] ;  /* 0x000000000738783b */ /* 0x000fe80000000200 */
[----:B------:R-:W-:Y:S02]  /*2830*/  LDSM.16.M88.4 R64, [R7+0x800] ;  /* 0x000800000740783b */ /* 0x000fe40000000200 */
[C---:B------:R-:W-:Y:S02]  /*2840*/  HMMA.16816.F32.BF16 R16, R176.reuse, R42, R16 ;  /* 0x0000002ab010723c */ /* 0x040fe40000041810 */
[----:B---3--:R-:W3:Y:S04]  /*2850*/  LDL R4, [R1+0x28] ;  /* 0x0000280001047983 */ /* 0x008ee80000100800 */
[----:B------:R-:W0:Y:S02]  /*2860*/  LDGDEPBAR ;  /* 0x00000000000079af */ /* 0x000e240000000000 */
[C---:B------:R-:W-:Y:S08]  /*2870*/  HMMA.16816.F32.BF16 R32, R176.reuse, R62, R36 ;  /* 0x0000003eb020723c */ /* 0x040ff00000041824 */
[C---:B------:R-:W-:Y:S01]  /*2880*/  HMMA.16816.F32.BF16 R36, R176.reuse, R68, R48 ;  /* 0x00000044b024723c */ /* 0x040fe20000041830 */
[----:B------:R-:W-:Y:S07]  /*2890*/  LDSM.16.M88.4 R48, [R249+0x2000] ;  /* 0x00200000f930783b */ /* 0x000fee0000000200 */
[----:B------:R-:W-:Y:S01]  /*28a0*/  HMMA.16816.F32.BF16 R40, R176, R70, R44 ;  /* 0x00000046b028723c */ /* 0x000fe2000004182c */
[----:B------:R-:W1:Y:S04]  /*28b0*/  LDSM.16.M88.4 R68, [R250+0x1800] ;  /* 0x00180000fa44783b */ /* 0x000e680000000200 */
[----:B------:R-:W-:Y:S03]  /*28c0*/  LDSM.16.M88.4 R44, [R83] ;  /* 0x00000000532c783b */ /* 0x000fe60000000200 */
[----:B------:R-:W-:Y:S08]  /*28d0*/  HMMA.16816.F32.BF16 R12, R172, R28, RZ ;  /* 0x0000001cac0c723c */ /* 0x000ff000000418ff */
[C---:B----4-:R-:W-:Y:S08]  /*28e0*/  HMMA.16816.F32.BF16 R36, R192.reuse, R76, R36 ;  /* 0x0000004cc024723c */ /* 0x050ff00000041824 */
[----:B------:R-:W-:Y:S01]  /*28f0*/  HMMA.16816.F32.BF16 R40, R192, R78, R40 ;  /* 0x0000004ec028723c */ /* 0x000fe20000041828 */
[----:B------:R-:W4:Y:S07]  /*2900*/  LDSM.16.M88.4 R76, [R249+0x3800] ;  /* 0x00380000f94c783b */ /* 0x000f2e0000000200 */
[----:B------:R-:W-:Y:S01]  /*2910*/  HMMA.16816.F32.BF16 R28, R176, R60, R12 ;  /* 0x0000003cb01c723c */ /* 0x000fe2000004180c */
[----:B------:R-:W-:Y:S04]  /*2920*/  LDSM.16.M88.4 R12, [R250] ;  /* 0x00000000fa0c783b */ /* 0x000fe80000000200 */
[----:B------:R-:W-:Y:S03]  /*2930*/  LDSM.16.M88.4 R60, [R250+0x1000] ;  /* 0x00100000fa3c783b */ /* 0x000fe60000000200 */
[C---:B-1----:R-:W-:Y:S08]  /*2940*/  HMMA.16816.F32.BF16 R36, R196.reuse, R68, R36 ;  /* 0x00000044c424723c */ /* 0x042ff00000041824 */
[----:B------:R-:W-:Y:S01]  /*2950*/  HMMA.16816.F32.BF16 R40, R196, R70, R40 ;  /* 0x00000046c428723c */ /* 0x000fe20000041828 */
[----:B------:R-:W-:Y:S07]  /*2960*/  LDSM.16.M88.4 R68, [R7+0x3000] ;  /* 0x003000000744783b */ /* 0x000fee0000000200 */
[C---:B------:R-:W-:Y:S08]  /*2970*/  HMMA.16816.F32.BF16 R28, R192.reuse, R72, R28 ;  /* 0x00000048c01c723c */ /* 0x040ff0000004181c */
[----:B------:R-:W-:Y:S01]  /*2980*/  HMMA.16816.F32.BF16 R32, R192, R74, R32 ;  /* 0x0000004ac020723c */ /* 0x000fe20000041820 */
[----:B------:R-:W1:Y:S07]  /*2990*/  LDSM.16.M88.4 R72, [R80] ;  /* 0x000000005048783b */ /* 0x000e6e0000000200 */
[C---:B----4-:R-:W-:Y:S08]  /*29a0*/  HMMA.16816.F32.BF16 R36, R200.reuse, R76, R36 ;  /* 0x0000004cc824723c */ /* 0x050ff00000041824 */
[----:B------:R-:W-:Y:S01]  /*29b0*/  HMMA.16816.F32.BF16 R40, R200, R78, R40 ;  /* 0x0000004ec828723c */ /* 0x000fe20000041828 */
[----:B------:R-:W4:Y:S11]  /*29c0*/  LDSM.16.M88.4 R76, [R7+0x3800] ;  /* 0x00380000074c783b */ /* 0x000f360000000200 */
[----:B------:R-:W-:Y:S04]  /*29d0*/  @!UPT UIADD3 URZ, URZ, URZ, URZ ;  /* 0x0000003f3f3ff290 */ /* 0x000fe8000fffe03f */
[C---:B-1----:R-:W-:Y:S08]  /*29e0*/  HMMA.16816.F32.BF16 R36, R204.reuse, R72, R36 ;  /* 0x00000048cc24723c */ /* 0x042ff00000041824 */
[----:B------:R-:W-:Y:S01]  /*29f0*/  HMMA.16816.F32.BF16 R40, R204, R74, R40 ;  /* 0x0000004acc28723c */ /* 0x000fe20000041828 */
[----:B------:R-:W1:Y:S11]  /*2a00*/  LDSM.16.M88.4 R72, [R250+0x3800] ;  /* 0x00380000fa48783b */ /* 0x000e760000000200 */
[----:B------:R-:W-:Y:S04]  /*2a10*/  @!UPT UIADD3 URZ, URZ, URZ, URZ ;  /* 0x0000003f3f3ff290 */ /* 0x000fe8000fffe03f */
[C---:B----4-:R-:W-:Y:S08]  /*2a20*/  HMMA.16816.F32.BF16 R36, R208.reuse, R76, R36 ;  /* 0x0000004cd024723c */ /* 0x050ff00000041824 */
[----:B------:R-:W-:Y:S01]  /*2a30*/  HMMA.16816.F32.BF16 R40, R208, R78, R40 ;  /* 0x0000004ed028723c */ /* 0x000fe20000041828 */
[----:B------:R-:W-:Y:S11]  /*2a40*/  LDSM.16.M88.4 R76, [R249+0x5800] ;  /* 0x00580000f94c783b */ /* 0x000ff60000000200 */
[----:B------:R-:W-:Y:S04]  /*2a50*/  @!UPT UIADD3 URZ, URZ, URZ, URZ ;  /* 0x0000003f3f3ff290 */ /* 0x000fe8000fffe03f */
[C---:B-1----:R-:W-:Y:S08]  /*2a60*/  HMMA.16816.F32.BF16 R36, R212.reuse, R72, R36 ;  /* 0x00000048d424723c */ /* 0x042ff00000041824 */
[----:B------:R-:W-:Y:S08]  /*2a70*/  HMMA.16816.F32.BF16 R40, R212, R74, R40 ;  /* 0x0000004ad428723c */ /* 0x000ff00000041828 */
[C---:B------:R-:W-:Y:S08]  /*2a80*/  HMMA.16816.F32.BF16 R20, R172.reuse, R24, RZ ;  /* 0x00000018ac14723c */ /* 0x040ff000000418ff */
[----:B------:R-:W-:Y:S01]  /*2a90*/  HMMA.16816.F32.BF16 R24, R172, R26, RZ ;  /* 0x0000001aac18723c */ /* 0x000fe200000418ff */
[----:B--2---:R1:W-:Y:S04]  /*2aa0*/  LDSM.16.M88.4 R72, [R0] ;  /* 0x000000000048783b */ /* 0x0043e80000000200 */
[----:B-1----:R-:W2:Y:S11]  /*2ab0*/  LDL R0, [R1+0x14] ;  /* 0x0000140001007983 */ /* 0x002eb60000100800 */
[C---:B------:R-:W-:Y:S08]  /*2ac0*/  HMMA.16816.F32.BF16 R20, R176.reuse, R52, R20 ;  /* 0x00000034b014723c */ /* 0x040ff00000041814 */
[----:B------:R-:W-:Y:S01]  /*2ad0*/  HMMA.16816.F32.BF16 R24, R176, R54, R24 ;  /* 0x00000036b018723c */ /* 0x000fe20000041818 */
[----:B------:R-:W1:Y:S07]  /*2ae0*/  LDSM.16.M88.4 R52, [R250+0x800] ;  /* 0x00080000fa34783b */ /* 0x000e6e0000000200 */
[C---:B------:R-:W-:Y:S08]  /*2af0*/  HMMA.16816.F32.BF16 R8, R192.reuse, R56, R8 ;  /* 0x00000038c008723c */ /* 0x040ff00000041808 */
[C---:B------:R-:W-:Y:S01]  /*2b00*/  HMMA.16816.F32.BF16 R16, R192.reuse, R58, R16 ;  /* 0x0000003ac010723c */ /* 0x040fe20000041810 */
[----:B------:R-:W4:Y:S07]  /*2b10*/  LDSM.16.M88.4 R56, [R249+0x2800] ;  /* 0x00280000f938783b */ /* 0x000f2e0000000200 */
[C---:B------:R-:W-:Y:S08]  /*2b20*/  HMMA.16816.F32.BF16 R20, R192.reuse, R64, R20 ;  /* 0x00000040c014723c */ /* 0x040ff00000041814 */
[----:B------:R-:W-:Y:S01]  /*2b30*/  HMMA.16816.F32.BF16 R24, R192, R66, R24 ;  /* 0x00000042c018723c */ /* 0x000fe20000041818 */
[----:B------:R-:W3:Y:S07]  /*2b40*/  LDSM.16.M88.4 R64, [R249+0x3000] ;  /* 0x00300000f940783b */ /* 0x000eee0000000200 */
[C---:B------:R-:W-:Y:S08]  /*2b50*/  HMMA.16816.F32.BF16 R8, R196.reuse, R12, R8 ;  /* 0x0000000cc408723c */ /* 0x040ff00000041808 */
[C---:B------:R-:W-:Y:S08]  /*2b60*/  HMMA.16816.F32.BF16 R16, R196.reuse, R14, R16 ;  /* 0x0000000ec410723c */ /* 0x040ff00000041810 */
[C---:B-1----:R-:W-:Y:S08]  /*2b70*/  HMMA.16816.F32.BF16 R20, R196.reuse, R52, R20 ;  /* 0x00000034c414723c */ /* 0x042ff00000041814 */
[C---:B------:R-:W-:Y:S01]  /*2b80*/  HMMA.16816.F32.BF16 R24, R196.reuse, R54, R24 ;  /* 0x00000036c418723c */ /* 0x040fe20000041818 */
[----:B------:R-:W1:Y:S07]  /*2b90*/  LDSM.16.M88.4 R52, [R82] ;  /* 0x000000005234783b */ /* 0x000e6e0000000200 */
[C---:B------:R-:W-:Y:S08]  /*2ba0*/  HMMA.16816.F32.BF16 R28, R196.reuse, R60, R28 ;  /* 0x0000003cc41c723c */ /* 0x040ff0000004181c */
[----:B------:R-:W-:Y:S01]  /*2bb0*/  HMMA.16816.F32.BF16 R32, R196, R62, R32 ;  /* 0x0000003ec420723c */ /* 0x000fe20000041820 */
[----:B------:R-:W1:Y:S07]  /*2bc0*/  LDSM.16.M88.4 R60, [R81] ;  /* 0x00000000513c783b */ /* 0x000e6e0000000200 */
[C---:B------:R-:W-:Y:S08]  /*2bd0*/  HMMA.16816.F32.BF16 R12, R200.reuse, R48, R8 ;  /* 0x00000030c80c723c */ /* 0x040ff00000041808 */
[C---:B------:R-:W-:Y:S01]  /*2be0*/  HMMA.16816.F32.BF16 R8, R200.reuse, R50, R16 ;  /* 0x00000032c808723c */ /* 0x040fe20000041810 */
[----:B------:R-:W1:Y:S07]  /*2bf0*/  LDSM.16.M88.4 R48, [R7+0x2000] ;  /* 0x002000000730783b */ /* 0x000e6e0000000200 */
[C---:B----4-:R-:W-:Y:S08]  /*2c00*/  HMMA.16816.F32.BF16 R20, R200.reuse, R56, R20 ;  /* 0x00000038c814723c */ /* 0x050ff00000041814 */
[C---:B------:R-:W-:Y:S01]  /*2c10*/  HMMA.16816.F32.BF16 R24, R200.reuse, R58, R24 ;  /* 0x0000003ac818723c */ /* 0x040fe20000041818 */
[----:B------:R-:W4:Y:S07]  /*2c20*/  LDSM.16.M88.4 R56, [R7+0x2800] ;  /* 0x002800000738783b */ /* 0x000f2e0000000200 */
[C---:B---3--:R-:W-:Y:S08]  /*2c30*/  HMMA.16816.F32.BF16 R28, R200.reuse, R64, R28 ;  /* 0x00000040c81c723c */ /* 0x048ff0000004181c */
[----:B------:R-:W-:Y:S01]  /*2c40*/  HMMA.16816.F32.BF16 R32, R200, R66, R32 ;  /* 0x00000042c820723c */ /* 0x000fe20000041820 */
[----:B------:R-:W-:Y:S07]  /*2c50*/  LDSM.16.M88.4 R64, [R250+0x3000] ;  /* 0x00300000fa40783b */ /* 0x000fee0000000200 */
[C---:B------:R-:W-:Y:S08]  /*2c60*/  HMMA.16816.F32.BF16 R16, R204.reuse, R44, R12 ;  /* 0x0000002ccc10723c */ /* 0x040ff0000004180c */
[C---:B------:R-:W-:Y:S01]  /*2c70*/  HMMA.16816.F32.BF16 R12, R204.reuse, R46, R8 ;  /* 0x0000002ecc0c723c */ /* 0x040fe20000041808 */
[----:B------:R-:W3:Y:S07]  /*2c80*/  LDSM.16.M88.4 R44, [R250+0x2000] ;  /* 0x00200000fa2c783b */ /* 0x000eee0000000200 */
[C---:B-1----:R-:W-:Y:S08]  /*2c90*/  HMMA.16816.F32.BF16 R8, R204.reuse, R52, R20 ;  /* 0x00000034cc08723c */ /* 0x042ff00000041814 */
[C---:B------:R-:W-:Y:S01]  /*2ca0*/  HMMA.16816.F32.BF16 R24, R204.reuse, R54, R24 ;  /* 0x00000036cc18723c */ /* 0x040fe20000041818 */
[----:B------:R-:W1:Y:S07]  /*2cb0*/  LDSM.16.M88.4 R52, [R250+0x2800] ;  /* 0x00280000fa34783b */ /* 0x000e6e0000000200 */
[C---:B------:R-:W-:Y:S08]  /*2cc0*/  HMMA.16816.F32.BF16 R28, R204.reuse, R60, R28 ;  /* 0x0000003ccc1c723c */ /* 0x040ff0000004181c */
[----:B------:R-:W-:Y:S01]  /*2cd0*/  HMMA.16816.F32.BF16 R32, R204, R62, R32 ;  /* 0x0000003ecc20723c */ /* 0x000fe20000041820 */
[----:B------:R-:W-:Y:S07]  /*2ce0*/  LDSM.16.M88.4 R60, [R249+0x4800] ;  /* 0x00480000f93c783b */ /* 0x000fee0000000200 */
[C---:B------:R-:W-:Y:S08]  /*2cf0*/  HMMA.16816.F32.BF16 R20, R208.reuse, R48, R16 ;  /* 0x00000030d014723c */ /* 0x040ff00000041810 */
[C---:B------:R-:W-:Y:S01]  /*2d00*/  HMMA.16816.F32.BF16 R16, R208.reuse, R50, R12 ;  /* 0x00000032d010723c */ /* 0x040fe2000004180c */
[----:B------:R-:W1:Y:S07]  /*2d10*/  LDSM.16.M88.4 R48, [R249+0x4000] ;  /* 0x00400000f930783b */ /* 0x000e6e0000000200 */
[C---:B----4-:R-:W-:Y:S08]  /*2d20*/  HMMA.16816.F32.BF16 R12, R208.reuse, R56, R8 ;  /* 0x00000038d00c723c */ /* 0x050ff00000041808 */
[C---:B------:R-:W-:Y:S01]  /*2d30*/  HMMA.16816.F32.BF16 R8, R208.reuse, R58, R24 ;  /* 0x0000003ad008723c */ /* 0x040fe20000041818 */
[----:B-----5:R4:W-:Y:S07]  /*2d40*/  LDSM.16.M88.4 R56, [R3] ;  /* 0x000000000338783b */ /* 0x0209ee0000000200 */
[C---:B------:R-:W-:Y:S08]  /*2d50*/  HMMA.16816.F32.BF16 R28, R208.reuse, R68, R28 ;  /* 0x00000044d01c723c */ /* 0x040ff0000004181c */
[----:B------:R-:W-:Y:S01]  /*2d60*/  HMMA.16816.F32.BF16 R32, R208, R70, R32 ;  /* 0x00000046d020723c */ /* 0x000fe20000041820 */
[----:B------:R-:W5:Y:S04]  /*2d70*/  LDSM.16.M88.4 R68, [R249+0x5000] ;  /* 0x00500000f944783b */ /* 0x000f680000000200 */
[----:B----4-:R-:W4:Y:S03]  /*2d80*/  LDL R3, [R1+0x18] ;  /* 0x0000180001037983 */ /* 0x010f260000100800 */
[C---:B---3--:R-:W-:Y:S08]  /*2d90*/  HMMA.16816.F32.BF16 R24, R212.reuse, R44, R20 ;  /* 0x0000002cd418723c */ /* 0x048ff00000041814 */
[C---:B------:R-:W-:Y:S01]  /*2da0*/  HMMA.16816.F32.BF16 R20, R212.reuse, R46, R16 ;  /* 0x0000002ed414723c */ /* 0x040fe20000041810 */
[----:B------:R-:W3:Y:S07]  /*2db0*/  LDSM.16.M88.4 R44, [R4] ;  /* 0x00000000042c783b */ /* 0x000eee0000000200 */
[C---:B-1----:R-:W-:Y:S08]  /*2dc0*/  HMMA.16816.F32.BF16 R16, R212.reuse, R52, R12 ;  /* 0x00000034d410723c */ /* 0x042ff0000004180c */
[C---:B------:R-:W-:Y:S01]  /*2dd0*/  HMMA.16816.F32.BF16 R12, R212.reuse, R54, R8 ;  /* 0x00000036d40c723c */ /* 0x040fe20000041808 */
[----:B------:R-:W-:Y:S07]  /*2de0*/  LDSM.16.M88.4 R52, [R7+0x4000] ;  /* 0x004000000734783b */ /* 0x000fee0000000200 */
[C---:B------:R-:W-:Y:S08]  /*2df0*/  HMMA.16816.F32.BF16 R8, R212.reuse, R64, R28 ;  /* 0x00000040d408723c */ /* 0x040ff0000004181c */
[----:B------:R-:W-:Y:S01]  /*2e00*/  HMMA.16816.F32.BF16 R32, R212, R66, R32 ;  /* 0x00000042d420723c */ /* 0x000fe20000041820 */
[----:B------:R1:W2:Y:S07]  /*2e10*/  LDSM.16.M88.4 R64, [R2] ;  /* 0x000000000240783b */ /* 0x0002ae0000000200 */
[C---:B------:R-:W-:Y:S08]  /*2e20*/  HMMA.16816.F32.BF16 R28, R216.reuse, R48, R24 ;  /* 0x00000030d81c723c */ /* 0x040ff00000041818 */
[C---:B------:R-:W-:Y:S08]  /*2e30*/  HMMA.16816.F32.BF16 R24, R216.reuse, R50, R20 ;  /* 0x00000032d818723c */ /* 0x040ff00000041814 */
[C---:B------:R-:W-:Y:S01]  /*2e40*/  HMMA.16816.F32.BF16 R20, R216.reuse, R60, R16 ;  /* 0x0000003cd814723c */ /* 0x040fe20000041810 */
[----:B-1----:R-:W4:Y:S07]  /*2e50*/  LDL R2, [R1+0x10] ;  /* 0x0000100001027983 */ /* 0x002f2e0000100800 */
[C---:B------:R-:W-:Y:S08]  /*2e60*/  HMMA.16816.F32.BF16 R16, R216.reuse, R62, R12 ;  /* 0x0000003ed810723c */ /* 0x040ff0000004180c */
[C---:B-----5:R-:W-:Y:S08]  /*2e70*/  HMMA.16816.F32.BF16 R12, R216.reuse, R68, R8 ;  /* 0x00000044d80c723c */ /* 0x060ff00000041808 */
[C---:B------:R-:W-:Y:S01]  /*2e80*/  HMMA.16816.F32.BF16 R8, R216.reuse, R70, R32 ;  /* 0x00000046d808723c */ /* 0x040fe20000041820 */
[----:B------:R-:W-:Y:S07]  /*2e90*/  LDSM.16.M88.4 R68, [R7+0x4800] ;  /* 0x004800000744783b */ /* 0x000fee0000000200 */
[----:B------:R-:W-:Y:S08]  /*2ea0*/  HMMA.16816.F32.BF16 R36, R216, R76, R36 ;  /* 0x0000004cd824723c */ /* 0x000ff00000041824 */
[C---:B---3--:R-:W-:Y:S08]  /*2eb0*/  HMMA.16816.F32.BF16 R32, R220.reuse, R44, R28 ;  /* 0x0000002cdc20723c */ /* 0x048ff0000004181c */
[C---:B------:R-:W-:Y:S08]  /*2ec0*/  HMMA.16816.F32.BF16 R28, R220.reuse, R46, R24 ;  /* 0x0000002edc1c723c */ /* 0x040ff00000041818 */
[C---:B------:R-:W-:Y:S08]  /*2ed0*/  HMMA.16816.F32.BF16 R24, R220.reuse, R56, R20 ;  /* 0x00000038dc18723c */ /* 0x040ff00000041814 */
[C---:B------:R-:W-:Y:S01]  /*2ee0*/  HMMA.16816.F32.BF16 R20, R220.reuse, R58, R16 ;  /* 0x0000003adc14723c */ /* 0x040fe20000041810 */
[----:B------:R-:W-:Y:S07]  /*2ef0*/  LDSM.16.M88.4 R56, [R7+0x5800] ;  /* 0x005800000738783b */ /* 0x000fee0000000200 */
[C---:B--2---:R-:W-:Y:S01]  /*2f00*/  HMMA.16816.F32.BF16 R16, R220.reuse, R64, R12 ;  /* 0x00000040dc10723c */ /* 0x044fe2000004180c */
[----:B------:R-:W1:Y:S07]  /*2f10*/  LDSM.16.M88.4 R12, [R7+0x5000] ;  /* 0x00500000070c783b */ /* 0x000e6e0000000200 */
[C---:B------:R-:W-:Y:S08]  /*2f20*/  HMMA.16816.F32.BF16 R8, R220.reuse, R66, R8 ;  /* 0x00000042dc08723c */ /* 0x040ff00000041808 */
[----:B------:R-:W-:Y:S01]  /*2f30*/  HMMA.16816.F32.BF16 R64, R220, R72, R36 ;  /* 0x00000048dc40723c */ /* 0x000fe20000041824 */
[----:B------:R-:W2:Y:S07]  /*2f40*/  LDSM.16.M88.4 R36, [R250+0x4000] ;  /* 0x00400000fa24783b */ /* 0x000eae0000000200 */
[C---:B------:R-:W-:Y:S08]  /*2f50*/  HMMA.16816.F32.BF16 R48, R224.reuse, R52, R32 ;  /* 0x00000034e030723c */ /* 0x040ff00000041820 */
[C---:B------:R-:W-:Y:S01]  /*2f60*/  HMMA.16816.F32.BF16 R44, R224.reuse, R54, R28 ;  /* 0x00000036e02c723c */ /* 0x040fe2000004181c */
[----:B------:R-:W3:Y:S07]  /*2f70*/  LDSM.16.M88.4 R52, [R250+0x4800] ;  /* 0x00480000fa34783b */ /* 0x000eee0000000200 */
[C---:B-1----:R-:W-:Y:S01]  /*2f80*/  HMMA.16816.F32.BF16 R28, R224.reuse, R12, R16 ;  /* 0x0000000ce01c723c */ /* 0x042fe20000041810 */
[----:B------:R-:W1:Y:S07]  /*2f90*/  LDSM.16.M88.4 R16, [R249+0x6000] ;  /* 0x00600000f910783b */ /* 0x000e6e0000000200 */
[----:B------:R-:W-:Y:S08]  /*2fa0*/  HMMA.16816.F32.BF16 R12, R224, R14, R8 ;  /* 0x0000000ee00c723c */ /* 0x000ff00000041808 */
[----:B--2---:R-:W-:Y:S01]  /*2fb0*/  HMMA.16816.F32.BF16 R8, R228, R36, R48 ;  /* 0x00000024e408723c */ /* 0x004fe20000041830 */
[----:B------:R2:W-:Y:S04]  /*2fc0*/  LDSM.16.M88.4 R48, [R0] ;  /* 0x000000000030783b */ /* 0x0005e80000000200 */
[----:B--2---:R-:W2:Y:S03]  /*2fd0*/  LDL R0, [R1+0xc] ;  /* 0x00000c0001007983 */ /* 0x004ea60000100800 */
[----:B------:R-:W-:Y:S08]  /*2fe0*/  HMMA.16816.F32.BF16 R40, R216, R78, R40 ;  /* 0x0000004ed828723c */ /* 0x000ff00000041828 */
[----:B------:R-:W-:Y:S11]  /*2ff0*/  HMMA.16816.F32.BF16 R32, R224, R70, R20 ;  /* 0x00000046e020723c */ /* 0x000ff60000041814 */
[----:B------:R-:W-:Y:S05]  /*3000*/  @!UPT UIADD3 URZ, URZ, URZ, URZ ;  /* 0x0000003f3f3ff290 */ /* 0x000fea000fffe03f */
[----:B------:R-:W-:Y:S01]  /*3010*/  HMMA.16816.F32.BF16 R60, R220, R74, R40 ;  /* 0x0000004adc3c723c */ /* 0x000fe20000041828 */
[----:B------:R-:W-:Y:S07]  /*3020*/  LDSM.16.M88.4 R72, [R250+0x5800] ;  /* 0x00580000fa48783b */ /* 0x000fee0000000200 */
[----:B------:R-:W-:Y:S01]  /*3030*/  HMMA.16816.F32.BF16 R40, R224, R68, R24 ;  /* 0x00000044e028723c */ /* 0x000fe20000041818 */
[----:B------:R-:W5:Y:S07]  /*3040*/  LDSM.16.M88.4 R68, [R250+0x5000] ;  /* 0x00500000fa44783b */ /* 0x000f6e0000000200 */
[C---:B------:R-:W-:Y:S01]  /*3050*/  HMMA.16816.F32.BF16 R20, R228.reuse, R38, R44 ;  /* 0x00000026e414723c */ /* 0x040fe2000004182c */
[----:B------:R-:W-:Y:S11]  /*3060*/  LDSM.16.M88.4 R44, [R249+0x6800] ;  /* 0x00680000f92c783b */ /* 0x000ff60000000200 */
[----:B------:R-:W-:Y:S04]  /*3070*/  @!UPT UIADD3 URZ, URZ, URZ, URZ ;  /* 0x0000003f3f3ff290 */ /* 0x000fe8000fffe03f */
[C---:B---3--:R-:W-:Y:S01]  /*3080*/  HMMA.16816.F32.BF16 R36, R228.reuse, R52, R40 ;  /* 0x00000034e424723c */ /* 0x048fe20000041828 */
[----:B------:R-:W-:Y:S07]  /*3090*/  LDSM.16.M88.4 R40, [R250+0x6000] ;  /* 0x00600000fa28783b */ /* 0x000fee0000000200 */
[----:B------:R-:W-:Y:S01]  /*30a0*/  HMMA.16816.F32.BF16 R52, R228, R54, R32 ;  /* 0x00000036e434723c */ /* 0x000fe20000041820 */
[----:B----4-:R-:W3:Y:S07]  /*30b0*/  LDSM.16.M88.4 R32, [R3] ;  /* 0x000000000320783b */ /* 0x010eee0000000200 */
[----:B-1----:R-:W-:Y:S08]  /*30c0*/  HMMA.16816.F32.BF16 R8, R232, R16, R8 ;  /* 0x00000010e808723c */ /* 0x002ff00000041808 */
[C---:B------:R-:W-:Y:S01]  /*30d0*/  HMMA.16816.F32.BF16 R24, R224.reuse, R56, R64 ;  /* 0x00000038e018723c */ /* 0x040fe20000041840 */
[----:B------:R-:W-:Y:S07]  /*30e0*/  LDSM.16.M88.4 R64, [R249+0x7800] ;  /* 0x00780000f940783b */ /* 0x000fee0000000200 */
[----:B------:R-:W-:Y:S08]  /*30f0*/  HMMA.16816.F32.BF16 R80, R224, R58, R60 ;  /* 0x0000003ae050723c */ /* 0x000ff0000004183c */
[C---:B-----5:R-:W-:Y:S01]  /*3100*/  HMMA.16816.F32.BF16 R60, R228.reuse, R68, R28 ;  /* 0x00000044e43c723c */ /* 0x060fe2000004181c */
[----:B------:R-:W1:Y:S07]  /*3110*/  LDSM.16.M88.4 R28, [R7+0x6000] ;  /* 0x00600000071c783b */ /* 0x000e6e0000000200 */
[----:B------:R-:W-:Y:S08]  /*3120*/  HMMA.16816.F32.BF16 R56, R228, R70, R12 ;  /* 0x00000046e438723c */ /* 0x000ff0000004180c */
[----:B------:R-:W-:Y:S08]  /*3130*/  HMMA.16816.F32.BF16 R12, R232, R18, R20 ;  /* 0x00000012e80c723c */ /* 0x000ff00000041814 */
[----:B---3--:R-:W-:Y:S08]  /*3140*/  HMMA.16816.F32.BF16 R8, R236, R32, R8 ;  /* 0x00000020ec08723c */ /* 0x008ff00000041808 */
[----:B------:R-:W-:Y:S01]  /*3150*/  HMMA.16816.F32.BF16 R16, R232, R44, R36 ;  /* 0x0000002ce810723c */ /* 0x000fe20000041824 */
[----:B------:R-:W3:Y:S07]  /*3160*/  LDSM.16.M88.4 R36, [R249+0x7000] ;  /* 0x00700000f924783b */ /* 0x000eee0000000200 */
[----:B------:R-:W-:Y:S08]  /*3170*/  HMMA.16816.F32.BF16 R12, R236, R34, R12 ;  /* 0x00000022ec0c723c */ /* 0x000ff0000004180c */
[----:B-1----:R-:W-:Y:S08]  /*3180*/  HMMA.16816.F32.BF16 R8, R240, R28, R8 ;  /* 0x0000001cf008723c */ /* 0x002ff00000041808 */
[----:B------:R-:W-:Y:S08]  /*3190*/  HMMA.16816.F32.BF16 R76, R228, R72, R24 ;  /* 0x00000048e44c723c */ /* 0x000ff00000041818 */
[----:B------:R-:W-:Y:S01]  /*31a0*/  HMMA.16816.F32.BF16 R24, R232, R46, R52 ;  /* 0x0000002ee818723c */ /* 0x000fe20000041834 */
[----:B------:R-:W1:Y:S04]  /*31b0*/  LDSM.16.M88.4 R52, [R2] ;  /* 0x000000000234783b */ /* 0x000e680000000200 */
[----:B------:R-:W4:Y:S03]  /*31c0*/  LDSM.16.M88.4 R44, [R7+0x6800] ;  /* 0x00680000072c783b */ /* 0x000f260000000200 */
[----:B------:R-:W-:Y:S08]  /*31d0*/  HMMA.16816.F32.BF16 R12, R240, R30, R12 ;  /* 0x0000001ef00c723c */ /* 0x000ff0000004180c */
[----:B------:R-:W-:Y:S08]  /*31e0*/  HMMA.16816.F32.BF16 R32, R244, R40, R8 ;  /* 0x00000028f420723c */ /* 0x000ff00000041808 */
[----:B------:R-:W-:Y:S08]  /*31f0*/  HMMA.16816.F32.BF16 R20, R236, R48, R16 ;  /* 0x00000030ec14723c */ /* 0x000ff00000041810 */
[----:B---3--:R-:W-:Y:S08]  /*3200*/  HMMA.16816.F32.BF16 R8, R232, R36, R60 ;  /* 0x00000024e808723c */ /* 0x008ff0000004183c */
[----:B------:R-:W-:Y:S08]  /*3210*/  HMMA.16816.F32.BF16 R16, R236, R50, R24 ;  /* 0x00000032ec10723c */ /* 0x000ff00000041818 */
[----:B------:R-:W-:Y:S01]  /*3220*/  HMMA.16816.F32.BF16 R28, R244, R42, R12 ;  /* 0x0000002af41c723c */ /* 0x000fe2000004180c */
[----:B------:R-:W3:Y:S07]  /*3230*/  LDSM.16.M88.4 R40, [R7+0x7000] ;  /* 0x007000000728783b */ /* 0x000eee0000000200 */
[----:B------:R-:W-:Y:S01]  /*3240*/  HMMA.16816.F32.BF16 R36, R232, R38, R56 ;  /* 0x00000026e824723c */ /* 0x000fe20000041838 */
[----:B------:R-:W5:Y:S07]  /*3250*/  LDSM.16.M88.4 R56, [R250+0x6800] ;  /* 0x00680000fa38783b */ /* 0x000f6e0000000200 */
[----:B-1----:R-:W-:Y:S08]  /*3260*/  HMMA.16816.F32.BF16 R12, R236, R52, R8 ;  /* 0x00000034ec0c723c */ /* 0x002ff00000041808 */
[----:B----4-:R-:W-:Y:S08]  /*3270*/  HMMA.16816.F32.BF16 R8, R240, R46, R16 ;  /* 0x0000002ef008723c */ /* 0x010ff00000041810 */
[----:B------:R-:W-:Y:S08]  /*3280*/  HMMA.16816.F32.BF16 R68, R228, R74, R80 ;  /* 0x0000004ae444723c */ /* 0x000ff00000041850 */
[----:B------:R-:W-:Y:S01]  /*3290*/  HMMA.16816.F32.BF16 R20, R240, R44, R20 ;  /* 0x0000002cf014723c */ /* 0x000fe20000041814 */
[----:B------:R-:W-:Y:S01]  /*32a0*/  FMUL.FTZ R32, R32, c[0x0][0x320] ;  /* 0x0000c80020207a20 */ /* 0x000fe20000410000 */
[----:B------:R-:W-:Y:S01]  /*32b0*/  LDSM.16.M88.4 R44, [R250+0x7000] ;  /* 0x00700000fa2c783b */ /* 0x000fe20000000200 */
[----:B------:R-:W-:-:S02]  /*32c0*/  FMUL.FTZ R33, R33, c[0x0][0x320] ;  /* 0x0000c80021217a20 */ /* 0x000fc40000410000 */
[----:B------:R-:W-:-:S03]  /*32d0*/  FMUL.FTZ R34, R34, c[0x0][0x320] ;  /* 0x0000c80022227a20 */ /* 0x000fc60000410000 */
[----:B------:R-:W-:Y:S01]  /*32e0*/  HMMA.16816.F32.BF16 R60, R232, R64, R76 ;  /* 0x00000040e83c723c */ /* 0x000fe2000004184c */
[----:B------:R-:W-:Y:S01]  /*32f0*/  FMUL.FTZ R35, R35, c[0x0][0x320] ;  /* 0x0000c80023237a20 */ /* 0x000fe20000410000 */
[----:B------:R-:W1:Y:S06]  /*3300*/  MUFU.TANH R72, R32 ;  /* 0x0000002000487308 */ /* 0x000e6c0000002400 */
[----:B---3--:R-:W-:Y:S02]  /*3310*/  HMMA.16816.F32.BF16 R16, R240, R40, R12 ;  /* 0x00000028f010723c */ /* 0x008fe4000004180c */
[----:B------:R-:W3:Y:S01]  /*3320*/  MUFU.TANH R64, R33 ;  /* 0x0000002100407308 */ /* 0x000ee20000002400 */
[----:B--2---:R-:W2:Y:S05]  /*3330*/  LDSM.16.M88.4 R48, [R0] ;  /* 0x000000000030783b */ /* 0x004eaa0000000200 */
[----:B-----5:R-:W-:Y:S02]  /*3340*/  HMMA.16816.F32.BF16 R12, R244, R58, R8 ;  /* 0x0000003af40c723c */ /* 0x020fe40000041808 */
[----:B------:R-:W4:Y:S06]  /*3350*/  MUFU.TANH R73, R34 ;  /* 0x0000002200497308 */ /* 0x000f2c0000002400 */
[----:B------:R-:W-:Y:S02]  /*3360*/  HMMA.16816.F32.BF16 R8, R232, R66, R68 ;  /* 0x00000042e808723c */ /* 0x000fe40000041844 */
[----:B------:R5:W1:Y:S06]  /*3370*/  MUFU.TANH R65, R35 ;  /* 0x0000002300417308 */ /* 0x000a6c0000002400 */
[----:B-----5:R-:W-:Y:S01]  /*3380*/  HMMA.16816.F32.BF16 R32, R236, R54, R36 ;  /* 0x00000036ec20723c */ /* 0x020fe20000041824 */
[----:B------:R-:W5:Y:S07]  /*3390*/  LDSM.16.M88.4 R36, [R7+0x7800] ;  /* 0x007800000724783b */ /* 0x000f6e0000000200 */
[----:B------:R-:W-:Y:S01]  /*33a0*/  HMMA.16816.F32.BF16 R24, R244, R56, R20 ;  /* 0x00000038f418723c */ /* 0x000fe20000041814 */
[----:B------:R-:W-:-:S02]  /*33b0*/  FMUL.FTZ R28, R28, c[0x0][0x320] ;  /* 0x0000c8001c1c7a20 */ /* 0x000fc40000410000 */
[----:B------:R-:W-:Y:S02]  /*33c0*/  FMUL.FTZ R29, R29, c[0x0][0x320] ;  /* 0x0000c8001d1d7a20 */ /* 0x000fe40000410000 */
[----:B------:R-:W-:-:S03]  /*33d0*/  FMUL.FTZ R30, R30, c[0x0][0x320] ;  /* 0x0000c8001e1e7a20 */ /* 0x000fc60000410000 */
[C---:B--2---:R-:W-:Y:S01]  /*33e0*/  HMMA.16816.F32.BF16 R20, R236.reuse, R48, R60 ;  /* 0x00000030ec14723c */ /* 0x044fe2000004183c */
[----:B------:R-:W-:Y:S01]  /*33f0*/  FMUL.FTZ R31, R31, c[0x0][0x320] ;  /* 0x0000c8001f1f7a20 */ /* 0x000fe20000410000 */
[----:B------:R-:W2:Y:S06]  /*3400*/  MUFU.TANH R56, R28 ;  /* 0x0000001c00387308 */ /* 0x000eac0000002400 */
[----:B------:R-:W-:Y:S02]  /*3410*/  HMMA.16816.F32.BF16 R8, R236, R50, R8 ;  /* 0x00000032ec08723c */ /* 0x000fe40000041808 */
[----:B------:R-:W1:Y:S08]  /*3420*/  MUFU.TANH R54, R29 ;  /* 0x0000001d00367308 */ /* 0x000e700000002400 */
[----:B------:R-:W1:Y:S08]  /*3430*/  MUFU.TANH R57, R30 ;  /* 0x0000001e00397308 */ /* 0x000e700000002400 */
[----:B------:R1:W1:Y:S01]  /*3440*/  MUFU.TANH R55, R31 ;  /* 0x0000001f00377308 */ /* 0x0002620000002400 */
[----:B------:R-:W-:-:S02]  /*3450*/  FMUL.FTZ R24, R24, c[0x0][0x320] ;  /* 0x0000c80018187a20 */ /* 0x000fc40000410000 */
[----:B------:R-:W-:Y:S02]  /*3460*/  FMUL.FTZ R25, R25, c[0x0][0x320] ;  /* 0x0000c80019197a20 */ /* 0x000fe40000410000 */
[----:B------:R-:W-:Y:S01]  /*3470*/  FMUL.FTZ R26, R26, c[0x0][0x320] ;  /* 0x0000c8001a1a7a20 */ /* 0x000fe20000410000 */
[----:B-1----:R-:W-:Y:S01]  /*3480*/  HMMA.16816.F32.BF16 R28, R240, R42, R32 ;  /* 0x0000002af01c723c */ /* 0x002fe20000041820 */
[----:B------:R-:W1:Y:S01]  /*3490*/  LDSM.16.M88.4 R32, [R250+0x7800] ;  /* 0x00780000fa20783b */ /* 0x000e620000000200 */
[----:B------:R-:W-:Y:S01]  /*34a0*/  FMUL.FTZ R27, R27, c[0x0][0x320] ;  /* 0x0000c8001b1b7a20 */ /* 0x000fe20000410000 */
[----:B------:R-:W1:Y:S01]  /*34b0*/  MUFU.TANH R53, R24 ;  /* 0x0000001800357308 */ /* 0x000e620000002400 */
[----:B------:R-:W-:Y:S01]  /*34c0*/  FMUL.FTZ R12, R12, c[0x0][0x320] ;  /* 0x0000c8000c0c7a20 */ /* 0x000fe20000410000 */
[----:B------:R-:W-:Y:S01]  /*34d0*/  ISETP.GE.AND P0, PT, R134, 0x2, PT ;  /* 0x000000028600780c */ /* 0x000fe20003f06270 */
[----:B------:R-:W-:Y:S01]  /*34e0*/  FMUL.FTZ R13, R13, c[0x0][0x320] ;  /* 0x0000c8000d0d7a20 */ /* 0x000fe20000410000 */
[----:B------:R-:W-:-:S04]  /*34f0*/  DEPBAR.LE SB0, 0x0 ;  /* 0x000080000000791a */ /* 0x000fc80000000000 */
[----:B------:R-:W1:Y:S01]  /*3500*/  MUFU.TANH R52, R25 ;  /* 0x0000001900347308 */ /* 0x000e620000002400 */
[----:B-----5:R-:W-:Y:S07]  /*3510*/  HMMA.16816.F32.BF16 R8, R240, R38, R8 ;  /* 0x00000026f008723c */ /* 0x020fee0000041808 */
[----:B------:R-:W1:Y:S08]  /*3520*/  MUFU.TANH R48, R26 ;  /* 0x0000001a00307308 */ /* 0x000e700000002400 */
[----:B------:R5:W1:Y:S02]  /*3530*/  MUFU.TANH R43, R27 ;  /* 0x0000001b002b7308 */ /* 0x000a640000002400 */
[----:B-----5:R-:W-:Y:S08]  /*3540*/  HMMA.16816.F32.BF16 R24, R244, R44, R16 ;  /* 0x0000002cf418723c */ /* 0x020ff00000041810 */
[----:B------:R-:W-:Y:S01]  /*3550*/  HMMA.16816.F32.BF16 R16, R240, R36, R20 ;  /* 0x00000024f010723c */ /* 0x000fe20000041814 */
[----:B------:R-:W-:-:S02]  /*3560*/  FMUL.FTZ R14, R14, c[0x0][0x320] ;  /* 0x0000c8000e0e7a20 */ /* 0x000fc40000410000 */
[----:B------:R-:W-:Y:S01]  /*3570*/  FMUL.FTZ R15, R15, c[0x0][0x320] ;  /* 0x0000c8000f0f7a20 */ /* 0x000fe20000410000 */
[----:B------:R-:W1:Y:S08]  /*3580*/  MUFU.TANH R40, R12 ;  /* 0x0000000c00287308 */ /* 0x000e700000002400 */
[----:B------:R-:W2:Y:S01]  /*3590*/  MUFU.TANH R41, R13 ;  /* 0x0000000d00297308 */ /* 0x000ea20000002400 */
[C---:B------:R-:W-:Y:S07]  /*35a0*/  HMMA.16816.F32.BF16 R20, R244.reuse, R46, R28 ;  /* 0x0000002ef414723c */ /* 0x040fee000004181c */
[----:B------:R-:W2:Y:S01]  /*35b0*/  MUFU.TANH R42, R14 ;  /* 0x0000000e002a7308 */ /* 0x000ea20000002400 */
[C---:B-1----:R-:W-:Y:S07]  /*35c0*/  HMMA.16816.F32.BF16 R8, R244.reuse, R34, R8 ;  /* 0x00000022f408723c */ /* 0x042fee0000041808 */
[----:B------:R1:W1:Y:S02]  /*35d0*/  MUFU.TANH R36, R15 ;  /* 0x0000000f00247308 */ /* 0x0002640000002400 */
[----:B-1----:R-:W-:Y:S01]  /*35e0*/  HMMA.16816.F32.BF16 R12, R244, R32, R16 ;  /* 0x00000020f40c723c */ /* 0x002fe20000041810 */
[----:B------:R-:W-:-:S02]  /*35f0*/  FMUL.FTZ R24, R24, c[0x0][0x320] ;  /* 0x0000c80018187a20 */ /* 0x000fc40000410000 */
[----:B------:R-:W-:-:S03]  /*3600*/  FMUL.FTZ R26, R26, c[0x0][0x320] ;  /* 0x0000c8001a1a7a20 */ /* 0x000fc60000410000 */
[----:B------:R1:W1:Y:S01]  /*3610*/  MUFU.TANH R28, R24 ;  /* 0x00000018001c7308 */ /* 0x0002620000002400 */
[----:B------:R-:W-:Y:S02]  /*3620*/  FMUL.FTZ R27, R27, c[0x0][0x320] ;  /* 0x0000c8001b1b7a20 */ /* 0x000fe40000410000 */
[----:B------:R-:W-:Y:S02]  /*3630*/  FMUL.FTZ R20, R20, c[0x0][0x320] ;  /* 0x0000c80014147a20 */ /* 0x000fe40000410000 */
[----:B------:R-:W-:Y:S02]  /*3640*/  FMUL.FTZ R19, R21, c[0x0][0x320] ;  /* 0x0000c80015137a20 */ /* 0x000fe40000410000 */
[----:B------:R-:W-:Y:S02]  /*3650*/  FMUL.FTZ R22, R22, c[0x0][0x320] ;  /* 0x0000c80016167a20 */ /* 0x000fe40000410000 */
[----:B------:R-:W-:Y:S02]  /*3660*/  FMUL.FTZ R23, R23, c[0x0][0x320] ;  /* 0x0000c80017177a20 */ /* 0x000fe40000410000 */
[----:B------:R-:W-:-:S02]  /*3670*/  FMUL.FTZ R8, R8, c[0x0][0x320] ;  /* 0x0000c80008087a20 */ /* 0x000fc40000410000 */
[----:B------:R-:W-:-:S05]  /*3680*/  FMUL.FTZ R7, R9, c[0x0][0x320] ;  /* 0x0000c80009077a20 */ /* 0x000fca0000410000 */
[----:B------:R-:W-:Y:S02]  /*3690*/  FMUL.FTZ R12, R12, c[0x0][0x320] ;  /* 0x0000c8000c0c7a20 */ /* 0x000fe40000410000 */
[----:B-1----:R-:W-:Y:S02]  /*36a0*/  FMUL.FTZ R24, R25, c[0x0][0x320] ;  /* 0x0000c80019187a20 */ /* 0x002fe40000410000 */
[----:B------:R1:W1:Y:S01]  /*36b0*/  MUFU.TANH R18, R12 ;  /* 0x0000000c00127308 */ /* 0x0002620000002400 */
[----:B------:R-:W-:Y:S02]  /*36c0*/  FMUL.FTZ R14, R14, c[0x0][0x320] ;  /* 0x0000c8000e0e7a20 */ /* 0x000fe40000410000 */
[----:B------:R-:W-:Y:S02]  /*36d0*/  FMUL.FTZ R15, R15, c[0x0][0x320] ;  /* 0x0000c8000f0f7a20 */ /* 0x000fe40000410000 */
[----:B------:R-:W-:Y:S02]  /*36e0*/  FMUL.FTZ R10, R10, c[0x0][0x320] ;  /* 0x0000c8000a0a7a20 */ /* 0x000fe40000410000 */
[----:B------:R-:W-:Y:S01]  /*36f0*/  FMUL.FTZ R11, R11, c[0x0][0x320] ;  /* 0x0000c8000b0b7a20 */ /* 0x000fe20000410000 */
[----:B------:R2:W2:Y:S01]  /*3700*/  MUFU.TANH R30, R26 ;  /* 0x0000001a001e7308 */ /* 0x0004a20000002400 */
[----:B-1----:R-:W-:-:S07]  /*3710*/  FMUL.FTZ R12, R13, c[0x0][0x320] ;  /* 0x0000c8000d0c7a20 */ /* 0x002fce0000410000 */
[----:B------:R1:W1:Y:S08]  /*3720*/  MUFU.TANH R29, R27 ;  /* 0x0000001b001d7308 */ /* 0x0002700000002400 */
[----:B------:R1:W1:Y:S08]  /*3730*/  MUFU.TANH R27, R22 ;  /* 0x00000016001b7308 */ /* 0x0002700000002400 */
[----:B------:R1:W1:Y:S08]  /*3740*/  MUFU.TANH R26, R23 ;  /* 0x00000017001a7308 */ /* 0x0002700000002400 */
[----:B------:R-:W1:Y:S08]  /*3750*/  MUFU.TANH R24, R24 ;  /* 0x0000001800187308 */ /* 0x000e700000002400 */
[----:B------:R-:W1:Y:S08]  /*3760*/  MUFU.TANH R20, R20 ;  /* 0x0000001400147308 */ /* 0x000e700000002400 */
[----:B------:R-:W1:Y:S08]  /*3770*/  MUFU.TANH R19, R19 ;  /* 0x0000001300137308 */ /* 0x000e700000002400 */
[----:B------:R-:W1:Y:S08]  /*3780*/  MUFU.TANH R12, R12 ;  /* 0x0000000c000c7308 */ /* 0x000e700000002400 */
[----:B------:R1:W1:Y:S08]  /*3790*/  MUFU.TANH R25, R14 ;  /* 0x0000000e00197308 */ /* 0x0002700000002400 */
[----:B------:R1:W1:Y:S08]  /*37a0*/  MUFU.TANH R23, R15 ;  /* 0x0000000f00177308 */ /* 0x0002700000002400 */
[----:B------:R-:W1:Y:S08]  /*37b0*/  MUFU.TANH R8, R8 ;  /* 0x0000000800087308 */ /* 0x000e700000002400 */
[----:B------:R-:W1:Y:S08]  /*37c0*/  MUFU.TANH R7, R7 ;  /* 0x0000000700077308 */ /* 0x000e700000002400 */
[----:B------:R1:W1:Y:S08]  /*37d0*/  MUFU.TANH R21, R10 ;  /* 0x0000000a00157308 */ /* 0x0002700000002400 */
[----:B------:R1:W1:Y:S01]  /*37e0*/  MUFU.TANH R22, R11 ;  /* 0x0000000b00167308 */ /* 0x0002620000002400 */
[----:B------:R-:W-:Y:S01]  /*37f0*/  BSSY B0, `(.L_x_474) ;  /* 0x000001c000007945 */ /* 0x000fe20003800000 */
[----:B------:R-:W-:Y:S06]  /*3800*/  BAR.SYNC.DEFER_BLOCKING 0x0 ;  /* 0x0000000000007b1d */ /* 0x000fec0000010000 */
[----:B------:R-:W-:Y:S05]  /*3810*/  @!P0 BRA `(.L_x_475) ;  /* 0x0000019000008947 */ /* 0x000fea0003800000 */
[----:B--234-:R-:W-:Y:S01]  /*3820*/  IADD3 R0, R134, -0x2, RZ ;  /* 0xfffffffe86007810 */ /* 0x01cfe20007ffe0ff */
[----:B------:R-:W-:-:S03]  /*3830*/  IMAD.MOV.U32 R9, RZ, RZ, c[0x0][0x1e4] ;  /* 0x00007900ff097624 */ /* 0x000fc600078e00ff */
[----:B------:R-:W-:Y:S01]  /*3840*/  SHF.R.S32.HI R2, RZ, 0x1f, R0 ;  /* 0x0000001fff027819 */ /* 0x000fe20000011400 */
[----:B------:R-:W-:-:S04]  /*3850*/  IMAD.WIDE.U32 R4, R0, c[0x0][0x1e0], RZ ;  /* 0x0000780000047a25 */ /* 0x000fc800078e00ff */
[----:B------:R-:W-:-:S04]  /*3860*/  IMAD R2, R2, c[0x0][0x1e0], RZ ;  /* 0x0000780002027a24 */ /* 0x000fc800078e02ff */
[----:B------:R-:W-:Y:S01]  /*3870*/  IMAD R2, R0, c[0x0][0x1e4], R2 ;  /* 0x0000790000027a24 */ /* 0x000fe200078e0202 */
[----:B------:R-:W-:-:S03]  /*3880*/  LEA R0, P0, R4, R90, 0x6 ;  /* 0x0000005a04007211 */ /* 0x000fc600078030ff */
[----:B------:R-:W-:Y:S01]  /*3890*/  IMAD.IADD R3, R5, 0x1, R2 ;  /* 0x0000000105037824 */ /* 0x000fe200078e0202 */
[----:B------:R-:W-:Y:S01]  /*38a0*/  LEA R2, P1, R0, c[0x0][0x1c8], 0x1 ;  /* 0x0000720000027a11 */ /* 0x000fe200078208ff */
[----:B------:R-:W-:-:S03]  /*38b0*/  IMAD.MOV.U32 R5, RZ, RZ, c[0x0][0x1e0] ;  /* 0x00007800ff057624 */ /* 0x000fc600078e00ff */
[----:B------:R-:W-:Y:S02]  /*38c0*/  LEA.HI.X R3, R4, R88, R3, 0x6, P0 ;  /* 0x0000005804037211 */ /* 0x000fe400000f3403 */
[----:B------:R-:W-:Y:S02]  /*38d0*/  LEA R4, P0, R5, R2, 0x6 ;  /* 0x0000000205047211 */ /* 0x000fe400078030ff */
[----:B------:R-:W-:-:S04]  /*38e0*/  LEA.HI.X R3, R0, c[0x0][0x1cc], R3, 0x1, P1 ;  /* 0x0000730000037a11 */ /* 0x000fc800008f0c03 */
[----:B------:R-:W-:Y:S01]  /*38f0*/  LEA.HI.X R5, R5, R3, R9, 0x6, P0 ;  /* 0x0000000305057211 */ /* 0x000fe200000f3409 */
        /* <DEDUP_REMOVED lines=11> */
.L_x_475:
[----:B--234-:R-:W-:Y:S05]  /*39b0*/  BSYNC B0 ;  /* 0x0000000000007941 */ /* 0x01cfea0003800000 */
.L_x_474:
[----:B------:R-:W2:Y:S04]  /*39c0*/  LDL R0, [R1+0xac] ;  /* 0x0000ac0001007983 */ /* 0x000ea80000100800 */
[----:B------:R-:W3:Y:S01]  /*39d0*/  LDL R3, [R1+0xb0] ;  /* 0x0000b00001037983 */ /* 0x000ee20000100800 */
[----:B------:R-:W-:Y:S01]  /*39e0*/  ISETP.NE.AND P0, PT, R87, 0x1, PT ;  /* 0x000000015700780c */ /* 0x000fe20003f05270 */
[----:B------:R-:W-:-:S02]  /*39f0*/  IMAD R6, R6, R85, 0x1 ;  /* 0x0000000106067424 */ /* 0x000fc400078e0255 */
[----:B------:R-:W4:Y:S04]  /*3a00*/  LDL R49, [R1+0x48] ;  /* 0x0000480001317983 */ /* 0x000f280000100800 */
[----:B------:R-:W5:Y:S04]  /*3a10*/  LDL R112, [R1+0x4] ;  /* 0x0000040001707983 */ /* 0x000f680000100800 */
[----:B------:R-:W-:Y:S04]  /*3a20*/  LDSM.16.MT88.4 R44, [R251] ;  /* 0x00000000fb2c783b */ /* 0x000fe80000004200 */
[----:B------:R-:W-:Y:S04]  /*3a30*/  LDSM.16.MT88.4 R68, [R251+0x2000] ;  /* 0x00200000fb44783b */ /* 0x000fe80000004200 */
[----:B------:R-:W-:Y:S04]  /*3a40*/  LDSM.16.MT88.4 R76, [R248+0x4000] ;  /* 0x00400000f84c783b */ /* 0x000fe80000004200 */
[----:B------:R-:W0:Y:S01]  /*3a50*/  LDGDEPBAR ;  /* 0x00000000000079af */ /* 0x000e220000000000 */
[----:B--2---:R-:W-:-:S04]  /*3a60*/  IMAD.IADD R0, R0, 0x1, R135 ;  /* 0x0000000100007824 */ /* 0x004fc800078e0287 */
[----:B------:R-:W-:-:S05]  /*3a70*/  @P0 IMAD.HI.U32 R2, R0, c[0x0][0x2c8], RZ ;  /* 0x0000b20000020a27 */ /* 0x000fca00078e00ff */
[----:B------:R-:W-:Y:S01]  /*3a80*/  @P0 SHF.R.U32.HI R0, RZ, c[0x0][0x2cc], R2 ;  /* 0x0000b300ff000a19 */ /* 0x000fe20000011602 */
[----:B-----5:R-:W-:Y:S04]  /*3a90*/  LDSM.16.MT88.4 R60, [R112+0x800] ;  /* 0x00080000703c783b */ /* 0x020fe80000004200 */
[----:B------:R-:W2:Y:S04]  /*3aa0*/  SHFL.IDX PT, R2, R0, RZ, 0x1c1f ;  /* 0x001c1fff00027589 */ /* 0x000ea800000e0000 */
[----:B------:R3:W5:Y:S02]  /*3ab0*/  SHFL.IDX PT, R4, R0, 0x1, 0x1c1f ;  /* 0x003c1f0000047f89 */ /* 0x00076400000e0000 */
[----:B---3--:R-:W-:Y:S01]  /*3ac0*/  IADD3 R0, -R3, c[0x0][0x1d0], R6 ;  /* 0x0000740003007a10 */ /* 0x008fe20007ffe106 */
[----:B------:R-:W-:-:S03]  /*3ad0*/  IMAD.IADD R3, R84, 0x1, -R3 ;  /* 0x0000000154037824 */ /* 0x000fc600078e0a03 */
[----:B------:R-:W-:-:S05]  /*3ae0*/  IADD3 R0, R0, -c[0x0][0x168], RZ ;  /* 0x80005a0000007a10 */ /* 0x000fca0007ffe0ff */
[----:B--2---:R-:W-:-:S05]  /*3af0*/  IMAD.IADD R2, R0, 0x1, R2 ;  /* 0x0000000100027824 */ /* 0x004fca00078e0202 */
[----:B------:R-:W-:-:S04]  /*3b00*/  IMNMX R2, R3, R2, PT ;  /* 0x0000000203027217 */ /* 0x000fc80003800200 */
[C---:B------:R-:W-:Y:S02]  /*3b10*/  ISETP.GT.AND P0, PT, R2.reuse, RZ, PT ;  /* 0x000000ff0200720c */ /* 0x040fe40003f04270 */
[----:B------:R-:W-:Y:S02]  /*3b20*/  ISETP.GT.AND P1, PT, R2, 0x1, PT ;  /* 0x000000010200780c */ /* 0x000fe40003f24270 */
[----:B------:R-:W-:Y:S02]  /*3b30*/  FSEL R16, R72, -INF , P0 ;  /* 0xff80000048107808 */ /* 0x000fe40000000000 */
[----:B------:R-:W-:Y:S02]  /*3b40*/  ISETP.GT.AND P0, PT, R2, 0x8, PT ;  /* 0x000000080200780c */ /* 0x000fe40003f04270 */
[----:B-1----:R-:W-:Y:S02]  /*3b50*/  FSEL R15, R64, -INF , P1 ;  /* 0xff800000400f7808 */ /* 0x002fe40000800000 */
[----:B------:R-:W-:Y:S01]  /*3b60*/  ISETP.GT.AND P1, PT, R2, 0x9, PT ;  /* 0x000000090200780c */ /* 0x000fe20003f24270 */
[----:B-----5:R-:W-:Y:S01]  /*3b70*/  IMAD.IADD R0, R0, 0x1, R4 ;  /* 0x0000000100007824 */ /* 0x020fe200078e0204 */
[----:B------:R-:W-:-:S02]  /*3b80*/  FSEL R5, R56, -INF , P0 ;  /* 0xff80000038057808 */ /* 0x000fc40000000000 */
[----:B------:R-:W-:Y:S02]  /*3b90*/  ISETP.GT.AND P0, PT, R2, 0x10, PT ;  /* 0x000000100200780c */ /* 0x000fe40003f04270 */
[----:B------:R-:W-:Y:S02]  /*3ba0*/  FSEL R4, R54, -INF , P1 ;  /* 0xff80000036047808 */ /* 0x000fe40000800000 */
[----:B------:R-:W-:Y:S02]  /*3bb0*/  ISETP.GT.AND P1, PT, R2, 0x11, PT ;  /* 0x000000110200780c */ /* 0x000fe40003f24270 */
[----:B------:R-:W-:Y:S02]  /*3bc0*/  FMNMX.FTZ R6, R16, R15, !PT ;  /* 0x0000000f10067209 */ /* 0x000fe40007810000 */
[----:B------:R-:W-:Y:S02]  /*3bd0*/  IMNMX R0, R3, R0, PT ;  /* 0x0000000003007217 */ /* 0x000fe40003800200 */
[----:B------:R-:W-:-:S02]  /*3be0*/  FSEL R3, R53, -INF , P0 ;  /* 0xff80000035037808 */ /* 0x000fc40000000000 */
[----:B------:R-:W-:Y:S02]  /*3bf0*/  ISETP.GT.AND P0, PT, R2, 0x18, PT ;  /* 0x000000180200780c */ /* 0x000fe40003f04270 */
[----:B------:R-:W-:Y:S02]  /*3c00*/  FSEL R14, R52, -INF , P1 ;  /* 0xff800000340e7808 */ /* 0x000fe40000800000 */
[----:B------:R-:W-:Y:S02]  /*3c10*/  FMNMX.FTZ R6, R5, R6, !PT ;  /* 0x0000000605067209 */ /* 0x000fe40007810000 */
[----:B------:R-:W-:Y:S02]  /*3c20*/  ISETP.GT.AND P1, PT, R2, 0x19, PT ;  /* 0x000000190200780c */ /* 0x000fe40003f24270 */
[----:B------:R-:W-:Y:S02]  /*3c30*/  FSEL R13, R40, -INF , P0 ;  /* 0xff800000280d7808 */ /* 0x000fe40000000000 */
[----:B------:R-:W-:-:S02]  /*3c40*/  ISETP.GT.AND P0, PT, R2, 0x20, PT ;  /* 0x000000200200780c */ /* 0x000fc40003f04270 */
[----:B------:R-:W-:Y:S02]  /*3c50*/  FMNMX.FTZ R6, R4, R6, !PT ;  /* 0x0000000604067209 */ /* 0x000fe40007810000 */
[----:B------:R-:W-:Y:S02]  /*3c60*/  FSEL R17, R41, -INF , P1 ;  /* 0xff80000029117808 */ /* 0x000fe40000800000 */
[----:B------:R-:W-:Y:S02]  /*3c70*/  ISETP.GT.AND P1, PT, R2, 0x21, PT ;  /* 0x000000210200780c */ /* 0x000fe40003f24270 */
[----:B------:R-:W-:Y:S02]  /*3c80*/  FSEL R108, R28, -INF , P0 ;  /* 0xff8000001c6c7808 */ /* 0x000fe40000000000 */
[----:B------:R-:W-:Y:S02]  /*3c90*/  FMNMX.FTZ R6, R3, R6, !PT ;  /* 0x0000000603067209 */ /* 0x000fe40007810000 */
[----:B------:R-:W-:-:S02]  /*3ca0*/  ISETP.GT.AND P0, PT, R2, 0x28, PT ;  /* 0x000000280200780c */ /* 0x000fc40003f04270 */
[----:B------:R-:W-:Y:S02]  /*3cb0*/  FSEL R107, R24, -INF , P1 ;  /* 0xff800000186b7808 */ /* 0x000fe40000800000 */
[----:B------:R-:W-:Y:S02]  /*3cc0*/  ISETP.GT.AND P1, PT, R2, 0x29, PT ;  /* 0x000000290200780c */ /* 0x000fe40003f24270 */
[----:B------:R-:W-:Y:S02]  /*3cd0*/  FMNMX.FTZ R6, R14, R6, !PT ;  /* 0x000000060e067209 */ /* 0x000fe40007810000 */
[----:B------:R-:W-:Y:S02]  /*3ce0*/  FSEL R105, R20, -INF , P0 ;  /* 0xff80000014697808 */ /* 0x000fe40000000000 */
[----:B------:R-:W-:Y:S02]  /*3cf0*/  ISETP.GT.AND P0, PT, R2, 0x30, PT ;  /* 0x000000300200780c */ /* 0x000fe40003f04270 */
[----:B------:R-:W-:-:S02]  /*3d00*/  FSEL R104, R19, -INF , P1 ;  /* 0xff80000013687808 */ /* 0x000fc40000800000 */
[----:B------:R-:W-:Y:S02]  /*3d10*/  ISETP.GT.AND P1, PT, R2, 0x31, PT ;  /* 0x000000310200780c */ /* 0x000fe40003f24270 */
[----:B------:R-:W-:Y:S02]  /*3d20*/  FMNMX.FTZ R6, R13, R6, !PT ;  /* 0x000000060d067209 */ /* 0x000fe40007810000 */
[----:B------:R-:W-:Y:S02]  /*3d30*/  FSEL R102, R18, -INF , P0 ;  /* 0xff80000012667808 */ /* 0x000fe40000000000 */
[----:B------:R-:W-:Y:S02]  /*3d40*/  ISETP.GT.AND P0, PT, R2, 0x38, PT ;  /* 0x000000380200780c */ /* 0x000fe40003f04270 */
[----:B------:R-:W-:Y:S02]  /*3d50*/  FSEL R98, R12, -INF , P1 ;  /* 0xff8000000c627808 */ /* 0x000fe40000800000 */
[----:B------:R-:W-:-:S02]  /*3d60*/  FMNMX.FTZ R6, R17, R6, !PT ;  /* 0x0000000611067209 */ /* 0x000fc40007810000 */
[----:B------:R-:W-:Y:S02]  /*3d70*/  ISETP.GT.AND P1, PT, R2, 0x39, PT ;  /* 0x000000390200780c */ /* 0x000fe40003f24270 */
[----:B------:R-:W-:Y:S02]  /*3d80*/  FSEL R97, R8, -INF , P0 ;  /* 0xff80000008617808 */ /* 0x000fe40000000000 */
[----:B------:R-:W-:Y:S02]  /*3d90*/  FMNMX.FTZ R2, R108, R6, !PT ;  /* 0x000000066c027209 */ /* 0x000fe40007810000 */
[C---:B------:R-:W-:Y:S02]  /*3da0*/  ISETP.GT.AND P0, PT, R0.reuse, RZ, PT ;  /* 0x000000ff0000720c */ /* 0x040fe40003f04270 */
[----:B------:R-:W-:Y:S02]  /*3db0*/  FSEL R96, R7, -INF , P1 ;  /* 0xff80000007607808 */ /* 0x000fe40000800000 */
[----:B------:R-:W-:-:S02]  /*3dc0*/  ISETP.GT.AND P1, PT, R0, 0x1, PT ;  /* 0x000000010000780c */ /* 0x000fc40003f24270 */
[----:B------:R-:W-:Y:S02]  /*3dd0*/  FMNMX.FTZ R2, R107, R2, !PT ;  /* 0x000000026b027209 */ /* 0x000fe40007810000 */
[----:B------:R-:W-:Y:S02]  /*3de0*/  FSEL R12, R73, -INF , P0 ;  /* 0xff800000490c7808 */ /* 0x000fe40000000000 */
[C---:B------:R-:W-:Y:S01]  /*3df0*/  ISETP.GT.AND P0, PT, R0.reuse, 0x8, PT ;  /* 0x000000080000780c */ /* 0x040fe20003f04270 */
[----:B------:R-:W-:Y:S01]  /*3e00*/  LDSM.16.MT88.4 R72, [R251+0x2800] ;  /* 0x00280000fb48783b */ /* 0x000fe20000004200 */
[----:B------:R-:W-:Y:S02]  /*3e10*/  FSEL R11, R65, -INF , P1 ;  /* 0xff800000410b7808 */ /* 0x000fe40000800000 */
[----:B------:R-:W-:Y:S01]  /*3e20*/  FMNMX.FTZ R2, R105, R2, !PT ;  /* 0x0000000269027209 */ /* 0x000fe20007810000 */
[----:B------:R-:W-:Y:S01]  /*3e30*/  LDSM.16.MT88.4 R64, [R252+0x2000] ;  /* 0x00200000fc40783b */ /* 0x000fe20000004200 */
[----:B------:R-:W-:-:S02]  /*3e40*/  ISETP.GT.AND P1, PT, R0, 0x9, PT ;  /* 0x000000090000780c */ /* 0x000fc40003f24270 */
[----:B------:R-:W-:Y:S02]  /*3e50*/  FSEL R10, R57, -INF , P0 ;  /* 0xff800000390a7808 */ /* 0x000fe40000000000 */
[----:B------:R-:W-:Y:S01]  /*3e60*/  FMNMX.FTZ R6, R12, R11, !PT ;  /* 0x0000000b0c067209 */ /* 0x000fe20007810000 */
[----:B------:R-:W-:Y:S01]  /*3e70*/  LDSM.16.MT88.4 R56, [R251+0x800] ;  /* 0x00080000fb38783b */ /* 0x000fe20000004200 */
[----:B------:R-:W-:Y:S02]  /*3e80*/  FMNMX.FTZ R2, R104, R2, !PT ;  /* 0x0000000268027209 */ /* 0x000fe40007810000 */
[----:B------:R-:W-:Y:S02]  /*3e90*/  ISETP.GT.AND P0, PT, R0, 0x10, PT ;  /* 0x000000100000780c */ /* 0x000fe40003f04270 */
[----:B------:R-:W-:Y:S02]  /*3ea0*/  FSEL R9, R55, -INF , P1 ;  /* 0xff80000037097808 */ /* 0x000fe40000800000 */
[----:B------:R-:W-:Y:S01]  /*3eb0*/  FMNMX.FTZ R6, R10, R6, !PT ;  /* 0x000000060a067209 */ /* 0x000fe20007810000 */
[----:B------:R-:W-:Y:S01]  /*3ec0*/  LDSM.16.MT88.4 R52, [R112+0x2000] ;  /* 0x002000007034783b */ /* 0x000fe20000004200 */
[----:B------:R-:W-:-:S02]  /*3ed0*/  FMNMX.FTZ R2, R102, R2, !PT ;  /* 0x0000000266027209 */ /* 0x000fc40007810000 */
[----:B------:R-:W-:Y:S02]  /*3ee0*/  ISETP.GT.AND P1, PT, R0, 0x11, PT ;  /* 0x000000110000780c */ /* 0x000fe40003f24270 */
[----:B------:R-:W-:Y:S02]  /*3ef0*/  FSEL R8, R48, -INF , P0 ;  /* 0xff80000030087808 */ /* 0x000fe40000000000 */
[----:B------:R-:W-:Y:S02]  /*3f00*/  FMNMX.FTZ R6, R9, R6, !PT ;  /* 0x0000000609067209 */ /* 0x000fe40007810000 */
[----:B------:R-:W-:Y:S02]  /*3f10*/  FMNMX.FTZ R2, R98, R2, !PT ;  /* 0x0000000262027209 */ /* 0x000fe40007810000 */
[----:B------:R-:W-:Y:S02]  /*3f20*/  ISETP.GT.AND P0, PT, R0, 0x18, PT ;  /* 0x000000180000780c */ /* 0x000fe40003f04270 */
[----:B------:R-:W-:-:S02]  /*3f30*/  FSEL R7, R43, -INF , P1 ;  /* 0xff8000002b077808 */ /* 0x000fc40000800000 */
[----:B------:R-:W-:Y:S02]  /*3f40*/  FMNMX.FTZ R18, R8, R6, !PT ;  /* 0x0000000608127209 */ /* 0x000fe40007810000 */
        /* <DEDUP_REMOVED lines=8> */
[----:B------:R-:W-:Y:S01]  /*3fd0*/  FMNMX.FTZ R2, R6, R19, !PT ;  /* 0x0000001306027209 */ /* 0x000fe20007810000 */
[----:B------:R-:W-:Y:S01]  /*3fe0*/  LDSM.16.MT88.4 R36, [R248+0x800] ;  /* 0x00080000f824783b */ /* 0x000fe20000004200 */
[----:B------:R-:W-:Y:S02]  /*3ff0*/  ISETP.GT.AND P1, PT, R0, 0x21, PT ;  /* 0x000000210000780c */ /* 0x000fe40003f24270 */
[----:B------:R-:W-:Y:S02]  /*4000*/  FSEL R101, R30, -INF , P0 ;  /* 0xff8000001e657808 */ /* 0x000fe40000000000 */
[----:B------:R-:W-:-:S02]  /*4010*/  FMNMX.FTZ R2, R18, R2, !PT ;  /* 0x0000000212027209 */ /* 0x000fc40007810000 */
[C---:B------:R-:W-:Y:S02]  /*4020*/  ISETP.GT.AND P0, PT, R0.reuse, 0x28, PT ;  /* 0x000000280000780c */ /* 0x040fe40003f04270 */
[----:B------:R-:W-:Y:S02]  /*4030*/  FSEL R106, R29, -INF , P1 ;  /* 0xff8000001d6a7808 */ /* 0x000fe40000800000 */
[----:B------:R-:W-:Y:S01]  /*4040*/  FMNMX.FTZ R2, R101, R2, !PT ;  /* 0x0000000265027209 */ /* 0x000fe20007810000 */
[----:B------:R-:W1:Y:S01]  /*4050*/  SHFL.BFLY PT, R19, R133, 0x2, 0x1f ;  /* 0x0c401f0085137f89 */ /* 0x000e6200000e0000 */
[----:B------:R-:W-:Y:S02]  /*4060*/  ISETP.GT.AND P1, PT, R0, 0x29, PT ;  /* 0x000000290000780c */ /* 0x000fe40003f24270 */
[----:B------:R-:W-:Y:S01]  /*4070*/  FSEL R103, R27, -INF , P0 ;  /* 0xff8000001b677808 */ /* 0x000fe20000000000 */
[----:B------:R-:W-:Y:S01]  /*4080*/  LDSM.16.MT88.4 R28, [R252] ;  /* 0x00000000fc1c783b */ /* 0x000fe20000004200 */
[----:B------:R-:W-:-:S02]  /*4090*/  FMNMX.FTZ R2, R106, R2, !PT ;  /* 0x000000026a027209 */ /* 0x000fc40007810000 */
[----:B------:R-:W-:Y:S02]  /*40a0*/  ISETP.GT.AND P0, PT, R0, 0x30, PT ;  /* 0x000000300000780c */ /* 0x000fe40003f04270 */
[----:B------:R-:W-:Y:S02]  /*40b0*/  FSEL R111, R26, -INF , P1 ;  /* 0xff8000001a6f7808 */ /* 0x000fe40000800000 */
[----:B------:R-:W-:Y:S02]  /*40c0*/  FMNMX.FTZ R2, R103, R2, !PT ;  /* 0x0000000267027209 */ /* 0x000fe40007810000 */
[C---:B------:R-:W-:Y:S02]  /*40d0*/  ISETP.GT.AND P2, PT, R0.reuse, 0x31, PT ;  /* 0x000000310000780c */ /* 0x040fe40003f44270 */
[----:B------:R-:W-:Y:S02]  /*40e0*/  FSEL R110, R25, -INF , P0 ;  /* 0xff800000196e7808 */ /* 0x000fe40000000000 */
[----:B------:R-:W-:Y:S01]  /*40f0*/  FMNMX.FTZ R2, R111, R2, !PT ;  /* 0x000000026f027209 */ /* 0x000fe20007810000 */
[----:B----4-:R-:W-:Y:S01]  /*4100*/  LDSM.16.MT88.4 R24, [R49] ;  /* 0x000000003118783b */ /* 0x010fe20000004200 */
[----:B------:R-:W-:-:S02]  /*4110*/  ISETP.GT.AND P1, PT, R0, 0x38, PT ;  /* 0x000000380000780c */ /* 0x000fc40003f24270 */
[----:B------:R-:W-:Y:S02]  /*4120*/  FSEL R109, R23, -INF , P2 ;  /* 0xff800000176d7808 */ /* 0x000fe40001000000 */
[----:B------:R-:W-:Y:S02]  /*4130*/  FMNMX.FTZ R2, R110, R2, !PT ;  /* 0x000000026e027209 */ /* 0x000fe40007810000 */
[----:B------:R-:W-:Y:S02]  /*4140*/  ISETP.GT.AND P0, PT, R0, 0x39, PT ;  /* 0x000000390000780c */ /* 0x000fe40003f04270 */
[----:B------:R-:W-:Y:S02]  /*4150*/  FSEL R100, R21, -INF , P1 ;  /* 0xff80000015647808 */ /* 0x000fe40000800000 */
[----:B------:R-:W-:Y:S02]  /*4160*/  FMNMX.FTZ R132, R109, R2, !PT ;  /* 0x000000026d847209 */ /* 0x000fe40007810000 */
[----:B------:R-:W-:-:S02]  /*4170*/  FSEL R99, R22, -INF , P0 ;  /* 0xff80000016637808 */ /* 0x000fc40000000000 */
[----:B------:R-:W-:Y:S01]  /*4180*/  FMNMX.FTZ R132, R100, R132, !PT ;  /* 0x0000008464847209 */ /* 0x000fe20007810000 */
[----:B------:R-:W-:Y:S03]  /*4190*/  LDSM.16.MT88.4 R20, [R248] ;  /* 0x00000000f814783b */ /* 0x000fe60000004200 */
        /* <DEDUP_REMOVED lines=10> */
[----:B------:R-:W-:Y:S01]  /*4240*/  FFMA.FTZ R3, R3, c[0x0][0x2d0], -R2 ;  /* 0x0000b40003037a23 */ /* 0x000fe20000010802 */
[----:B-1----:R-:W-:-:S04]  /*4250*/  FMNMX.FTZ R132, R132, R0, !PT ;  /* 0x0000000084847209 */ /* 0x002fc80007810000 */
[C---:B------:R-:W-:Y:S01]  /*4260*/  FSETP.NEU.FTZ.AND P0, PT, R132.reuse, -INF , PT ;  /* 0xff8000008400780b */ /* 0x040fe20003f1d000 */
[----:B------:R-:W-:Y:S01]  /*4270*/  FMUL.FTZ R0, R132, c[0x0][0x2d0] ;  /* 0x0000b40084007a20 */ /* 0x000fe20000410000 */
[----:B------:R1:W-:Y:S04]  /*4280*/  MUFU.EX2 R90, R3 ;  /* 0x00000003005a7308 */ /* 0x0003e80000000800 */
[----:B------:R-:W-:Y:S01]  /*4290*/  FSEL R0, R0, RZ, P0 ;  /* 0x000000ff00007208 */ /* 0x000fe20000000000 */
[--C-:B------:R-:W-:Y:S02]  /*42a0*/  FFMA.FTZ R16, R16, c[0x0][0x2d0], -R2.reuse ;  /* 0x0000b40010107a23 */ /* 0x100fe40000010802 */
[--C-:B------:R-:W-:Y:S02]  /*42b0*/  FFMA.FTZ R15, R15, c[0x0][0x2d0], -R2.reuse ;  /* 0x0000b4000f0f7a23 */ /* 0x100fe40000010802 */
[----:B------:R-:W-:-:S02]  /*42c0*/  FFMA.FTZ R5, R5, c[0x0][0x2d0], -R2 ;  /* 0x0000b40005057a23 */ /* 0x000fc40000010802 */
[----:B------:R-:W-:Y:S02]  /*42d0*/  FFMA.FTZ R4, R4, c[0x0][0x2d0], -R2 ;  /* 0x0000b40004047a23 */ /* 0x000fe40000010802 */
[--C-:B-1----:R-:W-:Y:S02]  /*42e0*/  FFMA.FTZ R3, R10, c[0x0][0x2d0], -R0.reuse ;  /* 0x0000b4000a037a23 */ /* 0x102fe40000010800 */
[--C-:B------:R-:W-:Y:S02]  /*42f0*/  FFMA.FTZ R12, R12, c[0x0][0x2d0], -R0.reuse ;  /* 0x0000b4000c0c7a23 */ /* 0x100fe40000010800 */
[----:B------:R1:W-:Y:S01]  /*4300*/  MUFU.EX2 R82, R3 ;  /* 0x0000000300527308 */ /* 0x0003e20000000800 */
[----:B------:R-:W-:-:S07]  /*4310*/  FFMA.FTZ R11, R11, c[0x0][0x2d0], -R0 ;  /* 0x0000b4000b0b7a23 */ /* 0x000fce0000010800 */
[----:B------:R-:W-:Y:S01]  /*4320*/  MUFU.EX2 R85, R16 ;  /* 0x0000001000557308 */ /* 0x000fe20000000800 */
[----:B-1----:R-:W-:-:S07]  /*4330*/  FFMA.FTZ R3, R9, c[0x0][0x2d0], -R0 ;  /* 0x0000b40009037a23 */ /* 0x002fce0000010800 */
[----:B------:R-:W1:Y:S08]  /*4340*/  MUFU.EX2 R83, R15 ;  /* 0x0000000f00537308 */ /* 0x000e700000000800 */
[----:B------:R-:W-:Y:S08]  /*4350*/  MUFU.EX2 R87, R5 ;  /* 0x0000000500577308 */ /* 0x000ff00000000800 */
[----:B------:R-:W-:Y:S08]  /*4360*/  MUFU.EX2 R89, R4 ;  /* 0x0000000400597308 */ /* 0x000ff00000000800 */
[----:B------:R1:W-:Y:S08]  /*4370*/  MUFU.EX2 R81, R12 ;  /* 0x0000000c00517308 */ /* 0x0003f00000000800 */
[----:B------:R-:W-:Y:S08]  /*4380*/  MUFU.EX2 R80, R11 ;  /* 0x0000000b00507308 */ /* 0x000ff00000000800 */
[----:B------:R2:W3:Y:S01]  /*4390*/  MUFU.EX2 R84, R3 ;  /* 0x0000000300547308 */ /* 0x0004e20000000800 */
[----:B------:R-:W-:-:S02]  /*43a0*/  FFMA.FTZ R14, R14, c[0x0][0x2d0], -R2 ;  /* 0x0000b4000e0e7a23 */ /* 0x000fc40000010802 */
[----:B------:R-:W-:Y:S01]  /*43b0*/  FFMA.FTZ R13, R13, c[0x0][0x2d0], -R2 ;  /* 0x0000b4000d0d7a23 */ /* 0x000fe20000010802 */
[----:B-1----:R-:W-:Y:S01]  /*43c0*/  F2FP.BF16.PACK_AB R12, R83, R85 ;  /* 0x00000055530c723e */ /* 0x002fe200000010ff */
[----:B--2---:R-:W-:-:S04]  /*43d0*/  FFMA.FTZ R3, R8, c[0x0][0x2d0], -R0 ;  /* 0x0000b40008037a23 */ /* 0x004fc80000010800 */
[----:B------:R1:W-:Y:S01]  /*43e0*/  MUFU.EX2 R86, R3 ;  /* 0x0000000300567308 */ /* 0x0003e20000000800 */
[----:B---3--:R-:W-:Y:S01]  /*43f0*/  F2FP.BF16.PACK_AB R15, R84, R82 ;  /* 0x00000052540f723e */ /* 0x008fe200000010ff */
[----:B------:R-:W-:-:S06]  /*4400*/  FFMA.FTZ R17, R17, c[0x0][0x2d0], -R2 ;  /* 0x0000b40011117a23 */ /* 0x000fcc0000010802 */
[----:B------:R2:W3:Y:S01]  /*4410*/  MUFU.EX2 R93, R14 ;  /* 0x0000000e005d7308 */ /* 0x0004e20000000800 */
[----:B-1----:R-:W-:-:S07]  /*4420*/  FFMA.FTZ R3, R7, c[0x0][0x2d0], -R0 ;  /* 0x0000b40007037a23 */ /* 0x002fce0000010800 */
[----:B------:R1:W-:Y:S08]  /*4430*/  MUFU.EX2 R94, R13 ;  /* 0x0000000d005e7308 */ /* 0x0003f00000000800 */
[----:B------:R4:W5:Y:S01]  /*4440*/  MUFU.EX2 R88, R3 ;  /* 0x0000000300587308 */ /* 0x0009620000000800 */
[----:B--2---:R-:W-:Y:S02]  /*4450*/  F2FP.BF16.PACK_AB R14, R89, R87 ;  /* 0x00000057590e723e */ /* 0x004fe400000010ff */
[----:B-1----:R-:W-:Y:S01]  /*4460*/  F2FP.BF16.PACK_AB R13, R80, R81 ;  /* 0x00000051500d723e */ /* 0x002fe200000010ff */
[----:B----4-:R-:W-:-:S04]  /*4470*/  FFMA.FTZ R3, R6, c[0x0][0x2d0], -R0 ;  /* 0x0000b40006037a23 */ /* 0x010fc80000010800 */
[----:B------:R1:W-:Y:S02]  /*4480*/  MUFU.EX2 R92, R3 ;  /* 0x00000003005c7308 */ /* 0x0003e40000000800 */
[C---:B------:R-:W-:Y:S06]  /*4490*/  HMMA.16816.F32.BF16 R4, R12.reuse, R20, RZ ;  /* 0x000000140c04723c */ /* 0x040fec00000418ff */
[----:B------:R-:W2:Y:S02]  /*44a0*/  MUFU.EX2 R95, R17 ;  /* 0x00000011005f7308 */ /* 0x000ea40000000800 */
[----:B------:R-:W-:Y:S01]  /*44b0*/  HMMA.16816.F32.BF16 R20, R12, R22, RZ ;  /* 0x000000160c14723c */ /* 0x000fe200000418ff */
[----:B-1----:R-:W-:-:S05]  /*44c0*/  FFMA.FTZ R3, R18, c[0x0][0x2d0], -R0 ;  /* 0x0000b40012037a23 */ /* 0x002fca0000010800 */
[----:B------:R-:W1:Y:S01]  /*44d0*/  MUFU.EX2 R91, R3 ;  /* 0x00000003005b7308 */ /* 0x000e620000000800 */
[----:B---3--:R-:W-:Y:S02]  /*44e0*/  F2FP.BF16.PACK_AB R8, R93, R90 ;  /* 0x0000005a5d08723e */ /* 0x008fe400000010ff */
[----:B-----5:R-:W-:Y:S02]  /*44f0*/  F2FP.BF16.PACK_AB R9, R88, R86 ;  /* 0x000000565809723e */ /* 0x020fe400000010ff */
[----:B--2---:R-:W-:Y:S02]  /*4500*/  F2FP.BF16.PACK_AB R10, R95, R94 ;  /* 0x0000005e5f0a723e */ /* 0x004fe400000010ff */
[----:B-1----:R-:W-:-:S07]  /*4510*/  F2FP.BF16.PACK_AB R11, R91, R92 ;  /* 0x0000005c5b0b723e */ /* 0x002fce00000010ff */
[C---:B------:R-:W-:Y:S08]  /*4520*/  HMMA.16816.F32.BF16 R136, R8.reuse, R36, R4 ;  /* 0x000000240888723c */ /* 0x040ff00000041804 */
[----:B------:R-:W-:Y:S01]  /*4530*/  HMMA.16816.F32.BF16 R4, R8, R38, R20 ;  /* 0x000000260804723c */ /* 0x000fe20000041814 */
[----:B------:R-:W1:Y:S07]  /*4540*/  LDSM.16.MT88.4 R20, [R248+0x2000] ;  /* 0x00200000f814783b */ /* 0x000e6e0000004200 */
[C---:B------:R-:W-:Y:S11]  /*4550*/  HMMA.16816.F32.BF16 R32, R12.reuse, R28, RZ ;  /* 0x0000001c0c20723c */ /* 0x040ff600000418ff */
[----:B------:R-:W-:Y:S05]  /*4560*/  @!UPT UIADD3 URZ, URZ, URZ, URZ ;  /* 0x0000003f3f3ff290 */ /* 0x000fea000fffe03f */
[----:B------:R-:W-:Y:S02]  /*4570*/  IMAD.MOV.U32 R127, RZ, RZ, R6 ;  /* 0x000000ffff7f7224 */ /* 0x000fe400078e0006 */
[----:B------:R-:W-:Y:S02]  /*4580*/  IMAD.MOV.U32 R126, RZ, RZ, R5 ;  /* 0x000000ffff7e7224 */ /* 0x000fe400078e0005 */
[----:B------:R-:W-:Y:S02]  /*4590*/  IMAD.MOV.U32 R129, RZ, RZ, R7 ;  /* 0x000000ffff817224 */ /* 0x000fe400078e0007 */
[----:B------:R-:W-:Y:S02]  /*45a0*/  IMAD.MOV.U32 R128, RZ, RZ, R4 ;  /* 0x000000ffff807224 */ /* 0x000fe400078e0004 */
[C---:B------:R-:W-:Y:S08]  /*45b0*/  HMMA.16816.F32.BF16 R4, R12.reuse, R44, RZ ;  /* 0x0000002c0c04723c */ /* 0x040ff000000418ff */
[----:B------:R-:W-:Y:S11]  /*45c0*/  HMMA.16816.F32.BF16 R16, R12, R30, RZ ;  /* 0x0000001e0c10723c */ /* 0x000ff600000418ff */
[----:B------:R-:W-:Y:S05]  /*45d0*/  @!UPT UIADD3 URZ, URZ, URZ, URZ ;  /* 0x0000003f3f3ff290 */ /* 0x000fea000fffe03f */
[C---:B------:R-:W-:Y:S08]  /*45e0*/  HMMA.16816.F32.BF16 R28, R8.reuse, R56, R4 ;  /* 0x00000038081c723c */ /* 0x040ff00000041804 */
[C---:B------:R-:W-:Y:S08]  /*45f0*/  HMMA.16816.F32.BF16 R144, R8.reuse, R40, R32 ;  /* 0x000000280890723c */ /* 0x040ff00000041820 */
[----:B------:R-:W-:Y:S01]  /*4600*/  HMMA.16816.F32.BF16 R152, R8, R42, R16 ;  /* 0x0000002a0898723c */ /* 0x000fe20000041810 */
[----:B------:R-:W2:Y:S07]  /*4610*/  LDSM.16.MT88.4 R40, [R252+0x2800] ;  /* 0x00280000fc28783b */ /* 0x000eae0000004200 */
[----:B------:R-:W-:Y:S01]  /*4620*/  HMMA.16816.F32.BF16 R48, R12, R46, RZ ;  /* 0x0000002e0c30723c */ /* 0x000fe200000418ff */
[----:B------:R-:W3:Y:S01]  /*4630*/  LDSM.16.MT88.4 R44, [R248+0x2800] ;  /* 0x00280000f82c783b */ /* 0x000ee20000004200 */
[----:B------:R-:W-:Y:S01]  /*4640*/  IMAD.MOV.U32 R125, RZ, RZ, R29 ;  /* 0x000000ffff7d7224 */ /* 0x000fe200078e001d */
[----:B------:R-:W-:Y:S01]  /*4650*/  MOV R124, R28 ;  /* 0x0000001c007c7202 */ /* 0x000fe20000000f00 */
[----:B------:R-:W-:-:S02]  /*4660*/  IMAD.MOV.U32 R123, RZ, RZ, R31 ;  /* 0x000000ffff7b7224 */ /* 0x000fc400078e001f */
[----:B------:R-:W-:Y:S02]  /*4670*/  IMAD.MOV.U32 R122, RZ, RZ, R30 ;  /* 0x000000ffff7a7224 */ /* 0x000fe400078e001e */
[C---:B------:R-:W-:Y:S08]  /*4680*/  HMMA.16816.F32.BF16 R36, R12.reuse, R24, RZ ;  /* 0x000000180c24723c */ /* 0x040ff000000418ff */
[C---:B------:R-:W-:Y:S08]  /*4690*/  HMMA.16816.F32.BF16 R32, R12.reuse, R26, RZ ;  /* 0x0000001a0c20723c */ /* 0x040ff000000418ff */
[C---:B-1----:R-:W-:Y:S08]  /*46a0*/  HMMA.16816.F32.BF16 R28, R12.reuse, R20, RZ ;  /* 0x000000140c1c723c */ /* 0x042ff000000418ff */
[C---:B------:R-:W-:Y:S08]  /*46b0*/  HMMA.16816.F32.BF16 R24, R12.reuse, R22, RZ ;  /* 0x000000160c18723c */ /* 0x040ff000000418ff */
[C---:B------:R-:W-:Y:S08]  /*46c0*/  HMMA.16816.F32.BF16 R20, R12.reuse, R64, RZ ;  /* 0x000000400c14723c */ /* 0x040ff000000418ff */
[C---:B------:R-:W-:Y:S08]  /*46d0*/  HMMA.16816.F32.BF16 R4, R12.reuse, R68, RZ ;  /* 0x000000440c04723c */ /* 0x040ff000000418ff */
[----:B------:R-:W-:Y:S08]  /*46e0*/  HMMA.16816.F32.BF16 R16, R12, R66, RZ ;  /* 0x000000420c10723c */ /* 0x000ff000000418ff */
[C---:B--2---:R-:W-:Y:S08]  /*46f0*/  HMMA.16816.F32.BF16 R20, R8.reuse, R40, R20 ;  /* 0x000000280814723c */ /* 0x044ff00000041814 */
[C---:B------:R-:W-:Y:S01]  /*4700*/  HMMA.16816.F32.BF16 R160, R8.reuse, R58, R48 ;  /* 0x0000003a08a0723c */ /* 0x040fe20000041830 */
[----:B------:R-:W1:Y:S04]  /*4710*/  LDSM.16.MT88.4 R48, [R112+0x2800] ;  /* 0x002800007030783b */ /* 0x000e680000004200 */
[----:B------:R-:W-:Y:S03]  /*4720*/  LDSM.16.MT88.4 R56, [R248+0x4800] ;  /* 0x00480000f838783b */ /* 0x000fe60000004200 */
[C---:B------:R-:W-:Y:S01]  /*4730*/  HMMA.16816.F32.BF16 R140, R8.reuse, R60, R36 ;  /* 0x0000003c088c723c */ /* 0x040fe20000041824 */
[----:B------:R-:W2:Y:S07]  /*4740*/  LDSM.16.MT88.4 R36, [R252+0x4000] ;  /* 0x00400000fc24783b */ /* 0x000eae0000004200 */
[C---:B---3--:R-:W-:Y:S08]  /*4750*/  HMMA.16816.F32.BF16 R28, R8.reuse, R44, R28 ;  /* 0x0000002c081c723c */ /* 0x048ff0000004181c */
[----:B------:R-:W-:Y:S01]  /*4760*/  HMMA.16816.F32.BF16 R4, R8, R72, R4 ;  /* 0x000000480804723c */ /* 0x000fe20000041804 */
[----:B------:R-:W-:-:S02]  /*4770*/  IMAD.MOV.U32 R67, RZ, RZ, R21 ;  /* 0x000000ffff437224 */ /* 0x000fc400078e0015 */
[----:B------:R-:W-:-:S05]  /*4780*/  IMAD.MOV.U32 R66, RZ, RZ, R22 ;  /* 0x000000ffff427224 */ /* 0x000fca00078e0016 */
[----:B------:R-:W-:Y:S01]  /*4790*/  HMMA.16816.F32.BF16 R44, R8, R46, R24 ;  /* 0x0000002e082c723c */ /* 0x000fe20000041818 */
[----:B------:R-:W-:Y:S02]  /*47a0*/  IMAD.MOV.U32 R65, RZ, RZ, R23 ;  /* 0x000000ffff417224 */ /* 0x000fe400078e0017 */
[----:B------:R-:W-:-:S05]  /*47b0*/  IMAD.MOV.U32 R64, RZ, RZ, R20 ;  /* 0x000000ffff407224 */ /* 0x000fca00078e0014 */
[----:B------:R-:W-:Y:S08]  /*47c0*/  HMMA.16816.F32.BF16 R24, R12, R70, RZ ;  /* 0x000000460c18723c */ /* 0x000ff000000418ff */
[----:B------:R-:W-:Y:S01]  /*47d0*/  HMMA.16816.F32.BF16 R188, R8, R62, R32 ;  /* 0x0000003e08bc723c */ /* 0x000fe20000041820 */
[----:B------:R-:W-:Y:S01]  /*47e0*/  IMAD.MOV.U32 R117, RZ, RZ, R30 ;  /* 0x000000ffff757224 */ /* 0x000fe200078e001e */
[----:B------:R-:W-:Y:S01]  /*47f0*/  MOV R115, R28 ;  /* 0x0000001c00737202 */ /* 0x000fe20000000f00 */
[----:B------:R-:W-:-:S02]  /*4800*/  IMAD.MOV.U32 R116, RZ, RZ, R31 ;  /* 0x000000ffff747224 */ /* 0x000fc400078e001f */
[----:B------:R-:W-:Y:S01]  /*4810*/  IMAD.MOV.U32 R114, RZ, RZ, R29 ;  /* 0x000000ffff727224 */ /* 0x000fe200078e001d */
[----:B------:R-:W-:Y:S01]  /*4820*/  MOV R130, R7 ;  /* 0x0000000700827202 */ /* 0x000fe20000000f00 */
[----:B------:R-:W-:Y:S01]  /*4830*/  LDSM.16.MT88.4 R28, [R252+0x4800] ;  /* 0x00480000fc1c783b */ /* 0x000fe20000004200 */
[----:B------:R-:W-:Y:S03]  /*4840*/  HMMA.16816.F32.BF16 R60, R8, R42, R16 ;  /* 0x0000002a083c723c */ /* 0x000fe60000041810 */
[----:B------:R-:W3:Y:S01]  /*4850*/  LDSM.16.MT88.4 R40, [R251+0x4000] ;  /* 0x00400000fb28783b */ /* 0x000ee20000004200 */
[----:B------:R-:W-:Y:S02]  /*4860*/  IMAD.MOV.U32 R113, RZ, RZ, R5 ;  /* 0x000000ffff717224 */ /* 0x000fe400078e0005 */
[----:B------:R-:W-:Y:S01]  /*4870*/  IMAD.MOV.U32 R3, RZ, RZ, R4 ;  /* 0x000000ffff037224 */ /* 0x000fe200078e0004 */
[----:B------:R-:W4:Y:S01]  /*4880*/  LDSM.16.MT88.4 R32, [R251+0x4800] ;  /* 0x00480000fb20783b */ /* 0x000f220000004200 */
[C---:B------:R-:W-:Y:S08]  /*4890*/  HMMA.16816.F32.BF16 R20, R12.reuse, R52, RZ ;  /* 0x000000340c14723c */ /* 0x040ff000000418ff */
[----:B------:R-:W-:Y:S01]  /*48a0*/  HMMA.16816.F32.BF16 R16, R12, R54, RZ ;  /* 0x000000360c10723c */ /* 0x000fe200000418ff */
[----:B------:R-:W-:-:S07]  /*48b0*/  IMAD.MOV.U32 R131, RZ, RZ, R6 ;  /* 0x000000ffff837224 */ /* 0x000fce00078e0006 */
[----:B------:R-:W-:Y:S08]  /*48c0*/  HMMA.16816.F32.BF16 R4, R12, R76, RZ ;  /* 0x0000004c0c04723c */ /* 0x000ff000000418ff */
[----:B------:R-:W-:Y:S08]  /*48d0*/  HMMA.16816.F32.BF16 R68, R8, R74, R24 ;  /* 0x0000004a0844723c */ /* 0x000ff00000041818 */
[----:B------:R-:W-:Y:S08]  /*48e0*/  HMMA.16816.F32.BF16 R24, R12, R78, RZ ;  /* 0x0000004e0c18723c */ /* 0x000ff000000418ff */
[C---:B-1----:R-:W-:Y:S08]  /*48f0*/  HMMA.16816.F32.BF16 R72, R8.reuse, R48, R20 ;  /* 0x000000300848723c */ /* 0x042ff00000041814 */
[----:B------:R-:W-:Y:S08]  /*4900*/  HMMA.16816.F32.BF16 R164, R8, R50, R16 ;  /* 0x0000003208a4723c */ /* 0x000ff00000041810 */
[C---:B--2---:R-:W-:Y:S08]  /*4910*/  HMMA.16816.F32.BF16 R20, R12.reuse, R36, RZ ;  /* 0x000000240c14723c */ /* 0x044ff000000418ff */
[----:B------:R-:W-:Y:S01]  /*4920*/  HMMA.16816.F32.BF16 R16, R12, R38, RZ ;  /* 0x000000260c10723c */ /* 0x000fe200000418ff */
[----:B------:R-:W1:Y:S01]  /*4930*/  LDSM.16.MT88.4 R36, [R112+0x4000] ;  /* 0x004000007024783b */ /* 0x000e620000004200 */
[----:B------:R-:W-:-:S02]  /*4940*/  IMAD.MOV.U32 R121, RZ, RZ, R143 ;  /* 0x000000ffff797224 */ /* 0x000fc400078e008f */
[----:B------:R-:W-:-:S04]  /*4950*/  IMAD.MOV.U32 R120, RZ, RZ, R140 ;  /* 0x000000ffff787224 */ /* 0x000fc800078e008c */
[----:B------:R-:W-:Y:S01]  /*4960*/  HMMA.16816.F32.BF16 R180, R8, R56, R4 ;  /* 0x0000003808b4723c */ /* 0x000fe20000041804 */
[----:B------:R-:W-:Y:S02]  /*4970*/  IMAD.MOV.U32 R119, RZ, RZ, R142 ;  /* 0x000000ffff777224 */ /* 0x000fe400078e008e */
[----:B------:R-:W-:-:S05]  /*4980*/  IMAD.MOV.U32 R118, RZ, RZ, R141 ;  /* 0x000000ffff767224 */ /* 0x000fca00078e008d */
[----:B---3--:R-:W-:Y:S08]  /*4990*/  HMMA.16816.F32.BF16 R4, R12, R40, RZ ;  /* 0x000000280c04723c */ /* 0x008ff000000418ff */
[C---:B------:R-:W-:Y:S08]  /*49a0*/  HMMA.16816.F32.BF16 R140, R8.reuse, R58, R24 ;  /* 0x0000003a088c723c */ /* 0x040ff00000041818 */
[C---:B------:R-:W-:Y:S01]  /*49b0*/  HMMA.16816.F32.BF16 R156, R8.reuse, R28, R20 ;  /* 0x0000001c089c723c */ /* 0x040fe20000041814 */
[----:B------:R-:W-:Y:S01]  /*49c0*/  IMAD.MOV.U32 R59, RZ, RZ, R112 ;  /* 0x000000ffff3b7224 */ /* 0x000fe200078e0070 */
[----:B------:R-:W-:Y:S04]  /*49d0*/  LDSM.16.MT88.4 R24, [R248+0x6000] ;  /* 0x00600000f818783b */ /* 0x000fe80000004200 */
[----:B------:R-:W2:Y:S02]  /*49e0*/  LDSM.16.MT88.4 R20, [R59+0x4800] ;  /* 0x004800003b14783b */ /* 0x000ea40000004200 */
[----:B----4-:R-:W-:Y:S08]  /*49f0*/  HMMA.16816.F32.BF16 R148, R8, R32, R4 ;  /* 0x000000200894723c */ /* 0x010ff00000041804 */
[----:B-1----:R-:W-:Y:S01]  /*4a00*/  HMMA.16816.F32.BF16 R4, R12, R36, RZ ;  /* 0x000000240c04723c */ /* 0x002fe200000418ff */
[----:B------:R-:W-:-:S02]  /*4a10*/  IMAD.MOV.U32 R49, RZ, RZ, R123 ;  /* 0x000000ffff317224 */ /* 0x000fc400078e007b */
[----:B------:R-:W-:Y:S02]  /*4a20*/  IMAD.MOV.U32 R48, RZ, RZ, R122 ;  /* 0x000000ffff307224 */ /* 0x000fe400078e007a */
[----:B------:R-:W-:Y:S02]  /*4a30*/  IMAD.MOV.U32 R50, RZ, RZ, R121 ;  /* 0x000000ffff327224 */ /* 0x000fe400078e0079 */
[----:B------:R-:W-:Y:S11]  /*4a40*/  IMAD.MOV.U32 R51, RZ, RZ, R120 ;  /* 0x000000ffff337224 */ /* 0x000ff600078e0078 */
[----:B------:R-:W-:Y:S06]  /*4a50*/  @!UPT UIADD3 URZ, URZ, URZ, URZ ;  /* 0x0000003f3f3ff290 */ /* 0x000fec000fffe03f */
[----:B--2---:R-:W-:Y:S08]  /*4a60*/  HMMA.16816.F32.BF16 R120, R8, R20, R4 ;  /* 0x000000140878723c */ /* 0x004ff00000041804 */
[----:B------:R-:W-:Y:S01]  /*4a70*/  HMMA.16816.F32.BF16 R4, R12, R38, RZ ;  /* 0x000000260c04723c */ /* 0x000fe200000418ff */
[----:B------:R-:W-:Y:S02]  /*4a80*/  IMAD.MOV.U32 R56, RZ, RZ, R115 ;  /* 0x000000ffff387224 */ /* 0x000fe400078e0073 */
[----:B------:R-:W-:-:S02]  /*4a90*/  IMAD.MOV.U32 R57, RZ, RZ, R114 ;  /* 0x000000ffff397224 */ /* 0x000fc400078e0072 */
[----:B------:R-:W-:Y:S11]  /*4aa0*/  IMAD.MOV.U32 R77, RZ, RZ, R113 ;  /* 0x000000ffff4d7224 */ /* 0x000ff600078e0071 */
[----:B------:R-:W-:Y:S08]  /*4ab0*/  @!UPT UIADD3 URZ, URZ, URZ, URZ ;  /* 0x0000003f3f3ff290 */ /* 0x000ff0000fffe03f */
[----:B------:R-:W-:Y:S01]  /*4ac0*/  HMMA.16816.F32.BF16 R112, R8, R22, R4 ;  /* 0x000000160870723c */ /* 0x000fe20000041804 */
[----:B------:R-:W1:Y:S07]  /*4ad0*/  LDSM.16.MT88.4 R20, [R248+0x6800] ;  /* 0x00680000f814783b */ /* 0x000e6e0000004200 */
[----:B------:R-:W-:Y:S01]  /*4ae0*/  HMMA.16816.F32.BF16 R4, R12, R24, RZ ;  /* 0x000000180c04723c */ /* 0x000fe200000418ff */
[----:B------:R-:W-:Y:S02]  /*4af0*/  IMAD.MOV.U32 R53, RZ, RZ, R127 ;  /* 0x000000ffff357224 */ /* 0x000fe400078e007f */
[----:B------:R-:W-:-:S02]  /*4b00*/  IMAD.MOV.U32 R52, RZ, RZ, R126 ;  /* 0x000000ffff347224 */ /* 0x000fc400078e007e */
[----:B------:R-:W-:Y:S02]  /*4b10*/  IMAD.MOV.U32 R54, RZ, RZ, R125 ;  /* 0x000000ffff367224 */ /* 0x000fe400078e007d */
[----:B------:R-:W-:Y:S02]  /*4b20*/  IMAD.MOV.U32 R55, RZ, RZ, R124 ;  /* 0x000000ffff377224 */ /* 0x000fe400078e007c */
[----:B------:R-:W-:Y:S08]  /*4b30*/  HMMA.16816.F32.BF16 R124, R8, R30, R16 ;  /* 0x0000001e087c723c */ /* 0x000ff00000041810 */
[----:B------:R-:W-:Y:S01]  /*4b40*/  HMMA.16816.F32.BF16 R16, R12, R42, RZ ;  /* 0x0000002a0c10723c */ /* 0x000fe200000418ff */
[----:B------:R-:W-:-:S02]  /*4b50*/  IMAD.MOV.U32 R76, RZ, RZ, R3 ;  /* 0x000000ffff4c7224 */ /* 0x000fc400078e0003 */
[----:B------:R-:W-:-:S05]  /*4b60*/  FADD.FTZ R3, R85, R83 ;  /* 0x0000005355037221 */ /* 0x000fca0000010000 */
[----:B-1----:R-:W-:Y:S08]  /*4b70*/  HMMA.16816.F32.BF16 R184, R8, R20, R4 ;  /* 0x0000001408b8723c */ /* 0x002ff00000041804 */
[----:B------:R-:W-:Y:S01]  /*4b80*/  HMMA.16816.F32.BF16 R4, R12, R26, RZ ;  /* 0x0000001a0c04723c */ /* 0x000fe200000418ff */
[----:B------:R-:W-:Y:S01]  /*4b90*/  MOV R41, R119 ;  /* 0x0000007700297202 */ /* 0x000fe20000000f00 */
[----:B------:R-:W-:-:S02]  /*4ba0*/  IMAD.MOV.U32 R40, RZ, RZ, R118 ;  /* 0x000000ffff287224 */ /* 0x000fc400078e0076 */
[----:B------:R-:W-:Y:S02]  /*4bb0*/  IMAD.MOV.U32 R78, RZ, RZ, R117 ;  /* 0x000000ffff4e7224 */ /* 0x000fe400078e0075 */
[----:B------:R-:W-:Y:S02]  /*4bc0*/  IMAD.MOV.U32 R79, RZ, RZ, R116 ;  /* 0x000000ffff4f7224 */ /* 0x000fe400078e0074 */
[----:B------:R-:W-:Y:S01]  /*4bd0*/  HMMA.16816.F32.BF16 R116, R8, R34, R16 ;  /* 0x000000220874723c */ /* 0x000fe20000041810 */
[----:B------:R-:W-:-:S06]  /*4be0*/  FADD.FTZ R3, R87, R3 ;  /* 0x0000000357037221 */ /* 0x000fcc0000010000 */
[----:B------:R-:W-:Y:S02]  /*4bf0*/  FADD.FTZ R17, R81, R80 ;  /* 0x0000005051117221 */ /* 0x000fe40000010000 */
[----:B------:R-:W-:Y:S02]  /*4c00*/  FADD.FTZ R16, R89, R3 ;  /* 0x0000000359107221 */ /* 0x000fe40000010000 */
[----:B------:R-:W-:-:S04]  /*4c10*/  FADD.FTZ R17, R82, R17 ;  /* 0x0000001152117221 */ /* 0x000fc80000010000 */
[----:B------:R-:W-:Y:S01]  /*4c20*/  FADD.FTZ R3, R84, R17 ;  /* 0x0000001154037221 */ /* 0x000fe20000010000 */
[----:B------:R-:W-:Y:S01]  /*4c30*/  HMMA.16816.F32.BF16 R168, R8, R22, R4 ;  /* 0x0000001608a8723c */ /* 0x000fe20000041804 */
[----:B------:R-:W-:Y:S06]  /*4c40*/  LDSM.16.MT88.4 R20, [R252+0x6800] ;  /* 0x00680000fc14783b */ /* 0x000fec0000004200 */
[----:B------:R-:W-:Y:S02]  /*4c50*/  FADD.FTZ R4, R90, R16 ;  /* 0x000000105a047221 */ /* 0x000fe40000010000 */
[----:B------:R-:W1:Y:S02]  /*4c60*/  LDSM.16.MT88.4 R16, [R252+0x6000] ;  /* 0x00600000fc10783b */ /* 0x000e640000004200 */
[----:B------:R-:W-:-:S02]  /*4c70*/  FADD.FTZ R25, R93, R4 ;  /* 0x000000045d197221 */ /* 0x000fc40000010000 */
[----:B-1----:R-:W-:Y:S01]  /*4c80*/  HMMA.16816.F32.BF16 R4, R12, R16, RZ ;  /* 0x000000100c04723c */ /* 0x002fe200000418ff */
[----:B------:R-:W-:Y:S02]  /*4c90*/  FADD.FTZ R3, R86, R3 ;  /* 0x0000000356037221 */ /* 0x000fe40000010000 */
[--C-:B------:R-:W-:Y:S11]  /*4ca0*/  FFMA.FTZ R24, R108, c[0x0][0x2d0], -R2.reuse ;  /* 0x0000b4006c187a23 */ /* 0x100ff60000010802 */
[----:B------:R-:W-:Y:S10]  /*4cb0*/  @!UPT UIADD3 URZ, URZ, URZ, URZ ;  /* 0x0000003f3f3ff290 */ /* 0x000ff4000fffe03f */
[----:B------:R-:W-:Y:S08]  /*4cc0*/  HMMA.16816.F32.BF16 R80, R8, R20, R4 ;  /* 0x000000140850723c */ /* 0x000ff00000041804 */
[----:B------:R-:W-:Y:S01]  /*4cd0*/  HMMA.16816.F32.BF16 R4, R12, R18, RZ ;  /* 0x000000120c04723c */ /* 0x000fe200000418ff */
[--C-:B------:R-:W-:Y:S02]  /*4ce0*/  FFMA.FTZ R26, R107, c[0x0][0x2d0], -R2.reuse ;  /* 0x0000b4006b1a7a23 */ /* 0x100fe40000010802 */
[----:B------:R-:W-:Y:S01]  /*4cf0*/  FADD.FTZ R27, R88, R3 ;  /* 0x00000003581b7221 */ /* 0x000fe20000010000 */
[----:B------:R-:W-:Y:S01]  /*4d00*/  MOV R89, R52 ;  /* 0x0000003400597202 */ /* 0x000fe20000000f00 */
[----:B------:R-:W-:-:S02]  /*4d10*/  FFMA.FTZ R28, R105, c[0x0][0x2d0], -R2 ;  /* 0x0000b400691c7a23 */ /* 0x000fc40000010802 */
[----:B------:R-:W-:Y:S02]  /*4d20*/  IMAD.MOV.U32 R107, RZ, RZ, R54 ;  /* 0x000000ffff6b7224 */ /* 0x000fe400078e0036 */
[----:B------:R-:W-:Y:S02]  /*4d30*/  IMAD.MOV.U32 R105, RZ, RZ, R55 ;  /* 0x000000ffff697224 */ /* 0x000fe400078e0037 */
[----:B------:R-:W-:Y:S02]  /*4d40*/  IMAD.MOV.U32 R90, RZ, RZ, R53 ;  /* 0x000000ffff5a7224 */ /* 0x000fe400078e0035 */
[----:B------:R-:W-:Y:S02]  /*4d50*/  IMAD.MOV.U32 R53, RZ, RZ, R67 ;  /* 0x000000ffff357224 */ /* 0x000fe400078e0043 */
[----:B------:R-:W-:Y:S02]  /*4d60*/  IMAD.MOV.U32 R54, RZ, RZ, R66 ;  /* 0x000000ffff367224 */ /* 0x000fe400078e0042 */
[----:B------:R-:W-:-:S02]  /*4d70*/  IMAD.MOV.U32 R55, RZ, RZ, R65 ;  /* 0x000000ffff377224 */ /* 0x000fc400078e0041 */
[----:B------:R-:W-:Y:S01]  /*4d80*/  IMAD.MOV.U32 R52, RZ, RZ, R64 ;  /* 0x000000ffff347224 */ /* 0x000fe200078e0040 */
[----:B------:R-:W1:Y:S01]  /*4d90*/  MUFU.EX2 R3, R24 ;  /* 0x0000001800037308 */ /* 0x000e620000000800 */
[--C-:B------:R-:W-:Y:S02]  /*4da0*/  FFMA.FTZ R29, R104, c[0x0][0x2d0], -R2.reuse ;  /* 0x0000b400681d7a23 */ /* 0x100fe40000010802 */
[--C-:B------:R-:W-:Y:S01]  /*4db0*/  FFMA.FTZ R36, R102, c[0x0][0x2d0], -R2.reuse ;  /* 0x0000b40066247a23 */ /* 0x100fe20000010802 */
[----:B------:R-:W-:Y:S01]  /*4dc0*/  HMMA.16816.F32.BF16 R64, R8, R22, R4 ;  /* 0x000000160840723c */ /* 0x000fe20000041804 */
[--C-:B------:R-:W-:Y:S01]  /*4dd0*/  FFMA.FTZ R37, R98, c[0x0][0x2d0], -R2.reuse ;  /* 0x0000b40062257a23 */ /* 0x100fe20000010802 */
[----:B------:R-:W-:Y:S01]  /*4de0*/  LDSM.16.MT88.4 R20, [R251+0x6800] ;  /* 0x00680000fb14783b */ /* 0x000fe20000004200 */
[--C-:B------:R-:W-:Y:S02]  /*4df0*/  FFMA.FTZ R38, R97, c[0x0][0x2d0], -R2.reuse ;  /* 0x0000b40061267a23 */ /* 0x100fe40000010802 */
[----:B------:R-:W-:-:S02]  /*4e00*/  FFMA.FTZ R39, R96, c[0x0][0x2d0], -R2 ;  /* 0x0000b40060277a23 */ /* 0x000fc40000010802 */
[----:B------:R2:W-:Y:S01]  /*4e10*/  MUFU.EX2 R2, R26 ;  /* 0x0000001a00027308 */ /* 0x0005e20000000800 */
[----:B------:R-:W-:Y:S02]  /*4e20*/  FADD.FTZ R4, R94, R25 ;  /* 0x000000195e047221 */ /* 0x000fe40000010000 */
[----:B------:R-:W-:Y:S02]  /*4e30*/  FADD.FTZ R5, R92, R27 ;  /* 0x0000001b5c057221 */ /* 0x000fe40000010000 */
[--C-:B------:R-:W-:Y:S01]  /*4e40*/  FFMA.FTZ R6, R101, c[0x0][0x2d0], -R0.reuse ;  /* 0x0000b40065067a23 */ /* 0x100fe20000010800 */
[----:B--2---:R-:W2:Y:S01]  /*4e50*/  LDSM.16.MT88.4 R24, [R251+0x6000] ;  /* 0x00600000fb18783b */ /* 0x004ea20000004200 */
[----:B------:R-:W-:Y:S02]  /*4e60*/  FADD.FTZ R18, R91, R5 ;  /* 0x000000055b127221 */ /* 0x000fe40000010000 */
[----:B------:R-:W-:Y:S02]  /*4e70*/  FFMA.FTZ R5, R106, c[0x0][0x2d0], -R0 ;  /* 0x0000b4006a057a23 */ /* 0x000fe40000010800 */
[----:B------:R-:W3:Y:S01]  /*4e80*/  MUFU.EX2 R6, R6 ;  /* 0x0000000600067308 */ /* 0x000ee20000000800 */
[----:B------:R-:W-:-:S07]  /*4e90*/  FADD.FTZ R4, R95, R4 ;  /* 0x000000045f047221 */ /* 0x000fce0000010000 */
[----:B------:R-:W4:Y:S08]  /*4ea0*/  MUFU.EX2 R5, R5 ;  /* 0x0000000500057308 */ /* 0x000f300000000800 */
[----:B------:R-:W5:Y:S08]  /*4eb0*/  MUFU.EX2 R16, R28 ;  /* 0x0000001c00107308 */ /* 0x000f700000000800 */
[----:B------:R4:W2:Y:S01]  /*4ec0*/  MUFU.EX2 R7, R29 ;  /* 0x0000001d00077308 */ /* 0x0008a20000000800 */
[----:B-1----:R-:W-:-:S02]  /*4ed0*/  FADD.FTZ R4, R3, R4 ;  /* 0x0000000403047221 */ /* 0x002fc40000010000 */
[--C-:B------:R-:W-:Y:S02]  /*4ee0*/  FFMA.FTZ R31, R103, c[0x0][0x2d0], -R0.reuse ;  /* 0x0000b400671f7a23 */ /* 0x100fe40000010800 */
[--C-:B------:R-:W-:Y:S02]  /*4ef0*/  FFMA.FTZ R30, R111, c[0x0][0x2d0], -R0.reuse ;  /* 0x0000b4006f1e7a23 */ /* 0x100fe40000010800 */
[--C-:B------:R-:W-:Y:S02]  /*4f00*/  FFMA.FTZ R33, R110, c[0x0][0x2d0], -R0.reuse ;  /* 0x0000b4006e217a23 */ /* 0x100fe40000010800 */
[--C-:B------:R-:W-:Y:S02]  /*4f10*/  FFMA.FTZ R32, R109, c[0x0][0x2d0], -R0.reuse ;  /* 0x0000b4006d207a23 */ /* 0x100fe40000010800 */
[--C-:B------:R-:W-:Y:S02]  /*4f20*/  FFMA.FTZ R35, R100, c[0x0][0x2d0], -R0.reuse ;  /* 0x0000b40064237a23 */ /* 0x100fe40000010800 */
[----:B------:R-:W-:-:S02]  /*4f30*/  FFMA.FTZ R34, R99, c[0x0][0x2d0], -R0 ;  /* 0x0000b40063227a23 */ /* 0x000fc40000010800 */
[----:B---3--:R-:W-:Y:S02]  /*4f40*/  FADD.FTZ R0, R6, R18 ;  /* 0x0000001206007221 */ /* 0x008fe40000010000 */
[C---:B------:R-:W-:Y:S01]  /*4f50*/  FADD.FTZ R17, R2.reuse, R4 ;  /* 0x0000000402117221 */ /* 0x040fe20000010000 */
[----:B------:R-:W-:Y:S01]  /*4f60*/  F2FP.BF16.PACK_AB R4, R2, R3 ;  /* 0x000000030204723e */ /* 0x000fe200000010ff */
[C---:B----4-:R-:W-:Y:S01]  /*4f70*/  FADD.FTZ R29, R5.reuse, R0 ;  /* 0x00000000051d7221 */ /* 0x050fe20000010000 */
[----:B------:R-:W-:Y:S01]  /*4f80*/  F2FP.BF16.PACK_AB R5, R5, R6 ;  /* 0x000000060505723e */ /* 0x000fe200000010ff */
[----:B-----5:R-:W-:Y:S01]  /*4f90*/  FADD.FTZ R2, R16, R17 ;  /* 0x0000001110027221 */ /* 0x020fe20000010000 */
[C---:B--2---:R-:W-:Y:S02]  /*4fa0*/  F2FP.BF16.PACK_AB R6, R7.reuse, R16 ;  /* 0x000000100706723e */ /* 0x044fe400000010ff */
[----:B------:R-:W-:Y:S01]  /*4fb0*/  HMMA.16816.F32.BF16 R16, R12, R24, RZ ;  /* 0x000000180c10723c */ /* 0x000fe200000418ff */
[----:B------:R-:W-:Y:S01]  /*4fc0*/  MOV R108, R59 ;  /* 0x0000003b006c7202 */ /* 0x000fe20000000f00 */
[----:B------:R-:W-:-:S06]  /*4fd0*/  FADD.FTZ R28, R7, R2 ;  /* 0x00000002071c7221 */ /* 0x000fcc0000010000 */
[----:B------:R-:W-:Y:S01]  /*4fe0*/  HMMA.16816.F32.BF16 R24, R12, R26, RZ ;  /* 0x0000001a0c18723c */ /* 0x000fe200000418ff */
[----:B------:R-:W-:Y:S01]  /*4ff0*/  IMAD.MOV.U32 R59, RZ, RZ, R50 ;  /* 0x000000ffff3b7224 */ /* 0x000fe200078e0032 */
[----:B------:R-:W1:Y:S01]  /*5000*/  MUFU.EX2 R2, R31 ;  /* 0x0000001f00027308 */ /* 0x000e620000000800 */
[----:B------:R-:W-:Y:S02]  /*5010*/  IMAD.MOV.U32 R87, RZ, RZ, R51 ;  /* 0x000000ffff577224 */ /* 0x000fe400078e0033 */
[----:B------:R-:W-:Y:S02]  /*5020*/  IMAD.MOV.U32 R86, RZ, RZ, R48 ;  /* 0x000000ffff567224 */ /* 0x000fe400078e0030 */
[----:B------:R-:W-:-:S03]  /*5030*/  IMAD.MOV.U32 R84, RZ, RZ, R49 ;  /* 0x000000ffff547224 */ /* 0x000fc600078e0031 */
[----:B------:R-:W-:Y:S06]  /*5040*/  MUFU.EX2 R0, R30 ;  /* 0x0000001e00007308 */ /* 0x000fec0000000800 */
[----:B------:R-:W-:Y:S02]  /*5050*/  HMMA.16816.F32.BF16 R48, R8, R20, R16 ;  /* 0x000000140830723c */ /* 0x000fe40000041810 */
[----:B------:R-:W2:Y:S08]  /*5060*/  MUFU.EX2 R16, R36 ;  /* 0x0000002400107308 */ /* 0x000eb00000000800 */
[----:B------:R-:W3:Y:S01]  /*5070*/  MUFU.EX2 R3, R37 ;  /* 0x0000002500037308 */ /* 0x000ee20000000800 */
[----:B-1----:R-:W-:-:S07]  /*5080*/  FADD.FTZ R7, R2, R29 ;  /* 0x0000001d02077221 */ /* 0x002fce0000010000 */
[----:B------:R-:W1:Y:S08]  /*5090*/  MUFU.EX2 R18, R33 ;  /* 0x0000002100127308 */ /* 0x000e700000000800 */
[----:B------:R-:W4:Y:S01]  /*50a0*/  MUFU.EX2 R20, R38 ;  /* 0x0000002600147308 */ /* 0x000f220000000800 */
[----:B------:R-:W-:Y:S02]  /*50b0*/  IMAD.MOV.U32 R85, RZ, RZ, R40 ;  /* 0x000000ffff557224 */ /* 0x000fe400078e0028 */
[----:B------:R-:W-:-:S05]  /*50c0*/  IMAD.MOV.U32 R58, RZ, RZ, R41 ;  /* 0x000000ffff3a7224 */ /* 0x000fca00078e0029 */
[----:B------:R-:W5:Y:S01]  /*50d0*/  MUFU.EX2 R17, R32 ;  /* 0x0000002000117308 */ /* 0x000f620000000800 */
[----:B--2---:R-:W-:Y:S01]  /*50e0*/  FADD.FTZ R21, R16, R28 ;  /* 0x0000001c10157221 */ /* 0x004fe20000010000 */
[----:B------:R-:W-:Y:S06]  /*50f0*/  HMMA.16816.F32.BF16 R40, R8, R22, R24 ;  /* 0x000000160828723c */ /* 0x000fec0000041818 */
[----:B------:R-:W2:Y:S01]  /*5100*/  MUFU.EX2 R19, R39 ;  /* 0x0000002700137308 */ /* 0x000ea20000000800 */
[C---:B------:R-:W-:Y:S01]  /*5110*/  FADD.FTZ R22, R0.reuse, R7 ;  /* 0x0000000700167221 */ /* 0x040fe20000010000 */
[----:B------:R-:W-:Y:S01]  /*5120*/  F2FP.BF16.PACK_AB R7, R0, R2 ;  /* 0x000000020007723e */ /* 0x000fe200000010ff */
[----:B---3--:R-:W-:-:S02]  /*5130*/  FADD.FTZ R2, R3, R21 ;  /* 0x0000001503027221 */ /* 0x008fc40000010000 */
[----:B-1----:R-:W-:Y:S02]  /*5140*/  FADD.FTZ R0, R18, R22 ;  /* 0x0000001612007221 */ /* 0x002fe40000010000 */
[----:B------:R-:W-:Y:S02]  /*5150*/  IMAD.MOV.U32 R95, RZ, RZ, R84 ;  /* 0x000000ffff5f7224 */ /* 0x000fe400078e0054 */
[----:B----4-:R-:W-:Y:S02]  /*5160*/  FADD.FTZ R2, R20, R2 ;  /* 0x0000000214027221 */ /* 0x010fe40000010000 */
[----:B------:R-:W-:Y:S02]  /*5170*/  IMAD.MOV.U32 R84, RZ, RZ, R87 ;  /* 0x000000ffff547224 */ /* 0x000fe400078e0057 */
[----:B------:R-:W-:Y:S01]  /*5180*/  IMAD.MOV.U32 R102, RZ, RZ, R128 ;  /* 0x000000ffff667224 */ /* 0x000fe200078e0080 */
[----:B------:R-:W-:Y:S01]  /*5190*/  F2FP.BF16.PACK_AB R128, R3, R16 ;  /* 0x000000100380723e */ /* 0x000fe200000010ff */
[----:B------:R-:W-:Y:S01]  /*51a0*/  IMAD.MOV.U32 R87, RZ, RZ, R59 ;  /* 0x000000ffff577224 */ /* 0x000fe200078e003b */
[----:B------:R-:W-:Y:S01]  /*51b0*/  MOV R59, R79 ;  /* 0x0000004f003b7202 */ /* 0x000fe20000000f00 */
[----:B------:R-:W-:Y:S01]  /*51c0*/  IMAD.MOV.U32 R104, RZ, RZ, R129 ;  /* 0x000000ffff687224 */ /* 0x000fe200078e0081 */
[C---:B-----5:R-:W-:Y:S01]  /*51d0*/  F2FP.BF16.PACK_AB R129, R17.reuse, R18 ;  /* 0x000000121181723e */ /* 0x060fe200000010ff */
[----:B------:R-:W-:-:S02]  /*51e0*/  FADD.FTZ R3, R17, R0 ;  /* 0x0000000011037221 */ /* 0x000fc40000010000 */
[----:B------:R-:W-:Y:S01]  /*51f0*/  IMAD.MOV.U32 R79, RZ, RZ, R130 ;  /* 0x000000ffff4f7224 */ /* 0x000fe200078e0082 */
[C---:B--2---:R-:W-:Y:S01]  /*5200*/  F2FP.BF16.PACK_AB R130, R19.reuse, R20 ;  /* 0x000000141382723e */ /* 0x044fe200000010ff */
[----:B------:R-:W-:Y:S02]  /*5210*/  FADD.FTZ R0, R19, R2 ;  /* 0x0000000213007221 */ /* 0x000fe40000010000 */
[----:B------:R-:W1:Y:S01]  /*5220*/  LDSM.16.MT88.4 R16, [R108+0x6000] ;  /* 0x006000006c10783b */ /* 0x000e620000004200 */
[----:B------:R-:W2:Y:S03]  /*5230*/  MUFU.EX2 R2, R35 ;  /* 0x0000002300027308 */ /* 0x000ea60000000800 */
[----:B------:R3:W-:Y:S01]  /*5240*/  STL [R1+0x7c], R0 ;  /* 0x00007c0001007387 */ /* 0x0007e20000100800 */
[----:B------:R-:W-:Y:S02]  /*5250*/  IMAD.MOV.U32 R94, RZ, RZ, R86 ;  /* 0x000000ffff5e7224 */ /* 0x000fe400078e0056 */
[----:B------:R-:W-:-:S02]  /*5260*/  IMAD.MOV.U32 R86, RZ, RZ, R58 ;  /* 0x000000ffff567224 */ /* 0x000fc400078e003a */
[----:B------:R-:W-:Y:S02]  /*5270*/  IMAD.MOV.U32 R58, RZ, RZ, R78 ;  /* 0x000000ffff3a7224 */ /* 0x000fe400078e004e */
[----:B------:R-:W-:Y:S02]  /*5280*/  IMAD.MOV.U32 R78, RZ, RZ, R131 ;  /* 0x000000ffff4e7224 */ /* 0x000fe400078e0083 */
[----:B--2---:R-:W-:Y:S01]  /*5290*/  FADD.FTZ R3, R2, R3 ;  /* 0x0000000302037221 */ /* 0x004fe20000010000 */
[----:B---3--:R-:W2:Y:S01]  /*52a0*/  MUFU.EX2 R0, R34 ;  /* 0x0000002200007308 */ /* 0x008ea20000000800 */
[----:B-1----:R-:W-:Y:S02]  /*52b0*/  HMMA.16816.F32.BF16 R20, R12, R16, RZ ;  /* 0x000000100c14723c */ /* 0x002fe400000418ff */
[C---:B--2---:R-:W-:Y:S01]  /*52c0*/  FADD.FTZ R3, R0.reuse, R3 ;  /* 0x0000000300037221 */ /* 0x044fe20000010000 */
[----:B------:R-:W-:Y:S01]  /*52d0*/  F2FP.BF16.PACK_AB R131, R0, R2 ;  /* 0x000000020083723e */ /* 0x000fe200000010ff */
[----:B------:R-:W-:-:S04]  /*52e0*/  IMAD.MOV.U32 R0, RZ, RZ, R108 ;  /* 0x000000ffff007224 */ /* 0x000fc800078e006c */
[----:B------:R-:W-:Y:S01]  /*52f0*/  HMMA.16816.F32.BF16 R12, R12, R18, RZ ;  /* 0x000000120c0c723c */ /* 0x000fe200000418ff */
[----:B------:R-:W1:Y:S01]  /*5300*/  LDSM.16.MT88.4 R16, [R0+0x6800] ;  /* 0x006800000010783b */ /* 0x000e620000004200 */
[----:B------:R-:W-:Y:S01]  /*5310*/  IMAD.MOV.U32 R88, RZ, RZ, R102 ;  /* 0x000000ffff587224 */ /* 0x000fe200078e0066 */
[----:B------:R-:W-:Y:S11]  /*5320*/  MOV R91, R104 ;  /* 0x00000068005b7202 */ /* 0x000ff60000000f00 */
[----:B------:R-:W-:Y:S02]  /*5330*/  @!UPT UIADD3 URZ, URZ, URZ, URZ ;  /* 0x0000003f3f3ff290 */ /* 0x000fe4000fffe03f */
[C---:B-1----:R-:W-:Y:S08]  /*5340*/  HMMA.16816.F32.BF16 R20, R8.reuse, R16, R20 ;  /* 0x000000100814723c */ /* 0x042ff00000041814 */
[----:B------:R-:W-:Y:S01]  /*5350*/  HMMA.16816.F32.BF16 R12, R8, R18, R12 ;  /* 0x00000012080c723c */ /* 0x000fe2000004180c */
[----:B------:R-:W1:Y:S07]  /*5360*/  LDSM.16.MT88.4 R8, [R248+0x1000] ;  /* 0x00100000f808783b */ /* 0x000e6e0000004200 */
[C---:B-1----:R-:W-:Y:S08]  /*5370*/  HMMA.16816.F32.BF16 R136, R4.reuse, R8, R136 ;  /* 0x000000080488723c */ /* 0x042ff00000041888 */
[----:B------:R-:W-:Y:S01]  /*5380*/  HMMA.16816.F32.BF16 R16, R4, R10, R88 ;  /* 0x0000000a0410723c */ /* 0x000fe20000041858 */
[----:B------:R-:W1:Y:S01]  /*5390*/  LDSM.16.MT88.4 R8, [R252+0x1000] ;  /* 0x00100000fc08783b */ /* 0x000e620000004200 */
[----:B------:R-:W-:-:S02]  /*53a0*/  IMAD.MOV.U32 R92, RZ, RZ, R105 ;  /* 0x000000ffff5c7224 */ /* 0x000fc400078e0069 */
[----:B------:R-:W-:-:S04]  /*53b0*/  IMAD.MOV.U32 R93, RZ, RZ, R107 ;  /* 0x000000ffff5d7224 */ /* 0x000fc800078e006b */
        /* <DEDUP_REMOVED lines=21> */
[----:B------:R2:W-:Y:S04]  /*5510*/  STL [R1+0x80], R3 ;  /* 0x0000800301007387 */ /* 0x0005e80000100800 */
[----:B------:R-:W-:Y:S01]  /*5520*/  LDSM.16.MT88.4 R164, [R0+0x1800] ;  /* 0x0018000000a4783b */ /* 0x000fe20000004200 */
[C---:B-1----:R-:W-:Y:S08]  /*5530*/  HMMA.16816.F32.BF16 R84, R4.reuse, R8, R180 ;  /* 0x000000080454723c */ /* 0x042ff000000418b4 */
[----:B------:R-:W-:Y:S01]  /*5540*/  HMMA.16816.F32.BF16 R88, R4, R10, R140 ;  /* 0x0000000a0458723c */ /* 0x000fe2000004188c */
[----:B------:R-:W1:Y:S01]  /*5550*/  LDSM.16.MT88.4 R8, [R252+0x5000] ;  /* 0x00500000fc08783b */ /* 0x000e620000004200 */
[----:B--2---:R-:W-:-:S03]  /*5560*/  IMAD.MOV.U32 R3, RZ, RZ, c[0x0][0x2c4] ;  /* 0x0000b100ff037624 */ /* 0x004fc600078e00ff */
[----:B------:R-:W-:Y:S03]  /*5570*/  LDSM.16.MT88.4 R140, [R248+0x1800] ;  /* 0x00180000f88c783b */ /* 0x000fe60000004200 */
[C---:B-1----:R-:W-:Y:S08]  /*5580*/  HMMA.16816.F32.BF16 R92, R4.reuse, R8, R156 ;  /* 0x00000008045c723c */ /* 0x042ff0000004189c */
[----:B------:R-:W-:Y:S01]  /*5590*/  HMMA.16816.F32.BF16 R96, R4, R10, R124 ;  /* 0x0000000a0460723c */ /* 0x000fe2000004187c */
[----:B------:R-:W1:Y:S01]  /*55a0*/  LDSM.16.MT88.4 R8, [R251+0x5000] ;  /* 0x00500000fb08783b */ /* 0x000e620000004200 */
[----:B------:R-:W-:-:S03]  /*55b0*/  ISETP.NE.AND P2, PT, R3, 0x1, PT ;  /* 0x000000010300780c */ /* 0x000fc60003f45270 */
[----:B------:R-:W-:Y:S03]  /*55c0*/  LDSM.16.MT88.4 R156, [R251+0x1800] ;  /* 0x00180000fb9c783b */ /* 0x000fe60000004200 */
[C---:B-1----:R-:W-:Y:S08]  /*55d0*/  HMMA.16816.F32.BF16 R100, R4.reuse, R8, R148 ;  /* 0x000000080464723c */ /* 0x042ff00000041894 */
[----:B------:R-:W-:Y:S01]  /*55e0*/  HMMA.16816.F32.BF16 R104, R4, R10, R116 ;  /* 0x0000000a0468723c */ /* 0x000fe20000041874 */
[----:B------:R-:W1:Y:S01]  /*55f0*/  LDSM.16.MT88.4 R8, [R0+0x5000] ;  /* 0x005000000008783b */ /* 0x000e620000004200 */
[----:B------:R-:W-:-:S03]  /*5600*/  @P2 IMAD.HI.U32 R2, R135, c[0x0][0x2c8], RZ ;  /* 0x0000b20087022a27 */ /* 0x000fc600078e00ff */
[----:B------:R-:W-:Y:S03]  /*5610*/  LDSM.16.MT88.4 R148, [R252+0x1800] ;  /* 0x00180000fc94783b */ /* 0x000fe60000004200 */
[C---:B-1----:R-:W-:Y:S08]  /*5620*/  HMMA.16816.F32.BF16 R108, R4.reuse, R8, R120 ;  /* 0x00000008046c723c */ /* 0x042ff00000041878 */
[C---:B------:R-:W-:Y:S01]  /*5630*/  HMMA.16816.F32.BF16 R112, R4.reuse, R10, R112 ;  /* 0x0000000a0470723c */ /* 0x040fe20000041870 */
[----:B------:R-:W1:Y:S07]  /*5640*/  LDSM.16.MT88.4 R8, [R248+0x7000] ;  /* 0x00700000f808783b */ /* 0x000e6e0000004200 */
[C---:B-1----:R-:W-:Y:S08]  /*5650*/  HMMA.16816.F32.BF16 R184, R4.reuse, R8, R184 ;  /* 0x0000000804b8723c */ /* 0x042ff000000418b8 */
[C---:B------:R-:W-:Y:S01]  /*5660*/  HMMA.16816.F32.BF16 R168, R4.reuse, R10, R168 ;  /* 0x0000000a04a8723c */ /* 0x040fe200000418a8 */
[----:B------:R-:W1:Y:S07]  /*5670*/  LDSM.16.MT88.4 R8, [R252+0x7000] ;  /* 0x00700000fc08783b */ /* 0x000e6e0000004200 */
[C---:B-1----:R-:W-:Y:S01]  /*5680*/  HMMA.16816.F32.BF16 R120, R4.reuse, R8, R80 ;  /* 0x000000080478723c */ /* 0x042fe20000041850 */
[----:B------:R-:W-:Y:S07]  /*5690*/  LDSM.16.MT88.4 R80, [R252+0x5800] ;  /* 0x00580000fc50783b */ /* 0x000fee0000004200 */
[C---:B------:R-:W-:Y:S01]  /*56a0*/  HMMA.16816.F32.BF16 R116, R4.reuse, R10, R64 ;  /* 0x0000000a0474723c */ /* 0x040fe20000041840 */
[----:B------:R-:W1:Y:S04]  /*56b0*/  LDSM.16.MT88.4 R8, [R251+0x7000] ;  /* 0x00700000fb08783b */ /* 0x000e680000004200 */
[----:B------:R-:W-:Y:S03]  /*56c0*/  LDSM.16.MT88.4 R64, [R0+0x3800] ;  /* 0x003800000040783b */ /* 0x000fe60000004200 */
[C---:B-1----:R-:W-:Y:S01]  /*56d0*/  HMMA.16816.F32.BF16 R124, R4.reuse, R10, R40 ;  /* 0x0000000a047c723c */ /* 0x042fe20000041828 */
[----:B------:R-:W1:Y:S07]  /*56e0*/  LDSM.16.MT88.4 R40, [R248+0x3800] ;  /* 0x00380000f828783b */ /* 0x000e6e0000004200 */
[----:B------:R-:W-:Y:S01]  /*56f0*/  HMMA.16816.F32.BF16 R180, R4, R8, R48 ;  /* 0x0000000804b4723c */ /* 0x000fe20000041830 */
[----:B------:R-:W2:Y:S04]  /*5700*/  LDSM.16.MT88.4 R48, [R252+0x3800] ;  /* 0x00380000fc30783b */ /* 0x000ea80000004200 */
[----:B------:R-:W-:Y:S03]  /*5710*/  LDSM.16.MT88.4 R8, [R0+0x7000] ;  /* 0x007000000008783b */ /* 0x000fe60000004200 */
[C---:B-1----:R-:W-:Y:S08]  /*5720*/  HMMA.16816.F32.BF16 R36, R128.reuse, R40, R36 ;  /* 0x000000288024723c */ /* 0x042ff00000041824 */
[C---:B------:R-:W-:Y:S08]  /*5730*/  HMMA.16816.F32.BF16 R40, R128.reuse, R42, R44 ;  /* 0x0000002a8028723c */ /* 0x040ff0000004182c */
[C---:B--2---:R-:W-:Y:S08]  /*5740*/  HMMA.16816.F32.BF16 R44, R128.reuse, R48, R52 ;  /* 0x00000030802c723c */ /* 0x044ff00000041834 */
[C---:B------:R-:W-:Y:S01]  /*5750*/  HMMA.16816.F32.BF16 R48, R128.reuse, R50, R56 ;  /* 0x000000328030723c */ /* 0x040fe20000041838 */
[----:B------:R-:W1:Y:S07]  /*5760*/  LDSM.16.MT88.4 R56, [R251+0x3800] ;  /* 0x00380000fb38783b */ /* 0x000e6e0000004200 */
        /* <DEDUP_REMOVED lines=9> */
[C---:B--2---:R-:W-:Y:S08]  /*5800*/  HMMA.16816.F32.BF16 R92, R128.reuse, R96, R108 ;  /* 0x00000060805c723c */ /* 0x044ff0000004186c */
[C---:B------:R-:W-:Y:S01]  /*5810*/  HMMA.16816.F32.BF16 R96, R128.reuse, R98, R112 ;  /* 0x000000628060723c */ /* 0x040fe20000041870 */
[----:B------:R-:W1:Y:S07]  /*5820*/  LDSM.16.MT88.4 R112, [R252+0x7800] ;  /* 0x00780000fc70783b */ /* 0x000e6e0000004200 */
[----:B------:R-:W-:Y:S01]  /*5830*/  HMMA.16816.F32.BF16 R72, R128, R74, R88 ;  /* 0x0000004a8048723c */ /* 0x000fe20000041858 */
[----:B------:R-:W2:Y:S07]  /*5840*/  LDSM.16.MT88.4 R88, [R251+0x5800] ;  /* 0x00580000fb58783b */ /* 0x000eae0000004200 */
[C---:B------:R-:W-:Y:S08]  /*5850*/  HMMA.16816.F32.BF16 R20, R4.reuse, R8, R20 ;  /* 0x000000080414723c */ /* 0x040ff00000041814 */
[----:B------:R-:W-:Y:S01]  /*5860*/  HMMA.16816.F32.BF16 R12, R4, R10, R12 ;  /* 0x0000000a040c723c */ /* 0x000fe2000004180c */
[----:B------:R3:W-:Y:S07]  /*5870*/  LDSM.16.MT88.4 R4, [R0+0x7800] ;  /* 0x007800000004783b */ /* 0x0007ee0000004200 */
[----:B-1----:R-:W-:Y:S01]  /*5880*/  HMMA.16816.F32.BF16 R108, R128, R112, R120 ;  /* 0x00000070806c723c */ /* 0x002fe20000041878 */
[----:B------:R-:W1:Y:S01]  /*5890*/  LDSM.16.MT88.4 R120, [R251+0x7800] ;  /* 0x00780000fb78783b */ /* 0x000e620000004200 */
[----:B---3--:R-:W-:-:S06]  /*58a0*/  IMAD.MOV.U32 R0, RZ, RZ, R135 ;  /* 0x000000ffff007224 */ /* 0x008fcc00078e0087 */
[----:B--2---:R-:W-:Y:S01]  /*58b0*/  HMMA.16816.F32.BF16 R84, R128, R88, R100 ;  /* 0x000000588054723c */ /* 0x004fe20000041864 */
[----:B------:R-:W-:Y:S01]  /*58c0*/  @P2 SHF.R.U32.HI R0, RZ, c[0x0][0x2cc], R2 ;  /* 0x0000b300ff002a19 */ /* 0x000fe20000011602 */
[----:B------:R-:W-:-:S06]  /*58d0*/  IMAD.MOV.U32 R2, RZ, RZ, c[0x0][0x168] ;  /* 0x00005a00ff027624 */ /* 0x000fcc00078e00ff */
[----:B------:R-:W-:Y:S01]  /*58e0*/  HMMA.16816.F32.BF16 R88, R128, R90, R104 ;  /* 0x0000005a8058723c */ /* 0x000fe20000041868 */
[----:B------:R-:W2:Y:S01]  /*58f0*/  LDSM.16.MT88.4 R104, [R248+0x7800] ;  /* 0x00780000f868783b */ /* 0x000ea20000004200 */
[----:B------:R-:W-:-:S04]  /*5900*/  IADD3 R0, R0, c[0x0][0x1d0], -R2 ;  /* 0x0000740000007a10 */ /* 0x000fc80007ffe802 */
[----:B------:R-:W-:-:S04]  /*5910*/  SHF.R.S32.HI R2, RZ, 0x1f, R0 ;  /* 0x0000001fff027819 */ /* 0x000fc80000011400 */
[----:B------:R-:W-:Y:S01]  /*5920*/  LEA.HI R0, R2, R0, RZ, 0x6 ;  /* 0x0000000002007211 */ /* 0x000fe200078f30ff */
[----:B------:R-:W-:Y:S03]  /*5930*/  HMMA.16816.F32.BF16 R112, R128, R114, R116 ;  /* 0x000000728070723c */ /* 0x000fe60000041874 */
[----:B------:R-:W-:-:S04]  /*5940*/  SHF.R.S32.HI R0, RZ, 0x6, R0 ;  /* 0x00000006ff007819 */ /* 0x000fc80000011400 */
[----:B------:R-:W-:Y:S01]  /*5950*/  IMNMX R0, RZ, R0, !PT ;  /* 0x00000000ff007217 */ /* 0x000fe20007800200 */
[C---:B-1----:R-:W-:Y:S08]  /*5960*/  HMMA.16816.F32.BF16 R116, R128.reuse, R120, R180 ;  /* 0x000000788074723c */ /* 0x042ff000000418b4 */
[C---:B------:R-:W-:Y:S08]  /*5970*/  HMMA.16816.F32.BF16 R120, R128.reuse, R122, R124 ;  /* 0x0000007a8078723c */ /* 0x040ff0000004187c */
[----:B------:R-:W-:Y:S07]  /*5980*/  HMMA.16816.F32.BF16 R124, R128, R4, R20 ;  /* 0x00000004807c723c */ /* 0x000fee0000041814 */
[----:B------:R-:W-:-:S05]  /*5990*/  IADD3 R4, R134, -0x2, RZ ;  /* 0xfffffffe86047810 */ /* 0x000fca0007ffe0ff */
[----:B------:R1:W-:Y:S04]  /*59a0*/  STL [R1+0x5c], R4 ;  /* 0x00005c0401007387 */ /* 0x0003e80000100800 */
[----:B------:R1:W-:Y:S01]  /*59b0*/  STL [R1+0x84], R0 ;  /* 0x0000840001007387 */ /* 0x0003e20000100800 */
[----:B------:R-:W-:Y:S01]  /*59c0*/  ISETP.GE.AND P0, PT, R4, R0, PT ;  /* 0x000000000400720c */ /* 0x000fe20003f06270 */
[C---:B------:R-:W-:Y:S08]  /*59d0*/  HMMA.16816.F32.BF16 R136, R128.reuse, R140, R136 ;  /* 0x0000008c8088723c */ /* 0x040ff00000041888 */
        /* <DEDUP_REMOVED lines=9> */
[----:B------:R-:W-:Y:S01]  /*5a70*/  HMMA.16816.F32.BF16 R128, R128, R6, R12 ;  /* 0x000000068080723c */ /* 0x000fe2000004180c */
[----:B------:R-:W-:Y:S01]  /*5a80*/  @!UPT UIADD3 URZ, URZ, URZ, URZ ;  /* 0x0000003f3f3ff290 */ /* 0x000fe2000fffe03f */
[----:B------:R-:W-:Y:S11]  /*5a90*/  @!P0 BRA `(.L_x_476) ;  /* 0x000043b000008947 */ /* 0x000ff60003800000 */
[----:B-1----:R-:W-:Y:S02]  /*5aa0*/  MOV R0, R4 ;  /* 0x0000000400007202 */ /* 0x002fe40000000f00 */
[----:B------:R-:W-:-:S02]  /*5ab0*/  MOV R134, R132 ;  /* 0x0000008400867202 */ /* 0x000fc40000000f00 */
[----:B------:R-:W-:Y:S01]  /*5ac0*/  MOV R3, R133 ;  /* 0x0000008500037202 */ /* 0x000fe20000000f00 */
[----:B------:R1:W-:Y:S06]  /*5ad0*/  STL [R1+0x60], R0 ;  /* 0x0000600001007387 */ /* 0x0003ec0000100800 */
.L_x_477:
[----:B------:R-:W2:Y:S01]  /*5ae0*/  LDL R2, [R1+0x60] ;  /* 0x0000600001027983 */ /* 0x000ea20000100800 */
[----:B------:R-:W-:Y:S04]  /*5af0*/  DEPBAR.LE SB0, 0x0 ;  /* 0x000080000000791a */ /* 0x000fe80000000000 */
[----:B------:R-:W3:Y:S01]  /*5b00*/  LDL.64 R16, [R1+0x70] ;  /* 0x0000700001107983 */ /* 0x000ee20000100a00 */
[----:B------:R-:W-:Y:S05]  /*5b10*/  WARPSYNC 0xffffffff ;  /* 0xffffffff00007948 */ /* 0x000fea0003800000 */
[----:B------:R-:W4:Y:S04]  /*5b20*/  LDL R13, [R1+0x78] ;  /* 0x00007800010d7983 */ /* 0x000f280000100800 */
[----:B------:R-:W-:Y:S06]  /*5b30*/  STL.64 [R1+0x138], R128 ;  /* 0x0001388001007387 */ /* 0x000fec0000100a00 */
[----:B-1----:R1:W-:Y:S04]  /*5b40*/  STL [R1+0x134], R130 ;  /* 0x0001348201007387 */ /* 0x0023e80000100800 */
[----:B------:R1:W-:Y:S04]  /*5b50*/  STL [R1+0x130], R131 ;  /* 0x0001308301007387 */ /* 0x0003e80000100800 */
[----:B------:R-:W4:Y:S04]  /*5b60*/  LDL R168, [R1+0x8] ;  /* 0x0000080001a87983 */ /* 0x000f280000100800 */
[----:B------:R-:W4:Y:S04]  /*5b70*/  LDL R180, [R1+0x44] ;  /* 0x0000440001b47983 */ /* 0x000f280000100800 */
[----:B------:R-:W4:Y:S04]  /*5b80*/  LDL R135, [R1+0x40] ;  /* 0x0000400001877983 */ /* 0x000f280000100800 */
[----:B------:R-:W-:Y:S08]  /*5b90*/  BAR.SYNC.DEFER_BLOCKING 0x0 ;  /* 0x0000000000007b1d */ /* 0x000ff00000010000 */
[----:B------:R-:W-:Y:S08]  /*5ba0*/  LDSM.16.M88.4 R24, [R249+0x1000] ;  /* 0x00100000f918783b */ /* 0x000ff00000000200 */
[----:B-1----:R-:W4:Y:S04]  /*5bb0*/  LDL R130, [R1+0x3c] ;  /* 0x00003c0001827983 */ /* 0x002f280000100800 */
[----:B------:R-:W4:Y:S01]  /*5bc0*/  LDL R131, [R1+0x58] ;  /* 0x0000580001837983 */ /* 0x000f220000100800 */
[C---:B--2---:R-:W-:Y:S11]  /*5bd0*/  ISETP.GE.AND P1, PT, R2.reuse, RZ, PT ;  /* 0x000000ff0200720c */ /* 0x044ff60003f26270 */
[----:B------:R-:W-:Y:S02]  /*5be0*/  @!UPT UIADD3 URZ, URZ, URZ, URZ ;  /* 0x0000003f3f3ff290 */ /* 0x000fe4000fffe03f */
[----:B------:R-:W-:Y:S01]  /*5bf0*/  @P1 SHF.R.S32.HI R0, RZ, 0x1f, R2 ;  /* 0x0000001fff001819 */ /* 0x000fe20000011402 */
[----:B------:R-:W-:Y:S01]  /*5c00*/  @P1 IMAD.WIDE.U32 R4, R2, c[0x0][0x208], RZ ;  /* 0x0000820002041a25 */ /* 0x000fe200078e00ff */
[----:B---3--:R-:W-:Y:S03]  /*5c10*/  @P1 IADD3 R10, P0, R16, 0x40, RZ ;  /* 0x00000040100a1810 */ /* 0x008fe60007f1e0ff */
[----:B------:R-:W-:Y:S01]  /*5c20*/  @P1 IMAD R0, R0, c[0x0][0x208], RZ ;  /* 0x0000820000001a24 */ /* 0x000fe200078e02ff */
[-C--:B----4-:R-:W-:Y:S01]  /*5c30*/  @P1 IADD3.X R9, RZ, R13.reuse, RZ, P0, !PT ;  /* 0x0000000dff091210 */ /* 0x090fe200007fe4ff */
[----:B------:R-:W-:Y:S02]  /*5c40*/  @P1 IMAD.MOV.U32 R6, RZ, RZ, c[0x0][0x20c] ;  /* 0x00008300ff061624 */ /* 0x000fe400078e00ff */
[----:B------:R-:W-:Y:S01]  /*5c50*/  @P1 IMAD R0, R2, c[0x0][0x20c], R0 ;  /* 0x0000830002001a24 */ /* 0x000fe200078e0200 */
[C---:B------:R-:W-:Y:S04]  /*5c60*/  @P1 SHF.L.U32 R2, R4.reuse, 0x6, RZ ;  /* 0x0000000604021819 */ /* 0x040fe800000006ff */
[----:B------:R-:W-:Y:S02]  /*5c70*/  @P1 IADD3 R0, R5, R0, RZ ;  /* 0x0000000005001210 */ /* 0x000fe40007ffe0ff */
[----:B------:R-:W-:Y:S01]  /*5c80*/  @P1 MOV R5, c[0x0][0x208] ;  /* 0x0000820000051a02 */ /* 0x000fe20000000f00 */
[----:B------:R-:W-:Y:S01]  /*5c90*/  LDSM.16.M88.4 R168, [R168] ;  /* 0x00000000a8a8783b */ /* 0x000fe20000000200 */
[----:B------:R-:W-:Y:S02]  /*5ca0*/  @P1 SHF.L.U64.HI R0, R4, 0x6, R0 ;  /* 0x0000000604001819 */ /* 0x000fe40000010200 */
[C---:B------:R-:W-:Y:S04]  /*5cb0*/  @P1 LEA R4, P0, R5.reuse, R2, 0x5 ;  /* 0x0000000205041211 */ /* 0x040fe800078028ff */
[----:B------:R-:W-:Y:S01]  /*5cc0*/  @P1 LEA.HI.X R5, R5, R0, R6, 0x5, P0 ;  /* 0x0000000005051211 */ /* 0x000fe200000f2c06 */
[----:B------:R-:W-:Y:S01]  /*5cd0*/  LDSM.16.M88.4 R180, [R180] ;  /* 0x00000000b4b4783b */ /* 0x000fe20000000200 */
[----:B------:R-:W-:Y:S04]  /*5ce0*/  @P1 IADD3 R6, P0, R2, R16, RZ ;  /* 0x0000001002061210 */ /* 0x000fe80007f1e0ff */
[-C--:B------:R-:W-:Y:S02]  /*5cf0*/  @P1 IADD3.X R8, R0, R13.reuse, RZ, P0, !PT ;  /* 0x0000000d00081210 */ /* 0x080fe400007fe4ff */
[----:B------:R-:W-:Y:S01]  /*5d00*/  @P1 IADD3 R7, P0, R2, R10, RZ ;  /* 0x0000000a02071210 */ /* 0x000fe20007f1e0ff */
[----:B------:R-:W-:Y:S04]  /*5d10*/  LDSM.16.M88.4 R184, [R135] ;  /* 0x0000000087b8783b */ /* 0x000fe80000000200 */
[----:B------:R-:W-:Y:S01]  /*5d20*/  @P1 IMAD.X R11, R0, 0x1, R9, P0 ;  /* 0x00000001000b1824 */ /* 0x000fe200000e0609 */
[C---:B------:R-:W-:Y:S04]  /*5d30*/  @P1 LEA R132, P0, R6.reuse, c[0x0][0x1f8], 0x1 ;  /* 0x00007e0006841a11 */ /* 0x040fe800078008ff */
[----:B------:R-:W-:Y:S02]  /*5d40*/  @P1 LEA.HI.X R133, R6, c[0x0][0x1fc], R8, 0x1, P0 ;  /* 0x00007f0006851a11 */ /* 0x000fe400000f0c08 */
[C---:B------:R-:W-:Y:S04]  /*5d50*/  @P1 LEA R28, P0, R7.reuse, c[0x0][0x1f8], 0x1 ;  /* 0x00007e00071c1a11 */ /* 0x040fe800078008ff */
[----:B------:R-:W-:Y:S02]  /*5d60*/  @P1 LEA.HI.X R29, R7, c[0x0][0x1fc], R11, 0x1, P0 ;  /* 0x00007f00071d1a11 */ /* 0x000fe400000f0c0b */
[----:B------:R-:W-:Y:S04]  /*5d70*/  @P1 IADD3 R8, P0, R16, 0x80, RZ ;  /* 0x0000008010081810 */ /* 0x000fe80007f1e0ff */
[----:B------:R-:W-:Y:S02]  /*5d80*/  @P1 IADD3.X R7, RZ, R13, RZ, P0, !PT ;  /* 0x0000000dff071210 */ /* 0x000fe400007fe4ff */
[----:B------:R-:W-:Y:S04]  /*5d90*/  @P1 IADD3 R6, P0, R2, R8, RZ ;  /* 0x0000000802061210 */ /* 0x000fe80007f1e0ff */
[----:B------:R-:W-:Y:S01]  /*5da0*/  @P1 IADD3.X R11, R0, R7, RZ, P0, !PT ;  /* 0x00000007000b1210 */ /* 0x000fe200007fe4ff */
[----:B------:R1:W-:Y:S01]  /*5db0*/  LDSM.16.M88.4 R188, [R130] ;  /* 0x0000000082bc783b */ /* 0x0003e20000000200 */
[C---:B------:R-:W-:Y:S04]  /*5dc0*/  @P1 LEA R14, P0, R6.reuse, c[0x0][0x1f8], 0x1 ;  /* 0x00007e00060e1a11 */ /* 0x040fe800078008ff */
[----:B------:R-:W-:Y:S02]  /*5dd0*/  @P1 LEA.HI.X R15, R6, c[0x0][0x1fc], R11, 0x1, P0 ;  /* 0x00007f00060f1a11 */ /* 0x000fe400000f0c0b */
[----:B------:R-:W-:Y:S04]  /*5de0*/  @P1 IADD3 R6, P0, R16, 0xc0, RZ ;  /* 0x000000c010061810 */ /* 0x000fe80007f1e0ff */
[----:B------:R-:W-:Y:S02]  /*5df0*/  @P1 IADD3.X R12, RZ, R13, RZ, P0, !PT ;  /* 0x0000000dff0c1210 */ /* 0x000fe400007fe4ff */
[----:B------:R-:W-:Y:S05]  /*5e00*/  @P1 IADD3 R2, P0, R2, R6, RZ ;  /* 0x0000000602021210 */ /* 0x000fea0007f1e0ff */
[----:B------:R-:W-:Y:S01]  /*5e10*/  @P1 IMAD.X R0, R0, 0x1, R12, P0 ;  /* 0x0000000100001824 */ /* 0x000fe200000e060c */
[C---:B------:R-:W-:Y:S04]  /*5e20*/  @P1 LEA R22, P0, R2.reuse, c[0x0][0x1f8], 0x1 ;  /* 0x00007e0002161a11 */ /* 0x040fe800078008ff */
[----:B------:R-:W-:Y:S01]  /*5e30*/  @P1 LEA.HI.X R23, R2, c[0x0][0x1fc], R0, 0x1, P0 ;  /* 0x00007f0002171a11 */ /* 0x000fe200000f0c00 */
[----:B-1----:R-:W2:Y:S01]  /*5e40*/  LDL R130, [R1+0x38] ;  /* 0x0000380001827983 */ /* 0x002ea20000100800 */
[C---:B------:R-:W-:Y:S04]  /*5e50*/  @P1 IADD3 R2, P0, R4.reuse, R10, RZ ;  /* 0x0000000a04021210 */ /* 0x040fe80007f1e0ff */
[C---:B------:R-:W-:Y:S02]  /*5e60*/  @P1 IADD3.X R21, R5.reuse, R9, RZ, P0, !PT ;  /* 0x0000000905151210 */ /* 0x040fe400007fe4ff */
[C---:B------:R-:W-:Y:S02]  /*5e70*/  @P1 IADD3 R0, P0, R4.reuse, R8, RZ ;  /* 0x0000000804001210 */ /* 0x040fe40007f1e0ff */
[----:B------:R-:W1:Y:S02]  /*5e80*/  LDSM.16.M88.4 R8, [R249] ;  /* 0x00000000f908783b */ /* 0x000e640000000200 */
[C---:B------:R-:W-:Y:S02]  /*5e90*/  @P1 IADD3.X R7, R5.reuse, R7, RZ, P0, !PT ;  /* 0x0000000705071210 */ /* 0x040fe400007fe4ff */
[C---:B------:R-:W-:Y:S04]  /*5ea0*/  @P1 IADD3 R6, P0, R4.reuse, R6, RZ ;  /* 0x0000000604061210 */ /* 0x040fe80007f1e0ff */
[C---:B------:R-:W-:Y:S02]  /*5eb0*/  @P1 IADD3.X R32, R5.reuse, R12, RZ, P0, !PT ;  /* 0x0000000c05201210 */ /* 0x040fe400007fe4ff */
[----:B------:R-:W-:Y:S02]  /*5ec0*/  @P1 IADD3 R4, P0, R4, R16, RZ ;  /* 0x0000001004041210 */ /* 0x000fe40007f1e0ff */
[----:B------:R-:W3:Y:S03]  /*5ed0*/  LDSM.16.M88.4 R16, [R249+0x800] ;  /* 0x00080000f910783b */ /* 0x000ee60000000200 */
[----:B------:R-:W-:Y:S01]  /*5ee0*/  @P1 IMAD.X R5, R5, 0x1, R13, P0 ;  /* 0x0000000105051824 */ /* 0x000fe200000e060d */
[C---:B------:R-:W-:Y:S04]  /*5ef0*/  @P1 LEA R12, P0, R4.reuse, c[0x0][0x1f8], 0x1 ;  /* 0x00007e00040c1a11 */ /* 0x040fe800078008ff */
[----:B------:R-:W-:Y:S02]  /*5f00*/  @P1 LEA.HI.X R13, R4, c[0x0][0x1fc], R5, 0x1, P0 ;  /* 0x00007f00040d1a11 */ /* 0x000fe400000f0c05 */
[C---:B------:R-:W-:Y:S04]  /*5f10*/  @P1 LEA R20, P0, R2.reuse, c[0x0][0x1f8], 0x1 ;  /* 0x00007e0002141a11 */ /* 0x040fe800078008ff */
[----:B------:R-:W-:Y:S02]  /*5f20*/  @P1 LEA.HI.X R21, R2, c[0x0][0x1fc], R21, 0x1, P0 ;  /* 0x00007f0002151a11 */ /* 0x000fe400000f0c15 */
[C---:B------:R-:W-:Y:S01]  /*5f30*/  @P1 LEA R30, P0, R0.reuse, c[0x0][0x1f8], 0x1 ;  /* 0x00007e00001e1a11 */ /* 0x040fe200078008ff */
[----:B------:R-:W4:Y:S03]  /*5f40*/  LDL R2, [R1+0x2c] ;  /* 0x00002c0001027983 */ /* 0x000f260000100800 */
[----:B------:R-:W-:Y:S02]  /*5f50*/  @P1 LEA.HI.X R31, R0, c[0x0][0x1fc], R7, 0x1, P0 ;  /* 0x00007f00001f1a11 */ /* 0x000fe400000f0c07 */
[----:B------:R-:W2:Y:S01]  /*5f60*/  LDL R0, [R1] ;  /* 0x0000000001007983 */ /* 0x000ea20000100800 */
[C---:B------:R-:W-:Y:S04]  /*5f70*/  @P1 LEA R128, P0, R6.reuse, c[0x0][0x1f8], 0x1 ;  /* 0x00007e0006801a11 */ /* 0x040fe800078008ff */
[----:B------:R-:W-:Y:S02]  /*5f80*/  @P1 LEA.HI.X R129, R6, c[0x0][0x1fc], R32, 0x1, P0 ;  /* 0x00007f0006811a11 */ /* 0x000fe400000f0c20 */
[C---:B-1---5:R-:W-:Y:S01]  /*5f90*/  HMMA.16816.F32.BF16 R4, R172.reuse, R8, RZ ;  /* 0x00000008ac04723c */ /* 0x062fe200000418ff */
[----:B------:R-:W1:Y:S07]  /*5fa0*/  LDSM.16.M88.4 R32, [R249+0x1800] ;  /* 0x00180000f920783b */ /* 0x000e6e0000000200 */
[C---:B------:R-:W-:Y:S01]  /*5fb0*/  HMMA.16816.F32.BF16 R8, R172.reuse, R10, RZ ;  /* 0x0000000aac08723c */ /* 0x040fe200000418ff */
[----:B------:R-:W-:Y:S01]  /*5fc0*/  @!PT LDS RZ, [RZ] ;  /* 0x00000000fffff984 */ /* 0x000fe20000000800 */
[----:B------:R-:W-:Y:S01]  /*5fd0*/  @!PT LDS RZ, [RZ] ;  /* 0x00000000fffff984 */ /* 0x000fe20000000800 */
[----:B------:R-:W-:Y:S01]  /*5fe0*/  @!PT LDS RZ, [RZ] ;  /* 0x00000000fffff984 */ /* 0x000fe20000000800 */
[----:B------:R1:W-:Y:S08]  /*5ff0*/  @P1 LDGSTS.E.BYPASS.LTC128B.128 [R131+0x100], [R132.64], !P6 ;  /* 0x0010000084831fae */ /* 0x0003f0000f101d46 */
[----:B------:R1:W-:Y:S08]  /*6000*/  @P1 LDGSTS.E.BYPASS.LTC128B.128 [R131+0x2100], [R28.64], !P5 ;  /* 0x021000001c831fae */ /* 0x0003f0000e901d46 */
[----:B------:R3:W-:Y:S08]  /*6010*/  @P1 LDGSTS.E.BYPASS.LTC128B.128 [R131+0x4100], [R14.64], !P4 ;  /* 0x041000000e831fae */ /* 0x0007f0000e101d46 */
[----:B------:R1:W-:Y:S08]  /*6020*/  @P1 LDGSTS.E.BYPASS.LTC128B.128 [R131+0x6100], [R22.64], !P3 ;  /* 0x0610000016831fae */ /* 0x0003f0000d901d46 */
[----:B------:R3:W-:Y:S08]  /*6030*/  @P1 LDGSTS.E.BYPASS.LTC128B.128 [R131+0x1100], [R12.64], !P6 ;  /* 0x011000000c831fae */ /* 0x0007f0000f101d46 */
[----:B------:R1:W-:Y:S08]  /*6040*/  @P1 LDGSTS.E.BYPASS.LTC128B.128 [R131+0x3100], [R20.64], !P5 ;  /* 0x0310000014831fae */ /* 0x0003f0000e901d46 */
[----:B------:R1:W-:Y:S08]  /*6050*/  @P1 LDGSTS.E.BYPASS.LTC128B.128 [R131+0x5100], [R30.64], !P4 ;  /* 0x051000001e831fae */ /* 0x0003f0000e101d46 */
[----:B------:R1:W-:Y:S01]  /*6060*/  @P1 LDGSTS.E.BYPASS.LTC128B.128 [R131+0x7100], [R128.64], !P3 ;  /* 0x0710000080831fae */ /* 0x0003e2000d901d46 */
[C---:B---3--:R-:W-:Y:S07]  /*6070*/  HMMA.16816.F32.BF16 R12, R172.reuse, R16, RZ ;  /* 0x00000010ac0c723c */ /* 0x048fee00000418ff */
[----:B------:R-:W0:Y:S01]  /*6080*/  LDGDEPBAR ;  /* 0x00000000000079af */ /* 0x000e220000000000 */
[C---:B------:R-:W-:Y:S08]  /*6090*/  HMMA.16816.F32.BF16 R16, R172.reuse, R18, RZ ;  /* 0x00000012ac10723c */ /* 0x040ff000000418ff */
[C---:B-1----:R-:W-:Y:S08]  /*60a0*/  HMMA.16816.F32.BF16 R20, R172.reuse, R24, RZ ;  /* 0x00000018ac14723c */ /* 0x042ff000000418ff */
[C---:B------:R-:W-:Y:S01]  /*60b0*/  HMMA.16816.F32.BF16 R24, R172.reuse, R26, RZ ;  /* 0x0000001aac18723c */ /* 0x040fe200000418ff */
[----:B------:R-:W3:Y:S04]  /*60c0*/  LDL R129, [R1+0x34] ;  /* 0x0000340001817983 */ /* 0x000ee80000100800 */
[----:B------:R-:W3:Y:S03]  /*60d0*/  LDL R128, [R1+0x30] ;  /* 0x0000300001807983 */ /* 0x000ee60000100800 */
[C---:B------:R-:W-:Y:S01]  /*60e0*/  HMMA.16816.F32.BF16 R28, R172.reuse, R32, RZ ;  /* 0x00000020ac1c723c */ /* 0x040fe200000418ff */
[----:B------:R-:W-:Y:S04]  /*60f0*/  STL [R1+0x100], R172 ;  /* 0x000100ac01007387 */ /* 0x000fe80000100800 */
[----:B------:R-:W-:Y:S03]  /*6100*/  STL [R1+0xfc], R173 ;  /* 0x0000fcad01007387 */ /* 0x000fe60000100800 */
[----:B------:R-:W-:Y:S01]  /*6110*/  HMMA.16816.F32.BF16 R32, R172, R34, RZ ;  /* 0x00000022ac20723c */ /* 0x000fe200000418ff */
[----:B------:R-:W-:Y:S04]  /*6120*/  STL [R1+0xf8], R174 ;  /* 0x0000f8ae01007387 */ /* 0x000fe80000100800 */
[----:B------:R-:W-:Y:S03]  /*6130*/  STL [R1+0xf4], R175 ;  /* 0x0000f4af01007387 */ /* 0x000fe60000100800 */
[C---:B------:R-:W-:Y:S01]  /*6140*/  HMMA.16816.F32.BF16 R4, R176.reuse, R168, R4 ;  /* 0x000000a8b004723c */ /* 0x040fe20000041804 */
[----:B------:R-:W-:Y:S04]  /*6150*/  STL [R1+0x110], R176 ;  /* 0x000110b001007387 */ /* 0x000fe80000100800 */
[----:B------:R-:W-:Y:S03]  /*6160*/  STL [R1+0x10c], R177 ;  /* 0x00010cb101007387 */ /* 0x000fe60000100800 */
[C---:B------:R-:W-:Y:S01]  /*6170*/  HMMA.16816.F32.BF16 R8, R176.reuse, R170, R8 ;  /* 0x000000aab008723c */ /* 0x040fe20000041808 */
[----:B------:R1:W-:Y:S04]  /*6180*/  STL [R1+0x108], R178 ;  /* 0x000108b201007387 */ /* 0x0003e80000100800 */
[----:B------:R-:W-:Y:S03]  /*6190*/  STL [R1+0x104], R179 ;  /* 0x000104b301007387 */ /* 0x000fe60000100800 */
[C---:B------:R-:W-:Y:S01]  /*61a0*/  HMMA.16816.F32.BF16 R12, R176.reuse, R180, R12 ;  /* 0x000000b4b00c723c */ /* 0x040fe2000004180c */
[----:B------:R-:W-:Y:S04]  /*61b0*/  STL [R1+0x120], R192 ;  /* 0x000120c001007387 */ /* 0x000fe80000100800 */
        /* <DEDUP_REMOVED lines=8> */
[----:B------:R-:W-:Y:S07]  /*6240*/  STL [R1+0x124], R199 ;  /* 0x000124c701007387 */ /* 0x000fee0000100800 */
[C---:B------:R-:W-:Y:S08]  /*6250*/  HMMA.16816.F32.BF16 R28, R176.reuse, R188, R28 ;  /* 0x000000bcb01c723c */ /* 0x040ff0000004181c */
[----:B------:R-:W-:Y:S07]  /*6260*/  HMMA.16816.F32.BF16 R32, R176, R190, R32 ;  /* 0x000000beb020723c */ /* 0x000fee0000041820 */
[----:B-1----:R-:W-:Y:S04]  /*6270*/  MOV R178, c[0x0][0x2c4] ;  /* 0x0000b10000b27a02 */ /* 0x002fe80000000f00 */
[----:B------:R-:W-:Y:S01]  /*6280*/  ISETP.NE.AND P2, PT, R178, 0x1, PT ;  /* 0x00000001b200780c */ /* 0x000fe20003f45270 */
[----:B--2---:R-:W1:Y:S08]  /*6290*/  LDSM.16.M88.4 R168, [R0] ;  /* 0x0000000000a8783b */ /* 0x004e700000000200 */
[----:B------:R-:W2:Y:S08]  /*62a0*/  LDSM.16.M88.4 R180, [R0+0x800] ;  /* 0x0008000000b4783b */ /* 0x000eb00000000200 */
[----:B------:R-:W-:Y:S01]  /*62b0*/  LDSM.16.M88.4 R184, [R0+0x1800] ;  /* 0x0018000000b8783b */ /* 0x000fe20000000200 */
[C---:B-1----:R-:W-:Y:S08]  /*62c0*/  HMMA.16816.F32.BF16 R4, R192.reuse, R168, R4 ;  /* 0x000000a8c004723c */ /* 0x042ff00000041804 */
[C---:B------:R-:W-:Y:S01]  /*62d0*/  HMMA.16816.F32.BF16 R8, R192.reuse, R170, R8 ;  /* 0x000000aac008723c */ /* 0x040fe20000041808 */
[----:B------:R-:W1:Y:S07]  /*62e0*/  LDSM.16.M88.4 R168, [R0+0x1000] ;  /* 0x0010000000a8783b */ /* 0x000e6e0000000200 */
[C---:B--2---:R-:W-:Y:S08]  /*62f0*/  HMMA.16816.F32.BF16 R12, R192.reuse, R180, R12 ;  /* 0x000000b4c00c723c */ /* 0x044ff0000004180c */
[C---:B------:R-:W-:Y:S01]  /*6300*/  HMMA.16816.F32.BF16 R16, R192.reuse, R182, R16 ;  /* 0x000000b6c010723c */ /* 0x040fe20000041810 */
[----:B------:R-:W2:Y:S07]  /*6310*/  LDSM.16.M88.4 R180, [R250] ;  /* 0x00000000fab4783b */ /* 0x000eae0000000200 */
[C---:B-1----:R-:W-:Y:S08]  /*6320*/  HMMA.16816.F32.BF16 R20, R192.reuse, R168, R20 ;  /* 0x000000a8c014723c */ /* 0x042ff00000041814 */
[C---:B------:R-:W-:Y:S01]  /*6330*/  HMMA.16816.F32.BF16 R24, R192.reuse, R170, R24 ;  /* 0x000000aac018723c */ /* 0x040fe20000041818 */
[----:B------:R-:W1:Y:S07]  /*6340*/  LDSM.16.M88.4 R168, [R250+0x800] ;  /* 0x00080000faa8783b */ /* 0x000e6e0000000200 */
[C---:B------:R-:W-:Y:S08]  /*6350*/  HMMA.16816.F32.BF16 R28, R192.reuse, R184, R28 ;  /* 0x000000b8c01c723c */ /* 0x040ff0000004181c */
[----:B------:R-:W-:Y:S01]  /*6360*/  HMMA.16816.F32.BF16 R32, R192, R186, R32 ;  /* 0x000000bac020723c */ /* 0x000fe20000041820 */
[----:B------:R-:W3:Y:S07]  /*6370*/  LDSM.16.M88.4 R184, [R250+0x1000] ;  /* 0x00100000fab8783b */ /* 0x000eee0000000200 */
[C---:B--2---:R-:W-:Y:S08]  /*6380*/  HMMA.16816.F32.BF16 R4, R196.reuse, R180, R4 ;  /* 0x000000b4c404723c */ /* 0x044ff00000041804 */
[C---:B------:R-:W-:Y:S01]  /*6390*/  HMMA.16816.F32.BF16 R8, R196.reuse, R182, R8 ;  /* 0x000000b6c408723c */ /* 0x040fe20000041808 */
[----:B------:R-:W2:Y:S07]  /*63a0*/  LDSM.16.M88.4 R180, [R250+0x1800] ;  /* 0x00180000fab4783b */ /* 0x000eae0000000200 */
[C---:B-1----:R-:W-:Y:S08]  /*63b0*/  HMMA.16816.F32.BF16 R12, R196.reuse, R168, R12 ;  /* 0x000000a8c40c723c */ /* 0x042ff0000004180c */
[C---:B------:R-:W-:Y:S01]  /*63c0*/  HMMA.16816.F32.BF16 R16, R196.reuse, R170, R16 ;  /* 0x000000aac410723c */ /* 0x040fe20000041810 */
[----:B------:R-:W1:Y:S07]  /*63d0*/  LDSM.16.M88.4 R168, [R249+0x2000] ;  /* 0x00200000f9a8783b */ /* 0x000e6e0000000200 */
[C---:B---3--:R-:W-:Y:S08]  /*63e0*/  HMMA.16816.F32.BF16 R20, R196.reuse, R184, R20 ;  /* 0x000000b8c414723c */ /* 0x048ff00000041814 */
[C---:B------:R-:W-:Y:S01]  /*63f0*/  HMMA.16816.F32.BF16 R24, R196.reuse, R186, R24 ;  /* 0x000000bac418723c */ /* 0x040fe20000041818 */
[----:B------:R-:W3:Y:S07]  /*6400*/  LDSM.16.M88.4 R184, [R249+0x2800] ;  /* 0x00280000f9b8783b */ /* 0x000eee0000000200 */
[C---:B--2---:R-:W-:Y:S08]  /*6410*/  HMMA.16816.F32.BF16 R28, R196.reuse, R180, R28 ;  /* 0x000000b4c41c723c */ /* 0x044ff0000004181c */
[----:B------:R-:W-:Y:S01]  /*6420*/  HMMA.16816.F32.BF16 R32, R196, R182, R32 ;  /* 0x000000b6c420723c */ /* 0x000fe20000041820 */
[----:B------:R-:W2:Y:S07]  /*6430*/  LDSM.16.M88.4 R180, [R249+0x3000] ;  /* 0x00300000f9b4783b */ /* 0x000eae0000000200 */
[C---:B-1----:R-:W-:Y:S08]  /*6440*/  HMMA.16816.F32.BF16 R4, R200.reuse, R168, R4 ;  /* 0x000000a8c804723c */ /* 0x042ff00000041804 */
[C---:B------:R-:W-:Y:S01]  /*6450*/  HMMA.16816.F32.BF16 R8, R200.reuse, R170, R8 ;  /* 0x000000aac808723c */ /* 0x040fe20000041808 */
[----:B------:R-:W1:Y:S07]  /*6460*/  LDSM.16.M88.4 R168, [R249+0x3800] ;  /* 0x00380000f9a8783b */ /* 0x000e6e0000000200 */
[C---:B---3--:R-:W-:Y:S08]  /*6470*/  HMMA.16816.F32.BF16 R12, R200.reuse, R184, R12 ;  /* 0x000000b8c80c723c */ /* 0x048ff0000004180c */
[C---:B------:R-:W-:Y:S01]  /*6480*/  HMMA.16816.F32.BF16 R16, R200.reuse, R186, R16 ;  /* 0x000000bac810723c */ /* 0x040fe20000041810 */
[----:B------:R3:W4:Y:S07]  /*6490*/  LDSM.16.M88.4 R184, [R130] ;  /* 0x0000000082b8783b */ /* 0x00072e0000000200 */
[C---:B--2---:R-:W-:Y:S08]  /*64a0*/  HMMA.16816.F32.BF16 R20, R200.reuse, R180, R20 ;  /* 0x000000b4c814723c */ /* 0x044ff00000041814 */
[C---:B------:R-:W-:Y:S01]  /*64b0*/  HMMA.16816.F32.BF16 R24, R200.reuse, R182, R24 ;  /* 0x000000b6c818723c */ /* 0x040fe20000041818 */
[----:B------:R2:W2:Y:S07]  /*64c0*/  LDSM.16.M88.4 R180, [R129] ;  /* 0x0000000081b4783b */ /* 0x0004ae0000000200 */
[C---:B-1----:R-:W-:Y:S01]  /*64d0*/  HMMA.16816.F32.BF16 R28, R200.reuse, R168, R28 ;  /* 0x000000a8c81c723c */ /* 0x042fe2000004181c */
[----:B---3--:R-:W3:Y:S07]  /*64e0*/  LDL R130, [R1+0x28] ;  /* 0x0000280001827983 */ /* 0x008eee0000100800 */
[----:B------:R-:W-:Y:S01]  /*64f0*/  HMMA.16816.F32.BF16 R32, R200, R170, R32 ;  /* 0x000000aac820723c */ /* 0x000fe20000041820 */
[----:B------:R1:W1:Y:S07]  /*6500*/  LDSM.16.M88.4 R168, [R128] ;  /* 0x0000000080a8783b */ /* 0x00026e0000000200 */
[C---:B----4-:R-:W-:Y:S01]  /*6510*/  HMMA.16816.F32.BF16 R4, R204.reuse, R184, R4 ;  /* 0x000000b8cc04723c */ /* 0x050fe20000041804 */
[----:B--2---:R-:W2:Y:S07]  /*6520*/  LDL R129, [R1+0x24] ;  /* 0x0000240001817983 */ /* 0x004eae0000100800 */
[C---:B------:R-:W-:Y:S01]  /*6530*/  HMMA.16816.F32.BF16 R8, R204.reuse, R186, R8 ;  /* 0x000000bacc08723c */ /* 0x040fe20000041808 */
[----:B------:R4:W4:Y:S07]  /*6540*/  LDSM.16.M88.4 R184, [R2] ;  /* 0x0000000002b8783b */ /* 0x00092e0000000200 */
[C---:B------:R-:W-:Y:S01]  /*6550*/  HMMA.16816.F32.BF16 R12, R204.reuse, R180, R12 ;  /* 0x000000b4cc0c723c */ /* 0x040fe2000004180c */
[----:B-1----:R-:W2:Y:S07]  /*6560*/  LDL R128, [R1+0x20] ;  /* 0x0000200001807983 */ /* 0x002eae0000100800 */
[C---:B------:R-:W-:Y:S01]  /*6570*/  HMMA.16816.F32.BF16 R16, R204.reuse, R182, R16 ;  /* 0x000000b6cc10723c */ /* 0x040fe20000041810 */
[----:B------:R-:W1:Y:S07]  /*6580*/  LDSM.16.M88.4 R180, [R0+0x2000] ;  /* 0x0020000000b4783b */ /* 0x000e6e0000000200 */
[C---:B------:R-:W-:Y:S01]  /*6590*/  HMMA.16816.F32.BF16 R20, R204.reuse, R168, R20 ;  /* 0x000000a8cc14723c */ /* 0x040fe20000041814 */
[----:B----4-:R-:W2:Y:S07]  /*65a0*/  LDL R2, [R1+0x1c] ;  /* 0x00001c0001027983 */ /* 0x010eae0000100800 */
        /* <DEDUP_REMOVED lines=33> */
[C---:B------:R-:W-:Y:S08]  /*67c0*/  HMMA.16816.F32.BF16 R16, R216.reuse, R182, R16 ;  /* 0x000000b6d810723c */ /* 0x040ff00000041810 */
[C---:B------:R-:W-:Y:S08]  /*67d0*/  HMMA.16816.F32.BF16 R20, R216.reuse, R168, R20 ;  /* 0x000000a8d814723c */ /* 0x040ff00000041814 */
[C---:B------:R-:W-:Y:S08]  /*67e0*/  HMMA.16816.F32.BF16 R24, R216.reuse, R170, R24 ;  /* 0x000000aad818723c */ /* 0x040ff00000041818 */
[C---:B------:R-:W-:Y:S08]  /*67f0*/  HMMA.16816.F32.BF16 R28, R216.reuse, R184, R28 ;  /* 0x000000b8d81c723c */ /* 0x040ff0000004181c */
[----:B------:R-:W-:Y:S01]  /*6800*/  HMMA.16816.F32.BF16 R32, R216, R186, R32 ;  /* 0x000000bad820723c */ /* 0x000fe20000041820 */
[----:B---3--:R1:W3:Y:S08]  /*6810*/  LDSM.16.M88.4 R180, [R130] ;  /* 0x0000000082b4783b */ /* 0x0082f00000000200 */
[----:B--2---:R2:W2:Y:S08]  /*6820*/  LDSM.16.M88.4 R168, [R129] ;  /* 0x0000000081a8783b */ /* 0x0044b00000000200 */
[----:B-1----:R-:W4:Y:S04]  /*6830*/  LDL R130, [R1+0x18] ;  /* 0x0000180001827983 */ /* 0x002f280000100800 */
[----:B------:R1:W1:Y:S01]  /*6840*/  LDSM.16.M88.4 R184, [R128] ;  /* 0x0000000080b8783b */ /* 0x0002620000000200 */
[C---:B---3--:R-:W-:Y:S07]  /*6850*/  HMMA.16816.F32.BF16 R4, R220.reuse, R180, R4 ;  /* 0x000000b4dc04723c */ /* 0x048fee0000041804 */
[----:B--2---:R-:W2:Y:S01]  /*6860*/  LDL R129, [R1+0x14] ;  /* 0x0000140001817983 */ /* 0x004ea20000100800 */
[C---:B------:R-:W-:Y:S03]  /*6870*/  HMMA.16816.F32.BF16 R8, R220.reuse, R182, R8 ;  /* 0x000000b6dc08723c */ /* 0x040fe60000041808 */
[----:B------:R3:W3:Y:S05]  /*6880*/  LDSM.16.M88.4 R180, [R2] ;  /* 0x0000000002b4783b */ /* 0x0006ea0000000200 */
[C---:B------:R-:W-:Y:S03]  /*6890*/  HMMA.16816.F32.BF16 R12, R220.reuse, R168, R12 ;  /* 0x000000a8dc0c723c */ /* 0x040fe6000004180c */
[----:B-1----:R-:W2:Y:S05]  /*68a0*/  LDL R128, [R1+0x10] ;  /* 0x0000100001807983 */ /* 0x002eaa0000100800 */
[C---:B------:R-:W-:Y:S01]  /*68b0*/  HMMA.16816.F32.BF16 R16, R220.reuse, R170, R16 ;  /* 0x000000aadc10723c */ /* 0x040fe20000041810 */
[----:B------:R-:W1:Y:S07]  /*68c0*/  LDSM.16.M88.4 R168, [R0+0x4000] ;  /* 0x0040000000a8783b */ /* 0x000e6e0000000200 */
[C---:B------:R-:W-:Y:S01]  /*68d0*/  HMMA.16816.F32.BF16 R20, R220.reuse, R184, R20 ;  /* 0x000000b8dc14723c */ /* 0x040fe20000041814 */
[----:B---3--:R-:W2:Y:S04]  /*68e0*/  LDL R2, [R1+0xc] ;  /* 0x00000c0001027983 */ /* 0x008ea80000100800 */
[----:B------:R-:W2:Y:S03]  /*68f0*/  LDL.LU R174, [R1+0x60] ;  /* 0x0000600001ae7983 */ /* 0x000ea60000300800 */
[C---:B------:R-:W-:Y:S01]  /*6900*/  HMMA.16816.F32.BF16 R24, R220.reuse, R186, R24 ;  /* 0x000000badc18723c */ /* 0x040fe20000041818 */
[----:B------:R-:W1:Y:S07]  /*6910*/  LDSM.16.M88.4 R184, [R0+0x4800] ;  /* 0x0048000000b8783b */ /* 0x000e6e0000000200 */
[C---:B------:R-:W-:Y:S01]  /*6920*/  HMMA.16816.F32.BF16 R28, R220.reuse, R180, R28 ;  /* 0x000000b4dc1c723c */ /* 0x040fe2000004181c */
[----:B------:R-:W2:Y:S04]  /*6930*/  LDL R188, [R1+0xa0] ;  /* 0x0000a00001bc7983 */ /* 0x000ea80000100800 */
[----:B------:R-:W2:Y:S03]  /*6940*/  LDL R179, [R1+0xac] ;  /* 0x0000ac0001b37983 */ /* 0x000ea60000100800 */
[----:B------:R-:W-:Y:S01]  /*6950*/  HMMA.16816.F32.BF16 R32, R220, R182, R32 ;  /* 0x000000b6dc20723c */ /* 0x000fe20000041820 */
[----:B------:R-:W1:Y:S07]  /*6960*/  LDSM.16.M88.4 R180, [R0+0x5000] ;  /* 0x0050000000b4783b */ /* 0x000e6e0000000200 */
[C---:B-1----:R-:W-:Y:S01]  /*6970*/  HMMA.16816.F32.BF16 R4, R224.reuse, R168, R4 ;  /* 0x000000a8e004723c */ /* 0x042fe20000041804 */
[----:B------:R-:W2:Y:S07]  /*6980*/  LDL R177, [R1+0xb0] ;  /* 0x0000b00001b17983 */ /* 0x000eae0000100800 */
        /* <DEDUP_REMOVED lines=32> */
[----:B----4-:R1:W4:Y:S08]  /*6b90*/  LDSM.16.M88.4 R168, [R130] ;  /* 0x0000000082a8783b */ /* 0x0103300000000200 */
[----:B--2---:R-:W2:Y:S08]  /*6ba0*/  LDSM.16.M88.4 R184, [R129] ;  /* 0x0000000081b8783b */ /* 0x004eb00000000200 */
[----:B-1----:R-:W3:Y:S04]  /*6bb0*/  LDL R130, [R1+0x64] ;  /* 0x0000640001827983 */ /* 0x002ee80000100800 */
[----:B------:R1:W2:Y:S01]  /*6bc0*/  LDSM.16.M88.4 R180, [R128] ;  /* 0x0000000080b4783b */ /* 0x0002a20000000200 */
[C---:B----4-:R-:W-:Y:S08]  /*6bd0*/  HMMA.16816.F32.BF16 R4, R236.reuse, R168, R4 ;  /* 0x000000a8ec04723c */ /* 0x050ff00000041804 */
[C---:B------:R-:W-:Y:S01]  /*6be0*/  HMMA.16816.F32.BF16 R8, R236.reuse, R170, R8 ;  /* 0x000000aaec08723c */ /* 0x040fe20000041808 */
[----:B--2---:R-:W2:Y:S03]  /*6bf0*/  LDSM.16.M88.4 R168, [R2] ;  /* 0x0000000002a8783b */ /* 0x004ea60000000200 */
[C---:B------:R-:W-:Y:S02]  /*6c00*/  IADD3 R175, R174.reuse, -0x1, RZ ;  /* 0xffffffffaeaf7810 */ /* 0x040fe40007ffe0ff */
[----:B------:R-:W-:Y:S02]  /*6c10*/  ISETP.GE.AND P1, PT, R174, 0x1, PT ;  /* 0x00000001ae00780c */ /* 0x000fe40003f26270 */
[C---:B------:R-:W-:Y:S01]  /*6c20*/  HMMA.16816.F32.BF16 R12, R236.reuse, R184, R12 ;  /* 0x000000b8ec0c723c */ /* 0x040fe2000004180c */
[----:B-1----:R-:W4:Y:S07]  /*6c30*/  LDL.64 R128, [R1+0x68] ;  /* 0x0000680001807983 */ /* 0x002f2e0000100a00 */
[C---:B------:R-:W-:Y:S01]  /*6c40*/  HMMA.16816.F32.BF16 R16, R236.reuse, R186, R16 ;  /* 0x000000baec10723c */ /* 0x040fe20000041810 */
[----:B------:R-:W1:Y:S07]  /*6c50*/  LDSM.16.M88.4 R184, [R0+0x6000] ;  /* 0x0060000000b8783b */ /* 0x000e6e0000000200 */
[C---:B------:R-:W-:Y:S08]  /*6c60*/  HMMA.16816.F32.BF16 R20, R236.reuse, R180, R20 ;  /* 0x000000b4ec14723c */ /* 0x040ff00000041814 */
[C---:B------:R-:W-:Y:S01]  /*6c70*/  HMMA.16816.F32.BF16 R24, R236.reuse, R182, R24 ;  /* 0x000000b6ec18723c */ /* 0x040fe20000041818 */
[----:B------:R-:W1:Y:S07]  /*6c80*/  LDSM.16.M88.4 R180, [R0+0x6800] ;  /* 0x0068000000b4783b */ /* 0x000e6e0000000200 */
[C---:B--2---:R-:W-:Y:S08]  /*6c90*/  HMMA.16816.F32.BF16 R28, R236.reuse, R168, R28 ;  /* 0x000000a8ec1c723c */ /* 0x044ff0000004181c */
[----:B------:R-:W-:Y:S01]  /*6ca0*/  HMMA.16816.F32.BF16 R32, R236, R170, R32 ;  /* 0x000000aaec20723c */ /* 0x000fe20000041820 */
[----:B------:R-:W2:Y:S07]  /*6cb0*/  LDSM.16.M88.4 R168, [R0+0x7000] ;  /* 0x0070000000a8783b */ /* 0x000eae0000000200 */
[C---:B-1----:R-:W-:Y:S08]  /*6cc0*/  HMMA.16816.F32.BF16 R4, R240.reuse, R184, R4 ;  /* 0x000000b8f004723c */ /* 0x042ff00000041804 */
[C---:B------:R-:W-:Y:S01]  /*6cd0*/  HMMA.16816.F32.BF16 R8, R240.reuse, R186, R8 ;  /* 0x000000baf008723c */ /* 0x040fe20000041808 */
[----:B------:R1:W1:Y:S07]  /*6ce0*/  LDSM.16.M88.4 R184, [R0+0x7800] ;  /* 0x0078000000b8783b */ /* 0x00026e0000000200 */
[C---:B------:R-:W-:Y:S08]  /*6cf0*/  HMMA.16816.F32.BF16 R12, R240.reuse, R180, R12 ;  /* 0x000000b4f00c723c */ /* 0x040ff0000004180c */
[C---:B------:R-:W-:Y:S01]  /*6d00*/  HMMA.16816.F32.BF16 R16, R240.reuse, R182, R16 ;  /* 0x000000b6f010723c */ /* 0x040fe20000041810 */
[----:B------:R-:W1:Y:S07]  /*6d10*/  LDSM.16.M88.4 R180, [R250+0x6000] ;  /* 0x00600000fab4783b */ /* 0x000e6e0000000200 */
[C---:B--2---:R-:W-:Y:S04]  /*6d20*/  HMMA.16816.F32.BF16 R20, R240.reuse, R168, R20 ;  /* 0x000000a8f014723c */ /* 0x044fe80000041814 */
[----:B-1----:R-:W-:Y:S04]  /*6d30*/  @P1 SHF.R.S32.HI R0, RZ, 0x1f, R175 ;  /* 0x0000001fff001819 */ /* 0x002fe800000114af */
[C---:B------:R-:W-:Y:S01]  /*6d40*/  HMMA.16816.F32.BF16 R24, R240.reuse, R170, R24 ;  /* 0x000000aaf018723c */ /* 0x040fe20000041818 */
[----:B------:R-:W1:Y:S03]  /*6d50*/  LDSM.16.M88.4 R168, [R250+0x6800] ;  /* 0x00680000faa8783b */ /* 0x000e660000000200 */
[----:B------:R-:W-:Y:S04]  /*6d60*/  @P1 IMAD R0, R0, c[0x0][0x1e0], RZ ;  /* 0x0000780000001a24 */ /* 0x000fe800078e02ff */
[C---:B------:R-:W-:Y:S08]  /*6d70*/  HMMA.16816.F32.BF16 R28, R240.reuse, R184, R28 ;  /* 0x000000b8f01c723c */ /* 0x040ff0000004181c */
[----:B------:R-:W-:Y:S08]  /*6d80*/  HMMA.16816.F32.BF16 R32, R240, R186, R32 ;  /* 0x000000baf020723c */ /* 0x000ff00000041820 */
[C---:B------:R-:W-:Y:S08]  /*6d90*/  HMMA.16816.F32.BF16 R4, R244.reuse, R180, R4 ;  /* 0x000000b4f404723c */ /* 0x040ff00000041804 */
[C---:B------:R-:W-:Y:S01]  /*6da0*/  HMMA.16816.F32.BF16 R8, R244.reuse, R182, R8 ;  /* 0x000000b6f408723c */ /* 0x040fe20000041808 */
[----:B------:R-:W2:Y:S07]  /*6db0*/  LDSM.16.M88.4 R180, [R250+0x7000] ;  /* 0x00700000fab4783b */ /* 0x000eae0000000200 */
[C---:B-1----:R-:W-:Y:S08]  /*6dc0*/  HMMA.16816.F32.BF16 R12, R244.reuse, R168, R12 ;  /* 0x000000a8f40c723c */ /* 0x042ff0000004180c */
[C---:B------:R-:W-:Y:S04]  /*6dd0*/  HMMA.16816.F32.BF16 R16, R244.reuse, R170, R16 ;  /* 0x000000aaf410723c */ /* 0x040fe80000041810 */
[----:B------:R-:W-:Y:S02]  /*6de0*/  FMUL.FTZ R4, R4, c[0x0][0x320] ;  /* 0x0000c80004047a20 */ /* 0x000fe40000410000 */
[----:B------:R-:W-:Y:S02]  /*6df0*/  FMUL.FTZ R5, R5, c[0x0][0x320] ;  /* 0x0000c80005057a20 */ /* 0x000fe40000410000 */
[----:B------:R-:W1:Y:S01]  /*6e00*/  MUFU.TANH R191, R4 ;  /* 0x0000000400bf7308 */ /* 0x000e620000002400 */
[----:B------:R-:W-:Y:S03]  /*6e10*/  FMUL.FTZ R6, R6, c[0x0][0x320] ;  /* 0x0000c80006067a20 */ /* 0x000fe60000410000 */
[----:B------:R-:W-:Y:S02]  /*6e20*/  FMUL.FTZ R7, R7, c[0x0][0x320] ;  /* 0x0000c80007077a20 */ /* 0x000fe40000410000 */
[----:B------:R-:W-:Y:S02]  /*6e30*/  FMUL.FTZ R2, R8, c[0x0][0x320] ;  /* 0x0000c80008027a20 */ /* 0x000fe40000410000 */
[----:B------:R-:W-:Y:S02]  /*6e40*/  @P1 IMAD R8, R175, c[0x0][0x1e4], R0 ;  /* 0x00007900af081a24 */ /* 0x000fe400078e0200 */
[----:B------:R1:W1:Y:S01]  /*6e50*/  MUFU.TANH R176, R5 ;  /* 0x0000000500b07308 */ /* 0x0002620000002400 */
[----:B------:R-:W-:Y:S02]  /*6e60*/  FMUL.FTZ R10, R10, c[0x0][0x320] ;  /* 0x0000c8000a0a7a20 */ /* 0x000fe40000410000 */
[----:B------:R-:W-:Y:S02]  /*6e70*/  FMUL.FTZ R11, R11, c[0x0][0x320] ;  /* 0x0000c8000b0b7a20 */ /* 0x000fe40000410000 */
[----:B------:R-:W-:Y:S01]  /*6e80*/  FMUL.FTZ R14, R14, c[0x0][0x320] ;  /* 0x0000c8000e0e7a20 */ /* 0x000fe20000410000 */
[C---:B--2---:R-:W-:Y:S04]  /*6e90*/  HMMA.16816.F32.BF16 R20, R244.reuse, R180, R20 ;  /* 0x000000b4f414723c */ /* 0x044fe80000041814 */
[----:B------:R-:W2:Y:S01]  /*6ea0*/  MUFU.TANH R173, R6 ;  /* 0x0000000600ad7308 */ /* 0x000ea20000002400 */
[----:B------:R-:W-:Y:S02]  /*6eb0*/  FMUL.FTZ R9, R9, c[0x0][0x320] ;  /* 0x0000c80009097a20 */ /* 0x000fe40000410000 */
[----:B------:R-:W-:Y:S01]  /*6ec0*/  FMUL.FTZ R18, R18, c[0x0][0x320] ;  /* 0x0000c80012127a20 */ /* 0x000fe20000410000 */
[C---:B------:R-:W-:Y:S04]  /*6ed0*/  HMMA.16816.F32.BF16 R24, R244.reuse, R182, R24 ;  /* 0x000000b6f418723c */ /* 0x040fe80000041818 */
[----:B------:R-:W-:Y:S02]  /*6ee0*/  FMUL.FTZ R17, R17, c[0x0][0x320] ;  /* 0x0000c80011117a20 */ /* 0x000fe40000410000 */
[----:B------:R2:W2:Y:S01]  /*6ef0*/  MUFU.TANH R172, R7 ;  /* 0x0000000700ac7308 */ /* 0x0004a20000002400 */
[----:B------:R-:W-:Y:S02]  /*6f00*/  FMUL.FTZ R16, R16, c[0x0][0x320] ;  /* 0x0000c80010107a20 */ /* 0x000fe40000410000 */
[----:B------:R-:W-:Y:S03]  /*6f10*/  FMUL.FTZ R15, R15, c[0x0][0x320] ;  /* 0x0000c8000f0f7a20 */ /* 0x000fe60000410000 */
[----:B-1----:R-:W-:Y:S04]  /*6f20*/  @P1 IMAD.WIDE.U32 R4, R175, c[0x0][0x1e0], RZ ;  /* 0x00007800af041a25 */ /* 0x002fe800078e00ff */
[----:B------:R3:W1:Y:S01]  /*6f30*/  MUFU.TANH R185, R2 ;  /* 0x0000000200b97308 */ /* 0x0006620000002400 */
[----:B------:R-:W-:Y:S01]  /*6f40*/  FMUL.FTZ R20, R20, c[0x0][0x320] ;  /* 0x0000c80014147a20 */ /* 0x000fe20000410000 */
[----:B------:R-:W-:Y:S01]  /*6f50*/  @P1 IADD3 R8, R5, R8, RZ ;  /* 0x0000000805081210 */ /* 0x000fe20007ffe0ff */
[----:B------:R-:W-:Y:S01]  /*6f60*/  FMUL.FTZ R12, R12, c[0x0][0x320] ;  /* 0x0000c8000c0c7a20 */ /* 0x000fe20000410000 */
[C---:B------:R-:W-:Y:S01]  /*6f70*/  @P1 SHF.L.U32 R132, R4.reuse, 0x6, RZ ;  /* 0x0000000604841819 */ /* 0x040fe200000006ff */
[----:B------:R-:W-:Y:S01]  /*6f80*/  FMUL.FTZ R13, R13, c[0x0][0x320] ;  /* 0x0000c8000d0d7a20 */ /* 0x000fe20000410000 */
[----:B------:R-:W-:Y:S01]  /*6f90*/  @P1 SHF.L.U64.HI R8, R4, 0x6, R8 ;  /* 0x0000000604081819 */ /* 0x000fe20000010208 */
[----:B------:R-:W-:Y:S02]  /*6fa0*/  FMUL.FTZ R21, R21, c[0x0][0x320] ;  /* 0x0000c80015157a20 */ /* 0x000fe40000410000 */
[----:B------:R-:W-:Y:S01]  /*6fb0*/  FMUL.FTZ R22, R22, c[0x0][0x320] ;  /* 0x0000c80016167a20 */ /* 0x000fe20000410000 */
[----:B------:R-:W-:Y:S01]  /*6fc0*/  MUFU.TANH R135, R10 ;  /* 0x0000000a00877308 */ /* 0x000fe20000002400 */
[----:B------:R-:W-:Y:S02]  /*6fd0*/  FMUL.FTZ R23, R23, c[0x0][0x320] ;  /* 0x0000c80017177a20 */ /* 0x000fe40000410000 */
[----:B------:R-:W-:Y:S01]  /*6fe0*/  FMUL.FTZ R24, R24, c[0x0][0x320] ;  /* 0x0000c80018187a20 */ /* 0x000fe20000410000 */
[----:B--2---:R-:W2:Y:S01]  /*6ff0*/  LDSM.16.M88.4 R4, [R250+0x7800] ;  /* 0x00780000fa04783b */ /* 0x004ea20000000200 */
[----:B------:R-:W-:Y:S04]  /*7000*/  DEPBAR.LE SB0, 0x0 ;  /* 0x000080000000791a */ /* 0x000fe80000000000 */
[----:B------:R-:W-:Y:S01]  /*7010*/  FMUL.FTZ R25, R25, c[0x0][0x320] ;  /* 0x0000c80019197a20 */ /* 0x000fe20000410000 */
[----:B------:R-:W-:Y:S01]  /*7020*/  MUFU.TANH R133, R11 ;  /* 0x0000000b00857308 */ /* 0x000fe20000002400 */
[----:B------:R-:W-:Y:S01]  /*7030*/  FMUL.FTZ R26, R26, c[0x0][0x320] ;  /* 0x0000c8001a1a7a20 */ /* 0x000fe20000410000 */
[----:B------:R-:W-:Y:S01]  /*7040*/  BAR.SYNC.DEFER_BLOCKING 0x0 ;  /* 0x0000000000007b1d */ /* 0x000fe20000010000 */
[----:B------:R-:W-:Y:S01]  /*7050*/  FMUL.FTZ R27, R27, c[0x0][0x320] ;  /* 0x0000c8001b1b7a20 */ /* 0x000fe20000410000 */
[C---:B--2---:R-:W-:Y:S06]  /*7060*/  HMMA.16816.F32.BF16 R28, R244.reuse, R4, R28 ;  /* 0x00000004f41c723c */ /* 0x044fec000004181c */
[----:B------:R2:W1:Y:S02]  /*7070*/  MUFU.TANH R184, R9 ;  /* 0x0000000900b87308 */ /* 0x0004640000002400 */
[----:B------:R-:W-:Y:S08]  /*7080*/  HMMA.16816.F32.BF16 R32, R244, R6, R32 ;  /* 0x00000006f420723c */ /* 0x000ff00000041820 */
[----:B------:R1:W-:Y:S10]  /*7090*/  MUFU.TANH R190, R18 ;  /* 0x0000001200be7308 */ /* 0x0003f40000002400 */
[----:B------:R-:W-:Y:S01]  /*70a0*/  MUFU.TANH R187, R14 ;  /* 0x0000000e00bb7308 */ /* 0x000fe20000002400 */
[----:B------:R-:W-:Y:S02]  /*70b0*/  FMUL.FTZ R28, R28, c[0x0][0x320] ;  /* 0x0000c8001c1c7a20 */ /* 0x000fe40000410000 */
[----:B------:R-:W-:Y:S02]  /*70c0*/  FMUL.FTZ R29, R29, c[0x0][0x320] ;  /* 0x0000c8001d1d7a20 */ /* 0x000fe40000410000 */
[----:B------:R-:W-:Y:S05]  /*70d0*/  FMUL.FTZ R30, R30, c[0x0][0x320] ;  /* 0x0000c8001e1e7a20 */ /* 0x000fea0000410000 */
[----:B------:R-:W-:Y:S01]  /*70e0*/  MUFU.TANH R189, R17 ;  /* 0x0000001100bd7308 */ /* 0x000fe20000002400 */
[----:B------:R-:W-:Y:S02]  /*70f0*/  FMUL.FTZ R32, R32, c[0x0][0x320] ;  /* 0x0000c80020207a20 */ /* 0x000fe40000410000 */
[----:B------:R-:W-:Y:S02]  /*7100*/  FMUL.FTZ R34, R34, c[0x0][0x320] ;  /* 0x0000c80022227a20 */ /* 0x000fe40000410000 */
[----:B------:R-:W-:Y:S05]  /*7110*/  FMUL.FTZ R35, R35, c[0x0][0x320] ;  /* 0x0000c80023237a20 */ /* 0x000fea0000410000 */
[----:B------:R-:W-:Y:S10]  /*7120*/  MUFU.TANH R186, R15 ;  /* 0x0000000f00ba7308 */ /* 0x000ff40000002400 */
[----:B------:R-:W1:Y:S01]  /*7130*/  MUFU.TANH R12, R12 ;  /* 0x0000000c000c7308 */ /* 0x000e620000002400 */
[----:B----4-:R-:W-:Y:S09]  /*7140*/  @P1 IADD3 R0, P0, R132, R128, RZ ;  /* 0x0000008084001210 */ /* 0x010ff20007f1e0ff */
[----:B------:R-:W4:Y:S01]  /*7150*/  MUFU.TANH R13, R13 ;  /* 0x0000000d000d7308 */ /* 0x000f220000002400 */
[----:B---3--:R-:W-:Y:S02]  /*7160*/  @P1 IADD3.X R2, R8, R130, RZ, P0, !PT ;  /* 0x0000008208021210 */ /* 0x008fe400007fe4ff */
[C---:B------:R-:W-:Y:S04]  /*7170*/  @P1 LEA R168, P0, R0.reuse, c[0x0][0x1c8], 0x1 ;  /* 0x0000720000a81a11 */ /* 0x040fe800078008ff */
[----:B------:R-:W-:Y:S03]  /*7180*/  @P1 LEA.HI.X R169, R0, c[0x0][0x1cc], R2, 0x1, P0 ;  /* 0x0000730000a91a11 */ /* 0x000fe600000f0c02 */
[----:B------:R-:W-:Y:S01]  /*7190*/  MUFU.TANH R21, R21 ;  /* 0x0000001500157308 */ /* 0x000fe20000002400 */
[----:B------:R-:W-:Y:S02]  /*71a0*/  @P1 IADD3 R181, P0, R128, 0x40, RZ ;  /* 0x0000004080b51810 */ /* 0x000fe40007f1e0ff */
[----:B------:R-:W-:Y:S01]  /*71b0*/  IADD3 R0, R179, R188, RZ ;  /* 0x000000bcb3007210 */ /* 0x000fe20007ffe0ff */
[----:B------:R-:W-:Y:S01]  /*71c0*/  @!PT LDS RZ, [RZ] ;  /* 0x00000000fffff984 */ /* 0x000fe20000000800 */
[----:B------:R-:W-:Y:S01]  /*71d0*/  @!PT LDS RZ, [RZ] ;  /* 0x00000000fffff984 */ /* 0x000fe20000000800 */
[----:B------:R-:W-:Y:S01]  /*71e0*/  @!PT LDS RZ, [RZ] ;  /* 0x00000000fffff984 */ /* 0x000fe20000000800 */
[----:B------:R3:W-:Y:S02]  /*71f0*/  @P1 LDGSTS.E.BYPASS.LTC128B.128 [R131+0x10100], [R168.64], !P6 ;  /* 0x10100000a8831fae */ /* 0x0007e4000f101d46 */
[--C-:B------:R-:W-:Y:S01]  /*7200*/  @P1 IMAD.X R180, RZ, RZ, R130.reuse, P0 ;  /* 0x000000ffffb41224 */ /* 0x100fe200000e0682 */
[----:B------:R-:W-:Y:S01]  /*7210*/  @P1 IADD3 R2, P0, R132, R181, RZ ;  /* 0x000000b584021210 */ /* 0x000fe20007f1e0ff */
[----:B--2---:R-:W-:Y:S02]  /*7220*/  @P2 IMAD.HI.U32 R9, R0, c[0x0][0x2c8], RZ ;  /* 0x0000b20000092a27 */ /* 0x004fe400078e00ff */
[----:B------:R-:W2:Y:S01]  /*7230*/  MUFU.TANH R188, R16 ;  /* 0x0000001000bc7308 */ /* 0x000ea20000002400 */
[----:B------:R-:W-:Y:S02]  /*7240*/  @P1 IADD3.X R11, R8, R180, RZ, P0, !PT ;  /* 0x000000b4080b1210 */ /* 0x000fe400007fe4ff */
[C---:B------:R-:W-:Y:S02]  /*7250*/  @P1 LEA R10, P0, R2.reuse, c[0x0][0x1c8], 0x1 ;  /* 0x00007200020a1a11 */ /* 0x040fe400078008ff */
[----:B------:R-:W-:Y:S02]  /*7260*/  @P2 SHF.R.U32.HI R0, RZ, c[0x0][0x2cc], R9 ;  /* 0x0000b300ff002a19 */ /* 0x000fe40000011609 */
[----:B------:R-:W-:Y:S02]  /*7270*/  @P1 LEA.HI.X R11, R2, c[0x0][0x1cc], R11, 0x1, P0 ;  /* 0x00007300020b1a11 */ /* 0x000fe400000f0c0b */
[----:B------:R-:W-:Y:S01]  /*7280*/  @P1 IADD3 R171, P0, R128, 0x80, RZ ;  /* 0x0000008080ab1810 */ /* 0x000fe20007f1e0ff */
[----:B------:R-:W-:Y:S01]  /*7290*/  MUFU.TANH R22, R22 ;  /* 0x0000001600167308 */ /* 0x000fe20000002400 */
[----:B------:R-:W-:Y:S01]  /*72a0*/  MOV R9, 0xffffffc0 ;  /* 0xffffffc000097802 */ /* 0x000fe20000000f00 */
[----:B------:R1:W-:Y:S02]  /*72b0*/  @P1 LDGSTS.E.BYPASS.LTC128B.128 [R131+0x12100], [R10.64], !P5 ;  /* 0x121000000a831fae */ /* 0x0003e4000e901d46 */
[----:B------:R-:W-:Y:S01]  /*72c0*/  @P1 IMAD.X R170, RZ, RZ, R130, P0 ;  /* 0x000000ffffaa1224 */ /* 0x000fe200000e0682 */
[----:B------:R-:W-:Y:S05]  /*72d0*/  @P1 IADD3 R2, P0, R132, R171, RZ ;  /* 0x000000ab84021210 */ /* 0x000fea0007f1e0ff */
[----:B------:R-:W-:Y:S10]  /*72e0*/  MUFU.TANH R23, R23 ;  /* 0x0000001700177308 */ /* 0x000ff40000002400 */
[----:B------:R-:W-:Y:S01]  /*72f0*/  MUFU.TANH R24, R24 ;  /* 0x0000001800187308 */ /* 0x000fe20000002400 */
[----:B-1----:R-:W1:Y:S09]  /*7300*/  SHFL.IDX PT, R11, R0, RZ, 0x1c1f ;  /* 0x001c1fff000b7589 */ /* 0x002e7200000e0000 */
[----:B------:R-:W-:Y:S01]  /*7310*/  MUFU.TANH R25, R25 ;  /* 0x0000001900197308 */ /* 0x000fe20000002400 */
[----:B------:R1:W2:Y:S09]  /*7320*/  SHFL.IDX PT, R10, R0, 0x1, 0x1c1f ;  /* 0x003c1f00000a7f89 */ /* 0x0002b200000e0000 */
[----:B------:R-:W-:Y:S10]  /*7330*/  MUFU.TANH R28, R28 ;  /* 0x0000001c001c7308 */ /* 0x000ff40000002400 */
[----:B------:R-:W-:Y:S01]  /*7340*/  MUFU.TANH R29, R29 ;  /* 0x0000001d001d7308 */ /* 0x000fe20000002400 */
[----:B-1----:R-:W-:Y:S09]  /*7350*/  @P1 IADD3.X R0, R8, R170, RZ, P0, !PT ;  /* 0x000000aa08001210 */ /* 0x002ff200007fe4ff */
[----:B------:R-:W-:Y:S01]  /*7360*/  MUFU.TANH R32, R32 ;  /* 0x0000002000207308 */ /* 0x000fe20000002400 */
[C---:B------:R-:W-:Y:S04]  /*7370*/  @P1 LEA R4, P0, R2.reuse, c[0x0][0x1c8], 0x1 ;  /* 0x0000720002041a11 */ /* 0x040fe800078008ff */
[----:B------:R-:W-:Y:S01]  /*7380*/  @P1 LEA.HI.X R5, R2, c[0x0][0x1cc], R0, 0x1, P0 ;  /* 0x0000730002051a11 */ /* 0x000fe200000f0c00 */
[----:B------:R-:W-:Y:S01]  /*7390*/  IMAD R0, R174, R9, 0x1 ;  /* 0x00000001ae007424 */ /* 0x000fe200078e0209 */
[----:B---3--:R-:W-:Y:S03]  /*73a0*/  @P1 IADD3 R169, P0, R128, 0xc0, RZ ;  /* 0x000000c080a91810 */ /* 0x008fe60007f1e0ff */
[----:B------:R1:W-:Y:S01]  /*73b0*/  @P1 LDGSTS.E.BYPASS.LTC128B.128 [R131+0x14100], [R4.64], !P4 ;  /* 0x1410000004831fae */ /* 0x0003e2000e101d46 */
[----:B------:R-:W-:Y:S01]  /*73c0*/  @P1 IADD3.X R9, RZ, R130, RZ, P0, !PT ;  /* 0x00000082ff091210 */ /* 0x000fe200007fe4ff */
[----:B------:R-:W-:Y:S01]  /*73d0*/  MUFU.TANH R26, R26 ;  /* 0x0000001a001a7308 */ /* 0x000fe20000002400 */
[----:B------:R-:W-:Y:S04]  /*73e0*/  IADD3 R0, R0, c[0x0][0x1d0], -R177 ;  /* 0x0000740000007a10 */ /* 0x000fe80007ffe8b1 */
[----:B------:R-:W-:Y:S05]  /*73f0*/  IADD3 R0, R0, -c[0x0][0x168], RZ ;  /* 0x80005a0000007a10 */ /* 0x000fea0007ffe0ff */
[C---:B------:R-:W-:Y:S01]  /*7400*/  IMAD.IADD R2, R0.reuse, 0x1, R11 ;  /* 0x0000000100027824 */ /* 0x040fe200078e020b */
[----:B--2---:R-:W-:Y:S01]  /*7410*/  IADD3 R0, R0, R10, RZ ;  /* 0x0000000a00007210 */ /* 0x004fe20007ffe0ff */
[----:B------:R-:W-:Y:S01]  /*7420*/  @P1 IMAD.MOV.U32 R10, RZ, RZ, c[0x0][0x1e4] ;  /* 0x00007900ff0a1624 */ /* 0x000fe200078e00ff */
[----:B------:R-:W-:Y:S10]  /*7430*/  MUFU.TANH R27, R27 ;  /* 0x0000001b001b7308 */ /* 0x000ff40000002400 */
[----:B------:R-:W-:Y:S01]  /*7440*/  MUFU.TANH R30, R30 ;  /* 0x0000001e001e7308 */ /* 0x000fe20000002400 */
[----:B-1----:R-:W-:Y:S04]  /*7450*/  @P1 IADD3 R4, P0, R132, R169, RZ ;  /* 0x000000a984041210 */ /* 0x002fe80007f1e0ff */
[----:B------:R-:W-:Y:S02]  /*7460*/  @P1 IADD3.X R5, R8, R9, RZ, P0, !PT ;  /* 0x0000000908051210 */ /* 0x000fe400007fe4ff */
[C---:B------:R-:W-:Y:S04]  /*7470*/  @P1 LEA R6, P0, R4.reuse, c[0x0][0x1c8], 0x1 ;  /* 0x0000720004061a11 */ /* 0x040fe800078008ff */
[----:B------:R-:W-:Y:S02]  /*7480*/  @P1 LEA.HI.X R7, R4, c[0x0][0x1cc], R5, 0x1, P0 ;  /* 0x0000730004071a11 */ /* 0x000fe400000f0c05 */
[----:B------:R-:W-:Y:S03]  /*7490*/  @P1 MOV R5, c[0x0][0x1e0] ;  /* 0x0000780000051a02 */ /* 0x000fe60000000f00 */
[----:B------:R1:W-:Y:S01]  /*74a0*/  @P1 LDGSTS.E.BYPASS.LTC128B.128 [R131+0x16100], [R6.64], !P3 ;  /* 0x1610000006831fae */ /* 0x0003e2000d901d46 */
[C---:B------:R-:W-:Y:S04]  /*74b0*/  @P1 LEA R4, P0, R5.reuse, R132, 0x5 ;  /* 0x0000008405041211 */ /* 0x040fe800078028ff */
[----:B------:R-:W-:Y:S01]  /*74c0*/  @P1 LEA.HI.X R8, R5, R8, R10, 0x5, P0 ;  /* 0x0000000805081211 */ /* 0x000fe200000f2c0a */
[----:B------:R-:W-:Y:S01]  /*74d0*/  FMUL.FTZ R5, R19, c[0x0][0x320] ;  /* 0x0000c80013057a20 */ /* 0x000fe20000410000 */
[----:B------:R2:W-:Y:S01]  /*74e0*/  MUFU.TANH R10, R20 ;  /* 0x00000014000a7308 */ /* 0x0005e20000002400 */
[C---:B------:R-:W-:Y:S04]  /*74f0*/  ISETP.GT.AND P0, PT, R2.reuse, RZ, PT ;  /* 0x000000ff0200720c */ /* 0x040fe80003f04270 */
[----:B------:R-:W-:Y:S02]  /*7500*/  FSEL R19, R191, -INF , P0 ;  /* 0xff800000bf137808 */ /* 0x000fe40000000000 */
[----:B------:R-:W-:Y:S03]  /*7510*/  ISETP.GT.AND P0, PT, R2, 0x1, PT ;  /* 0x000000010200780c */ /* 0x000fe60003f04270 */
[----:B------:R3:W3:Y:S01]  /*7520*/  MUFU.TANH R191, R5 ;  /* 0x0000000500bf7308 */ /* 0x0006e20000002400 */
[----:B------:R-:W-:Y:S02]  /*7530*/  FSEL R18, R176, -INF , P0 ;  /* 0xff800000b0127808 */ /* 0x000fe40000000000 */
[C---:B------:R-:W-:Y:S04]  /*7540*/  ISETP.GT.AND P0, PT, R0.reuse, RZ, PT ;  /* 0x000000ff0000720c */ /* 0x040fe80003f04270 */
[----:B------:R-:W-:Y:S02]  /*7550*/  FSEL R168, R173, -INF , P0 ;  /* 0xff800000ada87808 */ /* 0x000fe40000000000 */
[----:B------:R-:W-:Y:S01]  /*7560*/  ISETP.GT.AND P0, PT, R0, 0x1, PT ;  /* 0x000000010000780c */ /* 0x000fe20003f04270 */
[----:B-1----:R-:W-:Y:S01]  /*7570*/  FMUL.FTZ R7, R33, c[0x0][0x320] ;  /* 0x0000c80021077a20 */ /* 0x002fe20000410000 */
[----:B------:R-:W-:Y:S02]  /*7580*/  FMNMX.FTZ R6, R168, R134, !PT ;  /* 0x00000086a8067209 */ /* 0x000fe40007810000 */
[----:B--2---:R-:W-:Y:S02]  /*7590*/  FSEL R20, R172, -INF , P0 ;  /* 0xff800000ac147808 */ /* 0x004fe40000000000 */
[----:B------:R-:W-:Y:S01]  /*75a0*/  ISETP.GT.AND P0, PT, R2, 0x8, PT ;  /* 0x000000080200780c */ /* 0x000fe20003f04270 */
[----:B------:R-:W1:Y:S01]  /*75b0*/  MUFU.TANH R7, R7 ;  /* 0x0000000700077308 */ /* 0x000e620000002400 */
[----:B------:R-:W-:Y:S02]  /*75c0*/  FMNMX.FTZ R6, R20, R6, !PT ;  /* 0x0000000614067209 */ /* 0x000fe40007810000 */
[----:B------:R-:W-:Y:S02]  /*75d0*/  FSEL R14, R185, -INF , P0 ;  /* 0xff800000b90e7808 */ /* 0x000fe40000000000 */
[----:B------:R-:W-:Y:S02]  /*75e0*/  ISETP.GT.AND P0, PT, R2, 0x9, PT ;  /* 0x000000090200780c */ /* 0x000fe40003f04270 */
[----:B---3--:R-:W-:Y:S02]  /*75f0*/  FMNMX.FTZ R5, R19, R3, !PT ;  /* 0x0000000313057209 */ /* 0x008fe40007810000 */
[----:B------:R-:W-:Y:S02]  /*7600*/  FSEL R17, R184, -INF , P0 ;  /* 0xff800000b8117808 */ /* 0x000fe40000000000 */
[----:B------:R-:W-:Y:S02]  /*7610*/  ISETP.GT.AND P0, PT, R0, 0x8, PT ;  /* 0x000000080000780c */ /* 0x000fe40003f04270 */
[----:B------:R-:W-:Y:S02]  /*7620*/  FMNMX.FTZ R5, R18, R5, !PT ;  /* 0x0000000512057209 */ /* 0x000fe40007810000 */
[----:B------:R-:W-:Y:S02]  /*7630*/  FSEL R16, R135, -INF , P0 ;  /* 0xff80000087107808 */ /* 0x000fe40000000000 */
[----:B------:R-:W-:Y:S01]  /*7640*/  ISETP.GT.AND P0, PT, R0, 0x9, PT ;  /* 0x000000090000780c */ /* 0x000fe20003f04270 */
[----:B------:R-:W-:Y:S01]  /*7650*/  MUFU.TANH R135, R35 ;  /* 0x0000002300877308 */ /* 0x000fe20000002400 */
[----:B------:R-:W-:Y:S02]  /*7660*/  FMNMX.FTZ R5, R14, R5, !PT ;  /* 0x000000050e057209 */ /* 0x000fe40007810000 */
[----:B------:R-:W-:Y:S02]  /*7670*/  FSEL R15, R133, -INF , P0 ;  /* 0xff800000850f7808 */ /* 0x000fe40000000000 */
[----:B------:R-:W-:Y:S02]  /*7680*/  ISETP.GT.AND P0, PT, R2, 0x10, PT ;  /* 0x000000100200780c */ /* 0x000fe40003f04270 */
[----:B------:R-:W-:Y:S02]  /*7690*/  FMNMX.FTZ R5, R17, R5, !PT ;  /* 0x0000000511057209 */ /* 0x000fe40007810000 */
[----:B------:R-:W-:Y:S02]  /*76a0*/  FSEL R185, R12, -INF , P0 ;  /* 0xff8000000cb97808 */ /* 0x000fe40000000000 */
[----:B------:R-:W-:Y:S02]  /*76b0*/  ISETP.GT.AND P0, PT, R2, 0x11, PT ;  /* 0x000000110200780c */ /* 0x000fe40003f04270 */
[----:B------:R-:W-:Y:S02]  /*76c0*/  FMNMX.FTZ R5, R185, R5, !PT ;  /* 0x00000005b9057209 */ /* 0x000fe40007810000 */
[----:B----4-:R-:W-:Y:S02]  /*76d0*/  FSEL R184, R13, -INF , P0 ;  /* 0xff8000000db87808 */ /* 0x010fe40000000000 */
[----:B------:R-:W-:Y:S02]  /*76e0*/  ISETP.GT.AND P0, PT, R0, 0x10, PT ;  /* 0x000000100000780c */ /* 0x000fe40003f04270 */
[----:B------:R-:W-:Y:S02]  /*76f0*/  FMNMX.FTZ R5, R184, R5, !PT ;  /* 0x00000005b8057209 */ /* 0x000fe40007810000 */
[----:B------:R-:W-:Y:S02]  /*7700*/  FSEL R187, R187, -INF , P0 ;  /* 0xff800000bbbb7808 */ /* 0x000fe40000000000 */
        /* <DEDUP_REMOVED lines=15> */
[----:B------:R-:W-:Y:S04]  /*7800*/  ISETP.GT.AND P0, PT, R2, 0x20, PT ;  /* 0x000000200200780c */ /* 0x000fe80003f04270 */
[----:B------:R-:W-:Y:S01]  /*7810*/  FSEL R197, R10, -INF , P0 ;  /* 0xff8000000ac57808 */ /* 0x000fe20000000000 */
[----:B------:R-:W-:Y:S01]  /*7820*/  FMUL.FTZ R10, R31, c[0x0][0x320] ;  /* 0x0000c8001f0a7a20 */ /* 0x000fe20000410000 */
[----:B------:R-:W-:Y:S02]  /*7830*/  ISETP.GT.AND P0, PT, R2, 0x21, PT ;  /* 0x000000210200780c */ /* 0x000fe40003f04270 */
[----:B------:R-:W-:Y:S02]  /*7840*/  FMNMX.FTZ R5, R197, R5, !PT ;  /* 0x00000005c5057209 */ /* 0x000fe40007810000 */
[----:B------:R-:W-:Y:S01]  /*7850*/  FSEL R198, R21, -INF , P0 ;  /* 0xff80000015c67808 */ /* 0x000fe20000000000 */
[----:B------:R-:W2:Y:S01]  /*7860*/  MUFU.TANH R10, R10 ;  /* 0x0000000a000a7308 */ /* 0x000ea20000002400 */
[----:B------:R-:W-:Y:S02]  /*7870*/  ISETP.GT.AND P0, PT, R0, 0x20, PT ;  /* 0x000000200000780c */ /* 0x000fe40003f04270 */
[----:B------:R-:W-:Y:S02]  /*7880*/  FMNMX.FTZ R5, R198, R5, !PT ;  /* 0x00000005c6057209 */ /* 0x000fe40007810000 */
[----:B------:R-:W-:Y:S02]  /*7890*/  FSEL R132, R22, -INF , P0 ;  /* 0xff80000016847808 */ /* 0x000fe40000000000 */
[----:B------:R-:W-:Y:S04]  /*78a0*/  ISETP.GT.AND P0, PT, R0, 0x21, PT ;  /* 0x000000210000780c */ /* 0x000fe80003f04270 */
[----:B------:R-:W-:Y:S02]  /*78b0*/  FSEL R11, R23, -INF , P0 ;  /* 0xff800000170b7808 */ /* 0x000fe40000000000 */
[----:B------:R-:W-:Y:S02]  /*78c0*/  ISETP.GT.AND P0, PT, R2, 0x28, PT ;  /* 0x000000280200780c */ /* 0x000fe40003f04270 */
[----:B------:R-:W-:Y:S02]  /*78d0*/  MOV R23, R132 ;  /* 0x0000008400177202 */ /* 0x000fe40000000f00 */
[----:B------:R-:W-:Y:S02]  /*78e0*/  FSEL R199, R24, -INF , P0 ;  /* 0xff80000018c77808 */ /* 0x000fe40000000000 */
[C---:B------:R-:W-:Y:S02]  /*78f0*/  ISETP.GT.AND P0, PT, R2.reuse, 0x29, PT ;  /* 0x000000290200780c */ /* 0x040fe40003f04270 */
        /* <DEDUP_REMOVED lines=13> */
[----:B------:R3:W4:Y:S01]  /*79d0*/  MUFU.TANH R6, R34 ;  /* 0x0000002200067308 */ /* 0x0007220000002400 */
[----:B------:R-:W-:Y:S02]  /*79e0*/  FMNMX.FTZ R5, R176, R5, !PT ;  /* 0x00000005b0057209 */ /* 0x000fe40007810000 */
[----:B------:R-:W-:Y:S02]  /*79f0*/  FMNMX.FTZ R2, R190, R2, !PT ;  /* 0x00000002be027209 */ /* 0x000fe40007810000 */
[----:B-1----:R-:W-:Y:S02]  /*7a00*/  FSEL R177, R7, -INF , P0 ;  /* 0xff80000007b17808 */ /* 0x002fe40000000000 */
[----:B------:R-:W-:Y:S02]  /*7a10*/  FMNMX.FTZ R2, R191, R2, !PT ;  /* 0x00000002bf027209 */ /* 0x000fe40007810000 */
[----:B------:R-:W-:Y:S02]  /*7a20*/  FMNMX.FTZ R5, R177, R5, !PT ;  /* 0x00000005b1057209 */ /* 0x000fe40007810000 */
[----:B------:R-:W-:Y:S02]  /*7a30*/  ISETP.GT.AND P0, PT, R0, 0x28, PT ;  /* 0x000000280000780c */ /* 0x000fe40003f04270 */
[----:B------:R-:W-:Y:S01]  /*7a40*/  FMNMX.FTZ R2, R23, R2, !PT ;  /* 0x0000000217027209 */ /* 0x000fe20007810000 */
[----:B------:R-:W1:Y:S01]  /*7a50*/  SHFL.BFLY PT, R133, R5, 0x2, 0x1f ;  /* 0x0c401f0005857f89 */ /* 0x000e6200000e0000 */
[----:B------:R-:W-:Y:S02]  /*7a60*/  FSEL R193, R26, -INF , P0 ;  /* 0xff8000001ac17808 */ /* 0x000fe40000000000 */
[C---:B------:R-:W-:Y:S04]  /*7a70*/  ISETP.GT.AND P0, PT, R0.reuse, 0x29, PT ;  /* 0x000000290000780c */ /* 0x040fe80003f04270 */
[----:B------:R-:W-:Y:S02]  /*7a80*/  FSEL R178, R27, -INF , P0 ;  /* 0xff8000001bb27808 */ /* 0x000fe40000000000 */
[----:B------:R-:W-:Y:S02]  /*7a90*/  ISETP.GT.AND P0, PT, R0, 0x30, PT ;  /* 0x000000300000780c */ /* 0x000fe40003f04270 */
[----:B---3--:R-:W-:Y:S02]  /*7aa0*/  MOV R34, R11 ;  /* 0x0000000b00227202 */ /* 0x008fe40000000f00 */
[----:B------:R-:W-:Y:S02]  /*7ab0*/  FSEL R179, R30, -INF , P0 ;  /* 0xff8000001eb37808 */ /* 0x000fe40000000000 */
[----:B------:R-:W-:Y:S02]  /*7ac0*/  FMNMX.FTZ R2, R34, R2, !PT ;  /* 0x0000000222027209 */ /* 0x000fe40007810000 */
[----:B------:R-:W-:Y:S02]  /*7ad0*/  ISETP.GT.AND P0, PT, R0, 0x31, PT ;  /* 0x000000310000780c */ /* 0x000fe40003f04270 */
[----:B------:R-:W-:Y:S02]  /*7ae0*/  FMNMX.FTZ R2, R193, R2, !PT ;  /* 0x00000002c1027209 */ /* 0x000fe40007810000 */
[----:B--2---:R-:W-:Y:S02]  /*7af0*/  FSEL R172, R10, -INF , P0 ;  /* 0xff8000000aac7808 */ /* 0x004fe40000000000 */
[----:B------:R-:W-:Y:S02]  /*7b00*/  FMNMX.FTZ R2, R178, R2, !PT ;  /* 0x00000002b2027209 */ /* 0x000fe40007810000 */
[----:B------:R-:W-:Y:S02]  /*7b10*/  ISETP.GT.AND P0, PT, R0, 0x38, PT ;  /* 0x000000380000780c */ /* 0x000fe40003f04270 */
[----:B------:R-:W-:Y:S02]  /*7b20*/  FMNMX.FTZ R2, R179, R2, !PT ;  /* 0x00000002b3027209 */ /* 0x000fe40007810000 */
[----:B----4-:R-:W-:Y:S02]  /*7b30*/  FSEL R173, R6, -INF , P0 ;  /* 0xff80000006ad7808 */ /* 0x010fe40000000000 */
[----:B------:R-:W-:Y:S02]  /*7b40*/  ISETP.GT.AND P0, PT, R0, 0x39, PT ;  /* 0x000000390000780c */ /* 0x000fe40003f04270 */
[----:B------:R-:W-:Y:S02]  /*7b50*/  FMNMX.FTZ R0, R172, R2, !PT ;  /* 0x00000002ac007209 */ /* 0x000fe40007810000 */
[----:B------:R-:W-:Y:S02]  /*7b60*/  FSEL R135, R135, -INF , P0 ;  /* 0xff80000087877808 */ /* 0x000fe40000000000 */
[----:B------:R-:W-:Y:S02]  /*7b70*/  @P1 IADD3 R2, P0, R4, R128, RZ ;  /* 0x0000008004021210 */ /* 0x000fe40007f1e0ff */
[----:B------:R-:W-:Y:S01]  /*7b80*/  FMNMX.FTZ R0, R173, R0, !PT ;  /* 0x00000000ad007209 */ /* 0x000fe20007810000 */
[----:B------:R-:W2:Y:S01]  /*7b90*/  LDL.LU.64 R128, [R1+0x138] ;  /* 0x0001380001807983 */ /* 0x000ea20000300a00 */
[----:B-1----:R-:W-:Y:S02]  /*7ba0*/  FMNMX.FTZ R133, R5, R133, !PT ;  /* 0x0000008505857209 */ /* 0x002fe40007810000 */
[----:B------:R-:W-:Y:S02]  /*7bb0*/  @P1 IADD3.X R5, R8, R130, RZ, P0, !PT ;  /* 0x0000008208051210 */ /* 0x000fe400007fe4ff */
[C---:B------:R-:W-:Y:S01]  /*7bc0*/  @P1 LEA R10, P0, R2.reuse, c[0x0][0x1c8], 0x1 ;  /* 0x00007200020a1a11 */ /* 0x040fe200078008ff */
[----:B------:R-:W1:Y:S01]  /*7bd0*/  SHFL.BFLY PT, R6, R133, 0x1, 0x1f ;  /* 0x0c201f0085067f89 */ /* 0x000e6200000e0000 */
[----:B------:R-:W-:Y:S02]  /*7be0*/  FMNMX.FTZ R0, R135, R0, !PT ;  /* 0x0000000087007209 */ /* 0x000fe40007810000 */
[----:B------:R-:W-:Y:S02]  /*7bf0*/  @P1 LEA.HI.X R11, R2, c[0x0][0x1cc], R5, 0x1, P0 ;  /* 0x00007300020b1a11 */ /* 0x000fe400000f0c05 */
[----:B------:R-:W-:Y:S03]  /*7c00*/  @P1 IADD3 R5, P0, R4, R181, RZ ;  /* 0x000000b504051210 */ /* 0x000fe60007f1e0ff */
[----:B------:R-:W3:Y:S02]  /*7c10*/  SHFL.BFLY PT, R2, R0, 0x2, 0x1f ;  /* 0x0c401f0000027f89 */ /* 0x000ee400000e0000 */
[----:B------:R-:W-:Y:S01]  /*7c20*/  @P1 IMAD.X R180, R8, 0x1, R180, P0 ;  /* 0x0000000108b41824 */ /* 0x000fe200000e06b4 */
[C---:B------:R-:W-:Y:S04]  /*7c30*/  @P1 LEA R12, P0, R5.reuse, c[0x0][0x1c8], 0x1 ;  /* 0x00007200050c1a11 */ /* 0x040fe800078008ff */
[----:B------:R-:W-:Y:S01]  /*7c40*/  @P1 LEA.HI.X R13, R5, c[0x0][0x1cc], R180, 0x1, P0 ;  /* 0x00007300050d1a11 */ /* 0x000fe200000f0cb4 */
[----:B------:R4:W-:Y:S01]  /*7c50*/  @P1 LDGSTS.E.BYPASS.LTC128B.128 [R131+0x11100], [R10.64], !P6 ;  /* 0x111000000a831fae */ /* 0x0009e2000f101d46 */
[----:B------:R-:W-:Y:S04]  /*7c60*/  @P1 IADD3 R5, P0, R4, R171, RZ ;  /* 0x000000ab04051210 */ /* 0x000fe80007f1e0ff */
[----:B------:R-:W-:Y:S02]  /*7c70*/  @P1 IADD3.X R170, R8, R170, RZ, P0, !PT ;  /* 0x000000aa08aa1210 */ /* 0x000fe400007fe4ff */
[----:B------:R-:W-:Y:S01]  /*7c80*/  @P1 IADD3 R4, P0, R4, R169, RZ ;  /* 0x000000a904041210 */ /* 0x000fe20007f1e0ff */
[----:B------:R4:W-:Y:S01]  /*7c90*/  @P1 LDGSTS.E.BYPASS.LTC128B.128 [R131+0x13100], [R12.64], !P5 ;  /* 0x131000000c831fae */ /* 0x0009e2000e901d46 */
[----:B-1----:R-:W-:Y:S02]  /*7ca0*/  FMNMX.FTZ R133, R133, R6, !PT ;  /* 0x0000000685857209 */ /* 0x002fe40007810000 */
[----:B------:R-:W-:Y:S02]  /*7cb0*/  @P1 IADD3.X R7, R8, R9, RZ, P0, !PT ;  /* 0x0000000908071210 */ /* 0x000fe400007fe4ff */
[----:B------:R-:W-:Y:S01]  /*7cc0*/  @P1 LEA R8, P0, R5, c[0x0][0x1c8], 0x1 ;  /* 0x0000720005081a11 */ /* 0x000fe200078008ff */
[----:B------:R-:W-:Y:S01]  /*7cd0*/  FMUL.FTZ R180, R133, c[0x0][0x2d0] ;  /* 0x0000b40085b47a20 */ /* 0x000fe20000410000 */
[----:B---3--:R-:W-:Y:S01]  /*7ce0*/  FMNMX.FTZ R0, R0, R2, !PT ;  /* 0x0000000200007209 */ /* 0x008fe20007810000 */
[----:B------:R-:W3:Y:S01]  /*7cf0*/  LDL.LU R130, [R1+0x134] ;  /* 0x0001340001827983 */ /* 0x000ee20000300800 */
[----:B------:R-:W-:Y:S02]  /*7d00*/  @P1 LEA.HI.X R9, R5, c[0x0][0x1cc], R170, 0x1, P0 ;  /* 0x0000730005091a11 */ /* 0x000fe400000f0caa */
[C---:B------:R-:W-:Y:S01]  /*7d10*/  @P1 LEA R6, P0, R4.reuse, c[0x0][0x1c8], 0x1 ;  /* 0x0000720004061a11 */ /* 0x040fe200078008ff */
[----:B------:R-:W1:Y:S03]  /*7d20*/  SHFL.BFLY PT, R2, R0, 0x1, 0x1f ;  /* 0x0c201f0000027f89 */ /* 0x000e6600000e0000 */
[----:B------:R-:W-:Y:S02]  /*7d30*/  @P1 LEA.HI.X R7, R4, c[0x0][0x1cc], R7, 0x1, P0 ;  /* 0x0000730004071a11 */ /* 0x000fe400000f0c07 */
[----:B------:R-:W-:Y:S03]  /*7d40*/  FSETP.NEU.FTZ.AND P0, PT, R133, -INF , PT ;  /* 0xff8000008500780b */ /* 0x000fe60003f1d000 */
[----:B------:R4:W-:Y:S01]  /*7d50*/  @P1 LDGSTS.E.BYPASS.LTC128B.128 [R131+0x15100], [R8.64], !P4 ;  /* 0x1510000008831fae */ /* 0x0009e2000e101d46 */
[----:B------:R-:W-:Y:S05]  /*7d60*/  FSEL R180, R180, RZ, P0 ;  /* 0x000000ffb4b47208 */ /* 0x000fea0000000000 */
[--C-:B------:R-:W-:Y:S02]  /*7d70*/  FFMA.FTZ R18, R18, c[0x0][0x2d0], -R180.reuse ;  /* 0x0000b40012127a23 */ /* 0x100fe400000108b4 */
[----:B------:R4:W-:Y:S01]  /*7d80*/  @P1 LDGSTS.E.BYPASS.LTC128B.128 [R131+0x17100], [R6.64], !P3 ;  /* 0x1710000006831fae */ /* 0x0009e2000d901d46 */
[--C-:B------:R-:W-:Y:S01]  /*7d90*/  FFMA.FTZ R17, R17, c[0x0][0x2d0], -R180.reuse ;  /* 0x0000b40011117a23 */ /* 0x100fe200000108b4 */
[----:B------:R-:W-:Y:S01]  /*7da0*/  MUFU.EX2 R24, R18 ;  /* 0x0000001200187308 */ /* 0x000fe20000000800 */
[--C-:B------:R-:W-:Y:S02]  /*7db0*/  FFMA.FTZ R14, R14, c[0x0][0x2d0], -R180.reuse ;  /* 0x0000b4000e0e7a23 */ /* 0x100fe400000108b4 */
[----:B------:R-:W-:Y:S01]  /*7dc0*/  FFMA.FTZ R19, R19, c[0x0][0x2d0], -R180 ;  /* 0x0000b40013137a23 */ /* 0x000fe200000108b4 */
[----:B-1----:R-:W-:Y:S02]  /*7dd0*/  FMNMX.FTZ R132, R0, R2, !PT ;  /* 0x0000000200847209 */ /* 0x002fe40007810000 */
[----:B------:R-:W-:Y:S01]  /*7de0*/  LDSM.16.MT88.4 R28, [R251] ;  /* 0x00000000fb1c783b */ /* 0x000fe20000004200 */
[----:B------:R-:W-:Y:S03]  /*7df0*/  FSEL R0, R133, RZ, P0 ;  /* 0x000000ff85007208 */ /* 0x000fe60000000000 */
[----:B------:R-:W-:Y:S01]  /*7e00*/  MUFU.EX2 R22, R17 ;  /* 0x0000001100167308 */ /* 0x000fe20000000800 */
[C---:B------:R-:W-:Y:S01]  /*7e10*/  FSETP.NEU.FTZ.AND P0, PT, R132.reuse, -INF , PT ;  /* 0xff8000008400780b */ /* 0x040fe20003f1d000 */
[----:B------:R-:W-:Y:S02]  /*7e20*/  FMUL.FTZ R181, R132, c[0x0][0x2d0] ;  /* 0x0000b40084b57a20 */ /* 0x000fe40000410000 */
[----:B------:R-:W-:Y:S01]  /*7e30*/  FADD.FTZ R0, -R0, R3 ;  /* 0x0000000300007221 */ /* 0x000fe20000010100 */
[----:B------:R-:W-:Y:S01]  /*7e40*/  FSEL R2, R132, RZ, P0 ;  /* 0x000000ff84027208 */ /* 0x000fe20000000000 */
[----:B------:R-:W0:Y:S01]  /*7e50*/  LDGDEPBAR ;  /* 0x00000000000079af */ /* 0x000e220000000000 */
[----:B------:R-:W-:Y:S01]  /*7e60*/  FSEL R181, R181, RZ, P0 ;  /* 0x000000ffb5b57208 */ /* 0x000fe20000000000 */
[----:B------:R-:W-:Y:S02]  /*7e70*/  FMUL.FTZ R0, R0, c[0x0][0x2d0] ;  /* 0x0000b40000007a20 */ /* 0x000fe40000410000 */
[----:B------:R-:W1:Y:S02]  /*7e80*/  MUFU.EX2 R32, R14 ;  /* 0x0000000e00207308 */ /* 0x000e640000000800 */
[--C-:B------:R-:W-:Y:S02]  /*7e90*/  FFMA.FTZ R15, R15, c[0x0][0x2d0], -R181.reuse ;  /* 0x0000b4000f0f7a23 */ /* 0x100fe400000108b5 */
[--C-:B------:R-:W-:Y:S01]  /*7ea0*/  FFMA.FTZ R16, R16, c[0x0][0x2d0], -R181.reuse ;  /* 0x0000b40010107a23 */ /* 0x100fe200000108b5 */
[----:B----4-:R-:W4:Y:S01]  /*7eb0*/  LDL.LU R131, [R1+0x130] ;  /* 0x0001300001837983 */ /* 0x010f220000300800 */
[--C-:B------:R-:W-:Y:S02]  /*7ec0*/  FFMA.FTZ R20, R20, c[0x0][0x2d0], -R181.reuse ;  /* 0x0000b40014147a23 */ /* 0x100fe400000108b5 */
[----:B------:R-:W-:Y:S02]  /*7ed0*/  FFMA.FTZ R168, R168, c[0x0][0x2d0], -R181 ;  /* 0x0000b400a8a87a23 */ /* 0x000fe400000108b5 */
[----:B------:R-:W1:Y:S10]  /*7ee0*/  MUFU.EX2 R3, R0 ;  /* 0x0000000000037308 */ /* 0x000e740000000800 */
[----:B------:R1:W-:Y:S02]  /*7ef0*/  MUFU.EX2 R35, R15 ;  /* 0x0000000f00237308 */ /* 0x0003e40000000800 */
[----:B-1----:R-:W-:Y:S08]  /*7f00*/  F2FP.BF16.PACK_AB R170, R22, R32 ;  /* 0x0000002016aa723e */ /* 0x002ff000000010ff */
[----:B------:R-:W1:Y:S01]  /*7f10*/  MUFU.EX2 R21, R16 ;  /* 0x0000001000157308 */ /* 0x000e620000000800 */
[C---:B------:R-:W-:Y:S02]  /*7f20*/  FMUL.FTZ R4, R3.reuse, R136 ;  /* 0x0000008803047220 */ /* 0x040fe40000410000 */
[----:B------:R-:W2:Y:S01]  /*7f30*/  LDL R136, [R1+0x48] ;  /* 0x0000480001887983 */ /* 0x000ea20000100800 */
[C---:B------:R-:W-:Y:S02]  /*7f40*/  FMUL.FTZ R25, R3.reuse, R157 ;  /* 0x0000009d03197220 */ /* 0x040fe40000410000 */
[----:B------:R-:W-:Y:S01]  /*7f50*/  FADD.FTZ R0, -R2, R134 ;  /* 0x0000008602007221 */ /* 0x000fe20000010100 */
[----:B------:R-:W4:Y:S01]  /*7f60*/  LDL.LU R157, [R1+0x7c] ;  /* 0x00007c00019d7983 */ /* 0x000f220000300800 */
[----:B------:R-:W-:Y:S01]  /*7f70*/  MOV R134, R24 ;  /* 0x0000001800867202 */ /* 0x000fe20000000f00 */
[C---:B------:R-:W-:Y:S01]  /*7f80*/  FMUL.FTZ R24, R3.reuse, R156 ;  /* 0x0000009c03187220 */ /* 0x040fe20000410000 */
[----:B------:R1:W-:Y:S01]  /*7f90*/  MUFU.EX2 R33, R20 ;  /* 0x0000001400217308 */ /* 0x0003e20000000800 */
[----:B------:R-:W4:Y:S01]  /*7fa0*/  LDL.LU R156, [R1+0x80] ;  /* 0x00008000019c7983 */ /* 0x000f220000300800 */
[C---:B------:R-:W-:Y:S02]  /*7fb0*/  FMUL.FTZ R17, R3.reuse, R149 ;  /* 0x0000009503117220 */ /* 0x040fe40000410000 */
[----:B------:R-:W-:Y:S01]  /*7fc0*/  FMUL.FTZ R0, R0, c[0x0][0x2d0] ;  /* 0x0000b40000007a20 */ /* 0x000fe20000410000 */
[----:B------:R-:W4:Y:S01]  /*7fd0*/  LDL R149, [R1+0x4] ;  /* 0x0000040001957983 */ /* 0x000f220000100800 */
[----:B------:R-:W-:Y:S02]  /*7fe0*/  IMAD.MOV.U32 R2, RZ, RZ, R23 ;  /* 0x000000ffff027224 */ /* 0x000fe400078e0017 */
[----:B------:R-:W-:Y:S01]  /*7ff0*/  FMUL.FTZ R8, R3, R140 ;  /* 0x0000008c03087220 */ /* 0x000fe20000410000 */
[----:B------:R-:W1:Y:S01]  /*8000*/  LDSM.16.MT88.4 R12, [R248] ;  /* 0x00000000f80c783b */ /* 0x000e620000004200 */
[----:B------:R-:W1:Y:S02]  /*8010*/  MUFU.EX2 R0, R0 ;  /* 0x0000000000007308 */ /* 0x000e640000000800 */
[----:B-1----:R-:W-:Y:S01]  /*8020*/  F2FP.BF16.PACK_AB R171, R35, R21 ;  /* 0x0000001523ab723e */ /* 0x002fe200000010ff */
[C---:B------:R-:W-:Y:S01]  /*8030*/  FMUL.FTZ R9, R3.reuse, R141 ;  /* 0x0000008d03097220 */ /* 0x040fe20000410000 */
[----:B------:R-:W-:Y:S01]  /*8040*/  MOV R140, R22 ;  /* 0x00000016008c7202 */ /* 0x000fe20000000f00 */
[C---:B------:R-:W-:Y:S01]  /*8050*/  FMUL.FTZ R5, R3.reuse, R137 ;  /* 0x0000008903057220 */ /* 0x040fe20000410000 */
[----:B------:R-:W-:Y:S01]  /*8060*/  MOV R141, R21 ;  /* 0x00000015008d7202 */ /* 0x000fe20000000f00 */
[C---:B------:R-:W-:Y:S01]  /*8070*/  FMUL.FTZ R16, R3.reuse, R148 ;  /* 0x0000009403107220 */ /* 0x040fe20000410000 */
[----:B------:R-:W-:Y:S01]  /*8080*/  MOV R148, R32 ;  /* 0x0000002000947202 */ /* 0x000fe20000000f00 */
[C---:B------:R-:W-:Y:S01]  /*8090*/  FMUL.FTZ R32, R3.reuse, R164 ;  /* 0x000000a403207220 */ /* 0x040fe20000410000 */
[----:B------:R1:W1:Y:S01]  /*80a0*/  MUFU.EX2 R183, R19 ;  /* 0x0000001300b77308 */ /* 0x0002620000000800 */
[C---:B------:R-:W-:Y:S02]  /*80b0*/  FMUL.FTZ R36, R3.reuse, R36 ;  /* 0x0000002403247220 */ /* 0x040fe40000410000 */
[C---:B------:R-:W-:Y:S01]  /*80c0*/  FMUL.FTZ R37, R3.reuse, R37 ;  /* 0x0000002503257220 */ /* 0x040fe20000410000 */
[----:B------:R-:W1:Y:S01]  /*80d0*/  LDSM.16.MT88.4 R20, [R252] ;  /* 0x00000000fc14783b */ /* 0x000e620000004200 */
[C---:B------:R-:W-:Y:S02]  /*80e0*/  FMUL.FTZ R40, R3.reuse, R40 ;  /* 0x0000002803287220 */ /* 0x040fe40000410000 */
[C---:B------:R-:W-:Y:S02]  /*80f0*/  FMUL.FTZ R41, R3.reuse, R41 ;  /* 0x0000002903297220 */ /* 0x040fe40000410000 */
[C---:B------:R-:W-:Y:S01]  /*8100*/  FMUL.FTZ R44, R3.reuse, R44 ;  /* 0x0000002c032c7220 */ /* 0x040fe20000410000 */
[----:B------:R1:W1:Y:S01]  /*8110*/  MUFU.EX2 R182, R168 ;  /* 0x000000a800b67308 */ /* 0x0002620000000800 */
[C---:B------:R-:W-:Y:S02]  /*8120*/  FMUL.FTZ R45, R3.reuse, R45 ;  /* 0x0000002d032d7220 */ /* 0x040fe40000410000 */
[----:B------:R-:W-:Y:S02]  /*8130*/  FMUL.FTZ R48, R3, R48 ;  /* 0x0000003003307220 */ /* 0x000fe40000410000 */
[C---:B------:R-:W-:Y:S02]  /*8140*/  FMUL.FTZ R6, R0.reuse, R138 ;  /* 0x0000008a00067220 */ /* 0x040fe40000410000 */
[C---:B------:R-:W-:Y:S02]  /*8150*/  FMUL.FTZ R7, R0.reuse, R139 ;  /* 0x0000008b00077220 */ /* 0x040fe40000410000 */
[C---:B------:R-:W-:Y:S02]  /*8160*/  FMUL.FTZ R10, R0.reuse, R142 ;  /* 0x0000008e000a7220 */ /* 0x040fe40000410000 */
[C---:B------:R-:W-:Y:S02]  /*8170*/  FMUL.FTZ R11, R0.reuse, R143 ;  /* 0x0000008f000b7220 */ /* 0x040fe40000410000 */
[C---:B------:R-:W-:Y:S02]  /*8180*/  FMUL.FTZ R18, R0.reuse, R150 ;  /* 0x0000009600127220 */ /* 0x040fe40000410000 */
[C---:B-1----:R-:W-:Y:S01]  /*8190*/  FMUL.FTZ R19, R0.reuse, R151 ;  /* 0x0000009700137220 */ /* 0x042fe20000410000 */
[----:B------:R-:W-:Y:S01]  /*81a0*/  MOV R151, R34 ;  /* 0x0000002200977202 */ /* 0x000fe20000000f00 */
[C---:B------:R-:W-:Y:S02]  /*81b0*/  FMUL.FTZ R26, R0.reuse, R158 ;  /* 0x0000009e001a7220 */ /* 0x040fe40000410000 */
[C---:B------:R-:W-:Y:S02]  /*81c0*/  FMUL.FTZ R27, R0.reuse, R159 ;  /* 0x0000009f001b7220 */ /* 0x040fe40000410000 */
[----:B------:R-:W-:Y:S02]  /*81d0*/  IMAD.MOV.U32 R150, RZ, RZ, R33 ;  /* 0x000000ffff967224 */ /* 0x000fe400078e0021 */
[----:B------:R-:W-:Y:S01]  /*81e0*/  FMUL.FTZ R34, R0, R166 ;  /* 0x000000a600227220 */ /* 0x000fe20000410000 */
[----:B------:R-:W-:Y:S01]  /*81f0*/  F2FP.BF16.PACK_AB R168, R134, R183 ;  /* 0x000000b786a8723e */ /* 0x000fe200000010ff */
[C---:B------:R-:W-:Y:S01]  /*8200*/  FMUL.FTZ R38, R0.reuse, R38 ;  /* 0x0000002600267220 */ /* 0x040fe20000410000 */
[----:B------:R-:W-:Y:S01]  /*8210*/  F2FP.BF16.PACK_AB R169, R33, R182 ;  /* 0x000000b621a9723e */ /* 0x000fe200000010ff */
[C---:B------:R-:W-:Y:S02]  /*8220*/  FMUL.FTZ R33, R3.reuse, R165 ;  /* 0x000000a503217220 */ /* 0x040fe40000410000 */
[C---:B------:R-:W-:Y:S02]  /*8230*/  FMUL.FTZ R39, R0.reuse, R39 ;  /* 0x0000002700277220 */ /* 0x040fe40000410000 */
[C---:B------:R-:W-:Y:S02]  /*8240*/  FMUL.FTZ R42, R0.reuse, R42 ;  /* 0x0000002a002a7220 */ /* 0x040fe40000410000 */
[C---:B------:R-:W-:Y:S05]  /*8250*/  HMMA.16816.F32.BF16 R4, R168.reuse, R12, R4 ;  /* 0x0000000ca804723c */ /* 0x040fea0000041804 */
[C---:B------:R-:W-:Y:S02]  /*8260*/  FMUL.FTZ R43, R0.reuse, R43 ;  /* 0x0000002b002b7220 */ /* 0x040fe40000410000 */
[C---:B------:R-:W-:Y:S01]  /*8270*/  FMUL.FTZ R12, R3.reuse, R144 ;  /* 0x00000090030c7220 */ /* 0x040fe20000410000 */
[C---:B------:R-:W-:Y:S04]  /*8280*/  HMMA.16816.F32.BF16 R8, R168.reuse, R14, R8 ;  /* 0x0000000ea808723c */ /* 0x040fe80000041808 */
[C---:B------:R-:W-:Y:S02]  /*8290*/  FMUL.FTZ R13, R3.reuse, R145 ;  /* 0x00000091030d7220 */ /* 0x040fe40000410000 */
[C---:B------:R-:W-:Y:S02]  /*82a0*/  FMUL.FTZ R46, R0.reuse, R46 ;  /* 0x0000002e002e7220 */ /* 0x040fe40000410000 */
[C---:B------:R-:W-:Y:S04]  /*82b0*/  FMUL.FTZ R14, R0.reuse, R146 ;  /* 0x00000092000e7220 */ /* 0x040fe80000410000 */
[C---:B------:R-:W-:Y:S02]  /*82c0*/  FMUL.FTZ R15, R0.reuse, R147 ;  /* 0x00000093000f7220 */ /* 0x040fe40000410000 */
[----:B------:R-:W-:Y:S01]  /*82d0*/  LDSM.16.MT88.4 R144, [R252+0x800] ;  /* 0x00080000fc90783b */ /* 0x000fe20000004200 */
[C---:B------:R-:W-:Y:S02]  /*82e0*/  FMUL.FTZ R47, R0.reuse, R47 ;  /* 0x0000002f002f7220 */ /* 0x040fe40000410000 */
[C---:B------:R-:W-:Y:S02]  /*82f0*/  FMUL.FTZ R49, R3.reuse, R49 ;  /* 0x0000003103317220 */ /* 0x040fe40000410000 */
[C---:B------:R-:W-:Y:S03]  /*8300*/  HMMA.16816.F32.BF16 R12, R168.reuse, R20, R12 ;  /* 0x00000014a80c723c */ /* 0x040fe6000004180c */
[C---:B------:R-:W-:Y:S02]  /*8310*/  FMUL.FTZ R50, R0.reuse, R50 ;  /* 0x0000003200327220 */ /* 0x040fe40000410000 */
[C---:B------:R-:W-:Y:S02]  /*8320*/  FMUL.FTZ R51, R0.reuse, R51 ;  /* 0x0000003300337220 */ /* 0x040fe40000410000 */
[C---:B------:R-:W-:Y:S01]  /*8330*/  FMUL.FTZ R20, R3.reuse, R152 ;  /* 0x0000009803147220 */ /* 0x040fe20000410000 */
[C---:B------:R-:W-:Y:S04]  /*8340*/  HMMA.16816.F32.BF16 R16, R168.reuse, R22, R16 ;  /* 0x00000016a810723c */ /* 0x040fe80000041810 */
[C---:B------:R-:W-:Y:S01]  /*8350*/  FMUL.FTZ R21, R3.reuse, R153 ;  /* 0x0000009903157220 */ /* 0x040fe20000410000 */
[----:B------:R-:W-:Y:S01]  /*8360*/  MOV R153, R141 ;  /* 0x0000008d00997202 */ /* 0x000fe20000000f00 */
[C---:B------:R-:W-:Y:S02]  /*8370*/  FMUL.FTZ R52, R3.reuse, R52 ;  /* 0x0000003403347220 */ /* 0x040fe40000410000 */
[C---:B------:R-:W-:Y:S01]  /*8380*/  FMUL.FTZ R22, R0.reuse, R154 ;  /* 0x0000009a00167220 */ /* 0x040fe20000410000 */
[----:B------:R-:W-:Y:S03]  /*8390*/  MOV R154, R35 ;  /* 0x00000023009a7202 */ /* 0x000fe60000000f00 */
[C---:B------:R-:W-:Y:S01]  /*83a0*/  FMUL.FTZ R23, R0.reuse, R155 ;  /* 0x0000009b00177220 */ /* 0x040fe20000410000 */
[----:B------:R-:W-:Y:S01]  /*83b0*/  MOV R155, R2 ;  /* 0x00000002009b7202 */ /* 0x000fe20000000f00 */
[----:B------:R-:W-:Y:S02]  /*83c0*/  IMAD.MOV.U32 R152, RZ, RZ, R140 ;  /* 0x000000ffff987224 */ /* 0x000fe400078e008c */
[----:B------:R-:W-:Y:S01]  /*83d0*/  LDSM.16.MT88.4 R140, [R248+0x800] ;  /* 0x00080000f88c783b */ /* 0x000fe20000004200 */
[C---:B------:R-:W-:Y:S02]  /*83e0*/  FMUL.FTZ R35, R0.reuse, R167 ;  /* 0x000000a700237220 */ /* 0x040fe40000410000 */
[C---:B------:R-:W-:Y:S03]  /*83f0*/  HMMA.16816.F32.BF16 R20, R168.reuse, R28, R20 ;  /* 0x0000001ca814723c */ /* 0x040fe60000041814 */
[C---:B------:R-:W-:Y:S02]  /*8400*/  FMUL.FTZ R53, R3.reuse, R53 ;  /* 0x0000003503357220 */ /* 0x040fe40000410000 */
[C---:B------:R-:W-:Y:S02]  /*8410*/  FMUL.FTZ R54, R0.reuse, R54 ;  /* 0x0000003600367220 */ /* 0x040fe40000410000 */
[C---:B------:R-:W-:Y:S01]  /*8420*/  FMUL.FTZ R28, R3.reuse, R160 ;  /* 0x000000a0031c7220 */ /* 0x040fe20000410000 */
[C---:B------:R-:W-:Y:S04]  /*8430*/  HMMA.16816.F32.BF16 R24, R168.reuse, R30, R24 ;  /* 0x0000001ea818723c */ /* 0x040fe80000041818 */
[C---:B------:R-:W-:Y:S02]  /*8440*/  FMUL.FTZ R29, R3.reuse, R161 ;  /* 0x000000a1031d7220 */ /* 0x040fe40000410000 */
[C---:B------:R-:W-:Y:S02]  /*8450*/  FMUL.FTZ R55, R0.reuse, R55 ;  /* 0x0000003700377220 */ /* 0x040fe40000410000 */
[C---:B------:R-:W-:Y:S04]  /*8460*/  FMUL.FTZ R30, R0.reuse, R162 ;  /* 0x000000a2001e7220 */ /* 0x040fe80000410000 */
        /* <DEDUP_REMOVED lines=43> */
[C---:B------:R-:W-:Y:S02]  /*8720*/  FMUL.FTZ R98, R0.reuse, R98 ;  /* 0x0000006200627220 */ /* 0x040fe40000410000 */
[C---:B------:R-:W-:Y:S02]  /*8730*/  FMUL.FTZ R99, R0.reuse, R99 ;  /* 0x0000006300637220 */ /* 0x040fe40000410000 */
[--C-:B------:R-:W-:Y:S02]  /*8740*/  FFMA.FTZ R2, R185, c[0x0][0x2d0], -R180.reuse ;  /* 0x0000b400b9027a23 */ /* 0x100fe400000108b4 */
[C---:B------:R-:W-:Y:S02]  /*8750*/  FMUL.FTZ R100, R3.reuse, R100 ;  /* 0x0000006403647220 */ /* 0x040fe40000410000 */
        /* <DEDUP_REMOVED lines=13> */
[----:B-1----:R-:W-:Y:S02]  /*8830*/  FFMA.FTZ R2, R184, c[0x0][0x2d0], -R180 ;  /* 0x0000b400b8027a23 */ /* 0x002fe400000108b4 */
[C---:B------:R-:W-:Y:S02]  /*8840*/  FMUL.FTZ R113, R3.reuse, R113 ;  /* 0x0000007103717220 */ /* 0x040fe40000410000 */
[----:B------:R1:W1:Y:S01]  /*8850*/  MUFU.EX2 R161, R2 ;  /* 0x0000000200a17308 */ /* 0x0002620000000800 */
        /* <DEDUP_REMOVED lines=10> */
[C---:B------:R-:W-:Y:S02]  /*8900*/  FMUL.FTZ R126, R0.reuse, R126 ;  /* 0x0000007e007e7220 */ /* 0x040fe40000410000 */
[C---:B------:R-:W-:Y:S02]  /*8910*/  FMUL.FTZ R127, R0.reuse, R127 ;  /* 0x0000007f007f7220 */ /* 0x040fe40000410000 */
[----:B-1----:R-:W-:Y:S02]  /*8920*/  FFMA.FTZ R2, R187, c[0x0][0x2d0], -R181 ;  /* 0x0000b400bb027a23 */ /* 0x002fe400000108b5 */
[C---:B------:R-:W-:Y:S02]  /*8930*/  FMUL.FTZ R124, R3.reuse, R124 ;  /* 0x0000007c037c7220 */ /* 0x040fe40000410000 */
[----:B------:R1:W-:Y:S01]  /*8940*/  MUFU.EX2 R160, R2 ;  /* 0x0000000200a07308 */ /* 0x0003e20000000800 */
[C---:B------:R-:W-:Y:S02]  /*8950*/  FMUL.FTZ R125, R3.reuse, R125 ;  /* 0x0000007d037d7220 */ /* 0x040fe40000410000 */
[C---:B---3--:R-:W-:Y:S01]  /*8960*/  FMUL.FTZ R130, R0.reuse, R130 ;  /* 0x0000008200827220 */ /* 0x048fe20000410000 */
[----:B--2---:R-:W2:Y:S01]  /*8970*/  LDSM.16.MT88.4 R136, [R136] ;  /* 0x000000008888783b */ /* 0x004ea20000004200 */
[C---:B----4-:R-:W-:Y:S02]  /*8980*/  FMUL.FTZ R131, R0.reuse, R131 ;  /* 0x0000008300837220 */ /* 0x050fe40000410000 */
[C---:B------:R-:W-:Y:S02]  /*8990*/  FMUL.FTZ R128, R3.reuse, R128 ;  /* 0x0000008003807220 */ /* 0x040fe40000410000 */
[C---:B------:R-:W-:Y:S01]  /*89a0*/  FFMA.FTZ R183, R3.reuse, R157, R183 ;  /* 0x0000009d03b77223 */ /* 0x040fe200000100b7 */
[----:B------:R-:W-:Y:S01]  /*89b0*/  MOV R157, R154 ;  /* 0x0000009a009d7202 */ /* 0x000fe20000000f00 */
[----:B------:R-:W-:Y:S02]  /*89c0*/  FMUL.FTZ R129, R3, R129 ;  /* 0x0000008103817220 */ /* 0x000fe40000410000 */
[----:B------:R-:W-:Y:S02]  /*89d0*/  FFMA.FTZ R182, R0, R156, R182 ;  /* 0x0000009c00b67223 */ /* 0x000fe400000100b6 */
[--C-:B------:R-:W-:Y:S02]  /*89e0*/  FFMA.FTZ R0, R197, c[0x0][0x2d0], -R180.reuse ;  /* 0x0000b400c5007a23 */ /* 0x100fe400000108b4 */
[----:B------:R3:W5:Y:S01]  /*89f0*/  LDL.LU R197, [R1+0x12c] ;  /* 0x00012c0001c57983 */ /* 0x0007620000300800 */
[--C-:B------:R-:W-:Y:S04]  /*8a00*/  FFMA.FTZ R156, R195, c[0x0][0x2d0], -R180.reuse ;  /* 0x0000b400c39c7a23 */ /* 0x100fe800000108b4 */
[----:B------:R-:W-:Y:S01]  /*8a10*/  MUFU.EX2 R165, R156 ;  /* 0x0000009c00a57308 */ /* 0x000fe20000000800 */
[--C-:B-1----:R-:W-:Y:S09]  /*8a20*/  FFMA.FTZ R2, R186, c[0x0][0x2d0], -R181.reuse ;  /* 0x0000b400ba027a23 */ /* 0x102ff200000108b5 */
[----:B------:R1:W4:Y:S01]  /*8a30*/  MUFU.EX2 R162, R2 ;  /* 0x0000000200a27308 */ /* 0x0003220000000800 */
[C---:B--2---:R-:W-:Y:S08]  /*8a40*/  HMMA.16816.F32.BF16 R28, R168.reuse, R136, R28 ;  /* 0x00000088a81c723c */ /* 0x044ff0000004181c */
[C---:B------:R-:W-:Y:S01]  /*8a50*/  HMMA.16816.F32.BF16 R32, R168.reuse, R138, R32 ;  /* 0x0000008aa820723c */ /* 0x040fe20000041820 */
[----:B------:R-:W2:Y:S03]  /*8a60*/  LDSM.16.MT88.4 R136, [R248+0x2000] ;  /* 0x00200000f888783b */ /* 0x000ea60000004200 */
[--C-:B-1----:R-:W-:Y:S04]  /*8a70*/  FFMA.FTZ R2, R188, c[0x0][0x2d0], -R180.reuse ;  /* 0x0000b400bc027a23 */ /* 0x102fe800000108b4 */
[----:B------:R1:W-:Y:S04]  /*8a80*/  MUFU.EX2 R185, R2 ;  /* 0x0000000200b97308 */ /* 0x0003e80000000800 */
[--C-:B-1----:R-:W-:Y:S06]  /*8a90*/  FFMA.FTZ R2, R189, c[0x0][0x2d0], -R180.reuse ;  /* 0x0000b400bd027a23 */ /* 0x102fec00000108b4 */
[----:B------:R1:W1:Y:S01]  /*8aa0*/  MUFU.EX2 R184, R2 ;  /* 0x0000000200b87308 */ /* 0x0002620000000800 */
[C---:B--2---:R-:W-:Y:S08]  /*8ab0*/  HMMA.16816.F32.BF16 R36, R168.reuse, R136, R36 ;  /* 0x00000088a824723c */ /* 0x044ff00000041824 */
[C---:B------:R-:W-:Y:S01]  /*8ac0*/  HMMA.16816.F32.BF16 R40, R168.reuse, R138, R40 ;  /* 0x0000008aa828723c */ /* 0x040fe20000041828 */
[----:B------:R-:W2:Y:S03]  /*8ad0*/  LDSM.16.MT88.4 R136, [R252+0x2000] ;  /* 0x00200000fc88783b */ /* 0x000ea60000004200 */
[--C-:B-1----:R-:W-:Y:S02]  /*8ae0*/  FFMA.FTZ R2, R190, c[0x0][0x2d0], -R181.reuse ;  /* 0x0000b400be027a23 */ /* 0x102fe400000108b5 */
[--C-:B------:R-:W-:Y:S06]  /*8af0*/  FFMA.FTZ R190, R176, c[0x0][0x2d0], -R180.reuse ;  /* 0x0000b400b0be7a23 */ /* 0x100fec00000108b4 */
[----:B------:R-:W-:Y:S01]  /*8b00*/  MUFU.EX2 R190, R190 ;  /* 0x000000be00be7308 */ /* 0x000fe20000000800 */
[C---:B--2---:R-:W-:Y:S08]  /*8b10*/  HMMA.16816.F32.BF16 R44, R168.reuse, R136, R44 ;  /* 0x00000088a82c723c */ /* 0x044ff0000004182c */
        /* <DEDUP_REMOVED lines=30> */
[----:B------:R-:W-:Y:S01]  /*8d00*/  F2FP.BF16.PACK_AB R136, R161, R159 ;  /* 0x0000009fa188723e */ /* 0x000fe200000010ff */
[----:B------:R-:W-:Y:S01]  /*8d10*/  HMMA.16816.F32.BF16 R128, R168, R138, R128 ;  /* 0x0000008aa880723c */ /* 0x000fe20000041880 */
[----:B------:R1:W-:Y:S03]  /*8d20*/  MUFU.EX2 R168, R2 ;  /* 0x0000000200a87308 */ /* 0x0003e60000000800 */
[----:B----4-:R-:W-:Y:S03]  /*8d30*/  F2FP.BF16.PACK_AB R137, R162, R160 ;  /* 0x000000a0a289723e */ /* 0x010fe600000010ff */
[----:B------:R-:W-:Y:S04]  /*8d40*/  F2FP.BF16.PACK_AB R138, R184, R185 ;  /* 0x000000b9b88a723e */ /* 0x000fe800000010ff */
[----:B------:R2:W-:Y:S01]  /*8d50*/  MUFU.EX2 R171, R0 ;  /* 0x0000000000ab7308 */ /* 0x0005e20000000800 */
[----:B-1----:R-:W-:Y:S09]  /*8d60*/  FFMA.FTZ R2, R191, c[0x0][0x2d0], -R181 ;  /* 0x0000b400bf027a23 */ /* 0x002ff200000108b5 */
[----:B------:R-:W1:Y:S01]  /*8d70*/  MUFU.EX2 R187, R2 ;  /* 0x0000000200bb7308 */ /* 0x000e620000000800 */
[--C-:B--2---:R-:W-:Y:S02]  /*8d80*/  FFMA.FTZ R0, R198, c[0x0][0x2d0], -R180.reuse ;  /* 0x0000b400c6007a23 */ /* 0x104fe400000108b4 */
[----:B------:R3:W5:Y:S07]  /*8d90*/  LDL.LU R198, [R1+0x128] ;  /* 0x0001280001c67983 */ /* 0x00076e0000300800 */
[----:B------:R2:W4:Y:S01]  /*8da0*/  MUFU.EX2 R3, R0 ;  /* 0x0000000000037308 */ /* 0x0005220000000800 */
[----:B-1----:R-:W-:Y:S01]  /*8db0*/  F2FP.BF16.PACK_AB R139, R187, R168 ;  /* 0x000000a8bb8b723e */ /* 0x002fe200000010ff */
[----:B------:R-:W-:Y:S02]  /*8dc0*/  FADD.FTZ R2, R134, R183 ;  /* 0x000000b786027221 */ /* 0x000fe40000010000 */
[----:B------:R-:W-:Y:S02]  /*8dd0*/  FFMA.FTZ R134, R194, c[0x0][0x2d0], -R180 ;  /* 0x0000b400c2867a23 */ /* 0x000fe400000108b4 */
[----:B------:R-:W-:Y:S02]  /*8de0*/  FADD.FTZ R2, R148, R2 ;  /* 0x0000000294027221 */ /* 0x000fe40000010000 */
[C---:B------:R-:W-:Y:S02]  /*8df0*/  HMMA.16816.F32.BF16 R4, R136.reuse, R140, R4 ;  /* 0x0000008c8804723c */ /* 0x040fe40000041804 */
[----:B------:R-:W1:Y:S03]  /*8e00*/  MUFU.EX2 R169, R134 ;  /* 0x0000008600a97308 */ /* 0x000e660000000800 */
[----:B--2---:R-:W-:Y:S01]  /*8e10*/  FFMA.FTZ R0, R155, c[0x0][0x2d0], -R181 ;  /* 0x0000b4009b007a23 */ /* 0x004fe200000108b5 */
[----:B----4-:R-:W-:Y:S01]  /*8e20*/  MOV R183, R3 ;  /* 0x0000000300b77202 */ /* 0x010fe20000000f00 */
[----:B------:R-:W-:Y:S01]  /*8e30*/  FADD.FTZ R3, R150, R182 ;  /* 0x000000b696037221 */ /* 0x000fe20000010000 */
[C---:B------:R-:W-:Y:S01]  /*8e40*/  HMMA.16816.F32.BF16 R8, R136.reuse, R142, R8 ;  /* 0x0000008e8808723c */ /* 0x040fe20000041808 */
[----:B------:R-:W2:Y:S03]  /*8e50*/  LDSM.16.MT88.4 R140, [R251+0x800] ;  /* 0x00080000fb8c783b */ /* 0x000ea60000004200 */
[----:B------:R4:W-:Y:S01]  /*8e60*/  MUFU.EX2 R170, R0 ;  /* 0x0000000000aa7308 */ /* 0x0009e20000000800 */
[----:B------:R-:W-:Y:S02]  /*8e70*/  IMAD.MOV.U32 R182, RZ, RZ, R149 ;  /* 0x000000ffffb67224 */ /* 0x000fe400078e0095 */
[----:B------:R-:W-:Y:S01]  /*8e80*/  FADD.FTZ R3, R153, R3 ;  /* 0x0000000399037221 */ /* 0x000fe20000010000 */
[C---:B------:R-:W-:Y:S04]  /*8e90*/  HMMA.16816.F32.BF16 R12, R136.reuse, R144, R12 ;  /* 0x00000090880c723c */ /* 0x040fe8000004180c */
[----:B------:R-:W-:Y:S02]  /*8ea0*/  FADD.FTZ R158, R152, R2 ;  /* 0x00000002989e7221 */ /* 0x000fe40000010000 */
[----:B------:R-:W-:Y:S01]  /*8eb0*/  LDSM.16.MT88.4 R152, [R251+0x1000] ;  /* 0x00100000fb98783b */ /* 0x000fe20000004200 */
[----:B------:R-:W-:Y:S01]  /*8ec0*/  FFMA.FTZ R2, R173, c[0x0][0x2d0], -R181 ;  /* 0x0000b400ad027a23 */ /* 0x000fe200000108b5 */
[C---:B------:R-:W-:Y:S04]  /*8ed0*/  HMMA.16816.F32.BF16 R16, R136.reuse, R146, R16 ;  /* 0x000000928810723c */ /* 0x040fe80000041810 */
[----:B------:R-:W-:Y:S02]  /*8ee0*/  FADD.FTZ R157, R157, R3 ;  /* 0x000000039d9d7221 */ /* 0x000fe40000010000 */
[----:B------:R-:W1:Y:S01]  /*8ef0*/  LDSM.16.MT88.4 R144, [R149+0x800] ;  /* 0x000800009590783b */ /* 0x000e620000004200 */
[----:B------:R-:W-:Y:S02]  /*8f00*/  FADD.FTZ R3, R159, R158 ;  /* 0x0000009e9f037221 */ /* 0x000fe40000010000 */
[----:B----4-:R-:W-:Y:S03]  /*8f10*/  FFMA.FTZ R0, R151, c[0x0][0x2d0], -R181 ;  /* 0x0000b40097007a23 */ /* 0x010fe600000108b5 */
[----:B------:R-:W-:Y:S01]  /*8f20*/  FADD.FTZ R3, R161, R3 ;  /* 0x00000003a1037221 */ /* 0x000fe20000010000 */
[----:B------:R4:W-:Y:S03]  /*8f30*/  MUFU.EX2 R186, R0 ;  /* 0x0000000000ba7308 */ /* 0x0009e60000000800 */
[----:B------:R-:W-:Y:S01]  /*8f40*/  FADD.FTZ R3, R185, R3 ;  /* 0x00000003b9037221 */ /* 0x000fe20000010000 */
[C---:B--2---:R-:W-:Y:S08]  /*8f50*/  HMMA.16816.F32.BF16 R20, R136.reuse, R140, R20 ;  /* 0x0000008c8814723c */ /* 0x044ff00000041814 */
[C---:B------:R-:W-:Y:S01]  /*8f60*/  HMMA.16816.F32.BF16 R24, R136.reuse, R142, R24 ;  /* 0x0000008e8818723c */ /* 0x040fe20000041818 */
[----:B------:R-:W2:Y:S03]  /*8f70*/  LDSM.16.MT88.4 R140, [R248+0x2800] ;  /* 0x00280000f88c783b */ /* 0x000ea60000004200 */
[--C-:B----4-:R-:W-:Y:S05]  /*8f80*/  FFMA.FTZ R0, R199, c[0x0][0x2d0], -R180.reuse ;  /* 0x0000b400c7007a23 */ /* 0x110fea00000108b4 */
[----:B------:R3:W5:Y:S01]  /*8f90*/  LDL.LU R199, [R1+0x124] ;  /* 0x0001240001c77983 */ /* 0x0007620000300800 */
[----:B------:R4:W-:Y:S01]  /*8fa0*/  MUFU.EX2 R166, R0 ;  /* 0x0000000000a67308 */ /* 0x0009e20000000800 */
[C---:B-1----:R-:W-:Y:S08]  /*8fb0*/  HMMA.16816.F32.BF16 R28, R136.reuse, R144, R28 ;  /* 0x00000090881c723c */ /* 0x042ff0000004181c */
[C---:B------:R-:W-:Y:S01]  /*8fc0*/  HMMA.16816.F32.BF16 R32, R136.reuse, R146, R32 ;  /* 0x000000928820723c */ /* 0x040fe20000041820 */
[----:B------:R-:W1:Y:S03]  /*8fd0*/  LDSM.16.MT88.4 R144, [R252+0x2800] ;  /* 0x00280000fc90783b */ /* 0x000e660000004200 */
[--C-:B----4-:R-:W-:Y:S05]  /*8fe0*/  FFMA.FTZ R0, R192, c[0x0][0x2d0], -R180.reuse ;  /* 0x0000b400c0007a23 */ /* 0x110fea00000108b4 */
[----:B------:R3:W5:Y:S03]  /*8ff0*/  LDL.LU R192, [R1+0x120] ;  /* 0x0001200001c07983 */ /* 0x0007660000300800 */
[----:B------:R-:W-:Y:S01]  /*9000*/  FFMA.FTZ R180, R177, c[0x0][0x2d0], -R180 ;  /* 0x0000b400b1b47a23 */ /* 0x000fe200000108b4 */
[----:B------:R4:W-:Y:S01]  /*9010*/  MUFU.EX2 R167, R0 ;  /* 0x0000000000a77308 */ /* 0x0009e20000000800 */
[C---:B--2---:R-:W-:Y:S08]  /*9020*/  HMMA.16816.F32.BF16 R36, R136.reuse, R140, R36 ;  /* 0x0000008c8824723c */ /* 0x044ff00000041824 */
[C---:B------:R-:W-:Y:S01]  /*9030*/  HMMA.16816.F32.BF16 R40, R136.reuse, R142, R40 ;  /* 0x0000008e8828723c */ /* 0x040fe20000041828 */
[----:B------:R-:W2:Y:S01]  /*9040*/  LDSM.16.MT88.4 R140, [R251+0x2800] ;  /* 0x00280000fb8c783b */ /* 0x000ea20000004200 */
[----:B------:R-:W-:Y:S06]  /*9050*/  MUFU.EX2 R188, R180 ;  /* 0x000000b400bc7308 */ /* 0x000fec0000000800 */
[C---:B-1----:R-:W-:Y:S04]  /*9060*/  HMMA.16816.F32.BF16 R44, R136.reuse, R144, R44 ;  /* 0x00000090882c723c */ /* 0x042fe8000004182c */
[--C-:B----4-:R-:W-:Y:S02]  /*9070*/  FFMA.FTZ R0, R193, c[0x0][0x2d0], -R181.reuse ;  /* 0x0000b400c1007a23 */ /* 0x110fe400000108b5 */
[----:B------:R3:W5:Y:S02]  /*9080*/  LDL.LU R193, [R1+0x11c] ;  /* 0x00011c0001c17983 */ /* 0x0007640000300800 */
[----:B------:R1:W-:Y:S01]  /*9090*/  MUFU.EX2 R163, R0 ;  /* 0x0000000000a37308 */ /* 0x0003e20000000800 */
[C---:B------:R-:W-:Y:S01]  /*90a0*/  HMMA.16816.F32.BF16 R48, R136.reuse, R146, R48 ;  /* 0x000000928830723c */ /* 0x040fe20000041830 */
[----:B------:R-:W4:Y:S08]  /*90b0*/  LDSM.16.MT88.4 R144, [R149+0x2800] ;  /* 0x002800009590783b */ /* 0x000f300000004200 */
[----:B------:R3:W5:Y:S04]  /*90c0*/  LDL.LU R194, [R1+0x118] ;  /* 0x0001180001c27983 */ /* 0x0007680000300800 */
[----:B------:R3:W5:Y:S04]  /*90d0*/  LDL.LU R195, [R1+0x114] ;  /* 0x0001140001c37983 */ /* 0x0007680000300800 */
[----:B------:R3:W5:Y:S01]  /*90e0*/  LDL.LU R176, [R1+0x110] ;  /* 0x0001100001b07983 */ /* 0x0007620000300800 */
[C---:B--2---:R-:W-:Y:S03]  /*90f0*/  HMMA.16816.F32.BF16 R52, R136.reuse, R140, R52 ;  /* 0x0000008c8834723c */ /* 0x044fe60000041834 */
[----:B------:R3:W5:Y:S01]  /*9100*/  LDL.LU R177, [R1+0x10c] ;  /* 0x00010c0001b17983 */ /* 0x0007620000300800 */
[--C-:B-1----:R-:W-:Y:S03]  /*9110*/  FFMA.FTZ R0, R178, c[0x0][0x2d0], -R181.reuse ;  /* 0x0000b400b2007a23 */ /* 0x102fe600000108b5 */
[----:B------:R3:W5:Y:S01]  /*9120*/  LDL.LU R178, [R1+0x108] ;  /* 0x0001080001b27983 */ /* 0x0007620000300800 */
[----:B------:R1:W-:Y:S01]  /*9130*/  MUFU.EX2 R164, R0 ;  /* 0x0000000000a47308 */ /* 0x0003e20000000800 */
[C---:B------:R-:W-:Y:S02]  /*9140*/  HMMA.16816.F32.BF16 R56, R136.reuse, R142, R56 ;  /* 0x0000008e8838723c */ /* 0x040fe40000041838 */
[----:B------:R-:W2:Y:S06]  /*9150*/  LDSM.16.MT88.4 R140, [R248+0x4800] ;  /* 0x00480000f88c783b */ /* 0x000eac0000004200 */
[C---:B----4-:R-:W-:Y:S08]  /*9160*/  HMMA.16816.F32.BF16 R60, R136.reuse, R144, R60 ;  /* 0x00000090883c723c */ /* 0x050ff0000004183c */
[C---:B------:R-:W-:Y:S01]  /*9170*/  HMMA.16816.F32.BF16 R64, R136.reuse, R146, R64 ;  /* 0x000000928840723c */ /* 0x040fe20000041840 */
[----:B------:R-:W4:Y:S03]  /*9180*/  LDSM.16.MT88.4 R144, [R252+0x4800] ;  /* 0x00480000fc90783b */ /* 0x000f260000004200 */
[--C-:B-1----:R-:W-:Y:S04]  /*9190*/  FFMA.FTZ R0, R179, c[0x0][0x2d0], -R181.reuse ;  /* 0x0000b400b3007a23 */ /* 0x102fe800000108b5 */
[----:B------:R1:W-:Y:S01]  /*91a0*/  MUFU.EX2 R189, R0 ;  /* 0x0000000000bd7308 */ /* 0x0003e20000000800 */
[----:B------:R3:W5:Y:S01]  /*91b0*/  LDL.LU R179, [R1+0x104] ;  /* 0x0001040001b37983 */ /* 0x0007620000300800 */
[C---:B--2---:R-:W-:Y:S08]  /*91c0*/  HMMA.16816.F32.BF16 R68, R136.reuse, R140, R68 ;  /* 0x0000008c8844723c */ /* 0x044ff00000041844 */
[C---:B------:R-:W-:Y:S01]  /*91d0*/  HMMA.16816.F32.BF16 R72, R136.reuse, R142, R72 ;  /* 0x0000008e8848723c */ /* 0x040fe20000041848 */
[----:B------:R-:W2:Y:S03]  /*91e0*/  LDSM.16.MT88.4 R140, [R251+0x4800] ;  /* 0x00480000fb8c783b */ /* 0x000ea60000004200 */
[--C-:B-1----:R-:W-:Y:S02]  /*91f0*/  FFMA.FTZ R0, R172, c[0x0][0x2d0], -R181.reuse ;  /* 0x0000b400ac007a23 */ /* 0x102fe400000108b5 */
[----:B------:R-:W-:Y:S02]  /*9200*/  FFMA.FTZ R181, R135, c[0x0][0x2d0], -R181 ;  /* 0x0000b40087b57a23 */ /* 0x000fe400000108b5 */
[----:B------:R1:W1:Y:S01]  /*9210*/  MUFU.EX2 R191, R0 ;  /* 0x0000000000bf7308 */ /* 0x0002620000000800 */
[----:B------:R3:W5:Y:S01]  /*9220*/  LDL.LU R172, [R1+0x100] ;  /* 0x0001000001ac7983 */ /* 0x0007620000300800 */
[C---:B----4-:R-:W-:Y:S03]  /*9230*/  HMMA.16816.F32.BF16 R76, R136.reuse, R144, R76 ;  /* 0x00000090884c723c */ /* 0x050fe6000004184c */
[----:B------:R3:W5:Y:S05]  /*9240*/  LDL.LU R173, [R1+0xfc] ;  /* 0x0000fc0001ad7983 */ /* 0x00076a0000300800 */
[----:B------:R-:W-:Y:S01]  /*9250*/  MUFU.EX2 R134, R181 ;  /* 0x000000b500867308 */ /* 0x000fe20000000800 */
[C---:B------:R-:W-:Y:S01]  /*9260*/  HMMA.16816.F32.BF16 R80, R136.reuse, R146, R80 ;  /* 0x000000928850723c */ /* 0x040fe20000041850 */
[----:B------:R-:W4:Y:S08]  /*9270*/  LDSM.16.MT88.4 R144, [R149+0x4800] ;  /* 0x004800009590783b */ /* 0x000f300000004200 */
[----:B------:R3:W3:Y:S03]  /*9280*/  MUFU.EX2 R135, R2 ;  /* 0x0000000200877308 */ /* 0x0006e60000000800 */
[----:B-1----:R-:W-:Y:S02]  /*9290*/  FADD.FTZ R0, R160, R157 ;  /* 0x0000009da0007221 */ /* 0x002fe40000010000 */
[----:B------:R-:W-:Y:S02]  /*92a0*/  LDSM.16.MT88.4 R156, [R252+0x1800] ;  /* 0x00180000fc9c783b */ /* 0x000fe40000004200 */
[----:B------:R-:W-:Y:S01]  /*92b0*/  FADD.FTZ R0, R162, R0 ;  /* 0x00000000a2007221 */ /* 0x000fe20000010000 */
[C---:B--2---:R-:W-:Y:S03]  /*92c0*/  HMMA.16816.F32.BF16 R84, R136.reuse, R140, R84 ;  /* 0x0000008c8854723c */ /* 0x044fe60000041854 */
[----:B------:R-:W-:Y:S05]  /*92d0*/  FADD.FTZ R0, R168, R0 ;  /* 0x00000000a8007221 */ /* 0x000fea0000010000 */
[C---:B------:R-:W-:Y:S01]  /*92e0*/  HMMA.16816.F32.BF16 R88, R136.reuse, R142, R88 ;  /* 0x0000008e8858723c */ /* 0x040fe20000041858 */
[----:B------:R-:W1:Y:S03]  /*92f0*/  LDSM.16.MT88.4 R140, [R248+0x6800] ;  /* 0x00680000f88c783b */ /* 0x000e660000004200 */
[----:B---3--:R-:W-:Y:S01]  /*9300*/  FADD.FTZ R2, R184, R3 ;  /* 0x00000003b8027221 */ /* 0x008fe20000010000 */
[----:B------:R-:W-:Y:S02]  /*9310*/  MOV R3, R169 ;  /* 0x000000a900037202 */ /* 0x000fe40000000f00 */
[----:B------:R-:W-:Y:S01]  /*9320*/  F2FP.BF16.PACK_AB R169, R191, R189 ;  /* 0x000000bdbfa9723e */ /* 0x000fe200000010ff */
[C---:B----4-:R-:W-:Y:S08]  /*9330*/  HMMA.16816.F32.BF16 R92, R136.reuse, R144, R92 ;  /* 0x00000090885c723c */ /* 0x050ff0000004185c */
[C---:B------:R-:W-:Y:S01]  /*9340*/  HMMA.16816.F32.BF16 R96, R136.reuse, R146, R96 ;  /* 0x000000928860723c */ /* 0x040fe20000041860 */
[----:B------:R-:W2:Y:S07]  /*9350*/  LDSM.16.MT88.4 R144, [R252+0x6800] ;  /* 0x00680000fc90783b */ /* 0x000eae0000004200 */
[C---:B-1----:R-:W-:Y:S08]  /*9360*/  HMMA.16816.F32.BF16 R100, R136.reuse, R140, R100 ;  /* 0x0000008c8864723c */ /* 0x042ff00000041864 */
[C---:B------:R-:W-:Y:S01]  /*9370*/  HMMA.16816.F32.BF16 R104, R136.reuse, R142, R104 ;  /* 0x0000008e8868723c */ /* 0x040fe20000041868 */
[----:B------:R-:W1:Y:S07]  /*9380*/  LDSM.16.MT88.4 R140, [R251+0x6800] ;  /* 0x00680000fb8c783b */ /* 0x000e6e0000004200 */
[C---:B--2---:R-:W-:Y:S08]  /*9390*/  HMMA.16816.F32.BF16 R108, R136.reuse, R144, R108 ;  /* 0x00000090886c723c */ /* 0x044ff0000004186c */
[C---:B------:R-:W-:Y:S01]  /*93a0*/  HMMA.16816.F32.BF16 R112, R136.reuse, R146, R112 ;  /* 0x000000928870723c */ /* 0x040fe20000041870 */
[----:B------:R-:W2:Y:S08]  /*93b0*/  LDSM.16.MT88.4 R144, [R149+0x6800] ;  /* 0x006800009590783b */ /* 0x000eb00000004200 */
[----:B------:R-:W3:Y:S01]  /*93c0*/  LDSM.16.MT88.4 R148, [R248+0x1000] ;  /* 0x00100000f894783b */ /* 0x000ee20000004200 */
[C---:B-1----:R-:W-:Y:S08]  /*93d0*/  HMMA.16816.F32.BF16 R116, R136.reuse, R140, R116 ;  /* 0x0000008c8874723c */ /* 0x042ff00000041874 */
[C---:B------:R-:W-:Y:S01]  /*93e0*/  HMMA.16816.F32.BF16 R120, R136.reuse, R142, R120 ;  /* 0x0000008e8878723c */ /* 0x040fe20000041878 */
[----:B------:R-:W1:Y:S07]  /*93f0*/  LDSM.16.MT88.4 R140, [R252+0x1000] ;  /* 0x00100000fc8c783b */ /* 0x000e6e0000004200 */
[C---:B--2---:R-:W-:Y:S08]  /*9400*/  HMMA.16816.F32.BF16 R124, R136.reuse, R144, R124 ;  /* 0x00000090887c723c */ /* 0x044ff0000004187c */
[----:B------:R-:W-:Y:S01]  /*9410*/  HMMA.16816.F32.BF16 R128, R136, R146, R128 ;  /* 0x000000928880723c */ /* 0x000fe20000041880 */
[----:B------:R-:W2:Y:S06]  /*9420*/  LDSM.16.MT88.4 R144, [R182+0x1000] ;  /* 0x00100000b690783b */ /* 0x000eac0000004200 */
[----:B------:R-:W-:Y:S02]  /*9430*/  F2FP.BF16.PACK_AB R136, R183, R171 ;  /* 0x000000abb788723e */ /* 0x000fe400000010ff */
[----:B------:R-:W-:Y:S03]  /*9440*/  F2FP.BF16.PACK_AB R137, R186, R170 ;  /* 0x000000aaba89723e */ /* 0x000fe600000010ff */
[----:B------:R-:W-:Y:S02]  /*9450*/  F2FP.BF16.PACK_AB R138, R167, R166 ;  /* 0x000000a6a78a723e */ /* 0x000fe400000010ff */
[----:B------:R-:W-:Y:S07]  /*9460*/  F2FP.BF16.PACK_AB R139, R164, R163 ;  /* 0x000000a3a48b723e */ /* 0x000fee00000010ff */
[C---:B---3--:R-:W-:Y:S08]  /*9470*/  HMMA.16816.F32.BF16 R4, R136.reuse, R148, R4 ;  /* 0x000000948804723c */ /* 0x048ff00000041804 */
[C---:B------:R-:W-:Y:S01]  /*9480*/  HMMA.16816.F32.BF16 R8, R136.reuse, R150, R8 ;  /* 0x000000968808723c */ /* 0x040fe20000041808 */
[----:B------:R-:W-:Y:S07]  /*9490*/  LDSM.16.MT88.4 R148, [R252+0x3000] ;  /* 0x00300000fc94783b */ /* 0x000fee0000004200 */
[C---:B-1----:R-:W-:Y:S08]  /*94a0*/  HMMA.16816.F32.BF16 R12, R136.reuse, R140, R12 ;  /* 0x0000008c880c723c */ /* 0x042ff0000004180c */
[C---:B------:R-:W-:Y:S01]  /*94b0*/  HMMA.16816.F32.BF16 R16, R136.reuse, R142, R16 ;  /* 0x0000008e8810723c */ /* 0x040fe20000041810 */
[----:B------:R-:W1:Y:S07]  /*94c0*/  LDSM.16.MT88.4 R140, [R248+0x3000] ;  /* 0x00300000f88c783b */ /* 0x000e6e0000004200 */
[C---:B------:R-:W-:Y:S08]  /*94d0*/  HMMA.16816.F32.BF16 R20, R136.reuse, R152, R20 ;  /* 0x000000988814723c */ /* 0x040ff00000041814 */
[C---:B------:R-:W-:Y:S01]  /*94e0*/  HMMA.16816.F32.BF16 R24, R136.reuse, R154, R24 ;  /* 0x0000009a8818723c */ /* 0x040fe20000041818 */
[----:B------:R-:W3:Y:S07]  /*94f0*/  LDSM.16.MT88.4 R152, [R251+0x3000] ;  /* 0x00300000fb98783b */ /* 0x000eee0000004200 */
[C---:B--2---:R-:W-:Y:S08]  /*9500*/  HMMA.16816.F32.BF16 R28, R136.reuse, R144, R28 ;  /* 0x00000090881c723c */ /* 0x044ff0000004181c */
[C---:B------:R-:W-:Y:S01]  /*9510*/  HMMA.16816.F32.BF16 R32, R136.reuse, R146, R32 ;  /* 0x000000928820723c */ /* 0x040fe20000041820 */
[----:B------:R-:W-:Y:S07]  /*9520*/  LDSM.16.MT88.4 R144, [R248+0x5000] ;  /* 0x00500000f890783b */ /* 0x000fee0000004200 */
[C---:B-1----:R-:W-:Y:S08]  /*9530*/  HMMA.16816.F32.BF16 R36, R136.reuse, R140, R36 ;  /* 0x0000008c8824723c */ /* 0x042ff00000041824 */
[C---:B------:R-:W-:Y:S01]  /*9540*/  HMMA.16816.F32.BF16 R40, R136.reuse, R142, R40 ;  /* 0x0000008e8828723c */ /* 0x040fe20000041828 */
[----:B------:R-:W1:Y:S07]  /*9550*/  LDSM.16.MT88.4 R140, [R182+0x3000] ;  /* 0x00300000b68c783b */ /* 0x000e6e0000004200 */
[C---:B------:R-:W-:Y:S08]  /*9560*/  HMMA.16816.F32.BF16 R44, R136.reuse, R148, R44 ;  /* 0x00000094882c723c */ /* 0x040ff0000004182c */
[C---:B------:R-:W-:Y:S01]  /*9570*/  HMMA.16816.F32.BF16 R48, R136.reuse, R150, R48 ;  /* 0x000000968830723c */ /* 0x040fe20000041830 */
[----:B------:R-:W2:Y:S07]  /*9580*/  LDSM.16.MT88.4 R148, [R252+0x5000] ;  /* 0x00500000fc94783b */ /* 0x000eae0000004200 */
        /* <DEDUP_REMOVED lines=18> */
[C---:B---3--:R-:W-:Y:S07]  /*96b0*/  HMMA.16816.F32.BF16 R100, R136.reuse, R144, R100 ;  /* 0x000000908864723c */ /* 0x048fee0000041864 */
[----:B------:R-:W-:Y:S01]  /*96c0*/  MOV R145, R183 ;  /* 0x000000b700917202 */ /* 0x000fe20000000f00 */
[C---:B------:R-:W-:Y:S04]  /*96d0*/  HMMA.16816.F32.BF16 R104, R136.reuse, R146, R104 ;  /* 0x000000928868723c */ /* 0x040fe80000041868 */
[----:B------:R-:W-:Y:S03]  /*96e0*/  MOV R144, R186 ;  /* 0x000000ba00907202 */ /* 0x000fe60000000f00 */
[----:B------:R-:W-:Y:S01]  /*96f0*/  MOV R146, R163 ;  /* 0x000000a300927202 */ /* 0x000fe20000000f00 */
[C---:B-1----:R-:W-:Y:S01]  /*9700*/  HMMA.16816.F32.BF16 R108, R136.reuse, R140, R108 ;  /* 0x0000008c886c723c */ /* 0x042fe2000004186c */
[----:B------:R-:W-:Y:S03]  /*9710*/  LDSM.16.MT88.4 R160, [R251+0x1800] ;  /* 0x00180000fba0783b */ /* 0x000fe60000004200 */
[----:B------:R-:W-:Y:S04]  /*9720*/  MOV R147, R166 ;  /* 0x000000a600937202 */ /* 0x000fe80000000f00 */
[C---:B------:R-:W-:Y:S01]  /*9730*/  HMMA.16816.F32.BF16 R112, R136.reuse, R142, R112 ;  /* 0x0000008e8870723c */ /* 0x040fe20000041870 */
[----:B------:R-:W1:Y:S07]  /*9740*/  LDSM.16.MT88.4 R140, [R248+0x1800] ;  /* 0x00180000f88c783b */ /* 0x000e6e0000004200 */
[C---:B------:R-:W-:Y:S07]  /*9750*/  HMMA.16816.F32.BF16 R116, R136.reuse, R148, R116 ;  /* 0x000000948874723c */ /* 0x040fee0000041874 */
[----:B------:R-:W-:Y:S01]  /*9760*/  MOV R149, R182 ;  /* 0x000000b600957202 */ /* 0x000fe20000000f00 */
[C---:B------:R-:W-:Y:S01]  /*9770*/  HMMA.16816.F32.BF16 R120, R136.reuse, R150, R120 ;  /* 0x000000968878723c */ /* 0x040fe20000041878 */
[----:B------:R-:W-:Y:S03]  /*9780*/  LDSM.16.MT88.4 R180, [R248+0x3800] ;  /* 0x00380000f8b4783b */ /* 0x000fe60000004200 */
[----:B------:R-:W-:Y:S03]  /*9790*/  IMAD.MOV.U32 R148, RZ, RZ, R167 ;  /* 0x000000ffff947224 */ /* 0x000fe600078e00a7 */
[----:B------:R-:W-:Y:S01]  /*97a0*/  MOV R150, R165 ;  /* 0x000000a500967202 */ /* 0x000fe20000000f00 */
[C---:B--2---:R-:W-:Y:S04]  /*97b0*/  HMMA.16816.F32.BF16 R124, R136.reuse, R152, R124 ;  /* 0x00000098887c723c */ /* 0x044fe8000004187c */
[----:B------:R-:W-:Y:S01]  /*97c0*/  IMAD.MOV.U32 R151, RZ, RZ, R164 ;  /* 0x000000ffff977224 */ /* 0x000fe200078e00a4 */
[----:B------:R-:W-:Y:S01]  /*97d0*/  F2FP.BF16.PACK_AB R168, R150, R3 ;  /* 0x0000000396a8723e */ /* 0x000fe200000010ff */
[----:B------:R2:W3:Y:S01]  /*97e0*/  LDSM.16.MT88.4 R164, [R149+0x1800] ;  /* 0x0018000095a4783b */ /* 0x0004e20000004200 */
[----:B------:R-:W-:Y:S01]  /*97f0*/  MOV R152, R171 ;  /* 0x000000ab00987202 */ /* 0x000fe20000000f00 */
[----:B------:R-:W-:Y:S04]  /*9800*/  HMMA.16816.F32.BF16 R128, R136, R154, R128 ;  /* 0x0000009a8880723c */ /* 0x000fe80000041880 */
[----:B------:R-:W-:Y:S02]  /*9810*/  MOV R153, R170 ;  /* 0x000000aa00997202 */ /* 0x000fe40000000f00 */
[----:B------:R-:W-:Y:S01]  /*9820*/  F2FP.BF16.PACK_AB R170, R188, R190 ;  /* 0x000000bebcaa723e */ /* 0x000fe200000010ff */
[----:B------:R-:W-:Y:S01]  /*9830*/  IMAD.MOV.U32 R155, RZ, RZ, R187 ;  /* 0x000000ffff9b7224 */ /* 0x000fe200078e00bb */
[----:B------:R-:W-:Y:S01]  /*9840*/  F2FP.BF16.PACK_AB R171, R134, R135 ;  /* 0x0000008786ab723e */ /* 0x000fe200000010ff */
[----:B------:R-:W4:Y:S06]  /*9850*/  LDSM.16.MT88.4 R184, [R252+0x3800] ;  /* 0x00380000fcb8783b */ /* 0x000f2c0000004200 */
[C---:B-1----:R-:W-:Y:S07]  /*9860*/  HMMA.16816.F32.BF16 R136, R168.reuse, R140, R4 ;  /* 0x0000008ca888723c */ /* 0x042fee0000041804 */
[----:B------:R-:W-:Y:S01]  /*9870*/  MOV R5, R150 ;  /* 0x0000009600057202 */ /* 0x000fe20000000f00 */
[C---:B------:R-:W-:Y:S04]  /*9880*/  HMMA.16816.F32.BF16 R140, R168.reuse, R142, R8 ;  /* 0x0000008ea88c723c */ /* 0x040fe80000041808 */
[----:B------:R-:W-:Y:S01]  /*9890*/  MOV R6, R151 ;  /* 0x0000009700067202 */ /* 0x000fe20000000f00 */
[----:B------:R-:W-:Y:S01]  /*98a0*/  IMAD.MOV.U32 R7, RZ, RZ, R148 ;  /* 0x000000ffff077224 */ /* 0x000fe200078e0094 */
[----:B------:R-:W-:Y:S01]  /*98b0*/  MOV R4, R155 ;  /* 0x0000009b00047202 */ /* 0x000fe20000000f00 */
[----:B------:R-:W-:Y:S01]  /*98c0*/  IMAD.MOV.U32 R11, RZ, RZ, R145 ;  /* 0x000000ffff0b7224 */ /* 0x000fe200078e0091 */
[----:B------:R-:W-:Y:S04]  /*98d0*/  MOV R8, R146 ;  /* 0x0000009200087202 */ /* 0x000fe80000000f00 */
[----:B------:R-:W-:Y:S02]  /*98e0*/  MOV R9, R147 ;  /* 0x0000009300097202 */ /* 0x000fe40000000f00 */
[----:B------:R-:W-:Y:S02]  /*98f0*/  MOV R10, R144 ;  /* 0x00000090000a7202 */ /* 0x000fe40000000f00 */
[C---:B------:R-:W-:Y:S07]  /*9900*/  HMMA.16816.F32.BF16 R144, R168.reuse, R156, R12 ;  /* 0x0000009ca890723c */ /* 0x040fee000004180c */
[----:B------:R-:W-:Y:S02]  /*9910*/  MOV R15, R149 ;  /* 0x00000095000f7202 */ /* 0x000fe40000000f00 */
[C---:B--2---:R-:W-:Y:S07]  /*9920*/  HMMA.16816.F32.BF16 R148, R168.reuse, R158, R16 ;  /* 0x0000009ea894723c */ /* 0x044fee0000041810 */
[----:B------:R-:W-:Y:S02]  /*9930*/  MOV R18, R152 ;  /* 0x0000009800127202 */ /* 0x000fe40000000f00 */
[----:B------:R-:W-:Y:S02]  /*9940*/  MOV R19, R153 ;  /* 0x0000009900137202 */ /* 0x000fe40000000f00 */
[C---:B------:R-:W-:Y:S07]  /*9950*/  HMMA.16816.F32.BF16 R152, R168.reuse, R160, R20 ;  /* 0x000000a0a898723c */ /* 0x040fee0000041814 */
[----:B------:R-:W-:Y:S01]  /*9960*/  MOV R23, R4 ;  /* 0x0000000400177202 */ /* 0x000fe20000000f00 */
[C---:B------:R-:W-:Y:S01]  /*9970*/  HMMA.16816.F32.BF16 R156, R168.reuse, R162, R24 ;  /* 0x000000a2a89c723c */ /* 0x040fe20000041818 */
[----:B------:R-:W-:Y:S03]  /*9980*/  LDSM.16.MT88.4 R24, [R251+0x7800] ;  /* 0x00780000fb18783b */ /* 0x000fe60000004200 */
[----:B------:R-:W-:Y:S04]  /*9990*/  IMAD.MOV.U32 R22, RZ, RZ, R15 ;  /* 0x000000ffff167224 */ /* 0x000fe800078e000f */
[C---:B---3--:R-:W-:Y:S01]  /*99a0*/  HMMA.16816.F32.BF16 R160, R168.reuse, R164, R28 ;  /* 0x000000a4a8a0723c */ /* 0x048fe2000004181c */
[----:B------:R-:W2:Y:S04]  /*99b0*/  LDL R31, [R1+0x84] ;  /* 0x00008400011f7983 */ /* 0x000ea80000100800 */
[----:B------:R-:W-:Y:S02]  /*99c0*/  LDSM.16.MT88.4 R12, [R248+0x5800] ;  /* 0x00580000f80c783b */ /* 0x000fe40000004200 */
[----:B------:R-:W-:Y:S01]  /*99d0*/  IMAD.MOV.U32 R28, RZ, RZ, R7 ;  /* 0x000000ffff1c7224 */ /* 0x000fe200078e0007 */
[C---:B------:R-:W-:Y:S04]  /*99e0*/  HMMA.16816.F32.BF16 R164, R168.reuse, R166, R32 ;  /* 0x000000a6a8a4723c */ /* 0x040fe80000041820 */
[----:B------:R-:W-:Y:S02]  /*99f0*/  MOV R29, R6 ;  /* 0x00000006001d7202 */ /* 0x000fe40000000f00 */
[----:B------:R-:W-:Y:S01]  /*9a00*/  MOV R30, R5 ;  /* 0x00000005001e7202 */ /* 0x000fe20000000f00 */
[----:B------:R-:W-:Y:S01]  /*9a10*/  IMAD.MOV.U32 R32, RZ, RZ, R11 ;  /* 0x000000ffff207224 */ /* 0x000fe200078e000b */
[C---:B------:R-:W-:Y:S01]  /*9a20*/  HMMA.16816.F32.BF16 R36, R168.reuse, R180, R36 ;  /* 0x000000b4a824723c */ /* 0x040fe20000041824 */
[----:B------:R-:W1:Y:S03]  /*9a30*/  LDSM.16.MT88.4 R4, [R251+0x3800] ;  /* 0x00380000fb04783b */ /* 0x000e660000004200 */
[----:B------:R-:W-:Y:S02]  /*9a40*/  MOV R34, R9 ;  /* 0x0000000900227202 */ /* 0x000fe40000000f00 */
[----:B------:R-:W-:Y:S02]  /*9a50*/  MOV R33, R10 ;  /* 0x0000000a00217202 */ /* 0x000fe40000000f00 */
[C---:B------:R-:W-:Y:S04]  /*9a60*/  HMMA.16816.F32.BF16 R40, R168.reuse, R182, R40 ;  /* 0x000000b6a828723c */ /* 0x040fe80000041828 */
[----:B------:R-:W-:Y:S02]  /*9a70*/  MOV R180, R18 ;  /* 0x0000001200b47202 */ /* 0x000fe40000000f00 */
[----:B------:R-:W-:Y:S01]  /*9a80*/  MOV R181, R19 ;  /* 0x0000001300b57202 */ /* 0x000fe20000000f00 */
[----:B------:R-:W-:Y:S01]  /*9a90*/  IMAD.MOV.U32 R183, RZ, RZ, R23 ;  /* 0x000000ffffb77224 */ /* 0x000fe200078e0017 */
[C---:B----4-:R-:W-:Y:S01]  /*9aa0*/  HMMA.16816.F32.BF16 R44, R168.reuse, R184, R44 ;  /* 0x000000b8a82c723c */ /* 0x050fe2000004182c */
[----:B------:R-:W-:Y:S03]  /*9ab0*/  LDSM.16.MT88.4 R16, [R252+0x5800] ;  /* 0x00580000fc10783b */ /* 0x000fe60000004200 */
[----:B------:R-:W-:Y:S01]  /*9ac0*/  FADD.FTZ R2, R180, R2 ;  /* 0x00000002b4027221 */ /* 0x000fe20000010000 */
[----:B------:R-:W-:Y:S01]  /*9ad0*/  MOV R35, R8 ;  /* 0x0000000800237202 */ /* 0x000fe20000000f00 */
[----:B------:R-:W-:Y:S01]  /*9ae0*/  FADD.FTZ R0, R183, R0 ;  /* 0x00000000b7007221 */ /* 0x000fe20000010000 */
[----:B------:R-:W-:Y:S01]  /*9af0*/  MOV R182, R22 ;  /* 0x0000001600b67202 */ /* 0x000fe20000000f00 */
[C---:B------:R-:W-:Y:S01]  /*9b00*/  HMMA.16816.F32.BF16 R48, R168.reuse, R186, R48 ;  /* 0x000000baa830723c */ /* 0x040fe20000041830 */
[----:B------:R-:W3:Y:S03]  /*9b10*/  LDSM.16.MT88.4 R8, [R22+0x3800] ;  /* 0x003800001608783b */ /* 0x000ee60000004200 */
[----:B------:R-:W-:Y:S02]  /*9b20*/  FADD.FTZ R2, R32, R2 ;  /* 0x0000000220027221 */ /* 0x000fe40000010000 */
[----:B------:R-:W-:Y:S02]  /*9b30*/  FADD.FTZ R0, R181, R0 ;  /* 0x00000000b5007221 */ /* 0x000fe40000010000 */
[----:B------:R-:W-:Y:S01]  /*9b40*/  FADD.FTZ R2, R34, R2 ;  /* 0x0000000222027221 */ /* 0x000fe20000010000 */
[----:B------:R-:W4:Y:S03]  /*9b50*/  LDSM.16.MT88.4 R20, [R251+0x5800] ;  /* 0x00580000fb14783b */ /* 0x000f260000004200 */
[----:B------:R-:W-:Y:S02]  /*9b60*/  FADD.FTZ R0, R33, R0 ;  /* 0x0000000021007221 */ /* 0x000fe40000010000 */
[----:B------:R-:W-:Y:S02]  /*9b70*/  FADD.FTZ R2, R28, R2 ;  /* 0x000000021c027221 */ /* 0x000fe40000010000 */
[----:B------:R-:W-:Y:S01]  /*9b80*/  FADD.FTZ R0, R35, R0 ;  /* 0x0000000023007221 */ /* 0x000fe20000010000 */
[C---:B-1----:R-:W-:Y:S03]  /*9b90*/  HMMA.16816.F32.BF16 R52, R168.reuse, R4, R52 ;  /* 0x00000004a834723c */ /* 0x042fe60000041834 */
[----:B------:R-:W-:Y:S02]  /*9ba0*/  FADD.FTZ R2, R3, R2 ;  /* 0x0000000203027221 */ /* 0x000fe40000010000 */
[----:B------:R-:W-:Y:S03]  /*9bb0*/  FADD.FTZ R0, R29, R0 ;  /* 0x000000001d007221 */ /* 0x000fe60000010000 */
[C---:B------:R-:W-:Y:S01]  /*9bc0*/  HMMA.16816.F32.BF16 R56, R168.reuse, R6, R56 ;  /* 0x00000006a838723c */ /* 0x040fe20000041838 */
[----:B------:R-:W1:Y:S03]  /*9bd0*/  LDSM.16.MT88.4 R4, [R182+0x5800] ;  /* 0x00580000b604783b */ /* 0x000e660000004200 */
[----:B------:R-:W-:Y:S02]  /*9be0*/  FADD.FTZ R3, R189, R0 ;  /* 0x00000000bd037221 */ /* 0x000fe40000010000 */
[----:B------:R-:W-:Y:S02]  /*9bf0*/  FADD.FTZ R0, R30, R2 ;  /* 0x000000021e007221 */ /* 0x000fe40000010000 */
[----:B------:R-:W-:Y:S04]  /*9c00*/  FADD.FTZ R3, R191, R3 ;  /* 0x00000003bf037221 */ /* 0x000fe80000010000 */
[----:B------:R-:W-:Y:S02]  /*9c10*/  FADD.FTZ R2, R190, R0 ;  /* 0x00000000be027221 */ /* 0x000fe40000010000 */
[----:B------:R-:W-:Y:S01]  /*9c20*/  FADD.FTZ R0, R135, R3 ;  /* 0x0000000387007221 */ /* 0x000fe20000010000 */
[----:B------:R-:W-:Y:S01]  /*9c30*/  MOV R3, R133 ;  /* 0x0000008500037202 */ /* 0x000fe20000000f00 */
[C---:B---3--:R-:W-:Y:S03]  /*9c40*/  HMMA.16816.F32.BF16 R60, R168.reuse, R8, R60 ;  /* 0x00000008a83c723c */ /* 0x048fe6000004183c */
[----:B------:R-:W-:Y:S02]  /*9c50*/  FADD.FTZ R2, R188, R2 ;  /* 0x00000002bc027221 */ /* 0x000fe40000010000 */
[----:B------:R-:W-:Y:S01]  /*9c60*/  FADD.FTZ R0, R134, R0 ;  /* 0x0000000086007221 */ /* 0x000fe20000010000 */
[----:B------:R-:W-:Y:S02]  /*9c70*/  MOV R134, R132 ;  /* 0x0000008400867202 */ /* 0x000fe40000000f00 */
[C---:B------:R-:W-:Y:S01]  /*9c80*/  HMMA.16816.F32.BF16 R64, R168.reuse, R10, R64 ;  /* 0x0000000aa840723c */ /* 0x040fe20000041840 */
[----:B------:R-:W3:Y:S07]  /*9c90*/  LDSM.16.MT88.4 R8, [R248+0x7800] ;  /* 0x00780000f808783b */ /* 0x000eee0000004200 */
[C---:B------:R-:W-:Y:S08]  /*9ca0*/  HMMA.16816.F32.BF16 R68, R168.reuse, R12, R68 ;  /* 0x0000000ca844723c */ /* 0x040ff00000041844 */
[C---:B------:R-:W-:Y:S01]  /*9cb0*/  HMMA.16816.F32.BF16 R72, R168.reuse, R14, R72 ;  /* 0x0000000ea848723c */ /* 0x040fe20000041848 */
[----:B------:R-:W3:Y:S07]  /*9cc0*/  LDSM.16.MT88.4 R12, [R252+0x7800] ;  /* 0x00780000fc0c783b */ /* 0x000eee0000004200 */
[C---:B------:R-:W-:Y:S08]  /*9cd0*/  HMMA.16816.F32.BF16 R76, R168.reuse, R16, R76 ;  /* 0x00000010a84c723c */ /* 0x040ff0000004184c */
[C---:B------:R-:W-:Y:S01]  /*9ce0*/  HMMA.16816.F32.BF16 R80, R168.reuse, R18, R80 ;  /* 0x00000012a850723c */ /* 0x040fe20000041850 */
[----:B------:R-:W3:Y:S07]  /*9cf0*/  LDSM.16.MT88.4 R16, [R182+0x7800] ;  /* 0x00780000b610783b */ /* 0x000eee0000004200 */
[C---:B----4-:R-:W-:Y:S08]  /*9d00*/  HMMA.16816.F32.BF16 R84, R168.reuse, R20, R84 ;  /* 0x00000014a854723c */ /* 0x050ff00000041854 */
[C---:B------:R-:W-:Y:S08]  /*9d10*/  HMMA.16816.F32.BF16 R88, R168.reuse, R22, R88 ;  /* 0x00000016a858723c */ /* 0x040ff00000041858 */
[C---:B-1----:R-:W-:Y:S08]  /*9d20*/  HMMA.16816.F32.BF16 R92, R168.reuse, R4, R92 ;  /* 0x00000004a85c723c */ /* 0x042ff0000004185c */
        /* <DEDUP_REMOVED lines=8> */
[----:B------:R-:W-:Y:S03]  /*9db0*/  HMMA.16816.F32.BF16 R128, R168, R18, R128 ;  /* 0x00000012a880723c */ /* 0x000fe60000041880 */
[----:B--2---:R-:W-:Y:S02]  /*9dc0*/  ISETP.GT.AND P0, PT, R174, R31, PT ;  /* 0x0000001fae00720c */ /* 0x004fe40003f04270 */
[----:B------:R1:W5:Y:S04]  /*9dd0*/  LDL.LU R174, [R1+0xf8] ;  /* 0x0000f80001ae7983 */ /* 0x0003680000300800 */
[----:B------:R-:W-:Y:S04]  /*9de0*/  STL [R1+0x7c], R2 ;  /* 0x00007c0201007387 */ /* 0x000fe80000100800 */
[----:B------:R-:W-:Y:S04]  /*9df0*/  STL [R1+0x5c], R175 ;  /* 0x00005caf01007387 */ /* 0x000fe80000100800 */
[----:B------:R2:W-:Y:S02]  /*9e00*/  STL [R1+0x80], R0 ;  /* 0x0000800001007387 */ /* 0x0005e40000100800 */
[----:B--2---:R-:W-:Y:S02]  /*9e10*/  MOV R0, R175 ;  /* 0x000000af00007202 */ /* 0x004fe40000000f00 */
[----:B------:R1:W5:Y:S04]  /*9e20*/  LDL.LU R175, [R1+0xf4] ;  /* 0x0000f40001af7983 */ /* 0x0003680000300800 */
[----:B------:R1:W-:Y:S01]  /*9e30*/  STL [R1+0x60], R0 ;  /* 0x0000600001007387 */ /* 0x0003e20000100800 */
[----:B------:R-:W-:-:S05]  /*9e40*/  @P0 BRA `(.L_x_477) ;  /* 0xffffbc9000000947 */ /* 0x000fca000383ffff */
.L_x_476:
[----:B-1----:R-:W2:Y:S02]  /*9e50*/  LDL R0, [R1+0x5c] ;  /* 0x00005c0001007983 */ /* 0x002ea40000100800 */
[----:B--2---:R-:W-:-:S13]  /*9e60*/  ISETP.GE.AND P0, PT, R0, RZ, PT ;  /* 0x000000ff0000720c */ /* 0x004fda0003f06270 */
[----:B------:R-:W-:Y:S05]  /*9e70*/  @!P0 BRA `(.L_x_478) ;  /* 0x00003db000008947 */ /* 0x000fea0003800000 */
[----:B------:R-:W-:Y:S02]  /*9e80*/  MOV R135, R132 ;  /* 0x0000008400877202 */ /* 0x000fe40000000f00 */
[----:B------:R-:W-:Y:S02]  /*9e90*/  MOV R134, R133 ;  /* 0x0000008500867202 */ /* 0x000fe40000000f00 */
.L_x_479:
[----:B------:R-:W2:Y:S01]  /*9ea0*/  LDL R133, [R1+0x8] ;  /* 0x0000080001857983 */ /* 0x000ea20000100800 */
[----:B------:R-:W-:Y:S04]  /*9eb0*/  DEPBAR.LE SB0, 0x0 ;  /* 0x000080000000791a */ /* 0x000fe80000000000 */
[----:B------:R-:W3:Y:S01]  /*9ec0*/  LDL.64 R30, [R1+0x70] ;  /* 0x00007000011e7983 */ /* 0x000ee20000100a00 */
[----:B------:R-:W-:Y:S05]  /*9ed0*/  WARPSYNC 0xffffffff ;  /* 0xffffffff00007948 */ /* 0x000fea0003800000 */
[----:B------:R-:W4:Y:S04]  /*9ee0*/  LDL R29, [R1+0x44] ;  /* 0x00004400011d7983 */ /* 0x000f280000100800 */
[----:B------:R-:W4:Y:S04]  /*9ef0*/  LDL R23, [R1+0x78] ;  /* 0x0000780001177983 */ /* 0x000f280000100800 */
[----:B------:R-:W4:Y:S04]  /*9f00*/  LDL R28, [R1+0x40] ;  /* 0x00004000011c7983 */ /* 0x000f280000100800 */
[----:B------:R-:W4:Y:S04]  /*9f10*/  LDL R14, [R1+0x3c] ;  /* 0x00003c00010e7983 */ /* 0x000f280000100800 */
[----:B------:R-:W4:Y:S04]  /*9f20*/  LDL.LU R132, [R1+0x5c] ;  /* 0x00005c0001847983 */ /* 0x000f280000300800 */
[----:B------:R1:W-:Y:S04]  /*9f30*/  STL [R1+0x11c], R131 ;  /* 0x00011c8301007387 */ /* 0x0003e80000100800 */
[----:B------:R-:W-:Y:S08]  /*9f40*/  BAR.SYNC.DEFER_BLOCKING 0x0 ;  /* 0x0000000000007b1d */ /* 0x000ff00000010000 */
[----:B------:R-:W2:Y:S08]  /*9f50*/  LDSM.16.M88.4 R8, [R249] ;  /* 0x00000000f908783b */ /* 0x000eb00000000200 */
[----:B-1----:R-:W4:Y:S04]  /*9f60*/  LDL R131, [R1+0x58] ;  /* 0x0000580001837983 */ /* 0x002f280000100800 */
[----:B------:R-:W1:Y:S08]  /*9f70*/  LDSM.16.M88.4 R16, [R249+0x800] ;  /* 0x00080000f910783b */ /* 0x000e700000000200 */
[----:B------:R-:W1:Y:S08]  /*9f80*/  LDSM.16.M88.4 R24, [R249+0x1000] ;  /* 0x00100000f918783b */ /* 0x000e700000000200 */
[----:B------:R-:W1:Y:S08]  /*9f90*/  LDSM.16.M88.4 R32, [R249+0x1800] ;  /* 0x00180000f920783b */ /* 0x000e700000000200 */
[----:B--2---:R2:W1:Y:S01]  /*9fa0*/  LDSM.16.M88.4 R168, [R133] ;  /* 0x0000000085a8783b */ /* 0x0044620000000200 */
[----:B---3--:R-:W-:Y:S07]  /*9fb0*/  IADD3 R15, P0, R30, 0x40, RZ ;  /* 0x000000401e0f7810 */ /* 0x008fee0007f1e0ff */
[----:B----4-:R3:W4:Y:S01]  /*9fc0*/  LDSM.16.M88.4 R180, [R29] ;  /* 0x000000001db4783b */ /* 0x0107220000000200 */
[----:B------:R-:W-:Y:S07]  /*9fd0*/  IADD3.X R21, RZ, R23, RZ, P0, !PT ;  /* 0x00000017ff157210 */ /* 0x000fee00007fe4ff */
[----:B------:R1:W1:Y:S08]  /*9fe0*/  LDSM.16.M88.4 R184, [R28] ;  /* 0x000000001cb8783b */ /* 0x0002700000000200 */
[----:B--2---:R-:W4:Y:S01]  /*9ff0*/  LDL R133, [R1] ;  /* 0x0000000001857983 */ /* 0x004f220000100800 */
[----:B------:R-:W-:Y:S01]  /*a000*/  SHF.R.S32.HI R0, RZ, 0x1f, R132 ;  /* 0x0000001fff007819 */ /* 0x000fe20000011484 */
[----:B------:R-:W-:Y:S02]  /*a010*/  IMAD.WIDE.U32 R6, R132, c[0x0][0x208], RZ ;  /* 0x0000820084067a25 */ /* 0x000fe400078e00ff */
[----:B------:R1:W1:Y:S02]  /*a020*/  LDSM.16.M88.4 R188, [R14] ;  /* 0x000000000ebc783b */ /* 0x0002640000000200 */
[----:B------:R-:W-:Y:S01]  /*a030*/  IMAD R0, R0, c[0x0][0x208], RZ ;  /* 0x0000820000007a24 */ /* 0x000fe200078e02ff */
[----:B------:R-:W-:Y:S03]  /*a040*/  SHF.L.U32 R4, R6, 0x6, RZ ;  /* 0x0000000606047819 */ /* 0x000fe600000006ff */
[----:B------:R-:W-:Y:S01]  /*a050*/  IMAD R0, R132, c[0x0][0x20c], R0 ;  /* 0x0000830084007a24 */ /* 0x000fe200078e0200 */
[C---:B------:R-:W-:Y:S02]  /*a060*/  IADD3 R2, P1, R4.reuse, R30, RZ ;  /* 0x0000001e04027210 */ /* 0x040fe40007f3e0ff */
[----:B------:R-:W-:Y:S02]  /*a070*/  IADD3 R3, P2, R4, R15, RZ ;  /* 0x0000000f04037210 */ /* 0x000fe40007f5e0ff */
[----:B------:R-:W-:Y:S02]  /*a080*/  IADD3 R0, R7, R0, RZ ;  /* 0x0000000007007210 */ /* 0x000fe40007ffe0ff */
[----:B------:R-:W-:Y:S02]  /*a090*/  LEA R12, P0, R2, c[0x0][0x1f8], 0x1 ;  /* 0x00007e00020c7a11 */ /* 0x000fe400078008ff */
[----:B------:R-:W-:Y:S04]  /*a0a0*/  SHF.L.U64.HI R0, R6, 0x6, R0 ;  /* 0x0000000606007819 */ /* 0x000fe80000010200 */
[----:B------:R-:W-:Y:S02]  /*a0b0*/  IADD3.X R5, R0, R23, RZ, P1, !PT ;  /* 0x0000001700057210 */ /* 0x000fe40000ffe4ff */
[C---:B------:R-:W-:Y:S02]  /*a0c0*/  LEA R6, P1, R3.reuse, c[0x0][0x1f8], 0x1 ;  /* 0x00007e0003067a11 */ /* 0x040fe400078208ff */
[----:B------:R-:W-:Y:S02]  /*a0d0*/  LEA.HI.X R13, R2, c[0x0][0x1fc], R5, 0x1, P0 ;  /* 0x00007f00020d7a11 */ /* 0x000fe400000f0c05 */
[----:B------:R-:W-:Y:S02]  /*a0e0*/  IADD3.X R7, R0, R21, RZ, P2, !PT ;  /* 0x0000001500077210 */ /* 0x000fe400017fe4ff */
[----:B------:R-:W-:Y:S02]  /*a0f0*/  IADD3 R20, P0, R30, 0x80, RZ ;  /* 0x000000801e147810 */ /* 0x000fe40007f1e0ff */
[----:B------:R-:W-:Y:S02]  /*a100*/  LEA.HI.X R7, R3, c[0x0][0x1fc], R7, 0x1, P1 ;  /* 0x00007f0003077a11 */ /* 0x000fe400008f0c07 */
[----:B------:R-:W-:Y:S02]  /*a110*/  IADD3.X R22, RZ, R23, RZ, P0, !PT ;  /* 0x00000017ff167210 */ /* 0x000fe400007fe4ff */
[----:B------:R-:W-:Y:S01]  /*a120*/  IADD3 R3, P0, R4, R20, RZ ;  /* 0x0000001404037210 */ /* 0x000fe20007f1e0ff */
[----:B------:R-:W-:Y:S01]  /*a130*/  @!PT LDS RZ, [RZ] ;  /* 0x00000000fffff984 */ /* 0x000fe20000000800 */
[----:B------:R-:W-:Y:S01]  /*a140*/  @!PT LDS RZ, [RZ] ;  /* 0x00000000fffff984 */ /* 0x000fe20000000800 */
[----:B------:R-:W-:Y:S01]  /*a150*/  @!PT LDS RZ, [RZ] ;  /* 0x00000000fffff984 */ /* 0x000fe20000000800 */
[----:B------:R1:W-:Y:S08]  /*a160*/  LDGSTS.E.BYPASS.LTC128B.128 [R131+0x100], [R12.64], !P6 ;  /* 0x001000000c837fae */ /* 0x0003f0000f101d46 */
[----:B------:R3:W-:Y:S01]  /*a170*/  LDGSTS.E.BYPASS.LTC128B.128 [R131+0x2100], [R6.64], !P5 ;  /* 0x0210000006837fae */ /* 0x0007e2000e901d46 */
[----:B-1----:R-:W-:Y:S02]  /*a180*/  MOV R12, c[0x0][0x208] ;  /* 0x00008200000c7a02 */ /* 0x002fe40000000f00 */
[----:B------:R-:W-:Y:S02]  /*a190*/  MOV R13, c[0x0][0x20c] ;  /* 0x00008300000d7a02 */ /* 0x000fe40000000f00 */
[----:B------:R-:W-:Y:S02]  /*a1a0*/  LEA R2, P1, R12, R4, 0x5 ;  /* 0x000000040c027211 */ /* 0x000fe400078228ff */
[C---:B---3--:R-:W-:Y:S02]  /*a1b0*/  LEA R6, P2, R3.reuse, c[0x0][0x1f8], 0x1 ;  /* 0x00007e0003067a11 */ /* 0x048fe400078408ff */
[----:B------:R-:W-:Y:S02]  /*a1c0*/  IADD3.X R7, R0, R22, RZ, P0, !PT ;  /* 0x0000001600077210 */ /* 0x000fe400007fe4ff */
[----:B------:R-:W-:Y:S02]  /*a1d0*/  IADD3 R5, P0, R30, 0xc0, RZ ;  /* 0x000000c01e057810 */ /* 0x000fe40007f1e0ff */
[----:B------:R-:W-:Y:S02]  /*a1e0*/  LEA.HI.X R7, R3, c[0x0][0x1fc], R7, 0x1, P2 ;  /* 0x00007f0003077a11 */ /* 0x000fe400010f0c07 */
[----:B------:R-:W-:Y:S02]  /*a1f0*/  LEA.HI.X R3, R12, R0, R13, 0x5, P1 ;  /* 0x000000000c037211 */ /* 0x000fe400008f2c0d */
[----:B------:R-:W-:Y:S01]  /*a200*/  IADD3 R4, P1, R4, R5, RZ ;  /* 0x0000000504047210 */ /* 0x000fe20007f3e0ff */
[----:B------:R1:W-:Y:S01]  /*a210*/  LDGSTS.E.BYPASS.LTC128B.128 [R131+0x4100], [R6.64], !P4 ;  /* 0x0410000006837fae */ /* 0x0003e2000e101d46 */
[----:B------:R-:W-:Y:S02]  /*a220*/  IADD3.X R29, RZ, R23, RZ, P0, !PT ;  /* 0x00000017ff1d7210 */ /* 0x000fe400007fe4ff */
[----:B------:R-:W-:Y:S02]  /*a230*/  LEA R12, P0, R4, c[0x0][0x1f8], 0x1 ;  /* 0x00007e00040c7a11 */ /* 0x000fe400078008ff */
[----:B------:R-:W-:Y:S02]  /*a240*/  IADD3 R28, P2, R2, R5, RZ ;  /* 0x00000005021c7210 */ /* 0x000fe40007f5e0ff */
[----:B-1----:R-:W-:Y:S02]  /*a250*/  IADD3.X R6, R0, R29, RZ, P1, !PT ;  /* 0x0000001d00067210 */ /* 0x002fe40000ffe4ff */
[----:B------:R-:W-:Y:S02]  /*a260*/  IADD3 R0, P1, R2, R30, RZ ;  /* 0x0000001e02007210 */ /* 0x000fe40007f3e0ff */
[----:B------:R-:W-:Y:S02]  /*a270*/  LEA.HI.X R13, R4, c[0x0][0x1fc], R6, 0x1, P0 ;  /* 0x00007f00040d7a11 */ /* 0x000fe400000f0c06 */
[----:B------:R-:W-:Y:S02]  /*a280*/  LEA R14, P0, R0, c[0x0][0x1f8], 0x1 ;  /* 0x00007e00000e7a11 */ /* 0x000fe400078008ff */
[C---:B------:R-:W-:Y:S01]  /*a290*/  IADD3.X R6, R3.reuse, R23, RZ, P1, !PT ;  /* 0x0000001703067210 */ /* 0x040fe20000ffe4ff */
[----:B------:R1:W-:Y:S01]  /*a2a0*/  LDGSTS.E.BYPASS.LTC128B.128 [R131+0x6100], [R12.64], !P3 ;  /* 0x061000000c837fae */ /* 0x0003e2000d901d46 */
[----:B------:R-:W-:Y:S02]  /*a2b0*/  IADD3 R4, P1, R2, R15, RZ ;  /* 0x0000000f02047210 */ /* 0x000fe40007f3e0ff */
[----:B------:R-:W-:Y:S02]  /*a2c0*/  LEA.HI.X R15, R0, c[0x0][0x1fc], R6, 0x1, P0 ;  /* 0x00007f00000f7a11 */ /* 0x000fe400000f0c06 */
[----:B------:R-:W-:Y:S02]  /*a2d0*/  IADD3 R0, P0, R2, R20, RZ ;  /* 0x0000001402007210 */ /* 0x000fe40007f1e0ff */
[C---:B------:R-:W-:Y:S01]  /*a2e0*/  IADD3.X R21, R3.reuse, R21, RZ, P1, !PT ;  /* 0x0000001503157210 */ /* 0x040fe20000ffe4ff */
[----:B------:R1:W-:Y:S01]  /*a2f0*/  LDGSTS.E.BYPASS.LTC128B.128 [R131+0x1100], [R14.64], !P6 ;  /* 0x011000000e837fae */ /* 0x0003e2000f101d46 */
[C---:B------:R-:W-:Y:S02]  /*a300*/  LEA R20, P1, R4.reuse, c[0x0][0x1f8], 0x1 ;  /* 0x00007e0004147a11 */ /* 0x040fe400078208ff */
[C---:B------:R-:W-:Y:S02]  /*a310*/  IADD3.X R2, R3.reuse, R22, RZ, P0, !PT ;  /* 0x0000001603027210 */ /* 0x040fe400007fe4ff */
[----:B------:R-:W-:Y:S02]  /*a320*/  LEA.HI.X R21, R4, c[0x0][0x1fc], R21, 0x1, P1 ;  /* 0x00007f0004157a11 */ /* 0x000fe400008f0c15 */
[C---:B-----5:R-:W-:Y:S03]  /*a330*/  HMMA.16816.F32.BF16 R4, R172.reuse, R8, RZ ;  /* 0x00000008ac04723c */ /* 0x060fe600000418ff */
[C---:B------:R-:W-:Y:S01]  /*a340*/  LEA R22, P0, R0.reuse, c[0x0][0x1f8], 0x1 ;  /* 0x00007e0000167a11 */ /* 0x040fe200078008ff */
[----:B------:R3:W-:Y:S01]  /*a350*/  LDGSTS.E.BYPASS.LTC128B.128 [R131+0x3100], [R20.64], !P5 ;  /* 0x0310000014837fae */ /* 0x0007e2000e901d46 */
[----:B------:R-:W-:Y:S02]  /*a360*/  IADD3.X R3, R3, R29, RZ, P2, !PT ;  /* 0x0000001d03037210 */ /* 0x000fe400017fe4ff */
[----:B------:R-:W-:Y:S01]  /*a370*/  LEA.HI.X R23, R0, c[0x0][0x1fc], R2, 0x1, P0 ;  /* 0x00007f0000177a11 */ /* 0x000fe200000f0c02 */
[C---:B------:R-:W-:Y:S01]  /*a380*/  HMMA.16816.F32.BF16 R8, R172.reuse, R10, RZ ;  /* 0x0000000aac08723c */ /* 0x040fe200000418ff */
[C---:B------:R-:W-:Y:S03]  /*a390*/  LEA R2, P0, R28.reuse, c[0x0][0x1f8], 0x1 ;  /* 0x00007e001c027a11 */ /* 0x040fe600078008ff */
[----:B------:R3:W-:Y:S01]  /*a3a0*/  LDGSTS.E.BYPASS.LTC128B.128 [R131+0x5100], [R22.64], !P4 ;  /* 0x0510000016837fae */ /* 0x0007e2000e101d46 */
[----:B------:R-:W-:Y:S02]  /*a3b0*/  LEA.HI.X R3, R28, c[0x0][0x1fc], R3, 0x1, P0 ;  /* 0x00007f001c037a11 */ /* 0x000fe400000f0c03 */
[C---:B------:R-:W-:Y:S02]  /*a3c0*/  ISETP.GT.AND P0, PT, R132.reuse, RZ, PT ;  /* 0x000000ff8400720c */ /* 0x040fe40003f04270 */
[----:B------:R-:W-:Y:S01]  /*a3d0*/  IADD3 R132, R132, -0x1, RZ ;  /* 0xffffffff84847810 */ /* 0x000fe20007ffe0ff */
[C---:B-1----:R-:W-:Y:S02]  /*a3e0*/  HMMA.16816.F32.BF16 R12, R172.reuse, R16, RZ ;  /* 0x00000010ac0c723c */ /* 0x042fe400000418ff */
[----:B------:R1:W-:Y:S06]  /*a3f0*/  LDGSTS.E.BYPASS.LTC128B.128 [R131+0x7100], [R2.64], !P3 ;  /* 0x0710000002837fae */ /* 0x0003ec000d901d46 */
[C---:B------:R-:W-:Y:S02]  /*a400*/  HMMA.16816.F32.BF16 R16, R172.reuse, R18, RZ ;  /* 0x00000012ac10723c */ /* 0x040fe400000418ff */
[----:B------:R-:W2:Y:S04]  /*a410*/  LDL R0, [R1+0x2c] ;  /* 0x00002c0001007983 */ /* 0x000ea80000100800 */
[----:B------:R-:W0:Y:S02]  /*a420*/  LDGDEPBAR ;  /* 0x00000000000079af */ /* 0x000e240000000000 */
[C---:B---3--:R-:W-:Y:S08]  /*a430*/  HMMA.16816.F32.BF16 R20, R172.reuse, R24, RZ ;  /* 0x00000018ac14723c */ /* 0x048ff000000418ff */
[C---:B------:R-:W-:Y:S01]  /*a440*/  HMMA.16816.F32.BF16 R24, R172.reuse, R26, RZ ;  /* 0x0000001aac18723c */ /* 0x040fe200000418ff */
[----:B-1----:R-:W3:Y:S04]  /*a450*/  LDL R2, [R1+0x34] ;  /* 0x0000340001027983 */ /* 0x002ee80000100800 */
[----:B------:R-:W2:Y:S03]  /*a460*/  LDL R3, [R1+0x30] ;  /* 0x0000300001037983 */ /* 0x000ea60000100800 */
[C---:B------:R-:W-:Y:S01]  /*a470*/  HMMA.16816.F32.BF16 R28, R172.reuse, R32, RZ ;  /* 0x00000020ac1c723c */ /* 0x040fe200000418ff */
[----:B------:R1:W-:Y:S07]  /*a480*/  STL [R1+0x100], R172 ;  /* 0x000100ac01007387 */ /* 0x0003ee0000100800 */
[----:B------:R-:W-:Y:S08]  /*a490*/  HMMA.16816.F32.BF16 R32, R172, R34, RZ ;  /* 0x00000022ac20723c */ /* 0x000ff000000418ff */
[C---:B------:R-:W-:Y:S08]  /*a4a0*/  HMMA.16816.F32.BF16 R4, R176.reuse, R168, R4 ;  /* 0x000000a8b004723c */ /* 0x040ff00000041804 */
[C---:B------:R-:W-:Y:S01]  /*a4b0*/  HMMA.16816.F32.BF16 R8, R176.reuse, R170, R8 ;  /* 0x000000aab008723c */ /* 0x040fe20000041808 */
[----:B-1----:R-:W2:Y:S04]  /*a4c0*/  LDL R172, [R1+0x38] ;  /* 0x0000380001ac7983 */ /* 0x002ea80000100800 */
[----:B------:R-:W-:Y:S03]  /*a4d0*/  STL [R1+0xfc], R173 ;  /* 0x0000fcad01007387 */ /* 0x000fe60000100800 */
[C---:B----4-:R-:W-:Y:S01]  /*a4e0*/  HMMA.16816.F32.BF16 R12, R176.reuse, R180, R12 ;  /* 0x000000b4b00c723c */ /* 0x050fe2000004180c */
        /* <DEDUP_REMOVED lines=11> */
[C---:B------:R-:W-:Y:S08]  /*a5a0*/  HMMA.16816.F32.BF16 R28, R176.reuse, R188, R28 ;  /* 0x000000bcb01c723c */ /* 0x040ff0000004181c */
[----:B------:R-:W-:Y:S01]  /*a5b0*/  HMMA.16816.F32.BF16 R32, R176, R190, R32 ;  /* 0x000000beb020723c */ /* 0x000fe20000041820 */
[----:B------:R-:W1:Y:S08]  /*a5c0*/  LDSM.16.M88.4 R168, [R133] ;  /* 0x0000000085a8783b */ /* 0x000e700000000200 */
[----:B------:R-:W4:Y:S08]  /*a5d0*/  LDSM.16.M88.4 R180, [R133+0x800] ;  /* 0x0008000085b4783b */ /* 0x000f300000000200 */
[----:B------:R-:W-:Y:S01]  /*a5e0*/  LDSM.16.M88.4 R184, [R133+0x1800] ;  /* 0x0018000085b8783b */ /* 0x000fe20000000200 */
[C---:B-1----:R-:W-:Y:S08]  /*a5f0*/  HMMA.16816.F32.BF16 R4, R192.reuse, R168, R4 ;  /* 0x000000a8c004723c */ /* 0x042ff00000041804 */
[C---:B------:R-:W-:Y:S01]  /*a600*/  HMMA.16816.F32.BF16 R8, R192.reuse, R170, R8 ;  /* 0x000000aac008723c */ /* 0x040fe20000041808 */
[----:B------:R-:W1:Y:S07]  /*a610*/  LDSM.16.M88.4 R168, [R133+0x1000] ;  /* 0x0010000085a8783b */ /* 0x000e6e0000000200 */
[C---:B----4-:R-:W-:Y:S08]  /*a620*/  HMMA.16816.F32.BF16 R12, R192.reuse, R180, R12 ;  /* 0x000000b4c00c723c */ /* 0x050ff0000004180c */
[C---:B------:R-:W-:Y:S01]  /*a630*/  HMMA.16816.F32.BF16 R16, R192.reuse, R182, R16 ;  /* 0x000000b6c010723c */ /* 0x040fe20000041810 */
[----:B------:R-:W4:Y:S07]  /*a640*/  LDSM.16.M88.4 R180, [R250] ;  /* 0x00000000fab4783b */ /* 0x000f2e0000000200 */
[C---:B-1----:R-:W-:Y:S08]  /*a650*/  HMMA.16816.F32.BF16 R20, R192.reuse, R168, R20 ;  /* 0x000000a8c014723c */ /* 0x042ff00000041814 */
[C---:B------:R-:W-:Y:S01]  /*a660*/  HMMA.16816.F32.BF16 R24, R192.reuse, R170, R24 ;  /* 0x000000aac018723c */ /* 0x040fe20000041818 */
[----:B------:R-:W1:Y:S07]  /*a670*/  LDSM.16.M88.4 R168, [R250+0x800] ;  /* 0x00080000faa8783b */ /* 0x000e6e0000000200 */
[C---:B------:R-:W-:Y:S08]  /*a680*/  HMMA.16816.F32.BF16 R28, R192.reuse, R184, R28 ;  /* 0x000000b8c01c723c */ /* 0x040ff0000004181c */
[----:B------:R-:W-:Y:S01]  /*a690*/  HMMA.16816.F32.BF16 R32, R192, R186, R32 ;  /* 0x000000bac020723c */ /* 0x000fe20000041820 */
[----:B------:R-:W1:Y:S07]  /*a6a0*/  LDSM.16.M88.4 R184, [R250+0x1000] ;  /* 0x00100000fab8783b */ /* 0x000e6e0000000200 */
[C---:B----4-:R-:W-:Y:S08]  /*a6b0*/  HMMA.16816.F32.BF16 R4, R196.reuse, R180, R4 ;  /* 0x000000b4c404723c */ /* 0x050ff00000041804 */
[C---:B------:R-:W-:Y:S01]  /*a6c0*/  HMMA.16816.F32.BF16 R8, R196.reuse, R182, R8 ;  /* 0x000000b6c408723c */ /* 0x040fe20000041808 */
[----:B------:R-:W4:Y:S07]  /*a6d0*/  LDSM.16.M88.4 R180, [R250+0x1800] ;  /* 0x00180000fab4783b */ /* 0x000f2e0000000200 */
[C---:B-1----:R-:W-:Y:S08]  /*a6e0*/  HMMA.16816.F32.BF16 R12, R196.reuse, R168, R12 ;  /* 0x000000a8c40c723c */ /* 0x042ff0000004180c */
[C---:B------:R-:W-:Y:S01]  /*a6f0*/  HMMA.16816.F32.BF16 R16, R196.reuse, R170, R16 ;  /* 0x000000aac410723c */ /* 0x040fe20000041810 */
[----:B------:R-:W1:Y:S07]  /*a700*/  LDSM.16.M88.4 R168, [R249+0x2000] ;  /* 0x00200000f9a8783b */ /* 0x000e6e0000000200 */
[C---:B------:R-:W-:Y:S08]  /*a710*/  HMMA.16816.F32.BF16 R20, R196.reuse, R184, R20 ;  /* 0x000000b8c414723c */ /* 0x040ff00000041814 */
[C---:B------:R-:W-:Y:S01]  /*a720*/  HMMA.16816.F32.BF16 R24, R196.reuse, R186, R24 ;  /* 0x000000bac418723c */ /* 0x040fe20000041818 */
[----:B------:R-:W3:Y:S07]  /*a730*/  LDSM.16.M88.4 R184, [R249+0x2800] ;  /* 0x00280000f9b8783b */ /* 0x000eee0000000200 */
[C---:B----4-:R-:W-:Y:S08]  /*a740*/  HMMA.16816.F32.BF16 R28, R196.reuse, R180, R28 ;  /* 0x000000b4c41c723c */ /* 0x050ff0000004181c */
[----:B------:R-:W-:Y:S01]  /*a750*/  HMMA.16816.F32.BF16 R32, R196, R182, R32 ;  /* 0x000000b6c420723c */ /* 0x000fe20000041820 */
[----:B------:R-:W4:Y:S07]  /*a760*/  LDSM.16.M88.4 R180, [R249+0x3000] ;  /* 0x00300000f9b4783b */ /* 0x000f2e0000000200 */
[C---:B-1----:R-:W-:Y:S08]  /*a770*/  HMMA.16816.F32.BF16 R4, R200.reuse, R168, R4 ;  /* 0x000000a8c804723c */ /* 0x042ff00000041804 */
[C---:B------:R-:W-:Y:S01]  /*a780*/  HMMA.16816.F32.BF16 R8, R200.reuse, R170, R8 ;  /* 0x000000aac808723c */ /* 0x040fe20000041808 */
[----:B------:R-:W1:Y:S07]  /*a790*/  LDSM.16.M88.4 R168, [R249+0x3800] ;  /* 0x00380000f9a8783b */ /* 0x000e6e0000000200 */
[C---:B---3--:R-:W-:Y:S08]  /*a7a0*/  HMMA.16816.F32.BF16 R12, R200.reuse, R184, R12 ;  /* 0x000000b8c80c723c */ /* 0x048ff0000004180c */
[C---:B------:R-:W-:Y:S01]  /*a7b0*/  HMMA.16816.F32.BF16 R16, R200.reuse, R186, R16 ;  /* 0x000000bac810723c */ /* 0x040fe20000041810 */
[----:B--2---:R2:W3:Y:S07]  /*a7c0*/  LDSM.16.M88.4 R184, [R172] ;  /* 0x00000000acb8783b */ /* 0x0044ee0000000200 */
[C---:B----4-:R-:W-:Y:S08]  /*a7d0*/  HMMA.16816.F32.BF16 R20, R200.reuse, R180, R20 ;  /* 0x000000b4c814723c */ /* 0x050ff00000041814 */
[C---:B------:R-:W-:Y:S01]  /*a7e0*/  HMMA.16816.F32.BF16 R24, R200.reuse, R182, R24 ;  /* 0x000000b6c818723c */ /* 0x040fe20000041818 */
[----:B------:R4:W3:Y:S07]  /*a7f0*/  LDSM.16.M88.4 R180, [R2] ;  /* 0x0000000002b4783b */ /* 0x0008ee0000000200 */
[C---:B-1----:R-:W-:Y:S01]  /*a800*/  HMMA.16816.F32.BF16 R28, R200.reuse, R168, R28 ;  /* 0x000000a8c81c723c */ /* 0x042fe2000004181c */
[----:B--2---:R-:W2:Y:S07]  /*a810*/  LDL R172, [R1+0x28] ;  /* 0x0000280001ac7983 */ /* 0x004eae0000100800 */
[----:B------:R-:W-:Y:S01]  /*a820*/  HMMA.16816.F32.BF16 R32, R200, R170, R32 ;  /* 0x000000aac820723c */ /* 0x000fe20000041820 */
[----:B------:R1:W1:Y:S08]  /*a830*/  LDSM.16.M88.4 R168, [R3] ;  /* 0x0000000003a8783b */ /* 0x0002700000000200 */
[----:B----4-:R-:W4:Y:S01]  /*a840*/  LDL R2, [R1+0x20] ;  /* 0x0000200001027983 */ /* 0x010f220000100800 */
[C---:B---3--:R-:W-:Y:S08]  /*a850*/  HMMA.16816.F32.BF16 R4, R204.reuse, R184, R4 ;  /* 0x000000b8cc04723c */ /* 0x048ff00000041804 */
[C---:B------:R-:W-:Y:S01]  /*a860*/  HMMA.16816.F32.BF16 R8, R204.reuse, R186, R8 ;  /* 0x000000bacc08723c */ /* 0x040fe20000041808 */
[----:B------:R3:W3:Y:S07]  /*a870*/  LDSM.16.M88.4 R184, [R0] ;  /* 0x0000000000b8783b */ /* 0x0006ee0000000200 */
[C---:B------:R-:W-:Y:S01]  /*a880*/  HMMA.16816.F32.BF16 R12, R204.reuse, R180, R12 ;  /* 0x000000b4cc0c723c */ /* 0x040fe2000004180c */
[----:B-1----:R-:W4:Y:S07]  /*a890*/  LDL R3, [R1+0x24] ;  /* 0x0000240001037983 */ /* 0x002f2e0000100800 */
[C---:B------:R-:W-:Y:S01]  /*a8a0*/  HMMA.16816.F32.BF16 R16, R204.reuse, R182, R16 ;  /* 0x000000b6cc10723c */ /* 0x040fe20000041810 */
[----:B------:R-:W1:Y:S07]  /*a8b0*/  LDSM.16.M88.4 R180, [R133+0x2000] ;  /* 0x0020000085b4783b */ /* 0x000e6e0000000200 */
[C---:B------:R-:W-:Y:S01]  /*a8c0*/  HMMA.16816.F32.BF16 R20, R204.reuse, R168, R20 ;  /* 0x000000a8cc14723c */ /* 0x040fe20000041814 */
[----:B---3--:R-:W4:Y:S07]  /*a8d0*/  LDL R0, [R1+0x1c] ;  /* 0x00001c0001007983 */ /* 0x008f2e0000100800 */
        /* <DEDUP_REMOVED lines=38> */
[----:B--2---:R1:W2:Y:S08]  /*ab40*/  LDSM.16.M88.4 R180, [R172] ;  /* 0x00000000acb4783b */ /* 0x0042b00000000200 */
[----:B----4-:R4:W-:Y:S08]  /*ab50*/  LDSM.16.M88.4 R184, [R2] ;  /* 0x0000000002b8783b */ /* 0x0109f00000000200 */
[----:B-1----:R-:W3:Y:S04]  /*ab60*/  LDL R172, [R1+0x18] ;  /* 0x0000180001ac7983 */ /* 0x002ee80000100800 */
[----:B------:R1:W1:Y:S01]  /*ab70*/  LDSM.16.M88.4 R168, [R3] ;  /* 0x0000000003a8783b */ /* 0x0002620000000200 */
[C---:B--2---:R-:W-:Y:S07]  /*ab80*/  HMMA.16816.F32.BF16 R4, R220.reuse, R180, R4 ;  /* 0x000000b4dc04723c */ /* 0x044fee0000041804 */
[----:B----4-:R-:W2:Y:S01]  /*ab90*/  LDL R2, [R1+0x10] ;  /* 0x0000100001027983 */ /* 0x010ea20000100800 */
[C---:B------:R-:W-:Y:S03]  /*aba0*/  HMMA.16816.F32.BF16 R8, R220.reuse, R182, R8 ;  /* 0x000000b6dc08723c */ /* 0x040fe60000041808 */
[----:B------:R4:W1:Y:S08]  /*abb0*/  LDSM.16.M88.4 R180, [R0] ;  /* 0x0000000000b4783b */ /* 0x0008700000000200 */
[----:B-1----:R-:W2:Y:S04]  /*abc0*/  LDL R3, [R1+0x14] ;  /* 0x0000140001037983 */ /* 0x002ea80000100800 */
[----:B----4-:R-:W4:Y:S01]  /*abd0*/  LDL R0, [R1+0xc] ;  /* 0x00000c0001007983 */ /* 0x010f220000100800 */
        /* <DEDUP_REMOVED lines=42> */
[----:B---3--:R-:W1:Y:S08]  /*ae80*/  LDSM.16.M88.4 R168, [R172] ;  /* 0x00000000aca8783b */ /* 0x008e700000000200 */
[----:B--2---:R-:W-:Y:S08]  /*ae90*/  LDSM.16.M88.4 R180, [R2] ;  /* 0x0000000002b4783b */ /* 0x004ff00000000200 */
[----:B------:R-:W2:Y:S01]  /*aea0*/  LDSM.16.M88.4 R184, [R3] ;  /* 0x0000000003b8783b */ /* 0x000ea20000000200 */
[C---:B-1----:R-:W-:Y:S08]  /*aeb0*/  HMMA.16816.F32.BF16 R4, R236.reuse, R168, R4 ;  /* 0x000000a8ec04723c */ /* 0x042ff00000041804 */
[C---:B------:R-:W-:Y:S01]  /*aec0*/  HMMA.16816.F32.BF16 R8, R236.reuse, R170, R8 ;  /* 0x000000aaec08723c */ /* 0x040fe20000041808 */
[----:B----4-:R-:W1:Y:S07]  /*aed0*/  LDSM.16.M88.4 R168, [R0] ;  /* 0x0000000000a8783b */ /* 0x010e6e0000000200 */
[C---:B--2---:R-:W-:Y:S08]  /*aee0*/  HMMA.16816.F32.BF16 R12, R236.reuse, R184, R12 ;  /* 0x000000b8ec0c723c */ /* 0x044ff0000004180c */
[C---:B------:R-:W-:Y:S01]  /*aef0*/  HMMA.16816.F32.BF16 R16, R236.reuse, R186, R16 ;  /* 0x000000baec10723c */ /* 0x040fe20000041810 */
[----:B------:R-:W2:Y:S07]  /*af00*/  LDSM.16.M88.4 R184, [R133+0x6000] ;  /* 0x0060000085b8783b */ /* 0x000eae0000000200 */
[C---:B------:R-:W-:Y:S08]  /*af10*/  HMMA.16816.F32.BF16 R20, R236.reuse, R180, R20 ;  /* 0x000000b4ec14723c */ /* 0x040ff00000041814 */
[C---:B------:R-:W-:Y:S01]  /*af20*/  HMMA.16816.F32.BF16 R24, R236.reuse, R182, R24 ;  /* 0x000000b6ec18723c */ /* 0x040fe20000041818 */
[----:B------:R-:W3:Y:S07]  /*af30*/  LDSM.16.M88.4 R180, [R133+0x6800] ;  /* 0x0068000085b4783b */ /* 0x000eee0000000200 */
[C---:B-1----:R-:W-:Y:S08]  /*af40*/  HMMA.16816.F32.BF16 R28, R236.reuse, R168, R28 ;  /* 0x000000a8ec1c723c */ /* 0x042ff0000004181c */
[----:B------:R-:W-:Y:S01]  /*af50*/  HMMA.16816.F32.BF16 R32, R236, R170, R32 ;  /* 0x000000aaec20723c */ /* 0x000fe20000041820 */
        /* <DEDUP_REMOVED lines=8> */
[C---:B------:R-:W-:Y:S01]  /*afe0*/  HMMA.16816.F32.BF16 R24, R240.reuse, R170, R24 ;  /* 0x000000aaf018723c */ /* 0x040fe20000041818 */
[----:B------:R-:W1:Y:S07]  /*aff0*/  LDSM.16.M88.4 R168, [R250+0x6800] ;  /* 0x00680000faa8783b */ /* 0x000e6e0000000200 */
[C---:B--2---:R-:W-:Y:S08]  /*b000*/  HMMA.16816.F32.BF16 R28, R240.reuse, R184, R28 ;  /* 0x000000b8f01c723c */ /* 0x044ff0000004181c */
[----:B------:R-:W-:Y:S08]  /*b010*/  HMMA.16816.F32.BF16 R32, R240, R186, R32 ;  /* 0x000000baf020723c */ /* 0x000ff00000041820 */
[C---:B---3--:R-:W-:Y:S08]  /*b020*/  HMMA.16816.F32.BF16 R4, R244.reuse, R180, R4 ;  /* 0x000000b4f404723c */ /* 0x048ff00000041804 */
[C---:B------:R-:W-:Y:S08]  /*b030*/  HMMA.16816.F32.BF16 R8, R244.reuse, R182, R8 ;  /* 0x000000b6f408723c */ /* 0x040ff00000041808 */
[C---:B-1----:R-:W-:Y:S08]  /*b040*/  HMMA.16816.F32.BF16 R12, R244.reuse, R168, R12 ;  /* 0x000000a8f40c723c */ /* 0x042ff0000004180c */
[C---:B------:R-:W-:Y:S04]  /*b050*/  HMMA.16816.F32.BF16 R16, R244.reuse, R170, R16 ;  /* 0x000000aaf410723c */ /* 0x040fe80000041810 */
[----:B------:R-:W-:Y:S02]  /*b060*/  FMUL.FTZ R4, R4, c[0x0][0x320] ;  /* 0x0000c80004047a20 */ /* 0x000fe40000410000 */
[----:B------:R-:W-:Y:S02]  /*b070*/  FMUL.FTZ R5, R5, c[0x0][0x320] ;  /* 0x0000c80005057a20 */ /* 0x000fe40000410000 */
[----:B------:R-:W-:Y:S01]  /*b080*/  FMUL.FTZ R6, R6, c[0x0][0x320] ;  /* 0x0000c80006067a20 */ /* 0x000fe20000410000 */
[----:B------:R-:W-:Y:S03]  /*b090*/  MUFU.TANH R182, R4 ;  /* 0x0000000400b67308 */ /* 0x000fe60000002400 */
[----:B------:R-:W-:Y:S02]  /*b0a0*/  FMUL.FTZ R7, R7, c[0x0][0x320] ;  /* 0x0000c80007077a20 */ /* 0x000fe40000410000 */
[----:B------:R-:W-:Y:S02]  /*b0b0*/  FMUL.FTZ R8, R8, c[0x0][0x320] ;  /* 0x0000c80008087a20 */ /* 0x000fe40000410000 */
[----:B------:R-:W-:Y:S02]  /*b0c0*/  FMUL.FTZ R9, R9, c[0x0][0x320] ;  /* 0x0000c80009097a20 */ /* 0x000fe40000410000 */
[----:B------:R-:W-:Y:S01]  /*b0d0*/  FMUL.FTZ R10, R10, c[0x0][0x320] ;  /* 0x0000c8000a0a7a20 */ /* 0x000fe20000410000 */
[----:B------:R-:W-:Y:S01]  /*b0e0*/  MUFU.TANH R184, R5 ;  /* 0x0000000500b87308 */ /* 0x000fe20000002400 */
[----:B------:R-:W-:Y:S02]  /*b0f0*/  FMUL.FTZ R11, R11, c[0x0][0x320] ;  /* 0x0000c8000b0b7a20 */ /* 0x000fe40000410000 */
        /* <DEDUP_REMOVED lines=8> */
[----:B------:R-:W-:Y:S03]  /*b180*/  FMUL.FTZ R15, R15, c[0x0][0x320] ;  /* 0x0000c8000f0f7a20 */ /* 0x000fe60000410000 */
[----:B------:R1:W-:Y:S10]  /*b190*/  MUFU.TANH R188, R7 ;  /* 0x0000000700bc7308 */ /* 0x0003f40000002400 */
[----:B------:R-:W-:Y:S10]  /*b1a0*/  MUFU.TANH R183, R8 ;  /* 0x0000000800b77308 */ /* 0x000ff40000002400 */
[----:B------:R-:W-:Y:S01]  /*b1b0*/  MUFU.TANH R180, R9 ;  /* 0x0000000900b47308 */ /* 0x000fe20000002400 */
[----:B-1----:R-:W1:Y:S09]  /*b1c0*/  LDSM.16.M88.4 R4, [R250+0x7000] ;  /* 0x00700000fa04783b */ /* 0x002e720000000200 */
[----:B------:R-:W-:Y:S10]  /*b1d0*/  MUFU.TANH R185, R10 ;  /* 0x0000000a00b97308 */ /* 0x000ff40000002400 */
[----:B------:R2:W-:Y:S10]  /*b1e0*/  MUFU.TANH R186, R11 ;  /* 0x0000000b00ba7308 */ /* 0x0005f40000002400 */
[----:B------:R-:W3:Y:S10]  /*b1f0*/  MUFU.TANH R0, R13 ;  /* 0x0000000d00007308 */ /* 0x000ef40000002400 */
[----:B------:R-:W2:Y:S01]  /*b200*/  MUFU.TANH R2, R14 ;  /* 0x0000000e00027308 */ /* 0x000ea20000002400 */
[C---:B-1----:R-:W-:Y:S01]  /*b210*/  HMMA.16816.F32.BF16 R20, R244.reuse, R4, R20 ;  /* 0x00000004f414723c */ /* 0x042fe20000041814 */
[----:B--2---:R-:W1:Y:S01]  /*b220*/  LDSM.16.M88.4 R8, [R250+0x7800] ;  /* 0x00780000fa08783b */ /* 0x004e620000000200 */
[----:B------:R-:W-:Y:S07]  /*b230*/  DEPBAR.LE SB0, 0x0 ;  /* 0x000080000000791a */ /* 0x000fee0000000000 */
[----:B------:R-:W-:Y:S01]  /*b240*/  MUFU.TANH R3, R19 ;  /* 0x0000001300037308 */ /* 0x000fe20000002400 */
[C---:B------:R-:W-:Y:S01]  /*b250*/  HMMA.16816.F32.BF16 R24, R244.reuse, R6, R24 ;  /* 0x00000006f418723c */ /* 0x040fe20000041818 */
[----:B------:R-:W-:Y:S06]  /*b260*/  BAR.SYNC.DEFER_BLOCKING 0x0 ;  /* 0x0000000000007b1d */ /* 0x000fec0000010000 */
[----:B------:R-:W-:Y:S05]  /*b270*/  @P0 IMAD.WIDE.U32 R6, R132, c[0x0][0x1e0], RZ ;  /* 0x0000780084060a25 */ /* 0x000fea00078e00ff */
[----:B------:R-:W-:Y:S02]  /*b280*/  @P0 SHF.L.U32 R5, R6, 0x6, RZ ;  /* 0x0000000606050819 */ /* 0x000fe400000006ff */
[----:B------:R-:W-:Y:S02]  /*b290*/  FMUL.FTZ R20, R20, c[0x0][0x320] ;  /* 0x0000c80014147a20 */ /* 0x000fe40000410000 */
[----:B------:R-:W-:Y:S02]  /*b2a0*/  FMUL.FTZ R21, R21, c[0x0][0x320] ;  /* 0x0000c80015157a20 */ /* 0x000fe40000410000 */
[----:B------:R-:W-:Y:S02]  /*b2b0*/  FMUL.FTZ R22, R22, c[0x0][0x320] ;  /* 0x0000c80016167a20 */ /* 0x000fe40000410000 */
[----:B------:R-:W-:Y:S04]  /*b2c0*/  FMUL.FTZ R23, R23, c[0x0][0x320] ;  /* 0x0000c80017177a20 */ /* 0x000fe80000410000 */
[----:B------:R-:W-:Y:S01]  /*b2d0*/  FMUL.FTZ R26, R26, c[0x0][0x320] ;  /* 0x0000c8001a1a7a20 */ /* 0x000fe20000410000 */
[----:B------:R-:W-:Y:S01]  /*b2e0*/  MUFU.TANH R19, R20 ;  /* 0x0000001400137308 */ /* 0x000fe20000002400 */
[----:B------:R-:W-:Y:S02]  /*b2f0*/  FMUL.FTZ R27, R27, c[0x0][0x320] ;  /* 0x0000c8001b1b7a20 */ /* 0x000fe40000410000 */
[----:B------:R-:W-:Y:S02]  /*b300*/  FMUL.FTZ R24, R24, c[0x0][0x320] ;  /* 0x0000c80018187a20 */ /* 0x000fe40000410000 */
[----:B------:R-:W-:Y:S01]  /*b310*/  FMUL.FTZ R25, R25, c[0x0][0x320] ;  /* 0x0000c80019197a20 */ /* 0x000fe20000410000 */
[C---:B-1----:R-:W-:Y:S04]  /*b320*/  HMMA.16816.F32.BF16 R28, R244.reuse, R8, R28 ;  /* 0x00000008f41c723c */ /* 0x042fe8000004181c */
[----:B------:R-:W-:Y:S04]  /*b330*/  MUFU.TANH R195, R26 ;  /* 0x0000001a00c37308 */ /* 0x000fe80000002400 */
[----:B------:R-:W-:Y:S06]  /*b340*/  HMMA.16816.F32.BF16 R32, R244, R10, R32 ;  /* 0x0000000af420723c */ /* 0x000fec0000041820 */
[----:B------:R1:W-:Y:S10]  /*b350*/  MUFU.TANH R172, R27 ;  /* 0x0000001b00ac7308 */ /* 0x0003f40000002400 */
[----:B------:R2:W-:Y:S01]  /*b360*/  MUFU.TANH R4, R24 ;  /* 0x0000001800047308 */ /* 0x0005e20000002400 */
[----:B------:R-:W-:Y:S02]  /*b370*/  FMUL.FTZ R28, R28, c[0x0][0x320] ;  /* 0x0000c8001c1c7a20 */ /* 0x000fe40000410000 */
[----:B------:R-:W-:Y:S02]  /*b380*/  FMUL.FTZ R29, R29, c[0x0][0x320] ;  /* 0x0000c8001d1d7a20 */ /* 0x000fe40000410000 */
[----:B------:R-:W-:Y:S02]  /*b390*/  FMUL.FTZ R30, R30, c[0x0][0x320] ;  /* 0x0000c8001e1e7a20 */ /* 0x000fe40000410000 */
[----:B------:R-:W-:Y:S03]  /*b3a0*/  FMUL.FTZ R31, R31, c[0x0][0x320] ;  /* 0x0000c8001f1f7a20 */ /* 0x000fe60000410000 */
[----:B------:R-:W-:Y:S01]  /*b3b0*/  MUFU.TANH R20, R21 ;  /* 0x0000001500147308 */ /* 0x000fe20000002400 */
[----:B------:R-:W-:Y:S02]  /*b3c0*/  FMUL.FTZ R32, R32, c[0x0][0x320] ;  /* 0x0000c80020207a20 */ /* 0x000fe40000410000 */
[----:B------:R-:W-:Y:S01]  /*b3d0*/  FMUL.FTZ R33, R33, c[0x0][0x320] ;  /* 0x0000c80021217a20 */ /* 0x000fe20000410000 */
[----:B-1----:R-:W4:Y:S01]  /*b3e0*/  LDL.64 R26, [R1+0x68] ;  /* 0x00006800011a7983 */ /* 0x002f220000100a00 */
[----:B------:R-:W-:Y:S05]  /*b3f0*/  FMUL.FTZ R34, R34, c[0x0][0x320] ;  /* 0x0000c80022227a20 */ /* 0x000fea0000410000 */
[----:B------:R-:W-:Y:S01]  /*b400*/  MUFU.TANH R21, R22 ;  /* 0x0000001600157308 */ /* 0x000fe20000002400 */
[----:B--2---:R-:W2:Y:S04]  /*b410*/  LDL R24, [R1+0x64] ;  /* 0x0000640001187983 */ /* 0x004ea80000100800 */
[----:B------:R-:W-:Y:S05]  /*b420*/  STL [R1+0x5c], R132 ;  /* 0x00005c8401007387 */ /* 0x000fea0000100800 */
[----:B------:R3:W-:Y:S10]  /*b430*/  MUFU.TANH R22, R23 ;  /* 0x0000001700167308 */ /* 0x0007f40000002400 */
[----:B------:R-:W-:Y:S10]  /*b440*/  MUFU.TANH R191, R17 ;  /* 0x0000001100bf7308 */ /* 0x000ff40000002400 */
[----:B------:R1:W-:Y:S01]  /*b450*/  MUFU.TANH R17, R18 ;  /* 0x0000001200117308 */ /* 0x0003e20000002400 */
[----:B---3--:R-:W-:Y:S02]  /*b460*/  MOV R23, R0 ;  /* 0x0000000000177202 */ /* 0x008fe40000000f00 */
[----:B------:R-:W-:Y:S07]  /*b470*/  FMNMX.FTZ R0, R182, R134, !PT ;  /* 0x00000086b6007209 */ /* 0x000fee0007810000 */
[----:B------:R-:W-:Y:S01]  /*b480*/  MUFU.TANH R178, R32 ;  /* 0x0000002000b27308 */ /* 0x000fe20000002400 */
[----:B------:R-:W-:Y:S04]  /*b490*/  FMNMX.FTZ R0, R184, R0, !PT ;  /* 0x00000000b8007209 */ /* 0x000fe80007810000 */
[----:B------:R-:W-:Y:S04]  /*b4a0*/  FMNMX.FTZ R0, R183, R0, !PT ;  /* 0x00000000b7007209 */ /* 0x000fe80007810000 */
[----:B------:R-:W-:Y:S01]  /*b4b0*/  FMNMX.FTZ R0, R180, R0, !PT ;  /* 0x00000000b4007209 */ /* 0x000fe20007810000 */
[----:B------:R-:W3:Y:S01]  /*b4c0*/  MUFU.TANH R133, R12 ;  /* 0x0000000c00857308 */ /* 0x000ee20000002400 */
[----:B-1----:R-:W-:Y:S02]  /*b4d0*/  MOV R18, R2 ;  /* 0x0000000200127202 */ /* 0x002fe40000000f00 */
[----:B------:R-:W-:Y:S07]  /*b4e0*/  FMNMX.FTZ R2, R187, R135, !PT ;  /* 0x00000087bb027209 */ /* 0x000fee0007810000 */
[----:B------:R-:W1:Y:S01]  /*b4f0*/  MUFU.TANH R170, R16 ;  /* 0x0000001000aa7308 */ /* 0x000e620000002400 */
[----:B------:R-:W-:Y:S04]  /*b500*/  FMNMX.FTZ R2, R188, R2, !PT ;  /* 0x00000002bc027209 */ /* 0x000fe80007810000 */
[----:B------:R-:W-:Y:S04]  /*b510*/  FMNMX.FTZ R2, R185, R2, !PT ;  /* 0x00000002b9027209 */ /* 0x000fe80007810000 */
[----:B------:R-:W-:Y:S01]  /*b520*/  FMNMX.FTZ R2, R186, R2, !PT ;  /* 0x00000002ba027209 */ /* 0x000fe20007810000 */
[----:B------:R-:W1:Y:S03]  /*b530*/  MUFU.TANH R171, R15 ;  /* 0x0000000f00ab7308 */ /* 0x000e660000002400 */
[----:B------:R-:W-:Y:S02]  /*b540*/  FMNMX.FTZ R2, R18, R2, !PT ;  /* 0x0000000212027209 */ /* 0x000fe40007810000 */
[----:B---3--:R-:W-:Y:S04]  /*b550*/  MOV R32, R133 ;  /* 0x0000008500207202 */ /* 0x008fe80000000f00 */
[----:B------:R-:W-:Y:S01]  /*b560*/  FMNMX.FTZ R0, R32, R0, !PT ;  /* 0x0000000020007209 */ /* 0x000fe20007810000 */
[----:B------:R3:W-:Y:S03]  /*b570*/  MUFU.TANH R179, R33 ;  /* 0x0000002100b37308 */ /* 0x0007e60000002400 */
[----:B------:R-:W-:Y:S04]  /*b580*/  FMNMX.FTZ R0, R23, R0, !PT ;  /* 0x0000000017007209 */ /* 0x000fe80007810000 */
[----:B-1----:R-:W-:Y:S03]  /*b590*/  FMNMX.FTZ R0, R170, R0, !PT ;  /* 0x00000000aa007209 */ /* 0x002fe60007810000 */
[----:B------:R-:W1:Y:S01]  /*b5a0*/  MUFU.TANH R194, R25 ;  /* 0x0000001900c27308 */ /* 0x000e620000002400 */
[----:B------:R-:W-:Y:S02]  /*b5b0*/  FMNMX.FTZ R0, R191, R0, !PT ;  /* 0x00000000bf007209 */ /* 0x000fe40007810000 */
[----:B------:R-:W-:Y:S02]  /*b5c0*/  FMNMX.FTZ R2, R171, R2, !PT ;  /* 0x00000002ab027209 */ /* 0x000fe40007810000 */
[----:B------:R-:W-:Y:S02]  /*b5d0*/  FMNMX.FTZ R0, R19, R0, !PT ;  /* 0x0000000013007209 */ /* 0x000fe40007810000 */
[----:B------:R-:W-:Y:S03]  /*b5e0*/  FMNMX.FTZ R2, R17, R2, !PT ;  /* 0x0000000211027209 */ /* 0x000fe60007810000 */
[----:B------:R-:W1:Y:S01]  /*b5f0*/  MUFU.TANH R176, R28 ;  /* 0x0000001c00b07308 */ /* 0x000e620000002400 */
[----:B---3--:R-:W-:Y:S04]  /*b600*/  MOV R33, R3 ;  /* 0x0000000300217202 */ /* 0x008fe80000000f00 */
[----:B------:R-:W-:Y:S02]  /*b610*/  FMNMX.FTZ R3, R33, R2, !PT ;  /* 0x0000000221037209 */ /* 0x000fe40007810000 */
[----:B------:R-:W-:Y:S01]  /*b620*/  FMNMX.FTZ R2, R20, R0, !PT ;  /* 0x0000000014027209 */ /* 0x000fe20007810000 */
[----:B------:R-:W-:Y:S02]  /*b630*/  FMUL.FTZ R0, R35, c[0x0][0x320] ;  /* 0x0000c80023007a20 */ /* 0x000fe40000410000 */
[----:B------:R-:W3:Y:S01]  /*b640*/  MUFU.TANH R177, R29 ;  /* 0x0000001d00b17308 */ /* 0x000ee20000002400 */
[----:B------:R-:W-:Y:S02]  /*b650*/  FMNMX.FTZ R3, R21, R3, !PT ;  /* 0x0000000315037209 */ /* 0x000fe40007810000 */
[----:B------:R-:W-:Y:S02]  /*b660*/  MOV R35, R4 ;  /* 0x0000000400237202 */ /* 0x000fe40000000f00 */
[----:B------:R-:W-:Y:S02]  /*b670*/  FMNMX.FTZ R3, R22, R3, !PT ;  /* 0x0000000316037209 */ /* 0x000fe40007810000 */
[----:B------:R-:W-:Y:S02]  /*b680*/  FMNMX.FTZ R2, R35, R2, !PT ;  /* 0x0000000223027209 */ /* 0x000fe40007810000 */
[----:B------:R-:W-:Y:S01]  /*b690*/  @P0 SHF.R.S32.HI R4, RZ, 0x1f, R132 ;  /* 0x0000001fff040819 */ /* 0x000fe20000011484 */
[----:B------:R1:W-:Y:S04]  /*b6a0*/  MUFU.TANH R168, R0 ;  /* 0x0000000000a87308 */ /* 0x0003e80000002400 */
[----:B------:R-:W-:Y:S04]  /*b6b0*/  @P0 IMAD R4, R4, c[0x0][0x1e0], RZ ;  /* 0x0000780004040a24 */ /* 0x000fe800078e02ff */
[----:B------:R-:W-:Y:S02]  /*b6c0*/  @P0 IMAD R4, R132, c[0x0][0x1e4], R4 ;  /* 0x0000790084040a24 */ /* 0x000fe400078e0204 */
[----:B------:R-:W3:Y:S03]  /*b6d0*/  MUFU.TANH R174, R30 ;  /* 0x0000001e00ae7308 */ /* 0x000ee60000002400 */
[----:B------:R-:W-:Y:S04]  /*b6e0*/  @P0 IADD3 R4, R7, R4, RZ ;  /* 0x0000000407040210 */ /* 0x000fe80007ffe0ff */
[----:B------:R-:W-:Y:S03]  /*b6f0*/  @P0 SHF.L.U64.HI R4, R6, 0x6, R4 ;  /* 0x0000000606040819 */ /* 0x000fe60000010204 */
[----:B------:R-:W3:Y:S01]  /*b700*/  MUFU.TANH R175, R31 ;  /* 0x0000001f00af7308 */ /* 0x000ee20000002400 */
[----:B-1----:R-:W-:Y:S02]  /*b710*/  FMNMX.FTZ R0, R194, R2, !PT ;  /* 0x00000002c2007209 */ /* 0x002fe40007810000 */
[----:B------:R-:W-:Y:S02]  /*b720*/  FMNMX.FTZ R2, R195, R3, !PT ;  /* 0x00000003c3027209 */ /* 0x000fe40007810000 */
[----:B------:R-:W-:Y:S05]  /*b730*/  FMNMX.FTZ R0, R176, R0, !PT ;  /* 0x00000000b0007209 */ /* 0x000fea0007810000 */
[----:B------:R-:W1:Y:S01]  /*b740*/  MUFU.TANH R169, R34 ;  /* 0x0000002200a97308 */ /* 0x000e620000002400 */
[----:B------:R-:W-:Y:S02]  /*b750*/  FMNMX.FTZ R2, R172, R2, !PT ;  /* 0x00000002ac027209 */ /* 0x000fe40007810000 */
[----:B---3--:R-:W-:Y:S02]  /*b760*/  FMNMX.FTZ R0, R177, R0, !PT ;  /* 0x00000000b1007209 */ /* 0x008fe40007810000 */
[----:B------:R-:W-:Y:S02]  /*b770*/  FMNMX.FTZ R2, R174, R2, !PT ;  /* 0x00000002ae027209 */ /* 0x000fe40007810000 */
[----:B------:R-:W-:Y:S04]  /*b780*/  FMNMX.FTZ R3, R178, R0, !PT ;  /* 0x00000000b2037209 */ /* 0x000fe80007810000 */
[----:B------:R-:W-:Y:S02]  /*b790*/  FMNMX.FTZ R3, R179, R3, !PT ;  /* 0x00000003b3037209 */ /* 0x000fe40007810000 */
[----:B------:R-:W-:Y:S03]  /*b7a0*/  FMNMX.FTZ R0, R175, R2, !PT ;  /* 0x00000002af007209 */ /* 0x000fe60007810000 */
[----:B------:R-:W3:Y:S01]  /*b7b0*/  SHFL.BFLY PT, R133, R3, 0x2, 0x1f ;  /* 0x0c401f0003857f89 */ /* 0x000ee200000e0000 */
[----:B-1----:R-:W-:Y:S02]  /*b7c0*/  FMNMX.FTZ R0, R169, R0, !PT ;  /* 0x00000000a9007209 */ /* 0x002fe40007810000 */
[----:B------:R-:W-:Y:S02]  /*b7d0*/  MOV R34, R23 ;  /* 0x0000001700227202 */ /* 0x000fe40000000f00 */
[----:B------:R-:W-:Y:S05]  /*b7e0*/  FMNMX.FTZ R0, R168, R0, !PT ;  /* 0x00000000a8007209 */ /* 0x000fea0007810000 */
[----:B------:R-:W1:Y:S01]  /*b7f0*/  SHFL.BFLY PT, R2, R0, 0x2, 0x1f ;  /* 0x0c401f0000027f89 */ /* 0x000e6200000e0000 */
[----:B---3--:R-:W-:Y:S07]  /*b800*/  FMNMX.FTZ R133, R3, R133, !PT ;  /* 0x0000008503857209 */ /* 0x008fee0007810000 */
[----:B------:R-:W3:Y:S01]  /*b810*/  SHFL.BFLY PT, R10, R133, 0x1, 0x1f ;  /* 0x0c201f00850a7f89 */ /* 0x000ee200000e0000 */
[----:B-1----:R-:W-:Y:S07]  /*b820*/  FMNMX.FTZ R0, R0, R2, !PT ;  /* 0x0000000200007209 */ /* 0x002fee0007810000 */
[----:B------:R-:W1:Y:S01]  /*b830*/  SHFL.BFLY PT, R3, R0, 0x1, 0x1f ;  /* 0x0c201f0000037f89 */ /* 0x000e6200000e0000 */
[----:B---3--:R-:W-:Y:S05]  /*b840*/  FMNMX.FTZ R133, R133, R10, !PT ;  /* 0x0000000a85857209 */ /* 0x008fea0007810000 */
[----:B------:R-:W-:Y:S04]  /*b850*/  FMUL.FTZ R181, R133, c[0x0][0x2d0] ;  /* 0x0000b40085b57a20 */ /* 0x000fe80000410000 */
[----:B------:R-:W-:Y:S04]  /*b860*/  FFMA.FTZ R10, R184, c[0x0][0x2d0], -R181 ;  /* 0x0000b400b80a7a23 */ /* 0x000fe800000108b5 */
[----:B------:R-:W-:Y:S01]  /*b870*/  MUFU.EX2 R189, R10 ;  /* 0x0000000a00bd7308 */ /* 0x000fe20000000800 */
[----:B-1----:R-:W-:Y:S02]  /*b880*/  FMNMX.FTZ R132, R0, R3, !PT ;  /* 0x0000000300847209 */ /* 0x002fe40007810000 */
[----:B----4-:R-:W-:Y:S02]  /*b890*/  @P0 IADD3 R16, P1, R26, 0x40, RZ ;  /* 0x000000401a100810 */ /* 0x010fe40007f3e0ff */
[----:B------:R-:W-:Y:S02]  /*b8a0*/  @P0 IADD3 R7, P2, R5, R26, RZ ;  /* 0x0000001a05070210 */ /* 0x000fe40007f5e0ff */
[-C--:B--2---:R-:W-:Y:S02]  /*b8b0*/  @P0 IADD3.X R15, RZ, R24.reuse, RZ, P1, !PT ;  /* 0x00000018ff0f0210 */ /* 0x084fe40000ffe4ff */
[----:B------:R-:W-:Y:S02]  /*b8c0*/  @P0 LEA R6, P1, R7, c[0x0][0x1c8], 0x1 ;  /* 0x0000720007060a11 */ /* 0x000fe400078208ff */
[----:B------:R-:W-:Y:S02]  /*b8d0*/  @P0 IADD3.X R8, R4, R24, RZ, P2, !PT ;  /* 0x0000001804080210 */ /* 0x000fe400017fe4ff */
[----:B------:R-:W-:Y:S02]  /*b8e0*/  @P0 IADD3 R2, P2, R5, R16, RZ ;  /* 0x0000001005020210 */ /* 0x000fe40007f5e0ff */
[----:B------:R-:W-:Y:S02]  /*b8f0*/  @P0 LEA.HI.X R7, R7, c[0x0][0x1cc], R8, 0x1, P1 ;  /* 0x0000730007070a11 */ /* 0x000fe400008f0c08 */
[----:B------:R-:W-:Y:S02]  /*b900*/  @P0 LEA R8, P1, R2, c[0x0][0x1c8], 0x1 ;  /* 0x0000720002080a11 */ /* 0x000fe400078208ff */
[----:B------:R-:W-:Y:S01]  /*b910*/  @P0 IADD3.X R9, R4, R15, RZ, P2, !PT ;  /* 0x0000000f04090210 */ /* 0x000fe200017fe4ff */
[----:B------:R1:W-:Y:S03]  /*b920*/  @P0 LDGSTS.E.BYPASS.LTC128B.128 [R131+0x10100], [R6.64], !P6 ;  /* 0x1010000006830fae */ /* 0x0003e6000f101d46 */
[----:B------:R-:W-:Y:S01]  /*b930*/  @P0 LEA.HI.X R9, R2, c[0x0][0x1cc], R9, 0x1, P1 ;  /* 0x0000730002090a11 */ /* 0x000fe200008f0c09 */
[----:B------:R-:W-:Y:S01]  /*b940*/  FADD.FTZ R2, -R133, R134 ;  /* 0x0000008685027221 */ /* 0x000fe20000010100 */
[----:B------:R-:W-:Y:S02]  /*b950*/  @P0 IADD3 R14, P1, R26, 0x80, RZ ;  /* 0x000000801a0e0810 */ /* 0x000fe40007f3e0ff */
[----:B------:R-:W-:Y:S01]  /*b960*/  MOV R134, R22 ;  /* 0x0000001600867202 */ /* 0x000fe20000000f00 */
[----:B------:R2:W-:Y:S01]  /*b970*/  @P0 LDGSTS.E.BYPASS.LTC128B.128 [R131+0x12100], [R8.64], !P5 ;  /* 0x1210000008830fae */ /* 0x0005e2000e901d46 */
[----:B------:R-:W-:Y:S01]  /*b980*/  @P0 IADD3.X R13, RZ, R24, RZ, P1, !PT ;  /* 0x00000018ff0d0210 */ /* 0x000fe20000ffe4ff */
[----:B------:R-:W-:Y:S04]  /*b990*/  FMUL.FTZ R0, R2, c[0x0][0x2d0] ;  /* 0x0000b40002007a20 */ /* 0x000fe80000410000 */
[----:B------:R3:W4:Y:S01]  /*b9a0*/  MUFU.EX2 R2, R0 ;  /* 0x0000000000027308 */ /* 0x0007220000000800 */
[----:B-1----:R-:W-:Y:S04]  /*b9b0*/  @P0 IADD3 R7, P2, R5, R14, RZ ;  /* 0x0000000e05070210 */ /* 0x002fe80007f5e0ff */
[C---:B------:R-:W-:Y:S02]  /*b9c0*/  @P0 LEA R6, P1, R7.reuse, c[0x0][0x1c8], 0x1 ;  /* 0x0000720007060a11 */ /* 0x040fe400078208ff */
[----:B------:R-:W-:Y:S01]  /*b9d0*/  @P0 IADD3.X R3, R4, R13, RZ, P2, !PT ;  /* 0x0000000d04030210 */ /* 0x000fe200017fe4ff */
[----:B--2---:R-:W-:Y:S03]  /*b9e0*/  FFMA.FTZ R8, R182, c[0x0][0x2d0], -R181 ;  /* 0x0000b400b6087a23 */ /* 0x004fe600000108b5 */
[----:B------:R-:W-:Y:S01]  /*b9f0*/  @P0 LEA.HI.X R7, R7, c[0x0][0x1cc], R3, 0x1, P1 ;  /* 0x0000730007070a11 */ /* 0x000fe200008f0c03 */
[----:B---3--:R-:W-:Y:S01]  /*ba00*/  FADD.FTZ R0, -R132, R135 ;  /* 0x0000008784007221 */ /* 0x008fe20000010100 */
[----:B------:R-:W-:Y:S01]  /*ba10*/  @P0 IADD3 R12, P1, R26, 0xc0, RZ ;  /* 0x000000c01a0c0810 */ /* 0x000fe20007f3e0ff */
[----:B------:R1:W-:Y:S01]  /*ba20*/  MUFU.EX2 R135, R8 ;  /* 0x0000000800877308 */ /* 0x0003e20000000800 */
[----:B----4-:R-:W-:Y:S01]  /*ba30*/  FMUL.FTZ R25, R2, R157 ;  /* 0x0000009d02197220 */ /* 0x010fe20000410000 */
[----:B------:R2:W-:Y:S01]  /*ba40*/  @P0 LDGSTS.E.BYPASS.LTC128B.128 [R131+0x14100], [R6.64], !P4 ;  /* 0x1410000006830fae */ /* 0x0005e2000e101d46 */
[----:B------:R-:W-:Y:S01]  /*ba50*/  @P0 IADD3 R3, P2, R5, R12, RZ ;  /* 0x0000000c05030210 */ /* 0x000fe20007f5e0ff */
[----:B------:R-:W-:Y:S01]  /*ba60*/  FMUL.FTZ R0, R0, c[0x0][0x2d0] ;  /* 0x0000b40000007a20 */ /* 0x000fe20000410000 */
[----:B------:R-:W-:Y:S01]  /*ba70*/  @P0 IADD3.X R9, RZ, R24, RZ, P1, !PT ;  /* 0x00000018ff090210 */ /* 0x000fe20000ffe4ff */
[C---:B------:R-:W-:Y:S02]  /*ba80*/  FMUL.FTZ R36, R2.reuse, R36 ;  /* 0x0000002402247220 */ /* 0x040fe40000410000 */
[C---:B------:R-:W-:Y:S02]  /*ba90*/  FMUL.FTZ R37, R2.reuse, R37 ;  /* 0x0000002502257220 */ /* 0x040fe40000410000 */
[----:B------:R-:W3:Y:S01]  /*baa0*/  MUFU.EX2 R0, R0 ;  /* 0x0000000000007308 */ /* 0x000ee20000000800 */
[C---:B------:R-:W-:Y:S02]  /*bab0*/  FMUL.FTZ R40, R2.reuse, R40 ;  /* 0x0000002802287220 */ /* 0x040fe40000410000 */
[C---:B------:R-:W-:Y:S02]  /*bac0*/  FMUL.FTZ R41, R2.reuse, R41 ;  /* 0x0000002902297220 */ /* 0x040fe40000410000 */
[C---:B------:R-:W-:Y:S02]  /*bad0*/  FMUL.FTZ R44, R2.reuse, R44 ;  /* 0x0000002c022c7220 */ /* 0x040fe40000410000 */
[C---:B------:R-:W-:Y:S02]  /*bae0*/  FMUL.FTZ R45, R2.reuse, R45 ;  /* 0x0000002d022d7220 */ /* 0x040fe40000410000 */
[C---:B------:R-:W-:Y:S02]  /*baf0*/  FMUL.FTZ R48, R2.reuse, R48 ;  /* 0x0000003002307220 */ /* 0x040fe40000410000 */
[C---:B------:R-:W-:Y:S02]  /*bb00*/  FMUL.FTZ R49, R2.reuse, R49 ;  /* 0x0000003102317220 */ /* 0x040fe40000410000 */
[C---:B------:R-:W-:Y:S01]  /*bb10*/  FMUL.FTZ R52, R2.reuse, R52 ;  /* 0x0000003402347220 */ /* 0x040fe20000410000 */
[----:B-1----:R-:W-:Y:S01]  /*bb20*/  @P0 MOV R8, c[0x0][0x1e4] ;  /* 0x0000790000080a02 */ /* 0x002fe20000000f00 */
[C---:B------:R-:W-:Y:S02]  /*bb30*/  FMUL.FTZ R53, R2.reuse, R53 ;  /* 0x0000003502357220 */ /* 0x040fe40000410000 */
[C---:B------:R-:W-:Y:S01]  /*bb40*/  FMUL.FTZ R56, R2.reuse, R56 ;  /* 0x0000003802387220 */ /* 0x040fe20000410000 */
[C---:B--2---:R-:W-:Y:S01]  /*bb50*/  @P0 LEA R6, P1, R3.reuse, c[0x0][0x1c8], 0x1 ;  /* 0x0000720003060a11 */ /* 0x044fe200078208ff */
[----:B------:R-:W-:Y:S01]  /*bb60*/  FMUL.FTZ R57, R2, R57 ;  /* 0x0000003902397220 */ /* 0x000fe20000410000 */
[----:B------:R-:W-:Y:S01]  /*bb70*/  @P0 IADD3.X R7, R4, R9, RZ, P2, !PT ;  /* 0x0000000904070210 */ /* 0x000fe200017fe4ff */
[----:B------:R-:W-:Y:S02]  /*bb80*/  FMUL.FTZ R60, R2, R60 ;  /* 0x0000003c023c7220 */ /* 0x000fe40000410000 */
[C---:B---3--:R-:W-:Y:S01]  /*bb90*/  FMUL.FTZ R27, R0.reuse, R159 ;  /* 0x0000009f001b7220 */ /* 0x048fe20000410000 */
[----:B------:R-:W-:Y:S01]  /*bba0*/  @P0 LEA.HI.X R7, R3, c[0x0][0x1cc], R7, 0x1, P1 ;  /* 0x0000730003070a11 */ /* 0x000fe200008f0c07 */
[C---:B------:R-:W-:Y:S01]  /*bbb0*/  FMUL.FTZ R38, R0.reuse, R38 ;  /* 0x0000002600267220 */ /* 0x040fe20000410000 */
[----:B------:R-:W-:Y:S01]  /*bbc0*/  @P0 MOV R3, c[0x0][0x1e0] ;  /* 0x0000780000030a02 */ /* 0x000fe20000000f00 */
[C---:B------:R-:W-:Y:S02]  /*bbd0*/  FMUL.FTZ R39, R0.reuse, R39 ;  /* 0x0000002700277220 */ /* 0x040fe40000410000 */
[----:B------:R1:W-:Y:S01]  /*bbe0*/  @P0 LDGSTS.E.BYPASS.LTC128B.128 [R131+0x16100], [R6.64], !P3 ;  /* 0x1610000006830fae */ /* 0x0003e2000d901d46 */
[C---:B------:R-:W-:Y:S01]  /*bbf0*/  @P0 LEA R5, P1, R3.reuse, R5, 0x5 ;  /* 0x0000000503050211 */ /* 0x040fe200078228ff */
[C---:B------:R-:W-:Y:S02]  /*bc00*/  FMUL.FTZ R42, R0.reuse, R42 ;  /* 0x0000002a002a7220 */ /* 0x040fe40000410000 */
[C---:B------:R-:W-:Y:S01]  /*bc10*/  FMUL.FTZ R43, R0.reuse, R43 ;  /* 0x0000002b002b7220 */ /* 0x040fe20000410000 */
[----:B------:R-:W-:Y:S01]  /*bc20*/  @P0 LEA.HI.X R4, R3, R4, R8, 0x5, P1 ;  /* 0x0000000403040211 */ /* 0x000fe200008f2c08 */
[C---:B------:R-:W-:Y:S01]  /*bc30*/  FMUL.FTZ R46, R0.reuse, R46 ;  /* 0x0000002e002e7220 */ /* 0x040fe20000410000 */
[----:B------:R-:W-:Y:S01]  /*bc40*/  @P0 IADD3 R3, P2, R5, R26, RZ ;  /* 0x0000001a05030210 */ /* 0x000fe20007f5e0ff */
[C---:B------:R-:W-:Y:S02]  /*bc50*/  FMUL.FTZ R26, R0.reuse, R158 ;  /* 0x0000009e001a7220 */ /* 0x040fe40000410000 */
[C---:B------:R-:W-:Y:S01]  /*bc60*/  FMUL.FTZ R47, R0.reuse, R47 ;  /* 0x0000002f002f7220 */ /* 0x040fe20000410000 */
[----:B------:R-:W-:Y:S01]  /*bc70*/  @P0 LEA R10, P1, R3, c[0x0][0x1c8], 0x1 ;  /* 0x00007200030a0a11 */ /* 0x000fe200078208ff */
[C---:B------:R-:W-:Y:S02]  /*bc80*/  FMUL.FTZ R50, R0.reuse, R50 ;  /* 0x0000003200327220 */ /* 0x040fe40000410000 */
[C---:B------:R-:W-:Y:S02]  /*bc90*/  FMUL.FTZ R51, R0.reuse, R51 ;  /* 0x0000003300337220 */ /* 0x040fe40000410000 */
[C---:B------:R-:W-:Y:S02]  /*bca0*/  FMUL.FTZ R54, R0.reuse, R54 ;  /* 0x0000003600367220 */ /* 0x040fe40000410000 */
[C---:B------:R-:W-:Y:S02]  /*bcb0*/  FMUL.FTZ R55, R0.reuse, R55 ;  /* 0x0000003700377220 */ /* 0x040fe40000410000 */
[C---:B------:R-:W-:Y:S02]  /*bcc0*/  FMUL.FTZ R58, R0.reuse, R58 ;  /* 0x0000003a003a7220 */ /* 0x040fe40000410000 */
[----:B------:R-:W-:Y:S02]  /*bcd0*/  FMUL.FTZ R59, R0, R59 ;  /* 0x0000003b003b7220 */ /* 0x000fe40000410000 */
[----:B------:R-:W-:Y:S02]  /*bce0*/  FMUL.FTZ R61, R2, R61 ;  /* 0x0000003d023d7220 */ /* 0x000fe40000410000 */
[----:B------:R-:W-:Y:S01]  /*bcf0*/  FMUL.FTZ R62, R0, R62 ;  /* 0x0000003e003e7220 */ /* 0x000fe20000410000 */
[----:B-1----:R-:W-:Y:S01]  /*bd00*/  @P0 IADD3.X R6, R4, R24, RZ, P2, !PT ;  /* 0x0000001804060210 */ /* 0x002fe200017fe4ff */
[--C-:B------:R-:W-:Y:S02]  /*bd10*/  FFMA.FTZ R7, R183, c[0x0][0x2d0], -R181.reuse ;  /* 0x0000b400b7077a23 */ /* 0x100fe400000108b5 */
[----:B------:R-:W-:Y:S01]  /*bd20*/  FMUL.FTZ R24, R2, R156 ;  /* 0x0000009c02187220 */ /* 0x000fe20000410000 */
[----:B------:R-:W-:Y:S01]  /*bd30*/  @P0 LEA.HI.X R11, R3, c[0x0][0x1cc], R6, 0x1, P1 ;  /* 0x00007300030b0a11 */ /* 0x000fe200008f0c06 */
[----:B------:R-:W-:Y:S01]  /*bd40*/  FFMA.FTZ R3, R180, c[0x0][0x2d0], -R181 ;  /* 0x0000b400b4037a23 */ /* 0x000fe200000108b5 */
[----:B------:R1:W-:Y:S01]  /*bd50*/  MUFU.EX2 R190, R7 ;  /* 0x0000000700be7308 */ /* 0x0003e20000000800 */
[C---:B------:R-:W-:Y:S01]  /*bd60*/  @P0 IADD3 R6, P1, R5.reuse, R16, RZ ;  /* 0x0000001005060210 */ /* 0x040fe20007f3e0ff */
[C---:B------:R-:W-:Y:S01]  /*bd70*/  FMUL.FTZ R16, R2.reuse, R148 ;  /* 0x0000009402107220 */ /* 0x040fe20000410000 */
[----:B------:R2:W-:Y:S01]  /*bd80*/  @P0 LDGSTS.E.BYPASS.LTC128B.128 [R131+0x11100], [R10.64], !P6 ;  /* 0x111000000a830fae */ /* 0x0005e2000f101d46 */
[----:B------:R-:W-:Y:S01]  /*bd90*/  MOV R148, R33 ;  /* 0x0000002100947202 */ /* 0x000fe20000000f00 */
[----:B------:R-:W-:Y:S01]  /*bda0*/  FMUL.FTZ R33, R2, R165 ;  /* 0x000000a502217220 */ /* 0x000fe20000410000 */
[----:B------:R-:W-:Y:S01]  /*bdb0*/  @P0 IADD3.X R15, R4, R15, RZ, P1, !PT ;  /* 0x0000000f040f0210 */ /* 0x000fe20000ffe4ff */
[----:B------:R-:W-:Y:S02]  /*bdc0*/  FMUL.FTZ R63, R0, R63 ;  /* 0x0000003f003f7220 */ /* 0x000fe40000410000 */
[C---:B------:R-:W-:Y:S01]  /*bdd0*/  FMUL.FTZ R64, R2.reuse, R64 ;  /* 0x0000004002407220 */ /* 0x040fe20000410000 */
[----:B------:R3:W4:Y:S01]  /*bde0*/  MUFU.EX2 R173, R3 ;  /* 0x0000000300ad7308 */ /* 0x0007220000000800 */
[----:B------:R-:W-:Y:S02]  /*bdf0*/  FMUL.FTZ R65, R2, R65 ;  /* 0x0000004102417220 */ /* 0x000fe40000410000 */
[C---:B------:R-:W-:Y:S02]  /*be00*/  FMUL.FTZ R66, R0.reuse, R66 ;  /* 0x0000004200427220 */ /* 0x040fe40000410000 */
[----:B------:R-:W-:Y:S02]  /*be10*/  FMUL.FTZ R67, R0, R67 ;  /* 0x0000004300437220 */ /* 0x000fe40000410000 */
[C---:B------:R-:W-:Y:S02]  /*be20*/  FMUL.FTZ R68, R2.reuse, R68 ;  /* 0x0000004402447220 */ /* 0x040fe40000410000 */
[----:B------:R-:W-:Y:S02]  /*be30*/  FMUL.FTZ R69, R2, R69 ;  /* 0x0000004502457220 */ /* 0x000fe40000410000 */
[C---:B------:R-:W-:Y:S02]  /*be40*/  FMUL.FTZ R70, R0.reuse, R70 ;  /* 0x0000004600467220 */ /* 0x040fe40000410000 */
[----:B------:R-:W-:Y:S01]  /*be50*/  FMUL.FTZ R71, R0, R71 ;  /* 0x0000004700477220 */ /* 0x000fe20000410000 */
[C---:B-1----:R-:W-:Y:S01]  /*be60*/  @P0 IADD3 R7, P2, R5.reuse, R14, RZ ;  /* 0x0000000e05070210 */ /* 0x042fe20007f5e0ff */
[C---:B------:R-:W-:Y:S01]  /*be70*/  FMUL.FTZ R72, R2.reuse, R72 ;  /* 0x0000004802487220 */ /* 0x040fe20000410000 */
[----:B------:R-:W-:Y:S01]  /*be80*/  @P0 IADD3 R5, P1, R5, R12, RZ ;  /* 0x0000000c05050210 */ /* 0x000fe20007f3e0ff */
[----:B------:R-:W-:Y:S01]  /*be90*/  FMUL.FTZ R73, R2, R73 ;  /* 0x0000004902497220 */ /* 0x000fe20000410000 */
[----:B------:R-:W-:Y:S01]  /*bea0*/  @P0 IADD3.X R13, R4, R13, RZ, P2, !PT ;  /* 0x0000000d040d0210 */ /* 0x000fe200017fe4ff */
[----:B------:R-:W-:Y:S01]  /*beb0*/  FMUL.FTZ R74, R0, R74 ;  /* 0x0000004a004a7220 */ /* 0x000fe20000410000 */
[----:B------:R-:W-:Y:S01]  /*bec0*/  @P0 IADD3.X R14, R4, R9, RZ, P1, !PT ;  /* 0x00000009040e0210 */ /* 0x000fe20000ffe4ff */
[----:B--2---:R-:W-:Y:S01]  /*bed0*/  FMUL.FTZ R10, R0, R142 ;  /* 0x0000008e000a7220 */ /* 0x004fe20000410000 */
[----:B------:R-:W-:Y:S01]  /*bee0*/  @P0 LEA R8, P2, R6, c[0x0][0x1c8], 0x1 ;  /* 0x0000720006080a11 */ /* 0x000fe200078408ff */
[----:B------:R-:W-:Y:S02]  /*bef0*/  FMUL.FTZ R11, R0, R143 ;  /* 0x0000008f000b7220 */ /* 0x000fe40000410000 */
[----:B---3--:R-:W-:Y:S01]  /*bf00*/  FMUL.FTZ R3, R132, c[0x0][0x2d0] ;  /* 0x0000b40084037a20 */ /* 0x008fe20000410000 */
[----:B------:R-:W-:Y:S01]  /*bf10*/  @P0 LEA.HI.X R9, R6, c[0x0][0x1cc], R15, 0x1, P2 ;  /* 0x0000730006090a11 */ /* 0x000fe200010f0c0f */
[----:B------:R-:W-:Y:S01]  /*bf20*/  FMUL.FTZ R75, R0, R75 ;  /* 0x0000004b004b7220 */ /* 0x000fe20000410000 */
[----:B------:R-:W-:Y:S01]  /*bf30*/  @P0 LEA R6, P1, R7, c[0x0][0x1c8], 0x1 ;  /* 0x0000720007060a11 */ /* 0x000fe200078208ff */
[----:B------:R-:W-:Y:S01]  /*bf40*/  FFMA.FTZ R4, R187, c[0x0][0x2d0], -R3 ;  /* 0x0000b400bb047a23 */ /* 0x000fe20000010803 */
[----:B------:R-:W-:Y:S01]  /*bf50*/  MOV R187, R21 ;  /* 0x0000001500bb7202 */ /* 0x000fe20000000f00 */
[----:B------:R1:W-:Y:S01]  /*bf60*/  @P0 LDGSTS.E.BYPASS.LTC128B.128 [R131+0x13100], [R8.64], !P5 ;  /* 0x1310000008830fae */ /* 0x0003e2000e901d46 */
[----:B------:R-:W-:Y:S01]  /*bf70*/  @P0 LEA.HI.X R7, R7, c[0x0][0x1cc], R13, 0x1, P1 ;  /* 0x0000730007070a11 */ /* 0x000fe200008f0c0d */
[----:B------:R2:W-:Y:S01]  /*bf80*/  MUFU.EX2 R180, R4 ;  /* 0x0000000400b47308 */ /* 0x0005e20000000800 */
[--C-:B------:R-:W-:Y:S01]  /*bf90*/  FFMA.FTZ R12, R188, c[0x0][0x2d0], -R3.reuse ;  /* 0x0000b400bc0c7a23 */ /* 0x100fe20000010803 */
[----:B------:R-:W-:Y:S01]  /*bfa0*/  MOV R188, R20 ;  /* 0x0000001400bc7202 */ /* 0x000fe20000000f00 */
[C---:B------:R-:W-:Y:S02]  /*bfb0*/  FMUL.FTZ R76, R2.reuse, R76 ;  /* 0x0000004c024c7220 */ /* 0x040fe40000410000 */
[----:B------:R-:W-:Y:S01]  /*bfc0*/  FMUL.FTZ R77, R2, R77 ;  /* 0x0000004d024d7220 */ /* 0x000fe20000410000 */
[----:B------:R3:W-:Y:S01]  /*bfd0*/  @P0 LDGSTS.E.BYPASS.LTC128B.128 [R131+0x15100], [R6.64], !P4 ;  /* 0x1510000006830fae */ /* 0x0007e2000e101d46 */
[C---:B------:R-:W-:Y:S02]  /*bfe0*/  FMUL.FTZ R78, R0.reuse, R78 ;  /* 0x0000004e004e7220 */ /* 0x040fe40000410000 */
[----:B------:R-:W-:Y:S01]  /*bff0*/  FMUL.FTZ R79, R0, R79 ;  /* 0x0000004f004f7220 */ /* 0x000fe20000410000 */
[----:B------:R3:W3:Y:S01]  /*c000*/  MUFU.EX2 R182, R12 ;  /* 0x0000000c00b67308 */ /* 0x0006e20000000800 */
[C---:B------:R-:W-:Y:S02]  /*c010*/  FMUL.FTZ R80, R2.reuse, R80 ;  /* 0x0000005002507220 */ /* 0x040fe40000410000 */
[----:B------:R-:W-:Y:S02]  /*c020*/  FMUL.FTZ R81, R2, R81 ;  /* 0x0000005102517220 */ /* 0x000fe40000410000 */
[C---:B------:R-:W-:Y:S02]  /*c030*/  FMUL.FTZ R82, R0.reuse, R82 ;  /* 0x0000005200527220 */ /* 0x040fe40000410000 */
[----:B------:R-:W-:Y:S02]  /*c040*/  FMUL.FTZ R83, R0, R83 ;  /* 0x0000005300537220 */ /* 0x000fe40000410000 */
[C---:B------:R-:W-:Y:S02]  /*c050*/  FMUL.FTZ R84, R2.reuse, R84 ;  /* 0x0000005402547220 */ /* 0x040fe40000410000 */
[----:B------:R-:W-:Y:S02]  /*c060*/  FMUL.FTZ R85, R2, R85 ;  /* 0x0000005502557220 */ /* 0x000fe40000410000 */
[----:B------:R-:W-:Y:S01]  /*c070*/  FMUL.FTZ R86, R0, R86 ;  /* 0x0000005600567220 */ /* 0x000fe20000410000 */
[----:B--2---:R-:W-:Y:S01]  /*c080*/  @P0 LEA R4, P1, R5, c[0x0][0x1c8], 0x1 ;  /* 0x0000720005040a11 */ /* 0x004fe200078208ff */
[--C-:B-1----:R-:W-:Y:S01]  /*c090*/  FFMA.FTZ R8, R185, c[0x0][0x2d0], -R3.reuse ;  /* 0x0000b400b9087a23 */ /* 0x102fe20000010803 */
[----:B------:R-:W-:Y:S01]  /*c0a0*/  MOV R185, R18 ;  /* 0x0000001200b97202 */ /* 0x000fe20000000f00 */
[----:B------:R-:W-:Y:S01]  /*c0b0*/  FMUL.FTZ R9, R2, R141 ;  /* 0x0000008d02097220 */ /* 0x000fe20000410000 */
[----:B------:R-:W-:Y:S01]  /*c0c0*/  @P0 LEA.HI.X R5, R5, c[0x0][0x1cc], R14, 0x1, P1 ;  /* 0x0000730005050a11 */ /* 0x000fe200008f0c0e */
[----:B------:R1:W-:Y:S01]  /*c0d0*/  MUFU.EX2 R183, R8 ;  /* 0x0000000800b77308 */ /* 0x0003e20000000800 */
[C---:B------:R-:W-:Y:S02]  /*c0e0*/  FMUL.FTZ R18, R0.reuse, R150 ;  /* 0x0000009600127220 */ /* 0x040fe40000410000 */
[C---:B------:R-:W-:Y:S01]  /*c0f0*/  FMUL.FTZ R87, R0.reuse, R87 ;  /* 0x0000005700577220 */ /* 0x040fe20000410000 */
[----:B------:R2:W-:Y:S01]  /*c100*/  @P0 LDGSTS.E.BYPASS.LTC128B.128 [R131+0x17100], [R4.64], !P3 ;  /* 0x1710000004830fae */ /* 0x0005e2000d901d46 */
[C---:B---3--:R-:W-:Y:S01]  /*c110*/  FMUL.FTZ R6, R0.reuse, R138 ;  /* 0x0000008a00067220 */ /* 0x048fe20000410000 */
[----:B----4-:R-:W-:Y:S01]  /*c120*/  F2FP.BF16.PACK_AB R138, R173, R190 ;  /* 0x000000bead8a723e */ /* 0x010fe200000010ff */
[----:B------:R-:W-:Y:S02]  /*c130*/  FMUL.FTZ R7, R0, R139 ;  /* 0x0000008b00077220 */ /* 0x000fe40000410000 */
[C---:B------:R-:W-:Y:S02]  /*c140*/  FMUL.FTZ R88, R2.reuse, R88 ;  /* 0x0000005802587220 */ /* 0x040fe40000410000 */
[----:B------:R-:W-:Y:S01]  /*c150*/  FMUL.FTZ R89, R2, R89 ;  /* 0x0000005902597220 */ /* 0x000fe20000410000 */
[----:B------:R-:W3:Y:S01]  /*c160*/  LDSM.16.MT88.4 R12, [R248] ;  /* 0x00000000f80c783b */ /* 0x000ee20000004200 */
[C---:B------:R-:W-:Y:S02]  /*c170*/  FMUL.FTZ R90, R0.reuse, R90 ;  /* 0x0000005a005a7220 */ /* 0x040fe40000410000 */
[----:B------:R-:W-:Y:S02]  /*c180*/  FMUL.FTZ R91, R0, R91 ;  /* 0x0000005b005b7220 */ /* 0x000fe40000410000 */
[C---:B------:R-:W-:Y:S02]  /*c190*/  FMUL.FTZ R92, R2.reuse, R92 ;  /* 0x0000005c025c7220 */ /* 0x040fe40000410000 */
[----:B------:R-:W-:Y:S01]  /*c1a0*/  FMUL.FTZ R93, R2, R93 ;  /* 0x0000005d025d7220 */ /* 0x000fe20000410000 */
[----:B------:R-:W3:Y:S01]  /*c1b0*/  LDSM.16.MT88.4 R20, [R252] ;  /* 0x00000000fc14783b */ /* 0x000ee20000004200 */
[C---:B------:R-:W-:Y:S02]  /*c1c0*/  FMUL.FTZ R94, R0.reuse, R94 ;  /* 0x0000005e005e7220 */ /* 0x040fe40000410000 */
[----:B------:R-:W-:Y:S02]  /*c1d0*/  FMUL.FTZ R95, R0, R95 ;  /* 0x0000005f005f7220 */ /* 0x000fe40000410000 */
[C---:B-1----:R-:W-:Y:S02]  /*c1e0*/  FMUL.FTZ R8, R2.reuse, R140 ;  /* 0x0000008c02087220 */ /* 0x042fe40000410000 */
[C---:B------:R-:W-:Y:S01]  /*c1f0*/  FMUL.FTZ R96, R2.reuse, R96 ;  /* 0x0000006002607220 */ /* 0x040fe20000410000 */
[----:B------:R-:W1:Y:S01]  /*c200*/  LDSM.16.MT88.4 R28, [R251] ;  /* 0x00000000fb1c783b */ /* 0x000e620000004200 */
[----:B------:R-:W-:Y:S02]  /*c210*/  FMUL.FTZ R97, R2, R97 ;  /* 0x0000006102617220 */ /* 0x000fe40000410000 */
[----:B--2---:R-:W-:Y:S01]  /*c220*/  FFMA.FTZ R4, R186, c[0x0][0x2d0], -R3 ;  /* 0x0000b400ba047a23 */ /* 0x004fe20000010803 */
[----:B------:R-:W-:Y:S01]  /*c230*/  MOV R186, R19 ;  /* 0x0000001300ba7202 */ /* 0x000fe20000000f00 */
[----:B------:R-:W-:Y:S01]  /*c240*/  FMUL.FTZ R5, R2, R137 ;  /* 0x0000008902057220 */ /* 0x000fe20000410000 */
[----:B------:R-:W-:Y:S01]  /*c250*/  F2FP.BF16.PACK_AB R137, R182, R180 ;  /* 0x000000b4b689723e */ /* 0x000fe200000010ff */
[----:B------:R-:W2:Y:S01]  /*c260*/  MUFU.EX2 R184, R4 ;  /* 0x0000000400b87308 */ /* 0x000ea20000000800 */
[----:B------:R-:W4:Y:S01]  /*c270*/  LDL.LU R131, [R1+0x11c] ;  /* 0x00011c0001837983 */ /* 0x000f220000300800 */
[C---:B------:R-:W-:Y:S01]  /*c280*/  FMUL.FTZ R19, R0.reuse, R151 ;  /* 0x0000009700137220 */ /* 0x040fe20000410000 */
[----:B------:R-:W-:Y:S01]  /*c290*/  MOV R151, R148 ;  /* 0x0000009400977202 */ /* 0x000fe20000000f00 */
[C---:B------:R-:W-:Y:S01]  /*c2a0*/  FMUL.FTZ R98, R0.reuse, R98 ;  /* 0x0000006200627220 */ /* 0x040fe20000410000 */
[----:B------:R-:W4:Y:S01]  /*c2b0*/  LDL R140, [R1+0x48] ;  /* 0x00004800018c7983 */ /* 0x000f220000100800 */
[----:B------:R-:W-:Y:S02]  /*c2c0*/  FMUL.FTZ R99, R0, R99 ;  /* 0x0000006300637220 */ /* 0x000fe40000410000 */
[C---:B------:R-:W-:Y:S01]  /*c2d0*/  FMUL.FTZ R100, R2.reuse, R100 ;  /* 0x0000006402647220 */ /* 0x040fe20000410000 */
[----:B------:R-:W0:Y:S01]  /*c2e0*/  LDGDEPBAR ;  /* 0x00000000000079af */ /* 0x000e220000000000 */
[----:B------:R-:W-:Y:S02]  /*c2f0*/  FMUL.FTZ R101, R2, R101 ;  /* 0x0000006502657220 */ /* 0x000fe40000410000 */
[C---:B------:R-:W-:Y:S02]  /*c300*/  FMUL.FTZ R102, R0.reuse, R102 ;  /* 0x0000006600667220 */ /* 0x040fe40000410000 */
[----:B------:R-:W-:Y:S02]  /*c310*/  FMUL.FTZ R103, R0, R103 ;  /* 0x0000006700677220 */ /* 0x000fe40000410000 */
[C---:B------:R-:W-:Y:S02]  /*c320*/  FMUL.FTZ R104, R2.reuse, R104 ;  /* 0x0000006802687220 */ /* 0x040fe40000410000 */
[----:B------:R-:W-:Y:S02]  /*c330*/  FMUL.FTZ R105, R2, R105 ;  /* 0x0000006902697220 */ /* 0x000fe40000410000 */
[C---:B------:R-:W-:Y:S02]  /*c340*/  FMUL.FTZ R106, R0.reuse, R106 ;  /* 0x0000006a006a7220 */ /* 0x040fe40000410000 */
[----:B------:R-:W-:Y:S01]  /*c350*/  FMUL.FTZ R107, R0, R107 ;  /* 0x0000006b006b7220 */ /* 0x000fe20000410000 */
[----:B--2---:R-:W-:Y:S01]  /*c360*/  F2FP.BF16.PACK_AB R139, R184, R183 ;  /* 0x000000b7b88b723e */ /* 0x004fe200000010ff */
[----:B------:R-:W-:Y:S01]  /*c370*/  FMUL.FTZ R4, R2, R136 ;  /* 0x0000008802047220 */ /* 0x000fe20000410000 */
[----:B------:R-:W-:Y:S01]  /*c380*/  F2FP.BF16.PACK_AB R136, R189, R135 ;  /* 0x00000087bd88723e */ /* 0x000fe200000010ff */
[--C-:B------:R-:W-:Y:S02]  /*c390*/  FFMA.FTZ R157, R176, c[0x0][0x2d0], -R181.reuse ;  /* 0x0000b400b09d7a23 */ /* 0x100fe400000108b5 */
[--C-:B------:R-:W-:Y:S02]  /*c3a0*/  FFMA.FTZ R158, R177, c[0x0][0x2d0], -R181.reuse ;  /* 0x0000b400b19e7a23 */ /* 0x100fe400000108b5 */
[--C-:B------:R-:W-:Y:S02]  /*c3b0*/  FFMA.FTZ R159, R178, c[0x0][0x2d0], -R181.reuse ;  /* 0x0000b400b29f7a23 */ /* 0x100fe400000108b5 */
[C---:B---3--:R-:W-:Y:S05]  /*c3c0*/  HMMA.16816.F32.BF16 R4, R136.reuse, R12, R4 ;  /* 0x0000000c8804723c */ /* 0x048fea0000041804 */
[C---:B------:R-:W-:Y:S02]  /*c3d0*/  FMUL.FTZ R108, R2.reuse, R108 ;  /* 0x0000006c026c7220 */ /* 0x040fe40000410000 */
[C---:B------:R-:W-:Y:S01]  /*c3e0*/  FMUL.FTZ R12, R2.reuse, R144 ;  /* 0x00000090020c7220 */ /* 0x040fe20000410000 */
[C---:B------:R-:W-:Y:S04]  /*c3f0*/  HMMA.16816.F32.BF16 R8, R136.reuse, R14, R8 ;  /* 0x0000000e8808723c */ /* 0x040fe80000041808 */
[C---:B------:R-:W-:Y:S01]  /*c400*/  FMUL.FTZ R13, R2.reuse, R145 ;  /* 0x00000091020d7220 */ /* 0x040fe20000410000 */
[----:B------:R-:W-:Y:S01]  /*c410*/  MOV R144, R17 ;  /* 0x0000001100907202 */ /* 0x000fe20000000f00 */
[----:B------:R-:W-:Y:S01]  /*c420*/  FMUL.FTZ R17, R2, R149 ;  /* 0x0000009502117220 */ /* 0x000fe20000410000 */
[----:B------:R-:W-:Y:S01]  /*c430*/  MOV R145, R186 ;  /* 0x000000ba00917202 */ /* 0x000fe20000000f00 */
[C---:B------:R-:W-:Y:S01]  /*c440*/  FMUL.FTZ R14, R0.reuse, R146 ;  /* 0x00000092000e7220 */ /* 0x040fe20000410000 */
[----:B------:R-:W-:Y:S03]  /*c450*/  MOV R146, R188 ;  /* 0x000000bc00927202 */ /* 0x000fe60000000f00 */
[C---:B------:R-:W-:Y:S01]  /*c460*/  FMUL.FTZ R15, R0.reuse, R147 ;  /* 0x00000093000f7220 */ /* 0x040fe20000410000 */
[----:B------:R-:W-:Y:S01]  /*c470*/  MOV R147, R34 ;  /* 0x0000002200937202 */ /* 0x000fe20000000f00 */
[----:B------:R-:W-:Y:S01]  /*c480*/  FMUL.FTZ R34, R0, R166 ;  /* 0x000000a600227220 */ /* 0x000fe20000410000 */
[----:B------:R-:W-:Y:S01]  /*c490*/  MOV R148, R146 ;  /* 0x0000009200947202 */ /* 0x000fe20000000f00 */
[----:B------:R-:W-:Y:S01]  /*c4a0*/  FMUL.FTZ R109, R2, R109 ;  /* 0x0000006d026d7220 */ /* 0x000fe20000410000 */
[----:B------:R-:W-:Y:S01]  /*c4b0*/  MOV R149, R145 ;  /* 0x0000009100957202 */ /* 0x000fe20000000f00 */
[C---:B------:R-:W-:Y:S01]  /*c4c0*/  FMUL.FTZ R110, R0.reuse, R110 ;  /* 0x0000006e006e7220 */ /* 0x040fe20000410000 */
[C---:B------:R-:W-:Y:S03]  /*c4d0*/  HMMA.16816.F32.BF16 R12, R136.reuse, R20, R12 ;  /* 0x00000014880c723c */ /* 0x040fe6000004180c */
[----:B------:R-:W-:Y:S01]  /*c4e0*/  MOV R186, R187 ;  /* 0x000000bb00ba7202 */ /* 0x000fe20000000f00 */
[C---:B------:R-:W-:Y:S01]  /*c4f0*/  FMUL.FTZ R111, R0.reuse, R111 ;  /* 0x0000006f006f7220 */ /* 0x040fe20000410000 */
[----:B------:R-:W-:Y:S01]  /*c500*/  MOV R187, R35 ;  /* 0x0000002300bb7202 */ /* 0x000fe20000000f00 */
[----:B------:R-:W-:Y:S01]  /*c510*/  FMUL.FTZ R35, R0, R167 ;  /* 0x000000a700237220 */ /* 0x000fe20000410000 */
[----:B------:R-:W-:Y:S01]  /*c520*/  MOV R188, R134 ;  /* 0x0000008600bc7202 */ /* 0x000fe20000000f00 */
[C---:B------:R-:W-:Y:S04]  /*c530*/  HMMA.16816.F32.BF16 R16, R136.reuse, R22, R16 ;  /* 0x000000168810723c */ /* 0x040fe80000041810 */
[C---:B------:R-:W-:Y:S01]  /*c540*/  FMUL.FTZ R20, R2.reuse, R152 ;  /* 0x0000009802147220 */ /* 0x040fe20000410000 */
[----:B------:R-:W-:Y:S01]  /*c550*/  MOV R134, R32 ;  /* 0x0000002000867202 */ /* 0x000fe20000000f00 */
[----:B------:R-:W3:Y:S01]  /*c560*/  LDL R152, [R1+0x4] ;  /* 0x0000040001987983 */ /* 0x000ee20000100800 */
[----:B------:R-:W-:Y:S02]  /*c570*/  FMUL.FTZ R21, R2, R153 ;  /* 0x0000009902157220 */ /* 0x000fe40000410000 */
[C---:B------:R-:W-:Y:S01]  /*c580*/  FMUL.FTZ R22, R0.reuse, R154 ;  /* 0x0000009a00167220 */ /* 0x040fe20000410000 */
[----:B------:R-:W3:Y:S02]  /*c590*/  LDL.LU R150, [R1+0x7c] ;  /* 0x00007c0001967983 */ /* 0x000ee40000300800 */
[----:B------:R-:W-:Y:S02]  /*c5a0*/  FMUL.FTZ R23, R0, R155 ;  /* 0x0000009b00177220 */ /* 0x000fe40000410000 */
[----:B------:R-:W-:Y:S02]  /*c5b0*/  FMUL.FTZ R32, R2, R164 ;  /* 0x000000a402207220 */ /* 0x000fe40000410000 */
[--C-:B------:R-:W-:Y:S02]  /*c5c0*/  FFMA.FTZ R134, R134, c[0x0][0x2d0], -R181.reuse ;  /* 0x0000b40086867a23 */ /* 0x100fe400000108b5 */
[C---:B------:R-:W-:Y:S01]  /*c5d0*/  FMUL.FTZ R112, R2.reuse, R112 ;  /* 0x0000007002707220 */ /* 0x040fe20000410000 */
[C---:B-1----:R-:W-:Y:S03]  /*c5e0*/  HMMA.16816.F32.BF16 R20, R136.reuse, R28, R20 ;  /* 0x0000001c8814723c */ /* 0x042fe60000041814 */
[----:B------:R-:W-:Y:S02]  /*c5f0*/  FMUL.FTZ R113, R2, R113 ;  /* 0x0000007102717220 */ /* 0x000fe40000410000 */
[----:B------:R-:W-:Y:S02]  /*c600*/  FMUL.FTZ R114, R0, R114 ;  /* 0x0000007200727220 */ /* 0x000fe40000410000 */
[C---:B------:R-:W-:Y:S01]  /*c610*/  FMUL.FTZ R28, R2.reuse, R160 ;  /* 0x000000a0021c7220 */ /* 0x040fe20000410000 */
[C---:B------:R-:W-:Y:S01]  /*c620*/  HMMA.16816.F32.BF16 R24, R136.reuse, R30, R24 ;  /* 0x0000001e8818723c */ /* 0x040fe20000041818 */
[----:B------:R1:W-:Y:S03]  /*c630*/  MUFU.EX2 R160, R134 ;  /* 0x0000008600a07308 */ /* 0x0003e60000000800 */
[----:B------:R-:W-:Y:S02]  /*c640*/  FMUL.FTZ R29, R2, R161 ;  /* 0x000000a1021d7220 */ /* 0x000fe40000410000 */
[C---:B------:R-:W-:Y:S02]  /*c650*/  FMUL.FTZ R115, R0.reuse, R115 ;  /* 0x0000007300737220 */ /* 0x040fe40000410000 */
[C---:B------:R-:W-:Y:S04]  /*c660*/  FMUL.FTZ R30, R0.reuse, R162 ;  /* 0x000000a2001e7220 */ /* 0x040fe80000410000 */
[----:B------:R-:W-:Y:S02]  /*c670*/  FMUL.FTZ R31, R0, R163 ;  /* 0x000000a3001f7220 */ /* 0x000fe40000410000 */
[C---:B------:R-:W-:Y:S02]  /*c680*/  FMUL.FTZ R116, R2.reuse, R116 ;  /* 0x0000007402747220 */ /* 0x040fe40000410000 */
[----:B------:R-:W-:Y:S02]  /*c690*/  FMUL.FTZ R117, R2, R117 ;  /* 0x0000007502757220 */ /* 0x000fe40000410000 */
[C---:B------:R-:W-:Y:S02]  /*c6a0*/  FMUL.FTZ R118, R0.reuse, R118 ;  /* 0x0000007600767220 */ /* 0x040fe40000410000 */
[----:B------:R-:W-:Y:S02]  /*c6b0*/  FMUL.FTZ R119, R0, R119 ;  /* 0x0000007700777220 */ /* 0x000fe40000410000 */
[C---:B------:R-:W-:Y:S02]  /*c6c0*/  FMUL.FTZ R120, R2.reuse, R120 ;  /* 0x0000007802787220 */ /* 0x040fe40000410000 */
[----:B------:R-:W-:Y:S02]  /*c6d0*/  FMUL.FTZ R121, R2, R121 ;  /* 0x0000007902797220 */ /* 0x000fe40000410000 */
[----:B-1----:R-:W-:Y:S02]  /*c6e0*/  FFMA.FTZ R134, R147, c[0x0][0x2d0], -R181 ;  /* 0x0000b40093867a23 */ /* 0x002fe400000108b5 */
[C---:B------:R-:W-:Y:S02]  /*c6f0*/  FMUL.FTZ R122, R0.reuse, R122 ;  /* 0x0000007a007a7220 */ /* 0x040fe40000410000 */
[----:B------:R1:W1:Y:S01]  /*c700*/  MUFU.EX2 R161, R134 ;  /* 0x0000008600a17308 */ /* 0x0002620000000800 */
[----:B------:R-:W-:Y:S02]  /*c710*/  FMUL.FTZ R123, R0, R123 ;  /* 0x0000007b007b7220 */ /* 0x000fe40000410000 */
[C---:B------:R-:W-:Y:S02]  /*c720*/  FMUL.FTZ R124, R2.reuse, R124 ;  /* 0x0000007c027c7220 */ /* 0x040fe40000410000 */
[----:B------:R-:W-:Y:S02]  /*c730*/  FMUL.FTZ R125, R2, R125 ;  /* 0x0000007d027d7220 */ /* 0x000fe40000410000 */
[C---:B------:R-:W-:Y:S02]  /*c740*/  FMUL.FTZ R126, R0.reuse, R126 ;  /* 0x0000007e007e7220 */ /* 0x040fe40000410000 */
[----:B------:R-:W-:Y:S02]  /*c750*/  FMUL.FTZ R127, R0, R127 ;  /* 0x0000007f007f7220 */ /* 0x000fe40000410000 */
[C---:B------:R-:W-:Y:S02]  /*c760*/  FMUL.FTZ R128, R2.reuse, R128 ;  /* 0x0000008002807220 */ /* 0x040fe40000410000 */
[----:B------:R-:W-:Y:S02]  /*c770*/  FMUL.FTZ R129, R2, R129 ;  /* 0x0000008102817220 */ /* 0x000fe40000410000 */
[----:B------:R-:W-:Y:S02]  /*c780*/  FMUL.FTZ R130, R0, R130 ;  /* 0x0000008200827220 */ /* 0x000fe40000410000 */
[--C-:B------:R-:W-:Y:S02]  /*c790*/  FFMA.FTZ R169, R169, c[0x0][0x2d0], -R3.reuse ;  /* 0x0000b400a9a97a23 */ /* 0x100fe40000010803 */
[--C-:B-1----:R-:W-:Y:S04]  /*c7a0*/  FFMA.FTZ R134, R185, c[0x0][0x2d0], -R3.reuse ;  /* 0x0000b400b9867a23 */ /* 0x102fe80000010803 */
[----:B------:R1:W-:Y:S02]  /*c7b0*/  MUFU.EX2 R156, R134 ;  /* 0x00000086009c7308 */ /* 0x0003e40000000800 */
[----:B-1----:R-:W-:Y:S08]  /*c7c0*/  FFMA.FTZ R134, R171, c[0x0][0x2d0], -R3 ;  /* 0x0000b400ab867a23 */ /* 0x002ff00000010803 */
[----:B------:R1:W1:Y:S02]  /*c7d0*/  MUFU.EX2 R171, R134 ;  /* 0x0000008600ab7308 */ /* 0x0002640000000800 */
[--C-:B-1----:R-:W-:Y:S08]  /*c7e0*/  FFMA.FTZ R134, R170, c[0x0][0x2d0], -R181.reuse ;  /* 0x0000b400aa867a23 */ /* 0x102ff000000108b5 */
[----:B------:R1:W-:Y:S02]  /*c7f0*/  MUFU.EX2 R185, R134 ;  /* 0x0000008600b97308 */ /* 0x0003e40000000800 */
[----:B-1----:R-:W-:Y:S08]  /*c800*/  FFMA.FTZ R134, R191, c[0x0][0x2d0], -R181 ;  /* 0x0000b400bf867a23 */ /* 0x002ff000000108b5 */
[----:B------:R1:W1:Y:S02]  /*c810*/  MUFU.EX2 R165, R134 ;  /* 0x0000008600a57308 */ /* 0x0002640000000800 */
[--C-:B-1----:R-:W-:Y:S02]  /*c820*/  FFMA.FTZ R134, R144, c[0x0][0x2d0], -R3.reuse ;  /* 0x0000b40090867a23 */ /* 0x102fe40000010803 */
[----:B------:R-:W-:Y:S06]  /*c830*/  LDSM.16.MT88.4 R144, [R252+0x800] ;  /* 0x00080000fc90783b */ /* 0x000fec0000004200 */
[----:B------:R1:W-:Y:S02]  /*c840*/  MUFU.EX2 R170, R134 ;  /* 0x0000008600aa7308 */ /* 0x0003e40000000800 */
[----:B-1----:R-:W-:Y:S08]  /*c850*/  FFMA.FTZ R134, R151, c[0x0][0x2d0], -R3 ;  /* 0x0000b40097867a23 */ /* 0x002ff00000010803 */
[----:B------:R1:W1:Y:S01]  /*c860*/  MUFU.EX2 R164, R134 ;  /* 0x0000008600a47308 */ /* 0x0002620000000800 */
[----:B----4-:R-:W-:Y:S01]  /*c870*/  FMUL.FTZ R131, R0, R131 ;  /* 0x0000008300837220 */ /* 0x010fe20000410000 */
[----:B------:R-:W4:Y:S08]  /*c880*/  LDSM.16.MT88.4 R140, [R140] ;  /* 0x000000008c8c783b */ /* 0x000f300000004200 */
[----:B-1----:R-:W2:Y:S01]  /*c890*/  LDL.LU R134, [R1+0x80] ;  /* 0x0000800001867983 */ /* 0x002ea20000300800 */
[C---:B----4-:R-:W-:Y:S08]  /*c8a0*/  HMMA.16816.F32.BF16 R28, R136.reuse, R140, R28 ;  /* 0x0000008c881c723c */ /* 0x050ff0000004181c */
[C---:B------:R-:W-:Y:S01]  /*c8b0*/  HMMA.16816.F32.BF16 R32, R136.reuse, R142, R32 ;  /* 0x0000008e8820723c */ /* 0x040fe20000041820 */
[----:B------:R-:W1:Y:S03]  /*c8c0*/  LDSM.16.MT88.4 R140, [R248+0x2000] ;  /* 0x00200000f88c783b */ /* 0x000e660000004200 */
[----:B---3--:R-:W-:Y:S02]  /*c8d0*/  FFMA.FTZ R135, R2, R150, R135 ;  /* 0x0000009602877223 */ /* 0x008fe40000010087 */
[----:B------:R-:W-:Y:S02]  /*c8e0*/  FFMA.FTZ R2, R149, c[0x0][0x2d0], -R181 ;  /* 0x0000b40095027a23 */ /* 0x000fe400000108b5 */
[----:B------:R-:W-:Y:S01]  /*c8f0*/  FADD.FTZ R135, R189, R135 ;  /* 0x00000087bd877221 */ /* 0x000fe20000010000 */
        /* <DEDUP_REMOVED lines=14> */
[----:B------:R-:W1:Y:S03]  /*c9e0*/  LDSM.16.MT88.4 R140, [R252+0x4000] ;  /* 0x00400000fc8c783b */ /* 0x000e660000004200 */
[----:B--2---:R-:W-:Y:S02]  /*c9f0*/  FFMA.FTZ R134, R0, R134, R180 ;  /* 0x0000008600867223 */ /* 0x004fe400000100b4 */
[----:B------:R-:W-:Y:S04]  /*ca00*/  FFMA.FTZ R0, R188, c[0x0][0x2d0], -R3 ;  /* 0x0000b400bc007a23 */ /* 0x000fe80000010803 */
[----:B------:R2:W-:Y:S01]  /*ca10*/  MUFU.EX2 R166, R0 ;  /* 0x0000000000a67308 */ /* 0x0005e20000000800 */
[C---:B-1----:R-:W-:Y:S08]  /*ca20*/  HMMA.16816.F32.BF16 R76, R136.reuse, R140, R76 ;  /* 0x0000008c884c723c */ /* 0x042ff0000004184c */
[C---:B------:R-:W-:Y:S01]  /*ca30*/  HMMA.16816.F32.BF16 R80, R136.reuse, R142, R80 ;  /* 0x0000008e8850723c */ /* 0x040fe20000041850 */
[----:B------:R-:W1:Y:S03]  /*ca40*/  LDSM.16.MT88.4 R140, [R251+0x4000] ;  /* 0x00400000fb8c783b */ /* 0x000e660000004200 */
[--C-:B--2---:R-:W-:Y:S04]  /*ca50*/  FFMA.FTZ R0, R187, c[0x0][0x2d0], -R181.reuse ;  /* 0x0000b400bb007a23 */ /* 0x104fe800000108b5 */
[----:B------:R2:W-:Y:S04]  /*ca60*/  MUFU.EX2 R163, R0 ;  /* 0x0000000000a37308 */ /* 0x0005e80000000800 */
[----:B--2---:R-:W-:Y:S02]  /*ca70*/  FFMA.FTZ R0, R194, c[0x0][0x2d0], -R181 ;  /* 0x0000b400c2007a23 */ /* 0x004fe400000108b5 */
[----:B------:R2:W5:Y:S04]  /*ca80*/  LDL.LU R194, [R1+0x118] ;  /* 0x0001180001c27983 */ /* 0x0005680000300800 */
[----:B------:R3:W-:Y:S01]  /*ca90*/  MUFU.EX2 R162, R0 ;  /* 0x0000000000a27308 */ /* 0x0007e20000000800 */
[C---:B-1----:R-:W-:Y:S08]  /*caa0*/  HMMA.16816.F32.BF16 R84, R136.reuse, R140, R84 ;  /* 0x0000008c8854723c */ /* 0x042ff00000041854 */
[C---:B------:R-:W-:Y:S01]  /*cab0*/  HMMA.16816.F32.BF16 R88, R136.reuse, R142, R88 ;  /* 0x0000008e8858723c */ /* 0x040fe20000041858 */
[----:B------:R-:W1:Y:S03]  /*cac0*/  LDSM.16.MT88.4 R140, [R152+0x4000] ;  /* 0x00400000988c783b */ /* 0x000e660000004200 */
[--C-:B---3--:R-:W-:Y:S05]  /*cad0*/  FFMA.FTZ R0, R195, c[0x0][0x2d0], -R3.reuse ;  /* 0x0000b400c3007a23 */ /* 0x108fea0000010803 */
[----:B------:R2:W5:Y:S01]  /*cae0*/  LDL.LU R195, [R1+0x114] ;  /* 0x0001140001c37983 */ /* 0x0005620000300800 */
[----:B------:R3:W-:Y:S03]  /*caf0*/  MUFU.EX2 R191, R0 ;  /* 0x0000000000bf7308 */ /* 0x0007e60000000800 */
[----:B------:R2:W5:Y:S04]  /*cb00*/  LDL.LU R176, [R1+0x110] ;  /* 0x0001100001b07983 */ /* 0x0005680000300800 */
[----:B------:R2:W5:Y:S04]  /*cb10*/  LDL.LU R177, [R1+0x10c] ;  /* 0x00010c0001b17983 */ /* 0x0005680000300800 */
[----:B------:R2:W5:Y:S01]  /*cb20*/  LDL.LU R178, [R1+0x108] ;  /* 0x0001080001b27983 */ /* 0x0005620000300800 */
[----:B---3--:R-:W-:Y:S01]  /*cb30*/  FFMA.FTZ R0, R172, c[0x0][0x2d0], -R3 ;  /* 0x0000b400ac007a23 */ /* 0x008fe20000010803 */
        /* <DEDUP_REMOVED lines=22> */
[C---:B------:R-:W-:Y:S08]  /*cca0*/  HMMA.16816.F32.BF16 R12, R136.reuse, R144, R12 ;  /* 0x00000090880c723c */ /* 0x040ff0000004180c */
[C---:B------:R-:W-:Y:S01]  /*ccb0*/  HMMA.16816.F32.BF16 R16, R136.reuse, R146, R16 ;  /* 0x000000928810723c */ /* 0x040fe20000041810 */
[----:B------:R-:W3:Y:S07]  /*ccc0*/  LDSM.16.MT88.4 R144, [R152+0x800] ;  /* 0x000800009890783b */ /* 0x000eee0000004200 */
[C---:B-1----:R-:W-:Y:S08]  /*ccd0*/  HMMA.16816.F32.BF16 R20, R136.reuse, R140, R20 ;  /* 0x0000008c8814723c */ /* 0x042ff00000041814 */
[C---:B------:R-:W-:Y:S01]  /*cce0*/  HMMA.16816.F32.BF16 R24, R136.reuse, R142, R24 ;  /* 0x0000008e8818723c */ /* 0x040fe20000041818 */
[----:B------:R-:W1:Y:S07]  /*ccf0*/  LDSM.16.MT88.4 R140, [R248+0x2800] ;  /* 0x00280000f88c783b */ /* 0x000e6e0000004200 */
[C---:B---3--:R-:W-:Y:S08]  /*cd00*/  HMMA.16816.F32.BF16 R28, R136.reuse, R144, R28 ;  /* 0x00000090881c723c */ /* 0x048ff0000004181c */
        /* <DEDUP_REMOVED lines=29> */
[C---:B---3--:R-:W-:Y:S01]  /*cee0*/  HMMA.16816.F32.BF16 R108, R136.reuse, R144, R108 ;  /* 0x00000090886c723c */ /* 0x048fe2000004186c */
[----:B------:R3:W4:Y:S07]  /*cef0*/  MUFU.EX2 R144, R2 ;  /* 0x0000000200907308 */ /* 0x00072e0000000800 */
[C---:B------:R-:W-:Y:S04]  /*cf00*/  HMMA.16816.F32.BF16 R112, R136.reuse, R146, R112 ;  /* 0x000000928870723c */ /* 0x040fe80000041870 */
[--C-:B---3--:R-:W-:Y:S01]  /*cf10*/  FFMA.FTZ R2, R148, c[0x0][0x2d0], -R181.reuse ;  /* 0x0000b40094027a23 */ /* 0x108fe200000108b5 */
[----:B----4-:R-:W-:Y:S01]  /*cf20*/  MOV R180, R144 ;  /* 0x0000009000b47202 */ /* 0x010fe20000000f00 */
[----:B------:R-:W-:Y:S01]  /*cf30*/  FFMA.FTZ R181, R179, c[0x0][0x2d0], -R181 ;  /* 0x0000b400b3b57a23 */ /* 0x000fe200000108b5 */
[----:B------:R-:W3:Y:S01]  /*cf40*/  LDSM.16.MT88.4 R144, [R152+0x6800] ;  /* 0x006800009890783b */ /* 0x000ee20000004200 */
[----:B------:R4:W2:Y:S01]  /*cf50*/  MUFU.EX2 R167, R2 ;  /* 0x0000000200a77308 */ /* 0x0008a20000000800 */
[C---:B-1----:R-:W-:Y:S06]  /*cf60*/  HMMA.16816.F32.BF16 R116, R136.reuse, R140, R116 ;  /* 0x0000008c8874723c */ /* 0x042fec0000041874 */
[----:B------:R1:W5:Y:S03]  /*cf70*/  LDL.LU R179, [R1+0x104] ;  /* 0x0001040001b37983 */ /* 0x0003660000300800 */
[----:B------:R-:W-:Y:S01]  /*cf80*/  MUFU.EX2 R187, R181 ;  /* 0x000000b500bb7308 */ /* 0x000fe20000000800 */
[----:B------:R1:W5:Y:S01]  /*cf90*/  LDL.LU R172, [R1+0x100] ;  /* 0x0001000001ac7983 */ /* 0x0003620000300800 */
[C---:B------:R-:W-:Y:S03]  /*cfa0*/  HMMA.16816.F32.BF16 R120, R136.reuse, R142, R120 ;  /* 0x0000008e8878723c */ /* 0x040fe60000041878 */
[----:B------:R-:W-:Y:S01]  /*cfb0*/  LDSM.16.MT88.4 R140, [R252+0x1000] ;  /* 0x00100000fc8c783b */ /* 0x000fe20000004200 */
[----:B----4-:R-:W-:Y:S04]  /*cfc0*/  FFMA.FTZ R2, R186, c[0x0][0x2d0], -R3 ;  /* 0x0000b400ba027a23 */ /* 0x010fe80000010803 */
[----:B------:R-:W-:Y:S10]  /*cfd0*/  MUFU.EX2 R186, R159 ;  /* 0x0000009f00ba7308 */ /* 0x000ff40000000800 */
[----:B------:R4:W1:Y:S01]  /*cfe0*/  MUFU.EX2 R148, R2 ;  /* 0x0000000200947308 */ /* 0x0008620000000800 */
[C---:B---3--:R-:W-:Y:S08]  /*cff0*/  HMMA.16816.F32.BF16 R124, R136.reuse, R144, R124 ;  /* 0x00000090887c723c */ /* 0x048ff0000004187c */
[----:B------:R-:W-:Y:S07]  /*d000*/  HMMA.16816.F32.BF16 R128, R136, R146, R128 ;  /* 0x000000928880723c */ /* 0x000fee0000041880 */
[----:B--2---:R-:W-:Y:S02]  /*d010*/  F2FP.BF16.PACK_AB R136, R167, R180 ;  /* 0x000000b4a788723e */ /* 0x004fe400000010ff */
[----:B------:R-:W-:Y:S03]  /*d020*/  F2FP.BF16.PACK_AB R138, R162, R163 ;  /* 0x000000a3a28a723e */ /* 0x000fe600000010ff */
[----:B----4-:R-:W-:Y:S01]  /*d030*/  FADD.FTZ R2, R182, R134 ;  /* 0x00000086b6027221 */ /* 0x010fe20000010000 */
[----:B-1----:R-:W-:Y:S01]  /*d040*/  MOV R182, R148 ;  /* 0x0000009400b67202 */ /* 0x002fe20000000f00 */
[----:B------:R-:W-:Y:S01]  /*d050*/  FADD.FTZ R134, R190, R135 ;  /* 0x00000087be867221 */ /* 0x000fe20000010000 */
[----:B------:R-:W1:Y:S01]  /*d060*/  LDSM.16.MT88.4 R148, [R248+0x1000] ;  /* 0x00100000f894783b */ /* 0x000e620000004200 */
[----:B------:R-:W2:Y:S01]  /*d070*/  MUFU.EX2 R190, R0 ;  /* 0x0000000000be7308 */ /* 0x000ea20000000800 */
[----:B------:R-:W-:Y:S01]  /*d080*/  FADD.FTZ R2, R183, R2 ;  /* 0x00000002b7027221 */ /* 0x000fe20000010000 */
[----:B------:R-:W-:Y:S01]  /*d090*/  MOV R183, R152 ;  /* 0x0000009800b77202 */ /* 0x000fe20000000f00 */
[----:B------:R-:W-:Y:S01]  /*d0a0*/  FADD.FTZ R134, R173, R134 ;  /* 0x00000086ad867221 */ /* 0x000fe20000010000 */
[----:B------:R-:W-:Y:S01]  /*d0b0*/  F2FP.BF16.PACK_AB R137, R166, R182 ;  /* 0x000000b6a689723e */ /* 0x000fe200000010ff */
[----:B------:R-:W-:Y:S01]  /*d0c0*/  FADD.FTZ R2, R184, R2 ;  /* 0x00000002b8027221 */ /* 0x000fe20000010000 */
[----:B------:R-:W-:Y:S01]  /*d0d0*/  MOV R135, R164 ;  /* 0x000000a400877202 */ /* 0x000fe20000000f00 */
[----:B------:R-:W3:Y:S02]  /*d0e0*/  LDSM.16.MT88.4 R152, [R251+0x1000] ;  /* 0x00100000fb98783b */ /* 0x000ee40000004200 */
[----:B------:R-:W-:Y:S01]  /*d0f0*/  FADD.FTZ R2, R156, R2 ;  /* 0x000000029c027221 */ /* 0x000fe20000010000 */
[----:B------:R4:W-:Y:S03]  /*d100*/  MUFU.EX2 R164, R157 ;  /* 0x0000009d00a47308 */ /* 0x0009e60000000800 */
[----:B------:R-:W-:Y:S02]  /*d110*/  FADD.FTZ R2, R171, R2 ;  /* 0x00000002ab027221 */ /* 0x000fe40000010000 */
[----:B------:R-:W3:Y:S08]  /*d120*/  LDSM.16.MT88.4 R144, [R183+0x1000] ;  /* 0x00100000b790783b */ /* 0x000ef00000004200 */
[----:B------:R3:W5:Y:S01]  /*d130*/  LDL.LU R173, [R1+0xfc] ;  /* 0x0000fc0001ad7983 */ /* 0x0007620000300800 */
[----:B--2---:R-:W-:Y:S01]  /*d140*/  F2FP.BF16.PACK_AB R139, R190, R191 ;  /* 0x000000bfbe8b723e */ /* 0x004fe200000010ff */
[--C-:B------:R-:W-:Y:S02]  /*d150*/  FFMA.FTZ R0, R174, c[0x0][0x2d0], -R3.reuse ;  /* 0x0000b400ae007a23 */ /* 0x100fe40000010803 */
[----:B------:R2:W5:Y:S02]  /*d160*/  LDL.LU R174, [R1+0xf8] ;  /* 0x0000f80001ae7983 */ /* 0x0005640000300800 */
[----:B------:R2:W-:Y:S01]  /*d170*/  MUFU.EX2 R188, R0 ;  /* 0x0000000000bc7308 */ /* 0x0005e20000000800 */
[----:B----4-:R-:W-:Y:S01]  /*d180*/  MOV R157, R165 ;  /* 0x000000a5009d7202 */ /* 0x010fe20000000f00 */
[C---:B-1----:R-:W-:Y:S08]  /*d190*/  HMMA.16816.F32.BF16 R4, R136.reuse, R148, R4 ;  /* 0x000000948804723c */ /* 0x042ff00000041804 */
[----:B------:R1:W4:Y:S01]  /*d1a0*/  MUFU.EX2 R165, R158 ;  /* 0x0000009e00a57308 */ /* 0x0003220000000800 */
[C---:B------:R-:W-:Y:S01]  /*d1b0*/  HMMA.16816.F32.BF16 R8, R136.reuse, R150, R8 ;  /* 0x000000968808723c */ /* 0x040fe20000041808 */
[----:B------:R-:W-:Y:S02]  /*d1c0*/  LDSM.16.MT88.4 R148, [R252+0x3000] ;  /* 0x00300000fc94783b */ /* 0x000fe40000004200 */
[--C-:B--2---:R-:W-:Y:S05]  /*d1d0*/  FFMA.FTZ R0, R175, c[0x0][0x2d0], -R3.reuse ;  /* 0x0000b400af007a23 */ /* 0x104fea0000010803 */
[C---:B------:R-:W-:Y:S01]  /*d1e0*/  HMMA.16816.F32.BF16 R12, R136.reuse, R140, R12 ;  /* 0x0000008c880c723c */ /* 0x040fe2000004180c */
[----:B------:R2:W5:Y:S01]  /*d1f0*/  LDL.LU R175, [R1+0xf4] ;  /* 0x0000f40001af7983 */ /* 0x0005620000300800 */
[----:B------:R2:W2:Y:S02]  /*d200*/  MUFU.EX2 R189, R0 ;  /* 0x0000000000bd7308 */ /* 0x0004a40000000800 */
[----:B------:R-:W-:Y:S01]  /*d210*/  FFMA.FTZ R3, R168, c[0x0][0x2d0], -R3 ;  /* 0x0000b400a8037a23 */ /* 0x000fe20000010803 */
[----:B------:R-:W-:Y:S03]  /*d220*/  MOV R168, R157 ;  /* 0x0000009d00a87202 */ /* 0x000fe60000000f00 */
[C---:B------:R-:W-:Y:S01]  /*d230*/  HMMA.16816.F32.BF16 R16, R136.reuse, R142, R16 ;  /* 0x0000008e8810723c */ /* 0x040fe20000041810 */
[----:B------:R-:W4:Y:S07]  /*d240*/  LDSM.16.MT88.4 R140, [R248+0x3000] ;  /* 0x00300000f88c783b */ /* 0x000f2e0000004200 */
[C---:B---3--:R-:W-:Y:S01]  /*d250*/  HMMA.16816.F32.BF16 R20, R136.reuse, R152, R20 ;  /* 0x000000988814723c */ /* 0x048fe20000041814 */
[----:B-1----:R-:W-:Y:S07]  /*d260*/  LDSM.16.MT88.4 R156, [R252+0x1800] ;  /* 0x00180000fc9c783b */ /* 0x002fee0000004200 */
[C---:B------:R-:W-:Y:S01]  /*d270*/  HMMA.16816.F32.BF16 R24, R136.reuse, R154, R24 ;  /* 0x0000009a8818723c */ /* 0x040fe20000041818 */
[----:B------:R-:W1:Y:S03]  /*d280*/  LDSM.16.MT88.4 R152, [R251+0x3000] ;  /* 0x00300000fb98783b */ /* 0x000e660000004200 */
[----:B--2---:R-:W-:Y:S02]  /*d290*/  FADD.FTZ R0, R160, R134 ;  /* 0x00000086a0007221 */ /* 0x004fe40000010000 */
[----:B------:R2:W-:Y:S02]  /*d2a0*/  MUFU.EX2 R134, R3 ;  /* 0x0000000300867308 */ /* 0x0005e40000000800 */
[C---:B------:R-:W-:Y:S04]  /*d2b0*/  HMMA.16816.F32.BF16 R28, R136.reuse, R144, R28 ;  /* 0x00000090881c723c */ /* 0x040fe8000004181c */
[----:B------:R-:W-:Y:S04]  /*d2c0*/  FADD.FTZ R0, R161, R0 ;  /* 0x00000000a1007221 */ /* 0x000fe80000010000 */
[C---:B------:R-:W-:Y:S01]  /*d2d0*/  HMMA.16816.F32.BF16 R32, R136.reuse, R146, R32 ;  /* 0x000000928820723c */ /* 0x040fe20000041820 */
[----:B------:R-:W-:Y:S07]  /*d2e0*/  LDSM.16.MT88.4 R144, [R248+0x5000] ;  /* 0x00500000f890783b */ /* 0x000fee0000004200 */
[C---:B----4-:R-:W-:Y:S04]  /*d2f0*/  HMMA.16816.F32.BF16 R36, R136.reuse, R140, R36 ;  /* 0x0000008c8824723c */ /* 0x050fe80000041824 */
[----:B--2---:R-:W-:Y:S02]  /*d300*/  FADD.FTZ R3, R185, R0 ;  /* 0x00000000b9037221 */ /* 0x004fe40000010000 */
[----:B------:R-:W-:Y:S02]  /*d310*/  FADD.FTZ R0, R170, R2 ;  /* 0x00000002aa007221 */ /* 0x000fe40000010000 */
[C---:B------:R-:W-:Y:S01]  /*d320*/  HMMA.16816.F32.BF16 R40, R136.reuse, R142, R40 ;  /* 0x0000008e8828723c */ /* 0x040fe20000041828 */
[----:B------:R-:W2:Y:S03]  /*d330*/  LDSM.16.MT88.4 R140, [R183+0x3000] ;  /* 0x00300000b78c783b */ /* 0x000ea60000004200 */
[----:B------:R-:W-:Y:S04]  /*d340*/  MOV R2, R168 ;  /* 0x000000a800027202 */ /* 0x000fe80000000f00 */
[C---:B------:R-:W-:Y:S04]  /*d350*/  HMMA.16816.F32.BF16 R44, R136.reuse, R148, R44 ;  /* 0x00000094882c723c */ /* 0x040fe8000004182c */
[----:B------:R-:W-:Y:S04]  /*d360*/  FADD.FTZ R2, R2, R3 ;  /* 0x0000000302027221 */ /* 0x000fe80000010000 */
[C---:B------:R-:W-:Y:S01]  /*d370*/  HMMA.16816.F32.BF16 R48, R136.reuse, R150, R48 ;  /* 0x000000968830723c */ /* 0x040fe20000041830 */
[----:B------:R-:W3:Y:S07]  /*d380*/  LDSM.16.MT88.4 R148, [R252+0x5000] ;  /* 0x00500000fc94783b */ /* 0x000eee0000004200 */
[C---:B-1----:R-:W-:Y:S08]  /*d390*/  HMMA.16816.F32.BF16 R52, R136.reuse, R152, R52 ;  /* 0x000000988834723c */ /* 0x042ff00000041834 */
[C---:B------:R-:W-:Y:S01]  /*d3a0*/  HMMA.16816.F32.BF16 R56, R136.reuse, R154, R56 ;  /* 0x0000009a8838723c */ /* 0x040fe20000041838 */
[----:B------:R-:W-:Y:S07]  /*d3b0*/  LDSM.16.MT88.4 R152, [R183+0x5000] ;  /* 0x00500000b798783b */ /* 0x000fee0000004200 */
[C---:B--2---:R-:W-:Y:S08]  /*d3c0*/  HMMA.16816.F32.BF16 R60, R136.reuse, R140, R60 ;  /* 0x0000008c883c723c */ /* 0x044ff0000004183c */
        /* <DEDUP_REMOVED lines=14> */
[C---:B--2---:R-:W-:Y:S07]  /*d4b0*/  HMMA.16816.F32.BF16 R100, R136.reuse, R144, R100 ;  /* 0x000000908864723c */ /* 0x044fee0000041864 */
[----:B------:R-:W-:Y:S01]  /*d4c0*/  MOV R145, R167 ;  /* 0x000000a700917202 */ /* 0x000fe20000000f00 */
[C---:B------:R-:W-:Y:S04]  /*d4d0*/  HMMA.16816.F32.BF16 R104, R136.reuse, R146, R104 ;  /* 0x000000928868723c */ /* 0x040fe80000041868 */
[----:B------:R-:W-:Y:S03]  /*d4e0*/  MOV R144, R166 ;  /* 0x000000a600907202 */ /* 0x000fe60000000f00 */
[----:B------:R-:W-:Y:S01]  /*d4f0*/  MOV R147, R163 ;  /* 0x000000a300937202 */ /* 0x000fe20000000f00 */
[C---:B-1----:R-:W-:Y:S04]  /*d500*/  HMMA.16816.F32.BF16 R108, R136.reuse, R140, R108 ;  /* 0x0000008c886c723c */ /* 0x042fe8000004186c */
[----:B------:R-:W-:Y:S02]  /*d510*/  MOV R146, R162 ;  /* 0x000000a200927202 */ /* 0x000fe40000000f00 */
[----:B------:R-:W-:Y:S02]  /*d520*/  LDSM.16.MT88.4 R160, [R251+0x1800] ;  /* 0x00180000fba0783b */ /* 0x000fe40000004200 */
[C---:B------:R-:W-:Y:S06]  /*d530*/  HMMA.16816.F32.BF16 R112, R136.reuse, R142, R112 ;  /* 0x0000008e8870723c */ /* 0x040fec0000041870 */
[----:B------:R-:W1:Y:S02]  /*d540*/  LDSM.16.MT88.4 R140, [R248+0x1800] ;  /* 0x00180000f88c783b */ /* 0x000e640000004200 */
[C---:B------:R-:W-:Y:S07]  /*d550*/  HMMA.16816.F32.BF16 R116, R136.reuse, R148, R116 ;  /* 0x000000948874723c */ /* 0x040fee0000041874 */
[----:B------:R-:W-:Y:S01]  /*d560*/  MOV R148, R183 ;  /* 0x000000b700947202 */ /* 0x000fe20000000f00 */
[C---:B------:R-:W-:Y:S04]  /*d570*/  HMMA.16816.F32.BF16 R120, R136.reuse, R150, R120 ;  /* 0x000000968878723c */ /* 0x040fe80000041878 */
[----:B------:R-:W-:Y:S02]  /*d580*/  MOV R149, R135 ;  /* 0x0000008700957202 */ /* 0x000fe40000000f00 */
[----:B------:R2:W4:Y:S01]  /*d590*/  MUFU.EX2 R135, R169 ;  /* 0x000000a900877308 */ /* 0x0005220000000800 */
[----:B------:R-:W-:Y:S01]  /*d5a0*/  MOV R150, R165 ;  /* 0x000000a500967202 */ /* 0x000fe20000000f00 */
[C---:B---3--:R-:W-:Y:S04]  /*d5b0*/  HMMA.16816.F32.BF16 R124, R136.reuse, R152, R124 ;  /* 0x00000098887c723c */ /* 0x048fe8000004187c */
[----:B------:R-:W-:Y:S02]  /*d5c0*/  MOV R151, R164 ;  /* 0x000000a400977202 */ /* 0x000fe40000000f00 */
[----:B------:R3:W3:Y:S01]  /*d5d0*/  LDSM.16.MT88.4 R164, [R148+0x1800] ;  /* 0x0018000094a4783b */ /* 0x0006e20000004200 */
[----:B------:R-:W-:Y:S01]  /*d5e0*/  MOV R152, R182 ;  /* 0x000000b600987202 */ /* 0x000fe20000000f00 */
[----:B------:R-:W-:Y:S04]  /*d5f0*/  HMMA.16816.F32.BF16 R128, R136, R154, R128 ;  /* 0x0000009a8880723c */ /* 0x000fe80000041880 */
[----:B------:R-:W-:Y:S02]  /*d600*/  F2FP.BF16.PACK_AB R168, R150, R151 ;  /* 0x0000009796a8723e */ /* 0x000fe400000010ff */
[----:B------:R-:W-:Y:S02]  /*d610*/  MOV R153, R180 ;  /* 0x000000b400997202 */ /* 0x000fe40000000f00 */
[----:B------:R-:W-:Y:S01]  /*d620*/  MOV R154, R187 ;  /* 0x000000bb009a7202 */ /* 0x000fe20000000f00 */
[----:B------:R-:W3:Y:S03]  /*d630*/  LDSM.16.MT88.4 R180, [R248+0x3800] ;  /* 0x00380000f8b4783b */ /* 0x000ee60000004200 */
[----:B------:R-:W-:Y:S02]  /*d640*/  MOV R155, R186 ;  /* 0x000000ba009b7202 */ /* 0x000fe40000000f00 */
[----:B--2---:R-:W-:Y:S02]  /*d650*/  F2FP.BF16.PACK_AB R169, R189, R188 ;  /* 0x000000bcbda9723e */ /* 0x004fe400000010ff */
[----:B------:R-:W-:Y:S01]  /*d660*/  F2FP.BF16.PACK_AB R170, R154, R155 ;  /* 0x0000009b9aaa723e */ /* 0x000fe200000010ff */
[----:B------:R-:W2:Y:S01]  /*d670*/  LDSM.16.MT88.4 R184, [R252+0x3800] ;  /* 0x00380000fcb8783b */ /* 0x000ea20000004200 */
[----:B----4-:R-:W-:Y:S07]  /*d680*/  F2FP.BF16.PACK_AB R171, R134, R135 ;  /* 0x0000008786ab723e */ /* 0x010fee00000010ff */
[C---:B-1----:R-:W-:Y:S07]  /*d690*/  HMMA.16816.F32.BF16 R136, R168.reuse, R140, R4 ;  /* 0x0000008ca888723c */ /* 0x042fee0000041804 */
[----:B------:R-:W-:Y:S01]  /*d6a0*/  MOV R6, R150 ;  /* 0x0000009600067202 */ /* 0x000fe20000000f00 */
[C---:B------:R-:W-:Y:S04]  /*d6b0*/  HMMA.16816.F32.BF16 R140, R168.reuse, R142, R8 ;  /* 0x0000008ea88c723c */ /* 0x040fe80000041808 */
[----:B------:R-:W-:Y:S02]  /*d6c0*/  MOV R7, R151 ;  /* 0x0000009700077202 */ /* 0x000fe40000000f00 */
[----:B------:R-:W-:Y:S02]  /*d6d0*/  MOV R4, R154 ;  /* 0x0000009a00047202 */ /* 0x000fe40000000f00 */
[----:B------:R-:W-:Y:S04]  /*d6e0*/  MOV R8, R146 ;  /* 0x0000009200087202 */ /* 0x000fe80000000f00 */
[----:B------:R-:W-:Y:S02]  /*d6f0*/  MOV R9, R147 ;  /* 0x0000009300097202 */ /* 0x000fe40000000f00 */
[----:B------:R-:W-:Y:S02]  /*d700*/  MOV R10, R144 ;  /* 0x00000090000a7202 */ /* 0x000fe40000000f00 */
[----:B------:R-:W-:Y:S02]  /*d710*/  MOV R11, R145 ;  /* 0x00000091000b7202 */ /* 0x000fe40000000f00 */
[C---:B------:R-:W-:Y:S03]  /*d720*/  HMMA.16816.F32.BF16 R144, R168.reuse, R156, R12 ;  /* 0x0000009ca890723c */ /* 0x040fe6000004180c */
[----:B------:R-:W-:Y:S04]  /*d730*/  MOV R5, R155 ;  /* 0x0000009b00057202 */ /* 0x000fe80000000f00 */
[----:B------:R-:W-:Y:S02]  /*d740*/  MOV R14, R148 ;  /* 0x00000094000e7202 */ /* 0x000fe40000000f00 */
[----:B------:R-:W-:Y:S02]  /*d750*/  MOV R15, R149 ;  /* 0x00000095000f7202 */ /* 0x000fe40000000f00 */
[C---:B---3--:R-:W-:Y:S07]  /*d760*/  HMMA.16816.F32.BF16 R148, R168.reuse, R158, R16 ;  /* 0x0000009ea894723c */ /* 0x048fee0000041810 */
[----:B------:R-:W-:Y:S02]  /*d770*/  MOV R18, R152 ;  /* 0x0000009800127202 */ /* 0x000fe40000000f00 */
[----:B------:R-:W-:Y:S02]  /*d780*/  MOV R19, R153 ;  /* 0x0000009900137202 */ /* 0x000fe40000000f00 */
[C---:B------:R-:W-:Y:S07]  /*d790*/  HMMA.16816.F32.BF16 R152, R168.reuse, R160, R20 ;  /* 0x000000a0a898723c */ /* 0x040fee0000041814 */
[----:B------:R-:W-:Y:S01]  /*d7a0*/  MOV R22, R14 ;  /* 0x0000000e00167202 */ /* 0x000fe20000000f00 */
[C---:B------:R-:W-:Y:S01]  /*d7b0*/  HMMA.16816.F32.BF16 R156, R168.reuse, R162, R24 ;  /* 0x000000a2a89c723c */ /* 0x040fe20000041818 */
[----:B------:R-:W-:Y:S03]  /*d7c0*/  LDSM.16.MT88.4 R24, [R251+0x7800] ;  /* 0x00780000fb18783b */ /* 0x000fe60000004200 */
[----:B------:R-:W-:Y:S04]  /*d7d0*/  MOV R23, R15 ;  /* 0x0000000f00177202 */ /* 0x000fe80000000f00 */
[C---:B------:R-:W-:Y:S01]  /*d7e0*/  HMMA.16816.F32.BF16 R160, R168.reuse, R164, R28 ;  /* 0x000000a4a8a0723c */ /* 0x040fe2000004181c */
[----:B------:R-:W-:Y:S06]  /*d7f0*/  LDSM.16.MT88.4 R12, [R248+0x5800] ;  /* 0x00580000f80c783b */ /* 0x000fec0000004200 */
[----:B------:R-:W-:Y:S01]  /*d800*/  MOV R31, R4 ;  /* 0x00000004001f7202 */ /* 0x000fe20000000f00 */
[C---:B------:R-:W-:Y:S04]  /*d810*/  HMMA.16816.F32.BF16 R164, R168.reuse, R166, R32 ;  /* 0x000000a6a8a4723c */ /* 0x040fe80000041820 */
[----:B------:R-:W-:Y:S02]  /*d820*/  MOV R30, R5 ;  /* 0x00000005001e7202 */ /* 0x000fe40000000f00 */
[----:B------:R-:W-:Y:S02]  /*d830*/  MOV R29, R6 ;  /* 0x00000006001d7202 */ /* 0x000fe40000000f00 */
[C---:B------:R-:W-:Y:S04]  /*d840*/  HMMA.16816.F32.BF16 R36, R168.reuse, R180, R36 ;  /* 0x000000b4a824723c */ /* 0x040fe80000041824 */
[----:B------:R-:W-:Y:S02]  /*d850*/  MOV R28, R7 ;  /* 0x00000007001c7202 */ /* 0x000fe40000000f00 */
[----:B------:R-:W1:Y:S01]  /*d860*/  LDSM.16.MT88.4 R4, [R251+0x3800] ;  /* 0x00380000fb04783b */ /* 0x000e620000004200 */
[----:B------:R-:W-:Y:S01]  /*d870*/  MOV R35, R8 ;  /* 0x0000000800237202 */ /* 0x000fe20000000f00 */
[C---:B------:R-:W-:Y:S04]  /*d880*/  HMMA.16816.F32.BF16 R40, R168.reuse, R182, R40 ;  /* 0x000000b6a828723c */ /* 0x040fe80000041828 */
[----:B------:R-:W-:Y:S02]  /*d890*/  MOV R34, R9 ;  /* 0x0000000900227202 */ /* 0x000fe40000000f00 */
[----:B------:R-:W-:Y:S02]  /*d8a0*/  MOV R33, R10 ;  /* 0x0000000a00217202 */ /* 0x000fe40000000f00 */
[C---:B--2---:R-:W-:Y:S04]  /*d8b0*/  HMMA.16816.F32.BF16 R44, R168.reuse, R184, R44 ;  /* 0x000000b8a82c723c */ /* 0x044fe8000004182c */
[----:B------:R-:W-:Y:S02]  /*d8c0*/  MOV R32, R11 ;  /* 0x0000000b00207202 */ /* 0x000fe40000000f00 */
[----:B------:R-:W2:Y:S01]  /*d8d0*/  LDSM.16.MT88.4 R8, [R22+0x3800] ;  /* 0x003800001608783b */ /* 0x000ea20000004200 */
[----:B------:R-:W-:Y:S01]  /*d8e0*/  MOV R181, R18 ;  /* 0x0000001200b57202 */ /* 0x000fe20000000f00 */
[C---:B------:R-:W-:Y:S04]  /*d8f0*/  HMMA.16816.F32.BF16 R48, R168.reuse, R186, R48 ;  /* 0x000000baa830723c */ /* 0x040fe80000041830 */
[----:B------:R-:W-:Y:S02]  /*d900*/  MOV R180, R19 ;  /* 0x0000001300b47202 */ /* 0x000fe40000000f00 */
[----:B------:R-:W3:Y:S01]  /*d910*/  LDSM.16.MT88.4 R16, [R252+0x5800] ;  /* 0x00580000fc10783b */ /* 0x000ee20000004200 */
[----:B------:R-:W-:Y:S02]  /*d920*/  MOV R182, R22 ;  /* 0x0000001600b67202 */ /* 0x000fe40000000f00 */
[----:B------:R-:W-:Y:S03]  /*d930*/  MOV R183, R23 ;  /* 0x0000001700b77202 */ /* 0x000fe60000000f00 */
[----:B------:R-:W-:Y:S02]  /*d940*/  FADD.FTZ R2, R180, R2 ;  /* 0x00000002b4027221 */ /* 0x000fe40000010000 */
[----:B------:R-:W4:Y:S01]  /*d950*/  LDSM.16.MT88.4 R20, [R251+0x5800] ;  /* 0x00580000fb14783b */ /* 0x000f220000004200 */
[----:B------:R-:W-:Y:S02]  /*d960*/  FADD.FTZ R0, R183, R0 ;  /* 0x00000000b7007221 */ /* 0x000fe40000010000 */
        /* <DEDUP_REMOVED lines=8> */
[----:B------:R-:W-:Y:S04]  /*d9f0*/  FADD.FTZ R0, R191, R0 ;  /* 0x00000000bf007221 */ /* 0x000fe80000010000 */
[C---:B--2---:R-:W-:Y:S04]  /*da00*/  HMMA.16816.F32.BF16 R60, R168.reuse, R8, R60 ;  /* 0x00000008a83c723c */ /* 0x044fe8000004183c */
[----:B------:R-:W-:Y:S02]  /*da10*/  FADD.FTZ R3, R190, R0 ;  /* 0x00000000be037221 */ /* 0x000fe40000010000 */
[----:B------:R-:W-:Y:S02]  /*da20*/  FADD.FTZ R0, R28, R2 ;  /* 0x000000021c007221 */ /* 0x000fe40000010000 */
[C---:B------:R-:W-:Y:S01]  /*da30*/  HMMA.16816.F32.BF16 R64, R168.reuse, R10, R64 ;  /* 0x0000000aa840723c */ /* 0x040fe20000041840 */
[----:B------:R-:W2:Y:S03]  /*da40*/  LDSM.16.MT88.4 R8, [R248+0x7800] ;  /* 0x00780000f808783b */ /* 0x000ea60000004200 */
[----:B------:R-:W-:Y:S02]  /*da50*/  FADD.FTZ R0, R29, R0 ;  /* 0x000000001d007221 */ /* 0x000fe40000010000 */
[----:B------:R-:W-:Y:S02]  /*da60*/  FADD.FTZ R3, R188, R3 ;  /* 0x00000003bc037221 */ /* 0x000fe40000010000 */
[C---:B------:R-:W-:Y:S04]  /*da70*/  HMMA.16816.F32.BF16 R68, R168.reuse, R12, R68 ;  /* 0x0000000ca844723c */ /* 0x040fe80000041844 */
[----:B------:R-:W-:Y:S02]  /*da80*/  FADD.FTZ R2, R30, R0 ;  /* 0x000000001e027221 */ /* 0x000fe40000010000 */
[----:B------:R-:W-:Y:S02]  /*da90*/  FADD.FTZ R3, R189, R3 ;  /* 0x00000003bd037221 */ /* 0x000fe40000010000 */
[C---:B------:R-:W-:Y:S01]  /*daa0*/  HMMA.16816.F32.BF16 R72, R168.reuse, R14, R72 ;  /* 0x0000000ea848723c */ /* 0x040fe20000041848 */
[----:B------:R-:W2:Y:S03]  /*dab0*/  LDSM.16.MT88.4 R12, [R252+0x7800] ;  /* 0x00780000fc0c783b */ /* 0x000ea60000004200 */
[----:B------:R-:W-:Y:S02]  /*dac0*/  FADD.FTZ R2, R31, R2 ;  /* 0x000000021f027221 */ /* 0x000fe40000010000 */
[----:B------:R-:W-:Y:S01]  /*dad0*/  FADD.FTZ R0, R135, R3 ;  /* 0x0000000387007221 */ /* 0x000fe20000010000 */
[----:B------:R-:W-:Y:S01]  /*dae0*/  MOV R135, R132 ;  /* 0x0000008400877202 */ /* 0x000fe20000000f00 */
[C---:B---3--:R-:W-:Y:S01]  /*daf0*/  HMMA.16816.F32.BF16 R76, R168.reuse, R16, R76 ;  /* 0x00000010a84c723c */ /* 0x048fe2000004184c */
[----:B------:R-:W-:Y:S03]  /*db00*/  STL [R1+0x7c], R2 ;  /* 0x00007c0201007387 */ /* 0x000fe60000100800 */
[----:B------:R-:W-:Y:S01]  /*db10*/  FADD.FTZ R0, R134, R0 ;  /* 0x0000000086007221 */ /* 0x000fe20000010000 */
[----:B------:R-:W-:Y:S03]  /*db20*/  MOV R134, R133 ;  /* 0x0000008500867202 */ /* 0x000fe60000000f00 */
[C---:B------:R-:W-:Y:S01]  /*db30*/  HMMA.16816.F32.BF16 R80, R168.reuse, R18, R80 ;  /* 0x00000012a850723c */ /* 0x040fe20000041850 */
[----:B------:R-:W3:Y:S07]  /*db40*/  LDSM.16.MT88.4 R16, [R182+0x7800] ;  /* 0x00780000b610783b */ /* 0x000eee0000004200 */
[C---:B----4-:R-:W-:Y:S01]  /*db50*/  HMMA.16816.F32.BF16 R84, R168.reuse, R20, R84 ;  /* 0x00000014a854723c */ /* 0x050fe20000041854 */
[----:B------:R4:W-:Y:S07]  /*db60*/  STL [R1+0x80], R0 ;  /* 0x0000800001007387 */ /* 0x0009ee0000100800 */
[C---:B------:R-:W-:Y:S08]  /*db70*/  HMMA.16816.F32.BF16 R88, R168.reuse, R22, R88 ;  /* 0x00000016a858723c */ /* 0x040ff00000041858 */
[C---:B-1----:R-:W-:Y:S08]  /*db80*/  HMMA.16816.F32.BF16 R92, R168.reuse, R4, R92 ;  /* 0x00000004a85c723c */ /* 0x042ff0000004185c */
[C---:B------:R-:W-:Y:S08]  /*db90*/  HMMA.16816.F32.BF16 R96, R168.reuse, R6, R96 ;  /* 0x00000006a860723c */ /* 0x040ff00000041860 */
[C---:B--2---:R-:W-:Y:S08]  /*dba0*/  HMMA.16816.F32.BF16 R100, R168.reuse, R8, R100 ;  /* 0x00000008a864723c */ /* 0x044ff00000041864 */
[C---:B------:R-:W-:Y:S08]  /*dbb0*/  HMMA.16816.F32.BF16 R104, R168.reuse, R10, R104 ;  /* 0x0000000aa868723c */ /* 0x040ff00000041868 */
[C---:B------:R-:W-:Y:S08]  /*dbc0*/  HMMA.16816.F32.BF16 R108, R168.reuse, R12, R108 ;  /* 0x0000000ca86c723c */ /* 0x040ff0000004186c */
[C---:B------:R-:W-:Y:S08]  /*dbd0*/  HMMA.16816.F32.BF16 R112, R168.reuse, R14, R112 ;  /* 0x0000000ea870723c */ /* 0x040ff00000041870 */
[C---:B------:R-:W-:Y:S08]  /*dbe0*/  HMMA.16816.F32.BF16 R116, R168.reuse, R24, R116 ;  /* 0x00000018a874723c */ /* 0x040ff00000041874 */
[C---:B------:R-:W-:Y:S08]  /*dbf0*/  HMMA.16816.F32.BF16 R120, R168.reuse, R26, R120 ;  /* 0x0000001aa878723c */ /* 0x040ff00000041878 */
[C---:B---3--:R-:W-:Y:S08]  /*dc00*/  HMMA.16816.F32.BF16 R124, R168.reuse, R16, R124 ;  /* 0x00000010a87c723c */ /* 0x048ff0000004187c */
[----:B------:R-:W-:Y:S01]  /*dc10*/  HMMA.16816.F32.BF16 R128, R168, R18, R128 ;  /* 0x00000012a880723c */ /* 0x000fe20000041880 */
[----:B----4-:R-:W-:-:S07]  /*dc20*/  @P0 BRA `(.L_x_479) ;  /* 0xffffc27000000947 */ /* 0x010fce000383ffff */
.L_x_478:
[----:B------:R-:W-:Y:S07]  /*dc30*/  @!UPT UIADD3 URZ, URZ, URZ, URZ ;  /* 0x0000003f3f3ff290 */ /* 0x000fee000fffe03f */
[----:B------:R-:W-:Y:S02]  /*dc40*/  MOV R7, 0x1f ;  /* 0x0000001f00077802 */ /* 0x000fe40000000f00 */
[----:B------:R-:W-:Y:S01]  /*dc50*/  MOV R6, 0xffffffff ;  /* 0xffffffff00067802 */ /* 0x000fe20000000f00 */
[----:B------:R-:W-:Y:S06]  /*dc60*/  BRA.DIV ~URZ, `(.L_x_480) ;  /* 0x00002f227f007947 */ /* 0x000fec000b800000 */
[----:B------:R-:W2:Y:S04]  /*dc70*/  LDL R0, [R1+0x7c] ;  /* 0x00007c0001007983 */ /* 0x000ea80000100800 */
[----:B--2---:R1:W2:Y:S02]  /*dc80*/  SHFL.BFLY PT, R4, R0, 0x2, 0x1f ;  /* 0x0c401f0000047f89 */ /* 0x0042a400000e0000 */
.L_x_512:
[----:B-1----:R-:W3:Y:S02]  /*dc90*/  LDL.LU R0, [R1+0x7c] ;  /* 0x00007c0001007983 */ /* 0x002ee40000300800 */
[----:B--23--:R-:W-:Y:S01]  /*dca0*/  FADD.FTZ R4, R4, R0 ;  /* 0x0000000004047221 */ /* 0x00cfe20000010000 */
[----:B------:R-:W-:Y:S05]  /*dcb0*/  BRA.DIV ~URZ, `(.L_x_481) ;  /* 0x00002f327f007947 */ /* 0x000fea000b800000 */
[----:B------:R-:W2:Y:S04]  /*dcc0*/  LDL.LU R5, [R1+0x80] ;  /* 0x0000800001057983 */ /* 0x000ea80000300800 */
[----:B------:R-:W1:Y:S02]  /*dcd0*/  SHFL.BFLY PT, R2, R4, 0x1, 0x1f ;  /* 0x0c201f0004027f89 */ /* 0x000e6400000e0000 */
[----:B-1----:R-:W-:-:S02]  /*dce0*/  FADD.FTZ R4, R4, R2 ;  /* 0x0000000204047221 */ /* 0x002fc40000010000 */
[----:B--2---:R-:W1:Y:S02]  /*dcf0*/  SHFL.BFLY PT, R0, R5, 0x2, 0x1f ;  /* 0x0c401f0005007f89 */ /* 0x004e6400000e0000 */
[----:B-1----:R-:W-:-:S05]  /*dd00*/  FADD.FTZ R0, R0, R5 ;  /* 0x0000000500007221 */ /* 0x002fca0000010000 */
[----:B------:R1:W2:Y:S02]  /*dd10*/  SHFL.BFLY PT, R3, R0, 0x1, 0x1f ;  /* 0x0c201f0000037f89 */ /* 0x0002a400000e0000 */
.L_x_513:
[----:B------:R-:W-:Y:S01]  /*dd20*/  FSETP.NE.FTZ.AND P1, PT, R4, RZ, PT ;  /* 0x000000ff0400720b */ /* 0x000fe20003f35000 */
[----:B--2---:R-:W-:Y:S01]  /*dd30*/  FADD.FTZ R3, R3, R0 ;  /* 0x0000000003037221 */ /* 0x004fe20000010000 */
[----:B------:R-:W-:Y:S02]  /*dd40*/  MOV R2, RZ ;  /* 0x000000ff00027202 */ /* 0x000fe40000000f00 */
[----:B-1----:R-:W-:Y:S02]  /*dd50*/  MOV R0, RZ ;  /* 0x000000ff00007202 */ /* 0x002fe40000000f00 */
[----:B------:R-:W-:Y:S02]  /*dd60*/  FSETP.NE.FTZ.AND P0, PT, R3, RZ, PT ;  /* 0x000000ff0300720b */ /* 0x000fe40003f15000 */
[----:B-----5:R-:W-:-:S05]  /*dd70*/  MOV R174, 0xff800000 ;  /* 0xff80000000ae7802 */ /* 0x020fca0000000f00 */
[----:B------:R-:W1:Y:S01]  /*dd80*/  @P1 MUFU.RCP R2, R4 ;  /* 0x0000000400021308 */ /* 0x000e620000001000 */
[----:B------:R-:W-:-:S07]  /*dd90*/  @P1 MOV R6, 0x3f317218 ;  /* 0x3f31721800061802 */ /* 0x000fce0000000f00 */
[----:B------:R-:W2:Y:S01]  /*dda0*/  @P1 MUFU.LG2 R4, R4 ;  /* 0x0000000400041308 */ /* 0x000ea20000000c00 */
[----:B-1----:R-:W-:-:S07]  /*ddb0*/  FMUL.FTZ R134, R2, R36 ;  /* 0x0000002402867220 */ /* 0x002fce0000410000 */
[----:B------:R-:W1:Y:S01]  /*ddc0*/  @P0 MUFU.RCP R0, R3 ;  /* 0x0000000300000308 */ /* 0x000e620000001000 */
        /* <DEDUP_REMOVED lines=64> */
[----:B------:R3:W4:Y:S01]  /*e1d0*/  @P0 MUFU.LG2 R2, R3 ;  /* 0x0000000300020308 */ /* 0x0007220000000c00 */
[----:B--2---:R-:W-:Y:S02]  /*e1e0*/  @P1 FMUL.FTZ R5, R4, 0.69314718246459960938 ;  /* 0x3f31721804051820 */ /* 0x004fe40000410000 */
[----:B------:R-:W-:Y:S02]  /*e1f0*/  @P1 FMUL.FTZ R4, R6, c[0x0][0x2d0] ;  /* 0x0000b40006041a20 */ /* 0x000fe40000410000 */
[----:B-1----:R-:W-:Y:S01]  /*e200*/  FMUL.FTZ R6, R0, R46 ;  /* 0x0000002e00067220 */ /* 0x002fe20000410000 */
[----:B------:R-:W-:Y:S01]  /*e210*/  MOV R46, 0x1 ;  /* 0x00000001002e7802 */ /* 0x000fe20000000f00 */
[----:B------:R-:W-:-:S02]  /*e220*/  @P1 FFMA.FTZ R174, R4, R133, R5 ;  /* 0x0000008504ae1223 */ /* 0x000fc40000010005 */
[C---:B------:R-:W-:Y:S02]  /*e230*/  FMUL.FTZ R45, R0.reuse, R43 ;  /* 0x0000002b002d7220 */ /* 0x040fe40000410000 */
[C---:B------:R-:W-:Y:S02]  /*e240*/  FMUL.FTZ R138, R0.reuse, R138 ;  /* 0x0000008a008a7220 */ /* 0x040fe40000410000 */
[C---:B------:R-:W-:Y:S02]  /*e250*/  FMUL.FTZ R139, R0.reuse, R139 ;  /* 0x0000008b008b7220 */ /* 0x040fe40000410000 */
[----:B------:R-:W-:Y:S01]  /*e260*/  FMUL.FTZ R142, R0, R142 ;  /* 0x0000008e008e7220 */ /* 0x000fe20000410000 */
[----:B---3--:R-:W-:Y:S01]  /*e270*/  @P0 MOV R3, 0x3f317218 ;  /* 0x3f31721800030802 */ /* 0x008fe20000000f00 */
[----:B----4-:R-:W-:Y:S02]  /*e280*/  @P0 FMUL.FTZ R2, R2, 0.69314718246459960938 ;  /* 0x3f31721802020820 */ /* 0x010fe40000410000 */
[----:B------:R-:W-:-:S02]  /*e290*/  FMUL.FTZ R61, R0, R143 ;  /* 0x0000008f003d7220 */ /* 0x000fc40000410000 */
[----:B------:R-:W-:Y:S02]  /*e2a0*/  @P0 FMUL.FTZ R3, R3, c[0x0][0x2d0] ;  /* 0x0000b40003030a20 */ /* 0x000fe40000410000 */
        /* <DEDUP_REMOVED lines=58> */
[----:B------:R-:W-:Y:S01]  /*e650*/  PRMT R0, R46, 0x7610, R0 ;  /* 0x000076102e007816 */ /* 0x000fe20000000000 */
[----:B------:R-:W-:-:S02]  /*e660*/  @P0 FFMA.FTZ R65, R3, R132, R2 ;  /* 0x0000008403410223 */ /* 0x000fc40000010002 */
.L_x_473:
[----:B------:R1:W5:Y:S01]  /*e670*/  LDL R48, [R1+0xc0] ;  /* 0x0000c00001307983 */ /* 0x0003620000100800 */
[----:B------:R-:W-:Y:S03]  /*e680*/  BSSY B0, `(.L_x_482) ;  /* 0x0000012000007945 */ /* 0x000fe60003800000 */
[----:B------:R-:W3:Y:S02]  /*e690*/  S2R R67, SR_TID.X ;  /* 0x0000000000437919 */ /* 0x000ee40000002100 */
[----:B---3--:R-:W-:-:S13]  /*e6a0*/  LOP3.LUT P0, RZ, R67, 0xff, RZ, 0xc0, !PT ;  /* 0x000000ff43ff7812 */ /* 0x008fda000780c0ff */
[----:B------:R-:W-:Y:S05]  /*e6b0*/  @P0 BRA `(.L_x_483) ;  /* 0x000000e000000947 */ /* 0x000fea0003800000 */
[----:B-1----:R-:W1:Y:S01]  /*e6c0*/  S2R R46, SR_LANEID ;  /* 0x00000000002e7919 */ /* 0x002e620000000000 */
[----:B------:R-:W-:Y:S01]  /*e6d0*/  VOTEU.ANY UR4, UPT, PT ;  /* 0x0000000000047886 */ /* 0x000fe200038e0100 */
[----:B------:R-:W-:Y:S01]  /*e6e0*/  IMAD.MOV.U32 R47, RZ, RZ, c[0x0][0x584] ;  /* 0x00016100ff2f7624 */ /* 0x000fe200078e00ff */
[----:B------:R-:W1:Y:S08]  /*e6f0*/  FLO.U32 R3, UR4 ;  /* 0x0000000400037d00 */ /* 0x000e7000080e0000 */
[----:B------:R-:W3:Y:S01]  /*e700*/  POPC R2, UR4 ;  /* 0x0000000400027d09 */ /* 0x000ee20008000000 */
[----:B-1----:R-:W-:Y:S01]  /*e710*/  ISETP.EQ.U32.AND P0, PT, R3, R46, PT ;  /* 0x0000002e0300720c */ /* 0x002fe20003f02070 */
[----:B------:R-:W-:-:S12]  /*e720*/  IMAD.MOV.U32 R46, RZ, RZ, c[0x0][0x580] ;  /* 0x00016000ff2e7624 */ /* 0x000fd800078e00ff */
[----:B---3--:R1:W3:Y:S04]  /*e730*/  @P0 ATOMG.E.ADD.STRONG.GPU PT, R2, [R46.64], R2 ;  /* 0x000000022e0209a8 */ /* 0x0082e800081ee1c6 */
[----:B-1----:R-:W1:Y:S04]  /*e740*/  S2R R46, SR_LTMASK ;  /* 0x00000000002e7919 */ /* 0x002e680000003900 */
[----:B---3--:R1:W3:Y:S02]  /*e750*/  SHFL.IDX PT, R3, R2, R3, 0x1f ;  /* 0x00001f0302037589 */ /* 0x0082e400000e0000 */
[----:B-1----:R-:W-:-:S06]  /*e760*/  LOP3.LUT R2, R46, UR4, RZ, 0xc0, !PT ;  /* 0x000000042e027c12 */ /* 0x002fcc000f8ec0ff */
[----:B------:R-:W3:Y:S02]  /*e770*/  POPC R2, R2 ;  /* 0x0000000200027309 */ /* 0x000ee40000000000 */
[----:B---3-5:R-:W-:-:S05]  /*e780*/  IADD3 R48, R3, c[0x0][0xc], R2 ;  /* 0x0000030003307a10 */ /* 0x028fca0007ffe002 */
[----:B------:R1:W-:Y:S02]  /*e790*/  STL [R1+0xc0], R48 ;  /* 0x0000c03001007387 */ /* 0x0003e40000100800 */
.L_x_483:
[----:B-1----:R-:W-:Y:S05]  /*e7a0*/  BSYNC B0 ;  /* 0x0000000000007941 */ /* 0x002fea0003800000 */
.L_x_482:
[----:B------:R-:W-:Y:S01]  /*e7b0*/  PRMT R0, R0, 0x9910, RZ ;  /* 0x0000991000007816 */ /* 0x000fe200000000ff */
[----:B------:R-:W-:Y:S01]  /*e7c0*/  BSSY B1, `(.L_x_484) ;  /* 0x0000226000017945 */ /* 0x000fe20003800000 */
[----:B-----5:R-:W-:Y:S02]  /*e7d0*/  IMAD.MOV.U32 R81, RZ, RZ, R48 ;  /* 0x000000ffff517224 */ /* 0x020fe400078e0030 */
[----:B------:R-:W-:Y:S01]  /*e7e0*/  ISETP.NE.AND P0, PT, R0, RZ, PT ;  /* 0x000000ff0000720c */ /* 0x000fe20003f05270 */
[----:B------:R-:W-:-:S12]  /*e7f0*/  IMAD.MOV.U32 R83, RZ, RZ, -0x1 ;  /* 0xffffffffff537424 */ /* 0x000fd800078e00ff */
[----:B------:R-:W-:Y:S05]  /*e800*/  @!P0 BRA `(.L_x_485) ;  /* 0x000015a000008947 */ /* 0x000fea0003800000 */
[----:B------:R-:W3:Y:S04]  /*e810*/  LDL R87, [R1+0xc4] ;  /* 0x0000c40001577983 */ /* 0x000ee80000100800 */
[----:B------:R-:W4:Y:S04]  /*e820*/  LDL R85, [R1+0xc8] ;  /* 0x0000c80001557983 */ /* 0x000f280000100800 */
[----:B------:R-:W5:Y:S04]  /*e830*/  LDL R79, [R1+0xd0] ;  /* 0x0000d000014f7983 */ /* 0x000f680000100800 */
[----:B--2---:R-:W2:Y:S04]  /*e840*/  LDL R77, [R1+0xcc] ;  /* 0x0000cc00014d7983 */ /* 0x004ea80000100800 */
[----:B------:R-:W2:Y:S04]  /*e850*/  LDL R75, [R1+0xe0] ;  /* 0x0000e000014b7983 */ /* 0x000ea80000100800 */
[----:B------:R-:W2:Y:S04]  /*e860*/  LDL R73, [R1+0xd8] ;  /* 0x0000d80001497983 */ /* 0x000ea80000100800 */
[----:B------:R-:W2:Y:S04]  /*e870*/  LDL R71, [R1+0xdc] ;  /* 0x0000dc0001477983 */ /* 0x000ea80000100800 */
[----:B------:R-:W2:Y:S01]  /*e880*/  LDL R69, [R1+0xd4] ;  /* 0x0000d40001457983 */ /* 0x000ea20000100800 */
[----:B------:R-:W-:Y:S01]  /*e890*/  WARPSYNC 0xffffffff ;  /* 0xffffffff00007948 */ /* 0x000fe20003800000 */
[----:B------:R-:W-:-:S02]  /*e8a0*/  F2FP.BF16.PACK_AB R64, R137, R136 ;  /* 0x000000888940723e */ /* 0x000fc400000010ff */
[----:B------:R-:W-:Y:S01]  /*e8b0*/  BAR.SYNC.DEFER_BLOCKING 0x1, 0x100 ;  /* 0x0044000000007b1d */ /* 0x000fe20000010000 */
        /* <DEDUP_REMOVED lines=62> */
[----:B------:R-:W-:Y:S01]  /*eca0*/  F2FP.BF16.PACK_AB R0, R131, R130 ;  /* 0x000000828300723e */ /* 0x000fe200000010ff */
[----:B---3--:R1:W-:Y:S04]  /*ecb0*/  STS [R87], R64 ;  /* 0x0000004057007388 */ /* 0x0083e80000000800 */
[----:B------:R1:W-:Y:S04]  /*ecc0*/  STS [R87+0x400], R63 ;  /* 0x0004003f57007388 */ /* 0x0003e80000000800 */
[----:B----4-:R1:W-:Y:S04]  /*ecd0*/  STS [R85], R62 ;  /* 0x0000003e55007388 */ /* 0x0103e80000000800 */
[----:B------:R1:W-:Y:S04]  /*ece0*/  STS [R85+0x400], R61 ;  /* 0x0004003d55007388 */ /* 0x0003e80000000800 */
[----:B-----5:R1:W-:Y:S04]  /*ecf0*/  STS [R79], R60 ;  /* 0x0000003c4f007388 */ /* 0x0203e80000000800 */
[----:B------:R1:W-:Y:S04]  /*ed00*/  STS [R79+0x400], R59 ;  /* 0x0004003b4f007388 */ /* 0x0003e80000000800 */
[----:B--2---:R1:W-:Y:S04]  /*ed10*/  STS [R77], R58 ;  /* 0x0000003a4d007388 */ /* 0x0043e80000000800 */
[----:B------:R1:W-:Y:S04]  /*ed20*/  STS [R77+0x400], R57 ;  /* 0x000400394d007388 */ /* 0x0003e80000000800 */
[----:B------:R1:W-:Y:S04]  /*ed30*/  STS [R75], R56 ;  /* 0x000000384b007388 */ /* 0x0003e80000000800 */
[----:B------:R1:W-:Y:S04]  /*ed40*/  STS [R75+0x400], R55 ;  /* 0x000400374b007388 */ /* 0x0003e80000000800 */
[----:B------:R1:W-:Y:S04]  /*ed50*/  STS [R73], R54 ;  /* 0x0000003649007388 */ /* 0x0003e80000000800 */
[----:B------:R1:W-:Y:S04]  /*ed60*/  STS [R73+0x400], R53 ;  /* 0x0004003549007388 */ /* 0x0003e80000000800 */
[----:B------:R1:W-:Y:S04]  /*ed70*/  STS [R71], R52 ;  /* 0x0000003447007388 */ /* 0x0003e80000000800 */
[----:B------:R1:W-:Y:S04]  /*ed80*/  STS [R71+0x400], R51 ;  /* 0x0004003347007388 */ /* 0x0003e80000000800 */
[----:B------:R1:W-:Y:S04]  /*ed90*/  STS [R69], R50 ;  /* 0x0000003245007388 */ /* 0x0003e80000000800 */
        /* <DEDUP_REMOVED lines=49> */
[----:B------:R-:W-:Y:S06]  /*f0b0*/  BAR.SYNC.DEFER_BLOCKING 0x1, 0x100 ;  /* 0x0044000000007b1d */ /* 0x000fec0000010000 */
[----:B------:R-:W-:Y:S05]  /*f0c0*/  BRA.CONV ~URZ, `(.L_x_486) ;  /* 0x000000737f007947 */ /* 0x000fea000b800000 */
[----:B-1----:R-:W-:Y:S01]  /*f0d0*/  SHF.R.S32.HI R5, RZ, 0x1f, R67 ;  /* 0x0000001fff057819 */ /* 0x002fe20000011443 */
[----:B------:R-:W-:Y:S01]  /*f0e0*/  IMAD.MOV.U32 R4, RZ, RZ, RZ ;  /* 0x000000ffff047224 */ /* 0x000fe200078e00ff */
[----:B------:R-:W-:Y:S01]  /*f0f0*/  MOV R6, 0xf140 ;  /* 0x0000f14000067802 */ /* 0x000fe20000000f00 */
[----:B------:R-:W-:Y:S01]  /*f100*/  IMAD.MOV.U32 R0, RZ, RZ, 0x1f ;  /* 0x0000001fff007424 */ /* 0x000fe200078e00ff */
[----:B------:R-:W-:-:S04]  /*f110*/  LEA.HI R5, R5, R67, RZ, 0x7 ;  /* 0x0000004305057211 */ /* 0x000fc800078f38ff */
[----:B------:R-:W-:Y:S02]  /*f120*/  SHF.R.S32.HI R5, RZ, 0x7, R5 ;  /* 0x00000007ff057819 */ /* 0x000fe40000011405 */
[----:B------:R-:W-:Y:S05]  /*f130*/  CALL.REL.NOINC `($__internal_1_$__cuda_sm70_shflsync_idx_p) ;  /* 0x00001f7000007944 */ /* 0x000fea0003c00000 */
.L_x_486:
[----:B-1----:R-:W2:Y:S04]  /*f140*/  LDL R2, [R1+0xac] ;  /* 0x0000ac0001027983 */ /* 0x002ea80000100800 */
[----:B------:R-:W3:Y:S04]  /*f150*/  LDL R13, [R1+0xe8] ;  /* 0x0000e800010d7983 */ /* 0x000ee80000100800 */
[----:B------:R-:W4:Y:S04]  /*f160*/  LDL.LU R11, [R1+0xa4] ;  /* 0x0000a400010b7983 */ /* 0x000f280000300800 */
[----:B------:R-:W2:Y:S04]  /*f170*/  LDL.LU R12, [R1+0xa8] ;  /* 0x0000a800010c7983 */ /* 0x000ea80000300800 */
[----:B------:R-:W2:Y:S01]  /*f180*/  LDL.LU R17, [R1+0xa0] ;  /* 0x0000a00001117983 */ /* 0x000ea20000300800 */
[----:B------:R-:W-:-:S03]  /*f190*/  IMAD.MOV.U32 R0, RZ, RZ, 0x1 ;  /* 0x00000001ff007424 */ /* 0x000fc600078e00ff */
[----:B------:R-:W3:Y:S02]  /*f1a0*/  LDL R14, [R1+0xf0] ;  /* 0x0000f000010e7983 */ /* 0x000ee40000100800 */
[----:B------:R-:W-:Y:S02]  /*f1b0*/  ISETP.NE.AND P0, PT, R0, c[0x0][0x4e8], PT ;  /* 0x00013a0000007a0c */ /* 0x000fe40003f05270 */
[----:B------:R-:W1:Y:S04]  /*f1c0*/  S2R R16, SR_TID.X ;  /* 0x0000000000107919 */ /* 0x000e680000002100 */
[----:B------:R2:W5:Y:S04]  /*f1d0*/  LDL.64 R86, [R1+0x90] ;  /* 0x0000900001567983 */ /* 0x0005680000100a00 */
[----:B------:R2:W5:Y:S04]  /*f1e0*/  LDL R85, [R1+0xbc] ;  /* 0x0000bc0001557983 */ /* 0x0005680000100800 */
[----:B------:R2:W5:Y:S04]  /*f1f0*/  LDL R84, [R1+0x9c] ;  /* 0x00009c0001547983 */ /* 0x0005680000100800 */
[----:B------:R2:W5:Y:S04]  /*f200*/  LDL R82, [R1+0xb8] ;  /* 0x0000b80001527983 */ /* 0x0005680000100800 */
[----:B------:R2:W5:Y:S01]  /*f210*/  LDL R80, [R1+0x98] ;  /* 0x0000980001507983 */ /* 0x0005620000100800 */
[----:B-1----:R-:W-:-:S04]  /*f220*/  SHF.R.S32.HI R15, RZ, 0x1f, R16 ;  /* 0x0000001fff0f7819 */ /* 0x002fc80000011410 */
[----:B------:R-:W-:-:S04]  /*f230*/  LEA.HI R15, R15, R16, RZ, 0x5 ;  /* 0x000000100f0f7211 */ /* 0x000fc800078f28ff */
[----:B------:R-:W-:-:S04]  /*f240*/  LOP3.LUT R15, R15, 0xffffffe0, RZ, 0xc0, !PT ;  /* 0xffffffe00f0f7812 */ /* 0x000fc800078ec0ff */
[----:B------:R-:W-:Y:S02]  /*f250*/  IADD3 R15, -R15, R16, RZ ;  /* 0x000000100f0f7210 */ /* 0x000fe40007ffe1ff */
[----:B----4-:R-:W-:-:S05]  /*f260*/  SHF.R.S32.HI R5, RZ, 0x1f, R11 ;  /* 0x0000001fff057819 */ /* 0x010fca000001140b */
[----:B------:R-:W-:Y:S01]  /*f270*/  IMAD R6, R5, c[0x0][0x490], RZ ;  /* 0x0001240005067a24 */ /* 0x000fe200078e02ff */
[----:B--2---:R-:W-:Y:S01]  /*f280*/  IADD3 R4, R2, R17, RZ ;  /* 0x0000001102047210 */ /* 0x004fe20007ffe0ff */
[----:B------:R-:W-:-:S04]  /*f290*/  IMAD.WIDE.U32 R2, R11, c[0x0][0x490], RZ ;  /* 0x000124000b027a25 */ /* 0x000fc800078e00ff */
[----:B------:R-:W-:-:S04]  /*f2a0*/  @P0 IMAD.HI.U32 R7, R4, c[0x0][0x4ec], RZ ;  /* 0x00013b0004070a27 */ /* 0x000fc800078e00ff */
[----:B------:R-:W-:Y:S02]  /*f2b0*/  IMAD R6, R11, c[0x0][0x494], R6 ;  /* 0x000125000b067a24 */ /* 0x000fe400078e0206 */
[----:B------:R-:W-:Y:S01]  /*f2c0*/  IMAD.MOV.U32 R0, RZ, RZ, R4 ;  /* 0x000000ffff007224 */ /* 0x000fe200078e0004 */
[----:B------:R-:W-:Y:S02]  /*f2d0*/  @P0 SHF.R.U32.HI R0, RZ, c[0x0][0x4f0], R7 ;  /* 0x00013c00ff000a19 */ /* 0x000fe40000011607 */
[----:B------:R-:W-:-:S03]  /*f2e0*/  IADD3 R3, R3, R6, RZ ;  /* 0x0000000603037210 */ /* 0x000fc60007ffe0ff */
[----:B------:R-:W-:Y:S02]  /*f2f0*/  IMAD.MOV R8, RZ, RZ, -R0 ;  /* 0x000000ffff087224 */ /* 0x000fe400078e0a00 */
[----:B------:R-:W-:-:S04]  /*f300*/  IMAD.WIDE.U32 R6, R12, c[0x0][0x498], R2 ;  /* 0x000126000c067a25 */ /* 0x000fc800078e0002 */
[----:B------:R-:W-:Y:S01]  /*f310*/  IMAD R2, R8, c[0x0][0x4e8], R4 ;  /* 0x00013a0008027a24 */ /* 0x000fe200078e0204 */
[----:B------:R-:W-:Y:S02]  /*f320*/  IADD3 R4, P1, R0, R6, RZ ;  /* 0x0000000600047210 */ /* 0x000fe40007f3e0ff */
[----:B---3--:R-:W-:Y:S02]  /*f330*/  IADD3 R6, R13, R17, RZ ;  /* 0x000000110d067210 */ /* 0x008fe40007ffe0ff */
[----:B------:R-:W2:Y:S01]  /*f340*/  LDL R13, [R1+0x58] ;  /* 0x00005800010d7983 */ /* 0x000ea20000100800 */
[----:B------:R-:W-:-:S05]  /*f350*/  SHF.R.S32.HI R10, RZ, 0x1f, R12 ;  /* 0x0000001fff0a7819 */ /* 0x000fca000001140c */
[----:B------:R-:W-:Y:S01]  /*f360*/  IMAD R9, R10, c[0x0][0x498], RZ ;  /* 0x000126000a097a24 */ /* 0x000fe200078e02ff */
[----:B------:R-:W-:-:S03]  /*f370*/  SHF.R.S32.HI R8, RZ, 0x1f, R0 ;  /* 0x0000001fff087819 */ /* 0x000fc60000011400 */
[----:B------:R-:W-:Y:S01]  /*f380*/  IMAD R3, R12, c[0x0][0x49c], R9 ;  /* 0x000127000c037a24 */ /* 0x000fe200078e0209 */
[----:B------:R-:W-:Y:S01]  /*f390*/  SHF.R.S32.HI R9, RZ, 0x1f, R2 ;  /* 0x0000001fff097819 */ /* 0x000fe20000011402 */
[----:B------:R-:W-:-:S03]  /*f3a0*/  IMAD R0, R5, c[0x0][0x3e8], RZ ;  /* 0x0000fa0005007a24 */ /* 0x000fc600078e02ff */
[----:B------:R-:W-:Y:S01]  /*f3b0*/  IADD3.X R5, R8, R7, R3, P1, !PT ;  /* 0x0000000708057210 */ /* 0x000fe20000ffe403 */
[----:B------:R-:W-:Y:S02]  /*f3c0*/  IMAD R3, R9, c[0x0][0x488], RZ ;  /* 0x0001220009037a24 */ /* 0x000fe400078e02ff */
[C---:B------:R-:W-:Y:S02]  /*f3d0*/  IMAD R7, R11.reuse, c[0x0][0x3ec], R0 ;  /* 0x0000fb000b077a24 */ /* 0x040fe400078e0200 */
[----:B------:R-:W-:-:S04]  /*f3e0*/  IMAD.WIDE.U32 R8, R11, c[0x0][0x3e8], RZ ;  /* 0x0000fa000b087a25 */ /* 0x000fc800078e00ff */
[C---:B------:R-:W-:Y:S02]  /*f3f0*/  IMAD R11, R2.reuse, c[0x0][0x48c], R3 ;  /* 0x00012300020b7a24 */ /* 0x040fe400078e0203 */
[----:B------:R-:W-:-:S04]  /*f400*/  IMAD.WIDE.U32 R4, R2, c[0x0][0x488], R4 ;  /* 0x0001220002047a25 */ /* 0x000fc800078e0004 */
[----:B------:R-:W-:Y:S01]  /*f410*/  @P0 IMAD.HI.U32 R2, R6, c[0x0][0x4ec], RZ ;  /* 0x00013b0006020a27 */ /* 0x000fe200078e00ff */
[----:B------:R-:W-:-:S03]  /*f420*/  IADD3 R3, R9, R7, RZ ;  /* 0x0000000709037210 */ /* 0x000fc60007ffe0ff */
[----:B------:R-:W-:Y:S01]  /*f430*/  IMAD.MOV.U32 R0, RZ, RZ, R6 ;  /* 0x000000ffff007224 */ /* 0x000fe200078e0006 */
[----:B------:R-:W-:Y:S01]  /*f440*/  @P0 SHF.R.U32.HI R0, RZ, c[0x0][0x4f0], R2 ;  /* 0x00013c00ff000a19 */ /* 0x000fe20000011602 */
[----:B------:R-:W-:Y:S01]  /*f450*/  IMAD.IADD R5, R5, 0x1, R11 ;  /* 0x0000000105057824 */ /* 0x000fe200078e020b */
[----:B------:R-:W-:Y:S01]  /*f460*/  LEA R9, P0, R4, c[0x0][0x450], 0x2 ;  /* 0x0001140004097a11 */ /* 0x000fe200078010ff */
[----:B------:R-:W-:Y:S01]  /*f470*/  IMAD R10, R10, c[0x0][0x3f0], RZ ;  /* 0x0000fc000a0a7a24 */ /* 0x000fe200078e02ff */
[----:B------:R-:W-:Y:S02]  /*f480*/  MOV R2, R8 ;  /* 0x0000000800027202 */ /* 0x000fe40000000f00 */
[----:B------:R-:W-:Y:S01]  /*f490*/  LEA.HI.X R4, R4, c[0x0][0x454], R5, 0x2, P0 ;  /* 0x0001150004047a11 */ /* 0x000fe200000f1405 */
[C---:B------:R-:W-:Y:S02]  /*f4a0*/  IMAD R5, R12.reuse, c[0x0][0x3f4], R10 ;  /* 0x0000fd000c057a24 */ /* 0x040fe400078e020a */
[----:B------:R-:W-:Y:S01]  /*f4b0*/  IMAD.WIDE.U32 R2, R12, c[0x0][0x3f0], R2 ;  /* 0x0000fc000c027a25 */ /* 0x000fe200078e0002 */
[----:B------:R-:W-:-:S02]  /*f4c0*/  LOP3.LUT P0, RZ, R15, 0x3, RZ, 0xc0, !PT ;  /* 0x000000030fff7812 */ /* 0x000fc4000780c0ff */
[----:B------:R1:W5:Y:S01]  /*f4d0*/  LDL R15, [R1+0xb4] ;  /* 0x0000b400010f7983 */ /* 0x0003620000100800 */
[----:B------:R-:W-:Y:S01]  /*f4e0*/  IMAD.IADD R3, R3, 0x1, R5 ;  /* 0x0000000103037824 */ /* 0x000fe200078e0205 */
[----:B------:R-:W-:Y:S02]  /*f4f0*/  IADD3 R5, R14, R17, RZ ;  /* 0x000000110e057210 */ /* 0x000fe40007ffe0ff */
[----:B------:R1:W5:Y:S01]  /*f500*/  LDL R14, [R1+0x88] ;  /* 0x00008800010e7983 */ /* 0x0003620000100800 */
[----:B------:R-:W-:-:S03]  /*f510*/  ULDC UR5, c[0x0][0x4e8] ;  /* 0x00013a0000057ab9 */ /* 0x000fc60000000800 */
[----:B------:R-:W-:Y:S01]  /*f520*/  SHFL.IDX PT, R10, R9, RZ, 0x1c1f ;  /* 0x001c1fff090a7589 */ /* 0x000fe200000e0000 */
[----:B------:R-:W-:-:S03]  /*f530*/  ULDC UR4, c[0x0][0x388] ;  /* 0x0000e20000047ab9 */ /* 0x000fc60000000800 */
[----:B------:R-:W3:Y:S01]  /*f540*/  SHFL.IDX PT, R11, R4, RZ, 0x1c1f ;  /* 0x001c1fff040b7589 */ /* 0x000ee200000e0000 */
[----:B------:R-:W-:-:S03]  /*f550*/  IMAD.MOV R7, RZ, RZ, -R0 ;  /* 0x000000ffff077224 */ /* 0x000fc600078e0a00 */
[----:B------:R-:W-:Y:S04]  /*f560*/  SHFL.IDX PT, R8, R9, 0x1, 0x1c1f ;  /* 0x003c1f0009087f89 */ /* 0x000fe800000e0000 */
[----:B------:R4:W1:Y:S01]  /*f570*/  SHFL.IDX PT, R9, R4, 0x1, 0x1c1f ;  /* 0x003c1f0004097f89 */ /* 0x00086200000e0000 */
[----:B------:R-:W-:-:S03]  /*f580*/  UIMAD UR4, UR5, UR4, URZ ;  /* 0x00000004050472a4 */ /* 0x000fc6000f8e023f */
[----:B------:R-:W1:Y:S03]  /*f590*/  S2R R18, SR_TID.X ;  /* 0x0000000000127919 */ /* 0x000e660000002100 */
[----:B------:R-:W-:Y:S02]  /*f5a0*/  ISETP.GE.OR P1, PT, R5, UR4, P0 ;  /* 0x0000000405007c0c */ /* 0x000fe40008726670 */
[----:B------:R-:W-:Y:S01]  /*f5b0*/  SHF.R.S32.HI R12, RZ, 0x1f, R0 ;  /* 0x0000001fff0c7819 */ /* 0x000fe20000011400 */
[----:B----4-:R-:W-:Y:S01]  /*f5c0*/  IMAD R4, R7, c[0x0][0x4e8], R6 ;  /* 0x00013a0007047a24 */ /* 0x010fe200078e0206 */
[----:B------:R-:W-:-:S04]  /*f5d0*/  IADD3 R7, R5, 0x8, RZ ;  /* 0x0000000805077810 */ /* 0x000fc80007ffe0ff */
[----:B------:R-:W-:Y:S01]  /*f5e0*/  ISETP.GE.OR P0, PT, R7, UR4, P0 ;  /* 0x0000000407007c0c */ /* 0x000fe20008706670 */
[----:B------:R-:W-:-:S04]  /*f5f0*/  IMAD R6, R12, c[0x0][0x3e0], RZ ;  /* 0x0000f8000c067a24 */ /* 0x000fc800078e02ff */
[----:B---3--:R3:W-:Y:S01]  /*f600*/  @!P1 ST.E [R10.64], R174 ;  /* 0x000000ae0a009985 */ /* 0x0087e2000c101906 */
[----:B------:R-:W-:Y:S01]  /*f610*/  IMAD.WIDE.U32 R2, R0, c[0x0][0x3e0], R2 ;  /* 0x0000f80000027a25 */ /* 0x000fe200078e0002 */
[----:B-1----:R-:W-:-:S03]  /*f620*/  SHF.R.S32.HI R16, RZ, 0x1f, R18 ;  /* 0x0000001fff107819 */ /* 0x002fc60000011412 */
[----:B------:R-:W-:Y:S01]  /*f630*/  IMAD R5, R0, c[0x0][0x3e4], R6 ;  /* 0x0000f90000057a24 */ /* 0x000fe200078e0206 */
[----:B------:R-:W-:Y:S02]  /*f640*/  SHF.R.S32.HI R0, RZ, 0x1f, R4 ;  /* 0x0000001fff007819 */ /* 0x000fe40000011404 */
[----:B------:R3:W-:Y:S01]  /*f650*/  @!P0 ST.E [R8.64], R65 ;  /* 0x0000004108008985 */ /* 0x0007e2000c101906 */
[----:B------:R-:W-:Y:S01]  /*f660*/  IMAD.IADD R3, R3, 0x1, R5 ;  /* 0x0000000103037824 */ /* 0x000fe200078e0205 */
[----:B------:R-:W-:Y:S01]  /*f670*/  LEA.HI R16, R16, R18, RZ, 0x3 ;  /* 0x0000001210107211 */ /* 0x000fe200078f18ff */
[----:B------:R-:W-:Y:S02]  /*f680*/  IMAD R0, R0, c[0x0][0x3d8], RZ ;  /* 0x0000f60000007a24 */ /* 0x000fe400078e02ff */
[----:B------:R-:W-:Y:S01]  /*f690*/  IMAD.WIDE.U32 R2, R4, c[0x0][0x3d8], R2 ;  /* 0x0000f60004027a25 */ /* 0x000fe200078e0002 */
[----:B------:R-:W-:-:S03]  /*f6a0*/  SHF.R.S32.HI R16, RZ, 0x3, R16 ;  /* 0x00000003ff107819 */ /* 0x000fc60000011410 */
[----:B------:R-:W-:Y:S01]  /*f6b0*/  IMAD R0, R4, c[0x0][0x3dc], R0 ;  /* 0x0000f70004007a24 */ /* 0x000fe200078e0200 */
[----:B------:R-:W-:Y:S01]  /*f6c0*/  LEA R5, P0, R2, c[0x0][0x380], 0x1 ;  /* 0x0000e00002057a11 */ /* 0x000fe200078008ff */
[----:B------:R-:W-:-:S03]  /*f6d0*/  IMAD.IADD R4, R16, 0x1, R17 ;  /* 0x0000000110047824 */ /* 0x000fc600078e0211 */
[----:B------:R-:W-:-:S04]  /*f6e0*/  IADD3 R3, R3, R0, RZ ;  /* 0x0000000003037210 */ /* 0x000fc80007ffe0ff */
[----:B------:R-:W-:Y:S02]  /*f6f0*/  LEA.HI.X R3, R2, c[0x0][0x384], R3, 0x1, P0 ;  /* 0x0000e10002037a11 */ /* 0x000fe400000f0c03 */
[----:B------:R-:W-:Y:S01]  /*f700*/  ISETP.GE.AND P0, PT, R4, UR4, PT ;  /* 0x0000000404007c0c */ /* 0x000fe2000bf06270 */
[----:B------:R3:W1:Y:S01]  /*f710*/  SHFL.IDX PT, R0, R5, RZ, 0x181f ;  /* 0x00181fff05007589 */ /* 0x00066200000e0000 */
[----:B------:R-:W-:Y:S03]  /*f720*/  BSSY B0, `(.L_x_487) ;  /* 0x0000023000007945 */ /* 0x000fe60003800000 */
[----:B------:R3:W4:Y:S04]  /*f730*/  SHFL.IDX PT, R2, R3, RZ, 0x181f ;  /* 0x00181fff03027589 */ /* 0x00072800000e0000 */
[----:B--2---:R3:W2:Y:S04]  /*f740*/  LDS.128 R44, [R13+0x1080] ;  /* 0x001080000d2c7984 */ /* 0x0046a80000000c00 */
        /* <DEDUP_REMOVED lines=12> */
[----:B--2-4-:R-:W2:Y:S01]  /*f810*/  LDS.128 R28, [R13+0x80] ;  /* 0x000080000d1c7984 */ /* 0x014ea20000000c00 */
[----:B-----5:R-:W-:-:S02]  /*f820*/  ISETP.GE.AND P3, PT, R86, c[0x0][0x3c8], PT ;  /* 0x0000f20056007a0c */ /* 0x020fc40003f66270 */
[----:B------:R-:W-:Y:S01]  /*f830*/  ISETP.GE.AND P2, PT, R84, c[0x0][0x3c8], PT ;  /* 0x0000f20054007a0c */ /* 0x000fe20003f46270 */
[----:B------:R-:W4:Y:S01]  /*f840*/  LDS.128 R24, [R13+0x4080] ;  /* 0x004080000d187984 */ /* 0x000f220000000c00 */
[----:B------:R-:W-:Y:S02]  /*f850*/  ISETP.GE.AND P1, PT, R80, c[0x0][0x3c8], PT ;  /* 0x0000f20050007a0c */ /* 0x000fe40003f26270 */
[----:B------:R-:W-:Y:S01]  /*f860*/  ISETP.GE.AND P0, PT, R14, c[0x0][0x3c8], PT ;  /* 0x0000f2000e007a0c */ /* 0x000fe20003f06270 */
[----:B------:R-:W3:Y:S04]  /*f870*/  LDS.128 R20, [R13+0x8080] ;  /* 0x008080000d147984 */ /* 0x000ee80000000c00 */
[----:B------:R1:W3:Y:S02]  /*f880*/  LDS.128 R16, [R13+0xc080] ;  /* 0x00c080000d107984 */ /* 0x0002e40000000c00 */
[----:B-1----:R-:W-:-:S02]  /*f890*/  @!P3 LEA R12, P4, R86, R0, 0x1 ;  /* 0x00000000560cb211 */ /* 0x002fc400078808ff */
[-C--:B---3--:R-:W-:Y:S02]  /*f8a0*/  @!P2 LEA R10, P6, R84, R0.reuse, 0x1 ;  /* 0x00000000540aa211 */ /* 0x088fe400078c08ff */
[----:B------:R-:W-:Y:S02]  /*f8b0*/  @!P1 LEA R8, P5, R80, R0, 0x1 ;  /* 0x0000000050089211 */ /* 0x000fe400078a08ff */
[-C--:B------:R-:W-:Y:S02]  /*f8c0*/  @!P2 LEA.HI.X R11, R84, R2.reuse, R85, 0x1, P6 ;  /* 0x00000002540ba211 */ /* 0x080fe400030f0c55 */
[-C--:B------:R-:W-:Y:S02]  /*f8d0*/  @!P1 LEA.HI.X R9, R80, R2.reuse, R82, 0x1, P5 ;  /* 0x0000000250099211 */ /* 0x080fe400028f0c52 */
[----:B------:R-:W-:Y:S02]  /*f8e0*/  @!P3 LEA.HI.X R13, R86, R2, R87, 0x1, P4 ;  /* 0x00000002560db211 */ /* 0x000fe400020f0c57 */
[----:B------:R-:W-:-:S03]  /*f8f0*/  @!P0 LEA R6, P4, R14, R0, 0x1 ;  /* 0x000000000e068211 */ /* 0x000fc600078808ff */
[----:B--2---:R1:W-:Y:S01]  /*f900*/  @!P3 ST.E.128 [R12.64], R28 ;  /* 0x0000001c0c00b985 */ /* 0x0043e2000c101d06 */
[----:B------:R-:W-:-:S03]  /*f910*/  @!P0 LEA.HI.X R7, R14, R2, R15, 0x1, P4 ;  /* 0x000000020e078211 */ /* 0x000fc600020f0c0f */
[----:B----4-:R1:W-:Y:S04]  /*f920*/  @!P2 ST.E.128 [R10.64], R24 ;  /* 0x000000180a00a985 */ /* 0x0103e8000c101d06 */
[----:B------:R1:W-:Y:S04]  /*f930*/  @!P1 ST.E.128 [R8.64], R20 ;  /* 0x0000001408009985 */ /* 0x0003e8000c101d06 */
[----:B------:R1:W-:Y:S02]  /*f940*/  @!P0 ST.E.128 [R6.64], R16 ;  /* 0x0000001006008985 */ /* 0x0003e4000c101d06 */
.L_x_488:
[----:B--2-4-:R-:W-:Y:S05]  /*f950*/  BSYNC B0 ;  /* 0x0000000000007941 */ /* 0x014fea0003800000 */
.L_x_487:
[----:B-1----:R-:W-:Y:S01]  /*f960*/  IADD3 R6, R4, 0x20, RZ ;  /* 0x0000002004067810 */ /* 0x002fe20007ffe0ff */
[----:B------:R1:W2:Y:S01]  /*f970*/  SHFL.IDX PT, R2, R3, 0x1, 0x181f ;  /* 0x00381f0003027f89 */ /* 0x0002a200000e0000 */
[----:B------:R-:W-:Y:S02]  /*f980*/  BSSY B0, `(.L_x_489) ;  /* 0x0000014000007945 */ /* 0x000fe40003800000 */
[----:B------:R-:W-:Y:S01]  /*f990*/  ISETP.GE.AND P0, PT, R6, UR4, PT ;  /* 0x0000000406007c0c */ /* 0x000fe2000bf06270 */
[----:B------:R1:W4:-:S12]  /*f9a0*/  SHFL.IDX PT, R0, R5, 0x1, 0x181f ;  /* 0x00381f0005007f89 */ /* 0x00031800000e0000 */
[----:B------:R-:W-:Y:S05]  /*f9b0*/  @P0 BRA `(.L_x_490) ;  /* 0x0000010000000947 */ /* 0x000fea0003800000 */
[----:B-----5:R-:W-:Y:S02]  /*f9c0*/  ISETP.GE.AND P3, PT, R86, c[0x0][0x3c8], PT ;  /* 0x0000f20056007a0c */ /* 0x020fe40003f66270 */
[----:B------:R-:W-:Y:S02]  /*f9d0*/  ISETP.GE.AND P2, PT, R84, c[0x0][0x3c8], PT ;  /* 0x0000f20054007a0c */ /* 0x000fe40003f46270 */
[----:B------:R-:W-:Y:S02]  /*f9e0*/  ISETP.GE.AND P1, PT, R80, c[0x0][0x3c8], PT ;  /* 0x0000f20050007a0c */ /* 0x000fe40003f26270 */
[----:B------:R-:W-:-:S07]  /*f9f0*/  ISETP.GE.AND P0, PT, R14, c[0x0][0x3c8], PT ;  /* 0x0000f2000e007a0c */ /* 0x000fce0003f06270 */
[-C--:B----4-:R-:W-:Y:S02]  /*fa00*/  @!P3 LEA R12, P4, R86, R0.reuse, 0x1 ;  /* 0x00000000560cb211 */ /* 0x090fe400078808ff */
[----:B---3--:R-:W-:Y:S02]  /*fa10*/  @!P2 LEA R10, P6, R84, R0, 0x1 ;  /* 0x00000000540aa211 */ /* 0x008fe400078c08ff */
[----:B--2---:R-:W-:Y:S02]  /*fa20*/  @!P3 LEA.HI.X R13, R86, R2, R87, 0x1, P4 ;  /* 0x00000002560db211 */ /* 0x004fe400020f0c57 */
[-C--:B------:R-:W-:Y:S02]  /*fa30*/  @!P1 LEA R8, P5, R80, R0.reuse, 0x1 ;  /* 0x0000000050089211 */ /* 0x080fe400078a08ff */
[----:B------:R-:W-:Y:S01]  /*fa40*/  @!P0 LEA R6, P4, R14, R0, 0x1 ;  /* 0x000000000e068211 */ /* 0x000fe200078808ff */
[----:B------:R2:W-:Y:S01]  /*fa50*/  @!P3 ST.E.128 [R12.64], R44 ;  /* 0x0000002c0c00b985 */ /* 0x0005e2000c101d06 */
[----:B------:R-:W-:-:S02]  /*fa60*/  @!P2 LEA.HI.X R11, R84, R2, R85, 0x1, P6 ;  /* 0x00000002540ba211 */ /* 0x000fc400030f0c55 */
[-C--:B------:R-:W-:Y:S02]  /*fa70*/  @!P1 LEA.HI.X R9, R80, R2.reuse, R82, 0x1, P5 ;  /* 0x0000000250099211 */ /* 0x080fe400028f0c52 */
[----:B------:R-:W-:Y:S01]  /*fa80*/  @!P0 LEA.HI.X R7, R14, R2, R15, 0x1, P4 ;  /* 0x000000020e078211 */ /* 0x000fe200020f0c0f */
[----:B------:R2:W-:Y:S04]  /*fa90*/  @!P2 ST.E.128 [R10.64], R40 ;  /* 0x000000280a00a985 */ /* 0x0005e8000c101d06 */
[----:B------:R2:W-:Y:S04]  /*faa0*/  @!P1 ST.E.128 [R8.64], R36 ;  /* 0x0000002408009985 */ /* 0x0005e8000c101d06 */
[----:B------:R2:W-:Y:S02]  /*fab0*/  @!P0 ST.E.128 [R6.64], R32 ;  /* 0x0000002006008985 */ /* 0x0005e4000c101d06 */
.L_x_490:
[----:B------:R-:W-:Y:S05]  /*fac0*/  BSYNC B0 ;  /* 0x0000000000007941 */ /* 0x000fea0003800000 */
.L_x_489:
[----:B--2---:R-:W-:Y:S01]  /*fad0*/  IADD3 R6, R4, 0x40, RZ ;  /* 0x0000004004067810 */ /* 0x004fe20007ffe0ff */
[----:B------:R2:W1:Y:S01]  /*fae0*/  SHFL.IDX PT, R2, R3, 0x2, 0x181f ;  /* 0x00581f0003027f89 */ /* 0x00046200000e0000 */
[----:B------:R-:W-:Y:S02]  /*faf0*/  BSSY B0, `(.L_x_491) ;  /* 0x0000014000007945 */ /* 0x000fe40003800000 */
[----:B------:R-:W-:Y:S01]  /*fb00*/  ISETP.GE.AND P0, PT, R6, UR4, PT ;  /* 0x0000000406007c0c */ /* 0x000fe2000bf06270 */
[----:B----4-:R2:W4:-:S12]  /*fb10*/  SHFL.IDX PT, R0, R5, 0x2, 0x181f ;  /* 0x00581f0005007f89 */ /* 0x01051800000e0000 */
[----:B------:R-:W-:Y:S05]  /*fb20*/  @P0 BRA `(.L_x_492) ;  /* 0x0000010000000947 */ /* 0x000fea0003800000 */
[----:B-----5:R-:W-:Y:S02]  /*fb30*/  ISETP.GE.AND P3, PT, R86, c[0x0][0x3c8], PT ;  /* 0x0000f20056007a0c */ /* 0x020fe40003f66270 */
[----:B------:R-:W-:Y:S02]  /*fb40*/  ISETP.GE.AND P2, PT, R84, c[0x0][0x3c8], PT ;  /* 0x0000f20054007a0c */ /* 0x000fe40003f46270 */
[----:B------:R-:W-:Y:S02]  /*fb50*/  ISETP.GE.AND P1, PT, R80, c[0x0][0x3c8], PT ;  /* 0x0000f20050007a0c */ /* 0x000fe40003f26270 */
[----:B------:R-:W-:-:S07]  /*fb60*/  ISETP.GE.AND P0, PT, R14, c[0x0][0x3c8], PT ;  /* 0x0000f2000e007a0c */ /* 0x000fce0003f06270 */
[-C--:B----4-:R-:W-:Y:S02]  /*fb70*/  @!P3 LEA R12, P4, R86, R0.reuse, 0x1 ;  /* 0x00000000560cb211 */ /* 0x090fe400078808ff */
[----:B---3--:R-:W-:Y:S02]  /*fb80*/  @!P2 LEA R10, P6, R84, R0, 0x1 ;  /* 0x00000000540aa211 */ /* 0x008fe400078c08ff */
[----:B-1----:R-:W-:Y:S02]  /*fb90*/  @!P3 LEA.HI.X R13, R86, R2, R87, 0x1, P4 ;  /* 0x00000002560db211 */ /* 0x002fe400020f0c57 */
        /* <DEDUP_REMOVED lines=9> */
.L_x_492:
[----:B------:R-:W-:Y:S05]  /*fc30*/  BSYNC B0 ;  /* 0x0000000000007941 */ /* 0x000fea0003800000 */
.L_x_491:
[----:B-1----:R1:W2:Y:S04]  /*fc40*/  SHFL.IDX PT, R2, R3, 0x3, 0x181f ;  /* 0x00781f0003027f89 */ /* 0x0022a800000e0000 */
[----:B----4-:R4:W3:Y:S02]  /*fc50*/  SHFL.IDX PT, R0, R5, 0x3, 0x181f ;  /* 0x00781f0005007f89 */ /* 0x0108e400000e0000 */
[----:B-123--:R-:W-:-:S04]  /*fc60*/  IADD3 R3, R4, 0x60, RZ ;  /* 0x0000006004037810 */ /* 0x00efc80007ffe0ff */
[----:B------:R-:W-:-:S13]  /*fc70*/  ISETP.GE.AND P0, PT, R3, UR4, PT ;  /* 0x0000000403007c0c */ /* 0x000fda000bf06270 */
[----:B------:R-:W-:Y:S05]  /*fc80*/  @P0 BRA `(.L_x_493) ;  /* 0x00000d9000000947 */ /* 0x000fea0003800000 */
[----:B----45:R-:W-:Y:S02]  /*fc90*/  ISETP.GE.AND P2, PT, R86, c[0x0][0x3c8], PT ;  /* 0x0000f20056007a0c */ /* 0x030fe40003f46270 */
[----:B------:R-:W-:Y:S02]  /*fca0*/  ISETP.GE.AND P1, PT, R84, c[0x0][0x3c8], PT ;  /* 0x0000f20054007a0c */ /* 0x000fe40003f26270 */
[----:B------:R-:W-:-:S09]  /*fcb0*/  ISETP.GE.AND P0, PT, R80, c[0x0][0x3c8], PT ;  /* 0x0000f20050007a0c */ /* 0x000fd20003f06270 */
[-C--:B------:R-:W-:Y:S02]  /*fcc0*/  @!P2 LEA R8, P5, R86, R0.reuse, 0x1 ;  /* 0x000000005608a211 */ /* 0x080fe400078a08ff */
[-C--:B------:R-:W-:Y:S02]  /*fcd0*/  @!P1 LEA R6, P4, R84, R0.reuse, 0x1 ;  /* 0x0000000054069211 */ /* 0x080fe400078808ff */
[----:B------:R-:W-:Y:S02]  /*fce0*/  @!P0 LEA R4, P3, R80, R0, 0x1 ;  /* 0x0000000050048211 */ /* 0x000fe400078608ff */
[-C--:B------:R-:W-:Y:S02]  /*fcf0*/  @!P2 LEA.HI.X R9, R86, R2.reuse, R87, 0x1, P5 ;  /* 0x000000025609a211 */ /* 0x080fe400028f0c57 */
[-C--:B------:R-:W-:Y:S02]  /*fd00*/  @!P1 LEA.HI.X R7, R84, R2.reuse, R85, 0x1, P4 ;  /* 0x0000000254079211 */ /* 0x080fe400020f0c55 */
[----:B------:R-:W-:Y:S01]  /*fd10*/  @!P0 LEA.HI.X R5, R80, R2, R82, 0x1, P3 ;  /* 0x0000000250058211 */ /* 0x000fe200018f0c52 */
[----:B------:R1:W-:Y:S04]  /*fd20*/  @!P2 ST.E.128 [R8.64], R72 ;  /* 0x000000480800a985 */ /* 0x0003e8000c101d06 */
[----:B------:R1:W-:Y:S04]  /*fd30*/  @!P1 ST.E.128 [R6.64], R68 ;  /* 0x0000004406009985 */ /* 0x0003e8000c101d06 */
[----:B------:R1:W-:Y:S01]  /*fd40*/  @!P0 ST.E.128 [R4.64], R64 ;  /* 0x0000004004008985 */ /* 0x0003e2000c101d06 */
[----:B------:R-:W-:-:S13]  /*fd50*/  ISETP.GE.AND P0, PT, R14, c[0x0][0x3c8], PT ;  /* 0x0000f2000e007a0c */ /* 0x000fda0003f06270 */
[----:B------:R-:W-:Y:S05]  /*fd60*/  @P0 BRA `(.L_x_493) ;  /* 0x00000cb000000947 */ /* 0x000fea0003800000 */
[----:B-1----:R-:W-:-:S04]  /*fd70*/  LEA R4, P0, R14, R0, 0x1 ;  /* 0x000000000e047211 */ /* 0x002fc800078008ff */
[----:B------:R-:W-:-:S05]  /*fd80*/  LEA.HI.X R5, R14, R2, R15, 0x1, P0 ;  /* 0x000000020e057211 */ /* 0x000fca00000f0c0f */
[----:B------:R1:W-:Y:S01]  /*fd90*/  ST.E.128 [R4.64], R76 ;  /* 0x0000004c04007985 */ /* 0x0003e2000c101d06 */
[----:B------:R-:W-:Y:S05]  /*fda0*/  BRA `(.L_x_493) ;  /* 0x00000c7000007947 */ /* 0x000fea0003800000 */
.L_x_485:
[----:B------:R-:W3:Y:S04]  /*fdb0*/  LDL R0, [R1+0xa0] ;  /* 0x0000a00001007983 */ /* 0x000ee80000100800 */
[----:B------:R-:W4:Y:S04]  /*fdc0*/  LDL R14, [R1+0xa4] ;  /* 0x0000a400010e7983 */ /* 0x000f280000100800 */
[----:B------:R-:W5:Y:S01]  /*fdd0*/  LDL R13, [R1+0xa8] ;  /* 0x0000a800010d7983 */ /* 0x000f620000100800 */
[----:B------:R-:W-:Y:S03]  /*fde0*/  BSSY B0, `(.L_x_494) ;  /* 0x0000025000007945 */ /* 0x000fe60003800000 */
[----:B------:R-:W1:Y:S02]  /*fdf0*/  S2R R12, SR_TID.X ;  /* 0x00000000000c7919 */ /* 0x000e640000002100 */
[----:B-1----:R-:W-:Y:S01]  /*fe00*/  ISETP.GE.AND P0, PT, R12, 0x80, PT ;  /* 0x000000800c00780c */ /* 0x002fe20003f06270 */
[----:B---3--:R-:W-:Y:S01]  /*fe10*/  IMAD.MOV.U32 R11, RZ, RZ, R0 ;  /* 0x000000ffff0b7224 */ /* 0x008fe200078e0000 */
[----:B----4-:R-:W-:-:S02]  /*fe20*/  SHF.R.S32.HI R7, RZ, 0x1f, R14 ;  /* 0x0000001fff077819 */ /* 0x010fc4000001140e */
[----:B-----5:R-:W-:-:S09]  /*fe30*/  SHF.R.S32.HI R8, RZ, 0x1f, R13 ;  /* 0x0000001fff087819 */ /* 0x020fd2000001140d */
[----:B------:R-:W-:Y:S05]  /*fe40*/  @P0 BRA `(.L_x_495) ;  /* 0x000001e000000947 */ /* 0x000fea0003800000 */
[----:B------:R-:W-:Y:S02]  /*fe50*/  MOV R2, c[0x0][0x4e8] ;  /* 0x00013a0000027a02 */ /* 0x000fe40000000f00 */
[----:B------:R-:W-:-:S03]  /*fe60*/  IADD3 R6, R11, R12, RZ ;  /* 0x0000000c0b067210 */ /* 0x000fc60007ffe0ff */
[----:B------:R-:W-:-:S05]  /*fe70*/  IMAD R0, R2, c[0x0][0x388], RZ ;  /* 0x0000e20002007a24 */ /* 0x000fca00078e02ff */
[----:B------:R-:W-:-:S13]  /*fe80*/  ISETP.GE.AND P0, PT, R6, R0, PT ;  /* 0x000000000600720c */ /* 0x000fda0003f06270 */
[----:B------:R-:W-:Y:S05]  /*fe90*/  @P0 BRA `(.L_x_495) ;  /* 0x0000019000000947 */ /* 0x000fea0003800000 */
[----:B------:R-:W-:Y:S01]  /*fea0*/  ISETP.NE.AND P0, PT, R2, 0x1, PT ;  /* 0x000000010200780c */ /* 0x000fe20003f05270 */
[----:B------:R-:W-:Y:S01]  /*feb0*/  IMAD R4, R7, c[0x0][0x490], RZ ;  /* 0x0001240007047a24 */ /* 0x000fe200078e02ff */
[----:B------:R-:W-:Y:S01]  /*fec0*/  MOV R0, R6 ;  /* 0x0000000600007202 */ /* 0x000fe20000000f00 */
[----:B------:R-:W-:-:S04]  /*fed0*/  IMAD.WIDE.U32 R2, R14, c[0x0][0x490], RZ ;  /* 0x000124000e027a25 */ /* 0x000fc800078e00ff */
[----:B------:R-:W-:Y:S02]  /*fee0*/  IMAD R4, R14, c[0x0][0x494], R4 ;  /* 0x000125000e047a24 */ /* 0x000fe400078e0204 */
[----:B------:R-:W-:-:S03]  /*fef0*/  IMAD R10, R8, c[0x0][0x498], RZ ;  /* 0x00012600080a7a24 */ /* 0x000fc600078e02ff */
[----:B------:R-:W-:Y:S01]  /*ff00*/  IADD3 R3, R3, R4, RZ ;  /* 0x0000000403037210 */ /* 0x000fe20007ffe0ff */
[----:B------:R-:W-:-:S05]  /*ff10*/  @P0 IMAD.HI.U32 R5, R6, c[0x0][0x4ec], RZ ;  /* 0x00013b0006050a27 */ /* 0x000fca00078e00ff */
[----:B------:R-:W-:Y:S01]  /*ff20*/  @P0 SHF.R.U32.HI R0, RZ, c[0x0][0x4f0], R5 ;  /* 0x00013c00ff000a19 */ /* 0x000fe20000011605 */
[----:B------:R-:W-:-:S03]  /*ff30*/  IMAD.WIDE.U32 R4, R13, c[0x0][0x498], R2 ;  /* 0x000126000d047a25 */ /* 0x000fc600078e0002 */
[C---:B------:R-:W-:Y:S01]  /*ff40*/  IADD3 R9, -R0.reuse, RZ, RZ ;  /* 0x000000ff00097210 */ /* 0x040fe20007ffe1ff */
[----:B------:R-:W-:Y:S01]  /*ff50*/  IMAD R3, R13, c[0x0][0x49c], R10 ;  /* 0x000127000d037a24 */ /* 0x000fe200078e020a */
[----:B------:R-:W-:-:S03]  /*ff60*/  IADD3 R4, P0, R0, R4, RZ ;  /* 0x0000000400047210 */ /* 0x000fc60007f1e0ff */
[----:B------:R-:W-:Y:S01]  /*ff70*/  IMAD R2, R9, c[0x0][0x4e8], R6 ;  /* 0x00013a0009027a24 */ /* 0x000fe200078e0206 */
[----:B------:R-:W-:-:S04]  /*ff80*/  SHF.R.S32.HI R6, RZ, 0x1f, R0 ;  /* 0x0000001fff067819 */ /* 0x000fc80000011400 */
[----:B------:R-:W-:Y:S02]  /*ff90*/  SHF.R.S32.HI R0, RZ, 0x1f, R2 ;  /* 0x0000001fff007819 */ /* 0x000fe40000011402 */
[----:B------:R-:W-:-:S03]  /*ffa0*/  IADD3.X R5, R6, R5, R3, P0, !PT ;  /* 0x0000000506057210 */ /* 0x000fc600007fe403 */
[----:B------:R-:W-:-:S04]  /*ffb0*/  IMAD R0, R0, c[0x0][0x488], RZ ;  /* 0x0001220000007a24 */ /* 0x000fc800078e02ff */
[C---:B------:R-:W-:Y:S02]  /*ffc0*/  IMAD R0, R2.reuse, c[0x0][0x48c], R0 ;  /* 0x0001230002007a24 */ /* 0x040fe400078e0200 */
[----:B------:R-:W-:-:S05]  /*ffd0*/  IMAD.WIDE.U32 R2, R2, c[0x0][0x488], R4 ;  /* 0x0001220002027a25 */ /* 0x000fca00078e0004 */
[----:B------:R-:W-:Y:S02]  /*ffe0*/  IADD3 R0, R3, R0, RZ ;  /* 0x0000000003007210 */ /* 0x000fe40007ffe0ff */
[----:B------:R-:W-:-:S04]  /*fff0*/  LEA R4, P0, R2, c[0x0][0x450], 0x2 ;  /* 0x0001140002047a11 */ /* 0x000fc800078010ff */
[----:B------:R-:W-:Y:S02]  /*10000*/  LEA.HI.X R5, R2, c[0x0][0x454], R0, 0x2, P0 ;  /* 0x0001150002057a11 */ /* 0x000fe400000f1400 */
[----:B------:R-:W-:-:S05]  /*10010*/  MOV R0, 0xff800000 ;  /* 0xff80000000007802 */ /* 0x000fca0000000f00 */
[----:B------:R1:W-:Y:S02]  /*10020*/  STG.E [R4.64], R0 ;  /* 0x0000000004007986 */ /* 0x0003e4000c101906 */
.L_x_495:
[----:B------:R-:W-:Y:S05]  /*10030*/  BSYNC B0 ;  /* 0x0000000000007941 */ /* 0x000fea0003800000 */
.L_x_494:
[----:B------:R-:W3:Y:S01]  /*10040*/  LDL R2, [R1+0xe8] ;  /* 0x0000e80001027983 */ /* 0x000ee20000100800 */
[----:B-1----:R-:W-:Y:S01]  /*10050*/  MOV R0, c[0x0][0x4e8] ;  /* 0x00013a0000007a02 */ /* 0x002fe20000000f00 */
[----:B------:R-:W-:Y:S01]  /*10060*/  IMAD R7, R7, c[0x0][0x3e8], RZ ;  /* 0x0000fa0007077a24 */ /* 0x000fe200078e02ff */
[----:B------:R-:W-:Y:S01]  /*10070*/  SHF.R.S32.HI R9, RZ, 0x1f, R12 ;  /* 0x0000001fff097819 */ /* 0x000fe2000001140c */
[----:B------:R-:W-:Y:S01]  /*10080*/  IMAD R5, R8, c[0x0][0x3f0], RZ ;  /* 0x0000fc0008057a24 */ /* 0x000fe200078e02ff */
[----:B------:R-:W-:Y:S01]  /*10090*/  ISETP.NE.AND P0, PT, R0, 0x1, PT ;  /* 0x000000010000780c */ /* 0x000fe20003f05270 */
[----:B------:R-:W-:Y:S01]  /*100a0*/  IMAD R7, R14, c[0x0][0x3ec], R7 ;  /* 0x0000fb000e077a24 */ /* 0x000fe200078e0207 */
[----:B------:R-:W-:-:S04]  /*100b0*/  LEA.HI R9, R9, R12, RZ, 0x3 ;  /* 0x0000000c09097211 */ /* 0x000fc800078f18ff */
[----:B------:R-:W-:-:S04]  /*100c0*/  SHF.R.S32.HI R9, RZ, 0x3, R9 ;  /* 0x00000003ff097819 */ /* 0x000fc80000011409 */
[-C--:B------:R-:W-:Y:S02]  /*100d0*/  IADD3 R12, R9, R11.reuse, RZ ;  /* 0x0000000b090c7210 */ /* 0x080fe40007ffe0ff */
[----:B---3--:R-:W-:Y:S01]  /*100e0*/  IADD3 R4, R2, R11, RZ ;  /* 0x0000000b02047210 */ /* 0x008fe20007ffe0ff */
[----:B------:R-:W-:-:S03]  /*100f0*/  IMAD.WIDE.U32 R2, R14, c[0x0][0x3e8], RZ ;  /* 0x0000fa000e027a25 */ /* 0x000fc600078e00ff */
[----:B------:R-:W-:Y:S01]  /*10100*/  MOV R0, R4 ;  /* 0x0000000400007202 */ /* 0x000fe20000000f00 */
[----:B------:R-:W-:-:S04]  /*10110*/  @P0 IMAD.HI.U32 R6, R4, c[0x0][0x4ec], RZ ;  /* 0x00013b0004060a27 */ /* 0x000fc800078e00ff */
[----:B------:R-:W-:Y:S01]  /*10120*/  IMAD.IADD R3, R3, 0x1, R7 ;  /* 0x0000000103037824 */ /* 0x000fe200078e0207 */
[----:B------:R-:W-:Y:S01]  /*10130*/  @P0 SHF.R.U32.HI R0, RZ, c[0x0][0x4f0], R6 ;  /* 0x00013c00ff000a19 */ /* 0x000fe20000011606 */
[C---:B------:R-:W-:Y:S02]  /*10140*/  IMAD R7, R13.reuse, c[0x0][0x3f4], R5 ;  /* 0x0000fd000d077a24 */ /* 0x040fe400078e0205 */
[----:B------:R-:W-:Y:S01]  /*10150*/  IMAD.WIDE.U32 R2, R13, c[0x0][0x3f0], R2 ;  /* 0x0000fc000d027a25 */ /* 0x000fe200078e0002 */
[----:B------:R-:W-:Y:S02]  /*10160*/  SHF.R.S32.HI R6, RZ, 0x1f, R0 ;  /* 0x0000001fff067819 */ /* 0x000fe40000011400 */
[----:B------:R-:W-:Y:S02]  /*10170*/  IADD3 R5, -R0, RZ, RZ ;  /* 0x000000ff00057210 */ /* 0x000fe40007ffe1ff */
[----:B------:R-:W-:Y:S01]  /*10180*/  IADD3 R3, R3, R7, RZ ;  /* 0x0000000703037210 */ /* 0x000fe20007ffe0ff */
[----:B------:R-:W-:-:S02]  /*10190*/  IMAD R6, R6, c[0x0][0x3e0], RZ ;  /* 0x0000f80006067a24 */ /* 0x000fc400078e02ff */
[----:B------:R-:W-:Y:S02]  /*101a0*/  IMAD R4, R5, c[0x0][0x4e8], R4 ;  /* 0x00013a0005047a24 */ /* 0x000fe400078e0204 */
[C---:B------:R-:W-:Y:S02]  /*101b0*/  IMAD R5, R0.reuse, c[0x0][0x3e4], R6 ;  /* 0x0000f90000057a24 */ /* 0x040fe400078e0206 */
[----:B------:R-:W-:Y:S01]  /*101c0*/  IMAD.WIDE.U32 R2, R0, c[0x0][0x3e0], R2 ;  /* 0x0000f80000027a25 */ /* 0x000fe200078e0002 */
[----:B------:R-:W-:-:S03]  /*101d0*/  SHF.R.S32.HI R0, RZ, 0x1f, R4 ;  /* 0x0000001fff007819 */ /* 0x000fc60000011404 */
[----:B------:R-:W-:Y:S02]  /*101e0*/  IMAD.IADD R3, R3, 0x1, R5 ;  /* 0x0000000103037824 */ /* 0x000fe400078e0205 */
[----:B------:R-:W-:Y:S02]  /*101f0*/  IMAD R0, R0, c[0x0][0x3d8], RZ ;  /* 0x0000f60000007a24 */ /* 0x000fe400078e02ff */
[----:B------:R-:W-:-:S04]  /*10200*/  IMAD.WIDE.U32 R2, R4, c[0x0][0x3d8], R2 ;  /* 0x0000f60004027a25 */ /* 0x000fc800078e0002 */
[----:B------:R-:W-:Y:S01]  /*10210*/  IMAD R4, R4, c[0x0][0x3dc], R0 ;  /* 0x0000f70004047a24 */ /* 0x000fe200078e0200 */
[----:B------:R-:W-:-:S04]  /*10220*/  LEA R13, P0, R2, c[0x0][0x380], 0x1 ;  /* 0x0000e000020d7a11 */ /* 0x000fc800078008ff */
[----:B------:R-:W-:-:S04]  /*10230*/  IADD3 R3, R3, R4, RZ ;  /* 0x0000000403037210 */ /* 0x000fc80007ffe0ff */
[----:B------:R-:W-:Y:S01]  /*10240*/  LEA.HI.X R3, R2, c[0x0][0x384], R3, 0x1, P0 ;  /* 0x0000e10002037a11 */ /* 0x000fe200000f0c03 */
[----:B------:R-:W-:Y:S05]  /*10250*/  BRA.DIV ~URZ, `(.L_x_496) ;  /* 0x00000a927f007947 */ /* 0x000fea000b800000 */
[----:B------:R1:W3:Y:S02]  /*10260*/  SHFL.IDX PT, R2, R3, RZ, 0x181f ;  /* 0x00181fff03027589 */ /* 0x0002e400000e0000 */
.L_x_514:
[----:B------:R-:W-:Y:S05]  /*10270*/  BRA.DIV ~URZ, `(.L_x_497) ;  /* 0x00000ae27f007947 */ /* 0x000fea000b800000 */
[----:B------:R4:W1:Y:S02]  /*10280*/  SHFL.IDX PT, R0, R13, RZ, 0x181f ;  /* 0x00181fff0d007589 */ /* 0x00086400000e0000 */
.L_x_515:
[----:B------:R-:W-:Y:S01]  /*10290*/  MOV R14, c[0x0][0x4e8] ;  /* 0x00013a00000e7a02 */ /* 0x000fe20000000f00 */
[----:B------:R-:W-:Y:S04]  /*102a0*/  BSSY B0, `(.L_x_498) ;  /* 0x000001b000007945 */ /* 0x000fe80003800000 */
[----:B------:R-:W-:-:S05]  /*102b0*/  IMAD R14, R14, c[0x0][0x388], RZ ;  /* 0x0000e2000e0e7a24 */ /* 0x000fca00078e02ff */
[----:B------:R-:W-:-:S13]  /*102c0*/  ISETP.GE.AND P0, PT, R12, R14, PT ;  /* 0x0000000e0c00720c */ /* 0x000fda0003f06270 */
[----:B------:R-:W-:Y:S05]  /*102d0*/  @P0 BRA `(.L_x_499) ;  /* 0x0000017000000947 */ /* 0x000fea0003800000 */
[----:B------:R-:W5:Y:S04]  /*102e0*/  LDL.64 R6, [R1+0x90] ;  /* 0x0000900001067983 */ /* 0x000f680000100a00 */
[----:B--2---:R-:W2:Y:S04]  /*102f0*/  LDL R4, [R1+0x9c] ;  /* 0x00009c0001047983 */ /* 0x004ea80000100800 */
[----:B----4-:R-:W4:Y:S04]  /*10300*/  LDL R17, [R1+0x98] ;  /* 0x0000980001117983 */ /* 0x010f280000100800 */
[----:B---3--:R-:W3:Y:S04]  /*10310*/  LDL R15, [R1+0x88] ;  /* 0x00008800010f7983 */ /* 0x008ee80000100800 */
[----:B------:R-:W3:Y:S04]  /*10320*/  LDL R5, [R1+0xbc] ;  /* 0x0000bc0001057983 */ /* 0x000ee80000100800 */
[----:B------:R-:W3:Y:S04]  /*10330*/  LDL R18, [R1+0xb8] ;  /* 0x0000b80001127983 */ /* 0x000ee80000100800 */
[----:B------:R-:W3:Y:S01]  /*10340*/  LDL R16, [R1+0xb4] ;  /* 0x0000b40001107983 */ /* 0x000ee20000100800 */
[----:B-----5:R-:W-:-:S02]  /*10350*/  ISETP.GE.AND P3, PT, R6, c[0x0][0x3c8], PT ;  /* 0x0000f20006007a0c */ /* 0x020fc40003f66270 */
[----:B--2---:R-:W-:Y:S02]  /*10360*/  ISETP.GE.AND P2, PT, R4, c[0x0][0x3c8], PT ;  /* 0x0000f20004007a0c */ /* 0x004fe40003f46270 */
[----:B----4-:R-:W-:Y:S02]  /*10370*/  ISETP.GE.AND P1, PT, R17, c[0x0][0x3c8], PT ;  /* 0x0000f20011007a0c */ /* 0x010fe40003f26270 */
[----:B---3--:R-:W-:-:S07]  /*10380*/  ISETP.GE.AND P0, PT, R15, c[0x0][0x3c8], PT ;  /* 0x0000f2000f007a0c */ /* 0x008fce0003f06270 */
[-C--:B-1----:R-:W-:Y:S02]  /*10390*/  @!P3 LEA R10, P4, R6, R0.reuse, 0x1 ;  /* 0x00000000060ab211 */ /* 0x082fe400078808ff */
[----:B------:R-:W-:Y:S02]  /*103a0*/  @!P2 LEA R8, P6, R4, R0, 0x1 ;  /* 0x000000000408a211 */ /* 0x000fe400078c08ff */
[----:B------:R-:W-:Y:S02]  /*103b0*/  @!P3 LEA.HI.X R11, R6, R2, R7, 0x1, P4 ;  /* 0x00000002060bb211 */ /* 0x000fe400020f0c07 */
[----:B------:R-:W-:Y:S02]  /*103c0*/  @!P1 LEA R6, P5, R17, R0, 0x1 ;  /* 0x0000000011069211 */ /* 0x000fe400078a08ff */
[----:B------:R-:W-:Y:S02]  /*103d0*/  @!P2 LEA.HI.X R9, R4, R2, R5, 0x1, P6 ;  /* 0x000000020409a211 */ /* 0x000fe400030f0c05 */
[----:B------:R-:W-:-:S02]  /*103e0*/  @!P0 LEA R4, P4, R15, R0, 0x1 ;  /* 0x000000000f048211 */ /* 0x000fc400078808ff */
[-C--:B------:R-:W-:Y:S02]  /*103f0*/  @!P1 LEA.HI.X R7, R17, R2.reuse, R18, 0x1, P5 ;  /* 0x0000000211079211 */ /* 0x080fe400028f0c12 */
[----:B------:R-:W-:Y:S01]  /*10400*/  @!P0 LEA.HI.X R5, R15, R2, R16, 0x1, P4 ;  /* 0x000000020f058211 */ /* 0x000fe200020f0c10 */
[----:B------:R1:W-:Y:S04]  /*10410*/  @!P3 ST.E.128 [R10.64], RZ ;  /* 0x000000ff0a00b985 */ /* 0x0003e8000c101d06 */
[----:B------:R1:W-:Y:S04]  /*10420*/  @!P2 ST.E.128 [R8.64], RZ ;  /* 0x000000ff0800a985 */ /* 0x0003e8000c101d06 */
[----:B------:R1:W-:Y:S04]  /*10430*/  @!P1 ST.E.128 [R6.64], RZ ;  /* 0x000000ff06009985 */ /* 0x0003e8000c101d06 */
[----:B------:R1:W-:Y:S02]  /*10440*/  @!P0 ST.E.128 [R4.64], RZ ;  /* 0x000000ff04008985 */ /* 0x0003e4000c101d06 */
.L_x_499:
[----:B------:R-:W-:Y:S05]  /*10450*/  BSYNC B0 ;  /* 0x0000000000007941 */ /* 0x000fea0003800000 */
.L_x_498:
[----:B------:R-:W-:Y:S05]  /*10460*/  BRA.DIV ~URZ, `(.L_x_500) ;  /* 0x000009527f007947 */ /* 0x000fea000b800000 */
[----:B---3--:R3:W2:Y:S04]  /*10470*/  SHFL.IDX PT, R2, R3, 0x1, 0x181f ;  /* 0x00381f0003027f89 */ /* 0x0086a800000e0000 */
[----:B-1----:R3:W1:Y:S02]  /*10480*/  SHFL.IDX PT, R0, R13, 0x1, 0x181f ;  /* 0x00381f000d007f89 */ /* 0x00266400000e0000 */
.L_x_516:
[----:B------:R-:W-:Y:S01]  /*10490*/  IADD3 R4, R12, 0x20, RZ ;  /* 0x000000200c047810 */ /* 0x000fe20007ffe0ff */
[----:B------:R-:W-:Y:S03]  /*104a0*/  BSSY B0, `(.L_x_501) ;  /* 0x000001a000007945 */ /* 0x000fe60003800000 */
[----:B------:R-:W-:-:S13]  /*104b0*/  ISETP.GE.AND P0, PT, R4, R14, PT ;  /* 0x0000000e0400720c */ /* 0x000fda0003f06270 */
[----:B------:R-:W-:Y:S05]  /*104c0*/  @P0 BRA `(.L_x_502) ;  /* 0x0000017000000947 */ /* 0x000fea0003800000 */
[----:B------:R-:W5:Y:S04]  /*104d0*/  LDL.64 R6, [R1+0x90] ;  /* 0x0000900001067983 */ /* 0x000f680000100a00 */
[----:B---3--:R-:W3:Y:S04]  /*104e0*/  LDL R5, [R1+0x9c] ;  /* 0x00009c0001057983 */ /* 0x008ee80000100800 */
[----:B----4-:R-:W4:Y:S04]  /*104f0*/  LDL R17, [R1+0x98] ;  /* 0x0000980001117983 */ /* 0x010f280000100800 */
[----:B--2---:R-:W2:Y:S04]  /*10500*/  LDL R15, [R1+0x88] ;  /* 0x00008800010f7983 */ /* 0x004ea80000100800 */
[----:B------:R-:W2:Y:S04]  /*10510*/  LDL R19, [R1+0xbc] ;  /* 0x0000bc0001137983 */ /* 0x000ea80000100800 */
[----:B------:R-:W2:Y:S04]  /*10520*/  LDL R18, [R1+0xb8] ;  /* 0x0000b80001127983 */ /* 0x000ea80000100800 */
[----:B------:R-:W2:Y:S01]  /*10530*/  LDL R16, [R1+0xb4] ;  /* 0x0000b40001107983 */ /* 0x000ea20000100800 */
[----:B-----5:R-:W-:-:S02]  /*10540*/  ISETP.GE.AND P3, PT, R6, c[0x0][0x3c8], PT ;  /* 0x0000f20006007a0c */ /* 0x020fc40003f66270 */
[----:B---3--:R-:W-:Y:S02]  /*10550*/  ISETP.GE.AND P2, PT, R5, c[0x0][0x3c8], PT ;  /* 0x0000f20005007a0c */ /* 0x008fe40003f46270 */
[----:B----4-:R-:W-:Y:S02]  /*10560*/  ISETP.GE.AND P1, PT, R17, c[0x0][0x3c8], PT ;  /* 0x0000f20011007a0c */ /* 0x010fe40003f26270 */
[----:B--2---:R-:W-:-:S07]  /*10570*/  ISETP.GE.AND P0, PT, R15, c[0x0][0x3c8], PT ;  /* 0x0000f2000f007a0c */ /* 0x004fce0003f06270 */
[CC--:B-1----:R-:W-:Y:S02]  /*10580*/  @!P3 LEA R10, P4, R6.reuse, R0.reuse, 0x1 ;  /* 0x00000000060ab211 */ /* 0x0c2fe400078808ff */
        /* <DEDUP_REMOVED lines=11> */
.L_x_502:
[----:B------:R-:W-:Y:S05]  /*10640*/  BSYNC B0 ;  /* 0x0000000000007941 */ /* 0x000fea0003800000 */
.L_x_501:
[----:B------:R-:W-:Y:S05]  /*10650*/  BRA.DIV ~URZ, `(.L_x_503) ;  /* 0x000008227f007947 */ /* 0x000fea000b800000 */
[----:B--2---:R2:W3:Y:S02]  /*10660*/  SHFL.IDX PT, R2, R3, 0x2, 0x181f ;  /* 0x00581f0003027f89 */ /* 0x0044e400000e0000 */
.L_x_517:
[----:B------:R-:W-:Y:S05]  /*10670*/  BRA.DIV ~URZ, `(.L_x_504) ;  /* 0x000008727f007947 */ /* 0x000fea000b800000 */
[----:B-1----:R1:W2:Y:S02]  /*10680*/  SHFL.IDX PT, R0, R13, 0x2, 0x181f ;  /* 0x00581f000d007f89 */ /* 0x0022a400000e0000 */
.L_x_518:
[----:B------:R-:W-:Y:S01]  /*10690*/  IADD3 R4, R12, 0x40, RZ ;  /* 0x000000400c047810 */ /* 0x000fe20007ffe0ff */
[----:B------:R-:W-:Y:S03]  /*106a0*/  BSSY B0, `(.L_x_505) ;  /* 0x000001a000007945 */ /* 0x000fe60003800000 */
[----:B------:R-:W-:-:S13]  /*106b0*/  ISETP.GE.AND P0, PT, R4, R14, PT ;  /* 0x0000000e0400720c */ /* 0x000fda0003f06270 */
[----:B------:R-:W-:Y:S05]  /*106c0*/  @P0 BRA `(.L_x_506) ;  /* 0x0000017000000947 */ /* 0x000fea0003800000 */
[----:B------:R-:W5:Y:S04]  /*106d0*/  LDL.64 R6, [R1+0x90] ;  /* 0x0000900001067983 */ /* 0x000f680000100a00 */
[----:B----4-:R-:W4:Y:S04]  /*106e0*/  LDL R5, [R1+0x9c] ;  /* 0x00009c0001057983 */ /* 0x010f280000100800 */
[----:B---3--:R-:W3:Y:S04]  /*106f0*/  LDL R17, [R1+0x98] ;  /* 0x0000980001117983 */ /* 0x008ee80000100800 */
[----:B--2---:R-:W2:Y:S04]  /*10700*/  LDL R15, [R1+0x88] ;  /* 0x00008800010f7983 */ /* 0x004ea80000100800 */
[----:B------:R-:W2:Y:S04]  /*10710*/  LDL R19, [R1+0xbc] ;  /* 0x0000bc0001137983 */ /* 0x000ea80000100800 */
[----:B------:R-:W2:Y:S04]  /*10720*/  LDL R18, [R1+0xb8] ;  /* 0x0000b80001127983 */ /* 0x000ea80000100800 */
[----:B------:R-:W2:Y:S01]  /*10730*/  LDL R16, [R1+0xb4] ;  /* 0x0000b40001107983 */ /* 0x000ea20000100800 */
[----:B-----5:R-:W-:-:S02]  /*10740*/  ISETP.GE.AND P3, PT, R6, c[0x0][0x3c8], PT ;  /* 0x0000f20006007a0c */ /* 0x020fc40003f66270 */
[----:B----4-:R-:W-:Y:S02]  /*10750*/  ISETP.GE.AND P2, PT, R5, c[0x0][0x3c8], PT ;  /* 0x0000f20005007a0c */ /* 0x010fe40003f46270 */
[----:B---3--:R-:W-:Y:S02]  /*10760*/  ISETP.GE.AND P1, PT, R17, c[0x0][0x3c8], PT ;  /* 0x0000f20011007a0c */ /* 0x008fe40003f26270 */
[----:B--2---:R-:W-:-:S07]  /*10770*/  ISETP.GE.AND P0, PT, R15, c[0x0][0x3c8], PT ;  /* 0x0000f2000f007a0c */ /* 0x004fce0003f06270 */
[CC--:B------:R-:W-:Y:S02]  /*10780*/  @!P3 LEA R10, P4, R6.reuse, R0.reuse, 0x1 ;  /* 0x00000000060ab211 */ /* 0x0c0fe400078808ff */
        /* <DEDUP_REMOVED lines=11> */
.L_x_506:
[----:B------:R-:W-:Y:S05]  /*10840*/  BSYNC B0 ;  /* 0x0000000000007941 */ /* 0x000fea0003800000 */
.L_x_505:
[----:B------:R-:W-:Y:S05]  /*10850*/  BRA.DIV ~URZ, `(.L_x_507) ;  /* 0x000006f27f007947 */ /* 0x000fea000b800000 */
[----:B---3--:R3:W1:Y:S04]  /*10860*/  SHFL.IDX PT, R2, R3, 0x3, 0x181f ;  /* 0x00781f0003027f89 */ /* 0x00866800000e0000 */
[----:B--2---:R3:W2:Y:S02]  /*10870*/  SHFL.IDX PT, R0, R13, 0x3, 0x181f ;  /* 0x00781f000d007f89 */ /* 0x0046a400000e0000 */
.L_x_519:
[----:B------:R-:W-:-:S04]  /*10880*/  IADD3 R12, R12, 0x60, RZ ;  /* 0x000000600c0c7810 */ /* 0x000fc80007ffe0ff */
        /* <DEDUP_REMOVED lines=8> */
[----:B-1----:R-:W2:Y:S01]  /*10910*/  LDL R13, [R1+0xb4] ;  /* 0x0000b400010d7983 */ /* 0x002ea20000100800 */
[----:B-----5:R-:W-:-:S02]  /*10920*/  ISETP.GE.AND P3, PT, R6, c[0x0][0x3c8], PT ;  /* 0x0000f20006007a0c */ /* 0x020fc40003f66270 */
[----:B---3--:R-:W-:Y:S02]  /*10930*/  ISETP.GE.AND P2, PT, R4, c[0x0][0x3c8], PT ;  /* 0x0000f20004007a0c */ /* 0x008fe40003f46270 */
[----:B----4-:R-:W-:Y:S02]  /*10940*/  ISETP.GE.AND P1, PT, R15, c[0x0][0x3c8], PT ;  /* 0x0000f2000f007a0c */ /* 0x010fe40003f26270 */
[----:B--2---:R-:W-:-:S07]  /*10950*/  ISETP.GE.AND P0, PT, R3, c[0x0][0x3c8], PT ;  /* 0x0000f20003007a0c */ /* 0x004fce0003f06270 */
[-C--:B------:R-:W-:Y:S02]  /*10960*/  @!P3 LEA R10, P4, R6, R0.reuse, 0x1 ;  /* 0x00000000060ab211 */ /* 0x080fe400078808ff */
        /* <DEDUP_REMOVED lines=11> */
.L_x_493:
[----:B----4-:R-:W-:Y:S05]  /*10a20*/  BSYNC B1 ;  /* 0x0000000000017941 */ /* 0x010fea0003800000 */
.L_x_484:
[----:B--2---:R-:W2:Y:S02]  /*10a30*/  LDL R0, [R1+0xec] ;  /* 0x0000ec0001007983 */ /* 0x004ea40000100800 */
[----:B--2---:R-:W-:-:S13]  /*10a40*/  ISETP.NE.AND P0, PT, R0, RZ, PT ;  /* 0x000000ff0000720c */ /* 0x004fda0003f05270 */
[----:B------:R-:W-:Y:S01]  /*10a50*/  @P0 WARPSYNC 0xffffffff ;  /* 0xffffffff00000948 */ /* 0x000fe20003800000 */
[----:B------:R-:W-:Y:S06]  /*10a60*/  @P0 BAR.SYNC.DEFER_BLOCKING 0x5, 0x100 ;  /* 0x0144000000000b1d */ /* 0x000fec0000010000 */
[----:B------:R-:W2:Y:S04]  /*10a70*/  @P0 LDS R0, [0x18100] ;  /* 0x01810000ff000984 */ /* 0x000ea80000000800 */
[----:B--2---:R2:W-:Y:S04]  /*10a80*/  @P0 STL [R1+0xc0], R0 ;  /* 0x0000c00001000387 */ /* 0x0045e80000100800 */
[----:B------:R-:W-:Y:S06]  /*10a90*/  @P0 BAR.ARV 0x4, 0x100 ;  /* 0x0104000000000b1d */ /* 0x000fec0000002000 */
[----:B------:R-:W-:Y:S05]  /*10aa0*/  @P0 BRA `(.L_x_508) ;  /* 0x0000009000000947 */ /* 0x000fea0003800000 */
[----:B------:R-:W-:Y:S05]  /*10ab0*/  BRA.DIV ~URZ, `(.L_x_509) ;  /* 0x000005527f007947 */ /* 0x000fea000b800000 */
[----:B--2---:R2:W4:Y:S02]  /*10ac0*/  SHFL.IDX PT, R0, R81, RZ, 0x1f ;  /* 0x00001fff51007589 */ /* 0x00452400000e0000 */
.L_x_520:
[----:B-1----:R-:W1:Y:S01]  /*10ad0*/  S2R R2, SR_TID.X ;  /* 0x0000000000027919 */ /* 0x002e620000002100 */
[----:B------:R-:W-:Y:S03]  /*10ae0*/  WARPSYNC 0xffffffff ;  /* 0xffffffff00007948 */ /* 0x000fe60003800000 */
[----:B------:R-:W-:Y:S06]  /*10af0*/  BAR.SYNC.DEFER_BLOCKING 0x4, 0x100 ;  /* 0x0104000000007b1d */ /* 0x000fec0000010000 */
[----:B----4-:R4:W-:Y:S01]  /*10b00*/  STL [R1+0xc0], R0 ;  /* 0x0000c00001007387 */ /* 0x0109e20000100800 */
[----:B-1----:R-:W-:-:S13]  /*10b10*/  LOP3.LUT P0, RZ, R2, 0xff, RZ, 0xc0, !PT ;  /* 0x000000ff02ff7812 */ /* 0x002fda000780c0ff */
[----:B------:R4:W-:Y:S04]  /*10b20*/  @!P0 STS [0x18100], R81 ;  /* 0x01810051ff008388 */ /* 0x0009e80000000800 */
[----:B------:R-:W-:Y:S06]  /*10b30*/  BAR.ARV 0x5, 0x100 ;  /* 0x0144000000007b1d */ /* 0x000fec0000002000 */
.L_x_508:
[----:B--2-4-:R-:W2:Y:S02]  /*10b40*/  LDL R0, [R1+0xc0] ;  /* 0x0000c00001007983 */ /* 0x014ea40000100800 */
[----:B--2---:R-:W-:-:S13]  /*10b50*/  ISETP.GE.AND P0, PT, R0, c[0x0][0x538], PT ;  /* 0x00014e0000007a0c */ /* 0x004fda0003f06270 */
[----:B-1-3-5:R-:W-:Y:S01]  /*10b60*/  @P0 CALL.REL.NOINC `(.L_x_510) ;  /* 0x0000001000000944 */ /* 0x02afe20003c00000 */
[----:B------:R-:W-:Y:S05]  /*10b70*/  BRA `(.L_x_511) ;  /* 0xffff007000007947 */ /* 0x000fea000383ffff */
.L_x_510:
[----:B------:R-:W-:Y:S05]  /*10b80*/  EXIT ;  /* 0x000000000000794d */ /* 0x000fea0003800000 */
.L_x_480:
[----:B------:R1:W5:Y:S01]  /*10b90*/  LDL R0, [R1+0x7c] ;  /* 0x00007c0001007983 */ /* 0x0003620000100800 */
[----:B------:R-:W-:Y:S02]  /*10ba0*/  MOV R3, 0x2 ;  /* 0x0000000200037802 */ /* 0x000fe40000000f00 */
[----:B------:R-:W-:Y:S02]  /*10bb0*/  MOV R2, 0x10bd0 ;  /* 0x00010bd000027802 */ /* 0x000fe40000000f00 */
[----:B-1---5:R-:W-:Y:S05]  /*10bc0*/  CALL.REL.NOINC `($__internal_0_$__cuda_sm70_shflsync_bfly_p) ;  /* 0x000004a000007944 */ /* 0x022fea0003c00000 */
[----:B------:R-:W-:Y:S01]  /*10bd0*/  MOV R4, R5 ;  /* 0x0000000500047202 */ /* 0x000fe20000000f00 */
[----:B------:R-:W-:Y:S05]  /*10be0*/  BRA `(.L_x_512) ;  /* 0xffffd0a000007947 */ /* 0x000fea000383ffff */
.L_x_481:
[----:B------:R-:W-:Y:S01]  /*10bf0*/  IMAD.MOV.U32 R0, RZ, RZ, R4 ;  /* 0x000000ffff007224 */ /* 0x000fe200078e0004 */
[----:B------:R-:W-:Y:S02]  /*10c00*/  MOV R3, 0x1 ;  /* 0x0000000100037802 */ /* 0x000fe40000000f00 */
[----:B------:R-:W-:Y:S02]  /*10c10*/  MOV R2, 0x10c30 ;  /* 0x00010c3000027802 */ /* 0x000fe40000000f00 */
[----:B-----5:R-:W-:Y:S05]  /*10c20*/  CALL.REL.NOINC `($__internal_0_$__cuda_sm70_shflsync_bfly_p) ;  /* 0x0000044000007944 */ /* 0x020fea0003c00000 */
[----:B------:R1:W5:Y:S01]  /*10c30*/  LDL R0, [R1+0x80] ;  /* 0x0000800001007983 */ /* 0x0003620000100800 */
[----:B------:R-:W-:Y:S01]  /*10c40*/  FADD.FTZ R4, R4, R5 ;  /* 0x0000000504047221 */ /* 0x000fe20000010000 */
[----:B------:R-:W-:Y:S02]  /*10c50*/  MOV R3, 0x2 ;  /* 0x0000000200037802 */ /* 0x000fe40000000f00 */
[----:B------:R-:W-:-:S02]  /*10c60*/  MOV R2, 0x10c80 ;  /* 0x00010c8000027802 */ /* 0x000fc40000000f00 */
[----:B-1---5:R-:W-:Y:S05]  /*10c70*/  CALL.REL.NOINC `($__internal_0_$__cuda_sm70_shflsync_bfly_p) ;  /* 0x000003f000007944 */ /* 0x022fea0003c00000 */
[----:B------:R-:W2:Y:S01]  /*10c80*/  LDL.LU R0, [R1+0x80] ;  /* 0x0000800001007983 */ /* 0x000ea20000300800 */
[----:B------:R-:W-:-:S02]  /*10c90*/  MOV R3, 0x1 ;  /* 0x0000000100037802 */ /* 0x000fc40000000f00 */
[----:B------:R-:W-:Y:S01]  /*10ca0*/  MOV R2, 0x10cd0 ;  /* 0x00010cd000027802 */ /* 0x000fe20000000f00 */
[----:B--2---:R-:W-:Y:S02]  /*10cb0*/  FADD.FTZ R0, R0, R5 ;  /* 0x0000000500007221 */ /* 0x004fe40000010000 */
[----:B------:R-:W-:Y:S05]  /*10cc0*/  CALL.REL.NOINC `($__internal_0_$__cuda_sm70_shflsync_bfly_p) ;  /* 0x000003a000007944 */ /* 0x000fea0003c00000 */
[----:B------:R-:W-:Y:S01]  /*10cd0*/  MOV R3, R5 ;  /* 0x0000000500037202 */ /* 0x000fe20000000f00 */
[----:B------:R-:W-:Y:S05]  /*10ce0*/  BRA `(.L_x_513) ;  /* 0xffffd03000007947 */ /* 0x000fea000383ffff */
.L_x_496:
[----:B------:R-:W-:Y:S01]  /*10cf0*/  IMAD.MOV.U32 R5, RZ, RZ, R3 ;  /* 0x000000ffff057224 */ /* 0x000fe200078e0003 */
[----:B------:R-:W-:Y:S01]  /*10d00*/  MOV R4, RZ ;  /* 0x000000ff00047202 */ /* 0x000fe20000000f00 */
[----:B------:R-:W-:Y:S01]  /*10d10*/  IMAD.MOV.U32 R0, RZ, RZ, 0x181f ;  /* 0x0000181fff007424 */ /* 0x000fe200078e00ff */
[----:B------:R-:W-:Y:S02]  /*10d20*/  MOV R6, 0x10d40 ;  /* 0x00010d4000067802 */ /* 0x000fe40000000f00 */
[----:B--2---:R-:W-:Y:S05]  /*10d30*/  CALL.REL.NOINC `($__internal_1_$__cuda_sm70_shflsync_idx_p) ;  /* 0x0000037000007944 */ /* 0x004fea0003c00000 */
[----:B------:R-:W-:Y:S01]  /*10d40*/  MOV R2, R0 ;  /* 0x0000000000027202 */ /* 0x000fe20000000f00 */
[----:B------:R-:W-:Y:S05]  /*10d50*/  BRA `(.L_x_514) ;  /* 0xfffff51000007947 */ /* 0x000fea000383ffff */
.L_x_497:
[----:B------:R-:W-:Y:S01]  /*10d60*/  IMAD.MOV.U32 R5, RZ, RZ, R13 ;  /* 0x000000ffff057224 */ /* 0x000fe200078e000d */
[----:B------:R-:W-:Y:S01]  /*10d70*/  MOV R4, RZ ;  /* 0x000000ff00047202 */ /* 0x000fe20000000f00 */
[----:B------:R-:W-:Y:S01]  /*10d80*/  IMAD.MOV.U32 R0, RZ, RZ, 0x181f ;  /* 0x0000181fff007424 */ /* 0x000fe200078e00ff */
[----:B------:R-:W-:Y:S02]  /*10d90*/  MOV R6, 0x10db0 ;  /* 0x00010db000067802 */ /* 0x000fe40000000f00 */
[----:B-123--:R-:W-:Y:S05]  /*10da0*/  CALL.REL.NOINC `($__internal_1_$__cuda_sm70_shflsync_idx_p) ;  /* 0x0000030000007944 */ /* 0x00efea0003c00000 */
[----:B------:R-:W-:Y:S05]  /*10db0*/  BRA `(.L_x_515) ;  /* 0xfffff4d000007947 */ /* 0x000fea000383ffff */
.L_x_500:
[----:B-1----:R-:W-:Y:S01]  /*10dc0*/  IMAD.MOV.U32 R5, RZ, RZ, R3 ;  /* 0x000000ffff057224 */ /* 0x002fe200078e0003 */
[----:B------:R-:W-:Y:S01]  /*10dd0*/  MOV R4, 0x1 ;  /* 0x0000000100047802 */ /* 0x000fe20000000f00 */
[----:B------:R-:W-:Y:S01]  /*10de0*/  IMAD.MOV.U32 R0, RZ, RZ, 0x181f ;  /* 0x0000181fff007424 */ /* 0x000fe200078e00ff */
[----:B------:R-:W-:-:S02]  /*10df0*/  MOV R6, 0x10e10 ;  /* 0x00010e1000067802 */ /* 0x000fc40000000f00 */
[----:B--234-:R-:W-:Y:S05]  /*10e00*/  CALL.REL.NOINC `($__internal_1_$__cuda_sm70_shflsync_idx_p) ;  /* 0x000002a000007944 */ /* 0x01cfea0003c00000 */
[----:B------:R-:W-:Y:S01]  /*10e10*/  IMAD.MOV.U32 R2, RZ, RZ, R0 ;  /* 0x000000ffff027224 */ /* 0x000fe200078e0000 */
[----:B------:R-:W-:Y:S01]  /*10e20*/  MOV R4, 0x1 ;  /* 0x0000000100047802 */ /* 0x000fe20000000f00 */
[----:B------:R-:W-:Y:S01]  /*10e30*/  IMAD.MOV.U32 R5, RZ, RZ, R13 ;  /* 0x000000ffff057224 */ /* 0x000fe200078e000d */
[----:B------:R-:W-:-:S02]  /*10e40*/  MOV R0, 0x181f ;  /* 0x0000181f00007802 */ /* 0x000fc40000000f00 */
[----:B------:R-:W-:Y:S02]  /*10e50*/  MOV R6, 0x10e70 ;  /* 0x00010e7000067802 */ /* 0x000fe40000000f00 */
[----:B------:R-:W-:Y:S05]  /*10e60*/  CALL.REL.NOINC `($__internal_1_$__cuda_sm70_shflsync_idx_p) ;  /* 0x0000024000007944 */ /* 0x000fea0003c00000 */
[----:B------:R-:W-:Y:S05]  /*10e70*/  BRA `(.L_x_516) ;  /* 0xfffff61000007947 */ /* 0x000fea000383ffff */
.L_x_503:
[----:B-1----:R-:W-:Y:S01]  /*10e80*/  IMAD.MOV.U32 R5, RZ, RZ, R3 ;  /* 0x000000ffff057224 */ /* 0x002fe200078e0003 */
[----:B------:R-:W-:Y:S01]  /*10e90*/  MOV R4, 0x2 ;  /* 0x0000000200047802 */ /* 0x000fe20000000f00 */
[----:B------:R-:W-:Y:S01]  /*10ea0*/  IMAD.MOV.U32 R0, RZ, RZ, 0x181f ;  /* 0x0000181fff007424 */ /* 0x000fe200078e00ff */
[----:B------:R-:W-:Y:S02]  /*10eb0*/  MOV R6, 0x10ed0 ;  /* 0x00010ed000067802 */ /* 0x000fe40000000f00 */
[----:B--234-:R-:W-:Y:S05]  /*10ec0*/  CALL.REL.NOINC `($__internal_1_$__cuda_sm70_shflsync_idx_p) ;  /* 0x000001e000007944 */ /* 0x01cfea0003c00000 */
[----:B------:R-:W-:Y:S01]  /*10ed0*/  MOV R2, R0 ;  /* 0x0000000000027202 */ /* 0x000fe20000000f00 */
[----:B------:R-:W-:Y:S05]  /*10ee0*/  BRA `(.L_x_517) ;  /* 0xfffff78000007947 */ /* 0x000fea000383ffff */
.L_x_504:
[----:B-1----:R-:W-:Y:S01]  /*10ef0*/  IMAD.MOV.U32 R5, RZ, RZ, R13 ;  /* 0x000000ffff057224 */ /* 0x002fe200078e000d */
[----:B------:R-:W-:Y:S01]  /*10f00*/  MOV R4, 0x2 ;  /* 0x0000000200047802 */ /* 0x000fe20000000f00 */
[----:B------:R-:W-:Y:S01]  /*10f10*/  IMAD.MOV.U32 R0, RZ, RZ, 0x181f ;  /* 0x0000181fff007424 */ /* 0x000fe200078e00ff */
[----:B------:R-:W-:Y:S02]  /*10f20*/  MOV R6, 0x10f40 ;  /* 0x00010f4000067802 */ /* 0x000fe40000000f00 */
[----:B--234-:R-:W-:Y:S05]  /*10f30*/  CALL.REL.NOINC `($__internal_1_$__cuda_sm70_shflsync_idx_p) ;  /* 0x0000017000007944 */ /* 0x01cfea0003c00000 */
[----:B------:R-:W-:Y:S05]  /*10f40*/  BRA `(.L_x_518) ;  /* 0xfffff74000007947 */ /* 0x000fea000383ffff */
.L_x_507:
[----:B--2---:R-:W-:Y:S01]  /*10f50*/  IMAD.MOV.U32 R5, RZ, RZ, R3 ;  /* 0x000000ffff057224 */ /* 0x004fe200078e0003 */
[----:B------:R-:W-:Y:S01]  /*10f60*/  MOV R4, 0x3 ;  /* 0x0000000300047802 */ /* 0x000fe20000000f00 */
[----:B------:R-:W-:Y:S01]  /*10f70*/  IMAD.MOV.U32 R0, RZ, RZ, 0x181f ;  /* 0x0000181fff007424 */ /* 0x000fe200078e00ff */
[----:B------:R-:W-:-:S02]  /*10f80*/  MOV R6, 0x10fa0 ;  /* 0x00010fa000067802 */ /* 0x000fc40000000f00 */
[----:B-1-34-:R-:W-:Y:S05]  /*10f90*/  CALL.REL.NOINC `($__internal_1_$__cuda_sm70_shflsync_idx_p) ;  /* 0x0000011000007944 */ /* 0x01afea0003c00000 */
[----:B------:R-:W-:Y:S01]  /*10fa0*/  IMAD.MOV.U32 R2, RZ, RZ, R0 ;  /* 0x000000ffff027224 */ /* 0x000fe200078e0000 */
[----:B------:R-:W-:Y:S01]  /*10fb0*/  MOV R4, 0x3 ;  /* 0x0000000300047802 */ /* 0x000fe20000000f00 */
[----:B------:R-:W-:Y:S01]  /*10fc0*/  IMAD.MOV.U32 R5, RZ, RZ, R13 ;  /* 0x000000ffff057224 */ /* 0x000fe200078e000d */
[----:B------:R-:W-:-:S02]  /*10fd0*/  MOV R0, 0x181f ;  /* 0x0000181f00007802 */ /* 0x000fc40000000f00 */
[----:B------:R-:W-:Y:S02]  /*10fe0*/  MOV R6, 0x11000 ;  /* 0x0001100000067802 */ /* 0x000fe40000000f00 */
[----:B------:R-:W-:Y:S05]  /*10ff0*/  CALL.REL.NOINC `($__internal_1_$__cuda_sm70_shflsync_idx_p) ;  /* 0x000000b000007944 */ /* 0x000fea0003c00000 */
[----:B------:R-:W-:Y:S05]  /*11000*/  BRA `(.L_x_519) ;  /* 0xfffff87000007947 */ /* 0x000fea000383ffff */
.L_x_509:
[----:B-1----:R-:W-:Y:S01]  /*11010*/  IMAD.MOV.U32 R5, RZ, RZ, R81 ;  /* 0x000000ffff057224 */ /* 0x002fe200078e0051 */
[----:B------:R-:W-:Y:S01]  /*11020*/  MOV R4, RZ ;  /* 0x000000ff00047202 */ /* 0x000fe20000000f00 */
[----:B--2---:R-:W-:Y:S01]  /*11030*/  IMAD.MOV.U32 R0, RZ, RZ, 0x1f ;  /* 0x0000001fff007424 */ /* 0x004fe200078e00ff */
[----:B------:R-:W-:Y:S02]  /*11040*/  MOV R6, 0x11060 ;  /* 0x0001106000067802 */ /* 0x000fe40000000f00 */
[----:B---3-5:R-:W-:Y:S05]  /*11050*/  CALL.REL.NOINC `($__internal_1_$__cuda_sm70_shflsync_idx_p) ;  /* 0x0000005000007944 */ /* 0x028fea0003c00000 */
[----:B------:R-:W-:Y:S05]  /*11060*/  BRA `(.L_x_520) ;  /* 0xfffffa6000007947 */ /* 0x000fea000383ffff */
        .weak           $__internal_0_$__cuda_sm70_shflsync_bfly_p
        .type           $__internal_0_$__cuda_sm70_shflsync_bfly_p,@function
        .size           $__internal_0_$__cuda_sm70_shflsync_bfly_p,($__internal_1_$__cuda_sm70_shflsync_idx_p - $__internal_0_$__cuda_sm70_shflsync_bfly_p)
$__internal_0_$__cuda_sm70_shflsync_bfly_p:
[----:B------:R-:W-:Y:S04]  /*11070*/  WARPSYNC R6 ;  /* 0x0000000600007348 */ /* 0x000fe80003800000 */
[----:B------:R1:W2:Y:S02]  /*11080*/  SHFL.BFLY PT, R5, R0, R3, R7 ;  /* 0x0c00000300057389 */ /* 0x0002a400000e0007 */
[----:B-1----:R-:W-:-:S04]  /*11090*/  MOV R3, 0x0 ;  /* 0x0000000000037802 */ /* 0x002fc80000000f00 */
[----:B--2---:R-:W-:Y:S05]  /*110a0*/  RET.REL.NODEC R2 `(_ZN7cutlass13device_kernelIN5flash19enable_sm80_to_sm89INS1_16FlashAttnFwdSm80INS1_25CollectiveMainloopFwdSm80ILi8ELi1ELb1EN4cute5tupleIJNS5_1CILi128EEENS7_ILi64EEENS7_ILi256EEEEEELi256ENS_10bfloat16_tEfNS_4arch4Sm80ELb1ELb0ELb1ELb0ELb0ELb0ELb1ELb0EEENS1_21CollectiveEpilogueFwdINS6_IJS8_SA_S9_EEENS6_IJNS7_ILi1EEESI_SI_EEESC_SE_Li256ELb0ELb1ELb0ELb0EEENS1_30DynamicPersistentTileSchedulerILi256ELi256ELb0ELb1ELb0EEEEEEEEEvNT_6ParamsE) ;  /* 0xfffeef5002007950 */ /* 0x004fea0003c3ffff */
        .weak           $__internal_1_$__cuda_sm70_shflsync_idx_p
        .type           $__internal_1_$__cuda_sm70_shflsync_idx_p,@function
        .size           $__internal_1_$__cuda_sm70_shflsync_idx_p,(.L_x_1534 - $__internal_1_$__cuda_sm70_shflsync_idx_p)
$__internal_1_$__cuda_sm70_shflsync_idx_p:
[----:B------:R-:W-:Y:S04]  /*110b0*/  WARPSYNC R83 ;  /* 0x0000005300007348 */ /* 0x000fe80003800000 */
[----:B------:R1:W2:Y:S02]  /*110c0*/  SHFL.IDX PT, R0, R5, R4, R0 ;  /* 0x0000000405007389 */ /* 0x0002a400000e0000 */
[----:B-1----:R-:W-:Y:S02]  /*110d0*/  MOV R4, R6 ;  /* 0x0000000600047202 */ /* 0x002fe40000000f00 */
[----:B------:R-:W-:-:S04]  /*110e0*/  MOV R5, 0x0 ;  /* 0x0000000000057802 */ /* 0x000fc80000000f00 */
[----:B--2---:R-:W-:Y:S05]  /*110f0*/  RET.REL.NODEC R4 `(_ZN7cutlass13device_kernelIN5flash19enable_sm80_to_sm89INS1_16FlashAttnFwdSm80INS1_25CollectiveMainloopFwdSm80ILi8ELi1ELb1EN4cute5tupleIJNS5_1CILi128EEENS7_ILi64EEENS7_ILi256EEEEEELi256ENS_10bfloat16_tEfNS_4arch4Sm80ELb1ELb0ELb1ELb0ELb0ELb0ELb1ELb0EEENS1_21CollectiveEpilogueFwdINS6_IJS8_SA_S9_EEENS6_IJNS7_ILi1EEESI_SI_EEESC_SE_Li256ELb0ELb1ELb0ELb0EEENS1_30DynamicPersistentTileSchedulerILi256ELi256ELb0ELb1ELb0EEEEEEEEEvNT_6ParamsE) ;  /* 0xfffeef0004007950 */ /* 0x004fea0003c3ffff */
.L_x_521:
        /* <DEDUP_REMOVED lines=16> */
.L_x_1534:


//--------------------- .text._ZN7cutlass13device_kernelIN5flash19enable_sm80_to_sm89INS1_16FlashAttnFwdSm80INS1_25CollectiveMainloopFwdSm80ILi8ELi1ELb1EN4cute5tupleIJNS5_1CILi128EEENS7_ILi64EEENS7_ILi256EEEEEELi256ENS_10bfloat16_tEfNS_4arch4Sm80ELb1ELb0ELb1ELb1ELb0ELb0ELb1ELb0EEENS1_21CollectiveEpilogueFwdINS6_IJS8_SA_S9_EEENS6_IJNS7_ILi1EEESI_SI_EEESC_SE_Li256ELb1ELb1ELb0ELb0EEENS1_19SingleTileSchedulerILb1ELb0ELb1ELi128EEEEEEEEEvNT_6ParamsE --------------------------
	.section	.text._ZN7cutlass13device_kernelIN5flash19enable_sm80_to_sm89INS1_16FlashAttnFwdSm80INS1_25CollectiveMainloopFwdSm80ILi8ELi1ELb1EN4cute5tupleIJNS5_1CILi128EEENS7_ILi64EEENS7_ILi256EEEEEELi256ENS_10bfloat16_tEfNS_4arch4Sm80ELb1ELb0ELb1ELb1ELb0ELb0ELb1ELb0EEENS1_21CollectiveEpilogueFwdINS6_IJS8_SA_S9_EEENS6_IJNS7_ILi1EEESI_SI_EEESC_SE_Li256ELb1ELb1ELb0ELb0EEENS1_19SingleTileSchedulerILb1ELb0ELb1ELi128EEEEEEEEEvNT_6ParamsE,"ax",@progbits
	.sectioninfo	@"SHI_REGISTERS=255"
	.align	128
.text._ZN7cutlass13device_kernelIN5flash19enable_sm80_to_sm89INS1_16FlashAttnFwdSm80INS1_25CollectiveMainloopFwdSm80ILi8ELi1ELb1EN4cute5tupleIJNS5_1CILi128EEENS7_ILi64EEENS7_ILi256EEEEEELi256ENS_10bfloat16_tEfNS_4arch4Sm80ELb1ELb0ELb1ELb1ELb0ELb0ELb1ELb0EEENS1_21CollectiveEpilogueFwdINS6_IJS8_SA_S9_EEENS6_IJNS7_ILi1EEESI_SI_EEESC_SE_Li256ELb1ELb1ELb0ELb0EEENS1_19SingleTileSchedulerILb1ELb0ELb1ELi128EEEEEEEEEvNT_6ParamsE:
        .type           _ZN7cutlass13device_kernelIN5flash19enable_sm80_to_sm89INS1_16FlashAttnFwdSm80INS1_25CollectiveMainloopFwdSm80ILi8ELi1ELb1EN4cute5tupleIJNS5_1CILi128EEENS7_ILi64EEENS7_ILi256EEEEEELi256ENS_10bfloat16_tEfNS_4arch4Sm80ELb1ELb0ELb1ELb1ELb0ELb0ELb1ELb0EEENS1_21CollectiveEpilogueFwdINS6_IJS8_SA_S9_EEENS6_IJNS7_ILi1EEESI_SI_EEESC_SE_Li256ELb1ELb1ELb0ELb0EEENS1_19SingleTileSchedulerILb1ELb0ELb1ELi128EEEEEEEEEvNT_6ParamsE,@function
        .size           _ZN7cutlass13device_kernelIN5flash19enable_sm80_to_sm89INS1_16FlashAttnFwdSm80INS1_25CollectiveMainloopFwdSm80ILi8ELi1ELb1EN4cute5tupleIJNS5_1CILi128EEENS7_ILi64EEENS7_ILi256EEEEEELi256ENS_10bfloat16_tEfNS_4arch4Sm80ELb1ELb0ELb1ELb1ELb0ELb0ELb1ELb0EEENS1_21CollectiveEpilogueFwdINS6_IJS8_SA_S9_EEENS6_IJNS7_ILi1EEESI_SI_EEESC_SE_Li256ELb1ELb1ELb0ELb0EEENS1_19SingleTileSchedulerILb1ELb0ELb1ELi128EEEEEEEEEvNT_6ParamsE,(.L_x_1537 - _ZN7cutlass13device_kernelIN5flash19enable_sm80_to_sm89INS1_16FlashAttnFwdSm80INS1_25CollectiveMainloopFwdSm80ILi8ELi1ELb1EN4cute5tupleIJNS5_1CILi128EEENS7_ILi64EEENS7_ILi256EEEEEELi256ENS_10bfloat16_tEfNS_4arch4Sm80ELb1ELb0ELb1ELb1ELb0ELb0ELb1ELb0EEENS1_21CollectiveEpilogueFwdINS6_IJS8_SA_S9_EEENS6_IJNS7_ILi1EEESI_SI_EEESC_SE_Li256ELb1ELb1ELb0ELb0EEENS1_19SingleTileSchedulerILb1ELb0ELb1ELi128EEEEEEEEEvNT_6ParamsE)
        .other          _ZN7cutlass13device_kernelIN5flash19enable_sm80_to_sm89INS1_16FlashAttnFwdSm80INS1_25CollectiveMainloopFwdSm80ILi8ELi1ELb1EN4cute5tupleIJNS5_1CILi128EEENS7_ILi64EEENS7_ILi256EEEEEELi256ENS_10bfloat16_tEfNS_4arch4Sm80ELb1ELb0ELb1ELb1ELb0ELb0ELb1ELb0EEENS1_21CollectiveEpilogueFwdINS6_IJS8_SA_S9_EEENS6_IJNS7_ILi1EEESI_SI_EEESC_SE_Li256ELb1ELb1ELb0ELb0EEENS1_19SingleTileSchedulerILb1ELb0ELb1ELi128EEEEEEEEEvNT_6ParamsE,@"STO_CUDA_ENTRY STV_DEFAULT"
_ZN7cutlass13device_kernelIN5flash19enable_sm80_to_sm89INS1_16FlashAttnFwdSm80INS1_25CollectiveMainloopFwdSm80ILi8ELi1ELb1EN4cute5tupleIJNS5_1CILi128EEENS7_ILi64EEENS7_ILi256EEEEEELi256ENS_10bfloat16_tEfNS_4arch4Sm80ELb1ELb0ELb1ELb1ELb0ELb0ELb1ELb0EEENS1_21CollectiveEpilogueFwdINS6_IJS8_SA_S9_EEENS6_IJNS7_ILi1EEESI_SI_EEESC_SE_Li256ELb1ELb1ELb0ELb0EEENS1_19SingleTileSchedulerILb1ELb0ELb1ELi128EEEEEEEEEvNT_6ParamsE:
[----:B------:R-:W-:Y:S02]  /*0000*/  MOV R1, c[0x0][0x28] ;  /* 0x00000a0000017a02 */ /* 0x000fe40000000f00 */
[----:B------:R-:W1:Y:S01]  /*0010*/  S2R R101, SR_TID.X ;  /* 0x0000000000657919 */ /* 0x000e620000002100 */
[----:B------:R-:W-:Y:S01]  /*0020*/  IMAD.MOV.U32 R23, RZ, RZ, 0x4 ;  /* 0x00000004ff177424 */ /* 0x000fe200078e00ff */
[----:B------:R-:W2:Y:S01]  /*0030*/  S2UR UR6, SR_CTAID.X ;  /* 0x00000000000679c3 */ /* 0x000ea20000002500 */
[----:B------:R-:W-:Y:S01]  /*0040*/  ULDC.64 UR22, c[0x0][0x118] ;  /* 0x0000460000167ab9 */ /* 0x000fe20000000a00 */
[----:B------:R-:W3:Y:S01]  /*0050*/  S2R R5, SR_CTAID.Z ;  /* 0x0000000000057919 */ /* 0x000ee20000002700 */
[----:B------:R-:W-:Y:S02]  /*0060*/  IADD3 R1, R1, -0x130, RZ ;  /* 0xfffffed001017810 */ /* 0x000fe40007ffe0ff */
[----:B-1----:R-:W-:Y:S01]  /*0070*/  SHF.R.U32.HI R0, RZ, 0x5, R101 ;  /* 0x00000005ff007819 */ /* 0x002fe20000011665 */
[----:B---3--:R-:W-:-:S05]  /*0080*/  IMAD.WIDE R2, R5, R23, c[0x0][0x568] ;  /* 0x00015a0005027625 */ /* 0x008fca00078e0217 */
[----:B------:R-:W1:Y:S02]  /*0090*/  SHFL.IDX PT, R0, R0, RZ, 0x1f ;  /* 0x00001fff00007589 */ /* 0x000e6400000e0000 */
[----:B-1----:R-:W-:-:S13]  /*00a0*/  ISETP.NE.AND P0, PT, R0, RZ, PT ;  /* 0x000000ff0000720c */ /* 0x002fda0003f05270 */
[----:B--2---:R-:W-:Y:S05]  /*00b0*/  @!P0 BRA `(.L_x_522) ;  /* 0x0000014000008947 */ /* 0x004fea0003800000 */
[----:B------:R-:W-:-:S04]  /*00c0*/  ISETP.NE.U32.AND P0, PT, RZ, c[0x0][0x568], PT ;  /* 0x00015a00ff007a0c */ /* 0x000fc80003f05070 */
[----:B------:R-:W-:-:S13]  /*00d0*/  ISETP.NE.AND.EX P0, PT, RZ, c[0x0][0x56c], PT, P0 ;  /* 0x00015b00ff007a0c */ /* 0x000fda0003f05300 */
[----:B------:R-:W-:Y:S05]  /*00e0*/  @!P0 BRA `(.L_x_523) ;  /* 0x0000002000008947 */ /* 0x000fea0003800000 */
[----:B------:R1:W5:Y:S01]  /*00f0*/  LDG.E R0, [R2.64] ;  /* 0x0000001602007981 */ /* 0x000362000c1e1900 */
[----:B------:R-:W-:Y:S05]  /*0100*/  BRA `(.L_x_524) ;  /* 0x0000009000007947 */ /* 0x000fea0003800000 */
.L_x_523:
        /* <DEDUP_REMOVED lines=8> */
.L_x_525:
[----:B------:R-:W-:-:S04]  /*0190*/  MOV R0, c[0x0][0x54c] ;  /* 0x0001530000007a02 */ /* 0x000fc80000000f00 */
.L_x_524:
[----:B------:R-:W-:Y:S01]  /*01a0*/  USHF.L.U32 UR6, UR6, 0x7, URZ ;  /* 0x0000000706067899 */ /* 0x000fe2000800063f */
[----:B-----5:R-:W-:-:S05]  /*01b0*/  IMAD R0, R0, c[0x0][0x548], RZ ;  /* 0x0001520000007a24 */ /* 0x020fca00078e02ff */
[----:B------:R-:W-:-:S04]  /*01c0*/  ISETP.LE.AND P0, PT, R0, UR6, PT ;  /* 0x0000000600007c0c */ /* 0x000fc8000bf03270 */
[----:B------:R-:W-:-:S05]  /*01d0*/  SEL R0, R5, 0xffffffff, !P0 ;  /* 0xffffffff05007807 */ /* 0x000fca0004000000 */
[----:B------:R2:W-:Y:S01]  /*01e0*/  STL [R1+0xe4], R0 ;  /* 0x0000e40001007387 */ /* 0x0005e20000100800 */
[----:B------:R-:W-:Y:S05]  /*01f0*/  BRA `(.L_x_526) ;  /* 0x0000013000007947 */ /* 0x000fea0003800000 */
.L_x_522:
[----:B------:R-:W-:-:S04]  /*0200*/  ISETP.NE.U32.AND P0, PT, RZ, c[0x0][0x568], PT ;  /* 0x00015a00ff007a0c */ /* 0x000fc80003f05070 */
[----:B------:R-:W-:-:S13]  /*0210*/  ISETP.NE.AND.EX P0, PT, RZ, c[0x0][0x56c], PT, P0 ;  /* 0x00015b00ff007a0c */ /* 0x000fda0003f05300 */
[----:B------:R-:W-:Y:S05]  /*0220*/  @!P0 BRA `(.L_x_527) ;  /* 0x0000002000008947 */ /* 0x000fea0003800000 */
[----:B------:R1:W5:Y:S01]  /*0230*/  LDG.E R0, [R2.64] ;  /* 0x0000001602007981 */ /* 0x000362000c1e1900 */
[----:B------:R-:W-:Y:S05]  /*0240*/  BRA `(.L_x_528) ;  /* 0x0000009000007947 */ /* 0x000fea0003800000 */
.L_x_527:
        /* <DEDUP_REMOVED lines=8> */
.L_x_529:
[----:B------:R-:W-:-:S04]  /*02d0*/  MOV R0, c[0x0][0x54c] ;  /* 0x0001530000007a02 */ /* 0x000fc80000000f00 */
.L_x_528:
[----:B------:R-:W-:Y:S01]  /*02e0*/  USHF.L.U32 UR6, UR6, 0x7, URZ ;  /* 0x0000000706067899 */ /* 0x000fe2000800063f */
[----:B-----5:R-:W-:-:S05]  /*02f0*/  IMAD R0, R0, c[0x0][0x548], RZ ;  /* 0x0001520000007a24 */ /* 0x020fca00078e02ff */
[----:B------:R-:W-:-:S04]  /*0300*/  ISETP.LE.AND P0, PT, R0, UR6, PT ;  /* 0x0000000600007c0c */ /* 0x000fc8000bf03270 */
[----:B------:R-:W-:-:S05]  /*0310*/  SEL R0, R5, 0xffffffff, !P0 ;  /* 0xffffffff05007807 */ /* 0x000fca0004000000 */
[----:B------:R2:W-:Y:S04]  /*0320*/  STL [R1+0xe4], R0 ;  /* 0x0000e40001007387 */ /* 0x0005e80000100800 */
.L_x_526:
[----:B------:R-:W3:Y:S02]  /*0330*/  LDL R40, [R1+0xe4] ;  /* 0x0000e40001287983 */ /* 0x000ee40000100800 */
[----:B---3--:R-:W-:-:S13]  /*0340*/  ISETP.GE.AND P0, PT, R40, RZ, PT ;  /* 0x000000ff2800720c */ /* 0x008fda0003f06270 */
[----:B------:R-:W-:Y:S05]  /*0350*/  @!P0 EXIT ;  /* 0x000000000000894d */ /* 0x000fea0003800000 */
[----:B------:R-:W-:Y:S02]  /*0360*/  ISETP.NE.U32.AND P1, PT, RZ, c[0x0][0x370], PT ;  /* 0x0000dc00ff007a0c */ /* 0x000fe40003f25070 */
[----:B------:R-:W-:Y:S02]  /*0370*/  ISETP.NE.U32.AND P0, PT, RZ, c[0x0][0x360], PT ;  /* 0x0000d800ff007a0c */ /* 0x000fe40003f05070 */
[----:B------:R-:W-:Y:S02]  /*0380*/  ISETP.NE.AND.EX P1, PT, RZ, c[0x0][0x374], PT, P1 ;  /* 0x0000dd00ff007a0c */ /* 0x000fe40003f25310 */
[----:B------:R-:W-:Y:S02]  /*0390*/  ISETP.NE.AND.EX P0, PT, RZ, c[0x0][0x364], PT, P0 ;  /* 0x0000d900ff007a0c */ /* 0x000fe40003f05300 */
[----:B------:R-:W-:Y:S02]  /*03a0*/  ISETP.NE.U32.AND P4, PT, RZ, c[0x0][0x348], PT ;  /* 0x0000d200ff007a0c */ /* 0x000fe40003f85070 */
[----:B------:R-:W-:-:S02]  /*03b0*/  ISETP.NE.U32.AND P3, PT, RZ, c[0x0][0x350], PT ;  /* 0x0000d400ff007a0c */ /* 0x000fc40003f65070 */
[----:B------:R-:W-:Y:S02]  /*03c0*/  ISETP.NE.AND.EX P4, PT, RZ, c[0x0][0x34c], PT, P4 ;  /* 0x0000d300ff007a0c */ /* 0x000fe40003f85340 */
[----:B------:R-:W-:-:S03]  /*03d0*/  ISETP.NE.AND.EX P3, PT, RZ, c[0x0][0x354], PT, P3 ;  /* 0x0000d500ff007a0c */ /* 0x000fc60003f65330 */
[----:B------:R-:W-:-:S04]  /*03e0*/  @P1 IMAD.WIDE R4, R40, R23, c[0x0][0x370] ;  /* 0x0000dc0028041625 */ /* 0x000fc800078e0217 */
[----:B-1----:R-:W-:Y:S01]  /*03f0*/  @P0 IMAD.WIDE R2, R40, R23, c[0x0][0x360] ;  /* 0x0000d80028020625 */ /* 0x002fe200078e0217 */
[----:B------:R1:W3:Y:S01]  /*0400*/  @P1 LDG.E R8, [R4.64] ;  /* 0x0000001604081981 */ /* 0x0002e2000c1e1900 */
[----:B------:R-:W-:-:S03]  /*0410*/  CS2R R6, SRZ ;  /* 0x0000000000067805 */ /* 0x000fc6000001ff00 */
[----:B--2---:R2:W4:Y:S01]  /*0420*/  @P0 LDG.E R0, [R2.64] ;  /* 0x0000001602000981 */ /* 0x004522000c1e1900 */
[----:B-1----:R-:W-:-:S04]  /*0430*/  IMAD.WIDE R4, R40, R23, c[0x0][0x348] ;  /* 0x0000d20028047625 */ /* 0x002fc800078e0217 */
[----:B--2---:R-:W-:Y:S01]  /*0440*/  IMAD.WIDE R2, R40, R23, c[0x0][0x350] ;  /* 0x0000d40028027625 */ /* 0x004fe200078e0217 */
[----:B------:R1:W5:Y:S04]  /*0450*/  @P4 LDG.E R6, [R4.64] ;  /* 0x0000001604064981 */ /* 0x000368000c1e1900 */
[----:B------:R1:W5:Y:S01]  /*0460*/  @P3 LDG.E R7, [R2.64] ;  /* 0x0000001602073981 */ /* 0x000362000c1e1900 */
[----:B------:R-:W-:Y:S02]  /*0470*/  UMOV UR7, URZ ;  /* 0x0000003f00077c82 */ /* 0x000fe40008000000 */
[----:B------:R-:W-:Y:S02]  /*0480*/  ULDC UR19, c[0x0][0x168] ;  /* 0x00005a0000137ab9 */ /* 0x000fe40000000800 */
[----:B------:R-:W-:Y:S01]  /*0490*/  ULDC UR10, c[0x0][0x1d0] ;  /* 0x00007400000a7ab9 */ /* 0x000fe20000000800 */
[----:B---3--:R1:W2:Y:S08]  /*04a0*/  @P1 R2UR UR7, R8 ;  /* 0x00000000080713c2 */ /* 0x0082b000000e0000 */
[----:B----4-:R1:W3:Y:S02]  /*04b0*/  @P0 R2UR UR19, R0 ;  /* 0x00000000001303c2 */ /* 0x0102e400000e0000 */
[----:B-123--:R-:W-:Y:S05]  /*04c0*/  @P0 BRA `(.L_x_530) ;  /* 0x0000006000000947 */ /* 0x00efea0003800000 */
[----:B------:R-:W-:Y:S05]  /*04d0*/  @!P4 BRA `(.L_x_530) ;  /* 0x000000500000c947 */ /* 0x000fea0003800000 */
[----:B------:R1:W2:Y:S04]  /*04e0*/  LDG.E R0, [R4.64] ;  /* 0x0000001604007981 */ /* 0x0002a8000c1e1900 */
[----:B-1----:R-:W3:Y:S01]  /*04f0*/  LDG.E R4, [R4.64+0x4] ;  /* 0x0000041604047981 */ /* 0x002ee2000c1e1900 */
[----:B--2---:R-:W1:Y:S08]  /*0500*/  R2UR UR19, R0 ;  /* 0x00000000001373c2 */ /* 0x004e7000000e0000 */
[----:B---3--:R-:W1:Y:S02]  /*0510*/  R2UR UR4, R4 ;  /* 0x00000000040473c2 */ /* 0x008e6400000e0000 */
[----:B-1----:R-:W-:-:S06]  /*0520*/  UIADD3 UR19, -UR19, UR4, URZ ;  /* 0x0000000413137290 */ /* 0x002fcc000fffe13f */
.L_x_530:
[----:B------:R-:W-:-:S04]  /*0530*/  ISETP.NE.U32.AND P0, PT, RZ, c[0x0][0x368], PT ;  /* 0x0000da00ff007a0c */ /* 0x000fc80003f05070 */
[----:B------:R-:W-:-:S13]  /*0540*/  ISETP.NE.AND.EX P0, PT, RZ, c[0x0][0x36c], PT, P0 ;  /* 0x0000db00ff007a0c */ /* 0x000fda0003f05300 */
[----:B------:R-:W-:Y:S05]  /*0550*/  @!P0 BRA `(.L_x_531) ;  /* 0x0000004000008947 */ /* 0x000fea0003800000 */
[----:B------:R-:W-:-:S05]  /*0560*/  IMAD.WIDE R2, R40, R23, c[0x0][0x368] ;  /* 0x0000da0028027625 */ /* 0x000fca00078e0217 */
[----:B------:R-:W2:Y:S02]  /*0570*/  LDG.E R0, [R2.64] ;  /* 0x0000001602007981 */ /* 0x000ea4000c1e1900 */
[----:B--2---:R1:W2:Y:S02]  /*0580*/  R2UR UR10, R0 ;  /* 0x00000000000a73c2 */ /* 0x0042a400000e0000 */
[----:B-12---:R-:W-:Y:S05]  /*0590*/  BRA `(.L_x_532) ;  /* 0x0000006000007947 */ /* 0x006fea0003800000 */
.L_x_531:
[----:B------:R-:W-:Y:S05]  /*05a0*/  @!P3 BRA `(.L_x_532) ;  /* 0x000000500000b947 */ /* 0x000fea0003800000 */
[----:B------:R1:W2:Y:S04]  /*05b0*/  LDG.E R0, [R2.64] ;  /* 0x0000001602007981 */ /* 0x0002a8000c1e1900 */
[----:B-1----:R-:W3:Y:S01]  /*05c0*/  LDG.E R2, [R2.64+0x4] ;  /* 0x0000041602027981 */ /* 0x002ee2000c1e1900 */
[----:B--2---:R-:W1:Y:S08]  /*05d0*/  R2UR UR10, R0 ;  /* 0x00000000000a73c2 */ /* 0x004e7000000e0000 */
[----:B---3--:R-:W1:Y:S02]  /*05e0*/  R2UR UR4, R2 ;  /* 0x00000000020473c2 */ /* 0x008e6400000e0000 */
[----:B-1----:R-:W-:-:S06]  /*05f0*/  UIADD3 UR10, -UR10, UR4, URZ ;  /* 0x000000040a0a7290 */ /* 0x002fcc000fffe13f */
.L_x_532:
[----:B------:R-:W-:Y:S01]  /*0600*/  ULDC UR4, c[0x0][0x2c4] ;  /* 0x0000b10000047ab9 */ /* 0x000fe20000000800 */
[----:B-----5:R-:W-:Y:S01]  /*0610*/  IADD3 R25, R7, UR7, RZ ;  /* 0x0000000707197c10 */ /* 0x020fe2000fffe0ff */
[----:B------:R-:W-:Y:S01]  /*0620*/  UISETP.NE.AND UP1, UPT, UR4, 0x1, UPT ;  /* 0x000000010400788c */ /* 0x000fe2000bf25270 */
[----:B------:R-:W-:Y:S01]  /*0630*/  PLOP3.LUT P1, PT, PT, PT, PT, 0x80, 0x0 ;  /* 0x000000000000781c */ /* 0x000fe20003f2f070 */
[----:B------:R-:W-:Y:S01]  /*0640*/  UIADD3 UR10, -UR7, UR10, URZ ;  /* 0x0000000a070a7290 */ /* 0x000fe2000fffe13f */
[----:B------:R-:W-:Y:S01]  /*0650*/  CS2R R10, SRZ ;  /* 0x00000000000a7805 */ /* 0x000fe2000001ff00 */
[----:B------:R-:W-:Y:S01]  /*0660*/  ULDC.64 UR4, c[0x0][0x2c8] ;  /* 0x0000b20000047ab9 */ /* 0x000fe20000000a00 */
[----:B------:R-:W-:Y:S01]  /*0670*/  IMAD.MOV.U32 R130, RZ, RZ, RZ ;  /* 0x000000ffff827224 */ /* 0x000fe200078e00ff */
[----:B------:R-:W-:Y:S01]  /*0680*/  UIADD3 UR7, UR10, 0x40, -UR19 ;  /* 0x000000400a077890 */ /* 0x000fe2000fffe813 */
[----:B------:R-:W-:Y:S01]  /*0690*/  CS2R R128, SRZ ;  /* 0x0000000000807805 */ /* 0x000fe2000001ff00 */
[----:B------:R-:W-:Y:S01]  /*06a0*/  CS2R R14, SRZ ;  /* 0x00000000000e7805 */ /* 0x000fe2000001ff00 */
[----:B------:R-:W-:Y:S01]  /*06b0*/  IMAD.MOV.U32 R126, RZ, RZ, RZ ;  /* 0x000000ffff7e7224 */ /* 0x000fe200078e00ff */
[----:B------:R-:W-:Y:S01]  /*06c0*/  CS2R R124, SRZ ;  /* 0x00000000007c7805 */ /* 0x000fe2000001ff00 */
[----:B------:R-:W-:Y:S01]  /*06d0*/  @UP1 UIADD3 UR8, UR6, 0x7f, URZ ;  /* 0x0000007f06081890 */ /* 0x000fe2000fffe03f */
[----:B------:R-:W-:Y:S01]  /*06e0*/  MOV R122, RZ ;  /* 0x000000ff007a7202 */ /* 0x000fe20000000f00 */
[----:B------:R-:W-:Y:S01]  /*06f0*/  CS2R R120, SRZ ;  /* 0x0000000000787805 */ /* 0x000fe2000001ff00 */
[----:B------:R-:W-:Y:S01]  /*0700*/  CS2R R12, SRZ ;  /* 0x00000000000c7805 */ /* 0x000fe2000001ff00 */
[----:B------:R-:W-:Y:S01]  /*0710*/  UIMAD.WIDE.U32 UR8, UR8, UR4, URZ ;  /* 0x00000004080872a5 */ /* 0x000fe2000f8e003f */
[----:B------:R-:W-:Y:S01]  /*0720*/  IMAD.MOV.U32 R118, RZ, RZ, RZ ;  /* 0x000000ffff767224 */ /* 0x000fe200078e00ff */
[----:B------:R-:W-:Y:S01]  /*0730*/  UIADD3 UR4, UR6, 0x7f, URZ ;  /* 0x0000007f06047890 */ /* 0x000fe2000fffe03f */
[----:B------:R-:W-:Y:S01]  /*0740*/  CS2R R116, SRZ ;  /* 0x0000000000747805 */ /* 0x000fe2000001ff00 */
[----:B------:R-:W-:Y:S01]  /*0750*/  @UP1 USHF.R.U32.HI UR4, URZ, UR5, UR9 ;  /* 0x000000053f041299 */ /* 0x000fe20008011609 */
[----:B------:R-:W-:Y:S01]  /*0760*/  CS2R R16, SRZ ;  /* 0x0000000000107805 */ /* 0x000fe2000001ff00 */
[----:B------:R-:W-:Y:S01]  /*0770*/  UIADD3 UR5, UR10, 0x3f, URZ ;  /* 0x0000003f0a057890 */ /* 0x000fe2000fffe03f */
[----:B------:R-:W-:Y:S01]  /*0780*/  MOV R114, RZ ;  /* 0x000000ff00727202 */ /* 0x000fe20000000f00 */
[----:B------:R-:W-:Y:S01]  /*0790*/  UIADD3 UR7, UR7, UR4, URZ ;  /* 0x0000000407077290 */ /* 0x000fe2000fffe03f */
[----:B------:R-:W-:Y:S01]  /*07a0*/  CS2R R112, SRZ ;  /* 0x0000000000707805 */ /* 0x000fe2000001ff00 */
[----:B------:R-:W-:Y:S01]  /*07b0*/  USHF.R.S32.HI UR8, URZ, 0x1f, UR5 ;  /* 0x0000001f3f087899 */ /* 0x000fe20008011405 */
[----:B------:R-:W-:Y:S01]  /*07c0*/  CS2R R18, SRZ ;  /* 0x0000000000127805 */ /* 0x000fe2000001ff00 */
[----:B------:R-:W-:Y:S01]  /*07d0*/  USHF.R.S32.HI UR4, URZ, 0x1f, UR7 ;  /* 0x0000001f3f047899 */ /* 0x000fe20008011407 */
[----:B------:R-:W-:Y:S01]  /*07e0*/  IMAD.MOV.U32 R110, RZ, RZ, RZ ;  /* 0x000000ffff6e7224 */ /* 0x000fe200078e00ff */
[----:B------:R-:W-:Y:S01]  /*07f0*/  ULEA.HI UR8, UR8, UR5, URZ, 0x6 ;  /* 0x0000000508087291 */ /* 0x000fe2000f8f303f */
[----:B------:R-:W-:Y:S01]  /*0800*/  CS2R R108, SRZ ;  /* 0x00000000006c7805 */ /* 0x000fe2000001ff00 */
[----:B------:R-:W-:Y:S01]  /*0810*/  ULEA.HI UR4, UR4, UR7, URZ, 0x6 ;  /* 0x0000000704047291 */ /* 0x000fe2000f8f303f */
[----:B------:R-:W-:Y:S01]  /*0820*/  CS2R R106, SRZ ;  /* 0x00000000006a7805 */ /* 0x000fe2000001ff00 */
[----:B------:R-:W-:Y:S01]  /*0830*/  USHF.R.S32.HI UR8, URZ, 0x6, UR8 ;  /* 0x000000063f087899 */ /* 0x000fe20008011408 */
[----:B------:R-:W-:Y:S01]  /*0840*/  CS2R R104, SRZ ;  /* 0x0000000000687805 */ /* 0x000fe2000001ff00 */
[----:B------:R-:W-:Y:S01]  /*0850*/  USHF.R.S32.HI UR4, URZ, 0x6, UR4 ;  /* 0x000000063f047899 */ /* 0x000fe20008011404 */
[----:B------:R-:W-:Y:S01]  /*0860*/  CS2R R102, SRZ ;  /* 0x0000000000667805 */ /* 0x000fe2000001ff00 */
[----:B------:R-:W-:Y:S01]  /*0870*/  MOV R22, RZ ;  /* 0x000000ff00167202 */ /* 0x000fe20000000f00 */
[----:B------:R-:W-:Y:S01]  /*0880*/  IMAD.MOV.U32 R100, RZ, RZ, RZ ;  /* 0x000000ffff647224 */ /* 0x000fe200078e00ff */
[----:B------:R-:W-:Y:S01]  /*0890*/  UISETP.LT.AND UP0, UPT, UR8, UR4, UPT ;  /* 0x000000040800728c */ /* 0x000fe2000bf01270 */
[----:B------:R-:W-:Y:S01]  /*08a0*/  CS2R R98, SRZ ;  /* 0x0000000000627805 */ /* 0x000fe2000001ff00 */
[----:B------:R-:W-:Y:S01]  /*08b0*/  MOV R24, RZ ;  /* 0x000000ff00187202 */ /* 0x000fe20000000f00 */
[----:B------:R-:W-:Y:S01]  /*08c0*/  IMAD.MOV.U32 R96, RZ, RZ, RZ ;  /* 0x000000ffff607224 */ /* 0x000fe200078e00ff */
[----:B------:R-:W-:Y:S01]  /*08d0*/  USEL UR17, UR8, UR4, UP0 ;  /* 0x0000000408117287 */ /* 0x000fe20008000000 */
[----:B------:R-:W-:Y:S01]  /*08e0*/  CS2R R94, SRZ ;  /* 0x00000000005e7805 */ /* 0x000fe2000001ff00 */
[----:B------:R-:W-:Y:S01]  /*08f0*/  CS2R R92, SRZ ;  /* 0x00000000005c7805 */ /* 0x000fe2000001ff00 */
[----:B------:R-:W-:Y:S01]  /*0900*/  CS2R R90, SRZ ;  /* 0x00000000005a7805 */ /* 0x000fe2000001ff00 */
[----:B------:R-:W-:Y:S01]  /*0910*/  UISETP.GE.AND UP0, UPT, UR17, 0x1, UPT ;  /* 0x000000011100788c */ /* 0x000fe2000bf06270 */
[----:B------:R-:W-:Y:S01]  /*0920*/  CS2R R26, SRZ ;  /* 0x00000000001a7805 */ /* 0x000fe2000001ff00 */
[----:B------:R-:W-:Y:S01]  /*0930*/  MOV R88, RZ ;  /* 0x000000ff00587202 */ /* 0x000fe20000000f00 */
[----:B------:R-:W-:Y:S01]  /*0940*/  CS2R R86, SRZ ;  /* 0x0000000000567805 */ /* 0x000fe2000001ff00 */
[----:B------:R-:W-:Y:S01]  /*0950*/  IMAD.MOV.U32 R84, RZ, RZ, RZ ;  /* 0x000000ffff547224 */ /* 0x000fe200078e00ff */
[----:B------:R-:W-:Y:S01]  /*0960*/  CS2R R82, SRZ ;  /* 0x0000000000527805 */ /* 0x000fe2000001ff00 */
[----:B------:R-:W-:Y:S01]  /*0970*/  PLOP3.LUT P0, PT, PT, PT, UP0, 0x80, 0x0 ;  /* 0x000000000000781c */ /* 0x000fe20003f0f008 */
[----:B------:R-:W-:Y:S01]  /*0980*/  CS2R R28, SRZ ;  /* 0x00000000001c7805 */ /* 0x000fe2000001ff00 */
[----:B------:R-:W-:Y:S01]  /*0990*/  MOV R80, RZ ;  /* 0x000000ff00507202 */ /* 0x000fe20000000f00 */
[----:B------:R-:W-:Y:S01]  /*09a0*/  CS2R R78, SRZ ;  /* 0x00000000004e7805 */ /* 0x000fe2000001ff00 */
[----:B------:R-:W-:Y:S01]  /*09b0*/  IMAD.MOV.U32 R76, RZ, RZ, RZ ;  /* 0x000000ffff4c7224 */ /* 0x000fe200078e00ff */
[----:B------:R-:W-:Y:S01]  /*09c0*/  CS2R R74, SRZ ;  /* 0x00000000004a7805 */ /* 0x000fe2000001ff00 */
        /* <DEDUP_REMOVED lines=40> */
[----:B------:R-:W-:Y:S01]  /*0c50*/  ISETP.NE.U32.AND P2, PT, RZ, c[0x0][0x340], PT ;  /* 0x0000d000ff007a0c */ /* 0x000fe20003f45070 */
[----:B------:R-:W1:Y:S01]  /*0c60*/  S2R R26, SR_CTAID.Y ;  /* 0x00000000001a7919 */ /* 0x000e620000002600 */
[----:B------:R-:W-:-:S02]  /*0c70*/  SHF.R.S32.HI R98, RZ, 0x1f, R101 ;  /* 0x0000001fff627819 */ /* 0x000fc40000011465 */
[----:B------:R-:W-:Y:S02]  /*0c80*/  SHF.R.S32.HI R0, RZ, 0x1f, R6 ;  /* 0x0000001fff007819 */ /* 0x000fe40000011406 */
[----:B------:R-:W-:Y:S02]  /*0c90*/  PLOP3.LUT P1, PT, PT, PT, UP1, 0x80, 0x0 ;  /* 0x000000000000781c */ /* 0x000fe40003f2f018 */
[----:B------:R-:W-:Y:S02]  /*0ca0*/  PLOP3.LUT P0, PT, PT, PT, UP1, 0x80, 0x0 ;  /* 0x000000000000781c */ /* 0x000fe40003f0f018 */
[----:B------:R-:W-:Y:S01]  /*0cb0*/  SHF.R.S32.HI R11, RZ, 0x1f, R40 ;  /* 0x0000001fff0b7819 */ /* 0x000fe20000011428 */
[----:B------:R-:W-:Y:S01]  /*0cc0*/  UIADD3 UR9, UR17, -0x1, URZ ;  /* 0xffffffff11097890 */ /* 0x000fe2000fffe03f */
[----:B------:R-:W-:Y:S01]  /*0cd0*/  ISETP.NE.AND.EX P2, PT, RZ, c[0x0][0x344], PT, P2 ;  /* 0x0000d100ff007a0c */ /* 0x000fe20003f45320 */
[----:B------:R-:W-:Y:S02]  /*0ce0*/  ULDC UR4, c[0x0][0x2c4] ;  /* 0x0000b10000047ab9 */ /* 0x000fe40000000800 */
[----:B------:R-:W-:-:S10]  /*0cf0*/  ULDC.64 UR14, c[0x0][0x1e0] ;  /* 0x00007800000e7ab9 */ /* 0x000fd40000000a00 */
[----:B------:R-:W-:-:S05]  /*0d00*/  @P2 IMAD.WIDE R2, R40, R23, c[0x0][0x340] ;  /* 0x0000d00028022625 */ /* 0x000fca00078e0217 */
[----:B------:R2:W3:Y:S01]  /*0d10*/  @P2 LDG.E R12, [R2.64] ;  /* 0x00000016020c2981 */ /* 0x0004e2000c1e1900 */
[-C--:B------:R-:W-:Y:S01]  /*0d20*/  LEA.HI R5, R98, R101.reuse, RZ, 0x3 ;  /* 0x0000006562057211 */ /* 0x080fe200078f18ff */
[----:B------:R-:W-:Y:S01]  /*0d30*/  IMAD R0, R0, c[0x0][0x178], RZ ;  /* 0x00005e0000007a24 */ /* 0x000fe200078e02ff */
[----:B-1----:R-:W-:Y:S01]  /*0d40*/  SHF.R.S32.HI R27, RZ, 0x1f, R26 ;  /* 0x0000001fff1b7819 */ /* 0x002fe2000001141a */
[----:B------:R-:W-:Y:S01]  /*0d50*/  UIMAD UR4, UR19, UR4, URZ ;  /* 0x00000004130472a4 */ /* 0x000fe2000f8e023f */
[----:B------:R-:W-:Y:S01]  /*0d60*/  LOP3.LUT R4, R5, 0xfffffff8, RZ, 0xc0, !PT ;  /* 0xfffffff805047812 */ /* 0x000fe200078ec0ff */
[----:B------:R-:W-:Y:S01]  /*0d70*/  IMAD R0, R6, c[0x0][0x17c], R0 ;  /* 0x00005f0006007a24 */ /* 0x000fe200078e0200 */
[----:B------:R-:W-:Y:S01]  /*0d80*/  SHF.R.S32.HI R19, RZ, 0x3, R5 ;  /* 0x00000003ff137819 */ /* 0x000fe20000011405 */
[----:B------:R-:W-:Y:S01]  /*0d90*/  UMOV UR12, 0x6 ;  /* 0x00000006000c7882 */ /* 0x000fe20000000000 */
[----:B------:R-:W-:Y:S01]  /*0da0*/  LEA.HI R97, R98, R101, RZ, 0x5 ;  /* 0x0000006562617211 */ /* 0x000fe200078f28ff */
[----:B------:R-:W-:Y:S01]  /*0db0*/  IMAD.IADD R21, R101, 0x1, -R4 ;  /* 0x0000000165157824 */ /* 0x000fe200078e0a04 */
[----:B------:R-:W-:Y:S01]  /*0dc0*/  SEL R4, R40, RZ, !P4 ;  /* 0x000000ff28047207 */ /* 0x000fe20006000000 */
[----:B------:R-:W-:Y:S01]  /*0dd0*/  USHF.L.U32 UR8, UR14, 0x6, URZ ;  /* 0x000000060e087899 */ /* 0x000fe2000800063f */
[----:B------:R-:W-:Y:S01]  /*0de0*/  IADD3 R14, R19, UR6, RZ ;  /* 0x00000006130e7c10 */ /* 0x000fe2000fffe0ff */
[C---:B------:R-:W-:Y:S01]  /*0df0*/  IMAD R5, R21.reuse, 0x20, R19 ;  /* 0x0000002015057824 */ /* 0x040fe200078e0213 */
[----:B------:R-:W-:Y:S01]  /*0e00*/  USHF.L.U64.HI UR7, UR14, UR12, UR15 ;  /* 0x0000000c0e077299 */ /* 0x000fe2000801020f */
[----:B------:R-:W-:Y:S01]  /*0e10*/  IMAD.SHL.U32 R8, R21, 0x8, RZ ;  /* 0x0000000815087824 */ /* 0x000fe200078e00ff */
[----:B------:R-:W-:Y:S01]  /*0e20*/  USHF.R.S32.HI UR11, URZ, 0x1f, UR9 ;  /* 0x0000001f3f0b7899 */ /* 0x000fe20008011409 */
[----:B------:R-:W-:Y:S01]  /*0e30*/  IMAD.U32 R104, RZ, RZ, UR8 ;  /* 0x00000008ff687e24 */ /* 0x000fe2000f8e00ff */
[----:B------:R-:W-:Y:S01]  /*0e40*/  IADD3 R5, R5, UR6, RZ ;  /* 0x0000000605057c10 */ /* 0x000fe2000fffe0ff */
[----:B------:R-:W-:Y:S01]  /*0e50*/  UIMAD UR5, UR7, UR9, URZ ;  /* 0x00000009070572a4 */ /* 0x000fe2000f8e023f */
[C---:B------:R-:W-:Y:S01]  /*0e60*/  IADD3 R16, R8.reuse, 0x40, RZ ;  /* 0x0000004008107810 */ /* 0x040fe20007ffe0ff */
[----:B------:R-:W-:Y:S01]  /*0e70*/  USHF.L.U32 UR16, UR14, 0x5, URZ ;  /* 0x000000050e107899 */ /* 0x000fe2000800063f */
[C---:B------:R-:W-:Y:S01]  /*0e80*/  IADD3 R17, R8.reuse, 0x80, RZ ;  /* 0x0000008008117810 */ /* 0x040fe20007ffe0ff */
[----:B------:R-:W-:Y:S01]  /*0e90*/  @P1 IMAD.HI.U32 R7, R5, c[0x0][0x2c8], RZ ;  /* 0x0000b20005071a27 */ /* 0x000fe200078e00ff */
[----:B------:R-:W-:Y:S01]  /*0ea0*/  IADD3 R22, R8, 0xc0, RZ ;  /* 0x000000c008167810 */ /* 0x000fe20007ffe0ff */
[----:B------:R-:W-:Y:S01]  /*0eb0*/  UIMAD UR5, UR11, UR8, UR5 ;  /* 0x000000080b0572a4 */ /* 0x000fe2000f8e0205 */
[----:B------:R-:W-:Y:S01]  /*0ec0*/  BAR.SYNC.DEFER_BLOCKING 0x0 ;  /* 0x0000000000007b1d */ /* 0x000fe20000010000 */
[----:B--2---:R-:W-:Y:S01]  /*0ed0*/  IMAD.WIDE.U32 R2, R6, c[0x0][0x178], RZ ;  /* 0x00005e0006027a25 */ /* 0x004fe200078e00ff */
[----:B------:R-:W-:Y:S01]  /*0ee0*/  SEL R6, R11, RZ, !P4 ;  /* 0x000000ff0b067207 */ /* 0x000fe20006000000 */
[----:B------:R-:W-:Y:S01]  /*0ef0*/  UISETP.GE.AND UP0, UPT, UR17, 0x2, UPT ;  /* 0x000000021100788c */ /* 0x000fe2000bf06270 */
[----:B------:R-:W-:Y:S01]  /*0f00*/  ISETP.GE.AND P5, PT, R8, c[0x0][0x198], PT ;  /* 0x0000660008007a0c */ /* 0x000fe20003fa6270 */
[----:B------:R-:W-:Y:S01]  /*0f10*/  IMAD.IADD R3, R3, 0x1, R0 ;  /* 0x0000000103037824 */ /* 0x000fe200078e0200 */
[----:B------:R-:W-:Y:S01]  /*0f20*/  ISETP.GE.AND P4, PT, R16, c[0x0][0x198], PT ;  /* 0x0000660010007a0c */ /* 0x000fe20003f86270 */
[----:B------:R-:W-:Y:S01]  /*0f30*/  IMAD R0, R27, c[0x0][0x1b8], RZ ;  /* 0x00006e001b007a24 */ /* 0x000fe200078e02ff */
[----:B------:R-:W-:Y:S01]  /*0f40*/  SHF.R.S32.HI R96, RZ, 0x5, R97 ;  /* 0x00000005ff607819 */ /* 0x000fe20000011461 */
[----:B------:R-:W-:Y:S01]  /*0f50*/  IMAD.WIDE.U32 R2, R26, c[0x0][0x1b8], R2 ;  /* 0x00006e001a027a25 */ /* 0x000fe200078e0002 */
[----:B------:R-:W-:-:S03]  /*0f60*/  UIADD3 UR17, UR17, -0x2, URZ ;  /* 0xfffffffe11117890 */ /* 0x000fc6000fffe03f */
[----:B------:R-:W-:Y:S01]  /*0f70*/  IMAD R0, R26, c[0x0][0x1bc], R0 ;  /* 0x00006f001a007a24 */ /* 0x000fe200078e0200 */
[----:B------:R-:W-:Y:S01]  /*0f80*/  @UP0 UIMAD UR7, UR7, UR17, URZ ;  /* 0x00000011070702a4 */ /* 0x000fe2000f8e023f */
[----:B------:R-:W-:Y:S02]  /*0f90*/  IMAD R6, R6, c[0x0][0x1c0], RZ ;  /* 0x0000700006067a24 */ /* 0x000fe400078e02ff */
[----:B------:R-:W-:Y:S02]  /*0fa0*/  IMAD.IADD R3, R3, 0x1, R0 ;  /* 0x0000000103037824 */ /* 0x000fe400078e0200 */
[----:B------:R-:W-:Y:S01]  /*0fb0*/  IMAD.MOV.U32 R0, RZ, RZ, R5 ;  /* 0x000000ffff007224 */ /* 0x000fe200078e0005 */
[----:B------:R-:W-:Y:S01]  /*0fc0*/  @P0 SHF.R.U32.HI R0, RZ, c[0x0][0x2cc], R7 ;  /* 0x0000b300ff000a19 */ /* 0x000fe20000011607 */
[C---:B------:R-:W-:Y:S02]  /*0fd0*/  IMAD R7, R4.reuse, c[0x0][0x1c4], R6 ;  /* 0x0000710004077a24 */ /* 0x040fe400078e0206 */
[----:B------:R-:W-:Y:S01]  /*0fe0*/  IMAD.WIDE.U32 R2, R4, c[0x0][0x1c0], R2 ;  /* 0x0000700004027a25 */ /* 0x000fe200078e0002 */
[----:B------:R-:W-:-:S03]  /*0ff0*/  SHF.R.S32.HI R6, RZ, 0x1f, R0 ;  /* 0x0000001fff067819 */ /* 0x000fc60000011400 */
[----:B------:R-:W-:Y:S01]  /*1000*/  IMAD.MOV R4, RZ, RZ, -R0 ;  /* 0x000000ffff047224 */ /* 0x000fe200078e0a00 */
[----:B------:R-:W-:Y:S01]  /*1010*/  IADD3 R3, R3, R7, RZ ;  /* 0x0000000703037210 */ /* 0x000fe20007ffe0ff */
[----:B------:R-:W-:Y:S02]  /*1020*/  IMAD R6, R6, c[0x0][0x1b0], RZ ;  /* 0x00006c0006067a24 */ /* 0x000fe400078e02ff */
[----:B------:R-:W-:Y:S02]  /*1030*/  IMAD R4, R4, c[0x0][0x2c4], R5 ;  /* 0x0000b10004047a24 */ /* 0x000fe400078e0205 */
[C---:B------:R-:W-:Y:S02]  /*1040*/  IMAD R5, R0.reuse, c[0x0][0x1b4], R6 ;  /* 0x00006d0000057a24 */ /* 0x040fe400078e0206 */
[----:B------:R-:W-:Y:S01]  /*1050*/  IMAD.WIDE.U32 R2, R0, c[0x0][0x1b0], R2 ;  /* 0x00006c0000027a25 */ /* 0x000fe200078e0002 */
[----:B------:R-:W-:-:S03]  /*1060*/  SHF.R.S32.HI R0, RZ, 0x1f, R4 ;  /* 0x0000001fff007819 */ /* 0x000fc60000011404 */
[----:B------:R-:W-:Y:S02]  /*1070*/  IMAD.SHL.U32 R6, R19, 0x40, RZ ;  /* 0x0000004013067824 */ /* 0x000fe400078e00ff */
[----:B------:R-:W-:Y:S02]  /*1080*/  IMAD.IADD R3, R3, 0x1, R5 ;  /* 0x0000000103037824 */ /* 0x000fe400078e0205 */
[----:B------:R-:W-:Y:S01]  /*1090*/  IMAD R5, R0, c[0x0][0x1a8], RZ ;  /* 0x00006a0000057a24 */ /* 0x000fe200078e02ff */
[----:B------:R-:W-:Y:S01]  /*10a0*/  LOP3.LUT R0, R6, 0x1c0, RZ, 0xc0, !PT ;  /* 0x000001c006007812 */ /* 0x000fe200078ec0ff */
[----:B------:R-:W-:Y:S01]  /*10b0*/  IMAD.WIDE.U32 R2, R4, c[0x0][0x1a8], R2 ;  /* 0x00006a0004027a25 */ /* 0x000fe200078e0002 */
[----:B------:R-:W-:Y:S02]  /*10c0*/  IADD3 R6, -R19, UR10, RZ ;  /* 0x0000000a13067c10 */ /* 0x000fe4000fffe1ff */
[----:B------:R-:W-:Y:S01]  /*10d0*/  LOP3.LUT R7, R0, 0x38, R8, 0xf8, !PT ;  /* 0x0000003800077812 */ /* 0x000fe200078ef808 */
[----:B------:R-:W-:Y:S01]  /*10e0*/  IMAD R9, R4, c[0x0][0x1ac], R5 ;  /* 0x00006b0004097a24 */ /* 0x000fe200078e0205 */
[----:B------:R-:W-:Y:S01]  /*10f0*/  SHF.R.U32.HI R4, RZ, 0x3, R0 ;  /* 0x00000003ff047819 */ /* 0x000fe20000011600 */
[----:B------:R-:W-:Y:S01]  /*1100*/  IMAD.U32 R5, RZ, RZ, UR9 ;  /* 0x00000009ff057e24 */ /* 0x000fe2000f8e00ff */
[C---:B------:R-:W-:Y:S01]  /*1110*/  LEA R18, P0, R2.reuse, c[0x0][0x160], 0x1 ;  /* 0x0000580002127a11 */ /* 0x040fe200078008ff */
[----:B------:R-:W-:Y:S01]  /*1120*/  IMAD.IADD R0, R3, 0x1, R9 ;  /* 0x0000000103007824 */ /* 0x000fe200078e0209 */
[----:B------:R-:W-:Y:S01]  /*1130*/  SHF.R.S32.HI R9, RZ, 0x1f, R8 ;  /* 0x0000001fff097819 */ /* 0x000fe20000011408 */
[----:B------:R-:W-:Y:S01]  /*1140*/  IMAD R20, R5, -0x40, R6 ;  /* 0xffffffc005147824 */ /* 0x000fe200078e0206 */
[----:B------:R-:W-:Y:S01]  /*1150*/  LOP3.LUT R5, R7, R4, RZ, 0x3c, !PT ;  /* 0x0000000407057212 */ /* 0x000fe200078e3cff */
[----:B------:R-:W1:Y:S01]  /*1160*/  SHFL.IDX PT, R6, R18, RZ, 0x181f ;  /* 0x00181fff12067589 */ /* 0x000e6200000e0000 */
[----:B------:R-:W-:-:S02]  /*1170*/  LEA.HI.X R15, R2, c[0x0][0x164], R0, 0x1, P0 ;  /* 0x00005900020f7a11 */ /* 0x000fc400000f0c00 */
[----:B------:R-:W-:Y:S02]  /*1180*/  ISETP.GE.AND P0, PT, R14, UR4, PT ;  /* 0x000000040e007c0c */ /* 0x000fe4000bf06270 */
[----:B------:R-:W-:Y:S01]  /*1190*/  LEA.HI R0, R98, R101, RZ, 0x6 ;  /* 0x0000006562007211 */ /* 0x000fe200078f30ff */
[----:B------:R-:W2:Y:S01]  /*11a0*/  SHFL.IDX PT, R7, R15, RZ, 0x181f ;  /* 0x00181fff0f077589 */ /* 0x000ea200000e0000 */
[C---:B------:R-:W-:Y:S02]  /*11b0*/  IADD3 R4, R14.reuse, 0x20, RZ ;  /* 0x000000200e047810 */ /* 0x040fe40007ffe0ff */
[----:B------:R-:W-:Y:S01]  /*11c0*/  IADD3 R2, R14, 0x40, RZ ;  /* 0x000000400e027810 */ /* 0x000fe20007ffe0ff */
[----:B------:R-:W-:Y:S01]  /*11d0*/  IMAD.SHL.U32 R0, R0, 0x8, RZ ;  /* 0x0000000800007824 */ /* 0x000fe200078e00ff */
[----:B------:R-:W-:Y:S02]  /*11e0*/  ISETP.GE.AND P1, PT, R4, UR4, PT ;  /* 0x0000000404007c0c */ /* 0x000fe4000bf26270 */
[----:B------:R-:W-:-:S02]  /*11f0*/  ISETP.GE.AND P6, PT, R2, UR4, PT ;  /* 0x0000000402007c0c */ /* 0x000fc4000bfc6270 */
[----:B------:R-:W-:Y:S02]  /*1200*/  LOP3.LUT R10, R5, 0xfffffe00, R0, 0xf8, !PT ;  /* 0xfffffe00050a7812 */ /* 0x000fe400078ef800 */
[----:B------:R-:W-:Y:S02]  /*1210*/  @!P0 SHF.R.S32.HI R5, RZ, 0x1f, R16 ;  /* 0x0000001fff058819 */ /* 0x000fe40000011410 */
[----:B------:R-:W-:Y:S01]  /*1220*/  @!P0 SHF.R.S32.HI R4, RZ, 0x1f, R17 ;  /* 0x0000001fff048819 */ /* 0x000fe20000011411 */
[----:B------:R-:W-:Y:S01]  /*1230*/  IMAD.SHL.U32 R107, R10, 0x2, RZ ;  /* 0x000000020a6b7824 */ /* 0x000fe200078e00ff */
[----:B------:R-:W-:Y:S02]  /*1240*/  @!P0 SHF.R.S32.HI R0, RZ, 0x1f, R22 ;  /* 0x0000001fff008819 */ /* 0x000fe40000011416 */
[----:B------:R-:W-:Y:S02]  /*1250*/  IADD3 R14, R14, 0x60, RZ ;  /* 0x000000600e0e7810 */ /* 0x000fe40007ffe0ff */
[----:B------:R-:W-:Y:S01]  /*1260*/  @!P0 LEA.HI R0, R0, R22, RZ, 0x3 ;  /* 0x0000001600008211 */ /* 0x000fe200078f18ff */
[----:B------:R-:W-:Y:S03]  /*1270*/  STL [R1+0x48], R107 ;  /* 0x0000486b01007387 */ /* 0x000fe60000100800 */
[----:B------:R-:W-:-:S02]  /*1280*/  @!P0 LOP3.LUT R0, R0, 0xfffffff8, RZ, 0xc0, !PT ;  /* 0xfffffff800008812 */ /* 0x000fc400078ec0ff */
[----:B---3--:R-:W-:Y:S01]  /*1290*/  @P2 SHF.R.S32.HI R3, RZ, 0x1f, R12 ;  /* 0x0000001fff032819 */ /* 0x008fe2000001140c */
[----:B------:R-:W-:Y:S01]  /*12a0*/  @!P2 IMAD.MOV.U32 R3, RZ, RZ, R11 ;  /* 0x000000ffff03a224 */ /* 0x000fe200078e000b */
[----:B------:R-:W-:Y:S01]  /*12b0*/  @P2 MOV R2, R12 ;  /* 0x0000000c00022202 */ /* 0x000fe20000000f00 */
[----:B------:R-:W-:Y:S01]  /*12c0*/  @!P2 IMAD.MOV.U32 R2, RZ, RZ, R40 ;  /* 0x000000ffff02a224 */ /* 0x000fe200078e0028 */
[----:B------:R-:W-:Y:S02]  /*12d0*/  @!P0 LEA.HI R12, R5, R16, RZ, 0x3 ;  /* 0x00000010050c8211 */ /* 0x000fe400078f18ff */
[----:B------:R-:W-:Y:S02]  /*12e0*/  @!P0 LEA.HI R5, R4, R17, RZ, 0x3 ;  /* 0x0000001104058211 */ /* 0x000fe400078f18ff */
[----:B------:R-:W3:Y:S01]  /*12f0*/  SHFL.IDX PT, R4, R18, 0x1, 0x181f ;  /* 0x00381f0012047f89 */ /* 0x000ee200000e0000 */
[----:B------:R-:W-:Y:S02]  /*1300*/  SEL R23, R2, RZ, !P3 ;  /* 0x000000ff02177207 */ /* 0x000fe40005800000 */
[----:B------:R-:W-:-:S02]  /*1310*/  @!P0 LOP3.LUT R10, R5, 0xfffffff8, RZ, 0xc0, !PT ;  /* 0xfffffff8050a8812 */ /* 0x000fc400078ec0ff */
[----:B------:R-:W4:Y:S01]  /*1320*/  SHFL.IDX PT, R5, R15, 0x1, 0x181f ;  /* 0x00381f000f057f89 */ /* 0x000f2200000e0000 */
[----:B------:R-:W-:Y:S02]  /*1330*/  SEL R24, R3, RZ, !P3 ;  /* 0x000000ff03187207 */ /* 0x000fe40005800000 */
[----:B-1----:R-:W-:Y:S01]  /*1340*/  @!P0 LEA R2, P2, R8, R6, 0x1 ;  /* 0x0000000608028211 */ /* 0x002fe200078408ff */
[----:B--2---:R-:W-:Y:S01]  /*1350*/  @!P0 IMAD.WIDE R10, R10, 0x2, R6 ;  /* 0x000000020a0a8825 */ /* 0x004fe200078e0206 */
[----:B------:R-:W-:Y:S02]  /*1360*/  ISETP.GE.AND P3, PT, R17, c[0x0][0x198], PT ;  /* 0x0000660011007a0c */ /* 0x000fe40003f66270 */
[----:B------:R-:W-:Y:S02]  /*1370*/  @!P0 LOP3.LUT R12, R12, 0xfffffff8, RZ, 0xc0, !PT ;  /* 0xfffffff80c0c8812 */ /* 0x000fe400078ec0ff */
[----:B------:R-:W-:Y:S02]  /*1380*/  @!P0 LEA.HI.X R3, R8, R7, R9, 0x1, P2 ;  /* 0x0000000708038211 */ /* 0x000fe400010f0c09 */
[----:B------:R-:W-:Y:S01]  /*1390*/  ISETP.GE.AND P2, PT, R22, c[0x0][0x198], PT ;  /* 0x0000660016007a0c */ /* 0x000fe20003f46270 */
[----:B------:R-:W-:-:S02]  /*13a0*/  @!P0 IMAD.WIDE R12, R12, 0x2, R6 ;  /* 0x000000020c0c8825 */ /* 0x000fc400078e0206 */
[----:B------:R1:W-:Y:S02]  /*13b0*/  @!P0 LDGSTS.E.BYPASS.LTC128B.128 [R107+0x100], [R2.64], !P5 ;  /* 0x00100000026b8fae */ /* 0x0003e4000e901d56 */
[----:B------:R-:W-:Y:S01]  /*13c0*/  @!P0 IMAD.WIDE R6, R0, 0x2, R6 ;  /* 0x0000000200068825 */ /* 0x000fe200078e0206 */
[----:B------:R-:W-:Y:S01]  /*13d0*/  @!P1 SHF.R.S32.HI R0, RZ, 0x1f, R22 ;  /* 0x0000001fff009819 */ /* 0x000fe20000011416 */
[----:B------:R2:W-:Y:S03]  /*13e0*/  @!P0 LDGSTS.E.BYPASS.LTC128B.128 [R107+0x4100], [R12.64], !P4 ;  /* 0x041000000c6b8fae */ /* 0x0005e6000e101d56 */
[----:B------:R-:W-:Y:S01]  /*13f0*/  @!P1 LEA.HI R0, R0, R22, RZ, 0x3 ;  /* 0x0000001600009211 */ /* 0x000fe200078f18ff */
[----:B------:R5:W-:Y:S03]  /*1400*/  @!P0 LDGSTS.E.BYPASS.LTC128B.128 [R107+0x8100], [R10.64], !P3 ;  /* 0x081000000a6b8fae */ /* 0x000be6000d901d56 */
[----:B------:R-:W-:Y:S01]  /*1410*/  @!P1 LOP3.LUT R0, R0, 0xfffffff8, RZ, 0xc0, !PT ;  /* 0xfffffff800009812 */ /* 0x000fe200078ec0ff */
[----:B------:R3:W-:Y:S01]  /*1420*/  @!P0 LDGSTS.E.BYPASS.LTC128B.128 [R107+0xc100], [R6.64], !P2 ;  /* 0x0c100000066b8fae */ /* 0x0007e2000d101d56 */
[----:B-1----:R-:W-:-:S02]  /*1430*/  @!P1 SHF.R.S32.HI R3, RZ, 0x1f, R16 ;  /* 0x0000001fff039819 */ /* 0x002fc40000011410 */
[----:B------:R-:W-:Y:S02]  /*1440*/  @!P1 SHF.R.S32.HI R2, RZ, 0x1f, R17 ;  /* 0x0000001fff029819 */ /* 0x000fe40000011411 */
[----:B------:R-:W-:Y:S02]  /*1450*/  @!P1 LEA.HI R3, R3, R16, RZ, 0x3 ;  /* 0x0000001003039211 */ /* 0x000fe400078f18ff */
[----:B-----5:R-:W-:Y:S02]  /*1460*/  @!P1 LEA.HI R10, R2, R17, RZ, 0x3 ;  /* 0x00000011020a9211 */ /* 0x020fe400078f18ff */
[----:B------:R-:W1:Y:S01]  /*1470*/  SHFL.IDX PT, R2, R18, 0x2, 0x181f ;  /* 0x00581f0012027f89 */ /* 0x000e6200000e0000 */
[----:B--2---:R-:W-:Y:S02]  /*1480*/  @!P1 LOP3.LUT R12, R3, 0xfffffff8, RZ, 0xc0, !PT ;  /* 0xfffffff8030c9812 */ /* 0x004fe400078ec0ff */
[----:B---3--:R-:W-:Y:S01]  /*1490*/  @!P1 LEA R6, P0, R8, R4, 0x1 ;  /* 0x0000000408069211 */ /* 0x008fe200078008ff */
[----:B------:R-:W2:Y:S01]  /*14a0*/  SHFL.IDX PT, R3, R15, 0x2, 0x181f ;  /* 0x00581f000f037f89 */ /* 0x000ea200000e0000 */
[----:B------:R-:W-:Y:S01]  /*14b0*/  @!P1 LOP3.LUT R10, R10, 0xfffffff8, RZ, 0xc0, !PT ;  /* 0xfffffff80a0a9812 */ /* 0x000fe200078ec0ff */
[----:B----4-:R-:W-:Y:S01]  /*14c0*/  @!P1 IMAD.WIDE R12, R12, 0x2, R4 ;  /* 0x000000020c0c9825 */ /* 0x010fe200078e0204 */
[----:B------:R-:W-:-:S02]  /*14d0*/  @!P1 LEA.HI.X R7, R8, R5, R9, 0x1, P0 ;  /* 0x0000000508079211 */ /* 0x000fc400000f0c09 */
[----:B------:R-:W-:Y:S01]  /*14e0*/  ISETP.GE.AND P0, PT, R14, UR4, PT ;  /* 0x000000040e007c0c */ /* 0x000fe2000bf06270 */
[--C-:B------:R-:W-:Y:S01]  /*14f0*/  @!P1 IMAD.WIDE R10, R10, 0x2, R4.reuse ;  /* 0x000000020a0a9825 */ /* 0x100fe200078e0204 */
[----:B------:R-:W-:Y:S01]  /*1500*/  UMOV UR4, 0x5 ;  /* 0x0000000500047882 */ /* 0x000fe20000000000 */
[----:B------:R3:W-:Y:S01]  /*1510*/  @!P1 LDGSTS.E.BYPASS.LTC128B.128 [R107+0x1100], [R6.64], !P5 ;  /* 0x01100000066b9fae */ /* 0x0007e2000e901d56 */
[----:B------:R-:W-:Y:S01]  /*1520*/  USHF.L.U64.HI UR15, UR14, UR4, UR15 ;  /* 0x000000040e0f7299 */ /* 0x000fe2000801020f */
[----:B------:R-:W-:Y:S01]  /*1530*/  @!P1 IMAD.WIDE R4, R0, 0x2, R4 ;  /* 0x0000000200049825 */ /* 0x000fe200078e0204 */
[----:B------:R-:W-:Y:S01]  /*1540*/  @!P6 SHF.R.S32.HI R0, RZ, 0x1f, R22 ;  /* 0x0000001fff00e819 */ /* 0x000fe20000011416 */
[----:B------:R4:W-:Y:S03]  /*1550*/  @!P1 LDGSTS.E.BYPASS.LTC128B.128 [R107+0x5100], [R12.64], !P4 ;  /* 0x051000000c6b9fae */ /* 0x0009e6000e101d56 */
[----:B------:R-:W-:Y:S01]  /*1560*/  @!P6 LEA.HI R0, R0, R22, RZ, 0x3 ;  /* 0x000000160000e211 */ /* 0x000fe200078f18ff */
[----:B------:R2:W-:Y:S03]  /*1570*/  @!P1 LDGSTS.E.BYPASS.LTC128B.128 [R107+0x9100], [R10.64], !P3 ;  /* 0x091000000a6b9fae */ /* 0x0005e6000d901d56 */
[----:B------:R-:W-:Y:S01]  /*1580*/  @!P6 LOP3.LUT R0, R0, 0xfffffff8, RZ, 0xc0, !PT ;  /* 0xfffffff80000e812 */ /* 0x000fe200078ec0ff */
[----:B------:R5:W-:Y:S01]  /*1590*/  @!P1 LDGSTS.E.BYPASS.LTC128B.128 [R107+0xd100], [R4.64], !P2 ;  /* 0x0d100000046b9fae */ /* 0x000be2000d101d56 */
[----:B---3--:R-:W-:-:S04]  /*15a0*/  @!P6 SHF.R.S32.HI R6, RZ, 0x1f, R17 ;  /* 0x0000001fff06e819 */ /* 0x008fc80000011411 */
[----:B------:R-:W-:Y:S02]  /*15b0*/  @!P6 LEA.HI R7, R6, R17, RZ, 0x3 ;  /* 0x000000110607e211 */ /* 0x000fe400078f18ff */
[----:B-1----:R-:W-:Y:S02]  /*15c0*/  @!P6 LEA R6, P1, R8, R2, 0x1 ;  /* 0x000000020806e211 */ /* 0x002fe400078208ff */
[----:B----4-:R-:W-:Y:S01]  /*15d0*/  @!P6 LOP3.LUT R12, R7, 0xfffffff8, RZ, 0xc0, !PT ;  /* 0xfffffff8070ce812 */ /* 0x010fe200078ec0ff */
[----:B--2---:R-:W-:Y:S01]  /*15e0*/  @!P6 IMAD.WIDE R10, R0, 0x2, R2 ;  /* 0x00000002000ae825 */ /* 0x004fe200078e0202 */
[----:B------:R-:W-:Y:S02]  /*15f0*/  @!P6 LEA.HI.X R7, R8, R3, R9, 0x1, P1 ;  /* 0x000000030807e211 */ /* 0x000fe400008f0c09 */
[----:B-----5:R-:W-:Y:S01]  /*1600*/  @!P6 SHF.R.S32.HI R5, RZ, 0x1f, R16 ;  /* 0x0000001fff05e819 */ /* 0x020fe20000011410 */
[----:B------:R1:W-:Y:S01]  /*1610*/  SHFL.IDX PT, R4, R18, 0x3, 0x181f ;  /* 0x00781f0012047f89 */ /* 0x0003e200000e0000 */
[----:B------:R-:W-:Y:S01]  /*1620*/  @!P6 IMAD.WIDE R12, R12, 0x2, R2 ;  /* 0x000000020c0ce825 */ /* 0x000fe200078e0202 */
[----:B------:R-:W-:-:S02]  /*1630*/  SHF.R.S32.HI R0, RZ, 0x1f, R25 ;  /* 0x0000001fff007819 */ /* 0x000fc40000011419 */
[----:B------:R-:W-:Y:S01]  /*1640*/  @!P6 LEA.HI R14, R5, R16, RZ, 0x3 ;  /* 0x00000010050ee211 */ /* 0x000fe200078f18ff */
[----:B------:R2:W-:Y:S03]  /*1650*/  @!P6 LDGSTS.E.BYPASS.LTC128B.128 [R107+0x2100], [R6.64], !P5 ;  /* 0x02100000066befae */ /* 0x0005e6000e901d56 */
[----:B------:R-:W-:Y:S01]  /*1660*/  @!P6 LOP3.LUT R14, R14, 0xfffffff8, RZ, 0xc0, !PT ;  /* 0xfffffff80e0ee812 */ /* 0x000fe200078ec0ff */
[----:B------:R3:W4:Y:S01]  /*1670*/  SHFL.IDX PT, R5, R15, 0x3, 0x181f ;  /* 0x00781f000f057f89 */ /* 0x00072200000e0000 */
[----:B-1----:R-:W-:-:S03]  /*1680*/  IADD3 R18, P1, R25, R19, RZ ;  /* 0x0000001319127210 */ /* 0x002fc60007f3e0ff */
[----:B---3--:R-:W-:Y:S01]  /*1690*/  @!P6 IMAD.WIDE R14, R14, 0x2, R2 ;  /* 0x000000020e0ee825 */ /* 0x008fe200078e0202 */
[----:B--2---:R-:W-:-:S04]  /*16a0*/  @!P0 SHF.R.S32.HI R6, RZ, 0x1f, R16 ;  /* 0x0000001fff068819 */ /* 0x004fc80000011410 */
[----:B------:R1:W-:Y:S01]  /*16b0*/  @!P6 LDGSTS.E.BYPASS.LTC128B.128 [R107+0x6100], [R14.64], !P4 ;  /* 0x061000000e6befae */ /* 0x0003e2000e101d56 */
[----:B------:R-:W-:-:S03]  /*16c0*/  @!P0 LEA.HI R6, R6, R16, RZ, 0x3 ;  /* 0x0000001006068211 */ /* 0x000fc600078f18ff */
[----:B------:R2:W-:Y:S01]  /*16d0*/  @!P6 LDGSTS.E.BYPASS.LTC128B.128 [R107+0xa100], [R12.64], !P3 ;  /* 0x0a1000000c6befae */ /* 0x0005e2000d901d56 */
[----:B------:R-:W-:-:S03]  /*16e0*/  @!P0 LOP3.LUT R6, R6, 0xfffffff8, RZ, 0xc0, !PT ;  /* 0xfffffff806068812 */ /* 0x000fc600078ec0ff */
[----:B------:R3:W-:Y:S01]  /*16f0*/  @!P6 LDGSTS.E.BYPASS.LTC128B.128 [R107+0xe100], [R10.64], !P2 ;  /* 0x0e1000000a6befae */ /* 0x0007e2000d101d56 */
[----:B------:R-:W-:Y:S01]  /*1700*/  ISETP.GE.AND P6, PT, R20, 0x1, PT ;  /* 0x000000011400780c */ /* 0x000fe20003fc6270 */
[----:B----4-:R-:W-:Y:S01]  /*1710*/  @!P0 IMAD.WIDE R6, R6, 0x2, R4 ;  /* 0x0000000206068825 */ /* 0x010fe200078e0204 */
[----:B-1----:R-:W-:Y:S02]  /*1720*/  LEA.HI R14, R98, R101, RZ, 0x4 ;  /* 0x00000065620e7211 */ /* 0x002fe400078f20ff */
[----:B--2---:R-:W-:Y:S02]  /*1730*/  LEA.HI.X.SX32 R13, R19, R0, 0x1, P1 ;  /* 0x00000000130d7211 */ /* 0x004fe400008f0eff */
[C---:B------:R-:W-:Y:S02]  /*1740*/  @!P0 LEA R2, P1, R8.reuse, R4, 0x1 ;  /* 0x0000000408028211 */ /* 0x040fe400078208ff */
[----:B------:R-:W-:Y:S01]  /*1750*/  SHF.R.S32.HI R12, RZ, 0x4, R14 ;  /* 0x00000004ff0c7819 */ /* 0x000fe2000001140e */
[----:B------:R-:W-:Y:S01]  /*1760*/  IMAD R0, R13, c[0x0][0x1e0], RZ ;  /* 0x000078000d007a24 */ /* 0x000fe200078e02ff */
[----:B------:R-:W-:-:S02]  /*1770*/  @!P0 LEA.HI.X R3, R8, R5, R9, 0x1, P1 ;  /* 0x0000000508038211 */ /* 0x000fc400008f0c09 */
[----:B---3--:R-:W-:Y:S01]  /*1780*/  LEA.HI R10, R14, R12, RZ, 0x1 ;  /* 0x0000000c0e0a7211 */ /* 0x008fe200078f08ff */
[----:B------:R-:W-:Y:S01]  /*1790*/  IMAD R11, R18, c[0x0][0x1e4], R0 ;  /* 0x00007900120b7a24 */ /* 0x000fe200078e0200 */
[----:B------:R-:W-:Y:S01]  /*17a0*/  @!P0 SHF.R.S32.HI R0, RZ, 0x1f, R17 ;  /* 0x0000001fff008819 */ /* 0x000fe20000011411 */
[----:B------:R1:W-:Y:S01]  /*17b0*/  @!P0 LDGSTS.E.BYPASS.LTC128B.128 [R107+0x3100], [R2.64], !P5 ;  /* 0x03100000026b8fae */ /* 0x0003e2000e901d56 */
[----:B------:R-:W-:Y:S02]  /*17c0*/  LOP3.LUT R10, R10, 0xfffffffe, RZ, 0xc0, !PT ;  /* 0xfffffffe0a0a7812 */ /* 0x000fe400078ec0ff */
[----:B------:R-:W-:Y:S01]  /*17d0*/  @!P0 LEA.HI R0, R0, R17, RZ, 0x3 ;  /* 0x0000001100008211 */ /* 0x000fe200078f18ff */
[----:B------:R2:W-:Y:S01]  /*17e0*/  @!P0 LDGSTS.E.BYPASS.LTC128B.128 [R107+0x7100], [R6.64], !P4 ;  /* 0x07100000066b8fae */ /* 0x0005e2000e101d56 */
[----:B------:R-:W-:Y:S01]  /*17f0*/  ISETP.GE.AND P1, PT, R20, 0x21, PT ;  /* 0x000000211400780c */ /* 0x000fe20003f26270 */
[----:B------:R-:W-:Y:S01]  /*1800*/  IMAD.IADD R12, R12, 0x1, -R10 ;  /* 0x000000010c0c7824 */ /* 0x000fe200078e0a0a */
[----:B------:R-:W-:Y:S01]  /*1810*/  ISETP.GE.AND P5, PT, R8, c[0x0][0x1d4], PT ;  /* 0x0000750008007a0c */ /* 0x000fe20003fa6270 */
[----:B------:R-:W-:Y:S01]  /*1820*/  IMAD R10, R27, c[0x0][0x1e8], RZ ;  /* 0x00007a001b0a7a24 */ /* 0x000fe200078e02ff */
[----:B------:R-:W-:-:S03]  /*1830*/  ISETP.GE.AND P4, PT, R16, c[0x0][0x1d4], PT ;  /* 0x0000750010007a0c */ /* 0x000fc60003f86270 */
[----:B------:R-:W-:Y:S02]  /*1840*/  IMAD R10, R26, c[0x0][0x1ec], R10 ;  /* 0x00007b001a0a7a24 */ /* 0x000fe400078e020a */
[----:B-1----:R-:W-:Y:S01]  /*1850*/  IMAD.WIDE.U32 R2, R18, c[0x0][0x1e0], R8 ;  /* 0x0000780012027a25 */ /* 0x002fe200078e0008 */
[----:B--2---:R-:W-:-:S03]  /*1860*/  @!P0 SHF.R.S32.HI R7, RZ, 0x1f, R22 ;  /* 0x0000001fff078819 */ /* 0x004fc60000011416 */
[----:B------:R-:W-:Y:S01]  /*1870*/  IMAD.IADD R3, R3, 0x1, R11 ;  /* 0x0000000103037824 */ /* 0x000fe200078e020b */
[----:B------:R-:W-:Y:S01]  /*1880*/  @!P0 LOP3.LUT R6, R0, 0xfffffff8, RZ, 0xc0, !PT ;  /* 0xfffffff800068812 */ /* 0x000fe200078ec0ff */
[----:B------:R-:W-:Y:S01]  /*1890*/  IMAD R11, R27, c[0x0][0x210], RZ ;  /* 0x000084001b0b7a24 */ /* 0x000fe200078e02ff */
[----:B------:R-:W-:Y:S01]  /*18a0*/  @!P0 LEA.HI R0, R7, R22, RZ, 0x3 ;  /* 0x0000001607008211 */ /* 0x000fe200078f18ff */
[----:B------:R-:W-:-:S03]  /*18b0*/  IMAD.WIDE.U32 R2, R26, c[0x0][0x1e8], R2 ;  /* 0x00007a001a027a25 */ /* 0x000fc600078e0002 */
[----:B------:R-:W-:Y:S01]  /*18c0*/  @!P0 LOP3.LUT R0, R0, 0xfffffff8, RZ, 0xc0, !PT ;  /* 0xfffffff800008812 */ /* 0x000fe200078ec0ff */
[----:B------:R-:W-:-:S04]  /*18d0*/  @!P0 IMAD.WIDE R6, R6, 0x2, R4 ;  /* 0x0000000206068825 */ /* 0x000fc800078e0204 */
[----:B------:R-:W-:Y:S01]  /*18e0*/  @!P0 IMAD.WIDE R4, R0, 0x2, R4 ;  /* 0x0000000200048825 */ /* 0x000fe200078e0204 */
[----:B------:R1:W-:Y:S01]  /*18f0*/  @!P0 LDGSTS.E.BYPASS.LTC128B.128 [R107+0xb100], [R6.64], !P3 ;  /* 0x0b100000066b8fae */ /* 0x0003e2000d901d56 */
[----:B------:R-:W-:Y:S02]  /*1900*/  ISETP.GE.AND P3, PT, R17, c[0x0][0x1d4], PT ;  /* 0x0000750011007a0c */ /* 0x000fe40003f66270 */
[----:B------:R-:W-:Y:S01]  /*1910*/  IMAD.IADD R3, R3, 0x1, R10 ;  /* 0x0000000103037824 */ /* 0x000fe200078e020a */
[----:B------:R2:W-:Y:S01]  /*1920*/  @!P0 LDGSTS.E.BYPASS.LTC128B.128 [R107+0xf100], [R4.64], !P2 ;  /* 0x0f100000046b8fae */ /* 0x0005e2000d101d56 */
[----:B------:R-:W-:Y:S01]  /*1930*/  IMAD R0, R24, c[0x0][0x1f0], RZ ;  /* 0x00007c0018007a24 */ /* 0x000fe200078e02ff */
[----:B------:R-:W-:Y:S01]  /*1940*/  LOP3.LUT R10, R14, 0xfffffff0, RZ, 0xc0, !PT ;  /* 0xfffffff00e0a7812 */ /* 0x000fe200078ec0ff */
[C---:B------:R-:W-:Y:S01]  /*1950*/  IMAD.WIDE.U32 R28, R23.reuse, c[0x0][0x1f0], R2 ;  /* 0x00007c00171c7a25 */ /* 0x040fe200078e0002 */
[----:B------:R-:W-:Y:S01]  /*1960*/  ISETP.GE.AND P2, PT, R22, c[0x0][0x1d4], PT ;  /* 0x0000750016007a0c */ /* 0x000fe20003f46270 */
[----:B------:R-:W0:Y:S02]  /*1970*/  LDGDEPBAR ;  /* 0x00000000000079af */ /* 0x000e240000000000 */
[----:B------:R-:W-:-:S02]  /*1980*/  IMAD R0, R23, c[0x0][0x1f4], R0 ;  /* 0x00007d0017007a24 */ /* 0x000fc400078e0200 */
[----:B------:R-:W-:Y:S01]  /*1990*/  IMAD.MOV.U32 R108, RZ, RZ, R28 ;  /* 0x000000ffff6c7224 */ /* 0x000fe200078e001c */
[----:B------:R3:W-:Y:S01]  /*19a0*/  STL.64 [R1+0xc8], R28 ;  /* 0x0000c81c01007387 */ /* 0x0007e20000100a00 */
[----:B------:R-:W-:Y:S01]  /*19b0*/  IMAD.IADD R10, R101, 0x1, -R10 ;  /* 0x00000001650a7824 */ /* 0x000fe200078e0a0a */
[----:B------:R-:W-:Y:S01]  /*19c0*/  IADD3 R109, R29, R0, RZ ;  /* 0x000000001d6d7210 */ /* 0x000fe20007ffe0ff */
[----:B------:R-:W-:Y:S02]  /*19d0*/  IMAD R0, R13, c[0x0][0x208], RZ ;  /* 0x000082000d007a24 */ /* 0x000fe400078e02ff */
[----:B------:R-:W-:Y:S02]  /*19e0*/  IMAD R11, R26, c[0x0][0x214], R11 ;  /* 0x000085001a0b7a24 */ /* 0x000fe400078e020b */
[----:B------:R-:W-:Y:S01]  /*19f0*/  IMAD.WIDE.U32 R2, R104, UR9, R108 ;  /* 0x0000000968027c25 */ /* 0x000fe2000f8e006c */
[----:B------:R-:W-:Y:S04]  /*1a00*/  STL.64 [R1+0xb8], R108 ;  /* 0x0000b86c01007387 */ /* 0x000fe80000100a00 */
[----:B------:R-:W-:Y:S01]  /*1a10*/  IADD3 R3, R3, UR5, RZ ;  /* 0x0000000503037c10 */ /* 0x000fe2000fffe0ff */
[C---:B-1----:R-:W-:Y:S01]  /*1a20*/  IMAD R6, R18.reuse, c[0x0][0x20c], R0 ;  /* 0x0000830012067a24 */ /* 0x042fe200078e0200 */
[----:B------:R-:W-:Y:S01]  /*1a30*/  ULDC.64 UR4, c[0x0][0x208] ;  /* 0x0000820000047ab9 */ /* 0x000fe20000000a00 */
[----:B------:R-:W-:Y:S01]  /*1a40*/  IMAD.SHL.U32 R0, R21, 0x40, RZ ;  /* 0x0000004015007824 */ /* 0x000fe200078e00ff */
[----:B------:R-:W-:Y:S01]  /*1a50*/  UIMAD.WIDE.U32 UR20, UR9, UR4, URZ ;  /* 0x00000004091472a5 */ /* 0x000fe2000f8e003f */
[----:B--2---:R-:W-:Y:S01]  /*1a60*/  IMAD.WIDE.U32 R4, R18, c[0x0][0x208], R8 ;  /* 0x0000820012047a25 */ /* 0x004fe200078e0008 */
[----:B------:R-:W-:Y:S01]  /*1a70*/  @P6 LEA R8, P0, R2, c[0x0][0x1c8], 0x1 ;  /* 0x0000720002086a11 */ /* 0x000fe200078008ff */
[----:B------:R-:W-:Y:S01]  /*1a80*/  UIMAD UR11, UR11, UR4, URZ ;  /* 0x000000040b0b72a4 */ /* 0x000fe2000f8e023f */
[----:B------:R-:W-:Y:S01]  /*1a90*/  LOP3.LUT R0, R0, 0x1c0, RZ, 0xc0, !PT ;  /* 0x000001c000007812 */ /* 0x000fe200078ec0ff */
[----:B------:R-:W-:Y:S01]  /*1aa0*/  IMAD.SHL.U32 R7, R19, 0x8, RZ ;  /* 0x0000000813077824 */ /* 0x000fe200078e00ff */
[C---:B------:R-:W-:Y:S01]  /*1ab0*/  @P6 LEA.HI.X R9, R2.reuse, c[0x0][0x1cc], R3, 0x1, P0 ;  /* 0x0000730002096a11 */ /* 0x040fe200000f0c03 */
[----:B------:R-:W-:Y:S01]  /*1ac0*/  IMAD.IADD R5, R5, 0x1, R6 ;  /* 0x0000000105057824 */ /* 0x000fe200078e0206 */
[----:B------:R-:W-:Y:S01]  /*1ad0*/  @P1 IADD3 R2, P0, R2, UR16, RZ ;  /* 0x0000001002021c10 */ /* 0x000fe2000ff1e0ff */
[----:B------:R-:W-:Y:S01]  /*1ae0*/  UIMAD UR11, UR9, UR5, UR11 ;  /* 0x00000005090b72a4 */ /* 0x000fe2000f8e020b */
[----:B------:R-:W-:Y:S01]  /*1af0*/  LOP3.LUT R7, R0, 0x8, R7, 0xf8, !PT ;  /* 0x0000000800077812 */ /* 0x000fe200078ef807 */
[----:B------:R1:W-:Y:S01]  /*1b00*/  @P6 LDGSTS.E.BYPASS.LTC128B.128 [R107+0x10100], [R8.64], !P5 ;  /* 0x10100000086b6fae */ /* 0x0003e2000e901d56 */
[----:B------:R-:W-:Y:S01]  /*1b10*/  SHF.R.U32.HI R0, RZ, 0x3, R0 ;  /* 0x00000003ff007819 */ /* 0x000fe20000011600 */
[----:B------:R-:W-:Y:S01]  /*1b20*/  UIADD3 UR11, UR21, UR11, URZ ;  /* 0x0000000b150b7290 */ /* 0x000fe2000fffe03f */
[----:B------:R-:W-:Y:S01]  /*1b30*/  @P1 IADD3.X R3, R3, UR15, RZ, P0, !PT ;  /* 0x0000000f03031c10 */ /* 0x000fe200087fe4ff */
[----:B------:R1:W-:Y:S01]  /*1b40*/  @P6 LDGSTS.E.BYPASS.LTC128B.128 [R107+0x12100], [R8.64+0x80], !P4 ;  /* 0x12100080086b6fae */ /* 0x0003e2000e101d56 */
[C---:B------:R-:W-:Y:S01]  /*1b50*/  @P1 LEA R6, P0, R2.reuse, c[0x0][0x1c8], 0x1 ;  /* 0x0000720002061a11 */ /* 0x040fe200078008ff */
[----:B------:R-:W-:Y:S01]  /*1b60*/  USHF.L.U32 UR13, UR4, 0x6, URZ ;  /* 0x00000006040d7899 */ /* 0x000fe2000800063f */
[----:B------:R-:W-:Y:S01]  /*1b70*/  LOP3.LUT R0, R7, R0, RZ, 0x3c, !PT ;  /* 0x0000000007007212 */ /* 0x000fe200078e3cff */
[----:B------:R1:W-:Y:S01]  /*1b80*/  @P6 LDGSTS.E.BYPASS.LTC128B.128 [R107+0x14100], [R8.64+0x100], !P3 ;  /* 0x14100100086b6fae */ /* 0x0003e2000d901d56 */
[----:B------:R-:W-:Y:S01]  /*1b90*/  @P1 LEA.HI.X R7, R2, c[0x0][0x1cc], R3, 0x1, P0 ;  /* 0x0000730002071a11 */ /* 0x000fe200000f0c03 */
[----:B------:R-:W-:Y:S01]  /*1ba0*/  USHF.L.U64.HI UR12, UR4, UR12, UR5 ;  /* 0x0000000c040c7299 */ /* 0x000fe20008010205 */
[----:B------:R-:W-:Y:S01]  /*1bb0*/  SHF.R.S32.HI R2, RZ, 0x1f, R10 ;  /* 0x0000001fff027819 */ /* 0x000fe2000001140a */
[----:B------:R1:W-:Y:S01]  /*1bc0*/  @P6 LDGSTS.E.BYPASS.LTC128B.128 [R107+0x16100], [R8.64+0x180], !P2 ;  /* 0x16100180086b6fae */ /* 0x0003e2000d101d56 */
[----:B------:R-:W-:Y:S01]  /*1bd0*/  LEA R0, R12, R0, 0x9 ;  /* 0x000000000c007211 */ /* 0x000fe200078e48ff */
[----:B------:R-:W-:Y:S01]  /*1be0*/  UMOV UR4, 0xffffffc0 ;  /* 0xffffffc000047882 */ /* 0x000fe20000000000 */
[----:B------:R-:W-:Y:S01]  /*1bf0*/  LOP3.LUT P0, RZ, R21, 0x2, RZ, 0xc0, !PT ;  /* 0x0000000215ff7812 */ /* 0x000fe2000780c0ff */
[----:B------:R2:W-:Y:S01]  /*1c00*/  @P1 LDGSTS.E.BYPASS.LTC128B.128 [R107+0x11100], [R6.64], !P5 ;  /* 0x11100000066b1fae */ /* 0x0005e2000e901d56 */
[----:B------:R-:W-:Y:S01]  /*1c10*/  LEA.HI R14, R2, R10, RZ, 0x3 ;  /* 0x0000000a020e7211 */ /* 0x000fe200078f18ff */
[----:B------:R-:W-:Y:S01]  /*1c20*/  IMAD.SHL.U32 R248, R0, 0x2, RZ ;  /* 0x0000000200f87824 */ /* 0x000fe200078e00ff */
[----:B------:R-:W-:Y:S01]  /*1c30*/  MOV R13, UR11 ;  /* 0x0000000b000d7c02 */ /* 0x000fe20008000f00 */
[----:B------:R2:W-:Y:S01]  /*1c40*/  @P1 LDGSTS.E.BYPASS.LTC128B.128 [R107+0x13100], [R6.64+0x80], !P4 ;  /* 0x13100080066b1fae */ /* 0x0005e2000e101d56 */
[----:B------:R-:W-:Y:S01]  /*1c50*/  LOP3.LUT R0, R14, 0xfffffff8, RZ, 0xc0, !PT ;  /* 0xfffffff80e007812 */ /* 0x000fe200078ec0ff */
[----:B------:R-:W-:Y:S01]  /*1c60*/  IMAD.WIDE.U32 R2, R26, c[0x0][0x210], R4 ;  /* 0x000084001a027a25 */ /* 0x000fe200078e0004 */
[C---:B------:R-:W-:Y:S01]  /*1c70*/  IADD3 R4, R248.reuse, 0x10100, RZ ;  /* 0x00010100f8047810 */ /* 0x040fe20007ffe0ff */
[----:B------:R2:W-:Y:S01]  /*1c80*/  @P1 LDGSTS.E.BYPASS.LTC128B.128 [R107+0x15100], [R6.64+0x100], !P3 ;  /* 0x15100100066b1fae */ /* 0x0005e2000d901d56 */
[----:B------:R-:W-:Y:S01]  /*1c90*/  IADD3 R105, R248, 0x10120, RZ ;  /* 0x00010120f8697810 */ /* 0x000fe20007ffe0ff */
[----:B------:R-:W-:Y:S01]  /*1ca0*/  IMAD.IADD R10, R10, 0x1, -R0 ;  /* 0x000000010a0a7824 */ /* 0x000fe200078e0a00 */
[----:B------:R-:W-:Y:S01]  /*1cb0*/  SEL R5, RZ, 0x1, P5 ;  /* 0x00000001ff057807 */ /* 0x000fe20002800000 */
[----:B------:R2:W-:Y:S01]  /*1cc0*/  @P1 LDGSTS.E.BYPASS.LTC128B.128 [R107+0x17100], [R6.64+0x180], !P2 ;  /* 0x17100180066b1fae */ /* 0x0005e2000d101d56 */
[----:B------:R-:W-:Y:S01]  /*1cd0*/  IMAD R0, R24, c[0x0][0x218], RZ ;  /* 0x0000860018007a24 */ /* 0x000fe200078e02ff */
[----:B------:R-:W-:Y:S01]  /*1ce0*/  @P0 IADD3 R105, R4, -0x20, RZ ;  /* 0xffffffe004690810 */ /* 0x000fe20007ffe0ff */
[----:B------:R-:W-:Y:S01]  /*1cf0*/  IMAD.IADD R3, R3, 0x1, R11 ;  /* 0x0000000103037824 */ /* 0x000fe200078e020b */
[----:B------:R-:W0:Y:S01]  /*1d00*/  LDGDEPBAR ;  /* 0x00000000000079af */ /* 0x000e220000000000 */
[C---:B------:R-:W-:Y:S01]  /*1d10*/  IMAD R4, R23.reuse, c[0x0][0x21c], R0 ;  /* 0x0000870017047a24 */ /* 0x040fe200078e0200 */
[----:B------:R-:W-:Y:S01]  /*1d20*/  SEL R11, RZ, 0x4, P3 ;  /* 0x00000004ff0b7807 */ /* 0x000fe20001800000 */
[C---:B------:R-:W-:Y:S01]  /*1d30*/  IMAD.SHL.U32 R0, R10.reuse, 0x40, RZ ;  /* 0x000000400a007824 */ /* 0x040fe200078e00ff */
[C---:B------:R-:W-:Y:S01]  /*1d40*/  LOP3.LUT P1, RZ, R10.reuse, 0x2, RZ, 0xc0, !PT ;  /* 0x000000020aff7812 */ /* 0x040fe2000782c0ff */
[----:B---3--:R-:W-:Y:S01]  /*1d50*/  IMAD.WIDE.U32 R28, R23, c[0x0][0x218], R2 ;  /* 0x00008600171c7a25 */ /* 0x008fe200078e0002 */
[----:B------:R-:W-:Y:S01]  /*1d60*/  LOP3.LUT P6, RZ, R10, 0x4, RZ, 0xc0, !PT ;  /* 0x000000040aff7812 */ /* 0x000fe200078cc0ff */
[----:B------:R-:W-:Y:S01]  /*1d70*/  UIMAD UR11, UR9, -0x40, UR10 ;  /* 0xffffffc0090b78a4 */ /* 0x000fe2000f8e020a */
[----:B------:R-:W-:Y:S01]  /*1d80*/  LOP3.LUT R0, R0, 0x1c0, RZ, 0xc0, !PT ;  /* 0x000001c000007812 */ /* 0x000fe200078ec0ff */
[----:B------:R-:W-:Y:S01]  /*1d90*/  IMAD.U32 R3, RZ, RZ, UR21 ;  /* 0x00000015ff037e24 */ /* 0x000fe2000f8e00ff */
[----:B------:R-:W-:Y:S01]  /*1da0*/  STL [R1+0x8], R105 ;  /* 0x0000086901007387 */ /* 0x000fe20000100800 */
[----:B------:R-:W-:Y:S01]  /*1db0*/  IMAD.SHL.U32 R3, R12, 0x8, RZ ;  /* 0x000000080c037824 */ /* 0x000fe200078e00ff */
[----:B------:R-:W-:Y:S01]  /*1dc0*/  SEL R12, RZ, 0x2, P4 ;  /* 0x00000002ff0c7807 */ /* 0x000fe20002000000 */
[----:B------:R-:W-:Y:S01]  /*1dd0*/  IMAD.U32 R2, RZ, RZ, UR20 ;  /* 0x00000014ff027e24 */ /* 0x000fe2000f8e00ff */
[----:B------:R-:W-:Y:S01]  /*1de0*/  STL.64 [R1+0xd0], R28 ;  /* 0x0000d01c01007387 */ /* 0x000fe20000100a00 */
[----:B------:R-:W-:Y:S01]  /*1df0*/  IMAD.IADD R17, R29, 0x1, R4 ;  /* 0x000000011d117824 */ /* 0x000fe200078e0204 */
[----:B------:R-:W-:Y:S01]  /*1e00*/  LOP3.LUT R3, R0, 0x8, R3, 0xf8, !PT ;  /* 0x0000000800037812 */ /* 0x000fe200078ef803 */
[----:B------:R-:W-:Y:S01]  /*1e10*/  UIMAD UR4, UR9, UR4, 0x1 ;  /* 0x00000001090474a4 */ /* 0x000fe2000f8e0204 */
[----:B------:R-:W-:-:S02]  /*1e20*/  SHF.R.U32.HI R0, RZ, 0x3, R0 ;  /* 0x00000003ff007819 */ /* 0x000fc40000011600 */
[----:B------:R-:W-:Y:S01]  /*1e30*/  LEA R4, P0, R2, R28, 0x6 ;  /* 0x0000001c02047211 */ /* 0x000fe200078030ff */
[----:B------:R-:W-:Y:S01]  /*1e40*/  STL [R1+0xc4], R17 ;  /* 0x0000c41101007387 */ /* 0x000fe20000100800 */
[----:B------:R-:W-:Y:S02]  /*1e50*/  IADD3 R11, R11, R12, R5 ;  /* 0x0000000c0b0b7210 */ /* 0x000fe40007ffe005 */
[----:B------:R-:W-:Y:S01]  /*1e60*/  LOP3.LUT R5, R3, R0, RZ, 0x3c, !PT ;  /* 0x0000000003057212 */ /* 0x000fe200078e3cff */
[----:B------:R-:W-:Y:S01]  /*1e70*/  IMAD.SHL.U32 R3, R14, 0x40, RZ ;  /* 0x000000400e037824 */ /* 0x000fe200078e00ff */
[----:B------:R-:W-:Y:S01]  /*1e80*/  LEA.HI.X R2, R2, R17, R13, 0x6, P0 ;  /* 0x0000001102027211 */ /* 0x000fe200000f340d */
[----:B------:R-:W-:-:S04]  /*1e90*/  DEPBAR.LE SB0, 0x1 ;  /* 0x000080400000791a */ /* 0x000fc80000000000 */
[----:B------:R-:W-:Y:S01]  /*1ea0*/  BAR.SYNC.DEFER_BLOCKING 0x0 ;  /* 0x0000000000007b1d */ /* 0x000fe20000010000 */
[C---:B--2---:R-:W-:Y:S02]  /*1eb0*/  LEA R6, P0, R4.reuse, c[0x0][0x1f8], 0x1 ;  /* 0x00007e0004067a11 */ /* 0x044fe400078008ff */
[----:B------:R-:W-:Y:S02]  /*1ec0*/  LOP3.LUT R3, R5, 0xfffffe00, R3, 0xf8, !PT ;  /* 0xfffffe0005037812 */ /* 0x000fe400078ef803 */
[----:B------:R-:W-:Y:S02]  /*1ed0*/  SEL R0, RZ, 0x8, P2 ;  /* 0x00000008ff007807 */ /* 0x000fe40001000000 */
[----:B------:R-:W-:Y:S01]  /*1ee0*/  LEA.HI.X R7, R4, c[0x0][0x1fc], R2, 0x1, P0 ;  /* 0x00007f0004077a11 */ /* 0x000fe200000f0c02 */
[----:B------:R-:W-:Y:S01]  /*1ef0*/  IMAD.MOV.U32 R4, RZ, RZ, 0x10 ;  /* 0x00000010ff047424 */ /* 0x000fe200078e00ff */
[----:B------:R-:W-:Y:S01]  /*1f00*/  LEA R232, R96, R3, 0xa ;  /* 0x0000000360e87211 */ /* 0x000fe200078e50ff */
[----:B------:R-:W-:Y:S01]  /*1f10*/  IMAD.IADD R11, R11, 0x1, R0 ;  /* 0x000000010b0b7824 */ /* 0x000fe200078e0200 */
[----:B------:R-:W-:Y:S01]  /*1f20*/  IADD3 R5, -R19, UR11, RZ ;  /* 0x0000000b13057c10 */ /* 0x000fe2000fffe1ff */
[----:B------:R-:W-:Y:S01]  /*1f30*/  IMAD.MOV.U32 R0, RZ, RZ, 0x20 ;  /* 0x00000020ff007424 */ /* 0x000fe200078e00ff */
[----:B------:R-:W-:Y:S01]  /*1f40*/  SEL R4, R4, 0xfffffff0, !P1 ;  /* 0xfffffff004047807 */ /* 0x000fe20004800000 */
[----:B------:R-:W-:Y:S01]  /*1f50*/  IMAD.MOV.U32 R2, RZ, RZ, 0x40 ;  /* 0x00000040ff027424 */ /* 0x000fe200078e00ff */
[C---:B------:R-:W-:Y:S01]  /*1f60*/  LEA R240, R232.reuse, 0x100, 0x1 ;  /* 0x00000100e8f07811 */ /* 0x040fe200078e08ff */
[----:B------:R-:W-:Y:S01]  /*1f70*/  IMAD.SHL.U32 R232, R232, 0x2, RZ ;  /* 0x00000002e8e87824 */ /* 0x000fe200078e00ff */
[----:B------:R-:W-:Y:S01]  /*1f80*/  SEL R0, R0, 0xffffffe0, !P6 ;  /* 0xffffffe000007807 */ /* 0x000fe20007000000 */
[----:B------:R-:W-:Y:S01]  /*1f90*/  IMAD.SHL.U32 R249, R3, 0x2, RZ ;  /* 0x0000000203f97824 */ /* 0x000fe200078e00ff */
[----:B-1----:R-:W-:Y:S01]  /*1fa0*/  IADD3 R8, P0, R6, UR13, RZ ;  /* 0x0000000d06087c10 */ /* 0x002fe2000ff1e0ff */
[--C-:B------:R-:W-:Y:S01]  /*1fb0*/  IMAD R236, R4, 0x2, R240.reuse ;  /* 0x0000000204ec7824 */ /* 0x100fe200078e02f0 */
[----:B------:R-:W-:Y:S01]  /*1fc0*/  LOP3.LUT P6, RZ, R11, 0x2, RZ, 0xc0, !PT ;  /* 0x000000020bff7812 */ /* 0x000fe200078cc0ff */
[C---:B------:R-:W-:Y:S01]  /*1fd0*/  IMAD R240, R0.reuse, 0x2, R240 ;  /* 0x0000000200f07824 */ /* 0x040fe200078e02f0 */
[----:B------:R-:W-:Y:S01]  /*1fe0*/  ISETP.LT.OR P1, PT, R5, 0x1, P5 ;  /* 0x000000010500780c */ /* 0x000fe20002f21670 */
[----:B------:R-:W-:Y:S01]  /*1ff0*/  IMAD R244, R0, 0x2, R236 ;  /* 0x0000000200f47824 */ /* 0x000fe200078e02ec */
[----:B------:R-:W-:Y:S01]  /*2000*/  LDSM.16.M88.4 R168, [R232+0x100] ;  /* 0x00010000e8a8783b */ /* 0x000fe20000000200 */
[----:B------:R-:W-:Y:S01]  /*2010*/  IADD3.X R9, R7, UR12, RZ, P0, !PT ;  /* 0x0000000c07097c10 */ /* 0x000fe200087fe4ff */
[--C-:B------:R-:W-:Y:S01]  /*2020*/  IMAD R250, R4, 0x2, R249.reuse ;  /* 0x0000000204fa7824 */ /* 0x100fe200078e02f9 */
[C---:B------:R-:W-:Y:S01]  /*2030*/  ISETP.LT.OR P0, PT, R5.reuse, 0x1, !P6 ;  /* 0x000000010500780c */ /* 0x040fe20007701670 */
[----:B------:R-:W-:Y:S01]  /*2040*/  LDSM.16.M88.4 R200, [R232+0x4100] ;  /* 0x00410000e8c8783b */ /* 0x000fe20000000200 */
[----:B------:R-:W-:Y:S01]  /*2050*/  P2R R12, PR, RZ, 0x10 ;  /* 0x00000010ff0c7803 */ /* 0x000fe20000000000 */
[C---:B------:R-:W-:Y:S01]  /*2060*/  IMAD R124, R0.reuse, 0x2, R249 ;  /* 0x00000002007c7824 */ /* 0x040fe200078e02f9 */
[----:B------:R-:W-:Y:S01]  /*2070*/  ISETP.LT.OR P6, PT, R5, 0x21, !P6 ;  /* 0x000000210500780c */ /* 0x000fe200077c1670 */
        /* <DEDUP_REMOVED lines=18> */
[----:B------:R-:W-:Y:S04]  /*21a0*/  LDSM.16.M88.4 R16, [R248+0x10100] ;  /* 0x01010000f810783b */ /* 0x000fe80000000200 */
[----:B------:R-:W-:Y:S04]  /*21b0*/  LDSM.16.M88.4 R24, [R248+0x10900] ;  /* 0x01090000f818783b */ /* 0x000fe80000000200 */
[----:B------:R-:W-:Y:S04]  /*21c0*/  LDSM.16.M88.4 R32, [R248+0x11100] ;  /* 0x01110000f820783b */ /* 0x000fe80000000200 */
[----:B------:R-:W1:Y:S04]  /*21d0*/  LDSM.16.M88.4 R40, [R248+0x11900] ;  /* 0x01190000f828783b */ /* 0x000e680000000200 */
[----:B------:R-:W-:Y:S04]  /*21e0*/  LDSM.16.M88.4 R28, [R105] ;  /* 0x00000000691c783b */ /* 0x000fe80000000200 */
[----:B------:R-:W2:Y:S04]  /*21f0*/  LDSM.16.M88.4 R48, [R105+0x800] ;  /* 0x000800006930783b */ /* 0x000ea80000000200 */
[----:B------:R-:W-:Y:S04]  /*2200*/  LDSM.16.M88.4 R56, [R105+0x1000] ;  /* 0x001000006938783b */ /* 0x000fe80000000200 */
[----:B------:R-:W3:Y:S04]  /*2210*/  LDSM.16.M88.4 R68, [R105+0x1800] ;  /* 0x001800006944783b */ /* 0x000ee80000000200 */
[----:B------:R-:W-:Y:S01]  /*2220*/  @!PT LDS RZ, [RZ] ;  /* 0x00000000fffff984 */ /* 0x000fe20000000800 */
[----:B------:R-:W-:Y:S01]  /*2230*/  @!PT LDS RZ, [RZ] ;  /* 0x00000000fffff984 */ /* 0x000fe20000000800 */
[----:B------:R-:W-:Y:S01]  /*2240*/  @!PT LDS RZ, [RZ] ;  /* 0x00000000fffff984 */ /* 0x000fe20000000800 */
[----:B------:R4:W-:Y:S01]  /*2250*/  LDGSTS.E.BYPASS.LTC128B.128 [R107+0x100], [R6.64], !P1 ;  /* 0x00100000066b7fae */ /* 0x0009e2000c901d56 */
[----:B------:R-:W-:-:S03]  /*2260*/  LOP3.LUT P1, RZ, R11, 0x4, RZ, 0xc0, !PT ;  /* 0x000000040bff7812 */ /* 0x000fc6000782c0ff */
[----:B------:R4:W-:Y:S01]  /*2270*/  LDGSTS.E.BYPASS.LTC128B.128 [R107+0x2100], [R6.64+0x80], !P0 ;  /* 0x02100080066b7fae */ /* 0x0009e2000c101d56 */
[C---:B------:R-:W-:Y:S02]  /*2280*/  ISETP.LT.OR P0, PT, R5.reuse, 0x1, !P1 ;  /* 0x000000010500780c */ /* 0x040fe40004f01670 */
[----:B------:R-:W-:-:S11]  /*2290*/  ISETP.LT.OR P1, PT, R5, 0x21, !P1 ;  /* 0x000000210500780c */ /* 0x000fd60004f21670 */
[----:B------:R4:W-:Y:S01]  /*22a0*/  LDGSTS.E.BYPASS.LTC128B.128 [R107+0x4100], [R6.64+0x100], !P0 ;  /* 0x04100100066b7fae */ /* 0x0009e2000c101d56 */
[----:B------:R-:W-:Y:S01]  /*22b0*/  LOP3.LUT P0, RZ, R21, 0x4, RZ, 0xc0, !PT ;  /* 0x0000000415ff7812 */ /* 0x000fe2000780c0ff */
[C---:B-1----:R-:W-:Y:S03]  /*22c0*/  HMMA.16816.F32.BF16 R36, R168.reuse, R40, RZ ;  /* 0x00000028a824723c */ /* 0x042fe600000418ff */
[----:B------:R-:W-:Y:S02]  /*22d0*/  SEL R2, R2, 0xffffffc0, !P0 ;  /* 0xffffffc002027807 */ /* 0x000fe40004000000 */
[----:B------:R-:W-:Y:S02]  /*22e0*/  LOP3.LUT P0, RZ, R11, 0x8, RZ, 0xc0, !PT ;  /* 0x000000080bff7812 */ /* 0x000fe4000780c0ff */
[----:B------:R-:W-:Y:S01]  /*22f0*/  IADD3 R251, R2, R105, RZ ;  /* 0x0000006902fb7210 */ /* 0x000fe20007ffe0ff */
[----:B------:R-:W-:Y:S01]  /*2300*/  IMAD.IADD R99, R248, 0x1, R2 ;  /* 0x00000001f8637824 */ /* 0x000fe200078e0202 */
[C---:B------:R-:W-:Y:S01]  /*2310*/  ISETP.LT.OR P4, PT, R5.reuse, 0x1, !P0 ;  /* 0x000000010500780c */ /* 0x040fe20004781670 */
[----:B------:R-:W-:Y:S01]  /*2320*/  HMMA.16816.F32.BF16 R20, R168, R26, RZ ;  /* 0x0000001aa814723c */ /* 0x000fe200000418ff */
[----:B------:R-:W-:-:S02]  /*2330*/  ISETP.LT.OR P0, PT, R5, 0x21, !P0 ;  /* 0x000000210500780c */ /* 0x000fc40004701670 */
[----:B------:R-:W-:Y:S05]  /*2340*/  STL [R1+0x4], R99 ;  /* 0x0000046301007387 */ /* 0x000fea0000100800 */
[----:B------:R-:W-:Y:S04]  /*2350*/  HMMA.16816.F32.BF16 R40, R168, R42, RZ ;  /* 0x0000002aa828723c */ /* 0x000fe800000418ff */
[----:B------:R4:W-:Y:S01]  /*2360*/  LDGSTS.E.BYPASS.LTC128B.128 [R107+0x6100], [R6.64+0x180], !P4 ;  /* 0x06100180066b7fae */ /* 0x0009e2000e101d56 */
[----:B------:R-:W-:-:S02]  /*2370*/  ISETP.LT.OR P4, PT, R5, 0x21, P5 ;  /* 0x000000210500780c */ /* 0x000fc40002f81670 */
[----:B------:R-:W-:-:S04]  /*2380*/  LEA.HI R5, R98, R101, RZ, 0x2 ;  /* 0x0000006562057211 */ /* 0x000fc800078f10ff */
[----:B------:R-:W-:-:S05]  /*2390*/  LOP3.LUT R5, R5, 0xfffffffc, RZ, 0xc0, !PT ;  /* 0xfffffffc05057812 */ /* 0x000fca00078ec0ff */
[----:B--2---:R-:W-:Y:S01]  /*23a0*/  HMMA.16816.F32.BF16 R20, R172, R50, R20 ;  /* 0x00000032ac14723c */ /* 0x004fe20000041814 */
[----:B------:R-:W-:Y:S01]  /*23b0*/  IMAD.IADD R5, R101, 0x1, -R5 ;  /* 0x0000000165057824 */ /* 0x000fe200078e0a05 */
[----:B------:R1:W-:Y:S01]  /*23c0*/  LDGSTS.E.BYPASS.LTC128B.128 [R107+0x1100], [R8.64], !P4 ;  /* 0x01100000086b7fae */ /* 0x0003e2000e101d56 */
[----:B------:R-:W-:-:S03]  /*23d0*/  ISETP.NE.AND P4, PT, R12, RZ, PT ;  /* 0x000000ff0c00720c */ /* 0x000fc60003f85270 */
[----:B------:R1:W-:Y:S02]  /*23e0*/  LDGSTS.E.BYPASS.LTC128B.128 [R107+0x3100], [R8.64+0x80], !P6 ;  /* 0x03100080086b7fae */ /* 0x0003e4000f101d56 */
[----:B------:R-:W-:Y:S02]  /*23f0*/  HMMA.16816.F32.BF16 R12, R168, R16, RZ ;  /* 0x00000010a80c723c */ /* 0x000fe400000418ff */
[----:B------:R1:W-:Y:S01]  /*2400*/  LDGSTS.E.BYPASS.LTC128B.128 [R107+0x5100], [R8.64+0x100], !P1 ;  /* 0x05100100086b7fae */ /* 0x0003e2000c901d56 */
[----:B------:R-:W-:-:S03]  /*2410*/  PLOP3.LUT P1, PT, PT, PT, UP1, 0x80, 0x0 ;  /* 0x000000000000781c */ /* 0x000fc60003f2f018 */
[----:B------:R1:W-:Y:S01]  /*2420*/  LDGSTS.E.BYPASS.LTC128B.128 [R107+0x7100], [R8.64+0x180], !P0 ;  /* 0x07100180086b7fae */ /* 0x0003e2000c101d56 */
[----:B----4-:R-:W-:Y:S01]  /*2430*/  SHF.R.S32.HI R6, RZ, 0x1f, R96 ;  /* 0x0000001fff067819 */ /* 0x010fe20000011460 */
[----:B------:R-:W-:Y:S01]  /*2440*/  HMMA.16816.F32.BF16 R16, R168, R18, RZ ;  /* 0x00000012a810723c */ /* 0x000fe200000418ff */
[----:B------:R-:W-:Y:S01]  /*2450*/  LEA.HI R7, R5, R5, RZ, 0x1 ;  /* 0x0000000505077211 */ /* 0x000fe200078f08ff */
[----:B------:R-:W2:Y:S01]  /*2460*/  LDSM.16.M88.4 R60, [R99+0x10100] ;  /* 0x01010000633c783b */ /* 0x000ea20000000200 */
[----:B------:R-:W-:Y:S02]  /*2470*/  LEA.HI R6, R6, R96, RZ, 0x3 ;  /* 0x0000006006067211 */ /* 0x000fe400078f18ff */
[----:B------:R-:W-:Y:S01]  /*2480*/  LOP3.LUT R7, R7, 0x1ffffffe, RZ, 0xc0, !PT ;  /* 0x1ffffffe07077812 */ /* 0x000fe200078ec0ff */
[----:B------:R-:W4:Y:S01]  /*2490*/  LDSM.16.M88.4 R52, [R99+0x10900] ;  /* 0x010900006334783b */ /* 0x000f220000000200 */
[----:B------:R-:W-:Y:S01]  /*24a0*/  LOP3.LUT R6, R6, 0xffffff8, RZ, 0xc0, !PT ;  /* 0x0ffffff806067812 */ /* 0x000fe200078ec0ff */
[----:B---3--:R-:W-:Y:S01]  /*24b0*/  HMMA.16816.F32.BF16 R40, R172, R70, R40 ;  /* 0x00000046ac28723c */ /* 0x008fe20000041828 */
[----:B------:R-:W-:Y:S01]  /*24c0*/  PLOP3.LUT P0, PT, PT, PT, UP1, 0x80, 0x0 ;  /* 0x000000000000781c */ /* 0x000fe20003f0f018 */
[----:B------:R-:W3:Y:S01]  /*24d0*/  LDSM.16.M88.4 R64, [R99+0x11100] ;  /* 0x011100006340783b */ /* 0x000ee20000000200 */
[----:B------:R-:W-:-:S03]  /*24e0*/  IMAD.IADD R7, R5, 0x1, -R7 ;  /* 0x0000000105077824 */ /* 0x000fc600078e0a07 */
[----:B------:R-:W5:Y:S02]  /*24f0*/  LDSM.16.M88.4 R72, [R99+0x11900] ;  /* 0x011900006348783b */ /* 0x000f640000000200 */
[C---:B------:R-:W-:Y:S02]  /*2500*/  HMMA.16816.F32.BF16 R44, R172.reuse, R28, R12 ;  /* 0x0000001cac2c723c */ /* 0x040fe4000004180c */
[----:B------:R-:W2:Y:S04]  /*2510*/  LDSM.16.M88.4 R84, [R251] ;  /* 0x00000000fb54783b */ /* 0x000ea80000000200 */
[----:B------:R-:W-:Y:S02]  /*2520*/  LDSM.16.M88.4 R80, [R248+0x12100] ;  /* 0x01210000f850783b */ /* 0x000fe40000000200 */
[----:B------:R-:W-:Y:S02]  /*2530*/  HMMA.16816.F32.BF16 R12, R172, R30, R16 ;  /* 0x0000001eac0c723c */ /* 0x000fe40000041810 */
[----:B------:R-:W2:Y:S04]  /*2540*/  LDSM.16.M88.4 R16, [R251+0x800] ;  /* 0x00080000fb10783b */ /* 0x000ea80000000200 */
[----:B------:R-:W-:Y:S02]  /*2550*/  LDSM.16.M88.4 R76, [R105+0x2000] ;  /* 0x00200000694c783b */ /* 0x000fe40000000200 */
[C---:B-1----:R-:W-:Y:S02]  /*2560*/  HMMA.16816.F32.BF16 R8, R168.reuse, R24, RZ ;  /* 0x00000018a808723c */ /* 0x042fe400000418ff */
[----:B------:R-:W-:Y:S04]  /*2570*/  LDSM.16.M88.4 R92, [R105+0x4000] ;  /* 0x00400000695c783b */ /* 0x000fe80000000200 */
[----:B------:R-:W-:Y:S02]  /*2580*/  LDSM.16.M88.4 R88, [R99+0x14100] ;  /* 0x014100006358783b */ /* 0x000fe40000000200 */
[C---:B------:R-:W-:Y:S02]  /*2590*/  HMMA.16816.F32.BF16 R24, R168.reuse, R32, RZ ;  /* 0x00000020a818723c */ /* 0x040fe400000418ff */
[----:B------:R-:W0:Y:S06]  /*25a0*/  LDGDEPBAR ;  /* 0x00000000000079af */ /* 0x000e2c0000000000 */
[----:B------:R-:W-:Y:S08]  /*25b0*/  HMMA.16816.F32.BF16 R32, R168, R34, RZ ;  /* 0x00000022a820723c */ /* 0x000ff000000418ff */
[C---:B------:R-:W-:Y:S01]  /*25c0*/  HMMA.16816.F32.BF16 R8, R172.reuse, R48, R8 ;  /* 0x00000030ac08723c */ /* 0x040fe20000041808 */
[----:B------:R-:W-:Y:S07]  /*25d0*/  LDSM.16.M88.4 R48, [R248+0x12900] ;  /* 0x01290000f830783b */ /* 0x000fee0000000200 */
[C---:B------:R-:W-:Y:S08]  /*25e0*/  HMMA.16816.F32.BF16 R24, R172.reuse, R56, R24 ;  /* 0x00000038ac18723c */ /* 0x040ff00000041818 */
[C---:B------:R-:W-:Y:S01]  /*25f0*/  HMMA.16816.F32.BF16 R28, R172.reuse, R58, R32 ;  /* 0x0000003aac1c723c */ /* 0x040fe20000041820 */
[----:B------:R-:W1:Y:S07]  /*2600*/  LDSM.16.M88.4 R56, [R251+0x1000] ;  /* 0x00100000fb38783b */ /* 0x000e6e0000000200 */
[----:B------:R-:W-:Y:S01]  /*2610*/  HMMA.16816.F32.BF16 R32, R172, R68, R36 ;  /* 0x00000044ac20723c */ /* 0x000fe20000041824 */
[----:B------:R-:W1:Y:S07]  /*2620*/  LDSM.16.M88.4 R68, [R251+0x1800] ;  /* 0x00180000fb44783b */ /* 0x000e6e0000000200 */
[C---:B--2---:R-:W-:Y:S08]  /*2630*/  HMMA.16816.F32.BF16 R36, R192.reuse, R60, R44 ;  /* 0x0000003cc024723c */ /* 0x044ff0000004182c */
[C---:B------:R-:W-:Y:S01]  /*2640*/  HMMA.16816.F32.BF16 R12, R192.reuse, R62, R12 ;  /* 0x0000003ec00c723c */ /* 0x040fe2000004180c */
[----:B------:R-:W2:Y:S07]  /*2650*/  LDSM.16.M88.4 R60, [R248+0x13100] ;  /* 0x01310000f83c783b */ /* 0x000eae0000000200 */
[C---:B----4-:R-:W-:Y:S08]  /*2660*/  HMMA.16816.F32.BF16 R8, R192.reuse, R52, R8 ;  /* 0x00000034c008723c */ /* 0x050ff00000041808 */
[C---:B------:R-:W-:Y:S01]  /*2670*/  HMMA.16816.F32.BF16 R20, R192.reuse, R54, R20 ;  /* 0x00000036c014723c */ /* 0x040fe20000041814 */
[----:B------:R-:W-:Y:S07]  /*2680*/  LDSM.16.M88.4 R52, [R105+0x3000] ;  /* 0x003000006934783b */ /* 0x000fee0000000200 */
[C---:B---3--:R-:W-:Y:S08]  /*2690*/  HMMA.16816.F32.BF16 R24, R192.reuse, R64, R24 ;  /* 0x00000040c018723c */ /* 0x048ff00000041818 */
[C---:B------:R-:W-:Y:S01]  /*26a0*/  HMMA.16816.F32.BF16 R28, R192.reuse, R66, R28 ;  /* 0x00000042c01c723c */ /* 0x040fe2000004181c */
[----:B------:R-:W-:Y:S07]  /*26b0*/  LDSM.16.M88.4 R64, [R105+0x3800] ;  /* 0x003800006940783b */ /* 0x000fee0000000200 */
[----:B-----5:R-:W-:Y:S08]  /*26c0*/  HMMA.16816.F32.BF16 R32, R192, R72, R32 ;  /* 0x00000048c020723c */ /* 0x020ff00000041820 */
[----:B------:R-:W-:Y:S08]  /*26d0*/  HMMA.16816.F32.BF16 R36, R196, R84, R36 ;  /* 0x00000054c424723c */ /* 0x000ff00000041824 */
[----:B------:R-:W-:Y:S01]  /*26e0*/  HMMA.16816.F32.BF16 R44, R192, R74, R40 ;  /* 0x0000004ac02c723c */ /* 0x000fe20000041828 */
[----:B------:R-:W3:Y:S04]  /*26f0*/  LDSM.16.M88.4 R72, [R248+0x13900] ;  /* 0x01390000f848783b */ /* 0x000ee80000000200 */
[----:B------:R-:W4:Y:S03]  /*2700*/  LDSM.16.M88.4 R40, [R105+0x2800] ;  /* 0x002800006928783b */ /* 0x000f260000000200 */
[C---:B------:R-:W-:Y:S01]  /*2710*/  HMMA.16816.F32.BF16 R12, R196.reuse, R86, R12 ;  /* 0x00000056c40c723c */ /* 0x040fe2000004180c */
[----:B------:R-:W5:Y:S07]  /*2720*/  LDSM.16.M88.4 R84, [R99+0x12100] ;  /* 0x012100006354783b */ /* 0x000f6e0000000200 */
[C---:B------:R-:W-:Y:S08]  /*2730*/  HMMA.16816.F32.BF16 R8, R196.reuse, R16, R8 ;  /* 0x00000010c408723c */ /* 0x040ff00000041808 */
[C---:B------:R-:W-:Y:S08]  /*2740*/  HMMA.16816.F32.BF16 R20, R196.reuse, R18, R20 ;  /* 0x00000012c414723c */ /* 0x040ff00000041814 */
[C---:B-1----:R-:W-:Y:S08]  /*2750*/  HMMA.16816.F32.BF16 R24, R196.reuse, R56, R24 ;  /* 0x00000038c418723c */ /* 0x042ff00000041818 */
[C---:B------:R-:W-:Y:S01]  /*2760*/  HMMA.16816.F32.BF16 R28, R196.reuse, R58, R28 ;  /* 0x0000003ac41c723c */ /* 0x040fe2000004181c */
[----:B------:R-:W-:Y:S07]  /*2770*/  LDSM.16.M88.4 R56, [R99+0x13100] ;  /* 0x013100006338783b */ /* 0x000fee0000000200 */
[----:B------:R-:W-:Y:S08]  /*2780*/  HMMA.16816.F32.BF16 R32, R196, R68, R32 ;  /* 0x00000044c420723c */ /* 0x000ff00000041820 */
[----:B------:R-:W-:Y:S08]  /*2790*/  HMMA.16816.F32.BF16 R36, R200, R80, R36 ;  /* 0x00000050c824723c */ /* 0x000ff00000041824 */
[----:B------:R-:W-:Y:S01]  /*27a0*/  HMMA.16816.F32.BF16 R44, R196, R70, R44 ;  /* 0x00000046c42c723c */ /* 0x000fe2000004182c */
[----:B------:R-:W-:Y:S07]  /*27b0*/  LDSM.16.M88.4 R68, [R99+0x13900] ;  /* 0x013900006344783b */ /* 0x000fee0000000200 */
[C---:B------:R-:W-:Y:S01]  /*27c0*/  HMMA.16816.F32.BF16 R12, R200.reuse, R82, R12 ;  /* 0x00000052c80c723c */ /* 0x040fe2000004180c */
[----:B------:R-:W-:Y:S07]  /*27d0*/  LDSM.16.M88.4 R80, [R251+0x2000] ;  /* 0x00200000fb50783b */ /* 0x000fee0000000200 */
[C---:B------:R-:W-:Y:S08]  /*27e0*/  HMMA.16816.F32.BF16 R8, R200.reuse, R48, R8 ;  /* 0x00000030c808723c */ /* 0x040ff00000041808 */
[C---:B------:R-:W-:Y:S01]  /*27f0*/  HMMA.16816.F32.BF16 R20, R200.reuse, R50, R20 ;  /* 0x00000032c814723c */ /* 0x040fe20000041814 */
[----:B------:R-:W1:Y:S07]  /*2800*/  LDSM.16.M88.4 R48, [R99+0x12900] ;  /* 0x012900006330783b */ /* 0x000e6e0000000200 */
[C---:B--2---:R-:W-:Y:S08]  /*2810*/  HMMA.16816.F32.BF16 R24, R200.reuse, R60, R24 ;  /* 0x0000003cc818723c */ /* 0x044ff00000041818 */
[C---:B------:R-:W-:Y:S01]  /*2820*/  HMMA.16816.F32.BF16 R28, R200.reuse, R62, R28 ;  /* 0x0000003ec81c723c */ /* 0x040fe2000004181c */
[----:B------:R-:W-:Y:S07]  /*2830*/  LDSM.16.M88.4 R60, [R248+0x15100] ;  /* 0x01510000f83c783b */ /* 0x000fee0000000200 */
[----:B---3--:R-:W-:Y:S08]  /*2840*/  HMMA.16816.F32.BF16 R32, R200, R72, R32 ;  /* 0x00000048c820723c */ /* 0x008ff00000041820 */
[----:B------:R-:W-:Y:S08]  /*2850*/  HMMA.16816.F32.BF16 R36, R204, R76, R36 ;  /* 0x0000004ccc24723c */ /* 0x000ff00000041824 */
[----:B------:R-:W-:Y:S01]  /*2860*/  HMMA.16816.F32.BF16 R44, R200, R74, R44 ;  /* 0x0000004ac82c723c */ /* 0x000fe2000004182c */
[----:B------:R-:W-:Y:S07]  /*2870*/  LDSM.16.M88.4 R72, [R248+0x15900] ;  /* 0x01590000f848783b */ /* 0x000fee0000000200 */
[C---:B------:R-:W-:Y:S01]  /*2880*/  HMMA.16816.F32.BF16 R16, R204.reuse, R78, R12 ;  /* 0x0000004ecc10723c */ /* 0x040fe2000004180c */
[----:B------:R-:W-:Y:S07]  /*2890*/  LDSM.16.M88.4 R76, [R248+0x14100] ;  /* 0x01410000f84c783b */ /* 0x000fee0000000200 */
[C---:B----4-:R-:W-:Y:S08]  /*28a0*/  HMMA.16816.F32.BF16 R12, R204.reuse, R40, R8 ;  /* 0x00000028cc0c723c */ /* 0x050ff00000041808 */
[C---:B------:R-:W-:Y:S01]  /*28b0*/  HMMA.16816.F32.BF16 R8, R204.reuse, R42, R20 ;  /* 0x0000002acc08723c */ /* 0x040fe20000041814 */
[----:B------:R-:W2:Y:S07]  /*28c0*/  LDSM.16.M88.4 R40, [R251+0x2800] ;  /* 0x00280000fb28783b */ /* 0x000eae0000000200 */
[C---:B------:R-:W-:Y:S08]  /*28d0*/  HMMA.16816.F32.BF16 R24, R204.reuse, R52, R24 ;  /* 0x00000034cc18723c */ /* 0x040ff00000041818 */
[C---:B------:R-:W-:Y:S01]  /*28e0*/  HMMA.16816.F32.BF16 R28, R204.reuse, R54, R28 ;  /* 0x00000036cc1c723c */ /* 0x040fe2000004181c */
[----:B------:R-:W3:Y:S07]  /*28f0*/  LDSM.16.M88.4 R52, [R251+0x3000] ;  /* 0x00300000fb34783b */ /* 0x000eee0000000200 */
[----:B------:R-:W-:Y:S08]  /*2900*/  HMMA.16816.F32.BF16 R32, R204, R64, R32 ;  /* 0x00000040cc20723c */ /* 0x000ff00000041820 */
[----:B-----5:R-:W-:Y:S08]  /*2910*/  HMMA.16816.F32.BF16 R36, R208, R84, R36 ;  /* 0x00000054d024723c */ /* 0x020ff00000041824 */
[----:B------:R-:W-:Y:S01]  /*2920*/  HMMA.16816.F32.BF16 R44, R204, R66, R44 ;  /* 0x00000042cc2c723c */ /* 0x000fe2000004182c */
[----:B------:R-:W4:Y:S07]  /*2930*/  LDSM.16.M88.4 R64, [R251+0x3800] ;  /* 0x00380000fb40783b */ /* 0x000f2e0000000200 */
[C---:B------:R-:W-:Y:S01]  /*2940*/  HMMA.16816.F32.BF16 R20, R208.reuse, R86, R16 ;  /* 0x00000056d014723c */ /* 0x040fe20000041810 */
[----:B------:R-:W-:Y:S07]  /*2950*/  LDSM.16.M88.4 R84, [R251+0x4000] ;  /* 0x00400000fb54783b */ /* 0x000fee0000000200 */
[C---:B-1----:R-:W-:Y:S08]  /*2960*/  HMMA.16816.F32.BF16 R16, R208.reuse, R48, R12 ;  /* 0x00000030d010723c */ /* 0x042ff0000004180c */
[C---:B------:R-:W-:Y:S01]  /*2970*/  HMMA.16816.F32.BF16 R12, R208.reuse, R50, R8 ;  /* 0x00000032d00c723c */ /* 0x040fe20000041808 */
[----:B------:R-:W1:Y:S07]  /*2980*/  LDSM.16.M88.4 R48, [R248+0x14900] ;  /* 0x01490000f830783b */ /* 0x000e6e0000000200 */
[C---:B------:R-:W-:Y:S08]  /*2990*/  HMMA.16816.F32.BF16 R8, R208.reuse, R56, R24 ;  /* 0x00000038d008723c */ /* 0x040ff00000041818 */
[C---:B------:R-:W-:Y:S01]  /*29a0*/  HMMA.16816.F32.BF16 R28, R208.reuse, R58, R28 ;  /* 0x0000003ad01c723c */ /* 0x040fe2000004181c */
[----:B------:R-:W-:Y:S07]  /*29b0*/  LDSM.16.M88.4 R56, [R105+0x5000] ;  /* 0x005000006938783b */ /* 0x000fee0000000200 */
[----:B------:R-:W-:Y:S08]  /*29c0*/  HMMA.16816.F32.BF16 R32, R208, R68, R32 ;  /* 0x00000044d020723c */ /* 0x000ff00000041820 */
[C---:B------:R-:W-:Y:S08]  /*29d0*/  HMMA.16816.F32.BF16 R36, R212.reuse, R80, R36 ;  /* 0x00000050d424723c */ /* 0x040ff00000041824 */
[C---:B------:R-:W-:Y:S01]  /*29e0*/  HMMA.16816.F32.BF16 R24, R212.reuse, R82, R20 ;  /* 0x00000052d418723c */ /* 0x040fe20000041814 */
[----:B------:R-:W-:Y:S07]  /*29f0*/  LDSM.16.M88.4 R80, [R248+0x16100] ;  /* 0x01610000f850783b */ /* 0x000fee0000000200 */
[C---:B--2---:R-:W-:Y:S08]  /*2a00*/  HMMA.16816.F32.BF16 R20, R212.reuse, R40, R16 ;  /* 0x00000028d414723c */ /* 0x044ff00000041810 */
[C---:B------:R-:W-:Y:S01]  /*2a10*/  HMMA.16816.F32.BF16 R16, R212.reuse, R42, R12 ;  /* 0x0000002ad410723c */ /* 0x040fe2000004180c */
[----:B------:R-:W2:Y:S07]  /*2a20*/  LDSM.16.M88.4 R40, [R105+0x4800] ;  /* 0x004800006928783b */ /* 0x000eae0000000200 */
[C---:B---3--:R-:W-:Y:S08]  /*2a30*/  HMMA.16816.F32.BF16 R12, R212.reuse, R52, R8 ;  /* 0x00000034d40c723c */ /* 0x048ff00000041808 */
[C---:B------:R-:W-:Y:S01]  /*2a40*/  HMMA.16816.F32.BF16 R8, R212.reuse, R54, R28 ;  /* 0x00000036d408723c */ /* 0x040fe2000004181c */
[----:B------:R-:W-:Y:S07]  /*2a50*/  LDSM.16.M88.4 R52, [R99+0x14900] ;  /* 0x014900006334783b */ /* 0x000fee0000000200 */
[----:B----4-:R-:W-:Y:S08]  /*2a60*/  HMMA.16816.F32.BF16 R32, R212, R64, R32 ;  /* 0x00000040d420723c */ /* 0x010ff00000041820 */
[----:B------:R-:W-:Y:S08]  /*2a70*/  HMMA.16816.F32.BF16 R36, R216, R76, R36 ;  /* 0x0000004cd824723c */ /* 0x000ff00000041824 */
[----:B------:R-:W-:Y:S01]  /*2a80*/  HMMA.16816.F32.BF16 R44, R208, R70, R44 ;  /* 0x00000046d02c723c */ /* 0x000fe2000004182c */
[----:B------:R-:W3:Y:S07]  /*2a90*/  LDSM.16.M88.4 R68, [R105+0x5800] ;  /* 0x005800006944783b */ /* 0x000eee0000000200 */
[C---:B------:R-:W-:Y:S01]  /*2aa0*/  HMMA.16816.F32.BF16 R28, R216.reuse, R78, R24 ;  /* 0x0000004ed81c723c */ /* 0x040fe20000041818 */
[----:B------:R-:W-:Y:S07]  /*2ab0*/  LDSM.16.M88.4 R76, [R99+0x15900] ;  /* 0x01590000634c783b */ /* 0x000fee0000000200 */
[C---:B-1----:R-:W-:Y:S08]  /*2ac0*/  HMMA.16816.F32.BF16 R24, R216.reuse, R48, R20 ;  /* 0x00000030d818723c */ /* 0x042ff00000041814 */
[C---:B------:R-:W-:Y:S01]  /*2ad0*/  HMMA.16816.F32.BF16 R20, R216.reuse, R50, R16 ;  /* 0x00000032d814723c */ /* 0x040fe20000041810 */
[----:B------:R-:W-:Y:S07]  /*2ae0*/  LDSM.16.M88.4 R48, [R251+0x4800] ;  /* 0x00480000fb30783b */ /* 0x000fee0000000200 */
[C---:B------:R-:W-:Y:S08]  /*2af0*/  HMMA.16816.F32.BF16 R16, R216.reuse, R60, R12 ;  /* 0x0000003cd810723c */ /* 0x040ff0000004180c */
[C---:B------:R-:W-:Y:S01]  /*2b00*/  HMMA.16816.F32.BF16 R12, R216.reuse, R62, R8 ;  /* 0x0000003ed80c723c */ /* 0x040fe20000041808 */
[----:B------:R-:W1:Y:S07]  /*2b10*/  LDSM.16.M88.4 R60, [R99+0x15100] ;  /* 0x01510000633c783b */ /* 0x000e6e0000000200 */
[----:B------:R-:W-:Y:S08]  /*2b20*/  HMMA.16816.F32.BF16 R8, R216, R72, R32 ;  /* 0x00000048d808723c */ /* 0x000ff00000041820 */
[----:B------:R-:W-:Y:S08]  /*2b30*/  HMMA.16816.F32.BF16 R36, R220, R92, R36 ;  /* 0x0000005cdc24723c */ /* 0x000ff00000041824 */
[----:B------:R-:W-:Y:S01]  /*2b40*/  HMMA.16816.F32.BF16 R44, R212, R66, R44 ;  /* 0x00000042d42c723c */ /* 0x000fe2000004182c */
[----:B------:R-:W-:Y:S07]  /*2b50*/  LDSM.16.M88.4 R64, [R251+0x5000] ;  /* 0x00500000fb40783b */ /* 0x000fee0000000200 */
[C---:B------:R-:W-:Y:S08]  /*2b60*/  HMMA.16816.F32.BF16 R32, R220.reuse, R94, R28 ;  /* 0x0000005edc20723c */ /* 0x040ff0000004181c */
[C---:B--2---:R-:W-:Y:S08]  /*2b70*/  HMMA.16816.F32.BF16 R28, R220.reuse, R40, R24 ;  /* 0x00000028dc1c723c */ /* 0x044ff00000041818 */
[C---:B------:R-:W-:Y:S08]  /*2b80*/  HMMA.16816.F32.BF16 R24, R220.reuse, R42, R20 ;  /* 0x0000002adc18723c */ /* 0x040ff00000041814 */
[C---:B------:R-:W-:Y:S08]  /*2b90*/  HMMA.16816.F32.BF16 R20, R220.reuse, R56, R16 ;  /* 0x00000038dc14723c */ /* 0x040ff00000041810 */
[C---:B------:R-:W-:Y:S01]  /*2ba0*/  HMMA.16816.F32.BF16 R16, R220.reuse, R58, R12 ;  /* 0x0000003adc10723c */ /* 0x040fe2000004180c */
[----:B------:R-:W-:Y:S07]  /*2bb0*/  LDSM.16.M88.4 R56, [R248+0x16900] ;  /* 0x01690000f838783b */ /* 0x000fee0000000200 */
[----:B---3--:R-:W-:Y:S08]  /*2bc0*/  HMMA.16816.F32.BF16 R12, R220, R68, R8 ;  /* 0x00000044dc0c723c */ /* 0x008ff00000041808 */
[----:B------:R-:W-:Y:S08]  /*2bd0*/  HMMA.16816.F32.BF16 R8, R224, R88, R36 ;  /* 0x00000058e008723c */ /* 0x000ff00000041824 */
[----:B------:R-:W-:Y:S01]  /*2be0*/  HMMA.16816.F32.BF16 R44, R216, R74, R44 ;  /* 0x0000004ad82c723c */ /* 0x000fe2000004182c */
[----:B------:R-:W2:Y:S07]  /*2bf0*/  LDSM.16.M88.4 R72, [R251+0x5800] ;  /* 0x00580000fb48783b */ /* 0x000eae0000000200 */
[----:B------:R-:W-:Y:S08]  /*2c00*/  HMMA.16816.F32.BF16 R40, R224, R90, R32 ;  /* 0x0000005ae028723c */ /* 0x000ff00000041820 */
[----:B------:R-:W-:Y:S08]  /*2c10*/  HMMA.16816.F32.BF16 R8, R228, R84, R8 ;  /* 0x00000054e408723c */ /* 0x000ff00000041808 */
[----:B------:R-:W-:Y:S08]  /*2c20*/  HMMA.16816.F32.BF16 R36, R224, R52, R28 ;  /* 0x00000034e024723c */ /* 0x000ff0000004181c */
[----:B------:R-:W-:Y:S01]  /*2c30*/  HMMA.16816.F32.BF16 R44, R220, R70, R44 ;  /* 0x00000046dc2c723c */ /* 0x000fe2000004182c */
[----:B------:R-:W3:Y:S07]  /*2c40*/  LDSM.16.M88.4 R68, [R105+0x6000] ;  /* 0x006000006944783b */ /* 0x000eee0000000200 */
[C---:B-1----:R-:W-:Y:S08]  /*2c50*/  HMMA.16816.F32.BF16 R28, R224.reuse, R60, R20 ;  /* 0x0000003ce01c723c */ /* 0x042ff00000041814 */
[C---:B------:R-:W-:Y:S08]  /*2c60*/  HMMA.16816.F32.BF16 R20, R224.reuse, R76, R12 ;  /* 0x0000004ce014723c */ /* 0x040ff0000004180c */
[C---:B------:R-:W-:Y:S01]  /*2c70*/  HMMA.16816.F32.BF16 R32, R224.reuse, R54, R24 ;  /* 0x00000036e020723c */ /* 0x040fe20000041818 */
[----:B------:R-:W-:Y:S07]  /*2c80*/  LDSM.16.M88.4 R52, [R251+0x6000] ;  /* 0x00600000fb34783b */ /* 0x000fee0000000200 */
[----:B------:R-:W-:Y:S08]  /*2c90*/  HMMA.16816.F32.BF16 R24, R224, R62, R16 ;  /* 0x0000003ee018723c */ /* 0x000ff00000041810 */
[----:B------:R-:W-:Y:S08]  /*2ca0*/  HMMA.16816.F32.BF16 R12, R228, R86, R40 ;  /* 0x00000056e40c723c */ /* 0x000ff00000041828 */
[----:B------:R-:W-:Y:S08]  /*2cb0*/  HMMA.16816.F32.BF16 R8, R232, R80, R8 ;  /* 0x00000050e808723c */ /* 0x000ff00000041808 */
[----:B------:R-:W-:Y:S08]  /*2cc0*/  HMMA.16816.F32.BF16 R16, R224, R78, R44 ;  /* 0x0000004ee010723c */ /* 0x000ff0000004182c */
[C---:B--2---:R-:W-:Y:S01]  /*2cd0*/  HMMA.16816.F32.BF16 R44, R228.reuse, R72, R20 ;  /* 0x00000048e42c723c */ /* 0x044fe20000041814 */
[----:B------:R-:W1:Y:S07]  /*2ce0*/  LDSM.16.M88.4 R20, [R248+0x17100] ;  /* 0x01710000f814783b */ /* 0x000e6e0000000200 */
[C---:B------:R-:W-:Y:S08]  /*2cf0*/  HMMA.16816.F32.BF16 R36, R228.reuse, R48, R36 ;  /* 0x00000030e424723c */ /* 0x040ff00000041824 */
[C---:B------:R-:W-:Y:S01]  /*2d00*/  HMMA.16816.F32.BF16 R40, R228.reuse, R50, R32 ;  /* 0x00000032e428723c */ /* 0x040fe20000041820 */
[----:B------:R-:W2:Y:S04]  /*2d10*/  LDSM.16.M88.4 R48, [R248+0x17900] ;  /* 0x01790000f830783b */ /* 0x000ea80000000200 */
[----:B------:R-:W-:Y:S03]  /*2d20*/  LDSM.16.M88.4 R32, [R105+0x6800] ;  /* 0x006800006920783b */ /* 0x000fe60000000200 */
[C---:B------:R-:W-:Y:S08]  /*2d30*/  HMMA.16816.F32.BF16 R60, R228.reuse, R64, R28 ;  /* 0x00000040e43c723c */ /* 0x040ff0000004181c */
[----:B------:R-:W-:Y:S01]  /*2d40*/  HMMA.16816.F32.BF16 R28, R228, R66, R24 ;  /* 0x00000042e41c723c */ /* 0x000fe20000041818 */
[----:B------:R-:W4:Y:S07]  /*2d50*/  LDSM.16.M88.4 R24, [R99+0x16100] ;  /* 0x016100006318783b */ /* 0x000f2e0000000200 */
[----:B------:R-:W-:Y:S08]  /*2d60*/  HMMA.16816.F32.BF16 R12, R232, R82, R12 ;  /* 0x00000052e80c723c */ /* 0x000ff0000004180c */
[----:B---3--:R-:W-:Y:S08]  /*2d70*/  HMMA.16816.F32.BF16 R8, R236, R68, R8 ;  /* 0x00000044ec08723c */ /* 0x008ff00000041808 */
[----:B------:R-:W-:Y:S08]  /*2d80*/  HMMA.16816.F32.BF16 R72, R228, R74, R16 ;  /* 0x0000004ae448723c */ /* 0x000ff00000041810 */
[----:B------:R-:W-:Y:S08]  /*2d90*/  HMMA.16816.F32.BF16 R12, R236, R70, R12 ;  /* 0x00000046ec0c723c */ /* 0x000ff0000004180c */
[C---:B-1----:R-:W-:Y:S08]  /*2da0*/  HMMA.16816.F32.BF16 R64, R232.reuse, R20, R60 ;  /* 0x00000014e840723c */ /* 0x042ff0000004183c */
[C---:B--2---:R-:W-:Y:S01]  /*2db0*/  HMMA.16816.F32.BF16 R60, R232.reuse, R48, R44 ;  /* 0x00000030e83c723c */ /* 0x044fe2000004182c */
[----:B------:R-:W1:Y:S07]  /*2dc0*/  LDSM.16.M88.4 R44, [R105+0x7000] ;  /* 0x00700000692c783b */ /* 0x000e6e0000000200 */
[----:B------:R-:W-:Y:S01]  /*2dd0*/  HMMA.16816.F32.BF16 R16, R232, R56, R36 ;  /* 0x00000038e810723c */ /* 0x000fe20000041824 */
[----:B------:R-:W-:Y:S07]  /*2de0*/  LDSM.16.M88.4 R36, [R251+0x6800] ;  /* 0x00680000fb24783b */ /* 0x000fee0000000200 */
[----:B----4-:R-:W-:Y:S08]  /*2df0*/  HMMA.16816.F32.BF16 R8, R240, R24, R8 ;  /* 0x00000018f008723c */ /* 0x010ff00000041808 */
[----:B------:R-:W-:Y:S01]  /*2e00*/  HMMA.16816.F32.BF16 R56, R232, R58, R40 ;  /* 0x0000003ae838723c */ /* 0x000fe20000041828 */
[----:B------:R-:W2:Y:S07]  /*2e10*/  LDSM.16.M88.4 R40, [R99+0x16900] ;  /* 0x016900006328783b */ /* 0x000eae0000000200 */
[----:B------:R-:W-:Y:S01]  /*2e20*/  HMMA.16816.F32.BF16 R12, R240, R26, R12 ;  /* 0x0000001af00c723c */ /* 0x000fe2000004180c */
[----:B------:R-:W-:Y:S07]  /*2e30*/  LDSM.16.M88.4 R24, [R99+0x17100] ;  /* 0x017100006318783b */ /* 0x000fee0000000200 */
[C---:B------:R-:W-:Y:S08]  /*2e40*/  HMMA.16816.F32.BF16 R76, R232.reuse, R22, R28 ;  /* 0x00000016e84c723c */ /* 0x040ff0000004181c */
[----:B------:R-:W-:Y:S01]  /*2e50*/  HMMA.16816.F32.BF16 R72, R232, R50, R72 ;  /* 0x00000032e848723c */ /* 0x000fe20000041848 */
[----:B------:R-:W3:Y:S07]  /*2e60*/  LDSM.16.M88.4 R48, [R105+0x7800] ;  /* 0x007800006930783b */ /* 0x000eee0000000200 */
[----:B------:R-:W-:Y:S08]  /*2e70*/  HMMA.16816.F32.BF16 R16, R236, R32, R16 ;  /* 0x00000020ec10723c */ /* 0x000ff00000041810 */
[----:B------:R-:W-:Y:S08]  /*2e80*/  HMMA.16816.F32.BF16 R28, R244, R52, R8 ;  /* 0x00000034f41c723c */ /* 0x000ff00000041808 */
[----:B------:R-:W-:Y:S08]  /*2e90*/  HMMA.16816.F32.BF16 R8, R236, R34, R56 ;  /* 0x00000022ec08723c */ /* 0x000ff00000041838 */
[----:B------:R-:W-:Y:S08]  /*2ea0*/  HMMA.16816.F32.BF16 R32, R244, R54, R12 ;  /* 0x00000036f420723c */ /* 0x000ff0000004180c */
[----:B-1----:R-:W-:Y:S01]  /*2eb0*/  HMMA.16816.F32.BF16 R20, R236, R44, R64 ;  /* 0x0000002cec14723c */ /* 0x002fe20000041840 */
[----:B------:R-:W-:-:S02]  /*2ec0*/  FMUL.FTZ R28, R28, c[0x0][0x320] ;  /* 0x0000c8001c1c7a20 */ /* 0x000fc40000410000 */
[----:B------:R-:W-:Y:S02]  /*2ed0*/  FMUL.FTZ R29, R29, c[0x0][0x320] ;  /* 0x0000c8001d1d7a20 */ /* 0x000fe40000410000 */
[----:B------:R-:W-:Y:S01]  /*2ee0*/  FMUL.FTZ R30, R30, c[0x0][0x320] ;  /* 0x0000c8001e1e7a20 */ /* 0x000fe20000410000 */
[----:B------:R-:W-:Y:S01]  /*2ef0*/  MUFU.TANH R68, R28 ;  /* 0x0000001c00447308 */ /* 0x000fe20000002400 */
[----:B------:R-:W-:Y:S01]  /*2f00*/  FMUL.FTZ R31, R31, c[0x0][0x320] ;  /* 0x0000c8001f1f7a20 */ /* 0x000fe20000410000 */
[----:B------:R-:W-:Y:S06]  /*2f10*/  HMMA.16816.F32.BF16 R12, R236, R46, R76 ;  /* 0x0000002eec0c723c */ /* 0x000fec000004184c */
[----:B------:R-:W-:Y:S02]  /*2f20*/  MUFU.TANH R59, R29 ;  /* 0x0000001d003b7308 */ /* 0x000fe40000002400 */
[----:B--2---:R-:W-:Y:S01]  /*2f30*/  HMMA.16816.F32.BF16 R16, R240, R40, R16 ;  /* 0x00000028f010723c */ /* 0x004fe20000041810 */
[----:B------:R-:W-:-:S02]  /*2f40*/  FMUL.FTZ R33, R33, c[0x0][0x320] ;  /* 0x0000c80021217a20 */ /* 0x000fc40000410000 */
[----:B------:R-:W-:Y:S02]  /*2f50*/  FMUL.FTZ R32, R32, c[0x0][0x320] ;  /* 0x0000c80020207a20 */ /* 0x000fe40000410000 */
[----:B------:R-:W-:Y:S01]  /*2f60*/  FMUL.FTZ R34, R34, c[0x0][0x320] ;  /* 0x0000c80022227a20 */ /* 0x000fe20000410000 */
[----:B------:R-:W-:Y:S01]  /*2f70*/  MUFU.TANH R57, R33 ;  /* 0x0000002100397308 */ /* 0x000fe20000002400 */
[----:B------:R-:W-:Y:S01]  /*2f80*/  FMUL.FTZ R2, R35, c[0x0][0x320] ;  /* 0x0000c80023027a20 */ /* 0x000fe20000410000 */
[----:B------:R-:W-:Y:S06]  /*2f90*/  HMMA.16816.F32.BF16 R8, R240, R42, R8 ;  /* 0x0000002af008723c */ /* 0x000fec0000041808 */
[----:B------:R-:W1:Y:S02]  /*2fa0*/  MUFU.TANH R56, R32 ;  /* 0x0000002000387308 */ /* 0x000e640000002400 */
[----:B---3--:R-:W-:Y:S06]  /*2fb0*/  HMMA.16816.F32.BF16 R52, R236, R48, R60 ;  /* 0x00000030ec34723c */ /* 0x008fec000004183c */
[----:B------:R2:W-:Y:S02]  /*2fc0*/  MUFU.TANH R58, R34 ;  /* 0x00000022003a7308 */ /* 0x0005e40000002400 */
[C---:B------:R-:W-:Y:S06]  /*2fd0*/  HMMA.16816.F32.BF16 R20, R240.reuse, R24, R20 ;  /* 0x00000018f014723c */ /* 0x040fec0000041814 */
[----:B------:R3:W-:Y:S02]  /*2fe0*/  MUFU.TANH R49, R2 ;  /* 0x0000000200317308 */ /* 0x0007e40000002400 */
[----:B------:R-:W-:Y:S01]  /*2ff0*/  HMMA.16816.F32.BF16 R12, R240, R26, R12 ;  /* 0x0000001af00c723c */ /* 0x000fe2000004180c */
[----:B------:R-:W-:Y:S04]  /*3000*/  LDSM.16.M88.4 R24, [R99+0x17900] ;  /* 0x017900006318783b */ /* 0x000fe80000000200 */
[----:B--2---:R-:W2:Y:S01]  /*3010*/  LDSM.16.M88.4 R32, [R251+0x7000] ;  /* 0x00700000fb20783b */ /* 0x004ea20000000200 */
[----:B------:R-:W-:Y:S02]  /*3020*/  MUFU.TANH R64, R30 ;  /* 0x0000001e00407308 */ /* 0x000fe40000002400 */
[----:B------:R-:W-:Y:S01]  /*3030*/  HMMA.16816.F32.BF16 R44, R244, R36, R16 ;  /* 0x00000024f42c723c */ /* 0x000fe20000041810 */
[----:B---3--:R-:W-:-:S05]  /*3040*/  LOP3.LUT R2, R97, 0xffffffe0, RZ, 0xc0, !PT ;  /* 0xffffffe061027812 */ /* 0x008fca00078ec0ff */
[----:B------:R3:W-:Y:S02]  /*3050*/  MUFU.TANH R48, R31 ;  /* 0x0000001f00307308 */ /* 0x0007e40000002400 */
[----:B------:R-:W-:Y:S01]  /*3060*/  HMMA.16816.F32.BF16 R36, R244, R38, R8 ;  /* 0x00000026f424723c */ /* 0x000fe20000041808 */
[----:B------:R-:W-:-:S06]  /*3070*/  IMAD.IADD R2, R101, 0x1, -R2 ;  /* 0x0000000165027824 */ /* 0x000fcc00078e0a02 */
[----:B------:R-:W-:Y:S01]  /*3080*/  IMAD.IADD R9, R96, 0x1, -R6 ;  /* 0x0000000160097824 */ /* 0x000fe200078e0a06 */
[----:B------:R-:W-:Y:S01]  /*3090*/  SHF.R.S32.HI R8, RZ, 0x1f, R2 ;  /* 0x0000001fff087819 */ /* 0x000fe20000011402 */
[----:B------:R-:W-:Y:S03]  /*30a0*/  HMMA.16816.F32.BF16 R16, R236, R50, R72 ;  /* 0x00000032ec10723c */ /* 0x000fe60000041848 */
[----:B------:R-:W-:Y:S01]  /*30b0*/  LEA.HI R6, R8, R2, RZ, 0x2 ;  /* 0x0000000208067211 */ /* 0x000fe200078f10ff */
[----:B---3--:R-:W3:Y:S03]  /*30c0*/  LDSM.16.M88.4 R28, [R251+0x7800] ;  /* 0x00780000fb1c783b */ /* 0x008ee60000000200 */
[----:B------:R-:W-:Y:S01]  /*30d0*/  LEA.HI.SX32 R8, R6, UR6, 0x1e ;  /* 0x0000000606087c11 */ /* 0x000fe2000f8ff2ff */
[----:B------:R-:W-:Y:S01]  /*30e0*/  FMUL.FTZ R45, R45, c[0x0][0x320] ;  /* 0x0000c8002d2d7a20 */ /* 0x000fe20000410000 */
[----:B------:R-:W-:-:S04]  /*30f0*/  DEPBAR.LE SB0, 0x0 ;  /* 0x000080000000791a */ /* 0x000fc80000000000 */
[----:B------:R-:W-:Y:S01]  /*3100*/  IMAD R5, R9, 0x10, R8 ;  /* 0x0000001009057824 */ /* 0x000fe200078e0208 */
[----:B------:R-:W4:Y:S01]  /*3110*/  MUFU.TANH R45, R45 ;  /* 0x0000002d002d7308 */ /* 0x000f220000002400 */
[----:B------:R-:W-:Y:S02]  /*3120*/  FMUL.FTZ R44, R44, c[0x0][0x320] ;  /* 0x0000c8002c2c7a20 */ /* 0x000fe40000410000 */
[----:B------:R-:W-:Y:S02]  /*3130*/  IMAD R10, R7, 0x8, R5 ;  /* 0x00000008070a7824 */ /* 0x000fe400078e0205 */
[----:B------:R-:W-:Y:S02]  /*3140*/  FMUL.FTZ R36, R36, c[0x0][0x320] ;  /* 0x0000c80024247a20 */ /* 0x000fe40000410000 */
[----:B------:R-:W-:Y:S01]  /*3150*/  @P1 IMAD.HI.U32 R7, R10, c[0x0][0x2c8], RZ ;  /* 0x0000b2000a071a27 */ /* 0x000fe200078e00ff */
[----:B------:R-:W-:Y:S01]  /*3160*/  MOV R5, R10 ;  /* 0x0000000a00057202 */ /* 0x000fe20000000f00 */
[----:B--2---:R-:W-:Y:S01]  /*3170*/  HMMA.16816.F32.BF16 R40, R244, R32, R20 ;  /* 0x00000020f428723c */ /* 0x004fe20000041814 */
[----:B------:R2:W-:Y:S01]  /*3180*/  STL [R1+0xdc], R10 ;  /* 0x0000dc0a01007387 */ /* 0x0005e20000100800 */
[----:B------:R-:W-:Y:S01]  /*3190*/  FMUL.FTZ R37, R37, c[0x0][0x320] ;  /* 0x0000c80025257a20 */ /* 0x000fe20000410000 */
[----:B------:R-:W-:Y:S01]  /*31a0*/  @P0 SHF.R.U32.HI R5, RZ, c[0x0][0x2cc], R7 ;  /* 0x0000b300ff050a19 */ /* 0x000fe20000011607 */
[----:B------:R-:W-:Y:S01]  /*31b0*/  MUFU.TANH R44, R44 ;  /* 0x0000002c002c7308 */ /* 0x000fe20000002400 */
[----:B------:R-:W-:-:S02]  /*31c0*/  FMUL.FTZ R47, R47, c[0x0][0x320] ;  /* 0x0000c8002f2f7a20 */ /* 0x000fc40000410000 */
[----:B------:R-:W-:Y:S01]  /*31d0*/  FMUL.FTZ R46, R46, c[0x0][0x320] ;  /* 0x0000c8002e2e7a20 */ /* 0x000fe20000410000 */
[----:B------:R-:W-:Y:S01]  /*31e0*/  HMMA.16816.F32.BF16 R20, R244, R34, R12 ;  /* 0x00000022f414723c */ /* 0x000fe2000004180c */
[----:B------:R-:W5:Y:S01]  /*31f0*/  SHFL.IDX PT, R12, R5, RZ, 0x1c1f ;  /* 0x001c1fff050c7589 */ /* 0x000f6200000e0000 */
[----:B------:R-:W-:Y:S02]  /*3200*/  FMUL.FTZ R39, R39, c[0x0][0x320] ;  /* 0x0000c80027277a20 */ /* 0x000fe40000410000 */
[----:B------:R-:W-:Y:S01]  /*3210*/  MUFU.TANH R36, R36 ;  /* 0x0000002400247308 */ /* 0x000fe20000002400 */
[----:B------:R1:W3:Y:S01]  /*3220*/  SHFL.IDX PT, R7, R5, 0x1, 0x1c1f ;  /* 0x003c1f0005077f89 */ /* 0x0002e200000e0000 */
[----:B------:R-:W-:Y:S02]  /*3230*/  FMUL.FTZ R38, R38, c[0x0][0x320] ;  /* 0x0000c80026267a20 */ /* 0x000fe40000410000 */
[C---:B------:R-:W-:Y:S04]  /*3240*/  HMMA.16816.F32.BF16 R16, R240.reuse, R26, R16 ;  /* 0x0000001af010723c */ /* 0x040fe80000041810 */
[----:B------:R-:W-:Y:S04]  /*3250*/  MUFU.TANH R37, R37 ;  /* 0x0000002500257308 */ /* 0x000fe80000002400 */
[----:B------:R-:W-:Y:S01]  /*3260*/  FMUL.FTZ R41, R41, c[0x0][0x320] ;  /* 0x0000c80029297a20 */ /* 0x000fe20000410000 */
[----:B--2---:R-:W-:Y:S01]  /*3270*/  HMMA.16816.F32.BF16 R8, R240, R24, R52 ;  /* 0x00000018f008723c */ /* 0x004fe20000041834 */
[----:B------:R-:W-:-:S02]  /*3280*/  FMUL.FTZ R42, R42, c[0x0][0x320] ;  /* 0x0000c8002a2a7a20 */ /* 0x000fc40000410000 */
[----:B------:R-:W-:Y:S01]  /*3290*/  MUFU.TANH R47, R47 ;  /* 0x0000002f002f7308 */ /* 0x000fe20000002400 */
[----:B------:R-:W-:-:S03]  /*32a0*/  FMUL.FTZ R43, R43, c[0x0][0x320] ;  /* 0x0000c8002b2b7a20 */ /* 0x000fc60000410000 */
[----:B------:R-:W-:Y:S02]  /*32b0*/  FMUL.FTZ R20, R20, c[0x0][0x320] ;  /* 0x0000c80014147a20 */ /* 0x000fe40000410000 */
[----:B------:R-:W-:Y:S01]  /*32c0*/  FMUL.FTZ R22, R22, c[0x0][0x320] ;  /* 0x0000c80016167a20 */ /* 0x000fe20000410000 */
[----:B-1----:R-:W-:Y:S01]  /*32d0*/  LOP3.LUT R5, R6, 0x7ffffffc, RZ, 0xc0, !PT ;  /* 0x7ffffffc06057812 */ /* 0x002fe200078ec0ff */
[----:B------:R-:W-:Y:S01]  /*32e0*/  MUFU.TANH R41, R41 ;  /* 0x0000002900297308 */ /* 0x000fe20000002400 */
[----:B------:R-:W-:-:S03]  /*32f0*/  FMUL.FTZ R23, R23, c[0x0][0x320] ;  /* 0x0000c80017177a20 */ /* 0x000fc60000410000 */
[C---:B---3--:R-:W-:Y:S01]  /*3300*/  HMMA.16816.F32.BF16 R24, R244.reuse, R30, R16 ;  /* 0x0000001ef418723c */ /* 0x048fe20000041810 */
[----:B------:R-:W-:Y:S02]  /*3310*/  IMAD.IADD R5, R2, 0x1, -R5 ;  /* 0x0000000102057824 */ /* 0x000fe400078e0a05 */
[----:B------:R-:W-:Y:S01]  /*3320*/  IMAD.U32 R2, RZ, RZ, UR4 ;  /* 0x00000004ff027e24 */ /* 0x000fe2000f8e00ff */
[----:B------:R-:W-:Y:S01]  /*3330*/  @UP0 USHF.R.S32.HI UR4, URZ, 0x1f, UR17 ;  /* 0x0000001f3f040899 */ /* 0x000fe20008011411 */
[----:B------:R-:W-:Y:S01]  /*3340*/  IMAD.SHL.U32 R13, R5, 0x2, RZ ;  /* 0x00000002050d7824 */ /* 0x000fe200078e00ff */
[----:B------:R-:W-:Y:S02]  /*3350*/  MUFU.TANH R20, R20 ;  /* 0x0000001400147308 */ /* 0x000fe40000002400 */
[----:B------:R-:W-:Y:S02]  /*3360*/  @UP0 UIMAD UR4, UR4, UR8, UR7 ;  /* 0x00000008040402a4 */ /* 0x000fe4000f8e0207 */
[C---:B------:R-:W-:Y:S01]  /*3370*/  IADD3 R2, -R13.reuse, UR10, R2 ;  /* 0x0000000a0d027c10 */ /* 0x040fe2000fffe102 */
[----:B------:R-:W-:Y:S01]  /*3380*/  HMMA.16816.F32.BF16 R32, R244, R28, R8 ;  /* 0x0000001cf420723c */ /* 0x000fe20000041808 */
[----:B------:R-:W-:Y:S01]  /*3390*/  IADD3 R6, -R13, UR11, RZ ;  /* 0x0000000b0d067c10 */ /* 0x000fe2000fffe1ff */
[----:B------:R1:W-:Y:S01]  /*33a0*/  STL [R1+0xe0], R13 ;  /* 0x0000e00d01007387 */ /* 0x0003e20000100800 */
[----:B------:R-:W-:Y:S01]  /*33b0*/  IADD3 R2, R2, -UR19, RZ ;  /* 0x8000001302027c10 */ /* 0x000fe2000fffe0ff */
[----:B------:R-:W-:Y:S02]  /*33c0*/  MUFU.TANH R46, R46 ;  /* 0x0000002e002e7308 */ /* 0x000fe40000002400 */
[----:B------:R-:W-:Y:S01]  /*33d0*/  STL [R1], R124 ;  /* 0x0000007c01007387 */ /* 0x000fe20000100800 */
[----:B------:R-:W-:-:S02]  /*33e0*/  FMUL.FTZ R8, R40, c[0x0][0x320] ;  /* 0x0000c80028087a20 */ /* 0x000fc40000410000 */
[C---:B-----5:R-:W-:Y:S02]  /*33f0*/  IMAD.IADD R5, R2.reuse, 0x1, R12 ;  /* 0x0000000102057824 */ /* 0x060fe400078e020c */
[----:B------:R-:W-:Y:S01]  /*3400*/  IMAD.IADD R2, R2, 0x1, R7 ;  /* 0x0000000102027824 */ /* 0x000fe200078e0207 */
[----:B------:R-:W-:Y:S01]  /*3410*/  MUFU.TANH R39, R39 ;  /* 0x0000002700277308 */ /* 0x000fe20000002400 */
[----:B------:R-:W-:Y:S01]  /*3420*/  FMUL.FTZ R9, R21, c[0x0][0x320] ;  /* 0x0000c80015097a20 */ /* 0x000fe20000410000 */
[----:B------:R-:W-:Y:S01]  /*3430*/  IMNMX R5, R6, R5, PT ;  /* 0x0000000506057217 */ /* 0x000fe20003800200 */
[----:B------:R-:W-:Y:S01]  /*3440*/  FMUL.FTZ R24, R24, c[0x0][0x320] ;  /* 0x0000c80018187a20 */ /* 0x000fe20000410000 */
[----:B------:R-:W-:Y:S01]  /*3450*/  IMNMX R2, R6, R2, PT ;  /* 0x0000000206027217 */ /* 0x000fe20003800200 */
[----:B------:R-:W-:Y:S01]  /*3460*/  FMUL.FTZ R25, R25, c[0x0][0x320] ;  /* 0x0000c80019197a20 */ /* 0x000fe20000410000 */
[C---:B------:R-:W-:Y:S01]  /*3470*/  ISETP.GT.AND P0, PT, R5.reuse, 0x8, PT ;  /* 0x000000080500780c */ /* 0x040fe20003f04270 */
[----:B------:R-:W-:Y:S01]  /*3480*/  FMUL.FTZ R10, R26, c[0x0][0x320] ;  /* 0x0000c8001a0a7a20 */ /* 0x000fe20000410000 */
[----:B------:R-:W2:Y:S01]  /*3490*/  MUFU.TANH R8, R8 ;  /* 0x0000000800087308 */ /* 0x000ea20000002400 */
[----:B------:R-:W-:-:S02]  /*34a0*/  ISETP.GT.AND P6, PT, R5, RZ, PT ;  /* 0x000000ff0500720c */ /* 0x000fc40003fc4270 */
[----:B------:R-:W-:Y:S01]  /*34b0*/  FSEL R11, R56, -INF , P0 ;  /* 0xff800000380b7808 */ /* 0x000fe20000000000 */
[----:B------:R-:W-:Y:S01]  /*34c0*/  FMUL.FTZ R32, R32, c[0x0][0x320] ;  /* 0x0000c80020207a20 */ /* 0x000fe20000410000 */
[----:B------:R-:W-:Y:S01]  /*34d0*/  ISETP.GT.AND P0, PT, R5, 0x11, PT ;  /* 0x000000110500780c */ /* 0x000fe20003f04270 */
[----:B------:R-:W-:Y:S01]  /*34e0*/  FMUL.FTZ R33, R33, c[0x0][0x320] ;  /* 0x0000c80021217a20 */ /* 0x000fe20000410000 */
[----:B------:R-:W-:Y:S01]  /*34f0*/  ISETP.GT.AND P1, PT, R5, 0x1, PT ;  /* 0x000000010500780c */ /* 0x000fe20003f24270 */
[----:B------:R-:W3:Y:S01]  /*3500*/  MUFU.TANH R9, R9 ;  /* 0x0000000900097308 */ /* 0x000ee20000002400 */
[----:B----4-:R-:W-:Y:S01]  /*3510*/  FSEL R19, R45, -INF , P0 ;  /* 0xff8000002d137808 */ /* 0x010fe20000000000 */
[----:B------:R-:W-:Y:S01]  /*3520*/  FMUL.FTZ R34, R34, c[0x0][0x320] ;  /* 0x0000c80022227a20 */ /* 0x000fe20000410000 */
[----:B------:R-:W-:Y:S01]  /*3530*/  ISETP.GT.AND P0, PT, R5, 0x20, PT ;  /* 0x000000200500780c */ /* 0x000fe20003f04270 */
[----:B------:R-:W-:Y:S01]  /*3540*/  FMUL.FTZ R17, R35, c[0x0][0x320] ;  /* 0x0000c80023117a20 */ /* 0x000fe20000410000 */
[----:B------:R-:W-:-:S02]  /*3550*/  FSEL R6, R68, -INF , P6 ;  /* 0xff80000044067808 */ /* 0x000fc40003000000 */
[----:B------:R-:W-:Y:S01]  /*3560*/  FSEL R7, R59, -INF , P1 ;  /* 0xff8000003b077808 */ /* 0x000fe20000800000 */
[----:B------:R-:W4:Y:S01]  /*3570*/  MUFU.TANH R38, R38 ;  /* 0x0000002600267308 */ /* 0x000f220000002400 */
[C---:B------:R-:W-:Y:S02]  /*3580*/  ISETP.GT.AND P6, PT, R5.reuse, 0x9, PT ;  /* 0x000000090500780c */ /* 0x040fe40003fc4270 */
[----:B------:R-:W-:Y:S02]  /*3590*/  ISETP.GT.AND P1, PT, R5, 0x10, PT ;  /* 0x000000100500780c */ /* 0x000fe40003f24270 */
[----:B--2---:R-:W-:Y:S02]  /*35a0*/  FSEL R100, R8, -INF , P0 ;  /* 0xff80000008647808 */ /* 0x004fe40000000000 */
[----:B------:R-:W-:Y:S01]  /*35b0*/  FMNMX.FTZ R8, R6, R7, !PT ;  /* 0x0000000706087209 */ /* 0x000fe20007810000 */
[----:B------:R-:W2:Y:S01]  /*35c0*/  MUFU.TANH R32, R32 ;  /* 0x0000002000207308 */ /* 0x000ea20000002400 */
[----:B------:R-:W-:-:S02]  /*35d0*/  FSEL R12, R57, -INF , P6 ;  /* 0xff800000390c7808 */ /* 0x000fc40003000000 */
[----:B-1----:R-:W-:Y:S02]  /*35e0*/  FSEL R13, R44, -INF , P1 ;  /* 0xff8000002c0d7808 */ /* 0x002fe40000800000 */
[C---:B------:R-:W-:Y:S02]  /*35f0*/  ISETP.GT.AND P6, PT, R5.reuse, 0x18, PT ;  /* 0x000000180500780c */ /* 0x040fe40003fc4270 */
[----:B------:R-:W-:Y:S01]  /*3600*/  ISETP.GT.AND P1, PT, R5, 0x19, PT ;  /* 0x000000190500780c */ /* 0x000fe20003f24270 */
[----:B------:R-:W1:Y:S01]  /*3610*/  MUFU.TANH R33, R33 ;  /* 0x0000002100217308 */ /* 0x000e620000002400 */
[----:B------:R-:W-:Y:S02]  /*3620*/  FMNMX.FTZ R8, R11, R8, !PT ;  /* 0x000000080b087209 */ /* 0x000fe40007810000 */
[----:B------:R-:W-:Y:S02]  /*3630*/  FSEL R28, R36, -INF , P6 ;  /* 0xff800000241c7808 */ /* 0x000fe40003000000 */
[----:B------:R-:W-:-:S02]  /*3640*/  FSEL R30, R37, -INF , P1 ;  /* 0xff800000251e7808 */ /* 0x000fc40000800000 */
[----:B------:R-:W-:Y:S01]  /*3650*/  FMNMX.FTZ R8, R12, R8, !PT ;  /* 0x000000080c087209 */ /* 0x000fe20007810000 */
[----:B------:R-:W-:Y:S01]  /*3660*/  MUFU.TANH R25, R25 ;  /* 0x0000001900197308 */ /* 0x000fe20000002400 */
[C---:B------:R-:W-:Y:S02]  /*3670*/  ISETP.GT.AND P6, PT, R5.reuse, 0x21, PT ;  /* 0x000000210500780c */ /* 0x040fe40003fc4270 */
[C---:B------:R-:W-:Y:S02]  /*3680*/  ISETP.GT.AND P1, PT, R5.reuse, 0x28, PT ;  /* 0x000000280500780c */ /* 0x040fe40003f24270 */
[----:B------:R-:W-:Y:S02]  /*3690*/  ISETP.GT.AND P0, PT, R5, 0x29, PT ;  /* 0x000000290500780c */ /* 0x000fe40003f04270 */
[----:B------:R-:W-:Y:S01]  /*36a0*/  FMNMX.FTZ R8, R13, R8, !PT ;  /* 0x000000080d087209 */ /* 0x000fe20007810000 */
[----:B------:R-:W-:Y:S01]  /*36b0*/  MUFU.TANH R42, R42 ;  /* 0x0000002a002a7308 */ /* 0x000fe20000002400 */
[----:B------:R-:W-:-:S02]  /*36c0*/  FSEL R101, R41, -INF , P6 ;  /* 0xff80000029657808 */ /* 0x000fc40003000000 */
[----:B------:R-:W-:Y:S02]  /*36d0*/  FSEL R103, R20, -INF , P1 ;  /* 0xff80000014677808 */ /* 0x000fe40000800000 */
[----:B---3--:R-:W-:Y:S01]  /*36e0*/  FSEL R102, R9, -INF , P0 ;  /* 0xff80000009667808 */ /* 0x008fe20000000000 */
[----:B------:R-:W-:Y:S01]  /*36f0*/  FMUL.FTZ R9, R27, c[0x0][0x320] ;  /* 0x0000c8001b097a20 */ /* 0x000fe20000410000 */
[C---:B------:R-:W-:Y:S01]  /*3700*/  ISETP.GT.AND P6, PT, R2.reuse, RZ, PT ;  /* 0x000000ff0200720c */ /* 0x040fe20003fc4270 */
[----:B------:R-:W-:Y:S01]  /*3710*/  MUFU.TANH R43, R43 ;  /* 0x0000002b002b7308 */ /* 0x000fe20000002400 */
[C---:B------:R-:W-:Y:S02]  /*3720*/  ISETP.GT.AND P1, PT, R2.reuse, 0x1, PT ;  /* 0x000000010200780c */ /* 0x040fe40003f24270 */
[----:B------:R-:W-:Y:S02]  /*3730*/  ISETP.GT.AND P0, PT, R2, 0x8, PT ;  /* 0x000000080200780c */ /* 0x000fe40003f04270 */
[----:B------:R-:W-:-:S02]  /*3740*/  FMNMX.FTZ R8, R19, R8, !PT ;  /* 0x0000000813087209 */ /* 0x000fc40007810000 */
[----:B------:R-:W-:Y:S01]  /*3750*/  FSEL R15, R64, -INF , P6 ;  /* 0xff800000400f7808 */ /* 0x000fe20003000000 */
[----:B------:R-:W-:Y:S01]  /*3760*/  MUFU.TANH R22, R22 ;  /* 0x0000001600167308 */ /* 0x000fe20000002400 */
[----:B------:R-:W-:Y:S02]  /*3770*/  FSEL R14, R48, -INF , P1 ;  /* 0xff800000300e7808 */ /* 0x000fe40000800000 */
[----:B------:R-:W-:Y:S02]  /*3780*/  FSEL R16, R58, -INF , P0 ;  /* 0xff8000003a107808 */ /* 0x000fe40000000000 */
[C---:B------:R-:W-:Y:S02]  /*3790*/  ISETP.GT.AND P6, PT, R2.reuse, 0x9, PT ;  /* 0x000000090200780c */ /* 0x040fe40003fc4270 */
[C---:B------:R-:W-:Y:S01]  /*37a0*/  ISETP.GT.AND P1, PT, R2.reuse, 0x10, PT ;  /* 0x000000100200780c */ /* 0x040fe20003f24270 */
[----:B------:R-:W-:Y:S01]  /*37b0*/  MUFU.TANH R20, R23 ;  /* 0x0000001700147308 */ /* 0x000fe20000002400 */
[----:B------:R-:W-:-:S02]  /*37c0*/  ISETP.GT.AND P0, PT, R2, 0x11, PT ;  /* 0x000000110200780c */ /* 0x000fc40003f04270 */
[----:B------:R-:W-:Y:S02]  /*37d0*/  FMNMX.FTZ R133, R28, R8, !PT ;  /* 0x000000081c857209 */ /* 0x000fe40007810000 */
[----:B------:R-:W-:Y:S02]  /*37e0*/  FSEL R18, R49, -INF , P6 ;  /* 0xff80000031127808 */ /* 0x000fe40003000000 */
[----:B------:R-:W-:Y:S01]  /*37f0*/  FSEL R29, R46, -INF , P1 ;  /* 0xff8000002e1d7808 */ /* 0x000fe20000800000 */
[----:B------:R3:W5:Y:S01]  /*3800*/  MUFU.TANH R8, R24 ;  /* 0x0000001800087308 */ /* 0x0007620000002400 */
[C---:B------:R-:W-:Y:S02]  /*3810*/  ISETP.GT.AND P6, PT, R2.reuse, 0x18, PT ;  /* 0x000000180200780c */ /* 0x040fe40003fc4270 */
[----:B------:R-:W-:Y:S02]  /*3820*/  ISETP.GT.AND P1, PT, R2, 0x19, PT ;  /* 0x000000190200780c */ /* 0x000fe40003f24270 */
[----:B------:R-:W-:-:S02]  /*3830*/  FMNMX.FTZ R133, R30, R133, !PT ;  /* 0x000000851e857209 */ /* 0x000fc40007810000 */
[----:B----4-:R-:W-:Y:S01]  /*3840*/  FSEL R44, R38, -INF , P6 ;  /* 0xff800000262c7808 */ /* 0x010fe20003000000 */
[----:B------:R-:W4:Y:S01]  /*3850*/  MUFU.TANH R34, R34 ;  /* 0x0000002200227308 */ /* 0x000f220000002400 */
[----:B------:R-:W-:Y:S01]  /*3860*/  FSEL R45, R39, -INF , P1 ;  /* 0xff800000272d7808 */ /* 0x000fe20000800000 */
[----:B------:R-:W-:Y:S01]  /*3870*/  BAR.SYNC.DEFER_BLOCKING 0x0 ;  /* 0x0000000000007b1d */ /* 0x000fe20000010000 */
[C---:B------:R-:W-:Y:S02]  /*3880*/  ISETP.GT.AND P6, PT, R5.reuse, 0x31, PT ;  /* 0x000000310500780c */ /* 0x040fe40003fc4270 */
[----:B------:R-:W-:Y:S02]  /*3890*/  FMNMX.FTZ R133, R100, R133, !PT ;  /* 0x0000008564857209 */ /* 0x000fe40007810000 */
[----:B------:R-:W-:Y:S01]  /*38a0*/  ISETP.GT.AND P1, PT, R5, 0x38, PT ;  /* 0x000000380500780c */ /* 0x000fe20003f24270 */
[----:B------:R-:W1:Y:S01]  /*38b0*/  MUFU.TANH R17, R17 ;  /* 0x0000001100117308 */ /* 0x000e620000002400 */
[----:B---3--:R-:W-:-:S02]  /*38c0*/  FSEL R24, R47, -INF , P0 ;  /* 0xff8000002f187808 */ /* 0x008fc40000000000 */
[----:B------:R-:W-:Y:S02]  /*38d0*/  ISETP.GT.AND P0, PT, R5, 0x30, PT ;  /* 0x000000300500780c */ /* 0x000fe40003f04270 */
[----:B------:R-:W-:Y:S02]  /*38e0*/  FMNMX.FTZ R133, R101, R133, !PT ;  /* 0x0000008565857209 */ /* 0x000fe40007810000 */
[----:B--2---:R-:W-:Y:S01]  /*38f0*/  FSEL R99, R32, -INF , P0 ;  /* 0xff80000020637808 */ /* 0x004fe20000000000 */
[----:B------:R-:W2:Y:S01]  /*3900*/  MUFU.TANH R10, R10 ;  /* 0x0000000a000a7308 */ /* 0x000ea20000002400 */
[----:B------:R-:W-:Y:S02]  /*3910*/  ISETP.GT.AND P0, PT, R5, 0x39, PT ;  /* 0x000000390500780c */ /* 0x000fe40003f04270 */
[----:B------:R-:W-:Y:S02]  /*3920*/  FMNMX.FTZ R5, R15, R14, !PT ;  /* 0x0000000e0f057209 */ /* 0x000fe40007810000 */
[----:B------:R-:W-:-:S02]  /*3930*/  FMNMX.FTZ R133, R103, R133, !PT ;  /* 0x0000008567857209 */ /* 0x000fc40007810000 */
[----:B------:R-:W-:Y:S01]  /*3940*/  FMNMX.FTZ R5, R16, R5, !PT ;  /* 0x0000000510057209 */ /* 0x000fe20007810000 */
[----:B------:R-:W3:Y:S01]  /*3950*/  MUFU.TANH R9, R9 ;  /* 0x0000000900097308 */ /* 0x000ee20000002400 */
[----:B------:R-:W-:Y:S02]  /*3960*/  FMNMX.FTZ R133, R102, R133, !PT ;  /* 0x0000008566857209 */ /* 0x000fe40007810000 */
[----:B------:R-:W-:Y:S02]  /*3970*/  FMNMX.FTZ R5, R18, R5, !PT ;  /* 0x0000000512057209 */ /* 0x000fe40007810000 */
[----:B-1----:R-:W-:Y:S02]  /*3980*/  FSEL R98, R33, -INF , P6 ;  /* 0xff80000021627808 */ /* 0x002fe40003000000 */
[----:B------:R-:W-:Y:S02]  /*3990*/  FMNMX.FTZ R5, R29, R5, !PT ;  /* 0x000000051d057209 */ /* 0x000fe40007810000 */
[----:B------:R-:W-:-:S02]  /*39a0*/  FMNMX.FTZ R133, R99, R133, !PT ;  /* 0x0000008563857209 */ /* 0x000fc40007810000 */
[----:B------:R-:W-:Y:S02]  /*39b0*/  FMNMX.FTZ R5, R24, R5, !PT ;  /* 0x0000000518057209 */ /* 0x000fe40007810000 */
[----:B-----5:R-:W-:Y:S02]  /*39c0*/  FSEL R97, R8, -INF , P1 ;  /* 0xff80000008617808 */ /* 0x020fe40000800000 */
[----:B------:R-:W-:Y:S02]  /*39d0*/  FMNMX.FTZ R133, R98, R133, !PT ;  /* 0x0000008562857209 */ /* 0x000fe40007810000 */
[----:B------:R-:W-:Y:S02]  /*39e0*/  ISETP.GT.AND P6, PT, R2, 0x20, PT ;  /* 0x000000200200780c */ /* 0x000fe40003fc4270 */
[----:B------:R-:W-:Y:S02]  /*39f0*/  FMNMX.FTZ R5, R44, R5, !PT ;  /* 0x000000052c057209 */ /* 0x000fe40007810000 */
[----:B------:R-:W-:-:S02]  /*3a00*/  FSEL R96, R25, -INF , P0 ;  /* 0xff80000019607808 */ /* 0x000fc40000000000 */
[----:B------:R-:W-:Y:S02]  /*3a10*/  FMNMX.FTZ R133, R97, R133, !PT ;  /* 0x0000008561857209 */ /* 0x000fe40007810000 */
[----:B------:R-:W-:Y:S02]  /*3a20*/  ISETP.GT.AND P1, PT, R2, 0x21, PT ;  /* 0x000000210200780c */ /* 0x000fe40003f24270 */
[----:B------:R-:W-:Y:S02]  /*3a30*/  FSEL R85, R42, -INF , P6 ;  /* 0xff8000002a557808 */ /* 0x000fe40003000000 */
[----:B------:R-:W-:Y:S02]  /*3a40*/  FMNMX.FTZ R5, R45, R5, !PT ;  /* 0x000000052d057209 */ /* 0x000fe40007810000 */
[----:B------:R-:W-:Y:S02]  /*3a50*/  FMNMX.FTZ R133, R96, R133, !PT ;  /* 0x0000008560857209 */ /* 0x000fe40007810000 */
[----:B------:R-:W-:-:S02]  /*3a60*/  ISETP.GT.AND P0, PT, R2, 0x28, PT ;  /* 0x000000280200780c */ /* 0x000fc40003f04270 */
[----:B------:R-:W-:Y:S01]  /*3a70*/  FSEL R84, R43, -INF , P1 ;  /* 0xff8000002b547808 */ /* 0x000fe20000800000 */
[----:B------:R-:W1:Y:S01]  /*3a80*/  SHFL.BFLY PT, R8, R133, 0x2, 0x1f ;  /* 0x0c401f0085087f89 */ /* 0x000e6200000e0000 */
[----:B------:R-:W-:Y:S02]  /*3a90*/  FMNMX.FTZ R5, R85, R5, !PT ;  /* 0x0000000555057209 */ /* 0x000fe40007810000 */
[----:B------:R-:W-:Y:S02]  /*3aa0*/  ISETP.GT.AND P1, PT, R2, 0x29, PT ;  /* 0x000000290200780c */ /* 0x000fe40003f24270 */
[----:B------:R-:W-:Y:S02]  /*3ab0*/  FSEL R87, R22, -INF , P0 ;  /* 0xff80000016577808 */ /* 0x000fe40000000000 */
[----:B------:R-:W-:Y:S02]  /*3ac0*/  FMNMX.FTZ R5, R84, R5, !PT ;  /* 0x0000000554057209 */ /* 0x000fe40007810000 */
[----:B------:R-:W-:-:S02]  /*3ad0*/  ISETP.GT.AND P0, PT, R2, 0x30, PT ;  /* 0x000000300200780c */ /* 0x000fc40003f04270 */
[----:B------:R-:W-:Y:S02]  /*3ae0*/  FSEL R86, R20, -INF , P1 ;  /* 0xff80000014567808 */ /* 0x000fe40000800000 */
[----:B------:R-:W-:Y:S02]  /*3af0*/  FMNMX.FTZ R5, R87, R5, !PT ;  /* 0x0000000557057209 */ /* 0x000fe40007810000 */
[----:B------:R-:W-:Y:S02]  /*3b00*/  ISETP.GT.AND P1, PT, R2, 0x31, PT ;  /* 0x000000310200780c */ /* 0x000fe40003f24270 */
[----:B----4-:R-:W-:Y:S02]  /*3b10*/  FSEL R93, R34, -INF , P0 ;  /* 0xff800000225d7808 */ /* 0x010fe40000000000 */
[----:B------:R-:W-:Y:S02]  /*3b20*/  FMNMX.FTZ R5, R86, R5, !PT ;  /* 0x0000000556057209 */ /* 0x000fe40007810000 */
[----:B------:R-:W-:-:S02]  /*3b30*/  ISETP.GT.AND P0, PT, R2, 0x38, PT ;  /* 0x000000380200780c */ /* 0x000fc40003f04270 */
[----:B------:R-:W-:Y:S02]  /*3b40*/  FSEL R92, R17, -INF , P1 ;  /* 0xff800000115c7808 */ /* 0x000fe40000800000 */
[----:B------:R-:W-:Y:S02]  /*3b50*/  FMNMX.FTZ R5, R93, R5, !PT ;  /* 0x000000055d057209 */ /* 0x000fe40007810000 */
[----:B------:R-:W-:Y:S02]  /*3b60*/  ISETP.GT.AND P1, PT, R2, 0x39, PT ;  /* 0x000000390200780c */ /* 0x000fe40003f24270 */
[----:B--2---:R-:W-:Y:S02]  /*3b70*/  FSEL R125, R10, -INF , P0 ;  /* 0xff8000000a7d7808 */ /* 0x004fe40000000000 */
[----:B------:R-:W-:Y:S02]  /*3b80*/  FMNMX.FTZ R2, R92, R5, !PT ;  /* 0x000000055c027209 */ /* 0x000fe40007810000 */
[----:B---3--:R-:W-:-:S02]  /*3b90*/  FSEL R50, R9, -INF , P1 ;  /* 0xff80000009327808 */ /* 0x008fc40000800000 */
[----:B------:R-:W-:Y:S02]  /*3ba0*/  FMNMX.FTZ R2, R125, R2, !PT ;  /* 0x000000027d027209 */ /* 0x000fe40007810000 */
[----:B-1----:R-:W-:Y:S02]  /*3bb0*/  FMNMX.FTZ R133, R133, R8, !PT ;  /* 0x0000000885857209 */ /* 0x002fe40007810000 */
[----:B------:R-:W-:Y:S02]  /*3bc0*/  FMNMX.FTZ R2, R50, R2, !PT ;  /* 0x0000000232027209 */ /* 0x000fe40007810000 */
[----:B------:R-:W-:Y:S01]  /*3bd0*/  PLOP3.LUT P0, PT, PT, PT, UP0, 0x80, 0x0 ;  /* 0x000000000000781c */ /* 0x000fe20003f0f008 */
[----:B------:R-:W1:Y:S01]  /*3be0*/  SHFL.BFLY PT, R5, R133, 0x1, 0x1f ;  /* 0x0c201f0085057f89 */ /* 0x000e6200000e0000 */
[----:B------:R-:W-:-:S03]  /*3bf0*/  MOV R10, UR16 ;  /* 0x00000010000a7c02 */ /* 0x000fc60008000f00 */
[----:B------:R-:W2:Y:S08]  /*3c00*/  SHFL.BFLY PT, R132, R2, 0x2, 0x1f ;  /* 0x0c401f0002847f89 */ /* 0x000eb000000e0000 */
[----:B------:R-:W-:Y:S01]  /*3c10*/  @P0 IMAD.WIDE.U32 R8, R104, UR17, R108 ;  /* 0x0000001168080c25 */ /* 0x000fe2000f8e006c */
[----:B-1----:R-:W-:Y:S02]  /*3c20*/  FMNMX.FTZ R133, R133, R5, !PT ;  /* 0x0000000585857209 */ /* 0x002fe40007810000 */
[----:B--2---:R-:W-:-:S03]  /*3c30*/  FMNMX.FTZ R132, R2, R132, !PT ;  /* 0x0000008402847209 */ /* 0x004fc60007810000 */
[C---:B------:R-:W-:Y:S01]  /*3c40*/  FMUL.FTZ R5, R133.reuse, c[0x0][0x2d0] ;  /* 0x0000b40085057a20 */ /* 0x040fe20000410000 */
[----:B------:R-:W-:Y:S01]  /*3c50*/  FSETP.NEU.FTZ.AND P1, PT, R133, -INF , PT ;  /* 0xff8000008500780b */ /* 0x000fe20003f3d000 */
[----:B------:R-:W1:Y:S03]  /*3c60*/  SHFL.BFLY PT, R17, R132, 0x1, 0x1f ;  /* 0x0c201f0084117f89 */ /* 0x000e6600000e0000 */
[----:B------:R-:W-:Y:S02]  /*3c70*/  FSEL R2, R5, RZ, P1 ;  /* 0x000000ff05027208 */ /* 0x000fe40000800000 */
[----:B------:R-:W-:Y:S01]  /*3c80*/  @P0 IADD3 R5, R9, UR4, RZ ;  /* 0x0000000409050c10 */ /* 0x000fe2000fffe0ff */
[----:B------:R-:W-:Y:S02]  /*3c90*/  ULDC.64 UR4, c[0x0][0x2c8] ;  /* 0x0000b20000047ab9 */ /* 0x000fe40000000a00 */
[--C-:B------:R-:W-:Y:S01]  /*3ca0*/  FFMA.FTZ R6, R6, c[0x0][0x2d0], -R2.reuse ;  /* 0x0000b40006067a23 */ /* 0x100fe20000010802 */
[----:B------:R-:W-:Y:S01]  /*3cb0*/  UIMAD.WIDE.U32 UR8, UR6, UR4, URZ ;  /* 0x00000004060872a5 */ /* 0x000fe2000f8e003f */
[----:B------:R-:W-:-:S02]  /*3cc0*/  FFMA.FTZ R9, R7, c[0x0][0x2d0], -R2 ;  /* 0x0000b40007097a23 */ /* 0x000fc40000010802 */
[----:B------:R2:W-:Y:S04]  /*3cd0*/  MUFU.EX2 R82, R6 ;  /* 0x0000000600527308 */ /* 0x0005e80000000800 */
[----:B------:R-:W-:Y:S02]  /*3ce0*/  @UP1 UMOV UR7, UR9 ;  /* 0x0000000900071c82 */ /* 0x000fe40008000000 */
[----:B------:R-:W-:Y:S02]  /*3cf0*/  @UP1 USHF.R.U32.HI UR6, URZ, UR5, UR7 ;  /* 0x000000053f061299 */ /* 0x000fe40008011607 */
[----:B------:R3:W-:Y:S02]  /*3d00*/  MUFU.EX2 R81, R9 ;  /* 0x0000000900517308 */ /* 0x0007e40000000800 */
[----:B------:R-:W-:Y:S01]  /*3d10*/  UIADD3 UR6, UR6, UR10, -UR19 ;  /* 0x0000000a06067290 */ /* 0x000fe2000fffe813 */
[----:B-1----:R-:W-:-:S03]  /*3d20*/  FMNMX.FTZ R132, R132, R17, !PT ;  /* 0x0000001184847209 */ /* 0x002fc60007810000 */
[----:B------:R-:W-:Y:S01]  /*3d30*/  USHF.R.S32.HI UR4, URZ, 0x1f, UR6 ;  /* 0x0000001f3f047899 */ /* 0x000fe20008011406 */
[----:B--2---:R-:W-:-:S03]  /*3d40*/  @P0 LEA R6, P1, R8, c[0x0][0x1c8], 0x1 ;  /* 0x0000720008060a11 */ /* 0x004fc600078208ff */
[----:B------:R-:W-:Y:S01]  /*3d50*/  ULEA.HI UR4, UR4, UR6, URZ, 0x6 ;  /* 0x0000000604047291 */ /* 0x000fe2000f8f303f */
[----:B------:R-:W-:Y:S01]  /*3d60*/  @P0 LEA.HI.X R7, R8, c[0x0][0x1cc], R5, 0x1, P1 ;  /* 0x0000730008070a11 */ /* 0x000fe200008f0c05 */
[----:B------:R-:W-:Y:S02]  /*3d70*/  IMAD.U32 R8, RZ, RZ, UR16 ;  /* 0x00000010ff087e24 */ /* 0x000fe4000f8e00ff */
[----:B------:R-:W-:Y:S01]  /*3d80*/  FFMA.FTZ R5, R11, c[0x0][0x2d0], -R2 ;  /* 0x0000b4000b057a23 */ /* 0x000fe20000010802 */
[----:B------:R-:W-:Y:S01]  /*3d90*/  USHF.R.S32.HI UR9, URZ, 0x6, UR4 ;  /* 0x000000063f097899 */ /* 0x000fe20008011404 */
[----:B---3--:R-:W-:Y:S01]  /*3da0*/  IMAD.U32 R9, RZ, RZ, UR15 ;  /* 0x0000000fff097e24 */ /* 0x008fe2000f8e00ff */
[----:B------:R-:W-:Y:S01]  /*3db0*/  @P0 LEA R8, P1, R8, R6, 0x1 ;  /* 0x0000000608080211 */ /* 0x000fe200078208ff */
[----:B------:R1:W-:Y:S01]  /*3dc0*/  MUFU.EX2 R83, R5 ;  /* 0x0000000500537308 */ /* 0x0003e20000000800 */
[----:B------:R2:W-:Y:S01]  /*3dd0*/  @P0 LDGSTS.E.BYPASS.LTC128B.128 [R107+0x10100], [R6.64], !P5 ;  /* 0x10100000066b0fae */ /* 0x0005e2000e901d56 */
[----:B------:R-:W-:Y:S01]  /*3de0*/  UISETP.LT.AND UP0, UPT, URZ, UR9, UPT ;  /* 0x000000093f00728c */ /* 0x000fe2000bf01270 */
[----:B------:R-:W-:-:S02]  /*3df0*/  @P0 LEA.HI.X R9, R10, R7, R9, 0x1, P1 ;  /* 0x000000070a090211 */ /* 0x000fc400008f0c09 */
[----:B------:R-:W-:Y:S01]  /*3e00*/  FSETP.NEU.FTZ.AND P1, PT, R132, -INF , PT ;  /* 0xff8000008400780b */ /* 0x000fe20003f3d000 */
[----:B------:R2:W-:Y:S01]  /*3e10*/  @P0 LDGSTS.E.BYPASS.LTC128B.128 [R107+0x12100], [R6.64+0x80], !P4 ;  /* 0x12100080066b0fae */ /* 0x0005e2000e101d56 */
[----:B------:R-:W-:-:S03]  /*3e20*/  USEL UR9, URZ, UR9, !UP0 ;  /* 0x000000093f097287 */ /* 0x000fc6000c000000 */
[----:B------:R2:W-:Y:S01]  /*3e30*/  @P0 LDGSTS.E.BYPASS.LTC128B.128 [R107+0x14100], [R6.64+0x100], !P3 ;  /* 0x14100100066b0fae */ /* 0x0005e2000d901d56 */
[----:B------:R-:W-:-:S03]  /*3e40*/  UISETP.GE.AND UP0, UPT, UR17, UR9, UPT ;  /* 0x000000091100728c */ /* 0x000fc6000bf06270 */
[----:B------:R2:W-:Y:S01]  /*3e50*/  @P0 LDGSTS.E.BYPASS.LTC128B.128 [R107+0x16100], [R6.64+0x180], !P2 ;  /* 0x16100180066b0fae */ /* 0x0005e2000d101d56 */
[----:B-1----:R-:W-:Y:S02]  /*3e60*/  FFMA.FTZ R5, R12, c[0x0][0x2d0], -R2 ;  /* 0x0000b4000c057a23 */ /* 0x002fe40000010802 */
[----:B------:R-:W-:Y:S01]  /*3e70*/  FMUL.FTZ R12, R132, c[0x0][0x2d0] ;  /* 0x0000b400840c7a20 */ /* 0x000fe20000410000 */
[----:B------:R1:W-:Y:S01]  /*3e80*/  @P0 LDGSTS.E.BYPASS.LTC128B.128 [R107+0x11100], [R8.64], !P5 ;  /* 0x11100000086b0fae */ /* 0x0003e2000e901d56 */
[----:B------:R3:W4:Y:S03]  /*3e90*/  MUFU.EX2 R95, R5 ;  /* 0x00000005005f7308 */ /* 0x0007260000000800 */
[----:B------:R-:W-:Y:S01]  /*3ea0*/  FSEL R12, R12, RZ, P1 ;  /* 0x000000ff0c0c7208 */ /* 0x000fe20000800000 */
[----:B------:R1:W-:Y:S04]  /*3eb0*/  @P0 LDGSTS.E.BYPASS.LTC128B.128 [R107+0x13100], [R8.64+0x80], !P4 ;  /* 0x13100080086b0fae */ /* 0x0003e8000e101d56 */
[--C-:B------:R-:W-:Y:S01]  /*3ec0*/  FFMA.FTZ R3, R15, c[0x0][0x2d0], -R12.reuse ;  /* 0x0000b4000f037a23 */ /* 0x100fe2000001080c */
[----:B------:R1:W-:Y:S01]  /*3ed0*/  @P0 LDGSTS.E.BYPASS.LTC128B.128 [R107+0x15100], [R8.64+0x100], !P3 ;  /* 0x15100100086b0fae */ /* 0x0003e2000d901d56 */
[----:B------:R-:W-:-:S02]  /*3ee0*/  FFMA.FTZ R0, R44, c[0x0][0x2d0], -R12 ;  /* 0x0000b4002c007a23 */ /* 0x000fc4000001080c */
[----:B------:R5:W-:Y:S01]  /*3ef0*/  MUFU.EX2 R15, R3 ;  /* 0x00000003000f7308 */ /* 0x000be20000000800 */
[----:B------:R1:W-:Y:S01]  /*3f00*/  @P0 LDGSTS.E.BYPASS.LTC128B.128 [R107+0x17100], [R8.64+0x180], !P2 ;  /* 0x17100180086b0fae */ /* 0x0003e2000d101d56 */
[----:B------:R-:W-:Y:S01]  /*3f10*/  PLOP3.LUT P0, PT, PT, PT, UP0, 0x80, 0x0 ;  /* 0x000000000000781c */ /* 0x000fe20003f0f008 */
[----:B---3--:R-:W-:Y:S02]  /*3f20*/  FFMA.FTZ R5, R13, c[0x0][0x2d0], -R2 ;  /* 0x0000b4000d057a23 */ /* 0x008fe40000010802 */
[----:B------:R-:W3:Y:S01]  /*3f30*/  LDSM.16.MT88.4 R20, [R249+0x100] ;  /* 0x00010000f914783b */ /* 0x000ee20000004200 */
[----:B----4-:R-:W-:Y:S02]  /*3f40*/  F2FP.BF16.PACK_AB R10, R95, R83 ;  /* 0x000000535f0a723e */ /* 0x010fe400000010ff */
[----:B------:R2:W-:Y:S01]  /*3f50*/  MUFU.EX2 R106, R5 ;  /* 0x00000005006a7308 */ /* 0x0005e20000000800 */
[----:B------:R-:W-:Y:S04]  /*3f60*/  LDSM.16.MT88.4 R52, [R124+0x100] ;  /* 0x000100007c34783b */ /* 0x000fe80000004200 */
[----:B------:R-:W-:Y:S01]  /*3f70*/  LDSM.16.MT88.4 R32, [R250+0x900] ;  /* 0x00090000fa20783b */ /* 0x000fe20000004200 */
[----:B-----5:R-:W-:-:S03]  /*3f80*/  FFMA.FTZ R3, R14, c[0x0][0x2d0], -R12 ;  /* 0x0000b4000e037a23 */ /* 0x020fc6000001080c */
[----:B------:R-:W-:Y:S01]  /*3f90*/  LDSM.16.MT88.4 R36, [R249+0x900] ;  /* 0x00090000f924783b */ /* 0x000fe20000004200 */
[----:B------:R-:W-:Y:S01]  /*3fa0*/  IMAD.MOV.U32 R14, RZ, RZ, R50 ;  /* 0x000000ffff0e7224 */ /* 0x000fe200078e0032 */
[----:B------:R4:W5:Y:S02]  /*3fb0*/  MUFU.EX2 R13, R3 ;  /* 0x00000003000d7308 */ /* 0x0009640000000800 */
[----:B------:R-:W-:Y:S04]  /*3fc0*/  LDSM.16.MT88.4 R72, [R124+0x900] ;  /* 0x000900007c48783b */ /* 0x000fe80000004200 */
[----:B--2---:R-:W2:Y:S01]  /*3fd0*/  LDSM.16.MT88.4 R4, [R250+0x100] ;  /* 0x00010000fa04783b */ /* 0x004ea20000004200 */
[----:B-1----:R-:W-:Y:S01]  /*3fe0*/  F2FP.BF16.PACK_AB R8, R81, R82 ;  /* 0x000000525108723e */ /* 0x002fe200000010ff */
[----:B------:R1:W-:Y:S02]  /*3ff0*/  MUFU.EX2 R107, R0 ;  /* 0x00000000006b7308 */ /* 0x0003e40000000800 */
[----:B------:R-:W-:Y:S04]  /*4000*/  LDSM.16.MT88.4 R68, [R250+0x2100] ;  /* 0x00210000fa44783b */ /* 0x000fe80000004200 */
[----:B------:R-:W-:Y:S01]  /*4010*/  LDSM.16.MT88.4 R60, [R249+0x2100] ;  /* 0x00210000f93c783b */ /* 0x000fe20000004200 */
[----:B----4-:R-:W-:Y:S01]  /*4020*/  FFMA.FTZ R3, R16, c[0x0][0x2d0], -R12 ;  /* 0x0000b40010037a23 */ /* 0x010fe2000001080c */
[----:B-----5:R-:W-:-:S02]  /*4030*/  F2FP.BF16.PACK_AB R9, R13, R15 ;  /* 0x0000000f0d09723e */ /* 0x020fc400000010ff */
[----:B------:R-:W-:Y:S01]  /*4040*/  LDSM.16.MT88.4 R76, [R124+0x2100] ;  /* 0x002100007c4c783b */ /* 0x000fe20000004200 */
[----:B------:R4:W-:Y:S03]  /*4050*/  MUFU.EX2 R80, R3 ;  /* 0x0000000300507308 */ /* 0x0009e60000000800 */
[----:B------:R-:W0:Y:S01]  /*4060*/  LDGDEPBAR ;  /* 0x00000000000079af */ /* 0x000e220000000000 */
[----:B-1----:R-:W-:-:S03]  /*4070*/  FFMA.FTZ R0, R45, c[0x0][0x2d0], -R12 ;  /* 0x0000b4002d007a23 */ /* 0x002fc6000001080c */
[----:B------:R-:W-:Y:S01]  /*4080*/  LDSM.16.MT88.4 R44, [R249+0x2900] ;  /* 0x00290000f92c783b */ /* 0x000fe20000004200 */
[----:B------:R-:W-:Y:S01]  /*4090*/  MUFU.EX2 R126, R0 ;  /* 0x00000000007e7308 */ /* 0x000fe20000000800 */
[----:B----4-:R-:W-:-:S07]  /*40a0*/  FFMA.FTZ R3, R18, c[0x0][0x2d0], -R12 ;  /* 0x0000b40012037a23 */ /* 0x010fce000001080c */
[----:B------:R1:W4:Y:S02]  /*40b0*/  MUFU.EX2 R135, R3 ;  /* 0x0000000300877308 */ /* 0x0003240000000800 */
[----:B-1----:R-:W-:Y:S01]  /*40c0*/  FFMA.FTZ R3, R19, c[0x0][0x2d0], -R2 ;  /* 0x0000b40013037a23 */ /* 0x002fe20000010802 */
[----:B----4-:R-:W-:-:S05]  /*40d0*/  F2FP.BF16.PACK_AB R11, R135, R80 ;  /* 0x00000050870b723e */ /* 0x010fca00000010ff */
[----:B------:R1:W-:Y:S02]  /*40e0*/  MUFU.EX2 R108, R3 ;  /* 0x00000003006c7308 */ /* 0x0003e40000000800 */
[C---:B---3--:R-:W-:Y:S08]  /*40f0*/  HMMA.16816.F32.BF16 R40, R8.reuse, R22, RZ ;  /* 0x000000160828723c */ /* 0x048ff000000418ff */
[----:B------:R-:W-:Y:S01]  /*4100*/  HMMA.16816.F32.BF16 R48, R8, R20, RZ ;  /* 0x000000140830723c */ /* 0x000fe200000418ff */
[----:B-1----:R-:W-:-:S04]  /*4110*/  FFMA.FTZ R3, R28, c[0x0][0x2d0], -R2 ;  /* 0x0000b4001c037a23 */ /* 0x002fc80000010802 */
[----:B------:R1:W-:Y:S03]  /*4120*/  MUFU.EX2 R88, R3 ;  /* 0x0000000300587308 */ /* 0x0003e60000000800 */
[C---:B--2---:R-:W-:Y:S07]  /*4130*/  HMMA.16816.F32.BF16 R20, R8.reuse, R6, RZ ;  /* 0x000000060814723c */ /* 0x044fee00000418ff */
[----:B------:R-:W-:Y:S01]  /*4140*/  F2FP.BF16.PACK_AB R7, R126, R107 ;  /* 0x0000006b7e07723e */ /* 0x000fe200000010ff */
[----:B------:R-:W-:Y:S01]  /*4150*/  HMMA.16816.F32.BF16 R16, R8, R52, RZ ;  /* 0x000000340810723c */ /* 0x000fe200000418ff */
[----:B-1----:R-:W-:-:S07]  /*4160*/  FFMA.FTZ R3, R30, c[0x0][0x2d0], -R2 ;  /* 0x0000b4001e037a23 */ /* 0x002fce0000010802 */
[----:B------:R-:W-:Y:S01]  /*4170*/  HMMA.16816.F32.BF16 R64, R8, R54, RZ ;  /* 0x000000360840723c */ /* 0x000fe200000418ff */
[----:B------:R1:W2:Y:S02]  /*4180*/  MUFU.EX2 R94, R3 ;  /* 0x00000003005e7308 */ /* 0x0002a40000000800 */
[--C-:B-1----:R-:W-:Y:S01]  /*4190*/  FFMA.FTZ R3, R29, c[0x0][0x2d0], -R12.reuse ;  /* 0x0000b4001d037a23 */ /* 0x102fe2000001080c */
[----:B--2---:R-:W-:Y:S01]  /*41a0*/  F2FP.BF16.PACK_AB R6, R94, R88 ;  /* 0x000000585e06723e */ /* 0x004fe200000010ff */
[----:B------:R-:W1:Y:S04]  /*41b0*/  LDSM.16.MT88.4 R28, [R252+0x100] ;  /* 0x00010000fc1c783b */ /* 0x000e680000004200 */
[----:B------:R2:W-:Y:S02]  /*41c0*/  MUFU.EX2 R90, R3 ;  /* 0x00000003005a7308 */ /* 0x0005e40000000800 */
[----:B--2---:R-:W-:-:S02]  /*41d0*/  FFMA.FTZ R3, R24, c[0x0][0x2d0], -R12 ;  /* 0x0000b40018037a23 */ /* 0x004fc4000001080c */
[C---:B------:R-:W-:Y:S04]  /*41e0*/  HMMA.16816.F32.BF16 R24, R8.reuse, R4, RZ ;  /* 0x000000040818723c */ /* 0x040fe800000418ff */
[----:B------:R-:W2:Y:S03]  /*41f0*/  MUFU.EX2 R109, R3 ;  /* 0x00000003006d7308 */ /* 0x000ea60000000800 */
[----:B------:R-:W-:Y:S02]  /*4200*/  F2FP.BF16.PACK_AB R4, R108, R106 ;  /* 0x0000006a6c04723e */ /* 0x000fe400000010ff */
[----:B--2---:R-:W-:Y:S01]  /*4210*/  F2FP.BF16.PACK_AB R5, R109, R90 ;  /* 0x0000005a6d05723e */ /* 0x004fe200000010ff */
[----:B-1----:R-:W-:Y:S11]  /*4220*/  HMMA.16816.F32.BF16 R52, R8, R28, RZ ;  /* 0x0000001c0834723c */ /* 0x002ff600000418ff */
[----:B------:R-:W-:Y:S03]  /*4230*/  @!UPT UIADD3 URZ, URZ, URZ, URZ ;  /* 0x0000003f3f3ff290 */ /* 0x000fe6000fffe03f */
[C---:B------:R-:W-:Y:S08]  /*4240*/  HMMA.16816.F32.BF16 R56, R4.reuse, R32, R24 ;  /* 0x000000200438723c */ /* 0x040ff00000041818 */
[C---:B------:R-:W-:Y:S01]  /*4250*/  HMMA.16816.F32.BF16 R148, R4.reuse, R38, R40 ;  /* 0x000000260494723c */ /* 0x040fe20000041828 */
[----:B------:R-:W1:Y:S07]  /*4260*/  LDSM.16.MT88.4 R40, [R250+0x2900] ;  /* 0x00290000fa28783b */ /* 0x000e6e0000004200 */
[C---:B------:R-:W-:Y:S08]  /*4270*/  HMMA.16816.F32.BF16 R16, R4.reuse, R72, R16 ;  /* 0x000000480410723c */ /* 0x040ff00000041810 */
[----:B------:R-:W-:Y:S01]  /*4280*/  MOV R114, R58 ;  /* 0x0000003a00727202 */ /* 0x000fe20000000f00 */
[----:B------:R-:W-:Y:S01]  /*4290*/  IMAD.MOV.U32 R113, RZ, RZ, R59 ;  /* 0x000000ffff717224 */ /* 0x000fe200078e003b */
[----:B------:R-:W-:Y:S01]  /*42a0*/  HMMA.16816.F32.BF16 R140, R4, R36, R48 ;  /* 0x00000024048c723c */ /* 0x000fe20000041830 */
[----:B------:R-:W-:Y:S01]  /*42b0*/  IMAD.MOV.U32 R111, RZ, RZ, R56 ;  /* 0x000000ffff6f7224 */ /* 0x000fe200078e0038 */
[----:B------:R-:W-:Y:S01]  /*42c0*/  LDSM.16.MT88.4 R48, [R252+0x900] ;  /* 0x00090000fc30783b */ /* 0x000fe20000004200 */
[----:B------:R-:W-:-:S03]  /*42d0*/  IMAD.MOV.U32 R110, RZ, RZ, R57 ;  /* 0x000000ffff6e7224 */ /* 0x000fc600078e0039 */
[----:B------:R-:W2:Y:S02]  /*42e0*/  LDSM.16.MT88.4 R56, [R124+0x2900] ;  /* 0x002900007c38783b */ /* 0x000ea40000004200 */
[----:B------:R-:W-:Y:S06]  /*42f0*/  HMMA.16816.F32.BF16 R156, R4, R34, R20 ;  /* 0x00000022049c723c */ /* 0x000fec0000041814 */
[----:B------:R-:W-:Y:S01]  /*4300*/  IMAD.MOV.U32 R134, RZ, RZ, R16 ;  /* 0x000000ffff867224 */ /* 0x000fe200078e0010 */
[----:B------:R-:W-:Y:S01]  /*4310*/  MOV R0, R19 ;  /* 0x0000001300007202 */ /* 0x000fe20000000f00 */
[----:B------:R-:W-:Y:S01]  /*4320*/  HMMA.16816.F32.BF16 R36, R8, R30, RZ ;  /* 0x0000001e0824723c */ /* 0x000fe200000418ff */
[----:B------:R-:W-:-:S02]  /*4330*/  IMAD.MOV.U32 R127, RZ, RZ, R17 ;  /* 0x000000ffff7f7224 */ /* 0x000fc400078e0011 */
[----:B------:R-:W-:-:S05]  /*4340*/  IMAD.MOV.U32 R3, RZ, RZ, R18 ;  /* 0x000000ffff037224 */ /* 0x000fca00078e0012 */
[C---:B------:R-:W-:Y:S08]  /*4350*/  HMMA.16816.F32.BF16 R24, R8.reuse, R68, RZ ;  /* 0x000000440818723c */ /* 0x040ff000000418ff */
[C---:B------:R-:W-:Y:S01]  /*4360*/  HMMA.16816.F32.BF16 R20, R8.reuse, R70, RZ ;  /* 0x000000460814723c */ /* 0x040fe200000418ff */
[----:B------:R-:W3:Y:S07]  /*4370*/  LDSM.16.MT88.4 R68, [R252+0x2100] ;  /* 0x00210000fc44783b */ /* 0x000eee0000004200 */
[C---:B------:R-:W-:Y:S08]  /*4380*/  HMMA.16816.F32.BF16 R28, R8.reuse, R62, RZ ;  /* 0x0000003e081c723c */ /* 0x040ff000000418ff */
[----:B------:R-:W-:Y:S08]  /*4390*/  HMMA.16816.F32.BF16 R32, R8, R60, RZ ;  /* 0x0000003c0820723c */ /* 0x000ff000000418ff */
[----:B------:R-:W-:Y:S01]  /*43a0*/  HMMA.16816.F32.BF16 R164, R4, R74, R64 ;  /* 0x0000004a04a4723c */ /* 0x000fe20000041840 */
[----:B------:R-:W4:Y:S07]  /*43b0*/  LDSM.16.MT88.4 R64, [R249+0x4100] ;  /* 0x00410000f940783b */ /* 0x000f2e0000004200 */
[C---:B------:R-:W-:Y:S08]  /*43c0*/  HMMA.16816.F32.BF16 R16, R8.reuse, R76, RZ ;  /* 0x0000004c0810723c */ /* 0x040ff000000418ff */
[----:B------:R-:W-:Y:S08]  /*43d0*/  HMMA.16816.F32.BF16 R60, R8, R78, RZ ;  /* 0x0000004e083c723c */ /* 0x000ff000000418ff */
[C---:B-1----:R-:W-:Y:S01]  /*43e0*/  HMMA.16816.F32.BF16 R184, R4.reuse, R40, R24 ;  /* 0x0000002804b8723c */ /* 0x042fe20000041818 */
[----:B------:R-:W1:Y:S07]  /*43f0*/  LDSM.16.MT88.4 R24, [R252+0x2900] ;  /* 0x00290000fc18783b */ /* 0x000e6e0000004200 */
[C---:B------:R-:W-:Y:S01]  /*4400*/  HMMA.16816.F32.BF16 R72, R4.reuse, R46, R28 ;  /* 0x0000002e0448723c */ /* 0x040fe2000004181c */
[----:B------:R-:W5:Y:S07]  /*4410*/  LDSM.16.MT88.4 R28, [R250+0x4100] ;  /* 0x00410000fa1c783b */ /* 0x000f6e0000004200 */
[C---:B------:R-:W-:Y:S01]  /*4420*/  HMMA.16816.F32.BF16 R188, R4.reuse, R44, R32 ;  /* 0x0000002c04bc723c */ /* 0x040fe20000041820 */
[----:B------:R-:W1:Y:S07]  /*4430*/  LDSM.16.MT88.4 R44, [R249+0x4900] ;  /* 0x00490000f92c783b */ /* 0x000e6e0000004200 */
[C---:B--2---:R-:W-:Y:S08]  /*4440*/  HMMA.16816.F32.BF16 R180, R4.reuse, R56, R16 ;  /* 0x0000003804b4723c */ /* 0x044ff00000041810 */
[C---:B------:R-:W-:Y:S01]  /*4450*/  HMMA.16816.F32.BF16 R160, R4.reuse, R58, R60 ;  /* 0x0000003a04a0723c */ /* 0x040fe2000004183c */
[----:B------:R-:W2:Y:S04]  /*4460*/  LDSM.16.MT88.4 R56, [R124+0x4100] ;  /* 0x004100007c38783b */ /* 0x000ea80000004200 */
[----:B------:R-:W-:Y:S03]  /*4470*/  LDSM.16.MT88.4 R60, [R252+0x4100] ;  /* 0x00410000fc3c783b */ /* 0x000fe60000004200 */
[----:B------:R-:W-:Y:S01]  /*4480*/  HMMA.16816.F32.BF16 R76, R4, R42, R20 ;  /* 0x0000002a044c723c */ /* 0x000fe20000041814 */
[----:B------:R-:W1:Y:S07]  /*4490*/  LDSM.16.MT88.4 R40, [R250+0x4900] ;  /* 0x00490000fa28783b */ /* 0x000e6e0000004200 */
[C---:B---3--:R-:W-:Y:S07]  /*44a0*/  HMMA.16816.F32.BF16 R20, R8.reuse, R68, RZ ;  /* 0x000000440814723c */ /* 0x048fee00000418ff */
[----:B------:R-:W-:Y:S01]  /*44b0*/  IMAD.MOV.U32 R69, RZ, RZ, R95 ;  /* 0x000000ffff457224 */ /* 0x000fe200078e005f */
[----:B------:R-:W-:Y:S01]  /*44c0*/  HMMA.16816.F32.BF16 R16, R8, R70, RZ ;  /* 0x000000460810723c */ /* 0x000fe200000418ff */
[----:B------:R-:W-:-:S06]  /*44d0*/  IMAD.MOV.U32 R68, RZ, RZ, R94 ;  /* 0x000000ffff447224 */ /* 0x000fcc00078e005e */
[----:B------:R-:W-:Y:S01]  /*44e0*/  IMAD.MOV.U32 R70, RZ, RZ, R93 ;  /* 0x000000ffff467224 */ /* 0x000fe200078e005d */
[----:B------:R-:W-:Y:S01]  /*44f0*/  HMMA.16816.F32.BF16 R176, R4, R50, R36 ;  /* 0x0000003204b0723c */ /* 0x000fe20000041824 */
[----:B------:R-:W-:-:S07]  /*4500*/  IMAD.MOV.U32 R71, RZ, RZ, R105 ;  /* 0x000000ffff477224 */ /* 0x000fce00078e0069 */
[C---:B----4-:R-:W-:Y:S08]  /*4510*/  HMMA.16816.F32.BF16 R36, R8.reuse, R64, RZ ;  /* 0x000000400824723c */ /* 0x050ff000000418ff */
[----:B------:R-:W-:Y:S01]  /*4520*/  HMMA.16816.F32.BF16 R32, R8, R66, RZ ;  /* 0x000000420820723c */ /* 0x000fe200000418ff */
[----:B------:R-:W3:Y:S07]  /*4530*/  LDSM.16.MT88.4 R64, [R249+0x6100] ;  /* 0x00610000f940783b */ /* 0x000eee0000004200 */
[C---:B------:R-:W-:Y:S01]  /*4540*/  HMMA.16816.F32.BF16 R116, R4.reuse, R48, R52 ;  /* 0x000000300474723c */ /* 0x040fe20000041834 */
[----:B------:R-:W4:Y:S04]  /*4550*/  LDSM.16.MT88.4 R52, [R124+0x4900] ;  /* 0x004900007c34783b */ /* 0x000f280000004200 */
[----:B------:R-:W-:Y:S03]  /*4560*/  LDSM.16.MT88.4 R48, [R252+0x4900] ;  /* 0x00490000fc30783b */ /* 0x000fe60000004200 */
[C---:B-1----:R-:W-:Y:S08]  /*4570*/  HMMA.16816.F32.BF16 R152, R4.reuse, R24, R20 ;  /* 0x000000180498723c */ /* 0x042ff00000041814 */
[----:B------:R-:W-:Y:S08]  /*4580*/  HMMA.16816.F32.BF16 R144, R4, R26, R16 ;  /* 0x0000001a0490723c */ /* 0x000ff00000041810 */
[----:B-----5:R-:W-:Y:S01]  /*4590*/  HMMA.16816.F32.BF16 R20, R8, R28, RZ ;  /* 0x0000001c0814723c */ /* 0x020fe200000418ff */
[----:B------:R-:W-:-:S02]  /*45a0*/  IMAD.MOV.U32 R112, RZ, RZ, R116 ;  /* 0x000000ffff707224 */ /* 0x000fc400078e0074 */
[----:B------:R-:W-:Y:S02]  /*45b0*/  IMAD.MOV.U32 R104, RZ, RZ, R117 ;  /* 0x000000ffff687224 */ /* 0x000fe400078e0075 */
[----:B------:R-:W-:Y:S02]  /*45c0*/  IMAD.MOV.U32 R91, RZ, RZ, R119 ;  /* 0x000000ffff5b7224 */ /* 0x000fe400078e0077 */
[----:B------:R-:W-:Y:S01]  /*45d0*/  IMAD.MOV.U32 R89, RZ, RZ, R118 ;  /* 0x000000ffff597224 */ /* 0x000fe200078e0076 */
[----:B------:R-:W-:Y:S08]  /*45e0*/  HMMA.16816.F32.BF16 R16, R8, R30, RZ ;  /* 0x0000001e0810723c */ /* 0x000ff000000418ff */
[C---:B------:R-:W-:Y:S01]  /*45f0*/  HMMA.16816.F32.BF16 R136, R4.reuse, R44, R36 ;  /* 0x0000002c0488723c */ /* 0x040fe20000041824 */
[----:B------:R-:W-:Y:S07]  /*4600*/  LDSM.16.MT88.4 R36, [R250+0x6100] ;  /* 0x00610000fa24783b */ /* 0x000fee0000004200 */
[----:B------:R-:W-:Y:S01]  /*4610*/  HMMA.16816.F32.BF16 R120, R4, R46, R32 ;  /* 0x0000002e0478723c */ /* 0x000fe20000041820 */
[----:B------:R-:W1:Y:S07]  /*4620*/  LDSM.16.MT88.4 R44, [R249+0x6900] ;  /* 0x00690000f92c783b */ /* 0x000e6e0000004200 */
[C---:B--2---:R-:W-:Y:S07]  /*4630*/  HMMA.16816.F32.BF16 R28, R8.reuse, R58, RZ ;  /* 0x0000003a081c723c */ /* 0x044fee00000418ff */
[----:B------:R-:W-:Y:S01]  /*4640*/  IMAD.MOV.U32 R58, RZ, RZ, R109 ;  /* 0x000000ffff3a7224 */ /* 0x000fe200078e006d */
[----:B------:R-:W-:Y:S01]  /*4650*/  HMMA.16816.F32.BF16 R32, R8, R56, RZ ;  /* 0x000000380820723c */ /* 0x000fe200000418ff */
[----:B------:R-:W-:-:S06]  /*4660*/  IMAD.MOV.U32 R59, RZ, RZ, R108 ;  /* 0x000000ffff3b7224 */ /* 0x000fcc00078e006c */
[----:B------:R-:W-:Y:S01]  /*4670*/  IMAD.MOV.U32 R56, RZ, RZ, R111 ;  /* 0x000000ffff387224 */ /* 0x000fe200078e006f */
[----:B------:R-:W-:Y:S01]  /*4680*/  HMMA.16816.F32.BF16 R128, R4, R40, R20 ;  /* 0x000000280480723c */ /* 0x000fe20000041814 */
[----:B------:R-:W-:-:S06]  /*4690*/  IMAD.MOV.U32 R57, RZ, RZ, R110 ;  /* 0x000000ffff397224 */ /* 0x000fcc00078e006e */
[----:B------:R-:W-:Y:S01]  /*46a0*/  IMAD.MOV.U32 R40, RZ, RZ, R114 ;  /* 0x000000ffff287224 */ /* 0x000fe200078e0072 */
[----:B------:R-:W-:Y:S01]  /*46b0*/  HMMA.16816.F32.BF16 R116, R4, R42, R16 ;  /* 0x0000002a0474723c */ /* 0x000fe20000041810 */
[----:B------:R-:W-:-:S06]  /*46c0*/  IMAD.MOV.U32 R41, RZ, RZ, R104 ;  /* 0x000000ffff297224 */ /* 0x000fcc00078e0068 */
[----:B------:R-:W-:Y:S01]  /*46d0*/  IMAD.MOV.U32 R42, RZ, RZ, R113 ;  /* 0x000000ffff2a7224 */ /* 0x000fe200078e0071 */
[----:B------:R-:W-:Y:S01]  /*46e0*/  HMMA.16816.F32.BF16 R20, R8, R62, RZ ;  /* 0x0000003e0814723c */ /* 0x000fe200000418ff */
[----:B------:R-:W-:-:S06]  /*46f0*/  MOV R43, R112 ;  /* 0x00000070002b7202 */ /* 0x000fcc0000000f00 */
[----:B------:R-:W-:Y:S01]  /*4700*/  IMAD.MOV.U32 R62, RZ, RZ, R91 ;  /* 0x000000ffff3e7224 */ /* 0x000fe200078e005b */
[----:B---3--:R-:W-:Y:S01]  /*4710*/  HMMA.16816.F32.BF16 R16, R8, R64, RZ ;  /* 0x000000400810723c */ /* 0x008fe200000418ff */
[----:B------:R-:W-:-:S06]  /*4720*/  MOV R63, R106 ;  /* 0x0000006a003f7202 */ /* 0x000fcc0000000f00 */
[----:B------:R-:W-:Y:S01]  /*4730*/  MOV R64, R90 ;  /* 0x0000005a00407202 */ /* 0x000fe20000000f00 */
[----:B----4-:R-:W-:Y:S01]  /*4740*/  HMMA.16816.F32.BF16 R108, R4, R54, R28 ;  /* 0x00000036046c723c */ /* 0x010fe2000004181c */
[----:B------:R-:W2:Y:S01]  /*4750*/  LDSM.16.MT88.4 R28, [R250+0x6900] ;  /* 0x00690000fa1c783b */ /* 0x000ea20000004200 */
[----:B------:R-:W-:-:S06]  /*4760*/  IMAD.MOV.U32 R65, RZ, RZ, R89 ;  /* 0x000000ffff417224 */ /* 0x000fcc00078e0059 */
[----:B------:R-:W-:Y:S07]  /*4770*/  HMMA.16816.F32.BF16 R112, R4, R52, R32 ;  /* 0x000000340470723c */ /* 0x000fee0000041820 */
[----:B------:R-:W-:Y:S01]  /*4780*/  IMAD.MOV.U32 R35, RZ, RZ, R88 ;  /* 0x000000ffff237224 */ /* 0x000fe200078e0058 */
[----:B------:R-:W-:Y:S07]  /*4790*/  HMMA.16816.F32.BF16 R24, R8, R60, RZ ;  /* 0x0000003c0818723c */ /* 0x000fee00000418ff */
[----:B------:R-:W-:Y:S01]  /*47a0*/  IMAD.MOV.U32 R61, RZ, RZ, R92 ;  /* 0x000000ffff3d7224 */ /* 0x000fe200078e005c */
[----:B-1----:R-:W-:Y:S01]  /*47b0*/  HMMA.16816.F32.BF16 R88, R4, R44, R16 ;  /* 0x0000002c0458723c */ /* 0x002fe20000041810 */
[----:B------:R-:W-:-:S06]  /*47c0*/  IMAD.MOV.U32 R60, RZ, RZ, R107 ;  /* 0x000000ffff3c7224 */ /* 0x000fcc00078e006b */
[----:B------:R-:W-:Y:S01]  /*47d0*/  IMAD.MOV.U32 R45, RZ, RZ, R35 ;  /* 0x000000ffff2d7224 */ /* 0x000fe200078e0023 */
[----:B------:R-:W-:Y:S01]  /*47e0*/  HMMA.16816.F32.BF16 R92, R4, R50, R20 ;  /* 0x00000032045c723c */ /* 0x000fe20000041814 */
[----:B------:R-:W1:Y:S01]  /*47f0*/  LDSM.16.MT88.4 R32, [R124+0x6100] ;  /* 0x006100007c20783b */ /* 0x000e620000004200 */
[----:B------:R-:W-:-:S06]  /*4800*/  IMAD.MOV.U32 R44, RZ, RZ, R58 ;  /* 0x000000ffff2c7224 */ /* 0x000fcc00078e003a */
[C---:B------:R-:W-:Y:S07]  /*4810*/  HMMA.16816.F32.BF16 R20, R8.reuse, R36, RZ ;  /* 0x000000240814723c */ /* 0x040fee00000418ff */
[----:B------:R-:W-:Y:S01]  /*4820*/  MOV R37, R57 ;  /* 0x0000003900257202 */ /* 0x000fe20000000f00 */
[----:B------:R-:W-:Y:S01]  /*4830*/  HMMA.16816.F32.BF16 R16, R8, R38, RZ ;  /* 0x000000260810723c */ /* 0x000fe200000418ff */
[----:B------:R-:W-:-:S06]  /*4840*/  IMAD.MOV.U32 R36, RZ, RZ, R42 ;  /* 0x000000ffff247224 */ /* 0x000fcc00078e002a */
[----:B------:R-:W-:Y:S01]  /*4850*/  IMAD.MOV.U32 R38, RZ, RZ, R43 ;  /* 0x000000ffff267224 */ /* 0x000fe200078e002b */
[----:B------:R-:W-:Y:S01]  /*4860*/  HMMA.16816.F32.BF16 R104, R4, R48, R24 ;  /* 0x000000300468723c */ /* 0x000fe20000041818 */
[----:B------:R-:W-:-:S07]  /*4870*/  IMAD.MOV.U32 R39, RZ, RZ, R40 ;  /* 0x000000ffff277224 */ /* 0x000fce00078e0028 */
[----:B--2---:R-:W-:Y:S01]  /*4880*/  HMMA.16816.F32.BF16 R52, R4, R28, R20 ;  /* 0x0000001c0434723c */ /* 0x004fe20000041814 */
[----:B------:R-:W2:Y:S07]  /*4890*/  LDSM.16.MT88.4 R20, [R124+0x6900] ;  /* 0x006900007c14783b */ /* 0x000eae0000004200 */
[----:B------:R-:W-:Y:S07]  /*48a0*/  HMMA.16816.F32.BF16 R24, R8, R66, RZ ;  /* 0x000000420818723c */ /* 0x000fee00000418ff */
[----:B------:R-:W-:Y:S01]  /*48b0*/  IMAD.MOV.U32 R67, RZ, RZ, R59 ;  /* 0x000000ffff437224 */ /* 0x000fe200078e003b */
[----:B------:R-:W-:Y:S01]  /*48c0*/  HMMA.16816.F32.BF16 R48, R4, R30, R16 ;  /* 0x0000001e0430723c */ /* 0x000fe20000041810 */
[----:B------:R-:W-:-:S07]  /*48d0*/  IMAD.MOV.U32 R66, RZ, RZ, R56 ;  /* 0x000000ffff427224 */ /* 0x000fce00078e0038 */
[----:B-1----:R-:W-:Y:S07]  /*48e0*/  HMMA.16816.F32.BF16 R16, R8, R32, RZ ;  /* 0x000000200810723c */ /* 0x002fee00000418ff */
[----:B------:R-:W-:Y:S01]  /*48f0*/  IMAD.MOV.U32 R33, RZ, RZ, R127 ;  /* 0x000000ffff217224 */ /* 0x000fe200078e007f */
[----:B------:R-:W-:Y:S01]  /*4900*/  HMMA.16816.F32.BF16 R56, R4, R46, R24 ;  /* 0x0000002e0438723c */ /* 0x000fe20000041818 */
[----:B------:R-:W-:-:S06]  /*4910*/  IMAD.MOV.U32 R32, RZ, RZ, R134 ;  /* 0x000000ffff207224 */ /* 0x000fcc00078e0086 */
[----:B------:R-:W-:Y:S02]  /*4920*/  IMAD.MOV.U32 R27, RZ, RZ, R41 ;  /* 0x000000ffff1b7224 */ /* 0x000fe400078e0029 */
[----:B------:R-:W-:Y:S02]  /*4930*/  IMAD.MOV.U32 R47, RZ, RZ, R0 ;  /* 0x000000ffff2f7224 */ /* 0x000fe400078e0000 */
[----:B------:R-:W-:Y:S02]  /*4940*/  FFMA.FTZ R0, R100, c[0x0][0x2d0], -R2 ;  /* 0x0000b40064007a23 */ /* 0x000fe40000010802 */
[----:B------:R-:W-:Y:S02]  /*4950*/  IMAD.MOV.U32 R46, RZ, RZ, R3 ;  /* 0x000000ffff2e7224 */ /* 0x000fe400078e0003 */
[----:B------:R-:W-:Y:S01]  /*4960*/  FADD.FTZ R3, R82, R81 ;  /* 0x0000005152037221 */ /* 0x000fe20000010000 */
[----:B--2---:R-:W-:Y:S01]  /*4970*/  HMMA.16816.F32.BF16 R40, R4, R20, R16 ;  /* 0x000000140428723c */ /* 0x004fe20000041810 */
[----:B------:R-:W-:Y:S01]  /*4980*/  IMAD.MOV.U32 R81, RZ, RZ, R44 ;  /* 0x000000ffff517224 */ /* 0x000fe200078e002c */
[----:B------:R-:W-:Y:S01]  /*4990*/  MOV R82, R67 ;  /* 0x0000004300527202 */ /* 0x000fe20000000f00 */
[----:B------:R-:W-:-:S05]  /*49a0*/  FADD.FTZ R3, R83, R3 ;  /* 0x0000000353037221 */ /* 0x000fca0000010000 */
[----:B------:R-:W-:Y:S07]  /*49b0*/  HMMA.16816.F32.BF16 R16, R8, R34, RZ ;  /* 0x000000220810723c */ /* 0x000fee00000418ff */
[----:B------:R-:W-:Y:S01]  /*49c0*/  IMAD.MOV.U32 R34, RZ, RZ, R38 ;  /* 0x000000ffff227224 */ /* 0x000fe200078e0026 */
[----:B------:R-:W-:Y:S01]  /*49d0*/  MOV R38, R39 ;  /* 0x0000002700267202 */ /* 0x000fe20000000f00 */
[----:B------:R-:W-:Y:S02]  /*49e0*/  IMAD.MOV.U32 R35, RZ, RZ, R27 ;  /* 0x000000ffff237224 */ /* 0x000fe400078e001b */
[----:B------:R-:W-:-:S02]  /*49f0*/  IMAD.MOV.U32 R39, RZ, RZ, R36 ;  /* 0x000000ffff277224 */ /* 0x000fc400078e0024 */
[----:B------:R-:W-:Y:S02]  /*4a00*/  IMAD.MOV.U32 R36, RZ, RZ, R66 ;  /* 0x000000ffff247224 */ /* 0x000fe400078e0042 */
[----:B------:R-:W-:Y:S02]  /*4a10*/  IMAD.MOV.U32 R66, RZ, RZ, R64 ;  /* 0x000000ffff427224 */ /* 0x000fe400078e0040 */
[----:B------:R-:W-:Y:S02]  /*4a20*/  IMAD.MOV.U32 R64, RZ, RZ, R61 ;  /* 0x000000ffff407224 */ /* 0x000fe400078e003d */
[----:B------:R-:W-:Y:S02]  /*4a30*/  IMAD.MOV.U32 R61, RZ, RZ, R70 ;  /* 0x000000ffff3d7224 */ /* 0x000fe400078e0046 */
[----:B------:R-:W-:Y:S01]  /*4a40*/  IMAD.MOV.U32 R70, RZ, RZ, R71 ;  /* 0x000000ffff467224 */ /* 0x000fe200078e0047 */
[----:B------:R-:W-:Y:S01]  /*4a50*/  MOV R71, R68 ;  /* 0x0000004400477202 */ /* 0x000fe20000000f00 */
[----:B------:R-:W-:Y:S01]  /*4a60*/  IMAD.MOV.U32 R68, RZ, RZ, R126 ;  /* 0x000000ffff447224 */ /* 0x000fe200078e007e */
[----:B------:R-:W-:Y:S01]  /*4a70*/  HMMA.16816.F32.BF16 R28, R4, R22, R16 ;  /* 0x00000016041c723c */ /* 0x000fe20000041810 */
[----:B------:R-:W1:Y:S01]  /*4a80*/  LDSM.16.MT88.4 R16, [R252+0x6100] ;  /* 0x00610000fc10783b */ /* 0x000e620000004200 */
[----:B------:R-:W-:-:S06]  /*4a90*/  IMAD.MOV.U32 R100, RZ, RZ, R34 ;  /* 0x000000ffff647224 */ /* 0x000fcc00078e0022 */
[C---:B-1----:R-:W-:Y:S08]  /*4aa0*/  HMMA.16816.F32.BF16 R20, R8.reuse, R16, RZ ;  /* 0x000000100814723c */ /* 0x042ff000000418ff */
[----:B------:R-:W-:Y:S01]  /*4ab0*/  HMMA.16816.F32.BF16 R8, R8, R18, RZ ;  /* 0x000000120808723c */ /* 0x000fe200000418ff */
[----:B------:R-:W1:Y:S11]  /*4ac0*/  LDSM.16.MT88.4 R16, [R252+0x6900] ;  /* 0x00690000fc10783b */ /* 0x000e760000004200 */
[----:B------:R-:W-:Y:S04]  /*4ad0*/  @!UPT UIADD3 URZ, URZ, URZ, URZ ;  /* 0x0000003f3f3ff290 */ /* 0x000fe8000fffe03f */
[C---:B-1----:R-:W-:Y:S07]  /*4ae0*/  HMMA.16816.F32.BF16 R24, R4.reuse, R16, R20 ;  /* 0x000000100418723c */ /* 0x042fee0000041814 */
[----:B------:R-:W-:Y:S01]  /*4af0*/  IMAD.MOV.U32 R16, RZ, RZ, R124 ;  /* 0x000000ffff107224 */ /* 0x000fe200078e007c */
[----:B------:R-:W-:Y:S01]  /*4b00*/  HMMA.16816.F32.BF16 R20, R4, R18, R8 ;  /* 0x000000120414723c */ /* 0x000fe20000041808 */
[----:B------:R1:W-:Y:S01]  /*4b10*/  MUFU.EX2 R18, R0 ;  /* 0x0000000000127308 */ /* 0x0003e20000000800 */
[----:B------:R-:W2:Y:S01]  /*4b20*/  LDSM.16.MT88.4 R8, [R249+0x1100] ;  /* 0x00110000f908783b */ /* 0x000ea20000004200 */
[----:B-1----:R-:W-:-:S02]  /*4b30*/  FFMA.FTZ R0, R101, c[0x0][0x2d0], -R2 ;  /* 0x0000b40065007a23 */ /* 0x002fc40000010802 */
[----:B------:R-:W-:-:S04]  /*4b40*/  IMAD.MOV.U32 R101, RZ, RZ, R35 ;  /* 0x000000ffff657224 */ /* 0x000fc800078e0023 */
[----:B------:R1:W3:Y:S02]  /*4b50*/  MUFU.EX2 R126, R0 ;  /* 0x00000000007e7308 */ /* 0x0002e40000000800 */
[----:B-1----:R-:W-:Y:S01]  /*4b60*/  FFMA.FTZ R0, R103, c[0x0][0x2d0], -R2 ;  /* 0x0000b40067007a23 */ /* 0x002fe20000010802 */
[----:B---3--:R-:W-:Y:S01]  /*4b70*/  F2FP.BF16.PACK_AB R4, R126, R18 ;  /* 0x000000127e04723e */ /* 0x008fe200000010ff */
[----:B------:R-:W-:-:S04]  /*4b80*/  IMAD.MOV.U32 R103, RZ, RZ, R62 ;  /* 0x000000ffff677224 */ /* 0x000fc800078e003e */
[----:B------:R1:W-:Y:S01]  /*4b90*/  MUFU.EX2 R127, R0 ;  /* 0x00000000007f7308 */ /* 0x0003e20000000800 */
[----:B------:R-:W-:Y:S02]  /*4ba0*/  IMAD.MOV.U32 R62, RZ, RZ, R60 ;  /* 0x000000ffff3e7224 */ /* 0x000fe400078e003c */
[----:B------:R-:W-:Y:S02]  /*4bb0*/  IMAD.MOV.U32 R60, RZ, RZ, R125 ;  /* 0x000000ffff3c7224 */ /* 0x000fe400078e007d */
[--C-:B-1----:R-:W-:Y:S02]  /*4bc0*/  FFMA.FTZ R0, R102, c[0x0][0x2d0], -R2.reuse ;  /* 0x0000b40066007a23 */ /* 0x102fe40000010802 */
[----:B------:R-:W-:Y:S02]  /*4bd0*/  IMAD.MOV.U32 R102, RZ, RZ, R65 ;  /* 0x000000ffff667224 */ /* 0x000fe400078e0041 */
[----:B------:R1:W3:Y:S01]  /*4be0*/  MUFU.EX2 R134, R0 ;  /* 0x0000000000867308 */ /* 0x0002e20000000800 */
[----:B------:R-:W-:Y:S01]  /*4bf0*/  IMAD.MOV.U32 R65, RZ, RZ, R63 ;  /* 0x000000ffff417224 */ /* 0x000fe200078e003f */
[----:B------:R-:W-:Y:S01]  /*4c00*/  MOV R63, R14 ;  /* 0x0000000e003f7202 */ /* 0x000fe20000000f00 */
[----:B------:R-:W-:-:S02]  /*4c10*/  FFMA.FTZ R14, R98, c[0x0][0x2d0], -R2 ;  /* 0x0000b400620e7a23 */ /* 0x000fc40000010802 */
[----:B------:R-:W-:Y:S02]  /*4c20*/  IMAD.MOV.U32 R98, RZ, RZ, R46 ;  /* 0x000000ffff627224 */ /* 0x000fe400078e002e */
[----:B-1----:R-:W-:Y:S01]  /*4c30*/  FFMA.FTZ R0, R85, c[0x0][0x2d0], -R12 ;  /* 0x0000b40055007a23 */ /* 0x002fe2000001080c */
[----:B---3--:R-:W-:Y:S01]  /*4c40*/  F2FP.BF16.PACK_AB R6, R134, R127 ;  /* 0x0000007f8606723e */ /* 0x008fe200000010ff */
[----:B------:R-:W-:Y:S02]  /*4c50*/  IMAD.MOV.U32 R85, RZ, RZ, R64 ;  /* 0x000000ffff557224 */ /* 0x000fe400078e0040 */
[----:B------:R1:W-:Y:S02]  /*4c60*/  MUFU.EX2 R124, R0 ;  /* 0x00000000007c7308 */ /* 0x0003e40000000800 */
[----:B-1----:R-:W-:Y:S02]  /*4c70*/  FFMA.FTZ R0, R84, c[0x0][0x2d0], -R12 ;  /* 0x0000b40054007a23 */ /* 0x002fe4000001080c */
[----:B------:R-:W-:-:S04]  /*4c80*/  IMAD.MOV.U32 R84, RZ, RZ, R45 ;  /* 0x000000ffff547224 */ /* 0x000fc800078e002d */
[----:B------:R1:W3:Y:S02]  /*4c90*/  MUFU.EX2 R17, R0 ;  /* 0x0000000000117308 */ /* 0x0002e40000000800 */
[----:B-1----:R-:W-:Y:S01]  /*4ca0*/  FFMA.FTZ R0, R87, c[0x0][0x2d0], -R12 ;  /* 0x0000b40057007a23 */ /* 0x002fe2000001080c */
[----:B---3--:R-:W-:Y:S01]  /*4cb0*/  F2FP.BF16.PACK_AB R5, R17, R124 ;  /* 0x0000007c1105723e */ /* 0x008fe200000010ff */
[----:B------:R-:W-:-:S04]  /*4cc0*/  IMAD.MOV.U32 R87, RZ, RZ, R66 ;  /* 0x000000ffff577224 */ /* 0x000fc800078e0042 */
[----:B------:R1:W-:Y:S02]  /*4cd0*/  MUFU.EX2 R19, R0 ;  /* 0x0000000000137308 */ /* 0x0003e40000000800 */
[----:B-1----:R-:W-:Y:S01]  /*4ce0*/  FFMA.FTZ R0, R86, c[0x0][0x2d0], -R12 ;  /* 0x0000b40056007a23 */ /* 0x002fe2000001080c */
[----:B------:R-:W-:-:S05]  /*4cf0*/  MOV R86, R16 ;  /* 0x0000001000567202 */ /* 0x000fca0000000f00 */
[----:B------:R-:W1:Y:S02]  /*4d00*/  MUFU.EX2 R125, R0 ;  /* 0x00000000007d7308 */ /* 0x000e640000000800 */
[----:B-1----:R-:W-:Y:S01]  /*4d10*/  F2FP.BF16.PACK_AB R7, R125, R19 ;  /* 0x000000137d07723e */ /* 0x002fe200000010ff */
[----:B------:R-:W-:Y:S02]  /*4d20*/  FADD.FTZ R0, R15, R13 ;  /* 0x0000000d0f007221 */ /* 0x000fe40000010000 */
[--C-:B------:R-:W-:Y:S02]  /*4d30*/  FFMA.FTZ R15, R99, c[0x0][0x2d0], -R2.reuse ;  /* 0x0000b400630f7a23 */ /* 0x100fe40000010802 */
[--C-:B------:R-:W-:Y:S02]  /*4d40*/  FFMA.FTZ R13, R97, c[0x0][0x2d0], -R2.reuse ;  /* 0x0000b400610d7a23 */ /* 0x100fe40000010802 */
[----:B------:R-:W-:Y:S01]  /*4d50*/  FFMA.FTZ R2, R96, c[0x0][0x2d0], -R2 ;  /* 0x0000b40060027a23 */ /* 0x000fe20000010802 */
[----:B--2---:R-:W-:Y:S01]  /*4d60*/  HMMA.16816.F32.BF16 R140, R4, R8, R140 ;  /* 0x00000008048c723c */ /* 0x004fe2000004188c */
[----:B------:R-:W-:-:S02]  /*4d70*/  IMAD.MOV.U32 R96, RZ, RZ, R32 ;  /* 0x000000ffff607224 */ /* 0x000fc400078e0020 */
[----:B------:R-:W-:Y:S02]  /*4d80*/  IMAD.MOV.U32 R97, RZ, RZ, R33 ;  /* 0x000000ffff617224 */ /* 0x000fe400078e0021 */
[----:B------:R-:W-:Y:S02]  /*4d90*/  IMAD.MOV.U32 R99, RZ, RZ, R47 ;  /* 0x000000ffff637224 */ /* 0x000fe400078e002f */
[----:B------:R-:W-:Y:S01]  /*4da0*/  FADD.FTZ R16, R80, R0 ;  /* 0x0000000050107221 */ /* 0x000fe20000010000 */
[----:B------:R-:W-:Y:S01]  /*4db0*/  HMMA.16816.F32.BF16 R32, R4, R10, R148 ;  /* 0x0000000a0420723c */ /* 0x000fe20000041894 */
[----:B------:R-:W1:Y:S01]  /*4dc0*/  LDSM.16.MT88.4 R8, [R250+0x1100] ;  /* 0x00110000fa08783b */ /* 0x000e620000004200 */
[----:B------:R-:W-:-:S06]  /*4dd0*/  IMAD.MOV.U32 R0, RZ, RZ, R70 ;  /* 0x000000ffff007224 */ /* 0x000fcc00078e0046 */
[C---:B-1----:R-:W-:Y:S08]  /*4de0*/  HMMA.16816.F32.BF16 R148, R4.reuse, R8, R36 ;  /* 0x000000080494723c */ /* 0x042ff00000041824 */
[C---:B------:R-:W-:Y:S01]  /*4df0*/  HMMA.16816.F32.BF16 R36, R4.reuse, R10, R156 ;  /* 0x0000000a0424723c */ /* 0x040fe2000004189c */
[----:B------:R-:W1:Y:S07]  /*4e00*/  LDSM.16.MT88.4 R8, [R86+0x1100] ;  /* 0x001100005608783b */ /* 0x000e6e0000004200 */
[C---:B-1----:R-:W-:Y:S07]  /*4e10*/  HMMA.16816.F32.BF16 R156, R4.reuse, R8, R96 ;  /* 0x00000008049c723c */ /* 0x042fee0000041860 */
[----:B------:R-:W-:Y:S01]  /*4e20*/  IMAD.MOV.U32 R99, RZ, RZ, R61 ;  /* 0x000000ffff637224 */ /* 0x000fe200078e003d */
[----:B------:R-:W-:Y:S01]  /*4e30*/  HMMA.16816.F32.BF16 R44, R4, R10, R164 ;  /* 0x0000000a042c723c */ /* 0x000fe200000418a4 */
[----:B------:R-:W1:Y:S01]  /*4e40*/  LDSM.16.MT88.4 R8, [R252+0x1100] ;  /* 0x00110000fc08783b */ /* 0x000e620000004200 */
[----:B------:R-:W-:-:S02]  /*4e50*/  IMAD.MOV.U32 R96, RZ, RZ, R71 ;  /* 0x000000ffff607224 */ /* 0x000fc400078e0047 */
[----:B------:R-:W-:Y:S02]  /*4e60*/  IMAD.MOV.U32 R97, RZ, RZ, R68 ;  /* 0x000000ffff617224 */ /* 0x000fe400078e0044 */
[----:B------:R-:W-:Y:S02]  /*4e70*/  IMAD.MOV.U32 R98, RZ, RZ, R69 ;  /* 0x000000ffff627224 */ /* 0x000fe400078e0045 */
[----:B-1----:R-:W-:Y:S07]  /*4e80*/  HMMA.16816.F32.BF16 R164, R4, R8, R100 ;  /* 0x0000000804a4723c */ /* 0x002fee0000041864 */
[----:B------:R-:W-:Y:S01]  /*4e90*/  IMAD.MOV.U32 R101, RZ, RZ, R62 ;  /* 0x000000ffff657224 */ /* 0x000fe200078e003e */
[----:B------:R-:W-:Y:S01]  /*4ea0*/  MOV R102, R60 ;  /* 0x0000003c00667202 */ /* 0x000fe20000000f00 */
[----:B------:R-:W-:-:S02]  /*4eb0*/  IMAD.MOV.U32 R103, RZ, RZ, R63 ;  /* 0x000000ffff677224 */ /* 0x000fc400078e003f */
[----:B------:R-:W-:Y:S01]  /*4ec0*/  HMMA.16816.F32.BF16 R60, R4, R10, R176 ;  /* 0x0000000a043c723c */ /* 0x000fe200000418b0 */
[----:B------:R-:W1:Y:S01]  /*4ed0*/  LDSM.16.MT88.4 R8, [R249+0x3100] ;  /* 0x00310000f908783b */ /* 0x000e620000004200 */
[----:B------:R-:W-:-:S06]  /*4ee0*/  IMAD.MOV.U32 R100, RZ, RZ, R65 ;  /* 0x000000ffff647224 */ /* 0x000fcc00078e0041 */
[C---:B-1----:R-:W-:Y:S07]  /*4ef0*/  HMMA.16816.F32.BF16 R64, R4.reuse, R8, R188 ;  /* 0x000000080440723c */ /* 0x042fee00000418bc */
[----:B------:R-:W-:Y:S01]  /*4f00*/  IMAD.MOV.U32 R188, RZ, RZ, R87 ;  /* 0x000000ffffbc7224 */ /* 0x000fe200078e0057 */
[----:B------:R-:W-:Y:S01]  /*4f10*/  HMMA.16816.F32.BF16 R68, R4, R10, R72 ;  /* 0x0000000a0444723c */ /* 0x000fe20000041848 */
[----:B------:R-:W1:Y:S01]  /*4f20*/  LDSM.16.MT88.4 R8, [R250+0x3100] ;  /* 0x00310000fa08783b */ /* 0x000e620000004200 */
[----:B------:R-:W-:Y:S01]  /*4f30*/  IMAD.MOV.U32 R189, RZ, RZ, R82 ;  /* 0x000000ffffbd7224 */ /* 0x000fe200078e0052 */
[----:B------:R-:W-:Y:S01]  /*4f40*/  MOV R191, R84 ;  /* 0x0000005400bf7202 */ /* 0x000fe20000000f00 */
[----:B------:R-:W-:-:S04]  /*4f50*/  IMAD.MOV.U32 R190, RZ, RZ, R81 ;  /* 0x000000ffffbe7224 */ /* 0x000fc800078e0051 */
[C---:B-1----:R-:W-:Y:S07]  /*4f60*/  HMMA.16816.F32.BF16 R72, R4.reuse, R8, R184 ;  /* 0x000000080448723c */ /* 0x042fee00000418b8 */
[----:B------:R-:W-:Y:S01]  /*4f70*/  IMAD.MOV.U32 R186, RZ, RZ, R86 ;  /* 0x000000ffffba7224 */ /* 0x000fe200078e0056 */
[----:B------:R-:W-:Y:S01]  /*4f80*/  HMMA.16816.F32.BF16 R76, R4, R10, R76 ;  /* 0x0000000a044c723c */ /* 0x000fe2000004184c */
[----:B------:R-:W-:-:S03]  /*4f90*/  IMAD.MOV.U32 R187, RZ, RZ, R85 ;  /* 0x000000ffffbb7224 */ /* 0x000fc600078e0055 */
[----:B------:R-:W1:Y:S04]  /*4fa0*/  LDSM.16.MT88.4 R8, [R186+0x3100] ;  /* 0x00310000ba08783b */ /* 0x000e680000004200 */
[C---:B-1----:R-:W-:Y:S08]  /*4fb0*/  HMMA.16816.F32.BF16 R180, R4.reuse, R8, R180 ;  /* 0x0000000804b4723c */ /* 0x042ff000000418b4 */
[----:B------:R-:W-:Y:S11]  /*4fc0*/  HMMA.16816.F32.BF16 R8, R4, R10, R160 ;  /* 0x0000000a0408723c */ /* 0x000ff600000418a0 */
[----:B------:R-:W-:Y:S05]  /*4fd0*/  @!UPT UIADD3 URZ, URZ, URZ, URZ ;  /* 0x0000003f3f3ff290 */ /* 0x000fea000fffe03f */
[----:B------:R-:W-:Y:S01]  /*4fe0*/  MOV R179, R180 ;  /* 0x000000b400b37202 */ /* 0x000fe20000000f00 */
[----:B------:R-:W-:Y:S02]  /*4ff0*/  IMAD.MOV.U32 R178, RZ, RZ, R181 ;  /* 0x000000ffffb27224 */ /* 0x000fe400078e00b5 */
[----:B------:R-:W-:Y:S02]  /*5000*/  IMAD.MOV.U32 R177, RZ, RZ, R182 ;  /* 0x000000ffffb17224 */ /* 0x000fe400078e00b6 */
[----:B------:R-:W-:-:S03]  /*5010*/  IMAD.MOV.U32 R176, RZ, RZ, R183 ;  /* 0x000000ffffb07224 */ /* 0x000fc600078e00b7 */
[----:B------:R-:W-:Y:S02]  /*5020*/  IMAD.MOV.U32 R183, RZ, RZ, R8 ;  /* 0x000000ffffb77224 */ /* 0x000fe400078e0008 */
[----:B------:R-:W-:Y:S02]  /*5030*/  IMAD.MOV.U32 R182, RZ, RZ, R9 ;  /* 0x000000ffffb67224 */ /* 0x000fe400078e0009 */
[----:B------:R-:W-:Y:S02]  /*5040*/  IMAD.MOV.U32 R181, RZ, RZ, R10 ;  /* 0x000000ffffb57224 */ /* 0x000fe400078e000a */
[----:B------:R-:W-:Y:S02]  /*5050*/  IMAD.MOV.U32 R180, RZ, RZ, R11 ;  /* 0x000000ffffb47224 */ /* 0x000fe400078e000b */
[----:B------:R-:W1:Y:S02]  /*5060*/  LDSM.16.MT88.4 R8, [R252+0x3100] ;  /* 0x00310000fc08783b */ /* 0x000e640000004200 */
        /* <DEDUP_REMOVED lines=12> */
[----:B------:R-:W-:Y:S02]  /*5130*/  FADD.FTZ R3, R147, R3 ;  /* 0x0000000393037221 */ /* 0x000fe40000010000 */
[----:B------:R-:W-:-:S02]  /*5140*/  FFMA.FTZ R0, R0, c[0x0][0x2d0], -R12 ;  /* 0x0000b40000007a23 */ /* 0x000fc4000001080c */
[----:B------:R-:W-:Y:S01]  /*5150*/  FADD.FTZ R3, R154, R3 ;  /* 0x000000039a037221 */ /* 0x000fe20000010000 */
[C---:B-1----:R-:W-:Y:S08]  /*5160*/  HMMA.16816.F32.BF16 R96, R4.reuse, R8, R136 ;  /* 0x000000080460723c */ /* 0x042ff00000041888 */
[C---:B------:R-:W-:Y:S01]  /*5170*/  HMMA.16816.F32.BF16 R100, R4.reuse, R10, R120 ;  /* 0x0000000a0464723c */ /* 0x040fe20000041878 */
[----:B------:R-:W1:Y:S07]  /*5180*/  LDSM.16.MT88.4 R8, [R250+0x5100] ;  /* 0x00510000fa08783b */ /* 0x000e6e0000004200 */
[----:B-1----:R-:W-:Y:S11]  /*5190*/  HMMA.16816.F32.BF16 R128, R4, R8, R128 ;  /* 0x000000080480723c */ /* 0x002ff60000041880 */
[----:B------:R-:W-:Y:S11]  /*51a0*/  @!UPT UIADD3 URZ, URZ, URZ, URZ ;  /* 0x0000003f3f3ff290 */ /* 0x000ff6000fffe03f */
[----:B------:R-:W-:Y:S02]  /*51b0*/  @!UPT UIADD3 URZ, URZ, URZ, URZ ;  /* 0x0000003f3f3ff290 */ /* 0x000fe4000fffe03f */
[----:B------:R-:W-:Y:S02]  /*51c0*/  IMAD.MOV.U32 R139, RZ, RZ, R128 ;  /* 0x000000ffff8b7224 */ /* 0x000fe400078e0080 */
[----:B------:R-:W-:Y:S01]  /*51d0*/  IMAD.MOV.U32 R138, RZ, RZ, R129 ;  /* 0x000000ffff8a7224 */ /* 0x000fe200078e0081 */
[----:B------:R-:W-:Y:S01]  /*51e0*/  MOV R129, R189 ;  /* 0x000000bd00817202 */ /* 0x000fe20000000f00 */
[----:B------:R-:W-:Y:S02]  /*51f0*/  IMAD.MOV.U32 R137, RZ, RZ, R130 ;  /* 0x000000ffff897224 */ /* 0x000fe400078e0082 */
[----:B------:R-:W-:Y:S02]  /*5200*/  IMAD.MOV.U32 R136, RZ, RZ, R131 ;  /* 0x000000ffff887224 */ /* 0x000fe400078e0083 */
[----:B------:R-:W-:Y:S02]  /*5210*/  IMAD.MOV.U32 R128, RZ, RZ, R188 ;  /* 0x000000ffff807224 */ /* 0x000fe400078e00bc */
[----:B------:R-:W-:-:S02]  /*5220*/  IMAD.MOV.U32 R130, RZ, RZ, R190 ;  /* 0x000000ffff827224 */ /* 0x000fc400078e00be */
[----:B------:R-:W-:Y:S02]  /*5230*/  IMAD.MOV.U32 R131, RZ, RZ, R191 ;  /* 0x000000ffff837224 */ /* 0x000fe400078e00bf */
[----:B------:R-:W-:Y:S07]  /*5240*/  HMMA.16816.F32.BF16 R188, R4, R10, R116 ;  /* 0x0000000a04bc723c */ /* 0x000fee0000041874 */
[----:B------:R-:W-:Y:S02]  /*5250*/  IMAD.MOV.U32 R118, RZ, RZ, R186 ;  /* 0x000000ffff767224 */ /* 0x000fe400078e00ba */
[----:B------:R-:W-:-:S03]  /*5260*/  IMAD.MOV.U32 R119, RZ, RZ, R187 ;  /* 0x000000ffff777224 */ /* 0x000fc600078e00bb */
[----:B------:R-:W1:Y:S02]  /*5270*/  LDSM.16.MT88.4 R8, [R118+0x5100] ;  /* 0x005100007608783b */ /* 0x000e640000004200 */
[C---:B-1----:R-:W-:Y:S08]  /*5280*/  HMMA.16816.F32.BF16 R120, R4.reuse, R8, R112 ;  /* 0x000000080478723c */ /* 0x042ff00000041870 */
[C---:B------:R-:W-:Y:S01]  /*5290*/  HMMA.16816.F32.BF16 R112, R4.reuse, R10, R108 ;  /* 0x0000000a0470723c */ /* 0x040fe2000004186c */
[----:B------:R-:W1:Y:S07]  /*52a0*/  LDSM.16.MT88.4 R8, [R252+0x5100] ;  /* 0x00510000fc08783b */ /* 0x000e6e0000004200 */
[C---:B-1----:R-:W-:Y:S08]  /*52b0*/  HMMA.16816.F32.BF16 R108, R4.reuse, R8, R104 ;  /* 0x00000008046c723c */ /* 0x042ff00000041868 */
[----:B------:R-:W-:Y:S01]  /*52c0*/  HMMA.16816.F32.BF16 R104, R4, R10, R92 ;  /* 0x0000000a0468723c */ /* 0x000fe2000004185c */
[----:B------:R-:W1:Y:S06]  /*52d0*/  LDSM.16.MT88.4 R8, [R249+0x7100] ;  /* 0x00710000f908783b */ /* 0x000e6c0000004200 */
[----:B------:R-:W-:Y:S01]  /*52e0*/  IMAD.MOV.U32 R92, RZ, RZ, R144 ;  /* 0x000000ffff5c7224 */ /* 0x000fe200078e0090 */
[----:B------:R-:W-:Y:S01]  /*52f0*/  MOV R95, R183 ;  /* 0x000000b7005f7202 */ /* 0x000fe20000000f00 */
[----:B------:R-:W-:Y:S01]  /*5300*/  IMAD.MOV.U32 R93, RZ, RZ, R145 ;  /* 0x000000ffff5d7224 */ /* 0x000fe200078e0091 */
[----:B------:R-:W-:Y:S01]  /*5310*/  MOV R145, R177 ;  /* 0x000000b100917202 */ /* 0x000fe20000000f00 */
[----:B------:R-:W-:-:S02]  /*5320*/  IMAD.MOV.U32 R94, RZ, RZ, R146 ;  /* 0x000000ffff5e7224 */ /* 0x000fc400078e0092 */
[----:B------:R-:W-:Y:S02]  /*5330*/  IMAD.MOV.U32 R144, RZ, RZ, R178 ;  /* 0x000000ffff907224 */ /* 0x000fe400078e00b2 */
[----:B------:R-:W-:Y:S01]  /*5340*/  IMAD.MOV.U32 R146, RZ, RZ, R176 ;  /* 0x000000ffff927224 */ /* 0x000fe200078e00b0 */
[C---:B-1----:R-:W-:Y:S08]  /*5350*/  HMMA.16816.F32.BF16 R88, R4.reuse, R8, R88 ;  /* 0x000000080458723c */ /* 0x042ff00000041858 */
[----:B------:R-:W-:Y:S01]  /*5360*/  HMMA.16816.F32.BF16 R184, R4, R10, R56 ;  /* 0x0000000a04b8723c */ /* 0x000fe20000041838 */
[----:B------:R-:W1:Y:S06]  /*5370*/  LDSM.16.MT88.4 R8, [R250+0x7100] ;  /* 0x00710000fa08783b */ /* 0x000e6c0000004200 */
[----:B------:R-:W-:-:S02]  /*5380*/  IMAD.MOV.U32 R58, RZ, RZ, R118 ;  /* 0x000000ffff3a7224 */ /* 0x000fc400078e0076 */
[----:B------:R-:W-:Y:S02]  /*5390*/  IMAD.MOV.U32 R59, RZ, RZ, R119 ;  /* 0x000000ffff3b7224 */ /* 0x000fe400078e0077 */
[----:B------:R-:W-:Y:S02]  /*53a0*/  IMAD.MOV.U32 R56, RZ, RZ, R93 ;  /* 0x000000ffff387224 */ /* 0x000fe400078e005d */
[----:B------:R-:W-:Y:S02]  /*53b0*/  IMAD.MOV.U32 R57, RZ, RZ, R94 ;  /* 0x000000ffff397224 */ /* 0x000fe400078e005e */
[----:B------:R-:W-:Y:S01]  /*53c0*/  IMAD.MOV.U32 R93, RZ, RZ, R138 ;  /* 0x000000ffff5d7224 */ /* 0x000fe200078e008a */
[----:B------:R-:W-:Y:S01]  /*53d0*/  MOV R162, R89 ;  /* 0x0000005900a27202 */ /* 0x000fe20000000f00 */
[----:B------:R-:W-:Y:S01]  /*53e0*/  IMAD.MOV.U32 R163, RZ, RZ, R88 ;  /* 0x000000ffffa37224 */ /* 0x000fe200078e0058 */
[----:B------:R-:W-:Y:S01]  /*53f0*/  MOV R89, R129 ;  /* 0x0000008100597202 */ /* 0x000fe20000000f00 */
[----:B------:R-:W-:-:S02]  /*5400*/  IMAD.MOV.U32 R161, RZ, RZ, R90 ;  /* 0x000000ffffa17224 */ /* 0x000fc400078e005a */
[----:B------:R-:W-:Y:S02]  /*5410*/  IMAD.MOV.U32 R160, RZ, RZ, R91 ;  /* 0x000000ffffa07224 */ /* 0x000fe400078e005b */
[----:B------:R-:W-:Y:S02]  /*5420*/  IMAD.MOV.U32 R88, RZ, RZ, R128 ;  /* 0x000000ffff587224 */ /* 0x000fe400078e0080 */
[----:B------:R-:W-:Y:S02]  /*5430*/  IMAD.MOV.U32 R90, RZ, RZ, R130 ;  /* 0x000000ffff5a7224 */ /* 0x000fe400078e0082 */
[----:B------:R-:W-:Y:S02]  /*5440*/  IMAD.MOV.U32 R91, RZ, RZ, R131 ;  /* 0x000000ffff5b7224 */ /* 0x000fe400078e0083 */
[----:B------:R-:W-:Y:S02]  /*5450*/  IMAD.MOV.U32 R128, RZ, RZ, R182 ;  /* 0x000000ffff807224 */ /* 0x000fe400078e00b6 */
[----:B------:R-:W-:-:S02]  /*5460*/  IMAD.MOV.U32 R129, RZ, RZ, R181 ;  /* 0x000000ffff817224 */ /* 0x000fc400078e00b5 */
[----:B------:R-:W-:Y:S02]  /*5470*/  IMAD.MOV.U32 R130, RZ, RZ, R180 ;  /* 0x000000ffff827224 */ /* 0x000fe400078e00b4 */
[----:B------:R-:W-:Y:S02]  /*5480*/  IMAD.MOV.U32 R131, RZ, RZ, R179 ;  /* 0x000000ffff837224 */ /* 0x000fe400078e00b3 */
[----:B------:R-:W-:Y:S01]  /*5490*/  IMAD.MOV.U32 R94, RZ, RZ, R137 ;  /* 0x000000ffff5e7224 */ /* 0x000fe200078e0089 */
[C---:B-1----:R-:W-:Y:S07]  /*54a0*/  HMMA.16816.F32.BF16 R180, R4.reuse, R8, R52 ;  /* 0x0000000804b4723c */ /* 0x042fee0000041834 */
[----:B------:R-:W-:Y:S01]  /*54b0*/  IMAD.MOV.U32 R52, RZ, RZ, R89 ;  /* 0x000000ffff347224 */ /* 0x000fe200078e0059 */
[----:B------:R-:W-:Y:S01]  /*54c0*/  HMMA.16816.F32.BF16 R176, R4, R10, R48 ;  /* 0x0000000a04b0723c */ /* 0x000fe20000041830 */
[----:B------:R-:W1:Y:S01]  /*54d0*/  LDSM.16.MT88.4 R8, [R58+0x7100] ;  /* 0x007100003a08783b */ /* 0x000e620000004200 */
[----:B------:R-:W-:Y:S01]  /*54e0*/  IMAD.MOV.U32 R53, RZ, RZ, R90 ;  /* 0x000000ffff357224 */ /* 0x000fe200078e005a */
[----:B------:R-:W-:Y:S01]  /*54f0*/  MOV R55, R92 ;  /* 0x0000005c00377202 */ /* 0x000fe20000000f00 */
        /* <DEDUP_REMOVED lines=10> */
[----:B------:R-:W-:Y:S01]  /*55a0*/  LDSM.16.MT88.4 R144, [R250+0x1900] ;  /* 0x00190000fa90783b */ /* 0x000fe20000004200 */
[----:B------:R-:W-:-:S02]  /*55b0*/  IMAD.MOV.U32 R88, RZ, RZ, R95 ;  /* 0x000000ffff587224 */ /* 0x000fc400078e005f */
[----:B------:R-:W-:Y:S02]  /*55c0*/  IMAD.MOV.U32 R95, RZ, RZ, R136 ;  /* 0x000000ffff5f7224 */ /* 0x000fe400078e0088 */
[----:B------:R-:W-:Y:S01]  /*55d0*/  LDSM.16.MT88.4 R136, [R249+0x1900] ;  /* 0x00190000f988783b */ /* 0x000fe20000004200 */
[C---:B-1----:R-:W-:Y:S03]  /*55e0*/  HMMA.16816.F32.BF16 R116, R4.reuse, R8, R40 ;  /* 0x000000080474723c */ /* 0x042fe60000041828 */
[----:B------:R-:W-:Y:S05]  /*55f0*/  LDSM.16.MT88.4 R40, [R249+0x3900] ;  /* 0x00390000f928783b */ /* 0x000fea0000004200 */
[C---:B------:R-:W-:Y:S01]  /*5600*/  HMMA.16816.F32.BF16 R28, R4.reuse, R10, R28 ;  /* 0x0000000a041c723c */ /* 0x040fe2000004181c */
[----:B------:R-:W1:Y:S07]  /*5610*/  LDSM.16.MT88.4 R8, [R252+0x7100] ;  /* 0x00710000fc08783b */ /* 0x000e6e0000004200 */
[C---:B-1----:R-:W-:Y:S01]  /*5620*/  HMMA.16816.F32.BF16 R24, R4.reuse, R8, R24 ;  /* 0x000000080418723c */ /* 0x042fe20000041818 */
[----:B------:R1:W-:Y:S07]  /*5630*/  MUFU.EX2 R8, R15 ;  /* 0x0000000f00087308 */ /* 0x0003ee0000000800 */
[----:B------:R-:W-:Y:S01]  /*5640*/  HMMA.16816.F32.BF16 R20, R4, R10, R20 ;  /* 0x0000000a0414723c */ /* 0x000fe20000041814 */
[----:B------:R2:W-:Y:S06]  /*5650*/  MUFU.EX2 R5, R0 ;  /* 0x0000000000057308 */ /* 0x0005ec0000000800 */
[----:B------:R-:W-:-:S02]  /*5660*/  FFMA.FTZ R4, R152, c[0x0][0x2d0], -R12 ;  /* 0x0000b40098047a23 */ /* 0x000fc4000001080c */
[----:B------:R3:W-:Y:S01]  /*5670*/  MUFU.EX2 R11, R2 ;  /* 0x00000002000b7308 */ /* 0x0007e20000000800 */
[----:B-1----:R-:W-:Y:S02]  /*5680*/  IMAD.MOV.U32 R15, RZ, RZ, R160 ;  /* 0x000000ffff0f7224 */ /* 0x002fe400078e00a0 */
[----:B--2---:R-:W-:-:S05]  /*5690*/  FFMA.FTZ R0, R59, c[0x0][0x2d0], -R12 ;  /* 0x0000b4003b007a23 */ /* 0x004fca000001080c */
[----:B------:R1:W2:Y:S01]  /*56a0*/  MUFU.EX2 R10, R14 ;  /* 0x0000000e000a7308 */ /* 0x0002a20000000800 */
[----:B------:R-:W-:Y:S02]  /*56b0*/  IMAD.MOV.U32 R59, RZ, RZ, R155 ;  /* 0x000000ffff3b7224 */ /* 0x000fe400078e009b */
[----:B---3--:R-:W-:-:S05]  /*56c0*/  FFMA.FTZ R2, R153, c[0x0][0x2d0], -R12 ;  /* 0x0000b40099027a23 */ /* 0x008fca000001080c */
[----:B------:R3:W4:Y:S01]  /*56d0*/  MUFU.EX2 R7, R0 ;  /* 0x0000000000077308 */ /* 0x0007220000000800 */
[----:B------:R-:W5:Y:S01]  /*56e0*/  LDSM.16.MT88.4 R152, [R58+0x1900] ;  /* 0x001900003a98783b */ /* 0x000f620000004200 */
[----:B------:R-:W-:-:S06]  /*56f0*/  IMAD.MOV.U32 R12, RZ, RZ, R163 ;  /* 0x000000ffff0c7224 */ /* 0x000fcc00078e00a3 */
[----:B------:R2:W-:Y:S01]  /*5700*/  MUFU.EX2 R6, R2 ;  /* 0x0000000200067308 */ /* 0x0005e20000000800 */
[----:B-1----:R-:W-:Y:S02]  /*5710*/  IMAD.MOV.U32 R14, RZ, RZ, R161 ;  /* 0x000000ffff0e7224 */ /* 0x002fe400078e00a1 */
[----:B---3--:R-:W-:-:S05]  /*5720*/  FADD.FTZ R0, R135, R16 ;  /* 0x0000001087007221 */ /* 0x008fca0000010000 */
[----:B------:R-:W1:Y:S01]  /*5730*/  MUFU.EX2 R9, R13 ;  /* 0x0000000d00097308 */ /* 0x000e620000000800 */
[----:B------:R-:W-:Y:S01]  /*5740*/  IMAD.MOV.U32 R135, RZ, RZ, R55 ;  /* 0x000000ffff877224 */ /* 0x000fe200078e0037 */
[----:B------:R-:W-:Y:S01]  /*5750*/  MOV R16, R57 ;  /* 0x0000003900107202 */ /* 0x000fe20000000f00 */
[----:B------:R-:W-:Y:S02]  /*5760*/  IMAD.MOV.U32 R55, RZ, RZ, R131 ;  /* 0x000000ffff377224 */ /* 0x000fe400078e0083 */
[----:B--2---:R-:W-:-:S03]  /*5770*/  FADD.FTZ R2, R51, R0 ;  /* 0x0000000033027221 */ /* 0x004fc60000010000 */
[----:B------:R-:W2:Y:S01]  /*5780*/  MUFU.EX2 R4, R4 ;  /* 0x0000000400047308 */ /* 0x000ea20000000800 */
[----:B------:R-:W3:Y:S01]  /*5790*/  LDSM.16.MT88.4 R48, [R250+0x3900] ;  /* 0x00390000fa30783b */ /* 0x000ee20000004200 */
[----:B------:R-:W-:Y:S02]  /*57a0*/  FADD.FTZ R0, R52, R3 ;  /* 0x0000000334007221 */ /* 0x000fe40000010000 */
[----:B------:R-:W-:Y:S02]  /*57b0*/  FADD.FTZ R2, R53, R2 ;  /* 0x0000000235027221 */ /* 0x000fe40000010000 */
[----:B------:R-:W-:Y:S02]  /*57c0*/  FADD.FTZ R0, R54, R0 ;  /* 0x0000000036007221 */ /* 0x000fe40000010000 */
[----:B------:R-:W-:Y:S01]  /*57d0*/  IMAD.MOV.U32 R52, RZ, RZ, R128 ;  /* 0x000000ffff347224 */ /* 0x000fe200078e0080 */
[----:B------:R-:W-:Y:S01]  /*57e0*/  F2FP.BF16.PACK_AB R128, R10, R8 ;  /* 0x000000080a80723e */ /* 0x000fe200000010ff */
[----:B------:R-:W-:Y:S01]  /*57f0*/  IMAD.MOV.U32 R53, RZ, RZ, R129 ;  /* 0x000000ffff357224 */ /* 0x000fe200078e0081 */
[----:B----4-:R-:W-:Y:S01]  /*5800*/  F2FP.BF16.PACK_AB R129, R7, R5 ;  /* 0x000000050781723e */ /* 0x010fe200000010ff */
[----:B------:R-:W-:Y:S01]  /*5810*/  IMAD.MOV.U32 R54, RZ, RZ, R130 ;  /* 0x000000ffff367224 */ /* 0x000fe200078e0082 */
[----:B-1----:R-:W-:Y:S01]  /*5820*/  F2FP.BF16.PACK_AB R130, R11, R9 ;  /* 0x000000090b82723e */ /* 0x002fe200000010ff */
[----:B------:R-:W-:Y:S01]  /*5830*/  IMAD.MOV.U32 R13, RZ, RZ, R162 ;  /* 0x000000ffff0d7224 */ /* 0x000fe200078e00a2 */
[----:B--2---:R-:W-:Y:S01]  /*5840*/  F2FP.BF16.PACK_AB R131, R6, R4 ;  /* 0x000000040683723e */ /* 0x004fe200000010ff */
[----:B------:R-:W1:Y:S01]  /*5850*/  LDSM.16.MT88.4 R160, [R252+0x1900] ;  /* 0x00190000fca0783b */ /* 0x000e620000004200 */
[----:B------:R-:W-:-:S04]  /*5860*/  IMAD.MOV.U32 R3, RZ, RZ, R56 ;  /* 0x000000ffff037224 */ /* 0x000fc800078e0038 */
[----:B------:R-:W-:Y:S01]  /*5870*/  FADD.FTZ R0, R3, R0 ;  /* 0x0000000003007221 */ /* 0x000fe20000010000 */
[----:B------:R-:W-:Y:S03]  /*5880*/  HMMA.16816.F32.BF16 R148, R128, R144, R148 ;  /* 0x000000908094723c */ /* 0x000fe60000041894 */
[----:B------:R-:W-:-:S04]  /*5890*/  FADD.FTZ R0, R18, R0 ;  /* 0x0000000012007221 */ /* 0x000fc80000010000 */
[----:B------:R-:W-:Y:S01]  /*58a0*/  FADD.FTZ R0, R126, R0 ;  /* 0x000000007e007221 */ /* 0x000fe20000010000 */
[----:B------:R-:W-:Y:S03]  /*58b0*/  HMMA.16816.F32.BF16 R144, R128, R146, R36 ;  /* 0x000000928090723c */ /* 0x000fe60000041824 */
[----:B------:R-:W-:-:S05]  /*58c0*/  FADD.FTZ R0, R127, R0 ;  /* 0x000000007f007221 */ /* 0x000fca0000010000 */
[C---:B-----5:R-:W-:Y:S08]  /*58d0*/  HMMA.16816.F32.BF16 R156, R128.reuse, R152, R156 ;  /* 0x00000098809c723c */ /* 0x060ff0000004189c */
[C---:B------:R-:W-:Y:S08]  /*58e0*/  HMMA.16816.F32.BF16 R152, R128.reuse, R154, R44 ;  /* 0x0000009a8098723c */ /* 0x040ff0000004182c */
[C---:B------:R-:W-:Y:S01]  /*58f0*/  HMMA.16816.F32.BF16 R36, R128.reuse, R40, R64 ;  /* 0x000000288024723c */ /* 0x040fe20000041840 */
[----:B------:R-:W2:Y:S07]  /*5900*/  LDSM.16.MT88.4 R64, [R252+0x3900] ;  /* 0x00390000fc40783b */ /* 0x000eae0000004200 */
[C---:B---3--:R-:W-:Y:S01]  /*5910*/  HMMA.16816.F32.BF16 R44, R128.reuse, R48, R72 ;  /* 0x00000030802c723c */ /* 0x048fe20000041848 */
[----:B------:R-:W3:Y:S07]  /*5920*/  LDSM.16.MT88.4 R72, [R249+0x5900] ;  /* 0x00590000f948783b */ /* 0x000eee0000004200 */
[C---:B------:R-:W-:Y:S08]  /*5930*/  HMMA.16816.F32.BF16 R140, R128.reuse, R136, R140 ;  /* 0x00000088808c723c */ /* 0x040ff0000004188c */
[C---:B------:R-:W-:Y:S07]  /*5940*/  HMMA.16816.F32.BF16 R136, R128.reuse, R138, R32 ;  /* 0x0000008a8088723c */ /* 0x040fee0000041820 */
[----:B------:R-:W-:Y:S01]  /*5950*/  IMAD.MOV.U32 R34, RZ, RZ, R58 ;  /* 0x000000ffff227224 */ /* 0x000fe200078e003a */
[----:B-1----:R-:W-:Y:S01]  /*5960*/  HMMA.16816.F32.BF16 R164, R128, R160, R164 ;  /* 0x000000a080a4723c */ /* 0x002fe200000418a4 */
[----:B------:R-:W-:-:S03]  /*5970*/  MOV R35, R59 ;  /* 0x0000003b00237202 */ /* 0x000fc60000000f00 */
[----:B------:R-:W1:Y:S02]  /*5980*/  LDSM.16.MT88.4 R56, [R34+0x3900] ;  /* 0x003900002238783b */ /* 0x000e640000004200 */
[----:B------:R-:W-:Y:S02]  /*5990*/  FADD.FTZ R2, R35, R2 ;  /* 0x0000000223027221 */ /* 0x000fe40000010000 */
[----:B------:R-:W-:Y:S02]  /*59a0*/  HMMA.16816.F32.BF16 R160, R128, R162, R60 ;  /* 0x000000a280a0723c */ /* 0x000fe4000004183c */
[----:B------:R-:W-:-:S04]  /*59b0*/  FADD.FTZ R2, R135, R2 ;  /* 0x0000000287027221 */ /* 0x000fc80000010000 */
[----:B------:R-:W-:Y:S02]  /*59c0*/  FADD.FTZ R3, R124, R2 ;  /* 0x000000027c037221 */ /* 0x000fe40000010000 */
[C---:B------:R-:W-:Y:S01]  /*59d0*/  HMMA.16816.F32.BF16 R40, R128.reuse, R42, R68 ;  /* 0x0000002a8028723c */ /* 0x040fe20000041844 */
[----:B------:R-:W-:Y:S02]  /*59e0*/  FADD.FTZ R2, R134, R0 ;  /* 0x0000000086027221 */ /* 0x000fe40000010000 */
[----:B------:R-:W-:Y:S02]  /*59f0*/  FADD.FTZ R3, R17, R3 ;  /* 0x0000000311037221 */ /* 0x000fe40000010000 */
[----:B------:R-:W-:Y:S02]  /*5a00*/  FADD.FTZ R2, R8, R2 ;  /* 0x0000000208027221 */ /* 0x000fe40000010000 */
[----:B------:R-:W-:Y:S01]  /*5a10*/  FADD.FTZ R3, R19, R3 ;  /* 0x0000000313037221 */ /* 0x000fe20000010000 */
[----:B--2---:R-:W-:Y:S01]  /*5a20*/  HMMA.16816.F32.BF16 R60, R128, R64, R80 ;  /* 0x00000040803c723c */ /* 0x004fe20000041850 */
[----:B------:R-:W2:Y:S01]  /*5a30*/  LDSM.16.MT88.4 R80, [R250+0x5900] ;  /* 0x00590000fa50783b */ /* 0x000ea20000004200 */
[----:B------:R-:W-:-:S02]  /*5a40*/  FADD.FTZ R2, R10, R2 ;  /* 0x000000020a027221 */ /* 0x000fc40000010000 */
[----:B------:R-:W-:Y:S02]  /*5a50*/  FADD.FTZ R0, R125, R3 ;  /* 0x000000037d007221 */ /* 0x000fe40000010000 */
[----:B------:R-:W-:Y:S02]  /*5a60*/  FADD.FTZ R2, R9, R2 ;  /* 0x0000000209027221 */ /* 0x000fe40000010000 */
[----:B---3--:R-:W-:Y:S01]  /*5a70*/  HMMA.16816.F32.BF16 R68, R128, R72, R96 ;  /* 0x000000488044723c */ /* 0x008fe20000041860 */
[----:B------:R-:W3:Y:S01]  /*5a80*/  LDSM.16.MT88.4 R96, [R252+0x5900] ;  /* 0x00590000fc60783b */ /* 0x000ee20000004200 */
[----:B------:R-:W-:Y:S02]  /*5a90*/  FADD.FTZ R0, R5, R0 ;  /* 0x0000000005007221 */ /* 0x000fe40000010000 */
[----:B------:R-:W-:Y:S02]  /*5aa0*/  FADD.FTZ R3, R11, R2 ;  /* 0x000000020b037221 */ /* 0x000fe40000010000 */
[----:B------:R-:W-:-:S02]  /*5ab0*/  FADD.FTZ R0, R7, R0 ;  /* 0x0000000007007221 */ /* 0x000fc40000010000 */
[----:B------:R-:W-:Y:S01]  /*5ac0*/  HMMA.16816.F32.BF16 R48, R128, R50, R76 ;  /* 0x000000328030723c */ /* 0x000fe2000004184c */
[----:B------:R4:W-:Y:S01]  /*5ad0*/  STL [R1+0x80], R3 ;  /* 0x0000800301007387 */ /* 0x0009e20000100800 */
[----:B------:R-:W-:-:S04]  /*5ae0*/  FADD.FTZ R0, R4, R0 ;  /* 0x0000000004007221 */ /* 0x000fc80000010000 */
[----:B------:R-:W-:Y:S01]  /*5af0*/  FADD.FTZ R2, R6, R0 ;  /* 0x0000000006027221 */ /* 0x000fe20000010000 */
[C---:B------:R-:W-:Y:S01]  /*5b00*/  IADD3 R0, R16.reuse, 0x800, RZ ;  /* 0x0000080010007810 */ /* 0x040fe20007ffe0ff */
[C---:B-1----:R-:W-:Y:S03]  /*5b10*/  HMMA.16816.F32.BF16 R52, R128.reuse, R56, R52 ;  /* 0x000000388034723c */ /* 0x042fe60000041834 */
[----:B------:R1:W-:Y:S04]  /*5b20*/  STL [R1+0x84], R2 ;  /* 0x0000840201007387 */ /* 0x0003e80000100800 */
[----:B------:R5:W-:Y:S01]  /*5b30*/  STL [R1+0x44], R0 ;  /* 0x0000440001007387 */ /* 0x000be20000100800 */
[C---:B------:R-:W-:Y:S03]  /*5b40*/  HMMA.16816.F32.BF16 R56, R128.reuse, R58, R88 ;  /* 0x0000003a8038723c */ /* 0x040fe60000041858 */
[----:B------:R-:W5:Y:S05]  /*5b50*/  LDSM.16.MT88.4 R88, [R34+0x5900] ;  /* 0x005900002258783b */ /* 0x000f6a0000004200 */
[----:B------:R-:W-:Y:S01]  /*5b60*/  HMMA.16816.F32.BF16 R64, R128, R66, R84 ;  /* 0x000000428040723c */ /* 0x000fe20000041854 */
[----:B----4-:R-:W-:-:S05]  /*5b70*/  IADD3 R3, R16, 0x1000, RZ ;  /* 0x0000100010037810 */ /* 0x010fca0007ffe0ff */
[----:B------:R4:W-:Y:S02]  /*5b80*/  STL [R1+0x40], R3 ;  /* 0x0000400301007387 */ /* 0x0009e40000100800 */
[----:B--2---:R-:W-:Y:S01]  /*5b90*/  HMMA.16816.F32.BF16 R76, R128, R80, R92 ;  /* 0x00000050804c723c */ /* 0x004fe2000004185c */
[----:B-1----:R-:W-:-:S07]  /*5ba0*/  IADD3 R2, R16, 0x1800, RZ ;  /* 0x0000180010027810 */ /* 0x002fce0007ffe0ff */
[C---:B---3--:R-:W-:Y:S01]  /*5bb0*/  HMMA.16816.F32.BF16 R92, R128.reuse, R96, R108 ;  /* 0x00000060805c723c */ /* 0x048fe2000004186c */
[C---:B-----5:R-:W-:Y:S01]  /*5bc0*/  IADD3 R0, R16.reuse, 0x2000, RZ ;  /* 0x0000200010007810 */ /* 0x060fe20007ffe0ff */
[----:B------:R1:W-:Y:S04]  /*5bd0*/  STL [R1+0x3c], R2 ;  /* 0x00003c0201007387 */ /* 0x0003e80000100800 */
[----:B------:R2:W-:Y:S02]  /*5be0*/  STL [R1+0x38], R0 ;  /* 0x0000380001007387 */ /* 0x0005e40000100800 */
[C---:B------:R-:W-:Y:S02]  /*5bf0*/  HMMA.16816.F32.BF16 R96, R128.reuse, R98, R104 ;  /* 0x000000628060723c */ /* 0x040fe40000041868 */
[----:B------:R-:W3:Y:S06]  /*5c00*/  LDSM.16.MT88.4 R104, [R249+0x7900] ;  /* 0x00790000f968783b */ /* 0x000eec0000004200 */
[----:B------:R-:W-:Y:S01]  /*5c10*/  HMMA.16816.F32.BF16 R72, R128, R74, R100 ;  /* 0x0000004a8048723c */ /* 0x000fe20000041864 */
[----:B----4-:R-:W-:-:S07]  /*5c20*/  IADD3 R3, R16, 0x3800, RZ ;  /* 0x0000380010037810 */ /* 0x010fce0007ffe0ff */
[----:B------:R-:W-:Y:S01]  /*5c30*/  HMMA.16816.F32.BF16 R84, R128, R88, R120 ;  /* 0x000000588054723c */ /* 0x000fe20000041878 */
[----:B------:R-:W4:Y:S01]  /*5c40*/  LDSM.16.MT88.4 R120, [R34+0x7900] ;  /* 0x007900002278783b */ /* 0x000f220000004200 */
[C---:B-1----:R-:W-:Y:S02]  /*5c50*/  IADD3 R2, R16.reuse, 0x2800, RZ ;  /* 0x0000280010027810 */ /* 0x042fe40007ffe0ff */
[----:B--2---:R-:W-:-:S04]  /*5c60*/  IADD3 R0, R16, 0x3000, RZ ;  /* 0x0000300010007810 */ /* 0x004fc80007ffe0ff */
[C---:B------:R-:W-:Y:S01]  /*5c70*/  HMMA.16816.F32.BF16 R88, R128.reuse, R90, R112 ;  /* 0x0000005a8058723c */ /* 0x040fe20000041870 */
[----:B------:R-:W1:Y:S04]  /*5c80*/  LDSM.16.MT88.4 R112, [R250+0x7900] ;  /* 0x00790000fa70783b */ /* 0x000e680000004200 */
[----:B------:R2:W-:Y:S03]  /*5c90*/  STL [R1+0x34], R2 ;  /* 0x0000340201007387 */ /* 0x0005e60000100800 */
[C---:B------:R-:W-:Y:S01]  /*5ca0*/  HMMA.16816.F32.BF16 R80, R128.reuse, R82, R188 ;  /* 0x000000528050723c */ /* 0x040fe200000418bc */
[----:B------:R5:W-:Y:S04]  /*5cb0*/  STL [R1+0x30], R0 ;  /* 0x0000300001007387 */ /* 0x000be80000100800 */
[----:B------:R4:W-:Y:S03]  /*5cc0*/  STL [R1+0x2c], R3 ;  /* 0x00002c0301007387 */ /* 0x0009e60000100800 */
[C---:B---3--:R-:W-:Y:S01]  /*5cd0*/  HMMA.16816.F32.BF16 R100, R128.reuse, R104, R12 ;  /* 0x000000688064723c */ /* 0x048fe2000004180c */
[----:B------:R-:W3:Y:S07]  /*5ce0*/  LDSM.16.MT88.4 R12, [R252+0x7900] ;  /* 0x00790000fc0c783b */ /* 0x000eee0000004200 */
[----:B------:R-:W-:Y:S01]  /*5cf0*/  HMMA.16816.F32.BF16 R104, R128, R106, R184 ;  /* 0x0000006a8068723c */ /* 0x000fe200000418b8 */
[----:B--2---:R-:W-:-:S02]  /*5d00*/  IADD3 R2, R16, 0x4000, RZ ;  /* 0x0000400010027810 */ /* 0x004fc40007ffe0ff */
[----:B-----5:R-:W-:-:S03]  /*5d10*/  IADD3 R0, R16, 0x4800, RZ ;  /* 0x0000480010007810 */ /* 0x020fc60007ffe0ff */
[----:B------:R2:W-:Y:S02]  /*5d20*/  STL [R1+0x28], R2 ;  /* 0x0000280201007387 */ /* 0x0005e40000100800 */
[C---:B----4-:R-:W-:Y:S01]  /*5d30*/  HMMA.16816.F32.BF16 R116, R128.reuse, R120, R116 ;  /* 0x000000788074723c */ /* 0x050fe20000041874 */
[C---:B------:R-:W-:Y:S01]  /*5d40*/  IADD3 R3, R16.reuse, 0x5000, RZ ;  /* 0x0000500010037810 */ /* 0x040fe20007ffe0ff */
[----:B------:R4:W-:Y:S04]  /*5d50*/  STL [R1+0x24], R0 ;  /* 0x0000240001007387 */ /* 0x0009e80000100800 */
[----:B------:R5:W-:Y:S02]  /*5d60*/  STL [R1+0x20], R3 ;  /* 0x0000200301007387 */ /* 0x000be40000100800 */
[C---:B-1----:R-:W-:Y:S08]  /*5d70*/  HMMA.16816.F32.BF16 R108, R128.reuse, R112, R180 ;  /* 0x00000070806c723c */ /* 0x042ff000000418b4 */
[----:B------:R-:W-:Y:S01]  /*5d80*/  HMMA.16816.F32.BF16 R112, R128, R114, R176 ;  /* 0x000000728070723c */ /* 0x000fe200000418b0 */
[----:B--2---:R-:W-:-:S07]  /*5d90*/  IADD3 R2, R16, 0x5800, RZ ;  /* 0x0000580010027810 */ /* 0x004fce0007ffe0ff */
[----:B------:R-:W-:Y:S01]  /*5da0*/  HMMA.16816.F32.BF16 R120, R128, R122, R28 ;  /* 0x0000007a8078723c */ /* 0x000fe2000004181c */
[C---:B----4-:R-:W-:Y:S01]  /*5db0*/  IADD3 R0, R16.reuse, 0x6000, RZ ;  /* 0x0000600010007810 */ /* 0x050fe20007ffe0ff */
[----:B------:R1:W-:Y:S01]  /*5dc0*/  STL [R1+0x1c], R2 ;  /* 0x00001c0201007387 */ /* 0x0003e20000100800 */
[----:B-----5:R-:W-:-:S03]  /*5dd0*/  IADD3 R3, R16, 0x6800, RZ ;  /* 0x0000680010037810 */ /* 0x020fc60007ffe0ff */
[----:B------:R2:W-:Y:S02]  /*5de0*/  STL [R1+0x18], R0 ;  /* 0x0000180001007387 */ /* 0x0005e40000100800 */
[C---:B---3--:R-:W-:Y:S02]  /*5df0*/  HMMA.16816.F32.BF16 R124, R128.reuse, R12, R24 ;  /* 0x0000000c807c723c */ /* 0x048fe40000041818 */
[----:B------:R3:W-:Y:S06]  /*5e00*/  STL [R1+0x14], R3 ;  /* 0x0000140301007387 */ /* 0x0007ec0000100800 */
[----:B------:R-:W-:Y:S01]  /*5e10*/  HMMA.16816.F32.BF16 R128, R128, R14, R20 ;  /* 0x0000000e8080723c */ /* 0x000fe20000041814 */
[----:B-1----:R-:W-:-:S02]  /*5e20*/  IADD3 R2, R16, 0x7000, RZ ;  /* 0x0000700010027810 */ /* 0x002fc40007ffe0ff */
[----:B--2---:R-:W-:-:S05]  /*5e30*/  IADD3 R0, R16, 0x7800, RZ ;  /* 0x0000780010007810 */ /* 0x004fca0007ffe0ff */
[----:B------:R3:W-:Y:S04]  /*5e40*/  STL [R1+0xc], R0 ;  /* 0x00000c0001007387 */ /* 0x0007e80000100800 */
[----:B------:R3:W-:Y:S01]  /*5e50*/  STL [R1+0x10], R2 ;  /* 0x0000100201007387 */ /* 0x0007e20000100800 */
[----:B------:R-:W-:Y:S05]  /*5e60*/  @!P0 BRA `(.L_x_534) ;  /* 0x0000441000008947 */ /* 0x000fea0003800000 */
[----:B------:R-:W2:Y:S04]  /*5e70*/  LDL R16, [R1+0xdc] ;  /* 0x0000dc0001107983 */ /* 0x000ea80000100800 */
[----:B------:R-:W4:Y:S04]  /*5e80*/  LDL.64 R188, [R1+0xd0] ;  /* 0x0000d00001bc7983 */ /* 0x000f280000100a00 */
[----:B------:R-:W5:Y:S04]  /*5e90*/  LDL.64 R190, [R1+0xc0] ;  /* 0x0000c00001be7983 */ /* 0x000f680000100a00 */
[----:B---3--:R-:W3:Y:S04]  /*5ea0*/  LDL.64 R32, [R1+0xc8] ;  /* 0x0000c80001207983 */ /* 0x008ee80000100a00 */
[----:B------:R-:W3:Y:S01]  /*5eb0*/  LDL.64 R34, [R1+0xb8] ;  /* 0x0000b80001227983 */ /* 0x000ee20000100a00 */
[----:B------:R-:W-:-:S02]  /*5ec0*/  PLOP3.LUT P1, PT, PT, PT, UP1, 0x80, 0x0 ;  /* 0x000000000000781c */ /* 0x000fc40003f2f018 */
[----:B------:R-:W-:Y:S01]  /*5ed0*/  PLOP3.LUT P0, PT, PT, PT, UP1, 0x80, 0x0 ;  /* 0x000000000000781c */ /* 0x000fe20003f0f018 */
[----:B------:R-:W-:Y:S01]  /*5ee0*/  IMAD.MOV.U32 R134, RZ, RZ, R132 ;  /* 0x000000ffff867224 */ /* 0x000fe200078e0084 */
[----:B------:R-:W-:Y:S02]  /*5ef0*/  UMOV UR18, UR17 ;  /* 0x0000001100127c82 */ /* 0x000fe40008000000 */
[----:B------:R-:W-:Y:S02]  /*5f00*/  UMOV UR8, 0xffffffc0 ;  /* 0xffffffc000087882 */ /* 0x000fe40000000000 */
[----:B------:R-:W-:Y:S02]  /*5f10*/  ULDC.64 UR6, c[0x0][0x208] ;  /* 0x0000820000067ab9 */ /* 0x000fe40000000a00 */
[----:B------:R-:W-:-:S03]  /*5f20*/  ULDC.64 UR4, c[0x0][0x1e0] ;  /* 0x0000780000047ab9 */ /* 0x000fc60000000a00 */
[----:B--2---:R-:W-:Y:S01]  /*5f30*/  @P1 IMAD.HI.U32 R0, R16, c[0x0][0x2c8], RZ ;  /* 0x0000b20010001a27 */ /* 0x004fe200078e00ff */
[----:B----4-:R-:W-:-:S04]  /*5f40*/  IADD3 R3, P6, R188, 0x40, RZ ;  /* 0x00000040bc037810 */ /* 0x010fc80007fde0ff */
[----:B------:R-:W-:Y:S02]  /*5f50*/  @P0 SHF.R.U32.HI R0, RZ, c[0x0][0x2cc], R0 ;  /* 0x0000b300ff000a19 */ /* 0x000fe40000011600 */
[C---:B------:R-:W-:Y:S01]  /*5f60*/  IADD3 R2, P1, R188.reuse, 0x80, RZ ;  /* 0x00000080bc027810 */ /* 0x040fe20007f3e0ff */
[----:B------:R5:W-:Y:S04]  /*5f70*/  STL [R1+0xb4], R3 ;  /* 0x0000b40301007387 */ /* 0x000be80000100800 */
[----:B------:R1:W-:Y:S04]  /*5f80*/  @P0 STL [R1+0xd8], R0 ;  /* 0x0000d80001000387 */ /* 0x0003e80000100800 */
[----:B------:R3:W-:Y:S01]  /*5f90*/  STL [R1+0xac], R2 ;  /* 0x0000ac0201007387 */ /* 0x0007e20000100800 */
[----:B-----5:R-:W-:Y:S01]  /*5fa0*/  IMAD.X R3, RZ, RZ, R191, P6 ;  /* 0x000000ffff037224 */ /* 0x020fe200030e06bf */
[----:B-1----:R-:W-:-:S02]  /*5fb0*/  IADD3 R0, P0, R188, 0xc0, RZ ;  /* 0x000000c0bc007810 */ /* 0x002fc40007f1e0ff */
[----:B---3--:R-:W-:-:S03]  /*5fc0*/  IADD3 R2, P6, R32, 0x40, RZ ;  /* 0x0000004020027810 */ /* 0x008fc60007fde0ff */
[----:B------:R1:W-:Y:S04]  /*5fd0*/  STL [R1+0xa4], R0 ;  /* 0x0000a40001007387 */ /* 0x0003e80000100800 */
[----:B------:R2:W-:Y:S04]  /*5fe0*/  STL [R1+0xb0], R3 ;  /* 0x0000b00301007387 */ /* 0x0005e80000100800 */
[----:B------:R3:W-:Y:S01]  /*5ff0*/  STL [R1+0x9c], R2 ;  /* 0x00009c0201007387 */ /* 0x0007e20000100800 */
[----:B------:R-:W-:Y:S02]  /*6000*/  IMAD.X R4, RZ, RZ, R35, P6 ;  /* 0x000000ffff047224 */ /* 0x000fe400030e0623 */
[----:B-1----:R-:W-:Y:S01]  /*6010*/  IMAD.X R0, RZ, RZ, R191, P1 ;  /* 0x000000ffff007224 */ /* 0x002fe200008e06bf */
[----:B--2---:R-:W-:-:S04]  /*6020*/  IADD3 R3, P1, R32, 0x80, RZ ;  /* 0x0000008020037810 */ /* 0x004fc80007f3e0ff */
[----:B------:R1:W-:Y:S01]  /*6030*/  STL [R1+0xa8], R0 ;  /* 0x0000a80001007387 */ /* 0x0003e20000100800 */
[----:B---3--:R-:W-:-:S03]  /*6040*/  IMAD.X R2, RZ, RZ, R191, P0 ;  /* 0x000000ffff027224 */ /* 0x008fc600000e06bf */
[----:B------:R-:W-:Y:S04]  /*6050*/  STL [R1+0x94], R3 ;  /* 0x0000940301007387 */ /* 0x000fe80000100800 */
[----:B------:R2:W-:Y:S01]  /*6060*/  STL [R1+0xa0], R2 ;  /* 0x0000a00201007387 */ /* 0x0005e20000100800 */
[----:B-1----:R-:W-:-:S05]  /*6070*/  IADD3 R0, P0, R32, 0xc0, RZ ;  /* 0x000000c020007810 */ /* 0x002fca0007f1e0ff */
[----:B------:R1:W-:Y:S01]  /*6080*/  STL [R1+0x8c], R0 ;  /* 0x00008c0001007387 */ /* 0x0003e20000100800 */
[----:B--2---:R-:W-:-:S03]  /*6090*/  IMAD.X R2, RZ, RZ, R35, P1 ;  /* 0x000000ffff027224 */ /* 0x004fc600008e0623 */
[----:B------:R2:W-:Y:S04]  /*60a0*/  STL [R1+0x98], R4 ;  /* 0x0000980401007387 */ /* 0x0005e80000100800 */
[----:B------:R2:W-:Y:S01]  /*60b0*/  STL [R1+0x90], R2 ;  /* 0x0000900201007387 */ /* 0x0005e20000100800 */
[----:B-1----:R-:W-:-:S05]  /*60c0*/  IMAD.X R0, RZ, RZ, R35, P0 ;  /* 0x000000ffff007224 */ /* 0x002fca00000e0623 */
[----:B------:R2:W-:Y:S01]  /*60d0*/  STL [R1+0x88], R0 ;  /* 0x0000880001007387 */ /* 0x0005e20000100800 */
[----:B------:R-:W-:-:S03]  /*60e0*/  IMAD.MOV.U32 R3, RZ, RZ, R133 ;  /* 0x000000ffff037224 */ /* 0x000fc600078e0085 */
.L_x_535:
[----:B------:R-:W3:Y:S01]  /*60f0*/  LDL.64 R26, [R1+0xd0] ;  /* 0x0000d000011a7983 */ /* 0x000ee20000100a00 */
[----:B------:R-:W-:Y:S01]  /*6100*/  UISETP.GE.AND UP2, UPT, UR18, URZ, UPT ;  /* 0x0000003f1200728c */ /* 0x000fe2000bf46270 */
[----:B------:R-:W-:Y:S04]  /*6110*/  DEPBAR.LE SB0, 0x0 ;  /* 0x000080000000791a */ /* 0x000fe80000000000 */
[----:B------:R-:W4:Y:S01]  /*6120*/  LDL.64 R22, [R1+0xc0] ;  /* 0x0000c00001167983 */ /* 0x000f220000100a00 */
[----:B------:R-:W-:Y:S01]  /*6130*/  PLOP3.LUT P0, PT, PT, PT, UP2, 0x80, 0x0 ;  /* 0x000000000000781c */ /* 0x000fe20003f0f028 */
[----:B------:R-:W-:Y:S04]  /*6140*/  UIADD3 UR17, UR18, -0x1, URZ ;  /* 0xffffffff12117890 */ /* 0x000fe8000fffe03f */
[----:B--2---:R-:W2:Y:S01]  /*6150*/  LDL R24, [R1+0xb4] ;  /* 0x0000b40001187983 */ /* 0x004ea20000100800 */
[----:B------:R-:W-:Y:S02]  /*6160*/  @UP2 USHF.R.S32.HI UR11, URZ, 0x1f, UR18 ;  /* 0x0000001f3f0b2899 */ /* 0x000fe40008011412 */
[----:B------:R-:W-:Y:S01]  /*6170*/  @UP2 UIMAD.WIDE.U32 UR20, UR18, UR6, URZ ;  /* 0x00000006121422a5 */ /* 0x000fe2000f8e003f */
[----:B------:R-:W2:Y:S01]  /*6180*/  LDL R28, [R1+0xb0] ;  /* 0x0000b000011c7983 */ /* 0x000ea20000100800 */
[----:B------:R-:W-:Y:S02]  /*6190*/  @UP2 UIMAD UR11, UR11, UR6, URZ ;  /* 0x000000060b0b22a4 */ /* 0x000fe4000f8e023f */
[----:B------:R-:W-:Y:S01]  /*61a0*/  @UP2 USHF.L.U32 UR14, UR20, 0x6, URZ ;  /* 0x00000006140e2899 */ /* 0x000fe2000800063f */
[----:B------:R-:W2:Y:S01]  /*61b0*/  LDL R33, [R1+0xac] ;  /* 0x0000ac0001217983 */ /* 0x000ea20000100800 */
[----:B------:R-:W-:Y:S03]  /*61c0*/  @UP2 UIMAD UR11, UR18, UR7, UR11 ;  /* 0x00000007120b22a4 */ /* 0x000fe6000f8e020b */
[----:B------:R-:W2:Y:S01]  /*61d0*/  LDL R31, [R1+0xa4] ;  /* 0x0000a400011f7983 */ /* 0x000ea20000100800 */
[----:B------:R-:W-:Y:S03]  /*61e0*/  @UP2 UIADD3 UR11, UR21, UR11, URZ ;  /* 0x0000000b150b2290 */ /* 0x000fe6000fffe03f */
[----:B------:R-:W2:Y:S01]  /*61f0*/  LDL R30, [R1+0xa8] ;  /* 0x0000a800011e7983 */ /* 0x000ea20000100800 */
[----:B------:R-:W-:Y:S03]  /*6200*/  @UP2 USHF.L.U64.HI UR11, UR20, 0x6, UR11 ;  /* 0x00000006140b2899 */ /* 0x000fe6000801020b */
[----:B------:R-:W2:Y:S04]  /*6210*/  LDL R32, [R1+0xa0] ;  /* 0x0000a00001207983 */ /* 0x000ea80000100800 */
[----:B------:R-:W2:Y:S04]  /*6220*/  LDL R176, [R1+0x8] ;  /* 0x0000080001b07983 */ /* 0x000ea80000100800 */
[----:B------:R1:W-:Y:S04]  /*6230*/  STL [R1+0x12c], R131 ;  /* 0x00012c8301007387 */ /* 0x0003e80000100800 */
[----:B------:R-:W2:Y:S04]  /*6240*/  LDL R180, [R1+0x44] ;  /* 0x0000440001b47983 */ /* 0x000ea80000100800 */
[----:B------:R-:W2:Y:S04]  /*6250*/  LDL R184, [R1+0x40] ;  /* 0x0000400001b87983 */ /* 0x000ea80000100800 */
[----:B------:R-:W2:Y:S04]  /*6260*/  LDL R135, [R1+0x3c] ;  /* 0x00003c0001877983 */ /* 0x000ea80000100800 */
[----:B------:R-:W-:Y:S08]  /*6270*/  BAR.SYNC.DEFER_BLOCKING 0x0 ;  /* 0x0000000000007b1d */ /* 0x000ff00000010000 */
[----:B------:R-:W2:Y:S08]  /*6280*/  LDSM.16.M88.4 R8, [R248+0x10100] ;  /* 0x01010000f808783b */ /* 0x000eb00000000200 */
[----:B-1----:R-:W2:Y:S04]  /*6290*/  LDL R131, [R1+0x48] ;  /* 0x0000480001837983 */ /* 0x002ea80000100800 */
[----:B------:R-:W1:Y:S01]  /*62a0*/  LDSM.16.M88.4 R16, [R248+0x10900] ;  /* 0x01090000f810783b */ /* 0x000e620000000200 */
[----:B---3--:R-:W-:Y:S04]  /*62b0*/  @P0 IADD3 R0, P6, R26, UR14, RZ ;  /* 0x0000000e1a000c10 */ /* 0x008fe8000ffde0ff */
[----:B----4-:R-:W-:Y:S02]  /*62c0*/  @P0 IADD3.X R4, R23, UR11, RZ, P6, !PT ;  /* 0x0000000b17040c10 */ /* 0x010fe4000b7fe4ff */
[----:B------:R-:W-:Y:S02]  /*62d0*/  @P0 LEA R14, P6, R0, c[0x0][0x1f8], 0x1 ;  /* 0x00007e00000e0a11 */ /* 0x000fe400078c08ff */
[----:B--2---:R-:W-:Y:S02]  /*62e0*/  @P0 IADD3 R2, P1, R24, UR14, RZ ;  /* 0x0000000e18020c10 */ /* 0x004fe4000ff3e0ff */
[----:B------:R-:W-:Y:S02]  /*62f0*/  @P0 LEA.HI.X R15, R0, c[0x0][0x1fc], R4, 0x1, P6 ;  /* 0x00007f00000f0a11 */ /* 0x000fe400030f0c04 */
[----:B------:R-:W-:Y:S02]  /*6300*/  @P0 IADD3.X R5, R28, UR11, RZ, P1, !PT ;  /* 0x0000000b1c050c10 */ /* 0x000fe40008ffe4ff */
[C---:B------:R-:W-:Y:S02]  /*6310*/  @P0 LEA R12, P1, R2.reuse, c[0x0][0x1f8], 0x1 ;  /* 0x00007e00020c0a11 */ /* 0x040fe400078208ff */
[----:B------:R-:W-:Y:S02]  /*6320*/  @P0 IADD3 R0, P6, R33, UR14, RZ ;  /* 0x0000000e21000c10 */ /* 0x000fe4000ffde0ff */
[----:B------:R-:W-:Y:S02]  /*6330*/  @P0 LEA.HI.X R13, R2, c[0x0][0x1fc], R5, 0x1, P1 ;  /* 0x00007f00020d0a11 */ /* 0x000fe400008f0c05 */
[----:B------:R-:W-:Y:S02]  /*6340*/  @P0 LEA R6, P1, R0, c[0x0][0x1f8], 0x1 ;  /* 0x00007e0000060a11 */ /* 0x000fe400078208ff */
[----:B------:R-:W-:Y:S02]  /*6350*/  @P0 IADD3.X R4, R30, UR11, RZ, P6, !PT ;  /* 0x0000000b1e040c10 */ /* 0x000fe4000b7fe4ff */
[----:B------:R-:W-:Y:S01]  /*6360*/  @P0 IADD3 R2, P6, R31, UR14, RZ ;  /* 0x0000000e1f020c10 */ /* 0x000fe2000ffde0ff */
[----:B------:R-:W-:Y:S01]  /*6370*/  @UP2 ULEA UR14, UP0, UR6, UR14, 0x5 ;  /* 0x0000000e060e2291 */ /* 0x000fe2000f80283f */
[----:B------:R-:W-:Y:S02]  /*6380*/  @P0 LEA.HI.X R7, R0, c[0x0][0x1fc], R4, 0x1, P1 ;  /* 0x00007f0000070a11 */ /* 0x000fe400008f0c04 */
[----:B------:R-:W-:Y:S01]  /*6390*/  @P0 IADD3.X R0, R32, UR11, RZ, P6, !PT ;  /* 0x0000000b20000c10 */ /* 0x000fe2000b7fe4ff */
[----:B------:R-:W-:Y:S01]  /*63a0*/  @UP2 ULEA.HI.X UR11, UR6, UR11, UR7, 0x5, UP0 ;  /* 0x0000000b060b2291 */ /* 0x000fe200080f2c07 */
[----:B------:R-:W-:Y:S01]  /*63b0*/  @P0 LEA R20, P1, R2, c[0x0][0x1f8], 0x1 ;  /* 0x00007e0002140a11 */ /* 0x000fe200078208ff */
[----:B------:R-:W-:Y:S01]  /*63c0*/  LDSM.16.M88.4 R176, [R176] ;  /* 0x00000000b0b0783b */ /* 0x000fe20000000200 */
[----:B------:R-:W-:Y:S01]  /*63d0*/  @P0 IADD3 R4, P6, R26, UR14, RZ ;  /* 0x0000000e1a040c10 */ /* 0x000fe2000ffde0ff */
[----:B------:R-:W-:Y:S01]  /*63e0*/  UISETP.GE.AND UP2, UPT, UR18, 0x1, UPT ;  /* 0x000000011200788c */ /* 0x000fe2000bf46270 */
[----:B------:R-:W-:Y:S02]  /*63f0*/  @P0 LEA.HI.X R21, R2, c[0x0][0x1fc], R0, 0x1, P1 ;  /* 0x00007f0002150a11 */ /* 0x000fe400008f0c00 */
[----:B------:R-:W-:Y:S02]  /*6400*/  @P0 IADD3 R0, P1, R24, UR14, RZ ;  /* 0x0000000e18000c10 */ /* 0x000fe4000ff3e0ff */
[----:B------:R-:W-:Y:S01]  /*6410*/  @P0 IADD3.X R2, R23, UR11, RZ, P6, !PT ;  /* 0x0000000b17020c10 */ /* 0x000fe2000b7fe4ff */
[----:B------:R-:W2:Y:S01]  /*6420*/  LDSM.16.M88.4 R24, [R248+0x11100] ;  /* 0x01110000f818783b */ /* 0x000ea20000000200 */
[----:B------:R-:W-:Y:S02]  /*6430*/  @P0 IADD3.X R5, R28, UR11, RZ, P1, !PT ;  /* 0x0000000b1c050c10 */ /* 0x000fe40008ffe4ff */
[----:B------:R-:W-:Y:S02]  /*6440*/  @P0 LEA R28, P1, R0, c[0x0][0x1f8], 0x1 ;  /* 0x00007e00001c0a11 */ /* 0x000fe400078208ff */
[----:B------:R-:W-:Y:S01]  /*6450*/  @P0 LEA R22, P6, R4, c[0x0][0x1f8], 0x1 ;  /* 0x00007e0004160a11 */ /* 0x000fe200078c08ff */
[----:B------:R-:W-:Y:S01]  /*6460*/  @UP2 UIMAD.WIDE.U32 UR20, UR17, UR4, URZ ;  /* 0x00000004111422a5 */ /* 0x000fe2000f8e003f */
[----:B------:R-:W-:Y:S01]  /*6470*/  @P0 LEA.HI.X R29, R0, c[0x0][0x1fc], R5, 0x1, P1 ;  /* 0x00007f00001d0a11 */ /* 0x000fe200008f0c05 */
[----:B------:R-:W-:Y:S01]  /*6480*/  LDSM.16.M88.4 R180, [R180] ;  /* 0x00000000b4b4783b */ /* 0x000fe20000000200 */
[----:B------:R-:W-:Y:S02]  /*6490*/  @P0 IADD3 R0, P1, R31, UR14, RZ ;  /* 0x0000000e1f000c10 */ /* 0x000fe4000ff3e0ff */
[----:B------:R-:W-:Y:S02]  /*64a0*/  @P0 LEA.HI.X R23, R4, c[0x0][0x1fc], R2, 0x1, P6 ;  /* 0x00007f0004170a11 */ /* 0x000fe400030f0c02 */
[----:B------:R-:W-:Y:S02]  /*64b0*/  @P0 IADD3.X R5, R32, UR11, RZ, P1, !PT ;  /* 0x0000000b20050c10 */ /* 0x000fe40008ffe4ff */
[C---:B------:R-:W-:Y:S01]  /*64c0*/  @P0 LEA R132, P1, R0.reuse, c[0x0][0x1f8], 0x1 ;  /* 0x00007e0000840a11 */ /* 0x040fe200078208ff */
[----:B------:R-:W-:Y:S01]  /*64d0*/  LDSM.16.M88.4 R184, [R184] ;  /* 0x00000000b8b8783b */ /* 0x000fe20000000200 */
[----:B------:R-:W-:Y:S01]  /*64e0*/  @P0 IADD3 R2, P6, R33, UR14, RZ ;  /* 0x0000000e21020c10 */ /* 0x000fe2000ffde0ff */
[----:B------:R-:W-:Y:S01]  /*64f0*/  @UP2 USHF.L.U32 UR14, UR20, 0x6, URZ ;  /* 0x00000006140e2899 */ /* 0x000fe2000800063f */
[----:B------:R-:W-:Y:S02]  /*6500*/  @P0 LEA.HI.X R133, R0, c[0x0][0x1fc], R5, 0x1, P1 ;  /* 0x00007f0000850a11 */ /* 0x000fe400008f0c05 */
[----:B------:R-:W-:Y:S01]  /*6510*/  @P0 IADD3.X R4, R30, UR11, RZ, P6, !PT ;  /* 0x0000000b1e040c10 */ /* 0x000fe2000b7fe4ff */
[----:B------:R-:W-:Y:S01]  /*6520*/  UIMAD UR11, UR18, UR8, 0x1 ;  /* 0x00000001120b74a4 */ /* 0x000fe2000f8e0208 */
[C---:B------:R-:W-:Y:S01]  /*6530*/  @P0 LEA R30, P6, R2.reuse, c[0x0][0x1f8], 0x1 ;  /* 0x00007e00021e0a11 */ /* 0x040fe200078c08ff */
[----:B------:R-:W3:Y:S03]  /*6540*/  LDL R0, [R1+0x4] ;  /* 0x0000040001007983 */ /* 0x000ee60000100800 */
[----:B------:R-:W-:Y:S01]  /*6550*/  @P0 LEA.HI.X R31, R2, c[0x0][0x1fc], R4, 0x1, P6 ;  /* 0x00007f00021f0a11 */ /* 0x000fe200030f0c04 */
[----:B------:R-:W4:Y:S08]  /*6560*/  LDSM.16.M88.4 R32, [R248+0x11900] ;  /* 0x01190000f820783b */ /* 0x000f300000000200 */
[----:B------:R1:W1:Y:S08]  /*6570*/  LDSM.16.M88.4 R188, [R135] ;  /* 0x0000000087bc783b */ /* 0x0002700000000200 */
        /* <DEDUP_REMOVED lines=8> */
[----:B------:R4:W-:Y:S01]  /*6600*/  @P0 LDGSTS.E.BYPASS.LTC128B.128 [R131+0x3100], [R28.64], !P4 ;  /* 0x031000001c830fae */ /* 0x0009e2000e101d56 */
[C---:B-1---5:R-:W-:Y:S07]  /*6610*/  HMMA.16816.F32.BF16 R4, R168.reuse, R8, RZ ;  /* 0x00000008a804723c */ /* 0x062fee00000418ff */
[----:B------:R4:W-:Y:S01]  /*6620*/  @P0 LDGSTS.E.BYPASS.LTC128B.128 [R131+0x5100], [R30.64], !P3 ;  /* 0x051000001e830fae */ /* 0x0009e2000d901d56 */
[C---:B------:R-:W-:Y:S07]  /*6630*/  HMMA.16816.F32.BF16 R8, R168.reuse, R10, RZ ;  /* 0x0000000aa808723c */ /* 0x040fee00000418ff */
[----:B------:R1:W-:Y:S01]  /*6640*/  @P0 LDGSTS.E.BYPASS.LTC128B.128 [R131+0x7100], [R132.64], !P2 ;  /* 0x0710000084830fae */ /* 0x0003e2000d101d56 */
[----:B------:R-:W-:Y:S01]  /*6650*/  PLOP3.LUT P0, PT, PT, PT, UP1, 0x80, 0x0 ;  /* 0x000000000000781c */ /* 0x000fe20003f0f018 */
[C---:B------:R-:W-:Y:S06]  /*6660*/  HMMA.16816.F32.BF16 R12, R168.reuse, R16, RZ ;  /* 0x00000010a80c723c */ /* 0x040fec00000418ff */
[----:B------:R-:W3:Y:S02]  /*6670*/  LDL R135, [R1+0x30] ;  /* 0x0000300001877983 */ /* 0x000ee40000100800 */
[C---:B------:R-:W-:Y:S02]  /*6680*/  HMMA.16816.F32.BF16 R16, R168.reuse, R18, RZ ;  /* 0x00000012a810723c */ /* 0x040fe400000418ff */
[----:B------:R-:W0:Y:S06]  /*6690*/  LDGDEPBAR ;  /* 0x00000000000079af */ /* 0x000e2c0000000000 */
[C---:B--2---:R-:W-:Y:S02]  /*66a0*/  HMMA.16816.F32.BF16 R20, R168.reuse, R24, RZ ;  /* 0x00000018a814723c */ /* 0x044fe400000418ff */
[----:B------:R-:W2:Y:S06]  /*66b0*/  LDL R2, [R1+0x2c] ;  /* 0x00002c0001027983 */ /* 0x000eac0000100800 */
[C---:B------:R-:W-:Y:S01]  /*66c0*/  HMMA.16816.F32.BF16 R24, R168.reuse, R26, RZ ;  /* 0x0000001aa818723c */ /* 0x040fe200000418ff */
[----:B-1----:R-:W2:Y:S04]  /*66d0*/  LDL R132, [R1+0x38] ;  /* 0x0000380001847983 */ /* 0x002ea80000100800 */
[----:B------:R-:W2:Y:S03]  /*66e0*/  LDL R133, [R1+0x34] ;  /* 0x0000340001857983 */ /* 0x000ea60000100800 */
[C---:B----4-:R-:W-:Y:S01]  /*66f0*/  HMMA.16816.F32.BF16 R28, R168.reuse, R32, RZ ;  /* 0x00000020a81c723c */ /* 0x050fe200000418ff */
[----:B------:R-:W-:Y:S04]  /*6700*/  STL [R1+0xf4], R168 ;  /* 0x0000f4a801007387 */ /* 0x000fe80000100800 */
[----:B------:R-:W-:Y:S03]  /*6710*/  STL [R1+0xf0], R169 ;  /* 0x0000f0a901007387 */ /* 0x000fe60000100800 */
[----:B------:R-:W-:Y:S01]  /*6720*/  HMMA.16816.F32.BF16 R32, R168, R34, RZ ;  /* 0x00000022a820723c */ /* 0x000fe200000418ff */
[----:B------:R-:W-:Y:S04]  /*6730*/  STL [R1+0xec], R170 ;  /* 0x0000ecaa01007387 */ /* 0x000fe80000100800 */
[----:B------:R1:W-:Y:S03]  /*6740*/  STL [R1+0xe8], R171 ;  /* 0x0000e8ab01007387 */ /* 0x0003e60000100800 */
        /* <DEDUP_REMOVED lines=20> */
[----:B-1----:R-:W4:Y:S03]  /*6890*/  LDL R171, [R1+0x90] ;  /* 0x0000900001ab7983 */ /* 0x002f260000100800 */
[----:B------:R-:W-:Y:S01]  /*68a0*/  HMMA.16816.F32.BF16 R32, R172, R190, R32 ;  /* 0x000000beac20723c */ /* 0x000fe20000041820 */
[----:B------:R-:W2:Y:S04]  /*68b0*/  LDL R168, [R1+0xe0] ;  /* 0x0000e00001a87983 */ /* 0x000ea80000100800 */
[----:B------:R-:W2:Y:S04]  /*68c0*/  LDL R170, [R1+0x8c] ;  /* 0x00008c0001aa7983 */ /* 0x000ea80000100800 */
[----:B------:R-:W2:Y:S04]  /*68d0*/  LDL R169, [R1+0x88] ;  /* 0x0000880001a97983 */ /* 0x000ea80000100800 */
[----:B---3--:R-:W1:Y:S08]  /*68e0*/  LDSM.16.M88.4 R176, [R0+0x10100] ;  /* 0x0101000000b0783b */ /* 0x008e700000000200 */
[----:B------:R-:W3:Y:S08]  /*68f0*/  LDSM.16.M88.4 R180, [R0+0x10900] ;  /* 0x0109000000b4783b */ /* 0x000ef00000000200 */
[----:B------:R-:W-:Y:S01]  /*6900*/  LDSM.16.M88.4 R184, [R0+0x11900] ;  /* 0x0119000000b8783b */ /* 0x000fe20000000200 */
[C---:B-1----:R-:W-:Y:S08]  /*6910*/  HMMA.16816.F32.BF16 R4, R192.reuse, R176, R4 ;  /* 0x000000b0c004723c */ /* 0x042ff00000041804 */
[C---:B------:R-:W-:Y:S01]  /*6920*/  HMMA.16816.F32.BF16 R8, R192.reuse, R178, R8 ;  /* 0x000000b2c008723c */ /* 0x040fe20000041808 */
[----:B------:R-:W1:Y:S07]  /*6930*/  LDSM.16.M88.4 R176, [R0+0x11100] ;  /* 0x0111000000b0783b */ /* 0x000e6e0000000200 */
[C---:B---3--:R-:W-:Y:S08]  /*6940*/  HMMA.16816.F32.BF16 R12, R192.reuse, R180, R12 ;  /* 0x000000b4c00c723c */ /* 0x048ff0000004180c */
[C---:B------:R-:W-:Y:S01]  /*6950*/  HMMA.16816.F32.BF16 R16, R192.reuse, R182, R16 ;  /* 0x000000b6c010723c */ /* 0x040fe20000041810 */
[----:B------:R-:W3:Y:S07]  /*6960*/  LDSM.16.M88.4 R180, [R251] ;  /* 0x00000000fbb4783b */ /* 0x000eee0000000200 */
[C---:B-1----:R-:W-:Y:S08]  /*6970*/  HMMA.16816.F32.BF16 R20, R192.reuse, R176, R20 ;  /* 0x000000b0c014723c */ /* 0x042ff00000041814 */
[C---:B------:R-:W-:Y:S01]  /*6980*/  HMMA.16816.F32.BF16 R24, R192.reuse, R178, R24 ;  /* 0x000000b2c018723c */ /* 0x040fe20000041818 */
[----:B------:R-:W1:Y:S07]  /*6990*/  LDSM.16.M88.4 R176, [R251+0x800] ;  /* 0x00080000fbb0783b */ /* 0x000e6e0000000200 */
[C---:B------:R-:W-:Y:S08]  /*69a0*/  HMMA.16816.F32.BF16 R28, R192.reuse, R184, R28 ;  /* 0x000000b8c01c723c */ /* 0x040ff0000004181c */
[----:B------:R-:W-:Y:S01]  /*69b0*/  HMMA.16816.F32.BF16 R32, R192, R186, R32 ;  /* 0x000000bac020723c */ /* 0x000fe20000041820 */
[----:B------:R-:W1:Y:S07]  /*69c0*/  LDSM.16.M88.4 R184, [R251+0x1000] ;  /* 0x00100000fbb8783b */ /* 0x000e6e0000000200 */
[C---:B---3--:R-:W-:Y:S08]  /*69d0*/  HMMA.16816.F32.BF16 R4, R196.reuse, R180, R4 ;  /* 0x000000b4c404723c */ /* 0x048ff00000041804 */
[C---:B------:R-:W-:Y:S01]  /*69e0*/  HMMA.16816.F32.BF16 R8, R196.reuse, R182, R8 ;  /* 0x000000b6c408723c */ /* 0x040fe20000041808 */
[----:B------:R-:W3:Y:S07]  /*69f0*/  LDSM.16.M88.4 R180, [R251+0x1800] ;  /* 0x00180000fbb4783b */ /* 0x000eee0000000200 */
[C---:B-1----:R-:W-:Y:S08]  /*6a00*/  HMMA.16816.F32.BF16 R12, R196.reuse, R176, R12 ;  /* 0x000000b0c40c723c */ /* 0x042ff0000004180c */
[C---:B------:R-:W-:Y:S01]  /*6a10*/  HMMA.16816.F32.BF16 R16, R196.reuse, R178, R16 ;  /* 0x000000b2c410723c */ /* 0x040fe20000041810 */
[----:B------:R-:W1:Y:S07]  /*6a20*/  LDSM.16.M88.4 R176, [R248+0x12100] ;  /* 0x01210000f8b0783b */ /* 0x000e6e0000000200 */
[C---:B------:R-:W-:Y:S08]  /*6a30*/  HMMA.16816.F32.BF16 R20, R196.reuse, R184, R20 ;  /* 0x000000b8c414723c */ /* 0x040ff00000041814 */
[C---:B------:R-:W-:Y:S01]  /*6a40*/  HMMA.16816.F32.BF16 R24, R196.reuse, R186, R24 ;  /* 0x000000bac418723c */ /* 0x040fe20000041818 */
[----:B------:R-:W2:Y:S07]  /*6a50*/  LDSM.16.M88.4 R184, [R248+0x12900] ;  /* 0x01290000f8b8783b */ /* 0x000eae0000000200 */
[C---:B---3--:R-:W-:Y:S08]  /*6a60*/  HMMA.16816.F32.BF16 R28, R196.reuse, R180, R28 ;  /* 0x000000b4c41c723c */ /* 0x048ff0000004181c */
[----:B------:R-:W-:Y:S01]  /*6a70*/  HMMA.16816.F32.BF16 R32, R196, R182, R32 ;  /* 0x000000b6c420723c */ /* 0x000fe20000041820 */
[----:B------:R-:W3:Y:S07]  /*6a80*/  LDSM.16.M88.4 R180, [R248+0x13100] ;  /* 0x01310000f8b4783b */ /* 0x000eee0000000200 */
[C---:B-1----:R-:W-:Y:S08]  /*6a90*/  HMMA.16816.F32.BF16 R4, R200.reuse, R176, R4 ;  /* 0x000000b0c804723c */ /* 0x042ff00000041804 */
[C---:B------:R-:W-:Y:S01]  /*6aa0*/  HMMA.16816.F32.BF16 R8, R200.reuse, R178, R8 ;  /* 0x000000b2c808723c */ /* 0x040fe20000041808 */
[----:B------:R-:W1:Y:S07]  /*6ab0*/  LDSM.16.M88.4 R176, [R248+0x13900] ;  /* 0x01390000f8b0783b */ /* 0x000e6e0000000200 */
[C---:B--2---:R-:W-:Y:S08]  /*6ac0*/  HMMA.16816.F32.BF16 R12, R200.reuse, R184, R12 ;  /* 0x000000b8c80c723c */ /* 0x044ff0000004180c */
[C---:B------:R-:W-:Y:S01]  /*6ad0*/  HMMA.16816.F32.BF16 R16, R200.reuse, R186, R16 ;  /* 0x000000bac810723c */ /* 0x040fe20000041810 */
[----:B------:R2:W4:Y:S07]  /*6ae0*/  LDSM.16.M88.4 R184, [R132] ;  /* 0x0000000084b8783b */ /* 0x00052e0000000200 */
[C---:B---3--:R-:W-:Y:S08]  /*6af0*/  HMMA.16816.F32.BF16 R20, R200.reuse, R180, R20 ;  /* 0x000000b4c814723c */ /* 0x048ff00000041814 */
[C---:B------:R-:W-:Y:S01]  /*6b00*/  HMMA.16816.F32.BF16 R24, R200.reuse, R182, R24 ;  /* 0x000000b6c818723c */ /* 0x040fe20000041818 */
[----:B------:R3:W3:Y:S07]  /*6b10*/  LDSM.16.M88.4 R180, [R133] ;  /* 0x0000000085b4783b */ /* 0x0006ee0000000200 */
[C---:B-1----:R-:W-:Y:S01]  /*6b20*/  HMMA.16816.F32.BF16 R28, R200.reuse, R176, R28 ;  /* 0x000000b0c81c723c */ /* 0x042fe2000004181c */
[----:B--2---:R-:W2:Y:S07]  /*6b30*/  LDL R132, [R1+0x20] ;  /* 0x0000200001847983 */ /* 0x004eae0000100800 */
[----:B------:R-:W-:Y:S01]  /*6b40*/  HMMA.16816.F32.BF16 R32, R200, R178, R32 ;  /* 0x000000b2c820723c */ /* 0x000fe20000041820 */
[----:B------:R1:W1:Y:S07]  /*6b50*/  LDSM.16.M88.4 R176, [R135] ;  /* 0x0000000087b0783b */ /* 0x00026e0000000200 */
[C---:B----4-:R-:W-:Y:S01]  /*6b60*/  HMMA.16816.F32.BF16 R4, R204.reuse, R184, R4 ;  /* 0x000000b8cc04723c */ /* 0x050fe20000041804 */
[----:B---3--:R-:W3:Y:S07]  /*6b70*/  LDL R133, [R1+0x24] ;  /* 0x0000240001857983 */ /* 0x008eee0000100800 */
[C---:B------:R-:W-:Y:S01]  /*6b80*/  HMMA.16816.F32.BF16 R8, R204.reuse, R186, R8 ;  /* 0x000000bacc08723c */ /* 0x040fe20000041808 */
[----:B------:R4:W4:Y:S07]  /*6b90*/  LDSM.16.M88.4 R184, [R2] ;  /* 0x0000000002b8783b */ /* 0x00092e0000000200 */
[C---:B------:R-:W-:Y:S01]  /*6ba0*/  HMMA.16816.F32.BF16 R12, R204.reuse, R180, R12 ;  /* 0x000000b4cc0c723c */ /* 0x040fe2000004180c */
[----:B-1----:R-:W3:Y:S07]  /*6bb0*/  LDL R135, [R1+0x28] ;  /* 0x0000280001877983 */ /* 0x002eee0000100800 */
[C---:B------:R-:W-:Y:S01]  /*6bc0*/  HMMA.16816.F32.BF16 R16, R204.reuse, R182, R16 ;  /* 0x000000b6cc10723c */ /* 0x040fe20000041810 */
[----:B------:R-:W1:Y:S07]  /*6bd0*/  LDSM.16.M88.4 R180, [R0+0x12100] ;  /* 0x0121000000b4783b */ /* 0x000e6e0000000200 */
[C---:B------:R-:W-:Y:S01]  /*6be0*/  HMMA.16816.F32.BF16 R20, R204.reuse, R176, R20 ;  /* 0x000000b0cc14723c */ /* 0x040fe20000041814 */
[----:B----4-:R-:W4:Y:S07]  /*6bf0*/  LDL R2, [R1+0x1c] ;  /* 0x00001c0001027983 */ /* 0x010f2e0000100800 */
        /* <DEDUP_REMOVED lines=38> */
[----:B--2---:R1:W-:Y:S08]  /*6e60*/  LDSM.16.M88.4 R184, [R132] ;  /* 0x0000000084b8783b */ /* 0x0043f00000000200 */
[----:B---3--:R2:W-:Y:S08]  /*6e70*/  LDSM.16.M88.4 R176, [R133] ;  /* 0x0000000085b0783b */ /* 0x0085f00000000200 */
[----:B-1----:R-:W3:Y:S04]  /*6e80*/  LDL R132, [R1+0x10] ;  /* 0x0000100001847983 */ /* 0x002ee80000100800 */
[----:B------:R1:W4:Y:S08]  /*6e90*/  LDSM.16.M88.4 R180, [R135] ;  /* 0x0000000087b4783b */ /* 0x0003300000000200 */
[----:B--2---:R-:W2:Y:S04]  /*6ea0*/  LDL R133, [R1+0x14] ;  /* 0x0000140001857983 */ /* 0x004ea80000100800 */
[----:B-1----:R-:W2:Y:S01]  /*6eb0*/  LDL R135, [R1+0x18] ;  /* 0x0000180001877983 */ /* 0x002ea20000100800 */
[C---:B----4-:R-:W-:Y:S08]  /*6ec0*/  HMMA.16816.F32.BF16 R4, R220.reuse, R180, R4 ;  /* 0x000000b4dc04723c */ /* 0x050ff00000041804 */
[C---:B------:R-:W-:Y:S01]  /*6ed0*/  HMMA.16816.F32.BF16 R8, R220.reuse, R182, R8 ;  /* 0x000000b6dc08723c */ /* 0x040fe20000041808 */
[----:B------:R1:W4:Y:S07]  /*6ee0*/  LDSM.16.M88.4 R180, [R2] ;  /* 0x0000000002b4783b */ /* 0x00032e0000000200 */
[C---:B------:R-:W-:Y:S08]  /*6ef0*/  HMMA.16816.F32.BF16 R12, R220.reuse, R176, R12 ;  /* 0x000000b0dc0c723c */ /* 0x040ff0000004180c */
[C---:B------:R-:W-:Y:S01]  /*6f00*/  HMMA.16816.F32.BF16 R16, R220.reuse, R178, R16 ;  /* 0x000000b2dc10723c */ /* 0x040fe20000041810 */
[----:B------:R-:W4:Y:S07]  /*6f10*/  LDSM.16.M88.4 R176, [R0+0x14100] ;  /* 0x0141000000b0783b */ /* 0x000f2e0000000200 */
[C---:B------:R-:W-:Y:S01]  /*6f20*/  HMMA.16816.F32.BF16 R20, R220.reuse, R184, R20 ;  /* 0x000000b8dc14723c */ /* 0x040fe20000041814 */
[----:B-1----:R-:W2:Y:S07]  /*6f30*/  LDL R2, [R1+0xc] ;  /* 0x00000c0001027983 */ /* 0x002eae0000100800 */
[C---:B------:R-:W-:Y:S01]  /*6f40*/  HMMA.16816.F32.BF16 R24, R220.reuse, R186, R24 ;  /* 0x000000badc18723c */ /* 0x040fe20000041818 */
[----:B------:R-:W1:Y:S07]  /*6f50*/  LDSM.16.M88.4 R184, [R0+0x14900] ;  /* 0x0149000000b8783b */ /* 0x000e6e0000000200 */
[C---:B----4-:R-:W-:Y:S08]  /*6f60*/  HMMA.16816.F32.BF16 R28, R220.reuse, R180, R28 ;  /* 0x000000b4dc1c723c */ /* 0x050ff0000004181c */
[----:B------:R-:W-:Y:S01]  /*6f70*/  HMMA.16816.F32.BF16 R32, R220, R182, R32 ;  /* 0x000000b6dc20723c */ /* 0x000fe20000041820 */
[----:B------:R-:W4:Y:S07]  /*6f80*/  LDSM.16.M88.4 R180, [R0+0x15100] ;  /* 0x0151000000b4783b */ /* 0x000f2e0000000200 */
[C---:B------:R-:W-:Y:S08]  /*6f90*/  HMMA.16816.F32.BF16 R4, R224.reuse, R176, R4 ;  /* 0x000000b0e004723c */ /* 0x040ff00000041804 */
[C---:B------:R-:W-:Y:S01]  /*6fa0*/  HMMA.16816.F32.BF16 R8, R224.reuse, R178, R8 ;  /* 0x000000b2e008723c */ /* 0x040fe20000041808 */
[----:B------:R-:W4:Y:S07]  /*6fb0*/  LDSM.16.M88.4 R176, [R0+0x15900] ;  /* 0x0159000000b0783b */ /* 0x000f2e0000000200 */
[C---:B-1----:R-:W-:Y:S08]  /*6fc0*/  HMMA.16816.F32.BF16 R12, R224.reuse, R184, R12 ;  /* 0x000000b8e00c723c */ /* 0x042ff0000004180c */
[C---:B------:R-:W-:Y:S01]  /*6fd0*/  HMMA.16816.F32.BF16 R16, R224.reuse, R186, R16 ;  /* 0x000000bae010723c */ /* 0x040fe20000041810 */
[----:B------:R-:W1:Y:S07]  /*6fe0*/  LDSM.16.M88.4 R184, [R251+0x4000] ;  /* 0x00400000fbb8783b */ /* 0x000e6e0000000200 */
[C---:B----4-:R-:W-:Y:S08]  /*6ff0*/  HMMA.16816.F32.BF16 R20, R224.reuse, R180, R20 ;  /* 0x000000b4e014723c */ /* 0x050ff00000041814 */
[C---:B------:R-:W-:Y:S01]  /*7000*/  HMMA.16816.F32.BF16 R24, R224.reuse, R182, R24 ;  /* 0x000000b6e018723c */ /* 0x040fe20000041818 */
[----:B------:R-:W4:Y:S07]  /*7010*/  LDSM.16.M88.4 R180, [R251+0x4800] ;  /* 0x00480000fbb4783b */ /* 0x000f2e0000000200 */
[C---:B------:R-:W-:Y:S08]  /*7020*/  HMMA.16816.F32.BF16 R28, R224.reuse, R176, R28 ;  /* 0x000000b0e01c723c */ /* 0x040ff0000004181c */
[----:B------:R-:W-:Y:S01]  /*7030*/  HMMA.16816.F32.BF16 R32, R224, R178, R32 ;  /* 0x000000b2e020723c */ /* 0x000fe20000041820 */
        /* <DEDUP_REMOVED lines=8> */
[C---:B------:R-:W-:Y:S01]  /*70c0*/  HMMA.16816.F32.BF16 R24, R228.reuse, R178, R24 ;  /* 0x000000b2e418723c */ /* 0x040fe20000041818 */
[----:B------:R-:W4:Y:S07]  /*70d0*/  LDSM.16.M88.4 R176, [R248+0x16900] ;  /* 0x01690000f8b0783b */ /* 0x000f2e0000000200 */
[C---:B-1----:R-:W-:Y:S08]  /*70e0*/  HMMA.16816.F32.BF16 R28, R228.reuse, R184, R28 ;  /* 0x000000b8e41c723c */ /* 0x042ff0000004181c */
[----:B------:R-:W-:Y:S01]  /*70f0*/  HMMA.16816.F32.BF16 R32, R228, R186, R32 ;  /* 0x000000bae420723c */ /* 0x000fe20000041820 */
[----:B------:R-:W1:Y:S07]  /*7100*/  LDSM.16.M88.4 R184, [R248+0x17100] ;  /* 0x01710000f8b8783b */ /* 0x000e6e0000000200 */
[C---:B----4-:R-:W-:Y:S08]  /*7110*/  HMMA.16816.F32.BF16 R4, R232.reuse, R180, R4 ;  /* 0x000000b4e804723c */ /* 0x050ff00000041804 */
[C---:B------:R-:W-:Y:S01]  /*7120*/  HMMA.16816.F32.BF16 R8, R232.reuse, R182, R8 ;  /* 0x000000b6e808723c */ /* 0x040fe20000041808 */
[----:B------:R-:W4:Y:S07]  /*7130*/  LDSM.16.M88.4 R180, [R248+0x17900] ;  /* 0x01790000f8b4783b */ /* 0x000f2e0000000200 */
[C---:B------:R-:W-:Y:S08]  /*7140*/  HMMA.16816.F32.BF16 R12, R232.reuse, R176, R12 ;  /* 0x000000b0e80c723c */ /* 0x040ff0000004180c */
[C---:B------:R-:W-:Y:S08]  /*7150*/  HMMA.16816.F32.BF16 R16, R232.reuse, R178, R16 ;  /* 0x000000b2e810723c */ /* 0x040ff00000041810 */
[C---:B-1----:R-:W-:Y:S08]  /*7160*/  HMMA.16816.F32.BF16 R20, R232.reuse, R184, R20 ;  /* 0x000000b8e814723c */ /* 0x042ff00000041814 */
[C---:B------:R-:W-:Y:S08]  /*7170*/  HMMA.16816.F32.BF16 R24, R232.reuse, R186, R24 ;  /* 0x000000bae818723c */ /* 0x040ff00000041818 */
[C---:B----4-:R-:W-:Y:S08]  /*7180*/  HMMA.16816.F32.BF16 R28, R232.reuse, R180, R28 ;  /* 0x000000b4e81c723c */ /* 0x050ff0000004181c */
[----:B------:R-:W-:Y:S01]  /*7190*/  HMMA.16816.F32.BF16 R32, R232, R182, R32 ;  /* 0x000000b6e820723c */ /* 0x000fe20000041820 */
[----:B---3--:R-:W-:Y:S08]  /*71a0*/  LDSM.16.M88.4 R180, [R132] ;  /* 0x0000000084b4783b */ /* 0x008ff00000000200 */
[----:B--2---:R-:W-:Y:S08]  /*71b0*/  LDSM.16.M88.4 R184, [R133] ;  /* 0x0000000085b8783b */ /* 0x004ff00000000200 */
[----:B------:R-:W1:Y:S02]  /*71c0*/  LDSM.16.M88.4 R176, [R135] ;  /* 0x0000000087b0783b */ /* 0x000e640000000200 */
[C---:B-1----:R-:W-:Y:S08]  /*71d0*/  HMMA.16816.F32.BF16 R4, R236.reuse, R176, R4 ;  /* 0x000000b0ec04723c */ /* 0x042ff00000041804 */
[C---:B------:R-:W-:Y:S01]  /*71e0*/  HMMA.16816.F32.BF16 R8, R236.reuse, R178, R8 ;  /* 0x000000b2ec08723c */ /* 0x040fe20000041808 */
[----:B------:R1:W2:Y:S07]  /*71f0*/  LDSM.16.M88.4 R176, [R2] ;  /* 0x0000000002b0783b */ /* 0x0002ae0000000200 */
[C---:B------:R-:W-:Y:S08]  /*7200*/  HMMA.16816.F32.BF16 R12, R236.reuse, R184, R12 ;  /* 0x000000b8ec0c723c */ /* 0x040ff0000004180c */
[C---:B------:R-:W-:Y:S01]  /*7210*/  HMMA.16816.F32.BF16 R16, R236.reuse, R186, R16 ;  /* 0x000000baec10723c */ /* 0x040fe20000041810 */
[----:B------:R-:W3:Y:S07]  /*7220*/  LDSM.16.M88.4 R184, [R0+0x16100] ;  /* 0x0161000000b8783b */ /* 0x000eee0000000200 */
[C---:B------:R-:W-:Y:S01]  /*7230*/  HMMA.16816.F32.BF16 R20, R236.reuse, R180, R20 ;  /* 0x000000b4ec14723c */ /* 0x040fe20000041814 */
[----:B-1----:R-:W4:Y:S07]  /*7240*/  LDL R2, [R1+0xd8] ;  /* 0x0000d80001027983 */ /* 0x002f2e0000100800 */
[C---:B------:R-:W-:Y:S01]  /*7250*/  HMMA.16816.F32.BF16 R24, R236.reuse, R182, R24 ;  /* 0x000000b6ec18723c */ /* 0x040fe20000041818 */
[----:B------:R-:W1:Y:S07]  /*7260*/  LDSM.16.M88.4 R180, [R0+0x16900] ;  /* 0x0169000000b4783b */ /* 0x000e6e0000000200 */
[C---:B--2---:R-:W-:Y:S08]  /*7270*/  HMMA.16816.F32.BF16 R28, R236.reuse, R176, R28 ;  /* 0x000000b0ec1c723c */ /* 0x044ff0000004181c */
[----:B------:R-:W-:Y:S01]  /*7280*/  HMMA.16816.F32.BF16 R32, R236, R178, R32 ;  /* 0x000000b2ec20723c */ /* 0x000fe20000041820 */
[----:B------:R-:W2:Y:S07]  /*7290*/  LDSM.16.M88.4 R176, [R0+0x17100] ;  /* 0x0171000000b0783b */ /* 0x000eae0000000200 */
[C---:B---3--:R-:W-:Y:S08]  /*72a0*/  HMMA.16816.F32.BF16 R4, R240.reuse, R184, R4 ;  /* 0x000000b8f004723c */ /* 0x048ff00000041804 */
[C---:B------:R-:W-:Y:S01]  /*72b0*/  HMMA.16816.F32.BF16 R8, R240.reuse, R186, R8 ;  /* 0x000000baf008723c */ /* 0x040fe20000041808 */
[----:B------:R3:W3:Y:S07]  /*72c0*/  LDSM.16.M88.4 R184, [R0+0x17900] ;  /* 0x0179000000b8783b */ /* 0x0006ee0000000200 */
[C---:B-1----:R-:W-:Y:S08]  /*72d0*/  HMMA.16816.F32.BF16 R12, R240.reuse, R180, R12 ;  /* 0x000000b4f00c723c */ /* 0x042ff0000004180c */
[C---:B------:R-:W-:Y:S01]  /*72e0*/  HMMA.16816.F32.BF16 R16, R240.reuse, R182, R16 ;  /* 0x000000b6f010723c */ /* 0x040fe20000041810 */
[----:B------:R-:W1:Y:S07]  /*72f0*/  LDSM.16.M88.4 R180, [R251+0x6000] ;  /* 0x00600000fbb4783b */ /* 0x000e6e0000000200 */
[C---:B--2---:R-:W-:Y:S01]  /*7300*/  HMMA.16816.F32.BF16 R20, R240.reuse, R176, R20 ;  /* 0x000000b0f014723c */ /* 0x044fe20000041814 */
[----:B---3--:R3:W4:Y:S07]  /*7310*/  LDL R0, [R1+0xdc] ;  /* 0x0000dc0001007983 */ /* 0x00872e0000100800 */
[C---:B------:R-:W-:Y:S01]  /*7320*/  HMMA.16816.F32.BF16 R24, R240.reuse, R178, R24 ;  /* 0x000000b2f018723c */ /* 0x040fe20000041818 */
[----:B------:R-:W3:Y:S07]  /*7330*/  LDSM.16.M88.4 R176, [R251+0x6800] ;  /* 0x00680000fbb0783b */ /* 0x000eee0000000200 */
[C---:B------:R-:W-:Y:S08]  /*7340*/  HMMA.16816.F32.BF16 R28, R240.reuse, R184, R28 ;  /* 0x000000b8f01c723c */ /* 0x040ff0000004181c */
[----:B------:R-:W-:Y:S08]  /*7350*/  HMMA.16816.F32.BF16 R32, R240, R186, R32 ;  /* 0x000000baf020723c */ /* 0x000ff00000041820 */
[C---:B-1----:R-:W-:Y:S08]  /*7360*/  HMMA.16816.F32.BF16 R4, R244.reuse, R180, R4 ;  /* 0x000000b4f404723c */ /* 0x042ff00000041804 */
[C---:B------:R-:W-:Y:S08]  /*7370*/  HMMA.16816.F32.BF16 R8, R244.reuse, R182, R8 ;  /* 0x000000b6f408723c */ /* 0x040ff00000041808 */
[C---:B---3--:R-:W-:Y:S01]  /*7380*/  HMMA.16816.F32.BF16 R12, R244.reuse, R176, R12 ;  /* 0x000000b0f40c723c */ /* 0x048fe2000004180c */
[----:B------:R-:W3:Y:S04]  /*7390*/  LDL R177, [R1+0x9c] ;  /* 0x00009c0001b17983 */ /* 0x000ee80000100800 */
[----:B------:R-:W3:Y:S03]  /*73a0*/  LDL R176, [R1+0x98] ;  /* 0x0000980001b07983 */ /* 0x000ee60000100800 */
[----:B------:R-:W-:Y:S01]  /*73b0*/  FMUL.FTZ R4, R4, c[0x0][0x320] ;  /* 0x0000c80004047a20 */ /* 0x000fe20000410000 */
[C---:B------:R-:W-:Y:S01]  /*73c0*/  HMMA.16816.F32.BF16 R16, R244.reuse, R178, R16 ;  /* 0x000000b2f410723c */ /* 0x040fe20000041810 */
[----:B------:R-:W3:Y:S02]  /*73d0*/  LDL.64 R178, [R1+0xb8] ;  /* 0x0000b80001b27983 */ /* 0x000ee40000100a00 */
[----:B------:R-:W1:Y:S01]  /*73e0*/  MUFU.TANH R190, R4 ;  /* 0x0000000400be7308 */ /* 0x000e620000002400 */
[----:B------:R-:W-:Y:S02]  /*73f0*/  FMUL.FTZ R5, R5, c[0x0][0x320] ;  /* 0x0000c80005057a20 */ /* 0x000fe40000410000 */
[----:B------:R-:W-:Y:S02]  /*7400*/  FMUL.FTZ R6, R6, c[0x0][0x320] ;  /* 0x0000c80006067a20 */ /* 0x000fe40000410000 */
[----:B------:R-:W-:Y:S04]  /*7410*/  FMUL.FTZ R7, R7, c[0x0][0x320] ;  /* 0x0000c80007077a20 */ /* 0x000fe80000410000 */
[----:B------:R-:W-:Y:S01]  /*7420*/  FMUL.FTZ R8, R8, c[0x0][0x320] ;  /* 0x0000c80008087a20 */ /* 0x000fe20000410000 */
[----:B------:R-:W1:Y:S01]  /*7430*/  MUFU.TANH R185, R5 ;  /* 0x0000000500b97308 */ /* 0x000e620000002400 */
        /* <DEDUP_REMOVED lines=11> */
[----:B------:R1:W1:Y:S01]  /*74f0*/  MUFU.TANH R181, R7 ;  /* 0x0000000700b57308 */ /* 0x0002620000002400 */
[----:B------:R-:W-:Y:S09]  /*7500*/  FMUL.FTZ R15, R15, c[0x0][0x320] ;  /* 0x0000c8000f0f7a20 */ /* 0x000ff20000410000 */
[----:B------:R-:W3:Y:S10]  /*7510*/  MUFU.TANH R180, R8 ;  /* 0x0000000800b47308 */ /* 0x000ef40000002400 */
[----:B------:R-:W3:Y:S01]  /*7520*/  MUFU.TANH R135, R9 ;  /* 0x0000000900877308 */ /* 0x000ee20000002400 */
[----:B-1----:R-:W1:Y:S09]  /*7530*/  LDSM.16.M88.4 R4, [R251+0x7000] ;  /* 0x00700000fb04783b */ /* 0x002e720000000200 */
[----:B------:R-:W1:Y:S10]  /*7540*/  MUFU.TANH R133, R10 ;  /* 0x0000000a00857308 */ /* 0x000e740000002400 */
[----:B------:R1:W-:Y:S10]  /*7550*/  MUFU.TANH R132, R11 ;  /* 0x0000000b00847308 */ /* 0x0003f40000002400 */
[----:B------:R-:W-:Y:S10]  /*7560*/  MUFU.TANH R14, R14 ;  /* 0x0000000e000e7308 */ /* 0x000ff40000002400 */
[----:B------:R-:W-:Y:S01]  /*7570*/  MUFU.TANH R187, R17 ;  /* 0x0000001100bb7308 */ /* 0x000fe20000002400 */
[C---:B-1----:R-:W-:Y:S01]  /*7580*/  HMMA.16816.F32.BF16 R20, R244.reuse, R4, R20 ;  /* 0x00000004f414723c */ /* 0x042fe20000041814 */
[----:B------:R-:W1:Y:S01]  /*7590*/  LDSM.16.M88.4 R8, [R251+0x7800] ;  /* 0x00780000fb08783b */ /* 0x000e620000000200 */
[----:B------:R-:W-:Y:S07]  /*75a0*/  DEPBAR.LE SB0, 0x0 ;  /* 0x000080000000791a */ /* 0x000fee0000000000 */
[----:B------:R1:W-:Y:S01]  /*75b0*/  MUFU.TANH R186, R16 ;  /* 0x0000001000ba7308 */ /* 0x0003e20000002400 */
[C---:B------:R-:W-:Y:S01]  /*75c0*/  HMMA.16816.F32.BF16 R24, R244.reuse, R6, R24 ;  /* 0x00000006f418723c */ /* 0x040fe20000041818 */
[----:B------:R-:W-:Y:S11]  /*75d0*/  BAR.SYNC.DEFER_BLOCKING 0x0 ;  /* 0x0000000000007b1d */ /* 0x000ff60000010000 */
[----:B------:R-:W-:Y:S02]  /*75e0*/  @!UPT UIADD3 URZ, URZ, URZ, URZ ;  /* 0x0000003f3f3ff290 */ /* 0x000fe4000fffe03f */
        /* <DEDUP_REMOVED lines=10> */
[----:B------:R1:W-:Y:S04]  /*7690*/  MUFU.TANH R13, R20 ;  /* 0x00000014000d7308 */ /* 0x0003e80000002400 */
[----:B------:R-:W-:Y:S06]  /*76a0*/  HMMA.16816.F32.BF16 R32, R244, R10, R32 ;  /* 0x0000000af420723c */ /* 0x000fec0000041820 */
[----:B------:R-:W1:Y:S10]  /*76b0*/  MUFU.TANH R182, R12 ;  /* 0x0000000c00b67308 */ /* 0x000e740000002400 */
[----:B------:R1:W-:Y:S01]  /*76c0*/  MUFU.TANH R12, R21 ;  /* 0x00000015000c7308 */ /* 0x0003e20000002400 */
[----:B------:R-:W-:Y:S02]  /*76d0*/  FMUL.FTZ R28, R28, c[0x0][0x320] ;  /* 0x0000c8001c1c7a20 */ /* 0x000fe40000410000 */
[----:B------:R-:W-:Y:S02]  /*76e0*/  FMUL.FTZ R29, R29, c[0x0][0x320] ;  /* 0x0000c8001d1d7a20 */ /* 0x000fe40000410000 */
[----:B------:R-:W-:Y:S02]  /*76f0*/  FMUL.FTZ R30, R30, c[0x0][0x320] ;  /* 0x0000c8001e1e7a20 */ /* 0x000fe40000410000 */
[----:B------:R-:W-:Y:S03]  /*7700*/  FMUL.FTZ R31, R31, c[0x0][0x320] ;  /* 0x0000c8001f1f7a20 */ /* 0x000fe60000410000 */
[----:B------:R1:W-:Y:S01]  /*7710*/  MUFU.TANH R188, R18 ;  /* 0x0000001200bc7308 */ /* 0x0003e20000002400 */
[----:B------:R-:W-:Y:S02]  /*7720*/  FMUL.FTZ R32, R32, c[0x0][0x320] ;  /* 0x0000c80020207a20 */ /* 0x000fe40000410000 */
[----:B------:R-:W-:Y:S02]  /*7730*/  FMUL.FTZ R6, R33, c[0x0][0x320] ;  /* 0x0000c80021067a20 */ /* 0x000fe40000410000 */
[----:B------:R-:W-:Y:S05]  /*7740*/  FMUL.FTZ R35, R35, c[0x0][0x320] ;  /* 0x0000c80023237a20 */ /* 0x000fea0000410000 */
[----:B------:R1:W-:Y:S10]  /*7750*/  MUFU.TANH R189, R19 ;  /* 0x0000001300bd7308 */ /* 0x0003f40000002400 */
[----:B------:R1:W-:Y:S10]  /*7760*/  MUFU.TANH R5, R22 ;  /* 0x0000001600057308 */ /* 0x0003f40000002400 */
[----:B------:R-:W1:Y:S10]  /*7770*/  MUFU.TANH R15, R15 ;  /* 0x0000000f000f7308 */ /* 0x000e740000002400 */
[----:B------:R-:W1:Y:S10]  /*7780*/  MUFU.TANH R24, R24 ;  /* 0x0000001800187308 */ /* 0x000e740000002400 */
[----:B------:R-:W-:Y:S10]  /*7790*/  MUFU.TANH R28, R28 ;  /* 0x0000001c001c7308 */ /* 0x000ff40000002400 */
[----:B------:R-:W1:Y:S10]  /*77a0*/  MUFU.TANH R25, R25 ;  /* 0x0000001900197308 */ /* 0x000e740000002400 */
[----:B------:R-:W1:Y:S01]  /*77b0*/  MUFU.TANH R29, R29 ;  /* 0x0000001d001d7308 */ /* 0x000e620000002400 */
[----:B----4-:R-:W-:Y:S05]  /*77c0*/  @P0 MOV R0, R2 ;  /* 0x0000000200000202 */ /* 0x010fea0000000f00 */
[----:B------:R-:W4:Y:S04]  /*77d0*/  SHFL.IDX PT, R2, R0, RZ, 0x1c1f ;  /* 0x001c1fff00027589 */ /* 0x000f2800000e0000 */
[----:B------:R-:W1:Y:S04]  /*77e0*/  MUFU.TANH R32, R32 ;  /* 0x0000002000207308 */ /* 0x000e680000002400 */
[----:B------:R1:W3:Y:S06]  /*77f0*/  SHFL.IDX PT, R4, R0, 0x1, 0x1c1f ;  /* 0x003c1f0000047f89 */ /* 0x0002ec00000e0000 */
[----:B------:R-:W3:Y:S10]  /*7800*/  MUFU.TANH R6, R6 ;  /* 0x0000000600067308 */ /* 0x000ef40000002400 */
[----:B------:R-:W-:Y:S01]  /*7810*/  MUFU.TANH R23, R23 ;  /* 0x0000001700177308 */ /* 0x000fe20000002400 */
[----:B-1----:R-:W-:Y:S09]  /*7820*/  MOV R0, UR10 ;  /* 0x0000000a00007c02 */ /* 0x002ff20008000f00 */
[----:B------:R-:W1:Y:S01]  /*7830*/  MUFU.TANH R26, R26 ;  /* 0x0000001a001a7308 */ /* 0x000e620000002400 */
[----:B------:R-:W-:Y:S01]  /*7840*/  IADD3 R0, R0, UR11, -R168 ;  /* 0x0000000b00007c10 */ /* 0x000fe2000fffe8a8 */
[----:B------:R-:W-:Y:S01]  /*7850*/  @UP2 USHF.R.S32.HI UR11, URZ, 0x1f, UR17 ;  /* 0x0000001f3f0b2899 */ /* 0x000fe20008011411 */
[----:B------:R-:W2:Y:S02]  /*7860*/  LDL R168, [R1+0x94] ;  /* 0x0000940001a87983 */ /* 0x000ea40000100800 */
[----:B------:R-:W-:Y:S01]  /*7870*/  IADD3 R0, R0, -UR19, RZ ;  /* 0x8000001300007c10 */ /* 0x000fe2000fffe0ff */
[----:B------:R-:W-:Y:S04]  /*7880*/  @UP2 UIMAD UR11, UR11, UR4, URZ ;  /* 0x000000040b0b22a4 */ /* 0x000fe8000f8e023f */
[----:B------:R-:W-:Y:S01]  /*7890*/  MUFU.TANH R30, R30 ;  /* 0x0000001e001e7308 */ /* 0x000fe20000002400 */
[C---:B----4-:R-:W-:Y:S01]  /*78a0*/  IADD3 R2, R0.reuse, R2, RZ ;  /* 0x0000000200027210 */ /* 0x050fe20007ffe0ff */
[----:B------:R-:W-:Y:S01]  /*78b0*/  @UP2 UIMAD UR11, UR17, UR5, UR11 ;  /* 0x00000005110b22a4 */ /* 0x000fe2000f8e020b */
[----:B---3--:R-:W-:Y:S02]  /*78c0*/  IADD3 R0, R0, R4, RZ ;  /* 0x0000000400007210 */ /* 0x008fe40007ffe0ff */
[C---:B------:R-:W-:Y:S01]  /*78d0*/  ISETP.GT.AND P6, PT, R2.reuse, RZ, PT ;  /* 0x000000ff0200720c */ /* 0x040fe20003fc4270 */
[----:B------:R-:W-:Y:S01]  /*78e0*/  @UP2 UIADD3 UR11, UR21, UR11, URZ ;  /* 0x0000000b150b2290 */ /* 0x000fe2000fffe03f */
[----:B------:R-:W-:Y:S02]  /*78f0*/  ISETP.GT.AND P0, PT, R2, 0x1, PT ;  /* 0x000000010200780c */ /* 0x000fe40003f04270 */
[----:B------:R-:W-:Y:S01]  /*7900*/  FSEL R11, R190, -INF , P6 ;  /* 0xff800000be0b7808 */ /* 0x000fe20003000000 */
[----:B------:R-:W3:Y:S01]  /*7910*/  MUFU.TANH R27, R27 ;  /* 0x0000001b001b7308 */ /* 0x000ee20000002400 */
[----:B------:R-:W-:Y:S01]  /*7920*/  ISETP.GT.AND P6, PT, R0, 0x1, PT ;  /* 0x000000010000780c */ /* 0x000fe20003fc4270 */
[----:B------:R-:W-:Y:S01]  /*7930*/  @UP2 USHF.L.U64.HI UR11, UR20, 0x6, UR11 ;  /* 0x00000006140b2899 */ /* 0x000fe2000801020b */
[----:B------:R-:W-:Y:S02]  /*7940*/  FSEL R16, R185, -INF , P0 ;  /* 0xff800000b9107808 */ /* 0x000fe40000000000 */
[----:B------:R-:W-:Y:S02]  /*7950*/  ISETP.GT.AND P0, PT, R2, 0x8, PT ;  /* 0x000000080200780c */ /* 0x000fe40003f04270 */
[----:B------:R-:W-:Y:S02]  /*7960*/  FSEL R20, R181, -INF , P6 ;  /* 0xff800000b5147808 */ /* 0x000fe40003000000 */
[----:B------:R-:W-:Y:S01]  /*7970*/  FSEL R17, R180, -INF , P0 ;  /* 0xff800000b4117808 */ /* 0x000fe20000000000 */
[----:B------:R-:W-:Y:S01]  /*7980*/  MUFU.TANH R31, R31 ;  /* 0x0000001f001f7308 */ /* 0x000fe20000002400 */
[----:B------:R-:W4:Y:S01]  /*7990*/  LDL.64 R180, [R1+0xc8] ;  /* 0x0000c80001b47983 */ /* 0x000f220000100a00 */
[----:B------:R-:W-:Y:S02]  /*79a0*/  FMNMX.FTZ R4, R11, R3, !PT ;  /* 0x000000030b047209 */ /* 0x000fe40007810000 */
[----:B------:R-:W-:Y:S02]  /*79b0*/  ISETP.GT.AND P1, PT, R0, RZ, PT ;  /* 0x000000ff0000720c */ /* 0x000fe40003f24270 */
[----:B------:R-:W-:Y:S02]  /*79c0*/  FMNMX.FTZ R4, R16, R4, !PT ;  /* 0x0000000410047209 */ /* 0x000fe40007810000 */
[----:B------:R-:W-:Y:S02]  /*79d0*/  FSEL R21, R183, -INF , P1 ;  /* 0xff800000b7157808 */ /* 0x000fe40000800000 */
[----:B------:R-:W-:Y:S02]  /*79e0*/  ISETP.GT.AND P1, PT, R2, 0x9, PT ;  /* 0x000000090200780c */ /* 0x000fe40003f24270 */
[----:B------:R-:W-:Y:S02]  /*79f0*/  ISETP.GT.AND P6, PT, R0, 0x8, PT ;  /* 0x000000080000780c */ /* 0x000fe40003fc4270 */
[----:B------:R-:W-:Y:S02]  /*7a00*/  FSEL R18, R135, -INF , P1 ;  /* 0xff80000087127808 */ /* 0x000fe40000800000 */
[----:B------:R-:W-:Y:S01]  /*7a10*/  ISETP.GT.AND P1, PT, R2, 0x10, PT ;  /* 0x000000100200780c */ /* 0x000fe20003f24270 */
[----:B------:R-:W-:Y:S01]  /*7a20*/  MUFU.TANH R135, R35 ;  /* 0x0000002300877308 */ /* 0x000fe20000002400 */
[----:B------:R-:W-:Y:S02]  /*7a30*/  FMNMX.FTZ R4, R17, R4, !PT ;  /* 0x0000000411047209 */ /* 0x000fe40007810000 */
[----:B------:R-:W-:Y:S02]  /*7a40*/  ISETP.GT.AND P0, PT, R0, 0x9, PT ;  /* 0x000000090000780c */ /* 0x000fe40003f04270 */
[----:B------:R-:W-:Y:S02]  /*7a50*/  FSEL R19, R133, -INF , P6 ;  /* 0xff80000085137808 */ /* 0x000fe40003000000 */
[----:B------:R-:W-:Y:S02]  /*7a60*/  ISETP.GT.AND P6, PT, R2, 0x11, PT ;  /* 0x000000110200780c */ /* 0x000fe40003fc4270 */
[----:B------:R-:W-:Y:S02]  /*7a70*/  FSEL R182, R182, -INF , P1 ;  /* 0xff800000b6b67808 */ /* 0x000fe40000800000 */
[----:B------:R-:W-:Y:S02]  /*7a80*/  FMNMX.FTZ R4, R18, R4, !PT ;  /* 0x0000000412047209 */ /* 0x000fe40007810000 */
[----:B------:R-:W-:Y:S02]  /*7a90*/  ISETP.GT.AND P1, PT, R0, 0x11, PT ;  /* 0x000000110000780c */ /* 0x000fe40003f24270 */
[----:B------:R-:W-:Y:S02]  /*7aa0*/  FSEL R22, R132, -INF , P0 ;  /* 0xff80000084167808 */ /* 0x000fe40000000000 */
[----:B------:R-:W-:Y:S02]  /*7ab0*/  ISETP.GT.AND P0, PT, R0, 0x10, PT ;  /* 0x000000100000780c */ /* 0x000fe40003f04270 */
[----:B------:R-:W-:Y:S02]  /*7ac0*/  FSEL R184, R184, -INF , P6 ;  /* 0xff800000b8b87808 */ /* 0x000fe40003000000 */
[----:B------:R-:W-:Y:S02]  /*7ad0*/  ISETP.GT.AND P6, PT, R2, 0x18, PT ;  /* 0x000000180200780c */ /* 0x000fe40003fc4270 */
[----:B------:R-:W-:Y:S02]  /*7ae0*/  FMNMX.FTZ R4, R182, R4, !PT ;  /* 0x00000004b6047209 */ /* 0x000fe40007810000 */
[----:B------:R-:W-:Y:S02]  /*7af0*/  FSEL R183, R14, -INF , P0 ;  /* 0xff8000000eb77808 */ /* 0x000fe40000000000 */
[----:B------:R-:W-:Y:S02]  /*7b00*/  FMNMX.FTZ R4, R184, R4, !PT ;  /* 0x00000004b8047209 */ /* 0x000fe40007810000 */
[----:B------:R-:W-:Y:S02]  /*7b10*/  ISETP.GT.AND P0, PT, R2, 0x19, PT ;  /* 0x000000190200780c */ /* 0x000fe40003f04270 */
[----:B------:R-:W-:Y:S02]  /*7b20*/  FSEL R185, R15, -INF , P1 ;  /* 0xff8000000fb97808 */ /* 0x000fe40000800000 */
        /* <DEDUP_REMOVED lines=9> */
[----:B------:R-:W-:Y:S02]  /*7bc0*/  FMNMX.FTZ R4, R186, R4, !PT ;  /* 0x00000004ba047209 */ /* 0x000fe40007810000 */
[----:B------:R-:W-:Y:S02]  /*7bd0*/  FSEL R203, R13, -INF , P0 ;  /* 0xff8000000dcb7808 */ /* 0x000fe40000000000 */
[----:B------:R-:W-:Y:S02]  /*7be0*/  FSEL R196, R12, -INF , P1 ;  /* 0xff8000000cc47808 */ /* 0x000fe40000800000 */
[C---:B------:R-:W-:Y:S02]  /*7bf0*/  ISETP.GT.AND P0, PT, R2.reuse, 0x28, PT ;  /* 0x000000280200780c */ /* 0x040fe40003f04270 */
[C---:B------:R-:W-:Y:S02]  /*7c00*/  ISETP.GT.AND P1, PT, R2.reuse, 0x29, PT ;  /* 0x000000290200780c */ /* 0x040fe40003f24270 */
[----:B------:R-:W-:Y:S02]  /*7c10*/  FMNMX.FTZ R4, R187, R4, !PT ;  /* 0x00000004bb047209 */ /* 0x000fe40007810000 */
[----:B------:R-:W-:Y:S02]  /*7c20*/  FSEL R191, R5, -INF , P6 ;  /* 0xff80000005bf7808 */ /* 0x000fe40003000000 */
[----:B------:R-:W-:Y:S02]  /*7c30*/  ISETP.GT.AND P6, PT, R2, 0x30, PT ;  /* 0x000000300200780c */ /* 0x000fe40003fc4270 */
[----:B------:R-:W-:Y:S02]  /*7c40*/  FSEL R197, R24, -INF , P0 ;  /* 0xff80000018c57808 */ /* 0x000fe40000000000 */
[----:B------:R-:W-:Y:S02]  /*7c50*/  FSEL R198, R25, -INF , P1 ;  /* 0xff80000019c67808 */ /* 0x000fe40000800000 */
[----:B------:R-:W-:Y:S02]  /*7c60*/  FSEL R193, R28, -INF , P6 ;  /* 0xff8000001cc17808 */ /* 0x000fe40003000000 */
[C---:B------:R-:W-:Y:S02]  /*7c70*/  ISETP.GT.AND P6, PT, R2.reuse, 0x39, PT ;  /* 0x000000390200780c */ /* 0x040fe40003fc4270 */
[C---:B------:R-:W-:Y:S02]  /*7c80*/  ISETP.GT.AND P0, PT, R2.reuse, 0x31, PT ;  /* 0x000000310200780c */ /* 0x040fe40003f04270 */
[----:B------:R-:W-:Y:S02]  /*7c90*/  ISETP.GT.AND P1, PT, R2, 0x38, PT ;  /* 0x000000380200780c */ /* 0x000fe40003f24270 */
[----:B------:R-:W-:Y:S02]  /*7ca0*/  FMNMX.FTZ R2, R203, R4, !PT ;  /* 0x00000004cb027209 */ /* 0x000fe40007810000 */
[----:B------:R-:W-:Y:S02]  /*7cb0*/  FSEL R194, R29, -INF , P0 ;  /* 0xff8000001dc27808 */ /* 0x000fe40000000000 */
[----:B------:R-:W-:Y:S02]  /*7cc0*/  FMNMX.FTZ R2, R196, R2, !PT ;  /* 0x00000002c4027209 */ /* 0x000fe40007810000 */
[----:B------:R-:W-:Y:S02]  /*7cd0*/  FMNMX.FTZ R5, R21, R134, !PT ;  /* 0x0000008615057209 */ /* 0x000fe40007810000 */
        /* <DEDUP_REMOVED lines=9> */
[----:B------:R-:W-:Y:S01]  /*7d70*/  FMNMX.FTZ R4, R22, R5, !PT ;  /* 0x0000000516047209 */ /* 0x000fe20007810000 */
[----:B------:R-:W-:Y:S01]  /*7d80*/  FMUL.FTZ R5, R34, c[0x0][0x320] ;  /* 0x0000c80022057a20 */ /* 0x000fe20000410000 */
[----:B------:R-:W-:Y:S02]  /*7d90*/  FMNMX.FTZ R2, R172, R2, !PT ;  /* 0x00000002ac027209 */ /* 0x000fe40007810000 */
[----:B------:R-:W-:Y:S02]  /*7da0*/  FMNMX.FTZ R4, R183, R4, !PT ;  /* 0x00000004b7047209 */ /* 0x000fe40007810000 */
[----:B------:R-:W-:Y:S01]  /*7db0*/  PLOP3.LUT P6, PT, PT, PT, UP2, 0x80, 0x0 ;  /* 0x000000000000781c */ /* 0x000fe20003fcf028 */
[----:B------:R-:W3:Y:S01]  /*7dc0*/  SHFL.BFLY PT, R133, R2, 0x2, 0x1f ;  /* 0x0c401f0002857f89 */ /* 0x000ee200000e0000 */
[----:B------:R-:W3:Y:S01]  /*7dd0*/  MUFU.TANH R5, R5 ;  /* 0x0000000500057308 */ /* 0x000ee20000002400 */
[----:B------:R-:W-:Y:S02]  /*7de0*/  FMNMX.FTZ R4, R185, R4, !PT ;  /* 0x00000004b9047209 */ /* 0x000fe40007810000 */
[----:B------:R-:W-:Y:S02]  /*7df0*/  ISETP.GT.AND P0, PT, R0, 0x21, PT ;  /* 0x000000210000780c */ /* 0x000fe40003f04270 */
[----:B------:R-:W-:Y:S02]  /*7e00*/  FMNMX.FTZ R4, R188, R4, !PT ;  /* 0x00000004bc047209 */ /* 0x000fe40007810000 */
[----:B------:R-:W-:Y:S02]  /*7e10*/  ISETP.GT.AND P1, PT, R0, 0x28, PT ;  /* 0x000000280000780c */ /* 0x000fe40003f24270 */
[----:B------:R-:W-:Y:S02]  /*7e20*/  FMNMX.FTZ R4, R189, R4, !PT ;  /* 0x00000004bd047209 */ /* 0x000fe40007810000 */
[----:B-1----:R-:W-:Y:S02]  /*7e30*/  FSEL R199, R26, -INF , P1 ;  /* 0xff8000001ac77808 */ /* 0x002fe40000800000 */
[----:B------:R-:W-:Y:S02]  /*7e40*/  FSEL R190, R23, -INF , P0 ;  /* 0xff80000017be7808 */ /* 0x000fe40000000000 */
[C---:B------:R-:W-:Y:S02]  /*7e50*/  ISETP.GT.AND P0, PT, R0.reuse, 0x29, PT ;  /* 0x000000290000780c */ /* 0x040fe40003f04270 */
[----:B------:R-:W-:Y:S02]  /*7e60*/  ISETP.GT.AND P1, PT, R0, 0x30, PT ;  /* 0x000000300000780c */ /* 0x000fe40003f24270 */
[----:B------:R-:W-:Y:S02]  /*7e70*/  FMNMX.FTZ R4, R191, R4, !PT ;  /* 0x00000004bf047209 */ /* 0x000fe40007810000 */
[----:B---3--:R-:W-:Y:S02]  /*7e80*/  FSEL R192, R27, -INF , P0 ;  /* 0xff8000001bc07808 */ /* 0x008fe40000000000 */
[----:B------:R-:W-:Y:S02]  /*7e90*/  FSEL R173, R30, -INF , P1 ;  /* 0xff8000001ead7808 */ /* 0x000fe40000800000 */
[C---:B------:R-:W-:Y:S02]  /*7ea0*/  ISETP.GT.AND P1, PT, R0.reuse, 0x38, PT ;  /* 0x000000380000780c */ /* 0x040fe40003f24270 */
[----:B------:R-:W-:Y:S02]  /*7eb0*/  ISETP.GT.AND P0, PT, R0, 0x31, PT ;  /* 0x000000310000780c */ /* 0x000fe40003f04270 */
[----:B------:R-:W-:Y:S02]  /*7ec0*/  FMNMX.FTZ R133, R2, R133, !PT ;  /* 0x0000008502857209 */ /* 0x000fe40007810000 */
[----:B------:R-:W-:Y:S02]  /*7ed0*/  FMNMX.FTZ R4, R190, R4, !PT ;  /* 0x00000004be047209 */ /* 0x000fe40007810000 */
[----:B------:R-:W-:Y:S01]  /*7ee0*/  FSEL R175, R5, -INF , P1 ;  /* 0xff80000005af7808 */ /* 0x000fe20000800000 */
[----:B------:R-:W1:Y:S01]  /*7ef0*/  SHFL.BFLY PT, R23, R133, 0x1, 0x1f ;  /* 0x0c201f0085177f89 */ /* 0x000e6200000e0000 */
[----:B------:R-:W-:Y:S02]  /*7f00*/  FSEL R174, R31, -INF , P0 ;  /* 0xff8000001fae7808 */ /* 0x000fe40000000000 */
[----:B------:R-:W-:Y:S02]  /*7f10*/  ISETP.GT.AND P0, PT, R0, 0x39, PT ;  /* 0x000000390000780c */ /* 0x000fe40003f04270 */
[----:B------:R-:W-:Y:S02]  /*7f20*/  FMNMX.FTZ R4, R199, R4, !PT ;  /* 0x00000004c7047209 */ /* 0x000fe40007810000 */
[----:B------:R-:W-:Y:S02]  /*7f30*/  FSEL R135, R135, -INF , P0 ;  /* 0xff80000087877808 */ /* 0x000fe40000000000 */
[----:B------:R-:W-:Y:S04]  /*7f40*/  FMNMX.FTZ R4, R192, R4, !PT ;  /* 0x00000004c0047209 */ /* 0x000fe80007810000 */
[----:B------:R-:W-:Y:S04]  /*7f50*/  FMNMX.FTZ R4, R173, R4, !PT ;  /* 0x00000004ad047209 */ /* 0x000fe80007810000 */
[----:B------:R-:W-:Y:S04]  /*7f60*/  FMNMX.FTZ R0, R174, R4, !PT ;  /* 0x00000004ae007209 */ /* 0x000fe80007810000 */
[----:B------:R-:W-:Y:S02]  /*7f70*/  FMNMX.FTZ R0, R175, R0, !PT ;  /* 0x00000000af007209 */ /* 0x000fe40007810000 */
[----:B-1----:R-:W-:Y:S02]  /*7f80*/  FMNMX.FTZ R133, R133, R23, !PT ;  /* 0x0000001785857209 */ /* 0x002fe40007810000 */
[----:B------:R-:W-:Y:S05]  /*7f90*/  FMNMX.FTZ R0, R135, R0, !PT ;  /* 0x0000000087007209 */ /* 0x000fea0007810000 */
[----:B------:R-:W1:Y:S02]  /*7fa0*/  SHFL.BFLY PT, R2, R0, 0x2, 0x1f ;  /* 0x0c401f0000027f89 */ /* 0x000e6400000e0000 */
[----:B-1----:R-:W-:Y:S06]  /*7fb0*/  FMNMX.FTZ R0, R0, R2, !PT ;  /* 0x0000000200007209 */ /* 0x002fec0007810000 */
[----:B------:R-:W1:Y:S02]  /*7fc0*/  SHFL.BFLY PT, R2, R0, 0x1, 0x1f ;  /* 0x0c201f0000027f89 */ /* 0x000e6400000e0000 */
[----:B-1----:R-:W-:Y:S02]  /*7fd0*/  FMNMX.FTZ R132, R0, R2, !PT ;  /* 0x0000000200847209 */ /* 0x002fe40007810000 */
[----:B----4-:R-:W-:Y:S03]  /*7fe0*/  @P6 IADD3 R5, P1, R180, UR14, RZ ;  /* 0x0000000eb4056c10 */ /* 0x010fe6000ff3e0ff */
[----:B------:R-:W-:Y:S01]  /*7ff0*/  FMUL.FTZ R181, R132, c[0x0][0x2d0] ;  /* 0x0000b40084b57a20 */ /* 0x000fe20000410000 */
[----:B------:R-:W-:Y:S02]  /*8000*/  @P6 LEA R6, P0, R5, c[0x0][0x1c8], 0x1 ;  /* 0x0000720005066a11 */ /* 0x000fe400078008ff */
[----:B------:R-:W-:Y:S02]  /*8010*/  @P6 IADD3.X R7, R179, UR11, RZ, P1, !PT ;  /* 0x0000000bb3076c10 */ /* 0x000fe40008ffe4ff */
[----:B------:R-:W-:Y:S02]  /*8020*/  @P6 IADD3 R4, P1, R177, UR14, RZ ;  /* 0x0000000eb1046c10 */ /* 0x000fe4000ff3e0ff */
[----:B------:R-:W-:Y:S02]  /*8030*/  @P6 LEA.HI.X R7, R5, c[0x0][0x1cc], R7, 0x1, P0 ;  /* 0x0000730005076a11 */ /* 0x000fe400000f0c07 */
[----:B------:R-:W-:Y:S02]  /*8040*/  @P6 LEA R8, P0, R4, c[0x0][0x1c8], 0x1 ;  /* 0x0000720004086a11 */ /* 0x000fe400078008ff */
[----:B------:R-:W-:Y:S01]  /*8050*/  @P6 IADD3.X R9, R176, UR11, RZ, P1, !PT ;  /* 0x0000000bb0096c10 */ /* 0x000fe20008ffe4ff */
[----:B------:R1:W-:Y:S01]  /*8060*/  @P6 LDGSTS.E.BYPASS.LTC128B.128 [R131+0x10100], [R6.64], !P5 ;  /* 0x1010000006836fae */ /* 0x0003e2000e901d56 */
[----:B--2---:R-:W-:Y:S02]  /*8070*/  @P6 IADD3 R5, P1, R168, UR14, RZ ;  /* 0x0000000ea8056c10 */ /* 0x004fe4000ff3e0ff */
[----:B------:R-:W-:Y:S02]  /*8080*/  @P6 LEA.HI.X R9, R4, c[0x0][0x1cc], R9, 0x1, P0 ;  /* 0x0000730004096a11 */ /* 0x000fe400000f0c09 */
[----:B------:R-:W-:Y:S02]  /*8090*/  @P6 LEA R12, P0, R5, c[0x0][0x1c8], 0x1 ;  /* 0x00007200050c6a11 */ /* 0x000fe400078008ff */
[----:B------:R-:W-:Y:S01]  /*80a0*/  @P6 IADD3.X R10, R171, UR11, RZ, P1, !PT ;  /* 0x0000000bab0a6c10 */ /* 0x000fe20008ffe4ff */
[----:B------:R2:W-:Y:S01]  /*80b0*/  @P6 LDGSTS.E.BYPASS.LTC128B.128 [R131+0x12100], [R8.64], !P4 ;  /* 0x1210000008836fae */ /* 0x0005e2000e101d56 */
[----:B------:R-:W-:Y:S01]  /*80c0*/  @P6 IADD3 R4, P1, R170, UR14, RZ ;  /* 0x0000000eaa046c10 */ /* 0x000fe2000ff3e0ff */
[----:B------:R-:W-:Y:S01]  /*80d0*/  @UP2 UIADD3 UR14, UP0, UR16, UR14, URZ ;  /* 0x0000000e100e2290 */ /* 0x000fe2000ff1e03f */
[----:B------:R-:W-:Y:S02]  /*80e0*/  @P6 LEA.HI.X R13, R5, c[0x0][0x1cc], R10, 0x1, P0 ;  /* 0x00007300050d6a11 */ /* 0x000fe400000f0c0a */
[C---:B------:R-:W-:Y:S02]  /*80f0*/  @P6 LEA R14, P0, R4.reuse, c[0x0][0x1c8], 0x1 ;  /* 0x00007200040e6a11 */ /* 0x040fe400078008ff */
[----:B------:R-:W-:Y:S01]  /*8100*/  @P6 IADD3.X R5, R169, UR11, RZ, P1, !PT ;  /* 0x0000000ba9056c10 */ /* 0x000fe20008ffe4ff */
[----:B------:R3:W-:Y:S01]  /*8110*/  @P6 LDGSTS.E.BYPASS.LTC128B.128 [R131+0x14100], [R12.64], !P3 ;  /* 0x141000000c836fae */ /* 0x0007e2000d901d56 */
[C---:B------:R-:W-:Y:S01]  /*8120*/  FSETP.NEU.FTZ.AND P1, PT, R133.reuse, -INF , PT ;  /* 0xff8000008500780b */ /* 0x040fe20003f3d000 */
[----:B------:R-:W-:Y:S01]  /*8130*/  @UP2 UIADD3.X UR11, UR15, UR11, URZ, UP0, !UPT ;  /* 0x0000000b0f0b2290 */ /* 0x000fe200087fe43f */
[----:B------:R-:W-:Y:S01]  /*8140*/  @P6 LEA.HI.X R15, R4, c[0x0][0x1cc], R5, 0x1, P0 ;  /* 0x00007300040f6a11 */ /* 0x000fe200000f0c05 */
[----:B------:R-:W-:Y:S01]  /*8150*/  UISETP.GT.AND UP0, UPT, UR18, UR9, UPT ;  /* 0x000000091200728c */ /* 0x000fe2000bf04270 */
[----:B------:R-:W-:Y:S01]  /*8160*/  @P6 IADD3 R4, P0, R180, UR14, RZ ;  /* 0x0000000eb4046c10 */ /* 0x000fe2000ff1e0ff */
[C---:B------:R-:W-:Y:S01]  /*8170*/  FMUL.FTZ R180, R133.reuse, c[0x0][0x2d0] ;  /* 0x0000b40085b47a20 */ /* 0x040fe20000410000 */
[----:B------:R-:W-:Y:S01]  /*8180*/  FSEL R0, R133, RZ, P1 ;  /* 0x000000ff85007208 */ /* 0x000fe20000800000 */
[----:B------:R3:W-:Y:S01]  /*8190*/  @P6 LDGSTS.E.BYPASS.LTC128B.128 [R131+0x16100], [R14.64], !P2 ;  /* 0x161000000e836fae */ /* 0x0007e2000d101d56 */
[----:B------:R-:W-:Y:S01]  /*81a0*/  @P6 IADD3.X R5, R179, UR11, RZ, P0, !PT ;  /* 0x0000000bb3056c10 */ /* 0x000fe200087fe4ff */
[----:B------:R-:W-:Y:S01]  /*81b0*/  UMOV UR18, UR17 ;  /* 0x0000001100127c82 */ /* 0x000fe20008000000 */
[----:B------:R-:W-:Y:S01]  /*81c0*/  FSEL R180, R180, RZ, P1 ;  /* 0x000000ffb4b47208 */ /* 0x000fe20000800000 */
[----:B------:R-:W-:Y:S01]  /*81d0*/  FADD.FTZ R0, -R0, R3 ;  /* 0x0000000300007221 */ /* 0x000fe20000010100 */
[C---:B------:R-:W-:Y:S03]  /*81e0*/  @P6 LEA R10, P0, R4.reuse, c[0x0][0x1c8], 0x1 ;  /* 0x00007200040a6a11 */ /* 0x040fe600078008ff */
[--C-:B-1----:R-:W-:Y:S01]  /*81f0*/  FFMA.FTZ R6, R11, c[0x0][0x2d0], -R180.reuse ;  /* 0x0000b4000b067a23 */ /* 0x102fe200000108b4 */
[----:B------:R-:W-:Y:S01]  /*8200*/  @P6 LEA.HI.X R11, R4, c[0x0][0x1cc], R5, 0x1, P0 ;  /* 0x00007300040b6a11 */ /* 0x000fe200000f0c05 */
[----:B------:R-:W-:Y:S01]  /*8210*/  FMUL.FTZ R0, R0, c[0x0][0x2d0] ;  /* 0x0000b40000007a20 */ /* 0x000fe20000410000 */
[----:B------:R-:W-:Y:S01]  /*8220*/  @P6 IADD3 R4, P0, R177, UR14, RZ ;  /* 0x0000000eb1046c10 */ /* 0x000fe2000ff1e0ff */
[----:B------:R1:W-:Y:S01]  /*8230*/  MUFU.EX2 R34, R6 ;  /* 0x0000000600227308 */ /* 0x0003e20000000800 */
[--C-:B------:R-:W-:Y:S01]  /*8240*/  FFMA.FTZ R16, R16, c[0x0][0x2d0], -R180.reuse ;  /* 0x0000b40010107a23 */ /* 0x100fe200000108b4 */
[----:B------:R4:W-:Y:S01]  /*8250*/  @P6 LDGSTS.E.BYPASS.LTC128B.128 [R131+0x11100], [R10.64], !P5 ;  /* 0x111000000a836fae */ /* 0x0009e2000e901d56 */
[----:B------:R-:W-:Y:S01]  /*8260*/  @P6 IADD3.X R5, R176, UR11, RZ, P0, !PT ;  /* 0x0000000bb0056c10 */ /* 0x000fe200087fe4ff */
[--C-:B------:R-:W-:Y:S02]  /*8270*/  FFMA.FTZ R17, R17, c[0x0][0x2d0], -R180.reuse ;  /* 0x0000b40011117a23 */ /* 0x100fe400000108b4 */
[----:B------:R-:W-:Y:S04]  /*8280*/  FFMA.FTZ R18, R18, c[0x0][0x2d0], -R180 ;  /* 0x0000b40012127a23 */ /* 0x000fe800000108b4 */
[----:B------:R-:W2:Y:S10]  /*8290*/  MUFU.EX2 R3, R0 ;  /* 0x0000000000037308 */ /* 0x000eb40000000800 */
[----:B------:R3:W-:Y:S01]  /*82a0*/  MUFU.EX2 R32, R17 ;  /* 0x0000001100207308 */ /* 0x0007e20000000800 */
[C---:B-1----:R-:W-:Y:S04]  /*82b0*/  @P6 LEA R6, P0, R4.reuse, c[0x0][0x1c8], 0x1 ;  /* 0x0000720004066a11 */ /* 0x042fe800078008ff */
[----:B------:R-:W-:Y:S02]  /*82c0*/  @P6 LEA.HI.X R7, R4, c[0x0][0x1cc], R5, 0x1, P0 ;  /* 0x0000730004076a11 */ /* 0x000fe400000f0c05 */
[----:B------:R-:W-:Y:S03]  /*82d0*/  @P6 IADD3 R4, P0, R168, UR14, RZ ;  /* 0x0000000ea8046c10 */ /* 0x000fe6000ff1e0ff */
[----:B------:R-:W1:Y:S01]  /*82e0*/  MUFU.EX2 R168, R16 ;  /* 0x0000001000a87308 */ /* 0x000e620000000800 */
[----:B------:R4:W-:Y:S01]  /*82f0*/  @P6 LDGSTS.E.BYPASS.LTC128B.128 [R131+0x13100], [R6.64], !P4 ;  /* 0x1310000006836fae */ /* 0x0009e2000e101d56 */
[----:B------:R-:W-:Y:S01]  /*8300*/  @P6 IADD3.X R5, R171, UR11, RZ, P0, !PT ;  /* 0x0000000bab056c10 */ /* 0x000fe200087fe4ff */
[C---:B--2---:R-:W-:Y:S01]  /*8310*/  FMUL.FTZ R25, R3.reuse, R153 ;  /* 0x0000009903197220 */ /* 0x044fe20000410000 */
[C---:B------:R-:W-:Y:S01]  /*8320*/  @P6 LEA R8, P0, R4.reuse, c[0x0][0x1c8], 0x1 ;  /* 0x0000720004086a11 */ /* 0x040fe200078008ff */
[C---:B------:R-:W-:Y:S02]  /*8330*/  FMUL.FTZ R36, R3.reuse, R36 ;  /* 0x0000002403247220 */ /* 0x040fe40000410000 */
[C---:B------:R-:W-:Y:S01]  /*8340*/  FMUL.FTZ R37, R3.reuse, R37 ;  /* 0x0000002503257220 */ /* 0x040fe20000410000 */
[----:B------:R-:W-:Y:S01]  /*8350*/  @P6 LEA.HI.X R9, R4, c[0x0][0x1cc], R5, 0x1, P0 ;  /* 0x0000730004096a11 */ /* 0x000fe200000f0c05 */
[C---:B------:R-:W-:Y:S01]  /*8360*/  FMUL.FTZ R40, R3.reuse, R40 ;  /* 0x0000002803287220 */ /* 0x040fe20000410000 */
[----:B------:R-:W-:Y:S01]  /*8370*/  @P6 IADD3 R2, P0, R170, UR14, RZ ;  /* 0x0000000eaa026c10 */ /* 0x000fe2000ff1e0ff */
[----:B------:R-:W2:Y:S01]  /*8380*/  MUFU.EX2 R171, R18 ;  /* 0x0000001200ab7308 */ /* 0x000ea20000000800 */
[C---:B---3--:R-:W-:Y:S01]  /*8390*/  FMUL.FTZ R17, R3.reuse, R145 ;  /* 0x0000009103117220 */ /* 0x048fe20000410000 */
[----:B------:R3:W-:Y:S01]  /*83a0*/  @P6 LDGSTS.E.BYPASS.LTC128B.128 [R131+0x15100], [R8.64], !P3 ;  /* 0x1510000008836fae */ /* 0x0007e2000d901d56 */
[----:B------:R-:W-:Y:S01]  /*83b0*/  @P6 LEA R4, P1, R2, c[0x0][0x1c8], 0x1 ;  /* 0x0000720002046a11 */ /* 0x000fe200078208ff */
[----:B------:R-:W-:Y:S01]  /*83c0*/  FMUL.FTZ R41, R3, R41 ;  /* 0x0000002903297220 */ /* 0x000fe20000410000 */
[----:B------:R-:W-:Y:S01]  /*83d0*/  @P6 IADD3.X R5, R169, UR11, RZ, P0, !PT ;  /* 0x0000000ba9056c10 */ /* 0x000fe200087fe4ff */
[C---:B------:R-:W-:Y:S01]  /*83e0*/  FMUL.FTZ R44, R3.reuse, R44 ;  /* 0x0000002c032c7220 */ /* 0x040fe20000410000 */
[----:B------:R-:W-:Y:S01]  /*83f0*/  FSETP.NEU.FTZ.AND P0, PT, R132, -INF , PT ;  /* 0xff8000008400780b */ /* 0x000fe20003f1d000 */
[C---:B------:R-:W-:Y:S01]  /*8400*/  FMUL.FTZ R45, R3.reuse, R45 ;  /* 0x0000002d032d7220 */ /* 0x040fe20000410000 */
[----:B------:R-:W-:Y:S01]  /*8410*/  @P6 LEA.HI.X R5, R2, c[0x0][0x1cc], R5, 0x1, P1 ;  /* 0x0000730002056a11 */ /* 0x000fe200008f0c05 */
[----:B------:R-:W-:Y:S01]  /*8420*/  FMUL.FTZ R48, R3, R48 ;  /* 0x0000003003307220 */ /* 0x000fe20000410000 */
[----:B------:R-:W-:Y:S01]  /*8430*/  FSEL R181, R181, RZ, P0 ;  /* 0x000000ffb5b57208 */ /* 0x000fe20000000000 */
[----:B------:R-:W-:Y:S01]  /*8440*/  FMUL.FTZ R49, R3, R49 ;  /* 0x0000003103317220 */ /* 0x000fe20000410000 */
[----:B------:R-:W-:Y:S01]  /*8450*/  FSEL R2, R132, RZ, P0 ;  /* 0x000000ff84027208 */ /* 0x000fe20000000000 */
[----:B------:R4:W-:Y:S01]  /*8460*/  @P6 LDGSTS.E.BYPASS.LTC128B.128 [R131+0x17100], [R4.64], !P2 ;  /* 0x1710000004836fae */ /* 0x0009e2000d101d56 */
[----:B-1----:R-:W-:Y:S01]  /*8470*/  F2FP.BF16.PACK_AB R176, R168, R34 ;  /* 0x00000022a8b0723e */ /* 0x002fe200000010ff */
[--C-:B------:R-:W-:Y:S01]  /*8480*/  FFMA.FTZ R21, R21, c[0x0][0x2d0], -R181.reuse ;  /* 0x0000b40015157a23 */ /* 0x100fe200000108b5 */
[----:B------:R-:W-:Y:S01]  /*8490*/  PLOP3.LUT P0, PT, PT, PT, UP0, 0x80, 0x0 ;  /* 0x000000000000781c */ /* 0x000fe20003f0f008 */
[--C-:B------:R-:W-:Y:S02]  /*84a0*/  FFMA.FTZ R20, R20, c[0x0][0x2d0], -R181.reuse ;  /* 0x0000b40014147a23 */ /* 0x100fe400000108b5 */
[--C-:B------:R-:W-:Y:S01]  /*84b0*/  FFMA.FTZ R22, R22, c[0x0][0x2d0], -R181.reuse ;  /* 0x0000b40016167a23 */ /* 0x100fe200000108b5 */
[----:B------:R-:W-:Y:S01]  /*84c0*/  MUFU.EX2 R35, R21 ;  /* 0x0000001500237308 */ /* 0x000fe20000000800 */
[----:B------:R-:W-:Y:S01]  /*84d0*/  FADD.FTZ R0, -R2, R134 ;  /* 0x0000008602007221 */ /* 0x000fe20000010100 */
[----:B------:R-:W1:Y:S01]  /*84e0*/  LDSM.16.MT88.4 R12, [R249+0x100] ;  /* 0x00010000f90c783b */ /* 0x000e620000004200 */
[--C-:B------:R-:W-:Y:S01]  /*84f0*/  FFMA.FTZ R19, R19, c[0x0][0x2d0], -R181.reuse ;  /* 0x0000b40013137a23 */ /* 0x100fe200000108b5 */
[----:B--2---:R-:W-:Y:S01]  /*8500*/  F2FP.BF16.PACK_AB R178, R171, R32 ;  /* 0x00000020abb2723e */ /* 0x004fe200000010ff */
[----:B------:R-:W-:Y:S02]  /*8510*/  FMUL.FTZ R0, R0, c[0x0][0x2d0] ;  /* 0x0000b40000007a20 */ /* 0x000fe40000410000 */
[C---:B------:R-:W-:Y:S02]  /*8520*/  FMUL.FTZ R16, R3.reuse, R144 ;  /* 0x0000009003107220 */ /* 0x040fe40000410000 */
[C---:B---3--:R-:W-:Y:S01]  /*8530*/  FMUL.FTZ R8, R3.reuse, R136 ;  /* 0x0000008803087220 */ /* 0x048fe20000410000 */
[----:B------:R-:W2:Y:S01]  /*8540*/  MUFU.EX2 R169, R20 ;  /* 0x0000001400a97308 */ /* 0x000ea20000000800 */
[C---:B------:R-:W-:Y:S01]  /*8550*/  FMUL.FTZ R9, R3.reuse, R137 ;  /* 0x0000008903097220 */ /* 0x040fe20000410000 */
[----:B------:R-:W0:Y:S01]  /*8560*/  LDGDEPBAR ;  /* 0x00000000000079af */ /* 0x000e220000000000 */
[C---:B------:R-:W-:Y:S02]  /*8570*/  FMUL.FTZ R52, R3.reuse, R52 ;  /* 0x0000003403347220 */ /* 0x040fe40000410000 */
[C---:B------:R-:W-:Y:S02]  /*8580*/  FMUL.FTZ R53, R3.reuse, R53 ;  /* 0x0000003503357220 */ /* 0x040fe40000410000 */
[C---:B------:R-:W-:Y:S02]  /*8590*/  FMUL.FTZ R56, R3.reuse, R56 ;  /* 0x0000003803387220 */ /* 0x040fe40000410000 */
[C---:B------:R-:W-:Y:S01]  /*85a0*/  FMUL.FTZ R57, R3.reuse, R57 ;  /* 0x0000003903397220 */ /* 0x040fe20000410000 */
[----:B----4-:R-:W3:Y:S01]  /*85b0*/  LDL.LU R131, [R1+0x12c] ;  /* 0x00012c0001837983 */ /* 0x010ee20000300800 */
[----:B------:R4:W-:Y:S01]  /*85c0*/  MUFU.EX2 R33, R22 ;  /* 0x0000001600217308 */ /* 0x0009e20000000800 */
[C---:B------:R-:W-:Y:S02]  /*85d0*/  FMUL.FTZ R4, R3.reuse, R140 ;  /* 0x0000008c03047220 */ /* 0x040fe40000410000 */
[----:B------:R-:W3:Y:S01]  /*85e0*/  LDL R24, [R1] ;  /* 0x0000000001187983 */ /* 0x000ee20000100800 */
[C---:B------:R-:W-:Y:S02]  /*85f0*/  FMUL.FTZ R5, R3.reuse, R141 ;  /* 0x0000008d03057220 */ /* 0x040fe40000410000 */
[C---:B------:R-:W-:Y:S02]  /*8600*/  FMUL.FTZ R60, R3.reuse, R60 ;  /* 0x0000003c033c7220 */ /* 0x040fe40000410000 */
[C---:B------:R-:W-:Y:S02]  /*8610*/  FMUL.FTZ R61, R3.reuse, R61 ;  /* 0x0000003d033d7220 */ /* 0x040fe40000410000 */
[----:B------:R-:W1:Y:S01]  /*8620*/  MUFU.EX2 R170, R19 ;  /* 0x0000001300aa7308 */ /* 0x000e620000000800 */
[----:B------:R-:W-:Y:S01]  /*8630*/  FMUL.FTZ R64, R3, R64 ;  /* 0x0000004003407220 */ /* 0x000fe20000410000 */
[----:B--2---:R-:W-:Y:S01]  /*8640*/  F2FP.BF16.PACK_AB R177, R169, R35 ;  /* 0x00000023a9b1723e */ /* 0x004fe200000010ff */
[C---:B------:R-:W-:Y:S02]  /*8650*/  FMUL.FTZ R65, R3.reuse, R65 ;  /* 0x0000004103417220 */ /* 0x040fe40000410000 */
[C---:B------:R-:W-:Y:S02]  /*8660*/  FMUL.FTZ R68, R3.reuse, R68 ;  /* 0x0000004403447220 */ /* 0x040fe40000410000 */
[C---:B------:R-:W-:Y:S03]  /*8670*/  FMUL.FTZ R69, R3.reuse, R69 ;  /* 0x0000004503457220 */ /* 0x040fe60000410000 */
[----:B------:R-:W2:Y:S01]  /*8680*/  MUFU.EX2 R0, R0 ;  /* 0x0000000000007308 */ /* 0x000ea20000000800 */
[C---:B------:R-:W-:Y:S02]  /*8690*/  FMUL.FTZ R72, R3.reuse, R72 ;  /* 0x0000004803487220 */ /* 0x040fe40000410000 */
[C---:B------:R-:W-:Y:S01]  /*86a0*/  FMUL.FTZ R73, R3.reuse, R73 ;  /* 0x0000004903497220 */ /* 0x040fe20000410000 */
[----:B----4-:R-:W4:Y:S01]  /*86b0*/  LDSM.16.MT88.4 R20, [R250+0x100] ;  /* 0x00010000fa14783b */ /* 0x010f220000004200 */
[C---:B------:R-:W-:Y:S02]  /*86c0*/  FMUL.FTZ R76, R3.reuse, R76 ;  /* 0x0000004c034c7220 */ /* 0x040fe40000410000 */
[C---:B------:R-:W-:Y:S02]  /*86d0*/  FMUL.FTZ R77, R3.reuse, R77 ;  /* 0x0000004d034d7220 */ /* 0x040fe40000410000 */
[C---:B------:R-:W-:Y:S02]  /*86e0*/  FMUL.FTZ R80, R3.reuse, R80 ;  /* 0x0000005003507220 */ /* 0x040fe40000410000 */
[C---:B------:R-:W-:Y:S02]  /*86f0*/  FMUL.FTZ R81, R3.reuse, R81 ;  /* 0x0000005103517220 */ /* 0x040fe40000410000 */
[----:B------:R-:W-:Y:S01]  /*8700*/  FMUL.FTZ R84, R3, R84 ;  /* 0x0000005403547220 */ /* 0x000fe20000410000 */
[----:B-1----:R-:W-:Y:S01]  /*8710*/  F2FP.BF16.PACK_AB R179, R33, R170 ;  /* 0x000000aa21b3723e */ /* 0x002fe200000010ff */
[C---:B------:R-:W-:Y:S02]  /*8720*/  FMUL.FTZ R85, R3.reuse, R85 ;  /* 0x0000005503557220 */ /* 0x040fe40000410000 */
[C---:B------:R-:W-:Y:S02]  /*8730*/  FMUL.FTZ R88, R3.reuse, R88 ;  /* 0x0000005803587220 */ /* 0x040fe40000410000 */
[C---:B------:R-:W-:Y:S02]  /*8740*/  FMUL.FTZ R89, R3.reuse, R89 ;  /* 0x0000005903597220 */ /* 0x040fe40000410000 */
[--C-:B------:R-:W-:Y:S02]  /*8750*/  FFMA.FTZ R2, R182, c[0x0][0x2d0], -R180.reuse ;  /* 0x0000b400b6027a23 */ /* 0x100fe400000108b4 */
[C---:B------:R-:W-:Y:S02]  /*8760*/  FMUL.FTZ R92, R3.reuse, R92 ;  /* 0x0000005c035c7220 */ /* 0x040fe40000410000 */
[C---:B--2---:R-:W-:Y:S02]  /*8770*/  FMUL.FTZ R6, R0.reuse, R142 ;  /* 0x0000008e00067220 */ /* 0x044fe40000410000 */
[C---:B------:R-:W-:Y:S02]  /*8780*/  FMUL.FTZ R7, R0.reuse, R143 ;  /* 0x0000008f00077220 */ /* 0x040fe40000410000 */
[----:B------:R-:W-:Y:S01]  /*8790*/  LDSM.16.MT88.4 R140, [R249+0x900] ;  /* 0x00090000f98c783b */ /* 0x000fe20000004200 */
[C---:B------:R-:W-:Y:S02]  /*87a0*/  FMUL.FTZ R10, R0.reuse, R138 ;  /* 0x0000008a000a7220 */ /* 0x040fe40000410000 */
[C---:B------:R-:W-:Y:S02]  /*87b0*/  FMUL.FTZ R11, R0.reuse, R139 ;  /* 0x0000008b000b7220 */ /* 0x040fe40000410000 */
[C---:B------:R-:W-:Y:S03]  /*87c0*/  HMMA.16816.F32.BF16 R4, R176.reuse, R12, R4 ;  /* 0x0000000cb004723c */ /* 0x040fe60000041804 */
[----:B------:R-:W-:Y:S02]  /*87d0*/  LDSM.16.MT88.4 R136, [R252+0x100] ;  /* 0x00010000fc88783b */ /* 0x000fe40000004200 */
[C---:B------:R-:W-:Y:S02]  /*87e0*/  FMUL.FTZ R18, R0.reuse, R146 ;  /* 0x0000009200127220 */ /* 0x040fe40000410000 */
[C---:B------:R-:W-:Y:S01]  /*87f0*/  FMUL.FTZ R12, R3.reuse, R148 ;  /* 0x00000094030c7220 */ /* 0x040fe20000410000 */
[C---:B------:R-:W-:Y:S04]  /*8800*/  HMMA.16816.F32.BF16 R8, R176.reuse, R14, R8 ;  /* 0x0000000eb008723c */ /* 0x040fe80000041808 */
[----:B------:R-:W-:Y:S01]  /*8810*/  FMUL.FTZ R13, R3, R149 ;  /* 0x00000095030d7220 */ /* 0x000fe20000410000 */
[----:B------:R-:W-:Y:S01]  /*8820*/  MOV R149, R34 ;  /* 0x0000002200957202 */ /* 0x000fe20000000f00 */
[C---:B------:R-:W-:Y:S02]  /*8830*/  FMUL.FTZ R19, R0.reuse, R147 ;  /* 0x0000009300137220 */ /* 0x040fe40000410000 */
[C---:B------:R-:W-:Y:S01]  /*8840*/  FMUL.FTZ R14, R0.reuse, R150 ;  /* 0x00000096000e7220 */ /* 0x040fe20000410000 */
[----:B------:R-:W-:Y:S03]  /*8850*/  LDSM.16.MT88.4 R144, [R250+0x1100] ;  /* 0x00110000fa90783b */ /* 0x000fe60000004200 */
[C---:B------:R-:W-:Y:S02]  /*8860*/  FMUL.FTZ R15, R0.reuse, R151 ;  /* 0x00000097000f7220 */ /* 0x040fe40000410000 */
[--C-:B------:R-:W-:Y:S02]  /*8870*/  FFMA.FTZ R134, R199, c[0x0][0x2d0], -R181.reuse ;  /* 0x0000b400c7867a23 */ /* 0x100fe400000108b5 */
[C---:B------:R-:W-:Y:S02]  /*8880*/  FMUL.FTZ R26, R0.reuse, R154 ;  /* 0x0000009a001a7220 */ /* 0x040fe40000410000 */
[C---:B------:R-:W-:Y:S01]  /*8890*/  FMUL.FTZ R27, R0.reuse, R155 ;  /* 0x0000009b001b7220 */ /* 0x040fe20000410000 */
[C---:B----4-:R-:W-:Y:S03]  /*88a0*/  HMMA.16816.F32.BF16 R12, R176.reuse, R20, R12 ;  /* 0x00000014b00c723c */ /* 0x050fe6000004180c */
[----:B------:R-:W-:Y:S01]  /*88b0*/  MOV R155, R32 ;  /* 0x00000020009b7202 */ /* 0x000fe20000000f00 */
[C---:B------:R-:W-:Y:S01]  /*88c0*/  FMUL.FTZ R32, R3.reuse, R160 ;  /* 0x000000a003207220 */ /* 0x040fe20000410000 */
[----:B------:R-:W-:Y:S01]  /*88d0*/  MOV R160, R33 ;  /* 0x0000002100a07202 */ /* 0x000fe20000000f00 */
[C---:B------:R-:W-:Y:S01]  /*88e0*/  FMUL.FTZ R33, R3.reuse, R161 ;  /* 0x000000a103217220 */ /* 0x040fe20000410000 */
[----:B------:R-:W-:Y:S01]  /*88f0*/  MOV R161, R35 ;  /* 0x0000002300a17202 */ /* 0x000fe20000000f00 */
[C---:B------:R-:W-:Y:S04]  /*8900*/  HMMA.16816.F32.BF16 R16, R176.reuse, R22, R16 ;  /* 0x00000016b010723c */ /* 0x040fe80000041810 */
[C---:B------:R-:W-:Y:S02]  /*8910*/  FMUL.FTZ R20, R3.reuse, R156 ;  /* 0x0000009c03147220 */ /* 0x040fe40000410000 */
[C---:B------:R-:W-:Y:S02]  /*8920*/  FMUL.FTZ R21, R3.reuse, R157 ;  /* 0x0000009d03157220 */ /* 0x040fe40000410000 */
[C---:B------:R-:W-:Y:S04]  /*8930*/  FMUL.FTZ R22, R0.reuse, R158 ;  /* 0x0000009e00167220 */ /* 0x040fe80000410000 */
        /* <DEDUP_REMOVED lines=39> */
[--C-:B-1----:R-:W-:Y:S02]  /*8bb0*/  FFMA.FTZ R2, R184, c[0x0][0x2d0], -R180.reuse ;  /* 0x0000b400b8027a23 */ /* 0x102fe400000108b4 */
        /* <DEDUP_REMOVED lines=31> */
[--C-:B------:R-:W-:Y:S06]  /*8db0*/  FFMA.FTZ R184, R194, c[0x0][0x2d0], -R180.reuse ;  /* 0x0000b400c2b87a23 */ /* 0x100fec00000108b4 */
[----:B------:R-:W-:Y:S01]  /*8dc0*/  MUFU.EX2 R184, R184 ;  /* 0x000000b800b87308 */ /* 0x000fe20000000800 */
[C---:B---3--:R-:W-:Y:S01]  /*8dd0*/  FMUL.FTZ R131, R0.reuse, R131 ;  /* 0x0000008300837220 */ /* 0x048fe20000410000 */
[----:B------:R1:W2:Y:S01]  /*8de0*/  LDSM.16.MT88.4 R28, [R24+0x100] ;  /* 0x00010000181c783b */ /* 0x0002a20000004200 */
[----:B------:R-:W-:Y:S01]  /*8df0*/  MOV R157, R24 ;  /* 0x00000018009d7202 */ /* 0x000fe20000000f00 */
[C---:B-1----:R-:W-:Y:S01]  /*8e00*/  FMUL.FTZ R24, R3.reuse, R152 ;  /* 0x0000009803187220 */ /* 0x042fe20000410000 */
[C---:B--2---:R-:W-:Y:S07]  /*8e10*/  HMMA.16816.F32.BF16 R20, R176.reuse, R28, R20 ;  /* 0x0000001cb014723c */ /* 0x044fee0000041814 */
[C---:B------:R-:W-:Y:S01]  /*8e20*/  FMUL.FTZ R28, R3.reuse, R164 ;  /* 0x000000a4031c7220 */ /* 0x040fe20000410000 */
[C---:B------:R-:W-:Y:S01]  /*8e30*/  HMMA.16816.F32.BF16 R24, R176.reuse, R30, R24 ;  /* 0x0000001eb018723c */ /* 0x040fe20000041818 */
[----:B------:R1:W2:Y:S03]  /*8e40*/  MUFU.EX2 R164, R2 ;  /* 0x0000000200a47308 */ /* 0x0002a60000000800 */
[----:B------:R-:W-:Y:S03]  /*8e50*/  FMUL.FTZ R29, R3, R165 ;  /* 0x000000a5031d7220 */ /* 0x000fe60000410000 */
[C---:B------:R-:W-:Y:S02]  /*8e60*/  FMUL.FTZ R30, R0.reuse, R166 ;  /* 0x000000a6001e7220 */ /* 0x040fe40000410000 */
[----:B------:R-:W-:Y:S07]  /*8e70*/  FMUL.FTZ R31, R0, R167 ;  /* 0x000000a7001f7220 */ /* 0x000fee0000410000 */
[C---:B------:R-:W-:Y:S08]  /*8e80*/  HMMA.16816.F32.BF16 R28, R176.reuse, R136, R28 ;  /* 0x00000088b01c723c */ /* 0x040ff0000004181c */
[C---:B------:R-:W-:Y:S01]  /*8e90*/  HMMA.16816.F32.BF16 R32, R176.reuse, R138, R32 ;  /* 0x0000008ab020723c */ /* 0x040fe20000041820 */
[----:B------:R-:W3:Y:S03]  /*8ea0*/  LDSM.16.MT88.4 R136, [R249+0x2100] ;  /* 0x00210000f988783b */ /* 0x000ee60000004200 */
[--C-:B-1----:R-:W-:Y:S02]  /*8eb0*/  FFMA.FTZ R2, R183, c[0x0][0x2d0], -R181.reuse ;  /* 0x0000b400b7027a23 */ /* 0x102fe400000108b5 */
[--C-:B------:R-:W-:Y:S02]  /*8ec0*/  FFMA.FTZ R183, R195, c[0x0][0x2d0], -R180.reuse ;  /* 0x0000b400c3b77a23 */ /* 0x100fe400000108b4 */
[----:B------:R1:W-:Y:S10]  /*8ed0*/  MUFU.EX2 R153, R2 ;  /* 0x0000000200997308 */ /* 0x0003f40000000800 */
[----:B------:R-:W-:Y:S01]  /*8ee0*/  MUFU.EX2 R183, R183 ;  /* 0x000000b700b77308 */ /* 0x000fe20000000800 */
[--C-:B-1----:R-:W-:Y:S02]  /*8ef0*/  FFMA.FTZ R2, R185, c[0x0][0x2d0], -R181.reuse ;  /* 0x0000b400b9027a23 */ /* 0x102fe400000108b5 */
[--C-:B------:R-:W-:Y:S07]  /*8f00*/  FFMA.FTZ R185, R193, c[0x0][0x2d0], -R180.reuse ;  /* 0x0000b400c1b97a23 */ /* 0x100fee00000108b4 */
[----:B------:R1:W4:Y:S01]  /*8f10*/  MUFU.EX2 R165, R2 ;  /* 0x0000000200a57308 */ /* 0x0003220000000800 */
[C---:B---3--:R-:W-:Y:S09]  /*8f20*/  HMMA.16816.F32.BF16 R36, R176.reuse, R136, R36 ;  /* 0x00000088b024723c */ /* 0x048ff20000041824 */
[----:B------:R-:W-:Y:S01]  /*8f30*/  MUFU.EX2 R185, R185 ;  /* 0x000000b900b97308 */ /* 0x000fe20000000800 */
[C---:B------:R-:W-:Y:S01]  /*8f40*/  HMMA.16816.F32.BF16 R40, R176.reuse, R138, R40 ;  /* 0x0000008ab028723c */ /* 0x040fe20000041828 */
[----:B------:R-:W3:Y:S02]  /*8f50*/  LDSM.16.MT88.4 R136, [R250+0x2100] ;  /* 0x00210000fa88783b */ /* 0x000ee40000004200 */
[--C-:B-1----:R-:W-:Y:S06]  /*8f60*/  FFMA.FTZ R2, R186, c[0x0][0x2d0], -R180.reuse ;  /* 0x0000b400ba027a23 */ /* 0x102fec00000108b4 */
[----:B------:R-:W-:Y:S10]  /*8f70*/  MUFU.EX2 R186, R134 ;  /* 0x0000008600ba7308 */ /* 0x000ff40000000800 */
[----:B------:R1:W-:Y:S01]  /*8f80*/  MUFU.EX2 R166, R2 ;  /* 0x0000000200a67308 */ /* 0x0003e20000000800 */
[C---:B---3--:R-:W-:Y:S03]  /*8f90*/  HMMA.16816.F32.BF16 R44, R176.reuse, R136, R44 ;  /* 0x00000088b02c723c */ /* 0x048fe6000004182c */
[--C-:B-1----:R-:W-:Y:S05]  /*8fa0*/  FFMA.FTZ R2, R187, c[0x0][0x2d0], -R180.reuse ;  /* 0x0000b400bb027a23 */ /* 0x102fea00000108b4 */
[C---:B------:R-:W-:Y:S01]  /*8fb0*/  HMMA.16816.F32.BF16 R48, R176.reuse, R138, R48 ;  /* 0x0000008ab030723c */ /* 0x040fe20000041830 */
[----:B------:R-:W1:Y:S01]  /*8fc0*/  LDSM.16.MT88.4 R136, [R157+0x2100] ;  /* 0x002100009d88783b */ /* 0x000e620000004200 */
[----:B------:R3:W1:Y:S02]  /*8fd0*/  MUFU.EX2 R154, R2 ;  /* 0x00000002009a7308 */ /* 0x0006640000000800 */
[--C-:B---3--:R-:W-:Y:S08]  /*8fe0*/  FFMA.FTZ R2, R188, c[0x0][0x2d0], -R181.reuse ;  /* 0x0000b400bc027a23 */ /* 0x108ff000000108b5 */
[----:B------:R3:W-:Y:S01]  /*8ff0*/  MUFU.EX2 R167, R2 ;  /* 0x0000000200a77308 */ /* 0x0007e20000000800 */
[C---:B-1----:R-:W-:Y:S08]  /*9000*/  HMMA.16816.F32.BF16 R52, R176.reuse, R136, R52 ;  /* 0x00000088b034723c */ /* 0x042ff00000041834 */
[C---:B------:R-:W-:Y:S01]  /*9010*/  HMMA.16816.F32.BF16 R56, R176.reuse, R138, R56 ;  /* 0x0000008ab038723c */ /* 0x040fe20000041838 */
[----:B------:R-:W1:Y:S03]  /*9020*/  LDSM.16.MT88.4 R136, [R252+0x2100] ;  /* 0x00210000fc88783b */ /* 0x000e660000004200 */
[--C-:B---3--:R-:W-:Y:S04]  /*9030*/  FFMA.FTZ R2, R189, c[0x0][0x2d0], -R181.reuse ;  /* 0x0000b400bd027a23 */ /* 0x108fe800000108b5 */
[----:B------:R3:W1:Y:S04]  /*9040*/  MUFU.EX2 R152, R2 ;  /* 0x0000000200987308 */ /* 0x0006680000000800 */
[--C-:B---3--:R-:W-:Y:S02]  /*9050*/  FFMA.FTZ R2, R203, c[0x0][0x2d0], -R180.reuse ;  /* 0x0000b400cb027a23 */ /* 0x108fe400000108b4 */
[----:B------:R3:W5:Y:S04]  /*9060*/  LDL.LU R203, [R1+0x128] ;  /* 0x0001280001cb7983 */ /* 0x0007680000300800 */
[----:B------:R2:W-:Y:S01]  /*9070*/  MUFU.EX2 R189, R2 ;  /* 0x0000000200bd7308 */ /* 0x0005e20000000800 */
[----:B------:R-:W3:Y:S01]  /*9080*/  LDL.LU R148, [R1+0x80] ;  /* 0x0000800001947983 */ /* 0x000ee20000300800 */
[C---:B-1----:R-:W-:Y:S08]  /*9090*/  HMMA.16816.F32.BF16 R60, R176.reuse, R136, R60 ;  /* 0x00000088b03c723c */ /* 0x042ff0000004183c */
[C---:B------:R-:W-:Y:S01]  /*90a0*/  HMMA.16816.F32.BF16 R64, R176.reuse, R138, R64 ;  /* 0x0000008ab040723c */ /* 0x040fe20000041840 */
[----:B------:R-:W1:Y:S03]  /*90b0*/  LDSM.16.MT88.4 R136, [R249+0x4100] ;  /* 0x00410000f988783b */ /* 0x000e660000004200 */
[--C-:B--2---:R-:W-:Y:S05]  /*90c0*/  FFMA.FTZ R2, R196, c[0x0][0x2d0], -R180.reuse ;  /* 0x0000b400c4027a23 */ /* 0x104fea00000108b4 */
[----:B------:R2:W5:Y:S01]  /*90d0*/  LDL.LU R196, [R1+0x124] ;  /* 0x0001240001c47983 */ /* 0x0005620000300800 */
[----:B------:R1:W-:Y:S02]  /*90e0*/  MUFU.EX2 R158, R2 ;  /* 0x00000002009e7308 */ /* 0x0003e40000000800 */
[C---:B-1----:R-:W-:Y:S03]  /*90f0*/  HMMA.16816.F32.BF16 R68, R176.reuse, R136, R68 ;  /* 0x00000088b044723c */ /* 0x042fe60000041844 */
[--C-:B------:R-:W-:Y:S05]  /*9100*/  FFMA.FTZ R2, R191, c[0x0][0x2d0], -R181.reuse ;  /* 0x0000b400bf027a23 */ /* 0x100fea00000108b5 */
[----:B------:R1:W-:Y:S01]  /*9110*/  MUFU.EX2 R188, R2 ;  /* 0x0000000200bc7308 */ /* 0x0003e20000000800 */
[C---:B------:R-:W-:Y:S01]  /*9120*/  HMMA.16816.F32.BF16 R72, R176.reuse, R138, R72 ;  /* 0x0000008ab048723c */ /* 0x040fe20000041848 */
[----:B------:R-:W2:Y:S02]  /*9130*/  LDSM.16.MT88.4 R136, [R250+0x4100] ;  /* 0x00410000fa88783b */ /* 0x000ea40000004200 */
[--C-:B-1----:R-:W-:Y:S06]  /*9140*/  FFMA.FTZ R2, R190, c[0x0][0x2d0], -R181.reuse ;  /* 0x0000b400be027a23 */ /* 0x102fec00000108b5 */
[----:B------:R1:W-:Y:S01]  /*9150*/  MUFU.EX2 R190, R2 ;  /* 0x0000000200be7308 */ /* 0x0003e20000000800 */
[C---:B--2---:R-:W-:Y:S08]  /*9160*/  HMMA.16816.F32.BF16 R76, R176.reuse, R136, R76 ;  /* 0x00000088b04c723c */ /* 0x044ff0000004184c */
[C---:B------:R-:W-:Y:S01]  /*9170*/  HMMA.16816.F32.BF16 R80, R176.reuse, R138, R80 ;  /* 0x0000008ab050723c */ /* 0x040fe20000041850 */
[----:B------:R-:W2:Y:S03]  /*9180*/  LDSM.16.MT88.4 R136, [R157+0x4100] ;  /* 0x004100009d88783b */ /* 0x000ea60000004200 */
[--C-:B-1----:R-:W-:Y:S04]  /*9190*/  FFMA.FTZ R2, R197, c[0x0][0x2d0], -R180.reuse ;  /* 0x0000b400c5027a23 */ /* 0x102fe800000108b4 */
[----:B------:R1:W-:Y:S01]  /*91a0*/  MUFU.EX2 R191, R2 ;  /* 0x0000000200bf7308 */ /* 0x0003e20000000800 */
[----:B------:R1:W5:Y:S04]  /*91b0*/  LDL.LU R197, [R1+0x120] ;  /* 0x0001200001c57983 */ /* 0x0003680000300800 */
[----:B------:R-:W4:Y:S01]  /*91c0*/  LDL.LU R156, [R1+0x84] ;  /* 0x00008400019c7983 */ /* 0x000f220000300800 */
[--C-:B-1----:R-:W-:Y:S03]  /*91d0*/  FFMA.FTZ R2, R198, c[0x0][0x2d0], -R180.reuse ;  /* 0x0000b400c6027a23 */ /* 0x102fe600000108b4 */
[----:B------:R1:W5:Y:S01]  /*91e0*/  LDL.LU R198, [R1+0x11c] ;  /* 0x00011c0001c67983 */ /* 0x0003620000300800 */
[----:B------:R-:W-:Y:S01]  /*91f0*/  FFMA.FTZ R180, R172, c[0x0][0x2d0], -R180 ;  /* 0x0000b400acb47a23 */ /* 0x000fe200000108b4 */
[----:B------:R1:W-:Y:S02]  /*9200*/  MUFU.EX2 R159, R2 ;  /* 0x00000002009f7308 */ /* 0x0003e40000000800 */
[----:B------:R1:W5:Y:S01]  /*9210*/  LDL.LU R199, [R1+0x118] ;  /* 0x0001180001c77983 */ /* 0x0003620000300800 */
[C---:B--2---:R-:W-:Y:S07]  /*9220*/  HMMA.16816.F32.BF16 R84, R176.reuse, R136, R84 ;  /* 0x00000088b054723c */ /* 0x044fee0000041854 */
[----:B------:R-:W2:Y:S01]  /*9230*/  MUFU.EX2 R180, R180 ;  /* 0x000000b400b47308 */ /* 0x000ea20000000800 */
[C---:B------:R-:W-:Y:S01]  /*9240*/  HMMA.16816.F32.BF16 R88, R176.reuse, R138, R88 ;  /* 0x0000008ab058723c */ /* 0x040fe20000041858 */
[----:B------:R-:W2:Y:S03]  /*9250*/  LDSM.16.MT88.4 R136, [R252+0x4100] ;  /* 0x00410000fc88783b */ /* 0x000ea60000004200 */
[----:B-1----:R-:W-:Y:S05]  /*9260*/  FFMA.FTZ R2, R192, c[0x0][0x2d0], -R181 ;  /* 0x0000b400c0027a23 */ /* 0x002fea00000108b5 */
[----:B------:R1:W5:Y:S01]  /*9270*/  LDL.LU R192, [R1+0x114] ;  /* 0x0001140001c07983 */ /* 0x0003620000300800 */
[----:B------:R3:W-:Y:S03]  /*9280*/  MUFU.EX2 R187, R2 ;  /* 0x0000000200bb7308 */ /* 0x0007e60000000800 */
[----:B------:R1:W5:Y:S04]  /*9290*/  LDL.LU R193, [R1+0x110] ;  /* 0x0001100001c17983 */ /* 0x0003680000300800 */
[----:B------:R1:W5:Y:S04]  /*92a0*/  LDL.LU R194, [R1+0x10c] ;  /* 0x00010c0001c27983 */ /* 0x0003680000300800 */
[----:B------:R1:W5:Y:S04]  /*92b0*/  LDL.LU R195, [R1+0x108] ;  /* 0x0001080001c37983 */ /* 0x0003680000300800 */
[----:B------:R1:W5:Y:S01]  /*92c0*/  LDL.LU R172, [R1+0x104] ;  /* 0x0001040001ac7983 */ /* 0x0003620000300800 */
[C---:B--2---:R-:W-:Y:S08]  /*92d0*/  HMMA.16816.F32.BF16 R92, R176.reuse, R136, R92 ;  /* 0x00000088b05c723c */ /* 0x044ff0000004185c */
[C---:B------:R-:W-:Y:S01]  /*92e0*/  HMMA.16816.F32.BF16 R96, R176.reuse, R138, R96 ;  /* 0x0000008ab060723c */ /* 0x040fe20000041860 */
[----:B------:R-:W2:Y:S07]  /*92f0*/  LDSM.16.MT88.4 R136, [R249+0x6100] ;  /* 0x00610000f988783b */ /* 0x000eae0000004200 */
[C---:B--2---:R-:W-:Y:S08]  /*9300*/  HMMA.16816.F32.BF16 R100, R176.reuse, R136, R100 ;  /* 0x00000088b064723c */ /* 0x044ff00000041864 */
[C---:B------:R-:W-:Y:S01]  /*9310*/  HMMA.16816.F32.BF16 R104, R176.reuse, R138, R104 ;  /* 0x0000008ab068723c */ /* 0x040fe20000041868 */
[----:B------:R-:W2:Y:S07]  /*9320*/  LDSM.16.MT88.4 R136, [R250+0x6100] ;  /* 0x00610000fa88783b */ /* 0x000eae0000004200 */
[C---:B--2---:R-:W-:Y:S04]  /*9330*/  HMMA.16816.F32.BF16 R108, R176.reuse, R136, R108 ;  /* 0x00000088b06c723c */ /* 0x044fe8000004186c */
[----:B---3--:R-:W-:Y:S02]  /*9340*/  FFMA.FTZ R2, R3, R148, R149 ;  /* 0x0000009403027223 */ /* 0x008fe40000010095 */
[----:B------:R-:W-:Y:S02]  /*9350*/  LDSM.16.MT88.4 R148, [R157+0x1100] ;  /* 0x001100009d94783b */ /* 0x000fe40000004200 */
[C---:B------:R-:W-:Y:S06]  /*9360*/  HMMA.16816.F32.BF16 R112, R176.reuse, R138, R112 ;  /* 0x0000008ab070723c */ /* 0x040fec0000041870 */
[----:B------:R-:W2:Y:S02]  /*9370*/  LDSM.16.MT88.4 R136, [R157+0x6100] ;  /* 0x006100009d88783b */ /* 0x000ea40000004200 */
[C---:B--2---:R-:W-:Y:S08]  /*9380*/  HMMA.16816.F32.BF16 R116, R176.reuse, R136, R116 ;  /* 0x00000088b074723c */ /* 0x044ff00000041874 */
[C---:B------:R-:W-:Y:S01]  /*9390*/  HMMA.16816.F32.BF16 R120, R176.reuse, R138, R120 ;  /* 0x0000008ab078723c */ /* 0x040fe20000041878 */
[----:B------:R-:W2:Y:S07]  /*93a0*/  LDSM.16.MT88.4 R136, [R252+0x6100] ;  /* 0x00610000fc88783b */ /* 0x000eae0000004200 */
[C---:B--2---:R-:W-:Y:S07]  /*93b0*/  HMMA.16816.F32.BF16 R124, R176.reuse, R136, R124 ;  /* 0x00000088b07c723c */ /* 0x044fee000004187c */
[----:B------:R-:W-:Y:S01]  /*93c0*/  F2FP.BF16.PACK_AB R136, R164, R162 ;  /* 0x000000a2a488723e */ /* 0x000fe200000010ff */
[----:B------:R-:W-:Y:S04]  /*93d0*/  HMMA.16816.F32.BF16 R128, R176, R138, R128 ;  /* 0x0000008ab080723c */ /* 0x000fe80000041880 */
[----:B----4-:R-:W-:Y:S03]  /*93e0*/  F2FP.BF16.PACK_AB R137, R165, R153 ;  /* 0x00000099a589723e */ /* 0x010fe600000010ff */
[----:B------:R-:W-:Y:S02]  /*93f0*/  F2FP.BF16.PACK_AB R138, R154, R166 ;  /* 0x000000a69a8a723e */ /* 0x000fe400000010ff */
[----:B------:R-:W-:Y:S03]  /*9400*/  F2FP.BF16.PACK_AB R139, R152, R167 ;  /* 0x000000a7988b723e */ /* 0x000fe600000010ff */
[----:B------:R-:W-:Y:S01]  /*9410*/  F2FP.BF16.PACK_AB R176, R184, R185 ;  /* 0x000000b9b8b0723e */ /* 0x000fe200000010ff */
[----:B------:R-:W-:Y:S01]  /*9420*/  FFMA.FTZ R156, R0, R156, R161 ;  /* 0x0000009c009c7223 */ /* 0x000fe200000100a1 */
[----:B------:R-:W-:Y:S01]  /*9430*/  MOV R161, R155 ;  /* 0x0000009b00a17202 */ /* 0x000fe20000000f00 */
[--C-:B------:R-:W-:Y:S01]  /*9440*/  FFMA.FTZ R0, R173, c[0x0][0x2d0], -R181.reuse ;  /* 0x0000b400ad007a23 */ /* 0x100fe200000108b5 */
[C---:B------:R-:W-:Y:S01]  /*9450*/  HMMA.16816.F32.BF16 R4, R136.reuse, R140, R4 ;  /* 0x0000008c8804723c */ /* 0x040fe20000041804 */
[----:B------:R1:W5:Y:S02]  /*9460*/  LDL.LU R173, [R1+0x100] ;  /* 0x0001000001ad7983 */ /* 0x0003640000300800 */
[----:B------:R2:W-:Y:S02]  /*9470*/  MUFU.EX2 R3, R0 ;  /* 0x0000000000037308 */ /* 0x0005e40000000800 */
[----:B------:R-:W-:Y:S03]  /*9480*/  F2FP.BF16.PACK_AB R178, R180, R183 ;  /* 0x000000b7b4b2723e */ /* 0x000fe600000010ff */
[C---:B------:R-:W-:Y:S01]  /*9490*/  HMMA.16816.F32.BF16 R8, R136.reuse, R142, R8 ;  /* 0x0000008e8808723c */ /* 0x040fe20000041808 */
[----:B------:R-:W3:Y:S03]  /*94a0*/  LDSM.16.MT88.4 R140, [R250+0x900] ;  /* 0x00090000fa8c783b */ /* 0x000ee60000004200 */
[--C-:B--2---:R-:W-:Y:S05]  /*94b0*/  FFMA.FTZ R0, R174, c[0x0][0x2d0], -R181.reuse ;  /* 0x0000b400ae007a23 */ /* 0x104fea00000108b5 */
[----:B------:R1:W5:Y:S01]  /*94c0*/  LDL.LU R174, [R1+0xfc] ;  /* 0x0000fc0001ae7983 */ /* 0x0003620000300800 */
[----:B------:R2:W4:Y:S01]  /*94d0*/  MUFU.EX2 R182, R0 ;  /* 0x0000000000b67308 */ /* 0x0005220000000800 */
[C---:B---3--:R-:W-:Y:S03]  /*94e0*/  HMMA.16816.F32.BF16 R12, R136.reuse, R140, R12 ;  /* 0x0000008c880c723c */ /* 0x048fe6000004180c */
[--C-:B--2---:R-:W-:Y:S01]  /*94f0*/  FFMA.FTZ R0, R175, c[0x0][0x2d0], -R181.reuse ;  /* 0x0000b400af007a23 */ /* 0x104fe200000108b5 */
[----:B----4-:R-:W-:Y:S04]  /*9500*/  F2FP.BF16.PACK_AB R177, R182, R3 ;  /* 0x00000003b6b1723e */ /* 0x010fe800000010ff */
[C---:B------:R-:W-:Y:S01]  /*9510*/  HMMA.16816.F32.BF16 R16, R136.reuse, R142, R16 ;  /* 0x0000008e8810723c */ /* 0x040fe20000041810 */
[----:B------:R-:W2:Y:S01]  /*9520*/  LDSM.16.MT88.4 R140, [R157+0x900] ;  /* 0x000900009d8c783b */ /* 0x000ea20000004200 */
[----:B------:R3:W-:Y:S02]  /*9530*/  MUFU.EX2 R134, R0 ;  /* 0x0000000000867308 */ /* 0x0007e40000000800 */
[----:B------:R-:W-:Y:S05]  /*9540*/  FFMA.FTZ R181, R135, c[0x0][0x2d0], -R181 ;  /* 0x0000b40087b57a23 */ /* 0x000fea00000108b5 */
[----:B------:R1:W5:Y:S03]  /*9550*/  LDL.LU R175, [R1+0xf8] ;  /* 0x0000f80001af7983 */ /* 0x0003660000300800 */
[----:B------:R-:W4:Y:S01]  /*9560*/  MUFU.EX2 R181, R181 ;  /* 0x000000b500b57308 */ /* 0x000f220000000800 */
[----:B---3--:R-:W-:Y:S02]  /*9570*/  FADD.FTZ R0, R168, R2 ;  /* 0x00000002a8007221 */ /* 0x008fe40000010000 */
[----:B------:R1:W5:Y:S01]  /*9580*/  LDL.LU R168, [R1+0xf4] ;  /* 0x0000f40001a87983 */ /* 0x0003620000300800 */
[----:B------:R-:W-:Y:S01]  /*9590*/  FADD.FTZ R2, R169, R156 ;  /* 0x0000009ca9027221 */ /* 0x000fe20000010000 */
[----:B------:R-:W-:Y:S01]  /*95a0*/  MOV R156, R162 ;  /* 0x000000a2009c7202 */ /* 0x000fe20000000f00 */
[----:B------:R-:W-:Y:S01]  /*95b0*/  FADD.FTZ R0, R161, R0 ;  /* 0x00000000a1007221 */ /* 0x000fe20000010000 */
[----:B------:R1:W5:Y:S01]  /*95c0*/  LDL.LU R169, [R1+0xf0] ;  /* 0x0000f00001a97983 */ /* 0x0003620000300800 */
[----:B------:R-:W-:Y:S02]  /*95d0*/  FADD.FTZ R135, R170, R2 ;  /* 0x00000002aa877221 */ /* 0x000fe40000010000 */
[----:B------:R-:W-:Y:S01]  /*95e0*/  FADD.FTZ R2, R171, R0 ;  /* 0x00000000ab027221 */ /* 0x000fe20000010000 */
[----:B------:R1:W5:Y:S01]  /*95f0*/  LDL.LU R170, [R1+0xec] ;  /* 0x0000ec0001aa7983 */ /* 0x0003620000300800 */
[----:B------:R-:W-:Y:S02]  /*9600*/  MOV R0, R160 ;  /* 0x000000a000007202 */ /* 0x000fe40000000f00 */
[----:B----4-:R-:W-:Y:S01]  /*9610*/  F2FP.BF16.PACK_AB R179, R181, R134 ;  /* 0x00000086b5b3723e */ /* 0x010fe200000010ff */
[----:B------:R-:W-:Y:S01]  /*9620*/  LDSM.16.MT88.4 R160, [R157+0x1900] ;  /* 0x001900009da0783b */ /* 0x000fe20000004200 */
[C---:B--2---:R-:W-:Y:S03]  /*9630*/  HMMA.16816.F32.BF16 R20, R136.reuse, R140, R20 ;  /* 0x0000008c8814723c */ /* 0x044fe60000041814 */
[----:B------:R-:W-:Y:S04]  /*9640*/  FADD.FTZ R0, R0, R135 ;  /* 0x0000008700007221 */ /* 0x000fe80000010000 */
[----:B------:R1:W5:Y:S01]  /*9650*/  LDL.LU R171, [R1+0xe8] ;  /* 0x0000e80001ab7983 */ /* 0x0003620000300800 */
[C---:B------:R-:W-:Y:S03]  /*9660*/  HMMA.16816.F32.BF16 R24, R136.reuse, R142, R24 ;  /* 0x0000008e8818723c */ /* 0x040fe60000041818 */
[----:B------:R-:W2:Y:S05]  /*9670*/  LDSM.16.MT88.4 R140, [R252+0x900] ;  /* 0x00090000fc8c783b */ /* 0x000eaa0000004200 */
        /* <DEDUP_REMOVED lines=37> */
[----:B------:R-:W-:Y:S01]  /*98d0*/  HMMA.16816.F32.BF16 R128, R136, R142, R128 ;  /* 0x0000008e8880723c */ /* 0x000fe20000041880 */
[----:B------:R-:W2:Y:S06]  /*98e0*/  LDSM.16.MT88.4 R140, [R249+0x1100] ;  /* 0x00110000f98c783b */ /* 0x000eac0000004200 */
[----:B------:R-:W-:Y:S02]  /*98f0*/  F2FP.BF16.PACK_AB R136, R158, R189 ;  /* 0x000000bd9e88723e */ /* 0x000fe400000010ff */
[----:B------:R-:W-:Y:S03]  /*9900*/  F2FP.BF16.PACK_AB R137, R190, R188 ;  /* 0x000000bcbe89723e */ /* 0x000fe600000010ff */
[----:B------:R-:W-:Y:S02]  /*9910*/  F2FP.BF16.PACK_AB R138, R159, R191 ;  /* 0x000000bf9f8a723e */ /* 0x000fe400000010ff */
[----:B------:R-:W-:Y:S07]  /*9920*/  F2FP.BF16.PACK_AB R139, R187, R186 ;  /* 0x000000babb8b723e */ /* 0x000fee00000010ff */
[C---:B--2---:R-:W-:Y:S08]  /*9930*/  HMMA.16816.F32.BF16 R4, R136.reuse, R140, R4 ;  /* 0x0000008c8804723c */ /* 0x044ff00000041804 */
[C---:B------:R-:W-:Y:S01]  /*9940*/  HMMA.16816.F32.BF16 R8, R136.reuse, R142, R8 ;  /* 0x0000008e8808723c */ /* 0x040fe20000041808 */
[----:B------:R-:W2:Y:S07]  /*9950*/  LDSM.16.MT88.4 R140, [R252+0x1100] ;  /* 0x00110000fc8c783b */ /* 0x000eae0000004200 */
[C---:B------:R-:W-:Y:S08]  /*9960*/  HMMA.16816.F32.BF16 R12, R136.reuse, R144, R12 ;  /* 0x00000090880c723c */ /* 0x040ff0000004180c */
[C---:B------:R-:W-:Y:S01]  /*9970*/  HMMA.16816.F32.BF16 R16, R136.reuse, R146, R16 ;  /* 0x000000928810723c */ /* 0x040fe20000041810 */
[----:B------:R-:W3:Y:S07]  /*9980*/  LDSM.16.MT88.4 R144, [R249+0x3100] ;  /* 0x00310000f990783b */ /* 0x000eee0000004200 */
[C---:B------:R-:W-:Y:S08]  /*9990*/  HMMA.16816.F32.BF16 R20, R136.reuse, R148, R20 ;  /* 0x000000948814723c */ /* 0x040ff00000041814 */
[C---:B------:R-:W-:Y:S01]  /*99a0*/  HMMA.16816.F32.BF16 R24, R136.reuse, R150, R24 ;  /* 0x000000968818723c */ /* 0x040fe20000041818 */
[----:B------:R-:W4:Y:S07]  /*99b0*/  LDSM.16.MT88.4 R148, [R250+0x3100] ;  /* 0x00310000fa94783b */ /* 0x000f2e0000004200 */
        /* <DEDUP_REMOVED lines=33> */
[C---:B----4-:R-:W-:Y:S07]  /*9bd0*/  HMMA.16816.F32.BF16 R116, R136.reuse, R148, R116 ;  /* 0x000000948874723c */ /* 0x050fee0000041874 */
[----:B------:R-:W-:Y:S01]  /*9be0*/  MOV R148, R154 ;  /* 0x0000009a00947202 */ /* 0x000fe20000000f00 */
[C---:B------:R-:W-:Y:S04]  /*9bf0*/  HMMA.16816.F32.BF16 R120, R136.reuse, R150, R120 ;  /* 0x000000968878723c */ /* 0x040fe80000041878 */
[----:B------:R-:W-:Y:S03]  /*9c00*/  MOV R149, R153 ;  /* 0x0000009900957202 */ /* 0x000fe60000000f00 */
[----:B------:R-:W-:Y:S01]  /*9c10*/  MOV R151, R152 ;  /* 0x0000009800977202 */ /* 0x000fe20000000f00 */
[C---:B--2---:R-:W-:Y:S01]  /*9c20*/  HMMA.16816.F32.BF16 R124, R136.reuse, R140, R124 ;  /* 0x0000008c887c723c */ /* 0x044fe2000004187c */
[----:B------:R-:W2:Y:S07]  /*9c30*/  LDSM.16.MT88.4 R152, [R250+0x1900] ;  /* 0x00190000fa98783b */ /* 0x000eae0000004200 */
[----:B------:R-:W-:Y:S08]  /*9c40*/  HMMA.16816.F32.BF16 R128, R136, R142, R128 ;  /* 0x0000008e8880723c */ /* 0x000ff00000041880 */
[C---:B---3--:R-:W-:Y:S01]  /*9c50*/  HMMA.16816.F32.BF16 R140, R176.reuse, R144, R4 ;  /* 0x00000090b08c723c */ /* 0x048fe20000041804 */
[----:B------:R-:W3:Y:S06]  /*9c60*/  LDSM.16.MT88.4 R4, [R252+0x1900] ;  /* 0x00190000fc04783b */ /* 0x000eec0000004200 */
[----:B------:R-:W-:Y:S01]  /*9c70*/  MOV R144, R151 ;  /* 0x0000009700907202 */ /* 0x000fe20000000f00 */
[C---:B------:R-:W-:Y:S01]  /*9c80*/  HMMA.16816.F32.BF16 R136, R176.reuse, R146, R8 ;  /* 0x00000092b088723c */ /* 0x040fe20000041808 */
[----:B------:R-:W4:Y:S03]  /*9c90*/  LDSM.16.MT88.4 R8, [R249+0x3900] ;  /* 0x00390000f908783b */ /* 0x000f260000004200 */
[----:B------:R-:W-:Y:S03]  /*9ca0*/  MOV R145, R148 ;  /* 0x0000009400917202 */ /* 0x000fe60000000f00 */
[----:B------:R-:W-:Y:S02]  /*9cb0*/  MOV R147, R149 ;  /* 0x0000009500937202 */ /* 0x000fe40000000f00 */
[C---:B--2---:R-:W-:Y:S07]  /*9cc0*/  HMMA.16816.F32.BF16 R148, R176.reuse, R152, R12 ;  /* 0x00000098b094723c */ /* 0x044fee000004180c */
[----:B------:R-:W-:Y:S01]  /*9cd0*/  MOV R15, R147 ;  /* 0x00000093000f7202 */ /* 0x000fe20000000f00 */
[----:B------:R-:W-:Y:S01]  /*9ce0*/  IMAD.MOV.U32 R153, RZ, RZ, R145 ;  /* 0x000000ffff997224 */ /* 0x000fe200078e0091 */
[----:B------:R-:W-:Y:S02]  /*9cf0*/  MOV R152, R144 ;  /* 0x0000009000987202 */ /* 0x000fe40000000f00 */
[C---:B------:R-:W-:Y:S07]  /*9d00*/  HMMA.16816.F32.BF16 R144, R176.reuse, R154, R16 ;  /* 0x0000009ab090723c */ /* 0x040fee0000041810 */
[----:B------:R-:W-:Y:S02]  /*9d10*/  MOV R16, R156 ;  /* 0x0000009c00107202 */ /* 0x000fe40000000f00 */
[----:B------:R-:W-:Y:S03]  /*9d20*/  MOV R17, R159 ;  /* 0x0000009f00117202 */ /* 0x000fe60000000f00 */
[----:B------:R-:W-:Y:S02]  /*9d30*/  MOV R18, R158 ;  /* 0x0000009e00127202 */ /* 0x000fe40000000f00 */
[----:B------:R-:W-:Y:S02]  /*9d40*/  MOV R19, R157 ;  /* 0x0000009d00137202 */ /* 0x000fe40000000f00 */
[C---:B------:R-:W-:Y:S03]  /*9d50*/  HMMA.16816.F32.BF16 R156, R176.reuse, R160, R20 ;  /* 0x000000a0b09c723c */ /* 0x040fe60000041814 */
[----:B------:R-:W-:Y:S02]  /*9d60*/  MOV R155, R15 ;  /* 0x0000000f009b7202 */ /* 0x000fe40000000f00 */
[----:B------:R-:W2:Y:S02]  /*9d70*/  LDSM.16.MT88.4 R12, [R250+0x3900] ;  /* 0x00390000fa0c783b */ /* 0x000ea40000004200 */
[----:B------:R-:W-:Y:S01]  /*9d80*/  MOV R160, R155 ;  /* 0x0000009b00a07202 */ /* 0x000fe20000000f00 */
[----:B------:R-:W-:Y:S01]  /*9d90*/  IMAD.MOV.U32 R20, RZ, RZ, R153 ;  /* 0x000000ffff147224 */ /* 0x000fe200078e0099 */
[----:B------:R-:W-:Y:S02]  /*9da0*/  MOV R21, R152 ;  /* 0x0000009800157202 */ /* 0x000fe40000000f00 */
[C---:B------:R-:W-:Y:S03]  /*9db0*/  HMMA.16816.F32.BF16 R152, R176.reuse, R162, R24 ;  /* 0x000000a2b098723c */ /* 0x040fe60000041818 */
[----:B------:R-:W-:Y:S02]  /*9dc0*/  MOV R161, R16 ;  /* 0x0000001000a17202 */ /* 0x000fe40000000f00 */
[----:B------:R-:W-:Y:S02]  /*9dd0*/  MOV R23, R17 ;  /* 0x0000001100177202 */ /* 0x000fe40000000f00 */
[----:B------:R-:W-:Y:S02]  /*9de0*/  MOV R163, R19 ;  /* 0x0000001300a37202 */ /* 0x000fe40000000f00 */
[----:B------:R-:W-:Y:S03]  /*9df0*/  MOV R22, R18 ;  /* 0x0000001200167202 */ /* 0x000fe60000000f00 */
[----:B------:R1:W2:Y:S01]  /*9e00*/  LDSM.16.MT88.4 R16, [R163+0x3900] ;  /* 0x00390000a310783b */ /* 0x0002a20000004200 */
[----:B------:R-:W-:Y:S02]  /*9e10*/  MOV R27, R167 ;  /* 0x000000a7001b7202 */ /* 0x000fe40000000f00 */
[----:B------:R-:W-:Y:S02]  /*9e20*/  MOV R26, R166 ;  /* 0x000000a6001a7202 */ /* 0x000fe40000000f00 */
[----:B------:R-:W-:Y:S02]  /*9e30*/  MOV R25, R165 ;  /* 0x000000a500197202 */ /* 0x000fe40000000f00 */
[----:B------:R-:W-:Y:S02]  /*9e40*/  MOV R24, R164 ;  /* 0x000000a400187202 */ /* 0x000fe40000000f00 */
[C---:B---3--:R-:W-:Y:S07]  /*9e50*/  HMMA.16816.F32.BF16 R164, R176.reuse, R4, R28 ;  /* 0x00000004b0a4723c */ /* 0x048fee000004181c */
[----:B------:R-:W-:Y:S02]  /*9e60*/  MOV R29, R163 ;  /* 0x000000a3001d7202 */ /* 0x000fe40000000f00 */
[----:B------:R-:W-:Y:S03]  /*9e70*/  MOV R31, R160 ;  /* 0x000000a0001f7202 */ /* 0x000fe60000000f00 */
[----:B------:R-:W-:Y:S02]  /*9e80*/  MOV R30, R161 ;  /* 0x000000a1001e7202 */ /* 0x000fe40000000f00 */
[C---:B-1----:R-:W-:Y:S01]  /*9e90*/  HMMA.16816.F32.BF16 R160, R176.reuse, R6, R32 ;  /* 0x00000006b0a0723c */ /* 0x042fe20000041820 */
[----:B------:R-:W1:Y:S02]  /*9ea0*/  LDSM.16.MT88.4 R4, [R252+0x3900] ;  /* 0x00390000fc04783b */ /* 0x000e640000004200 */
[----:B------:R-:W-:Y:S02]  /*9eb0*/  FADD.FTZ R2, R30, R2 ;  /* 0x000000021e027221 */ /* 0x000fe40000010000 */
[----:B------:R-:W-:Y:S02]  /*9ec0*/  FADD.FTZ R0, R31, R0 ;  /* 0x000000001f007221 */ /* 0x000fe40000010000 */
[----:B------:R-:W-:Y:S01]  /*9ed0*/  FADD.FTZ R2, R24, R2 ;  /* 0x0000000218027221 */ /* 0x000fe20000010000 */
[C---:B----4-:R-:W-:Y:S04]  /*9ee0*/  HMMA.16816.F32.BF16 R36, R176.reuse, R8, R36 ;  /* 0x00000008b024723c */ /* 0x050fe80000041824 */
[----:B------:R-:W-:Y:S02]  /*9ef0*/  FADD.FTZ R2, R26, R2 ;  /* 0x000000021a027221 */ /* 0x000fe40000010000 */
[----:B------:R-:W-:Y:S02]  /*9f00*/  FADD.FTZ R0, R25, R0 ;  /* 0x0000000019007221 */ /* 0x000fe40000010000 */
[C---:B------:R-:W-:Y:S01]  /*9f10*/  HMMA.16816.F32.BF16 R40, R176.reuse, R10, R40 ;  /* 0x0000000ab028723c */ /* 0x040fe20000041828 */
[----:B------:R-:W3:Y:S03]  /*9f20*/  LDSM.16.MT88.4 R8, [R249+0x5900] ;  /* 0x00590000f908783b */ /* 0x000ee60000004200 */
[----:B------:R-:W-:Y:S02]  /*9f30*/  FADD.FTZ R2, R20, R2 ;  /* 0x0000000214027221 */ /* 0x000fe40000010000 */
[----:B------:R-:W-:Y:S02]  /*9f40*/  FADD.FTZ R0, R27, R0 ;  /* 0x000000001b007221 */ /* 0x000fe40000010000 */
        /* <DEDUP_REMOVED lines=11> */
[----:B------:R-:W4:Y:S03]  /*a000*/  LDSM.16.MT88.4 R16, [R29+0x5900] ;  /* 0x005900001d10783b */ /* 0x000f260000004200 */
[----:B------:R-:W-:Y:S02]  /*a010*/  FADD.FTZ R2, R23, R2 ;  /* 0x0000000217027221 */ /* 0x000fe40000010000 */
[----:B------:R-:W-:Y:S02]  /*a020*/  FADD.FTZ R0, R186, R0 ;  /* 0x00000000ba007221 */ /* 0x000fe40000010000 */
[C---:B-1----:R-:W-:Y:S04]  /*a030*/  HMMA.16816.F32.BF16 R60, R176.reuse, R4, R60 ;  /* 0x00000004b03c723c */ /* 0x042fe8000004183c */
[----:B------:R-:W-:Y:S02]  /*a040*/  FADD.FTZ R2, R185, R2 ;  /* 0x00000002b9027221 */ /* 0x000fe40000010000 */
[----:B------:R-:W-:Y:S02]  /*a050*/  FADD.FTZ R0, R187, R0 ;  /* 0x00000000bb007221 */ /* 0x000fe40000010000 */
[C---:B------:R-:W-:Y:S01]  /*a060*/  HMMA.16816.F32.BF16 R64, R176.reuse, R6, R64 ;  /* 0x00000006b040723c */ /* 0x040fe20000041840 */
[----:B------:R-:W1:Y:S03]  /*a070*/  LDSM.16.MT88.4 R4, [R252+0x5900] ;  /* 0x00590000fc04783b */ /* 0x000e660000004200 */
[----:B------:R-:W-:Y:S02]  /*a080*/  FADD.FTZ R3, R3, R0 ;  /* 0x0000000003037221 */ /* 0x000fe40000010000 */
[----:B------:R-:W-:Y:S02]  /*a090*/  FADD.FTZ R0, R184, R2 ;  /* 0x00000002b8007221 */ /* 0x000fe40000010000 */
[C---:B---3--:R-:W-:Y:S04]  /*a0a0*/  HMMA.16816.F32.BF16 R68, R176.reuse, R8, R68 ;  /* 0x00000008b044723c */ /* 0x048fe80000041844 */
[----:B------:R-:W-:Y:S02]  /*a0b0*/  FADD.FTZ R2, R183, R0 ;  /* 0x00000000b7027221 */ /* 0x000fe40000010000 */
[----:B------:R-:W-:Y:S02]  /*a0c0*/  FADD.FTZ R3, R182, R3 ;  /* 0x00000003b6037221 */ /* 0x000fe40000010000 */
[C---:B------:R-:W-:Y:S01]  /*a0d0*/  HMMA.16816.F32.BF16 R72, R176.reuse, R10, R72 ;  /* 0x0000000ab048723c */ /* 0x040fe20000041848 */
[----:B------:R-:W3:Y:S03]  /*a0e0*/  LDSM.16.MT88.4 R8, [R249+0x7900] ;  /* 0x00790000f908783b */ /* 0x000ee60000004200 */
[----:B------:R-:W-:Y:S02]  /*a0f0*/  FADD.FTZ R2, R180, R2 ;  /* 0x00000002b4027221 */ /* 0x000fe40000010000 */
[----:B------:R-:W-:Y:S01]  /*a100*/  FADD.FTZ R0, R134, R3 ;  /* 0x0000000386007221 */ /* 0x000fe20000010000 */
[----:B------:R-:W-:Y:S01]  /*a110*/  MOV R134, R132 ;  /* 0x0000008400867202 */ /* 0x000fe20000000f00 */
[C---:B--2---:R-:W-:Y:S01]  /*a120*/  HMMA.16816.F32.BF16 R76, R176.reuse, R12, R76 ;  /* 0x0000000cb04c723c */ /* 0x044fe2000004184c */
[----:B------:R-:W-:Y:S03]  /*a130*/  STL [R1+0x80], R2 ;  /* 0x0000800201007387 */ /* 0x000fe60000100800 */
[----:B------:R-:W-:Y:S01]  /*a140*/  FADD.FTZ R0, R181, R0 ;  /* 0x00000000b5007221 */ /* 0x000fe20000010000 */
[----:B------:R-:W-:Y:S03]  /*a150*/  MOV R3, R133 ;  /* 0x0000008500037202 */ /* 0x000fe60000000f00 */
[C---:B------:R-:W-:Y:S01]  /*a160*/  HMMA.16816.F32.BF16 R80, R176.reuse, R14, R80 ;  /* 0x0000000eb050723c */ /* 0x040fe20000041850 */
[----:B------:R-:W2:Y:S07]  /*a170*/  LDSM.16.MT88.4 R12, [R250+0x7900] ;  /* 0x00790000fa0c783b */ /* 0x000eae0000004200 */
[C---:B----4-:R-:W-:Y:S01]  /*a180*/  HMMA.16816.F32.BF16 R84, R176.reuse, R16, R84 ;  /* 0x00000010b054723c */ /* 0x050fe20000041854 */
[----:B------:R-:W-:Y:S07]  /*a190*/  STL [R1+0x84], R0 ;  /* 0x0000840001007387 */ /* 0x000fee0000100800 */
[C---:B------:R-:W-:Y:S01]  /*a1a0*/  HMMA.16816.F32.BF16 R88, R176.reuse, R18, R88 ;  /* 0x00000012b058723c */ /* 0x040fe20000041858 */
[----:B------:R-:W4:Y:S07]  /*a1b0*/  LDSM.16.MT88.4 R16, [R29+0x7900] ;  /* 0x007900001d10783b */ /* 0x000f2e0000004200 */
[C---:B-1----:R-:W-:Y:S08]  /*a1c0*/  HMMA.16816.F32.BF16 R92, R176.reuse, R4, R92 ;  /* 0x00000004b05c723c */ /* 0x042ff0000004185c */
[C---:B------:R-:W-:Y:S01]  /*a1d0*/  HMMA.16816.F32.BF16 R96, R176.reuse, R6, R96 ;  /* 0x00000006b060723c */ /* 0x040fe20000041860 */
[----:B------:R-:W1:Y:S07]  /*a1e0*/  LDSM.16.MT88.4 R4, [R252+0x7900] ;  /* 0x00790000fc04783b */ /* 0x000e6e0000004200 */
[C---:B---3--:R-:W-:Y:S08]  /*a1f0*/  HMMA.16816.F32.BF16 R100, R176.reuse, R8, R100 ;  /* 0x00000008b064723c */ /* 0x048ff00000041864 */
[C---:B------:R-:W-:Y:S08]  /*a200*/  HMMA.16816.F32.BF16 R104, R176.reuse, R10, R104 ;  /* 0x0000000ab068723c */ /* 0x040ff00000041868 */
[C---:B--2---:R-:W-:Y:S08]  /*a210*/  HMMA.16816.F32.BF16 R108, R176.reuse, R12, R108 ;  /* 0x0000000cb06c723c */ /* 0x044ff0000004186c */
[C---:B------:R-:W-:Y:S08]  /*a220*/  HMMA.16816.F32.BF16 R112, R176.reuse, R14, R112 ;  /* 0x0000000eb070723c */ /* 0x040ff00000041870 */
[C---:B----4-:R-:W-:Y:S08]  /*a230*/  HMMA.16816.F32.BF16 R116, R176.reuse, R16, R116 ;  /* 0x00000010b074723c */ /* 0x050ff00000041874 */
[C---:B------:R-:W-:Y:S08]  /*a240*/  HMMA.16816.F32.BF16 R120, R176.reuse, R18, R120 ;  /* 0x00000012b078723c */ /* 0x040ff00000041878 */
[C---:B-1----:R-:W-:Y:S08]  /*a250*/  HMMA.16816.F32.BF16 R124, R176.reuse, R4, R124 ;  /* 0x00000004b07c723c */ /* 0x042ff0000004187c */
[----:B------:R-:W-:Y:S01]  /*a260*/  HMMA.16816.F32.BF16 R128, R176, R6, R128 ;  /* 0x00000006b080723c */ /* 0x000fe20000041880 */
[----:B------:R-:W-:-:S07]  /*a270*/  @P0 BRA `(.L_x_535) ;  /* 0xffffbe7000000947 */ /* 0x000fce000383ffff */
.L_x_534:
[----:B------:R-:W-:-:S13]  /*a280*/  ISETP.LE.AND P0, PT, RZ, UR17, PT ;  /* 0x00000011ff007c0c */ /* 0x000fda000bf03270 */
[----:B------:R-:W-:Y:S05]  /*a290*/  @!P0 BRA `(.L_x_536) ;  /* 0x00003b3000008947 */ /* 0x000fea0003800000 */
[----:B------:R-:W2:Y:S01]  /*a2a0*/  LDL.64 R6, [R1+0xd0] ;  /* 0x0000d00001067983 */ /* 0x000ea20000100a00 */
[----:B------:R-:W-:-:S03]  /*a2b0*/  ULDC.64 UR4, c[0x0][0x208] ;  /* 0x0000820000047ab9 */ /* 0x000fc60000000a00 */
[----:B------:R-:W4:Y:S04]  /*a2c0*/  LDL.64 R4, [R1+0xc0] ;  /* 0x0000c00001047983 */ /* 0x000f280000100a00 */
[----:B---3--:R-:W3:Y:S04]  /*a2d0*/  LDL.64 R10, [R1+0xc8] ;  /* 0x0000c800010a7983 */ /* 0x008ee80000100a00 */
[----:B------:R-:W3:Y:S01]  /*a2e0*/  LDL.64 R8, [R1+0xb8] ;  /* 0x0000b80001087983 */ /* 0x000ee20000100a00 */
[----:B------:R-:W-:Y:S02]  /*a2f0*/  USHF.L.U64.HI UR9, UR4, 0x5, UR5 ;  /* 0x0000000504097899 */ /* 0x000fe40008010205 */
[----:B------:R-:W-:-:S03]  /*a300*/  USHF.L.U32 UR8, UR4, 0x5, URZ ;  /* 0x0000000504087899 */ /* 0x000fc6000800063f */
[----:B------:R-:W-:Y:S01]  /*a310*/  ULDC.64 UR4, c[0x0][0x1e0] ;  /* 0x0000780000047ab9 */ /* 0x000fe20000000a00 */
[C---:B--2---:R-:W-:Y:S02]  /*a320*/  IADD3 R14, P6, R6.reuse, 0x40, RZ ;  /* 0x00000040060e7810 */ /* 0x044fe40007fde0ff */
[----:B------:R-:W-:-:S03]  /*a330*/  IADD3 R2, P0, R6, 0xc0, RZ ;  /* 0x000000c006027810 */ /* 0x000fc60007f1e0ff */
[----:B----4-:R-:W-:Y:S01]  /*a340*/  IMAD.X R15, RZ, RZ, R5, P6 ;  /* 0x000000ffff0f7224 */ /* 0x010fe200030e0605 */
[----:B---3--:R-:W-:-:S04]  /*a350*/  IADD3 R3, P6, R10, 0x40, RZ ;  /* 0x000000400a037810 */ /* 0x008fc80007fde0ff */
[----:B------:R-:W-:Y:S01]  /*a360*/  STL.64 [R1+0x60], R14 ;  /* 0x0000600e01007387 */ /* 0x000fe20000100a00 */
[----:B------:R-:W-:-:S03]  /*a370*/  IADD3 R12, P1, R6, 0x80, RZ ;  /* 0x00000080060c7810 */ /* 0x000fc60007f3e0ff */
[----:B------:R1:W-:Y:S02]  /*a380*/  STL [R1+0x7c], R3 ;  /* 0x00007c0301007387 */ /* 0x0003e40000100800 */
[----:B------:R-:W-:Y:S01]  /*a390*/  IMAD.X R13, RZ, RZ, R5, P1 ;  /* 0x000000ffff0d7224 */ /* 0x000fe200008e0605 */
[----:B------:R-:W-:Y:S01]  /*a3a0*/  IADD3 R0, P1, R10, 0x80, RZ ;  /* 0x000000800a007810 */ /* 0x000fe20007f3e0ff */
[----:B------:R-:W-:Y:S01]  /*a3b0*/  IMAD.X R11, RZ, RZ, R9, P6 ;  /* 0x000000ffff0b7224 */ /* 0x000fe200030e0609 */
[----:B------:R-:W-:Y:S01]  /*a3c0*/  MOV R4, R6 ;  /* 0x0000000600047202 */ /* 0x000fe20000000f00 */
[----:B-1----:R-:W-:-:S05]  /*a3d0*/  IMAD.X R3, RZ, RZ, R5, P0 ;  /* 0x000000ffff037224 */ /* 0x002fca00000e0605 */
[----:B------:R1:W-:Y:S04]  /*a3e0*/  STL.64 [R1+0x50], R2 ;  /* 0x0000500201007387 */ /* 0x0003e80000100a00 */
[----:B------:R-:W-:Y:S04]  /*a3f0*/  STL.64 [R1+0x58], R12 ;  /* 0x0000580c01007387 */ /* 0x000fe80000100a00 */
[----:B------:R-:W-:Y:S01]  /*a400*/  STL [R1+0x74], R0 ;  /* 0x0000740001007387 */ /* 0x000fe20000100800 */
[----:B-1----:R-:W-:Y:S02]  /*a410*/  IADD3 R2, P0, R10, 0xc0, RZ ;  /* 0x000000c00a027810 */ /* 0x002fe40007f1e0ff */
[----:B------:R-:W-:-:S03]  /*a420*/  IADD3.X R10, RZ, R9, RZ, P1, !PT ;  /* 0x00000009ff0a7210 */ /* 0x000fc60000ffe4ff */
[----:B------:R1:W-:Y:S04]  /*a430*/  STL [R1+0x6c], R2 ;  /* 0x00006c0201007387 */ /* 0x0003e80000100800 */
[----:B------:R2:W-:Y:S04]  /*a440*/  STL [R1+0x78], R11 ;  /* 0x0000780b01007387 */ /* 0x0005e80000100800 */
[----:B------:R2:W-:Y:S01]  /*a450*/  STL [R1+0x70], R10 ;  /* 0x0000700a01007387 */ /* 0x0005e20000100800 */
[----:B-1----:R-:W-:-:S05]  /*a460*/  IMAD.X R2, RZ, RZ, R9, P0 ;  /* 0x000000ffff027224 */ /* 0x002fca00000e0609 */
[----:B------:R2:W-:Y:S04]  /*a470*/  STL [R1+0x68], R2 ;  /* 0x0000680201007387 */ /* 0x0005e80000100800 */
[----:B------:R2:W-:Y:S01]  /*a480*/  STL.64 [R1+0xc0], R4 ;  /* 0x0000c00401007387 */ /* 0x0005e20000100a00 */
[----:B------:R-:W-:Y:S01]  /*a490*/  MOV R3, R132 ;  /* 0x0000008400037202 */ /* 0x000fe20000000f00 */
[----:B------:R-:W-:Y:S02]  /*a4a0*/  IMAD.MOV.U32 R0, RZ, RZ, R133 ;  /* 0x000000ffff007224 */ /* 0x000fe400078e0085 */
.L_x_537:
[----:B--2---:R-:W2:Y:S01]  /*a4b0*/  LDL R4, [R1+0x8] ;  /* 0x0000080001047983 */ /* 0x004ea20000100800 */
[----:B------:R-:W-:Y:S04]  /*a4c0*/  DEPBAR.LE SB0, 0x0 ;  /* 0x000080000000791a */ /* 0x000fe80000000000 */
[----:B------:R-:W3:Y:S01]  /*a4d0*/  LDL R183, [R1+0x44] ;  /* 0x0000440001b77983 */ /* 0x000ee20000100800 */
[----:B------:R-:W-:Y:S02]  /*a4e0*/  USHF.R.S32.HI UR7, URZ, 0x1f, UR17 ;  /* 0x0000001f3f077899 */ /* 0x000fe40008011411 */
[----:B------:R-:W-:Y:S01]  /*a4f0*/  UIMAD UR6, UR12, UR17, URZ ;  /* 0x000000110c0672a4 */ /* 0x000fe2000f8e023f */
[----:B------:R-:W4:Y:S01]  /*a500*/  LDL R182, [R1+0x40] ;  /* 0x0000400001b67983 */ /* 0x000f220000100800 */
[----:B------:R-:W-:Y:S02]  /*a510*/  UIMAD.WIDE.U32 UR10, UR17, UR13, UR8 ;  /* 0x0000000d110a72a5 */ /* 0x000fe4000f8e0008 */
[----:B------:R-:W-:Y:S01]  /*a520*/  UIMAD UR6, UR7, UR13, UR6 ;  /* 0x0000000d070672a4 */ /* 0x000fe2000f8e0206 */
[----:B------:R-:W3:Y:S01]  /*a530*/  LDL R2, [R1+0x3c] ;  /* 0x00003c0001027983 */ /* 0x000ee20000100800 */
[----:B------:R-:W-:Y:S03]  /*a540*/  UISETP.GT.AND UP0, UPT, UR17, URZ, UPT ;  /* 0x0000003f1100728c */ /* 0x000fe6000bf04270 */
[----:B------:R1:W-:Y:S04]  /*a550*/  STL [R1+0xf8], R252 ;  /* 0x0000f8fc01007387 */ /* 0x0003e80000100800 */
[----:B------:R-:W-:Y:S08]  /*a560*/  BAR.SYNC.DEFER_BLOCKING 0x0 ;  /* 0x0000000000007b1d */ /* 0x000ff00000010000 */
[----:B------:R-:W1:Y:S08]  /*a570*/  LDSM.16.M88.4 R8, [R248+0x10100] ;  /* 0x01010000f808783b */ /* 0x000e700000000200 */
[----:B------:R-:W3:Y:S06]  /*a580*/  LDL.64 R180, [R1+0xc0] ;  /* 0x0000c00001b47983 */ /* 0x000eec0000100a00 */
[----:B------:R-:W3:Y:S06]  /*a590*/  LDL.64 R176, [R1+0x58] ;  /* 0x0000580001b07983 */ /* 0x000eec0000100a00 */
[----:B------:R-:W3:Y:S06]  /*a5a0*/  LDL.64 R178, [R1+0x60] ;  /* 0x0000600001b27983 */ /* 0x000eec0000100a00 */
[----:B-----5:R-:W-:Y:S04]  /*a5b0*/  STL [R1+0xf4], R168 ;  /* 0x0000f4a801007387 */ /* 0x020fe80000100800 */
[----:B------:R-:W-:Y:S04]  /*a5c0*/  STL [R1+0xf0], R169 ;  /* 0x0000f0a901007387 */ /* 0x000fe80000100800 */
[----:B------:R-:W-:Y:S04]  /*a5d0*/  STL [R1+0xec], R170 ;  /* 0x0000ecaa01007387 */ /* 0x000fe80000100800 */
[----:B------:R-:W-:Y:S04]  /*a5e0*/  STL [R1+0xe8], R171 ;  /* 0x0000e8ab01007387 */ /* 0x000fe80000100800 */
[----:B-1----:R-:W3:Y:S04]  /*a5f0*/  LDL R252, [R1+0x48] ;  /* 0x0000480001fc7983 */ /* 0x002ee80000100800 */
[----:B------:R-:W1:Y:S08]  /*a600*/  LDSM.16.M88.4 R16, [R248+0x10900] ;  /* 0x01090000f810783b */ /* 0x000e700000000200 */
[----:B------:R-:W1:Y:S08]  /*a610*/  LDSM.16.M88.4 R24, [R248+0x11100] ;  /* 0x01110000f818783b */ /* 0x000e700000000200 */
[----:B------:R-:W1:Y:S08]  /*a620*/  LDSM.16.M88.4 R32, [R248+0x11900] ;  /* 0x01190000f820783b */ /* 0x000e700000000200 */
[----:B--2---:R2:W3:Y:S02]  /*a630*/  LDSM.16.M88.4 R132, [R4] ;  /* 0x000000000484783b */ /* 0x0044e40000000200 */
[C---:B--2---:R-:W-:Y:S08]  /*a640*/  HMMA.16816.F32.BF16 R4, R168.reuse, R8, RZ ;  /* 0x00000008a804723c */ /* 0x044ff000000418ff */
[C---:B------:R-:W-:Y:S08]  /*a650*/  HMMA.16816.F32.BF16 R8, R168.reuse, R10, RZ ;  /* 0x0000000aa808723c */ /* 0x040ff000000418ff */
[C---:B-1----:R-:W-:Y:S08]  /*a660*/  HMMA.16816.F32.BF16 R12, R168.reuse, R16, RZ ;  /* 0x00000010a80c723c */ /* 0x042ff000000418ff */
[C---:B------:R-:W-:Y:S08]  /*a670*/  HMMA.16816.F32.BF16 R16, R168.reuse, R18, RZ ;  /* 0x00000012a810723c */ /* 0x040ff000000418ff */
[C---:B------:R-:W-:Y:S08]  /*a680*/  HMMA.16816.F32.BF16 R20, R168.reuse, R24, RZ ;  /* 0x00000018a814723c */ /* 0x040ff000000418ff */
[C---:B------:R-:W-:Y:S08]  /*a690*/  HMMA.16816.F32.BF16 R24, R168.reuse, R26, RZ ;  /* 0x0000001aa818723c */ /* 0x040ff000000418ff */
[C---:B------:R-:W-:Y:S08]  /*a6a0*/  HMMA.16816.F32.BF16 R28, R168.reuse, R32, RZ ;  /* 0x00000020a81c723c */ /* 0x040ff000000418ff */
[----:B------:R-:W-:Y:S01]  /*a6b0*/  HMMA.16816.F32.BF16 R32, R168, R34, RZ ;  /* 0x00000022a820723c */ /* 0x000fe200000418ff */
[----:B------:R-:W2:Y:S06]  /*a6c0*/  LDL.64 R170, [R1+0x50] ;  /* 0x0000500001aa7983 */ /* 0x000eac0000100a00 */
[----:B------:R-:W2:Y:S01]  /*a6d0*/  LDL.64 R168, [R1+0xd0] ;  /* 0x0000d00001a87983 */ /* 0x000ea20000100a00 */
[C---:B---3--:R-:W-:Y:S08]  /*a6e0*/  HMMA.16816.F32.BF16 R4, R172.reuse, R132, R4 ;  /* 0x00000084ac04723c */ /* 0x048ff00000041804 */
[C---:B------:R-:W-:Y:S01]  /*a6f0*/  HMMA.16816.F32.BF16 R8, R172.reuse, R134, R8 ;  /* 0x00000086ac08723c */ /* 0x040fe20000041808 */
[----:B------:R-:W1:Y:S07]  /*a700*/  LDSM.16.M88.4 R132, [R183] ;  /* 0x00000000b784783b */ /* 0x000e6e0000000200 */
[C---:B-1----:R-:W-:Y:S08]  /*a710*/  HMMA.16816.F32.BF16 R12, R172.reuse, R132, R12 ;  /* 0x00000084ac0c723c */ /* 0x042ff0000004180c */
[C---:B------:R-:W-:Y:S01]  /*a720*/  HMMA.16816.F32.BF16 R16, R172.reuse, R134, R16 ;  /* 0x00000086ac10723c */ /* 0x040fe20000041810 */
[----:B----4-:R-:W1:Y:S07]  /*a730*/  LDSM.16.M88.4 R132, [R182] ;  /* 0x00000000b684783b */ /* 0x010e6e0000000200 */
[C---:B-1----:R-:W-:Y:S08]  /*a740*/  HMMA.16816.F32.BF16 R20, R172.reuse, R132, R20 ;  /* 0x00000084ac14723c */ /* 0x042ff00000041814 */
[C---:B------:R-:W-:Y:S01]  /*a750*/  HMMA.16816.F32.BF16 R24, R172.reuse, R134, R24 ;  /* 0x00000086ac18723c */ /* 0x040fe20000041818 */
[----:B------:R-:W1:Y:S07]  /*a760*/  LDSM.16.M88.4 R132, [R2] ;  /* 0x000000000284783b */ /* 0x000e6e0000000200 */
[C---:B-1----:R-:W-:Y:S07]  /*a770*/  HMMA.16816.F32.BF16 R28, R172.reuse, R132, R28 ;  /* 0x00000084ac1c723c */ /* 0x042fee000004181c */
[----:B------:R-:W-:Y:S01]  /*a780*/  MOV R132, UR17 ;  /* 0x0000001100847c02 */ /* 0x000fe20008000f00 */
[----:B------:R-:W-:Y:S04]  /*a790*/  HMMA.16816.F32.BF16 R32, R172, R134, R32 ;  /* 0x00000086ac20723c */ /* 0x000fe80000041820 */
[----:B------:R-:W-:Y:S05]  /*a7a0*/  IMAD.WIDE.U32 R132, R132, UR13, R180 ;  /* 0x0000000d84847c25 */ /* 0x000fea000f8e00b4 */
[C---:B------:R-:W-:Y:S03]  /*a7b0*/  LEA R134, P0, R132.reuse, c[0x0][0x1f8], 0x1 ;  /* 0x00007e0084867a11 */ /* 0x040fe600078008ff */
[----:B------:R-:W-:Y:S04]  /*a7c0*/  IADD3 R2, R133, UR6, RZ ;  /* 0x0000000685027c10 */ /* 0x000fe8000fffe0ff */
[----:B------:R-:W-:Y:S02]  /*a7d0*/  LEA.HI.X R135, R132, c[0x0][0x1fc], R2, 0x1, P0 ;  /* 0x00007f0084877a11 */ /* 0x000fe400000f0c02 */
[----:B------:R-:W-:Y:S03]  /*a7e0*/  MOV R132, UR17 ;  /* 0x0000001100847c02 */ /* 0x000fe60008000f00 */
[----:B------:R-:W-:Y:S01]  /*a7f0*/  @!PT LDS RZ, [RZ] ;  /* 0x00000000fffff984 */ /* 0x000fe20000000800 */
[----:B------:R-:W-:Y:S01]  /*a800*/  @!PT LDS RZ, [RZ] ;  /* 0x00000000fffff984 */ /* 0x000fe20000000800 */
[----:B------:R-:W-:Y:S01]  /*a810*/  @!PT LDS RZ, [RZ] ;  /* 0x00000000fffff984 */ /* 0x000fe20000000800 */
[----:B------:R1:W-:Y:S02]  /*a820*/  LDGSTS.E.BYPASS.LTC128B.128 [R252+0x100], [R134.64], !P5 ;  /* 0x0010000086fc7fae */ /* 0x0003e4000e901d56 */
[----:B------:R-:W-:Y:S05]  /*a830*/  IMAD.WIDE.U32 R132, R132, UR13, R178 ;  /* 0x0000000d84847c25 */ /* 0x000fea000f8e00b2 */
[----:B------:R-:W-:Y:S02]  /*a840*/  IADD3 R2, R133, UR6, RZ ;  /* 0x0000000685027c10 */ /* 0x000fe4000fffe0ff */
[C---:B-1----:R-:W-:Y:S04]  /*a850*/  LEA R134, P0, R132.reuse, c[0x0][0x1f8], 0x1 ;  /* 0x00007e0084867a11 */ /* 0x042fe800078008ff */
[----:B------:R-:W-:Y:S02]  /*a860*/  LEA.HI.X R135, R132, c[0x0][0x1fc], R2, 0x1, P0 ;  /* 0x00007f0084877a11 */ /* 0x000fe400000f0c02 */
[----:B------:R-:W-:Y:S03]  /*a870*/  MOV R132, UR17 ;  /* 0x0000001100847c02 */ /* 0x000fe60008000f00 */
[----:B------:R1:W-:Y:S02]  /*a880*/  LDGSTS.E.BYPASS.LTC128B.128 [R252+0x2100], [R134.64], !P4 ;  /* 0x0210000086fc7fae */ /* 0x0003e4000e101d56 */
[----:B------:R-:W-:Y:S05]  /*a890*/  IMAD.WIDE.U32 R132, R132, UR13, R176 ;  /* 0x0000000d84847c25 */ /* 0x000fea000f8e00b0 */
[----:B------:R-:W-:Y:S02]  /*a8a0*/  IADD3 R2, R133, UR6, RZ ;  /* 0x0000000685027c10 */ /* 0x000fe4000fffe0ff */
[C---:B-1----:R-:W-:Y:S04]  /*a8b0*/  LEA R134, P0, R132.reuse, c[0x0][0x1f8], 0x1 ;  /* 0x00007e0084867a11 */ /* 0x042fe800078008ff */
[----:B------:R-:W-:Y:S02]  /*a8c0*/  LEA.HI.X R135, R132, c[0x0][0x1fc], R2, 0x1, P0 ;  /* 0x00007f0084877a11 */ /* 0x000fe400000f0c02 */
[----:B------:R-:W-:Y:S01]  /*a8d0*/  MOV R132, UR17 ;  /* 0x0000001100847c02 */ /* 0x000fe20008000f00 */
[----:B------:R-:W-:Y:S02]  /*a8e0*/  UIADD3 UR17, UR17, -0x1, URZ ;  /* 0xffffffff11117890 */ /* 0x000fe4000fffe03f */
[----:B------:R1:W-:Y:S02]  /*a8f0*/  LDGSTS.E.BYPASS.LTC128B.128 [R252+0x4100], [R134.64], !P3 ;  /* 0x0410000086fc7fae */ /* 0x0003e4000d901d56 */
[----:B--2---:R-:W-:Y:S05]  /*a900*/  IMAD.WIDE.U32 R132, R132, UR13, R170 ;  /* 0x0000000d84847c25 */ /* 0x004fea000f8e00aa */
[C---:B-1----:R-:W-:Y:S01]  /*a910*/  LEA R134, P0, R132.reuse, c[0x0][0x1f8], 0x1 ;  /* 0x00007e0084867a11 */ /* 0x042fe200078008ff */
[----:B------:R-:W2:Y:S01]  /*a920*/  LDL R169, [R1+0x2c] ;  /* 0x00002c0001a97983 */ /* 0x000ea20000100800 */
[----:B------:R-:W-:Y:S01]  /*a930*/  IADD3 R2, R133, UR6, RZ ;  /* 0x0000000685027c10 */ /* 0x000fe2000fffe0ff */
[----:B------:R-:W-:Y:S03]  /*a940*/  UIADD3 UR6, UR6, UR11, URZ ;  /* 0x0000000b06067290 */ /* 0x000fe6000fffe03f */
[----:B------:R-:W-:Y:S02]  /*a950*/  LEA.HI.X R135, R132, c[0x0][0x1fc], R2, 0x1, P0 ;  /* 0x00007f0084877a11 */ /* 0x000fe400000f0c02 */
[----:B------:R-:W-:Y:S02]  /*a960*/  IADD3 R2, P1, R168, UR10, RZ ;  /* 0x0000000aa8027c10 */ /* 0x000fe4000ff3e0ff */
[----:B------:R-:W3:Y:S02]  /*a970*/  LDL R168, [R1+0x4] ;  /* 0x0000040001a87983 */ /* 0x000ee40000100800 */
[C---:B------:R-:W-:Y:S02]  /*a980*/  LEA R132, P0, R2.reuse, c[0x0][0x1f8], 0x1 ;  /* 0x00007e0002847a11 */ /* 0x040fe400078008ff */
[----:B------:R-:W-:Y:S01]  /*a990*/  IADD3.X R133, R181, UR6, RZ, P1, !PT ;  /* 0x00000006b5857c10 */ /* 0x000fe20008ffe4ff */
[----:B------:R3:W-:Y:S03]  /*a9a0*/  LDGSTS.E.BYPASS.LTC128B.128 [R252+0x6100], [R134.64], !P2 ;  /* 0x0610000086fc7fae */ /* 0x0007e6000d101d56 */
[----:B------:R-:W-:Y:S02]  /*a9b0*/  LEA.HI.X R133, R2, c[0x0][0x1fc], R133, 0x1, P0 ;  /* 0x00007f0002857a11 */ /* 0x000fe400000f0c85 */
[----:B------:R-:W-:Y:S03]  /*a9c0*/  IADD3 R2, P1, R178, UR10, RZ ;  /* 0x0000000ab2027c10 */ /* 0x000fe6000ff3e0ff */
[----:B------:R1:W-:Y:S02]  /*a9d0*/  LDGSTS.E.BYPASS.LTC128B.128 [R252+0x1100], [R132.64], !P5 ;  /* 0x0110000084fc7fae */ /* 0x0003e4000e901d56 */
[C---:B-1----:R-:W-:Y:S02]  /*a9e0*/  LEA R132, P0, R2.reuse, c[0x0][0x1f8], 0x1 ;  /* 0x00007e0002847a11 */ /* 0x042fe400078008ff */
[----:B------:R-:W-:Y:S04]  /*a9f0*/  IADD3.X R133, R179, UR6, RZ, P1, !PT ;  /* 0x00000006b3857c10 */ /* 0x000fe80008ffe4ff */
[----:B------:R-:W-:Y:S02]  /*aa00*/  LEA.HI.X R133, R2, c[0x0][0x1fc], R133, 0x1, P0 ;  /* 0x00007f0002857a11 */ /* 0x000fe400000f0c85 */
[----:B------:R-:W-:Y:S02]  /*aa10*/  IADD3 R2, P1, R176, UR10, RZ ;  /* 0x0000000ab0027c10 */ /* 0x000fe4000ff3e0ff */
[----:B------:R-:W4:Y:S04]  /*aa20*/  LDL R176, [R1+0x38] ;  /* 0x0000380001b07983 */ /* 0x000f280000100800 */
[----:B------:R1:W-:Y:S02]  /*aa30*/  LDGSTS.E.BYPASS.LTC128B.128 [R252+0x3100], [R132.64], !P4 ;  /* 0x0310000084fc7fae */ /* 0x0003e4000e101d56 */
[C---:B-1----:R-:W-:Y:S02]  /*aa40*/  LEA R132, P0, R2.reuse, c[0x0][0x1f8], 0x1 ;  /* 0x00007e0002847a11 */ /* 0x042fe400078008ff */
[----:B------:R-:W-:Y:S04]  /*aa50*/  IADD3.X R133, R177, UR6, RZ, P1, !PT ;  /* 0x00000006b1857c10 */ /* 0x000fe80008ffe4ff */
[----:B------:R-:W-:Y:S02]  /*aa60*/  LEA.HI.X R133, R2, c[0x0][0x1fc], R133, 0x1, P0 ;  /* 0x00007f0002857a11 */ /* 0x000fe400000f0c85 */
[----:B------:R-:W-:Y:S01]  /*aa70*/  IADD3 R2, P1, R170, UR10, RZ ;  /* 0x0000000aaa027c10 */ /* 0x000fe2000ff3e0ff */
[----:B------:R-:W-:Y:S01]  /*aa80*/  @UP0 UIMAD.WIDE.U32 UR10, UR17, UR4, URZ ;  /* 0x00000004110a02a5 */ /* 0x000fe2000f8e003f */
[----:B------:R-:W2:Y:S03]  /*aa90*/  LDL R170, [R1+0x30] ;  /* 0x0000300001aa7983 */ /* 0x000ea60000100800 */
[----:B------:R-:W-:Y:S01]  /*aaa0*/  @UP0 USHF.L.U32 UR7, UR10, 0x6, URZ ;  /* 0x000000060a070899 */ /* 0x000fe2000800063f */
[----:B------:R1:W-:Y:S02]  /*aab0*/  LDGSTS.E.BYPASS.LTC128B.128 [R252+0x5100], [R132.64], !P3 ;  /* 0x0510000084fc7fae */ /* 0x0003e4000d901d56 */
[C---:B-1----:R-:W-:Y:S02]  /*aac0*/  LEA R132, P0, R2.reuse, c[0x0][0x1f8], 0x1 ;  /* 0x00007e0002847a11 */ /* 0x042fe400078008ff */
[----:B------:R-:W-:Y:S01]  /*aad0*/  IADD3.X R133, R171, UR6, RZ, P1, !PT ;  /* 0x00000006ab857c10 */ /* 0x000fe20008ffe4ff */
[----:B------:R-:W-:Y:S03]  /*aae0*/  @UP0 USHF.R.S32.HI UR6, URZ, 0x1f, UR17 ;  /* 0x0000001f3f060899 */ /* 0x000fe60008011411 */
[----:B------:R-:W2:Y:S01]  /*aaf0*/  LDL R171, [R1+0x34] ;  /* 0x0000340001ab7983 */ /* 0x000ea20000100800 */
[----:B------:R-:W-:Y:S01]  /*ab00*/  LEA.HI.X R133, R2, c[0x0][0x1fc], R133, 0x1, P0 ;  /* 0x00007f0002857a11 */ /* 0x000fe200000f0c85 */
[----:B------:R-:W-:Y:S02]  /*ab10*/  @UP0 UIMAD UR6, UR6, UR4, URZ ;  /* 0x00000004060602a4 */ /* 0x000fe4000f8e023f */
[----:B------:R-:W2:Y:S01]  /*ab20*/  LDL R2, [R1+0x1c] ;  /* 0x00001c0001027983 */ /* 0x000ea20000100800 */
[----:B------:R-:W-:Y:S01]  /*ab30*/  PLOP3.LUT P0, PT, PT, PT, UP0, 0x80, 0x0 ;  /* 0x000000000000781c */ /* 0x000fe20003f0f008 */
[----:B------:R-:W-:Y:S02]  /*ab40*/  @UP0 UIMAD UR6, UR17, UR5, UR6 ;  /* 0x00000005110602a4 */ /* 0x000fe4000f8e0206 */
[----:B------:R3:W-:Y:S02]  /*ab50*/  LDGSTS.E.BYPASS.LTC128B.128 [R252+0x7100], [R132.64], !P2 ;  /* 0x0710000084fc7fae */ /* 0x0007e4000d101d56 */
[----:B------:R-:W-:Y:S04]  /*ab60*/  @UP0 UIADD3 UR6, UR11, UR6, URZ ;  /* 0x000000060b060290 */ /* 0x000fe8000fffe03f */
[----:B------:R-:W-:Y:S02]  /*ab70*/  @UP0 USHF.L.U64.HI UR6, UR10, 0x6, UR6 ;  /* 0x000000060a060899 */ /* 0x000fe40008010206 */
[----:B------:R-:W0:Y:S08]  /*ab80*/  LDGDEPBAR ;  /* 0x00000000000079af */ /* 0x000e300000000000 */
[----:B---3--:R-:W1:Y:S02]  /*ab90*/  LDSM.16.M88.4 R132, [R168+0x10100] ;  /* 0x01010000a884783b */ /* 0x008e640000000200 */
[C---:B-1----:R-:W-:Y:S08]  /*aba0*/  HMMA.16816.F32.BF16 R4, R192.reuse, R132, R4 ;  /* 0x00000084c004723c */ /* 0x042ff00000041804 */
[C---:B------:R-:W-:Y:S01]  /*abb0*/  HMMA.16816.F32.BF16 R8, R192.reuse, R134, R8 ;  /* 0x00000086c008723c */ /* 0x040fe20000041808 */
[----:B------:R-:W1:Y:S07]  /*abc0*/  LDSM.16.M88.4 R132, [R168+0x10900] ;  /* 0x01090000a884783b */ /* 0x000e6e0000000200 */
[C---:B-1----:R-:W-:Y:S08]  /*abd0*/  HMMA.16816.F32.BF16 R12, R192.reuse, R132, R12 ;  /* 0x00000084c00c723c */ /* 0x042ff0000004180c */
[C---:B------:R-:W-:Y:S01]  /*abe0*/  HMMA.16816.F32.BF16 R16, R192.reuse, R134, R16 ;  /* 0x00000086c010723c */ /* 0x040fe20000041810 */
[----:B------:R-:W1:Y:S07]  /*abf0*/  LDSM.16.M88.4 R132, [R168+0x11100] ;  /* 0x01110000a884783b */ /* 0x000e6e0000000200 */
[C---:B-1----:R-:W-:Y:S08]  /*ac00*/  HMMA.16816.F32.BF16 R20, R192.reuse, R132, R20 ;  /* 0x00000084c014723c */ /* 0x042ff00000041814 */
[C---:B------:R-:W-:Y:S01]  /*ac10*/  HMMA.16816.F32.BF16 R24, R192.reuse, R134, R24 ;  /* 0x00000086c018723c */ /* 0x040fe20000041818 */
[----:B------:R-:W1:Y:S07]  /*ac20*/  LDSM.16.M88.4 R132, [R168+0x11900] ;  /* 0x01190000a884783b */ /* 0x000e6e0000000200 */
[C---:B-1----:R-:W-:Y:S08]  /*ac30*/  HMMA.16816.F32.BF16 R28, R192.reuse, R132, R28 ;  /* 0x00000084c01c723c */ /* 0x042ff0000004181c */
[----:B------:R-:W-:Y:S01]  /*ac40*/  HMMA.16816.F32.BF16 R32, R192, R134, R32 ;  /* 0x00000086c020723c */ /* 0x000fe20000041820 */
[----:B------:R-:W1:Y:S07]  /*ac50*/  LDSM.16.M88.4 R132, [R251] ;  /* 0x00000000fb84783b */ /* 0x000e6e0000000200 */
        /* <DEDUP_REMOVED lines=23> */
[----:B----4-:R-:W1:Y:S07]  /*add0*/  LDSM.16.M88.4 R132, [R176] ;  /* 0x00000000b084783b */ /* 0x010e6e0000000200 */
[C---:B-1----:R-:W-:Y:S08]  /*ade0*/  HMMA.16816.F32.BF16 R4, R204.reuse, R132, R4 ;  /* 0x00000084cc04723c */ /* 0x042ff00000041804 */
[C---:B------:R-:W-:Y:S01]  /*adf0*/  HMMA.16816.F32.BF16 R8, R204.reuse, R134, R8 ;  /* 0x00000086cc08723c */ /* 0x040fe20000041808 */
[----:B--2---:R1:W2:Y:S08]  /*ae00*/  LDSM.16.M88.4 R132, [R171] ;  /* 0x00000000ab84783b */ /* 0x0042b00000000200 */
[----:B-1----:R-:W3:Y:S01]  /*ae10*/  LDL R171, [R1+0x28] ;  /* 0x0000280001ab7983 */ /* 0x002ee20000100800 */
[C---:B--2---:R-:W-:Y:S08]  /*ae20*/  HMMA.16816.F32.BF16 R12, R204.reuse, R132, R12 ;  /* 0x00000084cc0c723c */ /* 0x044ff0000004180c */
[C---:B------:R-:W-:Y:S01]  /*ae30*/  HMMA.16816.F32.BF16 R16, R204.reuse, R134, R16 ;  /* 0x00000086cc10723c */ /* 0x040fe20000041810 */
[----:B------:R1:W2:Y:S08]  /*ae40*/  LDSM.16.M88.4 R132, [R170] ;  /* 0x00000000aa84783b */ /* 0x0002b00000000200 */
[----:B-1----:R-:W4:Y:S01]  /*ae50*/  LDL R170, [R1+0x24] ;  /* 0x0000240001aa7983 */ /* 0x002f220000100800 */
[C---:B--2---:R-:W-:Y:S08]  /*ae60*/  HMMA.16816.F32.BF16 R20, R204.reuse, R132, R20 ;  /* 0x00000084cc14723c */ /* 0x044ff00000041814 */
[C---:B------:R-:W-:Y:S01]  /*ae70*/  HMMA.16816.F32.BF16 R24, R204.reuse, R134, R24 ;  /* 0x00000086cc18723c */ /* 0x040fe20000041818 */
[----:B------:R1:W2:Y:S08]  /*ae80*/  LDSM.16.M88.4 R132, [R169] ;  /* 0x00000000a984783b */ /* 0x0002b00000000200 */
[----:B-1----:R-:W3:Y:S01]  /*ae90*/  LDL R169, [R1+0x20] ;  /* 0x0000200001a97983 */ /* 0x002ee20000100800 */
[C---:B--2---:R-:W-:Y:S08]  /*aea0*/  HMMA.16816.F32.BF16 R28, R204.reuse, R132, R28 ;  /* 0x00000084cc1c723c */ /* 0x044ff0000004181c */
        /* <DEDUP_REMOVED lines=37> */
[----:B---3--:R1:W2:Y:S08]  /*b100*/  LDSM.16.M88.4 R132, [R171] ;  /* 0x00000000ab84783b */ /* 0x0082b00000000200 */
[----:B-1----:R-:W3:Y:S01]  /*b110*/  LDL R171, [R1+0x18] ;  /* 0x0000180001ab7983 */ /* 0x002ee20000100800 */
[C---:B--2---:R-:W-:Y:S08]  /*b120*/  HMMA.16816.F32.BF16 R4, R220.reuse, R132, R4 ;  /* 0x00000084dc04723c */ /* 0x044ff00000041804 */
[C---:B------:R-:W-:Y:S01]  /*b130*/  HMMA.16816.F32.BF16 R8, R220.reuse, R134, R8 ;  /* 0x00000086dc08723c */ /* 0x040fe20000041808 */
[----:B----4-:R1:W2:Y:S08]  /*b140*/  LDSM.16.M88.4 R132, [R170] ;  /* 0x00000000aa84783b */ /* 0x0102b00000000200 */
[----:B-1----:R-:W4:Y:S01]  /*b150*/  LDL R170, [R1+0x14] ;  /* 0x0000140001aa7983 */ /* 0x002f220000100800 */
[C---:B--2---:R-:W-:Y:S08]  /*b160*/  HMMA.16816.F32.BF16 R12, R220.reuse, R132, R12 ;  /* 0x00000084dc0c723c */ /* 0x044ff0000004180c */
[C---:B------:R-:W-:Y:S01]  /*b170*/  HMMA.16816.F32.BF16 R16, R220.reuse, R134, R16 ;  /* 0x00000086dc10723c */ /* 0x040fe20000041810 */
[----:B------:R1:W2:Y:S08]  /*b180*/  LDSM.16.M88.4 R132, [R169] ;  /* 0x00000000a984783b */ /* 0x0002b00000000200 */
[----:B-1----:R-:W3:Y:S01]  /*b190*/  LDL R169, [R1+0x10] ;  /* 0x0000100001a97983 */ /* 0x002ee20000100800 */
        /* <DEDUP_REMOVED lines=42> */
[----:B---3--:R-:W1:Y:S07]  /*b440*/  LDSM.16.M88.4 R132, [R171] ;  /* 0x00000000ab84783b */ /* 0x008e6e0000000200 */
[C---:B-1----:R-:W-:Y:S08]  /*b450*/  HMMA.16816.F32.BF16 R4, R236.reuse, R132, R4 ;  /* 0x00000084ec04723c */ /* 0x042ff00000041804 */
[C---:B------:R-:W-:Y:S01]  /*b460*/  HMMA.16816.F32.BF16 R8, R236.reuse, R134, R8 ;  /* 0x00000086ec08723c */ /* 0x040fe20000041808 */
[----:B----4-:R-:W1:Y:S07]  /*b470*/  LDSM.16.M88.4 R132, [R170] ;  /* 0x00000000aa84783b */ /* 0x010e6e0000000200 */
[C---:B-1----:R-:W-:Y:S08]  /*b480*/  HMMA.16816.F32.BF16 R12, R236.reuse, R132, R12 ;  /* 0x00000084ec0c723c */ /* 0x042ff0000004180c */
[C---:B------:R-:W-:Y:S01]  /*b490*/  HMMA.16816.F32.BF16 R16, R236.reuse, R134, R16 ;  /* 0x00000086ec10723c */ /* 0x040fe20000041810 */
[----:B------:R-:W1:Y:S07]  /*b4a0*/  LDSM.16.M88.4 R132, [R169] ;  /* 0x00000000a984783b */ /* 0x000e6e0000000200 */
[C---:B-1----:R-:W-:Y:S08]  /*b4b0*/  HMMA.16816.F32.BF16 R20, R236.reuse, R132, R20 ;  /* 0x00000084ec14723c */ /* 0x042ff00000041814 */
[C---:B------:R-:W-:Y:S01]  /*b4c0*/  HMMA.16816.F32.BF16 R24, R236.reuse, R134, R24 ;  /* 0x00000086ec18723c */ /* 0x040fe20000041818 */
[----:B------:R-:W1:Y:S07]  /*b4d0*/  LDSM.16.M88.4 R132, [R2] ;  /* 0x000000000284783b */ /* 0x000e6e0000000200 */
        /* <DEDUP_REMOVED lines=17> */
[----:B------:R-:W1:Y:S11]  /*b5f0*/  LDSM.16.M88.4 R132, [R251+0x6800] ;  /* 0x00680000fb84783b */ /* 0x000e760000000200 */
[----:B------:R-:W-:Y:S04]  /*b600*/  @!UPT UIADD3 URZ, URZ, URZ, URZ ;  /* 0x0000003f3f3ff290 */ /* 0x000fe8000fffe03f */
[----:B------:R-:W-:Y:S02]  /*b610*/  FMUL.FTZ R7, R7, c[0x0][0x320] ;  /* 0x0000c80007077a20 */ /* 0x000fe40000410000 */
[----:B------:R-:W-:Y:S02]  /*b620*/  FMUL.FTZ R4, R4, c[0x0][0x320] ;  /* 0x0000c80004047a20 */ /* 0x000fe40000410000 */
[----:B------:R-:W-:Y:S01]  /*b630*/  MUFU.TANH R183, R7 ;  /* 0x0000000700b77308 */ /* 0x000fe20000002400 */
[----:B------:R-:W-:Y:S02]  /*b640*/  FMUL.FTZ R5, R5, c[0x0][0x320] ;  /* 0x0000c80005057a20 */ /* 0x000fe40000410000 */
[----:B------:R-:W-:Y:S02]  /*b650*/  FMUL.FTZ R6, R6, c[0x0][0x320] ;  /* 0x0000c80006067a20 */ /* 0x000fe40000410000 */
[----:B------:R-:W-:Y:S02]  /*b660*/  FMUL.FTZ R10, R10, c[0x0][0x320] ;  /* 0x0000c8000a0a7a20 */ /* 0x000fe40000410000 */
[----:B------:R-:W-:Y:S02]  /*b670*/  FMUL.FTZ R11, R11, c[0x0][0x320] ;  /* 0x0000c8000b0b7a20 */ /* 0x000fe40000410000 */
[----:B------:R-:W-:Y:S01]  /*b680*/  FMUL.FTZ R8, R8, c[0x0][0x320] ;  /* 0x0000c80008087a20 */ /* 0x000fe20000410000 */
[----:B------:R-:W2:Y:S01]  /*b690*/  MUFU.TANH R4, R4 ;  /* 0x0000000400047308 */ /* 0x000ea20000002400 */
[----:B------:R-:W-:Y:S09]  /*b6a0*/  FMUL.FTZ R9, R9, c[0x0][0x320] ;  /* 0x0000c80009097a20 */ /* 0x000ff20000410000 */
[----:B------:R-:W3:Y:S01]  /*b6b0*/  MUFU.TANH R182, R5 ;  /* 0x0000000500b67308 */ /* 0x000ee20000002400 */
[C---:B-1----:R-:W-:Y:S08]  /*b6c0*/  HMMA.16816.F32.BF16 R12, R244.reuse, R132, R12 ;  /* 0x00000084f40c723c */ /* 0x042ff0000004180c */
[C---:B------:R-:W-:Y:S01]  /*b6d0*/  HMMA.16816.F32.BF16 R16, R244.reuse, R134, R16 ;  /* 0x00000086f410723c */ /* 0x040fe20000041810 */
[----:B------:R-:W1:Y:S01]  /*b6e0*/  LDSM.16.M88.4 R132, [R251+0x7000] ;  /* 0x00700000fb84783b */ /* 0x000e620000000200 */
[----:B------:R-:W4:Y:S10]  /*b6f0*/  MUFU.TANH R181, R8 ;  /* 0x0000000800b57308 */ /* 0x000f340000002400 */
[----:B------:R-:W1:Y:S04]  /*b700*/  MUFU.TANH R180, R9 ;  /* 0x0000000900b47308 */ /* 0x000e680000002400 */
[----:B------:R-:W-:Y:S02]  /*b710*/  FMUL.FTZ R14, R14, c[0x0][0x320] ;  /* 0x0000c8000e0e7a20 */ /* 0x000fe40000410000 */
        /* <DEDUP_REMOVED lines=8> */
[----:B------:R-:W-:Y:S01]  /*b7a0*/  MUFU.TANH R178, R13 ;  /* 0x0000000d00b27308 */ /* 0x000fe20000002400 */
[C---:B-1----:R-:W-:Y:S09]  /*b7b0*/  HMMA.16816.F32.BF16 R20, R244.reuse, R132, R20 ;  /* 0x00000084f414723c */ /* 0x042ff20000041814 */
[----:B------:R1:W-:Y:S01]  /*b7c0*/  MUFU.TANH R176, R17 ;  /* 0x0000001100b07308 */ /* 0x0003e20000002400 */
[C---:B------:R-:W-:Y:S01]  /*b7d0*/  HMMA.16816.F32.BF16 R24, R244.reuse, R134, R24 ;  /* 0x00000086f418723c */ /* 0x040fe20000041818 */
[----:B------:R-:W2:Y:S01]  /*b7e0*/  LDSM.16.M88.4 R132, [R251+0x7800] ;  /* 0x00780000fb84783b */ /* 0x000ea20000000200 */
[----:B------:R-:W-:Y:S07]  /*b7f0*/  DEPBAR.LE SB0, 0x0 ;  /* 0x000080000000791a */ /* 0x000fee0000000000 */
[----:B------:R3:W-:Y:S01]  /*b800*/  MUFU.TANH R177, R16 ;  /* 0x0000001000b17308 */ /* 0x0007e20000002400 */
[----:B------:R-:W-:Y:S04]  /*b810*/  BAR.SYNC.DEFER_BLOCKING 0x0 ;  /* 0x0000000000007b1d */ /* 0x000fe80000010000 */
[----:B------:R-:W-:Y:S02]  /*b820*/  FMUL.FTZ R20, R20, c[0x0][0x320] ;  /* 0x0000c80014147a20 */ /* 0x000fe40000410000 */
[----:B-1----:R-:W-:Y:S02]  /*b830*/  FMUL.FTZ R17, R21, c[0x0][0x320] ;  /* 0x0000c80015117a20 */ /* 0x002fe40000410000 */
[----:B------:R-:W-:Y:S02]  /*b840*/  FMUL.FTZ R22, R22, c[0x0][0x320] ;  /* 0x0000c80016167a20 */ /* 0x000fe40000410000 */
[----:B------:R-:W-:Y:S04]  /*b850*/  FMUL.FTZ R23, R23, c[0x0][0x320] ;  /* 0x0000c80017177a20 */ /* 0x000fe80000410000 */
[----:B------:R-:W-:Y:S02]  /*b860*/  FMUL.FTZ R13, R25, c[0x0][0x320] ;  /* 0x0000c800190d7a20 */ /* 0x000fe40000410000 */
[----:B------:R-:W-:Y:S02]  /*b870*/  FMUL.FTZ R26, R26, c[0x0][0x320] ;  /* 0x0000c8001a1a7a20 */ /* 0x000fe40000410000 */
[----:B------:R-:W-:Y:S02]  /*b880*/  FMUL.FTZ R27, R27, c[0x0][0x320] ;  /* 0x0000c8001b1b7a20 */ /* 0x000fe40000410000 */
[----:B---3--:R-:W-:Y:S06]  /*b890*/  FMUL.FTZ R16, R24, c[0x0][0x320] ;  /* 0x0000c80018107a20 */ /* 0x008fec0000410000 */
[----:B------:R-:W-:Y:S01]  /*b8a0*/  MUFU.TANH R16, R16 ;  /* 0x0000001000107308 */ /* 0x000fe20000002400 */
[C---:B--2---:R-:W-:Y:S09]  /*b8b0*/  HMMA.16816.F32.BF16 R28, R244.reuse, R132, R28 ;  /* 0x00000084f41c723c */ /* 0x044ff2000004181c */
[----:B------:R-:W1:Y:S03]  /*b8c0*/  MUFU.TANH R179, R12 ;  /* 0x0000000c00b37308 */ /* 0x000e660000002400 */
[----:B------:R-:W-:Y:S01]  /*b8d0*/  FMNMX.FTZ R133, R4, R0, !PT ;  /* 0x0000000004857209 */ /* 0x000fe20007810000 */
[----:B------:R-:W-:Y:S03]  /*b8e0*/  HMMA.16816.F32.BF16 R32, R244, R134, R32 ;  /* 0x00000086f420723c */ /* 0x000fe60000041820 */
[----:B------:R-:W-:Y:S03]  /*b8f0*/  FMNMX.FTZ R133, R182, R133, !PT ;  /* 0x00000085b6857209 */ /* 0x000fe60007810000 */
[----:B------:R-:W2:Y:S01]  /*b900*/  MUFU.TANH R20, R20 ;  /* 0x0000001400147308 */ /* 0x000ea20000002400 */
[----:B----4-:R-:W-:Y:S05]  /*b910*/  FMNMX.FTZ R133, R181, R133, !PT ;  /* 0x00000085b5857209 */ /* 0x010fea0007810000 */
[----:B------:R-:W-:Y:S01]  /*b920*/  FMNMX.FTZ R133, R180, R133, !PT ;  /* 0x00000085b4857209 */ /* 0x000fe20007810000 */
[----:B------:R-:W-:Y:S03]  /*b930*/  FMUL.FTZ R9, R29, c[0x0][0x320] ;  /* 0x0000c8001d097a20 */ /* 0x000fe60000410000 */
[----:B------:R-:W3:Y:S01]  /*b940*/  MUFU.TANH R17, R17 ;  /* 0x0000001100117308 */ /* 0x000ee20000002400 */
[----:B------:R-:W-:Y:S02]  /*b950*/  FMUL.FTZ R30, R30, c[0x0][0x320] ;  /* 0x0000c8001e1e7a20 */ /* 0x000fe40000410000 */
[----:B------:R-:W-:Y:S01]  /*b960*/  FMUL.FTZ R31, R31, c[0x0][0x320] ;  /* 0x0000c8001f1f7a20 */ /* 0x000fe20000410000 */
[----:B-1----:R-:W-:Y:S01]  /*b970*/  FMNMX.FTZ R133, R179, R133, !PT ;  /* 0x00000085b3857209 */ /* 0x002fe20007810000 */
[----:B------:R-:W-:Y:S03]  /*b980*/  FMUL.FTZ R12, R28, c[0x0][0x320] ;  /* 0x0000c8001c0c7a20 */ /* 0x000fe60000410000 */
[----:B------:R-:W-:Y:S01]  /*b990*/  FMUL.FTZ R8, R32, c[0x0][0x320] ;  /* 0x0000c80020087a20 */ /* 0x000fe20000410000 */
[----:B------:R-:W-:Y:S01]  /*b9a0*/  FMNMX.FTZ R133, R178, R133, !PT ;  /* 0x00000085b2857209 */ /* 0x000fe20007810000 */
[----:B------:R-:W-:Y:S01]  /*b9b0*/  FMUL.FTZ R5, R33, c[0x0][0x320] ;  /* 0x0000c80021057a20 */ /* 0x000fe20000410000 */
[----:B------:R-:W1:Y:S01]  /*b9c0*/  MUFU.TANH R13, R13 ;  /* 0x0000000d000d7308 */ /* 0x000e620000002400 */
[----:B------:R-:W-:Y:S01]  /*b9d0*/  FMUL.FTZ R34, R34, c[0x0][0x320] ;  /* 0x0000c80022227a20 */ /* 0x000fe20000410000 */
[----:B------:R-:W-:Y:S04]  /*b9e0*/  FMNMX.FTZ R133, R177, R133, !PT ;  /* 0x00000085b1857209 */ /* 0x000fe80007810000 */
[----:B------:R-:W-:Y:S04]  /*b9f0*/  FMNMX.FTZ R133, R176, R133, !PT ;  /* 0x00000085b0857209 */ /* 0x000fe80007810000 */
[----:B------:R-:W4:Y:S01]  /*ba00*/  MUFU.TANH R12, R12 ;  /* 0x0000000c000c7308 */ /* 0x000f220000002400 */
[----:B--2---:R-:W-:Y:S04]  /*ba10*/  FMNMX.FTZ R133, R20, R133, !PT ;  /* 0x0000008514857209 */ /* 0x004fe80007810000 */
[----:B---3--:R-:W-:Y:S04]  /*ba20*/  FMNMX.FTZ R133, R17, R133, !PT ;  /* 0x0000008511857209 */ /* 0x008fe80007810000 */
[----:B------:R-:W-:Y:S01]  /*ba30*/  FMNMX.FTZ R133, R16, R133, !PT ;  /* 0x0000008510857209 */ /* 0x000fe20007810000 */
[----:B------:R-:W2:Y:S03]  /*ba40*/  MUFU.TANH R9, R9 ;  /* 0x0000000900097308 */ /* 0x000ea60000002400 */
[----:B-1----:R-:W-:Y:S07]  /*ba50*/  FMNMX.FTZ R133, R13, R133, !PT ;  /* 0x000000850d857209 */ /* 0x002fee0007810000 */
[----:B------:R-:W1:Y:S01]  /*ba60*/  MUFU.TANH R8, R8 ;  /* 0x0000000800087308 */ /* 0x000e620000002400 */
[----:B----4-:R-:W-:Y:S09]  /*ba70*/  FMNMX.FTZ R133, R12, R133, !PT ;  /* 0x000000850c857209 */ /* 0x010ff20007810000 */
[----:B------:R-:W3:Y:S01]  /*ba80*/  MUFU.TANH R5, R5 ;  /* 0x0000000500057308 */ /* 0x000ee20000002400 */
[----:B--2---:R-:W-:Y:S09]  /*ba90*/  FMNMX.FTZ R133, R9, R133, !PT ;  /* 0x0000008509857209 */ /* 0x004ff20007810000 */
[----:B------:R-:W-:Y:S01]  /*baa0*/  MUFU.TANH R28, R26 ;  /* 0x0000001a001c7308 */ /* 0x000fe20000002400 */
[----:B-1----:R-:W-:Y:S09]  /*bab0*/  FMNMX.FTZ R133, R8, R133, !PT ;  /* 0x0000008508857209 */ /* 0x002ff20007810000 */
[----:B------:R-:W-:Y:S01]  /*bac0*/  MUFU.TANH R21, R22 ;  /* 0x0000001600157308 */ /* 0x000fe20000002400 */
[----:B---3--:R-:W-:Y:S05]  /*bad0*/  FMNMX.FTZ R133, R5, R133, !PT ;  /* 0x0000008505857209 */ /* 0x008fea0007810000 */
[----:B------:R-:W1:Y:S04]  /*bae0*/  SHFL.BFLY PT, R2, R133, 0x2, 0x1f ;  /* 0x0c401f0085027f89 */ /* 0x000e6800000e0000 */
[----:B------:R-:W-:Y:S10]  /*baf0*/  MUFU.TANH R25, R23 ;  /* 0x0000001700197308 */ /* 0x000ff40000002400 */
[----:B------:R-:W-:Y:S10]  /*bb00*/  MUFU.TANH R184, R10 ;  /* 0x0000000a00b87308 */ /* 0x000ff40000002400 */
[----:B------:R-:W-:Y:S01]  /*bb10*/  MUFU.TANH R185, R11 ;  /* 0x0000000b00b97308 */ /* 0x000fe20000002400 */
[----:B-1----:R-:W-:Y:S05]  /*bb20*/  FMNMX.FTZ R133, R133, R2, !PT ;  /* 0x0000000285857209 */ /* 0x002fea0007810000 */
[----:B------:R-:W1:Y:S04]  /*bb30*/  SHFL.BFLY PT, R2, R133, 0x1, 0x1f ;  /* 0x0c201f0085027f89 */ /* 0x000e6800000e0000 */
[----:B------:R-:W-:Y:S10]  /*bb40*/  MUFU.TANH R189, R14 ;  /* 0x0000000e00bd7308 */ /* 0x000ff40000002400 */
[----:B------:R-:W-:Y:S10]  /*bb50*/  MUFU.TANH R188, R15 ;  /* 0x0000000f00bc7308 */ /* 0x000ff40000002400 */
[----:B------:R-:W-:Y:S01]  /*bb60*/  MUFU.TANH R187, R18 ;  /* 0x0000001200bb7308 */ /* 0x000fe20000002400 */
[----:B-1----:R-:W-:Y:S05]  /*bb70*/  FMNMX.FTZ R133, R133, R2, !PT ;  /* 0x0000000285857209 */ /* 0x002fea0007810000 */
[C---:B------:R-:W-:Y:S02]  /*bb80*/  FMUL.FTZ R2, R133.reuse, c[0x0][0x2d0] ;  /* 0x0000b40085027a20 */ /* 0x040fe40000410000 */
[----:B------:R-:W-:Y:S02]  /*bb90*/  FADD.FTZ R0, -R133, R0 ;  /* 0x0000000085007221 */ /* 0x000fe40000010100 */
[----:B------:R-:W-:Y:S01]  /*bba0*/  MUFU.TANH R190, R19 ;  /* 0x0000001300be7308 */ /* 0x000fe20000002400 */
[--C-:B------:R-:W-:Y:S02]  /*bbb0*/  FFMA.FTZ R135, R17, c[0x0][0x2d0], -R2.reuse ;  /* 0x0000b40011877a23 */ /* 0x100fe40000010802 */
[--C-:B------:R-:W-:Y:S02]  /*bbc0*/  FFMA.FTZ R4, R4, c[0x0][0x2d0], -R2.reuse ;  /* 0x0000b40004047a23 */ /* 0x100fe40000010802 */
[--C-:B------:R-:W-:Y:S02]  /*bbd0*/  FFMA.FTZ R134, R16, c[0x0][0x2d0], -R2.reuse ;  /* 0x0000b40010867a23 */ /* 0x100fe40000010802 */
        /* <DEDUP_REMOVED lines=9> */
[--C-:B------:R-:W-:Y:S02]  /*bc70*/  FFMA.FTZ R191, R13, c[0x0][0x2d0], -R2.reuse ;  /* 0x0000b4000dbf7a23 */ /* 0x100fe40000010802 */
[--C-:B------:R-:W-:Y:S02]  /*bc80*/  FFMA.FTZ R168, R12, c[0x0][0x2d0], -R2.reuse ;  /* 0x0000b4000ca87a23 */ /* 0x100fe40000010802 */
[--C-:B------:R-:W-:Y:S01]  /*bc90*/  FFMA.FTZ R169, R9, c[0x0][0x2d0], -R2.reuse ;  /* 0x0000b40009a97a23 */ /* 0x100fe20000010802 */
[----:B------:R-:W-:Y:S01]  /*bca0*/  MUFU.EX2 R176, R4 ;  /* 0x0000000400b07308 */ /* 0x000fe20000000800 */
[--C-:B------:R-:W-:Y:S02]  /*bcb0*/  FFMA.FTZ R170, R8, c[0x0][0x2d0], -R2.reuse ;  /* 0x0000b40008aa7a23 */ /* 0x100fe40000010802 */
[----:B------:R-:W-:Y:S02]  /*bcc0*/  FFMA.FTZ R171, R5, c[0x0][0x2d0], -R2 ;  /* 0x0000b40005ab7a23 */ /* 0x000fe40000010802 */
[----:B------:R-:W2:Y:S01]  /*bcd0*/  LDL.LU R2, [R1+0x80] ;  /* 0x0000800001027983 */ /* 0x000ea20000300800 */
[----:B------:R-:W-:Y:S06]  /*bce0*/  FMUL.FTZ R0, R0, c[0x0][0x2d0] ;  /* 0x0000b40000007a20 */ /* 0x000fec0000410000 */
[----:B------:R-:W1:Y:S02]  /*bcf0*/  MUFU.EX2 R0, R0 ;  /* 0x0000000000007308 */ /* 0x000e640000000800 */
[C---:B-1----:R-:W-:Y:S02]  /*bd00*/  FMUL.FTZ R5, R0.reuse, R141 ;  /* 0x0000008d00057220 */ /* 0x042fe40000410000 */
[C---:B------:R-:W-:Y:S01]  /*bd10*/  FMUL.FTZ R12, R0.reuse, R148 ;  /* 0x00000094000c7220 */ /* 0x040fe20000410000 */
[----:B------:R-:W3:Y:S01]  /*bd20*/  LDL.LU R141, [R1+0x84] ;  /* 0x00008400018d7983 */ /* 0x000ee20000300800 */
[C---:B------:R-:W-:Y:S02]  /*bd30*/  FMUL.FTZ R4, R0.reuse, R140 ;  /* 0x0000008c00047220 */ /* 0x040fe40000410000 */
[C---:B------:R-:W-:Y:S01]  /*bd40*/  FMUL.FTZ R8, R0.reuse, R136 ;  /* 0x0000008800087220 */ /* 0x040fe20000410000 */
[----:B------:R-:W-:Y:S01]  /*bd50*/  MOV R136, R134 ;  /* 0x0000008600887202 */ /* 0x000fe20000000f00 */
[C---:B------:R-:W-:Y:S01]  /*bd60*/  FMUL.FTZ R9, R0.reuse, R137 ;  /* 0x0000008900097220 */ /* 0x040fe20000410000 */
[----:B------:R-:W-:Y:S01]  /*bd70*/  MOV R137, R135 ;  /* 0x0000008700897202 */ /* 0x000fe20000000f00 */
[C---:B------:R-:W-:Y:S01]  /*bd80*/  FMUL.FTZ R13, R0.reuse, R149 ;  /* 0x00000095000d7220 */ /* 0x040fe20000410000 */
[----:B------:R-:W-:Y:S01]  /*bd90*/  MUFU.TANH R135, R34 ;  /* 0x0000002200877308 */ /* 0x000fe20000002400 */
[C---:B------:R-:W-:Y:S01]  /*bda0*/  FMUL.FTZ R16, R0.reuse, R144 ;  /* 0x0000009000107220 */ /* 0x040fe20000410000 */
[----:B------:R-:W-:Y:S01]  /*bdb0*/  MOV R149, R132 ;  /* 0x0000008400957202 */ /* 0x000fe20000000f00 */
[C---:B------:R-:W-:Y:S01]  /*bdc0*/  FMUL.FTZ R17, R0.reuse, R145 ;  /* 0x0000009100117220 */ /* 0x040fe20000410000 */
[----:B------:R-:W4:Y:S01]  /*bdd0*/  LDL R148, [R1+0x70] ;  /* 0x0000700001947983 */ /* 0x000f220000100800 */
[C---:B------:R-:W-:Y:S01]  /*bde0*/  FMUL.FTZ R20, R0.reuse, R156 ;  /* 0x0000009c00147220 */ /* 0x040fe20000410000 */
[----:B------:R-:W-:Y:S01]  /*bdf0*/  MOV R156, R21 ;  /* 0x00000015009c7202 */ /* 0x000fe20000000f00 */
        /* <DEDUP_REMOVED lines=9> */
[----:B------:R-:W3:Y:S01]  /*be90*/  LDL R164, [R1+0x74] ;  /* 0x0000740001a47983 */ /* 0x000ee20000100800 */
[C---:B------:R-:W-:Y:S01]  /*bea0*/  FMUL.FTZ R32, R0.reuse, R160 ;  /* 0x000000a000207220 */ /* 0x040fe20000410000 */
[----:B------:R-:W1:Y:S01]  /*beb0*/  MUFU.TANH R165, R27 ;  /* 0x0000001b00a57308 */ /* 0x000e620000002400 */
[C---:B------:R-:W-:Y:S02]  /*bec0*/  FMUL.FTZ R33, R0.reuse, R161 ;  /* 0x000000a100217220 */ /* 0x040fe40000410000 */
[C---:B------:R-:W-:Y:S02]  /*bed0*/  FMUL.FTZ R36, R0.reuse, R36 ;  /* 0x0000002400247220 */ /* 0x040fe40000410000 */
[C---:B------:R-:W-:Y:S02]  /*bee0*/  FMUL.FTZ R37, R0.reuse, R37 ;  /* 0x0000002500257220 */ /* 0x040fe40000410000 */
[C---:B------:R-:W-:Y:S02]  /*bef0*/  FMUL.FTZ R40, R0.reuse, R40 ;  /* 0x0000002800287220 */ /* 0x040fe40000410000 */
        /* <DEDUP_REMOVED lines=47> */
[----:B--2---:R-:W-:Y:S01]  /*c1f0*/  FFMA.FTZ R144, R0, R2, R176 ;  /* 0x0000000200907223 */ /* 0x004fe200000100b0 */
[----:B------:R-:W-:Y:S04]  /*c200*/  FMNMX.FTZ R0, R6, R3, !PT ;  /* 0x0000000306007209 */ /* 0x000fe80007810000 */
[----:B------:R-:W-:Y:S04]  /*c210*/  FMNMX.FTZ R0, R183, R0, !PT ;  /* 0x00000000b7007209 */ /* 0x000fe80007810000 */
[----:B------:R-:W-:Y:S04]  /*c220*/  FMNMX.FTZ R0, R184, R0, !PT ;  /* 0x00000000b8007209 */ /* 0x000fe80007810000 */
[----:B------:R-:W-:Y:S04]  /*c230*/  FMNMX.FTZ R0, R185, R0, !PT ;  /* 0x00000000b9007209 */ /* 0x000fe80007810000 */
[----:B------:R-:W-:Y:S04]  /*c240*/  FMNMX.FTZ R0, R189, R0, !PT ;  /* 0x00000000bd007209 */ /* 0x000fe80007810000 */
[----:B------:R-:W-:Y:S04]  /*c250*/  FMNMX.FTZ R0, R188, R0, !PT ;  /* 0x00000000bc007209 */ /* 0x000fe80007810000 */
[----:B------:R-:W-:Y:S04]  /*c260*/  FMNMX.FTZ R0, R187, R0, !PT ;  /* 0x00000000bb007209 */ /* 0x000fe80007810000 */
[----:B------:R-:W-:Y:S01]  /*c270*/  FMNMX.FTZ R2, R190, R0, !PT ;  /* 0x00000000be027209 */ /* 0x000fe20007810000 */
[----:B------:R-:W-:Y:S03]  /*c280*/  FMUL.FTZ R0, R35, c[0x0][0x320] ;  /* 0x0000c80023007a20 */ /* 0x000fe60000410000 */
[----:B------:R-:W-:Y:S01]  /*c290*/  FMNMX.FTZ R2, R156, R2, !PT ;  /* 0x000000029c027209 */ /* 0x000fe20007810000 */
[----:B------:R2:W1:Y:S03]  /*c2a0*/  MUFU.TANH R134, R0 ;  /* 0x0000000000867308 */ /* 0x0004660000002400 */
[----:B--2---:R-:W-:Y:S04]  /*c2b0*/  FMNMX.FTZ R0, R152, R2, !PT ;  /* 0x0000000298007209 */ /* 0x004fe80007810000 */
        /* <DEDUP_REMOVED lines=13> */
[----:B------:R-:W-:Y:S04]  /*c390*/  FFMA.FTZ R140, R6, c[0x0][0x2d0], -R2 ;  /* 0x0000b400068c7a23 */ /* 0x000fe80000010802 */
[----:B------:R-:W1:Y:S10]  /*c3a0*/  MUFU.EX2 R0, R0 ;  /* 0x0000000000007308 */ /* 0x000e740000000800 */
[----:B------:R-:W3:Y:S01]  /*c3b0*/  MUFU.EX2 R140, R140 ;  /* 0x0000008c008c7308 */ /* 0x000ee20000000800 */
[C---:B-1----:R-:W-:Y:S02]  /*c3c0*/  FMUL.FTZ R18, R0.reuse, R146 ;  /* 0x0000009200127220 */ /* 0x042fe40000410000 */
[C---:B------:R-:W-:Y:S02]  /*c3d0*/  FMUL.FTZ R19, R0.reuse, R147 ;  /* 0x0000009300137220 */ /* 0x040fe40000410000 */
[----:B------:R-:W2:Y:S01]  /*c3e0*/  LDL.64 R146, [R1+0xc8] ;  /* 0x0000c80001927983 */ /* 0x000ea20000100a00 */
[C---:B------:R-:W-:Y:S02]  /*c3f0*/  FMUL.FTZ R14, R0.reuse, R150 ;  /* 0x00000096000e7220 */ /* 0x040fe40000410000 */
[C---:B------:R-:W-:Y:S02]  /*c400*/  FMUL.FTZ R15, R0.reuse, R151 ;  /* 0x00000097000f7220 */ /* 0x040fe40000410000 */
[C---:B------:R-:W-:Y:S01]  /*c410*/  FMUL.FTZ R11, R0.reuse, R139 ;  /* 0x0000008b000b7220 */ /* 0x040fe20000410000 */
[----:B------:R-:W4:Y:S01]  /*c420*/  LDL.64 R150, [R1+0xb8] ;  /* 0x0000b80001967983 */ /* 0x000f220000100a00 */
[C---:B------:R-:W-:Y:S02]  /*c430*/  FMUL.FTZ R10, R0.reuse, R138 ;  /* 0x0000008a000a7220 */ /* 0x040fe40000410000 */
[C---:B------:R-:W-:Y:S02]  /*c440*/  FMUL.FTZ R7, R0.reuse, R143 ;  /* 0x0000008f00077220 */ /* 0x040fe40000410000 */
[C---:B------:R-:W-:Y:S01]  /*c450*/  FMUL.FTZ R6, R0.reuse, R142 ;  /* 0x0000008e00067220 */ /* 0x040fe20000410000 */
[----:B------:R-:W4:Y:S01]  /*c460*/  LDL R139, [R1+0x7c] ;  /* 0x00007c00018b7983 */ /* 0x000f220000100800 */
[C---:B------:R-:W-:Y:S02]  /*c470*/  FMUL.FTZ R34, R0.reuse, R162 ;  /* 0x000000a200227220 */ /* 0x040fe40000410000 */
[C---:B------:R-:W-:Y:S01]  /*c480*/  FMUL.FTZ R35, R0.reuse, R163 ;  /* 0x000000a300237220 */ /* 0x040fe20000410000 */
[----:B------:R-:W4:Y:S01]  /*c490*/  LDL R138, [R1+0x78] ;  /* 0x00007800018a7983 */ /* 0x000f220000100800 */
[C---:B---3--:R-:W-:Y:S02]  /*c4a0*/  FFMA.FTZ R141, R0.reuse, R141, R140 ;  /* 0x0000008d008d7223 */ /* 0x048fe4000001008c */
[C---:B------:R-:W-:Y:S01]  /*c4b0*/  FMUL.FTZ R22, R0.reuse, R158 ;  /* 0x0000009e00167220 */ /* 0x040fe20000410000 */
[----:B------:R-:W3:Y:S01]  /*c4c0*/  LDL R143, [R1+0x6c] ;  /* 0x00006c00018f7983 */ /* 0x000ee20000100800 */
[C---:B------:R-:W-:Y:S01]  /*c4d0*/  FMUL.FTZ R23, R0.reuse, R159 ;  /* 0x0000009f00177220 */ /* 0x040fe20000410000 */
[----:B------:R-:W-:Y:S01]  /*c4e0*/  MOV R159, R145 ;  /* 0x00000091009f7202 */ /* 0x000fe20000000f00 */
[C---:B------:R-:W-:Y:S01]  /*c4f0*/  FMUL.FTZ R26, R0.reuse, R154 ;  /* 0x0000009a001a7220 */ /* 0x040fe20000410000 */
[----:B------:R-:W3:Y:S01]  /*c500*/  LDL R142, [R1+0x68] ;  /* 0x00006800018e7983 */ /* 0x000ee20000100800 */
[C---:B------:R-:W-:Y:S01]  /*c510*/  FMUL.FTZ R27, R0.reuse, R155 ;  /* 0x0000009b001b7220 */ /* 0x040fe20000410000 */
[----:B------:R-:W-:Y:S01]  /*c520*/  MOV R158, R149 ;  /* 0x00000095009e7202 */ /* 0x000fe20000000f00 */
[C---:B------:R-:W-:Y:S01]  /*c530*/  FMUL.FTZ R30, R0.reuse, R166 ;  /* 0x000000a6001e7220 */ /* 0x040fe20000410000 */
[----:B------:R-:W-:Y:S01]  /*c540*/  MOV R155, R152 ;  /* 0x00000098009b7202 */ /* 0x000fe20000000f00 */
[C---:B------:R-:W-:Y:S01]  /*c550*/  FMUL.FTZ R31, R0.reuse, R167 ;  /* 0x000000a7001f7220 */ /* 0x040fe20000410000 */
[----:B------:R-:W-:Y:S01]  /*c560*/  MOV R166, R157 ;  /* 0x0000009d00a67202 */ /* 0x000fe20000000f00 */
        /* <DEDUP_REMOVED lines=54> */
[----:B--2---:R-:W-:Y:S02]  /*c8d0*/  @P0 IADD3 R0, P6, R146, UR7, RZ ;  /* 0x0000000792000c10 */ /* 0x004fe4000ffde0ff */
[----:B------:R-:W-:Y:S02]  /*c8e0*/  MOV R147, R153 ;  /* 0x0000009900937202 */ /* 0x000fe40000000f00 */
[C---:B------:R-:W-:Y:S01]  /*c8f0*/  @P0 LEA R136, P1, R0.reuse, c[0x0][0x1c8], 0x1 ;  /* 0x0000720000880a11 */ /* 0x040fe200078208ff */
[----:B------:R-:W-:Y:S01]  /*c900*/  MUFU.EX2 R153, R179 ;  /* 0x000000b300997308 */ /* 0x000fe20000000800 */
[----:B----4-:R-:W-:Y:S04]  /*c910*/  @P0 IADD3.X R3, R151, UR6, RZ, P6, !PT ;  /* 0x0000000697030c10 */ /* 0x010fe8000b7fe4ff */
        /* <DEDUP_REMOVED lines=11> */
[----:B---3--:R-:W-:Y:S01]  /*c9d0*/  @P0 IADD3 R0, P6, R143, UR7, RZ ;  /* 0x000000078f000c10 */ /* 0x008fe2000ffde0ff */
[----:B------:R-:W-:Y:S02]  /*c9e0*/  @UP0 UIADD3 UR7, UP1, UR16, UR7, URZ ;  /* 0x0000000710070290 */ /* 0x000fe4000ff3e03f */
[----:B------:R1:W-:Y:S01]  /*c9f0*/  @P0 LDGSTS.E.BYPASS.LTC128B.128 [R252+0x14100], [R136.64], !P3 ;  /* 0x1410000088fc0fae */ /* 0x0003e2000d901d56 */
[----:B------:R-:W-:Y:S01]  /*ca00*/  @P0 IADD3.X R3, R142, UR6, RZ, P6, !PT ;  /* 0x000000068e030c10 */ /* 0x000fe2000b7fe4ff */
[----:B------:R-:W-:Y:S01]  /*ca10*/  @UP0 UIADD3.X UR6, UR15, UR6, URZ, UP1, !UPT ;  /* 0x000000060f060290 */ /* 0x000fe20008ffe43f */
[C---:B-1----:R-:W-:Y:S04]  /*ca20*/  @P0 LEA R136, P1, R0.reuse, c[0x0][0x1c8], 0x1 ;  /* 0x0000720000880a11 */ /* 0x042fe800078208ff */
[----:B------:R-:W-:Y:S02]  /*ca30*/  @P0 LEA.HI.X R137, R0, c[0x0][0x1cc], R3, 0x1, P1 ;  /* 0x0000730000890a11 */ /* 0x000fe400008f0c03 */
[----:B------:R-:W-:Y:S03]  /*ca40*/  @P0 IADD3 R0, P6, R146, UR7, RZ ;  /* 0x0000000792000c10 */ /* 0x000fe6000ffde0ff */
[----:B------:R1:W-:Y:S01]  /*ca50*/  @P0 LDGSTS.E.BYPASS.LTC128B.128 [R252+0x16100], [R136.64], !P2 ;  /* 0x1610000088fc0fae */ /* 0x0003e2000d101d56 */
[----:B------:R-:W-:Y:S02]  /*ca60*/  @P0 IADD3.X R3, R151, UR6, RZ, P6, !PT ;  /* 0x0000000697030c10 */ /* 0x000fe4000b7fe4ff */
[----:B------:R2:W-:Y:S01]  /*ca70*/  MUFU.EX2 R151, R186 ;  /* 0x000000ba00977308 */ /* 0x0005e20000000800 */
[C---:B-1----:R-:W-:Y:S01]  /*ca80*/  @P0 LEA R136, P1, R0.reuse, c[0x0][0x1c8], 0x1 ;  /* 0x0000720000880a11 */ /* 0x042fe200078208ff */
[--C-:B--2---:R-:W-:Y:S03]  /*ca90*/  FFMA.FTZ R186, R161, c[0x0][0x2d0], -R2.reuse ;  /* 0x0000b400a1ba7a23 */ /* 0x104fe60000010802 */
[----:B------:R-:W-:Y:S02]  /*caa0*/  @P0 LEA.HI.X R137, R0, c[0x0][0x1cc], R3, 0x1, P1 ;  /* 0x0000730000890a11 */ /* 0x000fe400008f0c03 */
[----:B------:R-:W-:Y:S03]  /*cab0*/  @P0 IADD3 R0, P6, R139, UR7, RZ ;  /* 0x000000078b000c10 */ /* 0x000fe6000ffde0ff */
[----:B------:R-:W-:Y:S01]  /*cac0*/  MUFU.EX2 R186, R186 ;  /* 0x000000ba00ba7308 */ /* 0x000fe20000000800 */
[----:B------:R1:W-:Y:S01]  /*cad0*/  @P0 LDGSTS.E.BYPASS.LTC128B.128 [R252+0x11100], [R136.64], !P5 ;  /* 0x1110000088fc0fae */ /* 0x0003e2000e901d56 */
[----:B------:R-:W-:Y:S01]  /*cae0*/  @P0 IADD3.X R3, R138, UR6, RZ, P6, !PT ;  /* 0x000000068a030c10 */ /* 0x000fe2000b7fe4ff */
[----:B------:R-:W-:Y:S07]  /*caf0*/  FFMA.FTZ R138, R183, c[0x0][0x2d0], -R2 ;  /* 0x0000b400b78a7a23 */ /* 0x000fee0000010802 */
[----:B------:R-:W2:Y:S01]  /*cb00*/  MUFU.EX2 R139, R182 ;  /* 0x000000b6008b7308 */ /* 0x000ea20000000800 */
[C---:B-1----:R-:W-:Y:S04]  /*cb10*/  @P0 LEA R136, P1, R0.reuse, c[0x0][0x1c8], 0x1 ;  /* 0x0000720000880a11 */ /* 0x042fe800078208ff */
[----:B------:R-:W-:Y:S01]  /*cb20*/  @P0 LEA.HI.X R137, R0, c[0x0][0x1cc], R3, 0x1, P1 ;  /* 0x0000730000890a11 */ /* 0x000fe200008f0c03 */
[----:B--2---:R-:W-:Y:S01]  /*cb30*/  FADD.FTZ R146, R139, R144 ;  /* 0x000000908b927221 */ /* 0x004fe20000010000 */
[----:B------:R-:W-:Y:S03]  /*cb40*/  @P0 IADD3 R0, P6, R164, UR7, RZ ;  /* 0x00000007a4000c10 */ /* 0x000fe6000ffde0ff */
[----:B------:R-:W-:Y:S01]  /*cb50*/  MUFU.EX2 R164, R177 ;  /* 0x000000b100a47308 */ /* 0x000fe20000000800 */
[----:B------:R1:W-:Y:S01]  /*cb60*/  @P0 LDGSTS.E.BYPASS.LTC128B.128 [R252+0x13100], [R136.64], !P4 ;  /* 0x1310000088fc0fae */ /* 0x0003e2000e101d56 */
[----:B------:R-:W-:Y:S08]  /*cb70*/  @P0 IADD3.X R3, R148, UR6, RZ, P6, !PT ;  /* 0x0000000694030c10 */ /* 0x000ff0000b7fe4ff */
[----:B------:R-:W-:Y:S10]  /*cb80*/  MUFU.EX2 R148, R181 ;  /* 0x000000b500947308 */ /* 0x000ff40000000800 */
[----:B------:R-:W-:Y:S01]  /*cb90*/  MUFU.EX2 R177, R171 ;  /* 0x000000ab00b17308 */ /* 0x000fe20000000800 */
[C---:B-1----:R-:W-:Y:S04]  /*cba0*/  @P0 LEA R136, P1, R0.reuse, c[0x0][0x1c8], 0x1 ;  /* 0x0000720000880a11 */ /* 0x042fe800078208ff */
[----:B------:R-:W-:Y:S02]  /*cbb0*/  @P0 LEA.HI.X R137, R0, c[0x0][0x1cc], R3, 0x1, P1 ;  /* 0x0000730000890a11 */ /* 0x000fe400008f0c03 */
[----:B------:R-:W-:Y:S03]  /*cbc0*/  @P0 IADD3 R0, P6, R143, UR7, RZ ;  /* 0x000000078f000c10 */ /* 0x000fe6000ffde0ff */
[----:B------:R-:W1:Y:S01]  /*cbd0*/  MUFU.EX2 R3, R138 ;  /* 0x0000008a00037308 */ /* 0x000e620000000800 */
[----:B------:R2:W-:Y:S01]  /*cbe0*/  @P0 LDGSTS.E.BYPASS.LTC128B.128 [R252+0x15100], [R136.64], !P3 ;  /* 0x1510000088fc0fae */ /* 0x0005e2000d901d56 */
[----:B-1----:R-:W-:Y:S01]  /*cbf0*/  FADD.FTZ R145, R3, R141 ;  /* 0x0000008d03917221 */ /* 0x002fe20000010000 */
[----:B------:R-:W-:Y:S01]  /*cc00*/  F2FP.BF16.PACK_AB R138, R180, R148 ;  /* 0x00000094b48a723e */ /* 0x000fe200000010ff */
[----:B------:R-:W-:Y:S01]  /*cc10*/  FADD.FTZ R148, R148, R146 ;  /* 0x0000009294947221 */ /* 0x000fe20000010000 */
[----:B--2---:R-:W-:Y:S03]  /*cc20*/  @P0 LEA R136, P1, R0, c[0x0][0x1c8], 0x1 ;  /* 0x0000720000880a11 */ /* 0x004fe600078208ff */
[----:B------:R-:W-:Y:S01]  /*cc30*/  FADD.FTZ R148, R180, R148 ;  /* 0x00000094b4947221 */ /* 0x000fe20000010000 */
[----:B------:R-:W-:Y:S04]  /*cc40*/  @P0 IADD3.X R137, R142, UR6, RZ, P6, !PT ;  /* 0x000000068e890c10 */ /* 0x000fe8000b7fe4ff */
[----:B------:R-:W-:Y:S01]  /*cc50*/  @P0 LEA.HI.X R137, R0, c[0x0][0x1cc], R137, 0x1, P1 ;  /* 0x0000730000890a11 */ /* 0x000fe200008f0c89 */
[--C-:B------:R-:W-:Y:S02]  /*cc60*/  FFMA.FTZ R0, R184, c[0x0][0x2d0], -R2.reuse ;  /* 0x0000b400b8007a23 */ /* 0x100fe40000010802 */
[--C-:B------:R-:W-:Y:S02]  /*cc70*/  FFMA.FTZ R184, R135, c[0x0][0x2d0], -R2.reuse ;  /* 0x0000b40087b87a23 */ /* 0x100fe40000010802 */
[----:B------:R1:W-:Y:S04]  /*cc80*/  @P0 LDGSTS.E.BYPASS.LTC128B.128 [R252+0x17100], [R136.64], !P2 ;  /* 0x1710000088fc0fae */ /* 0x0003e8000d101d56 */
[----:B------:R-:W-:Y:S04]  /*cc90*/  MUFU.EX2 R184, R184 ;  /* 0x000000b800b87308 */ /* 0x000fe80000000800 */
[----:B------:R-:W0:Y:S08]  /*cca0*/  LDGDEPBAR ;  /* 0x00000000000079af */ /* 0x000e300000000000 */
[----:B-1----:R-:W2:Y:S01]  /*ccb0*/  LDL.LU R252, [R1+0xf8] ;  /* 0x0000f80001fc7983 */ /* 0x002ea20000300800 */
[----:B------:R-:W-:Y:S02]  /*ccc0*/  F2FP.BF16.PACK_AB R136, R139, R176 ;  /* 0x000000b08b88723e */ /* 0x000fe400000010ff */
[----:B------:R-:W-:Y:S01]  /*ccd0*/  F2FP.BF16.PACK_AB R137, R3, R140 ;  /* 0x0000008c0389723e */ /* 0x000fe200000010ff */
[----:B------:R-:W3:Y:S01]  /*cce0*/  LDL R176, [R1] ;  /* 0x0000000001b07983 */ /* 0x000ee20000100800 */
[----:B------:R1:W-:Y:S03]  /*ccf0*/  MUFU.EX2 R3, R0 ;  /* 0x0000000000037308 */ /* 0x0003e60000000800 */
[----:B------:R-:W4:Y:S01]  /*cd00*/  LDSM.16.MT88.4 R140, [R249+0x100] ;  /* 0x00010000f98c783b */ /* 0x000f220000004200 */
[--C-:B-1----:R-:W-:Y:S02]  /*cd10*/  FFMA.FTZ R0, R185, c[0x0][0x2d0], -R2.reuse ;  /* 0x0000b400b9007a23 */ /* 0x102fe40000010802 */
[--C-:B------:R-:W-:Y:S04]  /*cd20*/  FFMA.FTZ R185, R160, c[0x0][0x2d0], -R2.reuse ;  /* 0x0000b400a0b97a23 */ /* 0x100fe80000010802 */
[----:B------:R-:W1:Y:S10]  /*cd30*/  MUFU.EX2 R144, R0 ;  /* 0x0000000000907308 */ /* 0x000e740000000800 */
[----:B------:R-:W-:Y:S01]  /*cd40*/  MUFU.EX2 R185, R185 ;  /* 0x000000b900b97308 */ /* 0x000fe20000000800 */
[C---:B-1----:R-:W-:Y:S01]  /*cd50*/  F2FP.BF16.PACK_AB R139, R144.reuse, R3 ;  /* 0x00000003908b723e */ /* 0x042fe200000010ff */
[----:B------:R-:W-:Y:S02]  /*cd60*/  FADD.FTZ R3, R3, R145 ;  /* 0x0000009103037221 */ /* 0x000fe40000010000 */
[--C-:B------:R-:W-:Y:S02]  /*cd70*/  FFMA.FTZ R0, R189, c[0x0][0x2d0], -R2.reuse ;  /* 0x0000b400bd007a23 */ /* 0x100fe40000010802 */
[----:B------:R-:W-:Y:S02]  /*cd80*/  FADD.FTZ R3, R144, R3 ;  /* 0x0000000390037221 */ /* 0x000fe40000010000 */
[C---:B----4-:R-:W-:Y:S02]  /*cd90*/  HMMA.16816.F32.BF16 R4, R136.reuse, R140, R4 ;  /* 0x0000008c8804723c */ /* 0x050fe40000041804 */
[----:B------:R1:W-:Y:S06]  /*cda0*/  MUFU.EX2 R149, R0 ;  /* 0x0000000000957308 */ /* 0x0003ec0000000800 */
[C---:B------:R-:W-:Y:S01]  /*cdb0*/  HMMA.16816.F32.BF16 R8, R136.reuse, R142, R8 ;  /* 0x0000008e8808723c */ /* 0x040fe20000041808 */
[----:B------:R-:W4:Y:S03]  /*cdc0*/  LDSM.16.MT88.4 R140, [R250+0x100] ;  /* 0x00010000fa8c783b */ /* 0x000f260000004200 */
[--C-:B-1----:R-:W-:Y:S04]  /*cdd0*/  FFMA.FTZ R0, R188, c[0x0][0x2d0], -R2.reuse ;  /* 0x0000b400bc007a23 */ /* 0x102fe80000010802 */
[----:B------:R1:W-:Y:S01]  /*cde0*/  MUFU.EX2 R150, R0 ;  /* 0x0000000000967308 */ /* 0x0003e20000000800 */
[C---:B----4-:R-:W-:Y:S03]  /*cdf0*/  HMMA.16816.F32.BF16 R12, R136.reuse, R140, R12 ;  /* 0x0000008c880c723c */ /* 0x050fe6000004180c */
[--C-:B-1----:R-:W-:Y:S05]  /*ce00*/  FFMA.FTZ R0, R187, c[0x0][0x2d0], -R2.reuse ;  /* 0x0000b400bb007a23 */ /* 0x102fea0000010802 */
[C---:B------:R-:W-:Y:S01]  /*ce10*/  HMMA.16816.F32.BF16 R16, R136.reuse, R142, R16 ;  /* 0x0000008e8810723c */ /* 0x040fe20000041810 */
[----:B------:R1:W-:Y:S03]  /*ce20*/  MUFU.EX2 R152, R0 ;  /* 0x0000000000987308 */ /* 0x0003e60000000800 */
[--C-:B-1----:R-:W-:Y:S07]  /*ce30*/  FFMA.FTZ R0, R190, c[0x0][0x2d0], -R2.reuse ;  /* 0x0000b400be007a23 */ /* 0x102fee0000010802 */
[----:B------:R1:W-:Y:S10]  /*ce40*/  MUFU.EX2 R190, R168 ;  /* 0x000000a800be7308 */ /* 0x0003f40000000800 */
[----:B------:R4:W-:Y:S01]  /*ce50*/  MUFU.EX2 R157, R0 ;  /* 0x00000000009d7308 */ /* 0x0009e20000000800 */
[----:B-1----:R1:W5:Y:S04]  /*ce60*/  LDL.LU R168, [R1+0xf4] ;  /* 0x0000f40001a87983 */ /* 0x0023680000300800 */
[----:B------:R1:W5:Y:S01]  /*ce70*/  LDL.LU R169, [R1+0xf0] ;  /* 0x0000f00001a97983 */ /* 0x0003620000300800 */
[--C-:B----4-:R-:W-:Y:S04]  /*ce80*/  FFMA.FTZ R0, R156, c[0x0][0x2d0], -R2.reuse ;  /* 0x0000b4009c007a23 */ /* 0x110fe80000010802 */
[----:B------:R4:W-:Y:S02]  /*ce90*/  MUFU.EX2 R156, R0 ;  /* 0x00000000009c7308 */ /* 0x0009e40000000800 */
[--C-:B----4-:R-:W-:Y:S08]  /*cea0*/  FFMA.FTZ R0, R155, c[0x0][0x2d0], -R2.reuse ;  /* 0x0000b4009b007a23 */ /* 0x110ff00000010802 */
[----:B------:R4:W-:Y:S02]  /*ceb0*/  MUFU.EX2 R189, R0 ;  /* 0x0000000000bd7308 */ /* 0x0009e40000000800 */
[--C-:B----4-:R-:W-:Y:S02]  /*cec0*/  FFMA.FTZ R0, R147, c[0x0][0x2d0], -R2.reuse ;  /* 0x0000b40093007a23 */ /* 0x110fe40000010802 */
[----:B------:R-:W-:Y:S06]  /*ced0*/  LDSM.16.MT88.4 R144, [R250+0x1100] ;  /* 0x00110000fa90783b */ /* 0x000fec0000004200 */
[----:B------:R4:W-:Y:S02]  /*cee0*/  MUFU.EX2 R188, R0 ;  /* 0x0000000000bc7308 */ /* 0x0009e40000000800 */
[--C-:B----4-:R-:W-:Y:S08]  /*cef0*/  FFMA.FTZ R0, R165, c[0x0][0x2d0], -R2.reuse ;  /* 0x0000b400a5007a23 */ /* 0x110ff00000010802 */
[----:B------:R4:W-:Y:S01]  /*cf00*/  MUFU.EX2 R165, R170 ;  /* 0x000000aa00a57308 */ /* 0x0009e20000000800 */
[----:B------:R-:W-:Y:S09]  /*cf10*/  FFMA.FTZ R2, R134, c[0x0][0x2d0], -R2 ;  /* 0x0000b40086027a23 */ /* 0x000ff20000010802 */
[----:B------:R1:W-:Y:S10]  /*cf20*/  MUFU.EX2 R187, R0 ;  /* 0x0000000000bb7308 */ /* 0x0003f40000000800 */
[----:B------:R-:W3:Y:S01]  /*cf30*/  MUFU.EX2 R135, R2 ;  /* 0x0000000200877308 */ /* 0x000ee20000000800 */
[----:B----4-:R4:W5:Y:S04]  /*cf40*/  LDL.LU R170, [R1+0xec] ;  /* 0x0000ec0001aa7983 */ /* 0x0109680000300800 */
[----:B------:R4:W5:Y:S04]  /*cf50*/  LDL.LU R171, [R1+0xe8] ;  /* 0x0000e80001ab7983 */ /* 0x0009680000300800 */
[----:B--2---:R-:W-:Y:S01]  /*cf60*/  LDSM.16.MT88.4 R180, [R252+0x1900] ;  /* 0x00190000fcb4783b */ /* 0x004fe20000004200 */
[----:B-1----:R-:W-:Y:S07]  /*cf70*/  FADD.FTZ R0, R151, R148 ;  /* 0x0000009497007221 */ /* 0x002fee0000010000 */
[----:B---3--:R-:W1:Y:S01]  /*cf80*/  LDSM.16.MT88.4 R140, [R176+0x100] ;  /* 0x00010000b08c783b */ /* 0x008e620000004200 */
[----:B------:R-:W-:Y:S07]  /*cf90*/  F2FP.BF16.PACK_AB R179, R135, R184 ;  /* 0x000000b887b3723e */ /* 0x000fee00000010ff */
[----:B------:R-:W-:Y:S01]  /*cfa0*/  LDSM.16.MT88.4 R160, [R176+0x1900] ;  /* 0x00190000b0a0783b */ /* 0x000fe20000004200 */
        /* <DEDUP_REMOVED lines=44> */
[C---:B------:R-:W-:Y:S01]  /*d270*/  F2FP.BF16.PACK_AB R137, R150.reuse, R149 ;  /* 0x000000959689723e */ /* 0x040fe200000010ff */
[----:B------:R-:W-:Y:S01]  /*d280*/  FADD.FTZ R149, R149, R3 ;  /* 0x0000000395957221 */ /* 0x000fe20000010000 */
[----:B------:R-:W-:Y:S01]  /*d290*/  F2FP.BF16.PACK_AB R139, R157, R152 ;  /* 0x000000989d8b723e */ /* 0x000fe200000010ff */
[----:B------:R-:W-:Y:S02]  /*d2a0*/  FADD.FTZ R3, R153, R0 ;  /* 0x0000000099037221 */ /* 0x000fe40000010000 */
[----:B------:R-:W-:Y:S02]  /*d2b0*/  FADD.FTZ R0, R150, R149 ;  /* 0x0000009596007221 */ /* 0x000fe40000010000 */
[----:B------:R-:W-:Y:S01]  /*d2c0*/  LDSM.16.MT88.4 R148, [R249+0x1900] ;  /* 0x00190000f994783b */ /* 0x000fe20000004200 */
[----:B------:R-:W-:Y:S02]  /*d2d0*/  FADD.FTZ R3, R154, R3 ;  /* 0x000000039a037221 */ /* 0x000fe40000010000 */
[----:B------:R-:W-:Y:S02]  /*d2e0*/  FADD.FTZ R134, R152, R0 ;  /* 0x0000000098867221 */ /* 0x000fe40000010000 */
[----:B------:R-:W-:Y:S02]  /*d2f0*/  FADD.FTZ R0, R164, R3 ;  /* 0x00000003a4007221 */ /* 0x000fe40000010000 */
[----:B------:R-:W-:Y:S01]  /*d300*/  FADD.FTZ R2, R157, R134 ;  /* 0x000000869d027221 */ /* 0x000fe20000010000 */
[----:B------:R-:W-:Y:S01]  /*d310*/  LDSM.16.MT88.4 R152, [R250+0x1900] ;  /* 0x00190000fa98783b */ /* 0x000fe20000004200 */
[----:B------:R-:W-:Y:S01]  /*d320*/  MOV R134, R177 ;  /* 0x000000b100867202 */ /* 0x000fe20000000f00 */
[----:B------:R-:W-:Y:S01]  /*d330*/  FADD.FTZ R0, R158, R0 ;  /* 0x000000009e007221 */ /* 0x000fe20000010000 */
[----:B------:R-:W-:Y:S01]  /*d340*/  F2FP.BF16.PACK_AB R177, R185, R186 ;  /* 0x000000bab9b1723e */ /* 0x000fe200000010ff */
[----:B------:R-:W-:Y:S01]  /*d350*/  FADD.FTZ R2, R156, R2 ;  /* 0x000000029c027221 */ /* 0x000fe20000010000 */
[-C--:B------:R-:W-:Y:S01]  /*d360*/  F2FP.BF16.PACK_AB R178, R134, R165.reuse ;  /* 0x000000a586b2723e */ /* 0x080fe200000010ff */
[C---:B------:R-:W-:Y:S01]  /*d370*/  FADD.FTZ R3, R159.reuse, R0 ;  /* 0x000000009f037221 */ /* 0x040fe20000010000 */
[----:B------:R-:W-:Y:S01]  /*d380*/  MOV R0, R176 ;  /* 0x000000b000007202 */ /* 0x000fe20000000f00 */
        /* <DEDUP_REMOVED lines=90> */
[----:B------:R1:W3:Y:S07]  /*d930*/  LDSM.16.MT88.4 R140, [R176+0x7100] ;  /* 0x00710000b08c783b */ /* 0x0002ee0000004200 */
[C---:B--2---:R-:W-:Y:S08]  /*d940*/  HMMA.16816.F32.BF16 R108, R136.reuse, R144, R108 ;  /* 0x00000090886c723c */ /* 0x044ff0000004186c */
[C---:B------:R-:W-:Y:S01]  /*d950*/  HMMA.16816.F32.BF16 R112, R136.reuse, R146, R112 ;  /* 0x000000928870723c */ /* 0x040fe20000041870 */
[----:B------:R-:W2:Y:S03]  /*d960*/  LDSM.16.MT88.4 R144, [R252+0x7100] ;  /* 0x00710000fc90783b */ /* 0x000ea60000004200 */
[----:B-1----:R-:W-:Y:S04]  /*d970*/  F2FP.BF16.PACK_AB R176, R191, R190 ;  /* 0x000000bebfb0723e */ /* 0x002fe800000010ff */
[C---:B---3--:R-:W-:Y:S08]  /*d980*/  HMMA.16816.F32.BF16 R116, R136.reuse, R140, R116 ;  /* 0x0000008c8874723c */ /* 0x048ff00000041874 */
[C---:B------:R-:W-:Y:S08]  /*d990*/  HMMA.16816.F32.BF16 R120, R136.reuse, R142, R120 ;  /* 0x0000008e8878723c */ /* 0x040ff00000041878 */
[C---:B--2---:R-:W-:Y:S08]  /*d9a0*/  HMMA.16816.F32.BF16 R124, R136.reuse, R144, R124 ;  /* 0x00000090887c723c */ /* 0x044ff0000004187c */
[----:B------:R-:W-:Y:S08]  /*d9b0*/  HMMA.16816.F32.BF16 R128, R136, R146, R128 ;  /* 0x000000928880723c */ /* 0x000ff00000041880 */
[C---:B------:R-:W-:Y:S01]  /*d9c0*/  HMMA.16816.F32.BF16 R140, R176.reuse, R148, R4 ;  /* 0x00000094b08c723c */ /* 0x040fe20000041804 */
[----:B------:R-:W1:Y:S07]  /*d9d0*/  LDSM.16.MT88.4 R4, [R249+0x3900] ;  /* 0x00390000f904783b */ /* 0x000e6e0000004200 */
[C---:B------:R-:W-:Y:S01]  /*d9e0*/  HMMA.16816.F32.BF16 R136, R176.reuse, R150, R8 ;  /* 0x00000096b088723c */ /* 0x040fe20000041808 */
[----:B------:R-:W2:Y:S07]  /*d9f0*/  LDSM.16.MT88.4 R8, [R250+0x3900] ;  /* 0x00390000fa08783b */ /* 0x000eae0000004200 */
[C---:B------:R-:W-:Y:S01]  /*da00*/  HMMA.16816.F32.BF16 R148, R176.reuse, R152, R12 ;  /* 0x00000098b094723c */ /* 0x040fe2000004180c */
[----:B------:R-:W3:Y:S07]  /*da10*/  LDSM.16.MT88.4 R12, [R0+0x3900] ;  /* 0x00390000000c783b */ /* 0x000eee0000004200 */
[C---:B------:R-:W-:Y:S01]  /*da20*/  HMMA.16816.F32.BF16 R144, R176.reuse, R154, R16 ;  /* 0x0000009ab090723c */ /* 0x040fe20000041810 */
[----:B------:R-:W2:Y:S07]  /*da30*/  LDSM.16.MT88.4 R16, [R252+0x3900] ;  /* 0x00390000fc10783b */ /* 0x000eae0000004200 */
[C---:B------:R-:W-:Y:S07]  /*da40*/  HMMA.16816.F32.BF16 R156, R176.reuse, R160, R20 ;  /* 0x000000a0b09c723c */ /* 0x040fee0000041814 */
[----:B------:R-:W-:Y:S01]  /*da50*/  MOV R23, R165 ;  /* 0x000000a500177202 */ /* 0x000fe20000000f00 */
[C---:B------:R-:W-:Y:S04]  /*da60*/  HMMA.16816.F32.BF16 R152, R176.reuse, R162, R24 ;  /* 0x000000a2b098723c */ /* 0x040fe80000041818 */
[----:B------:R-:W-:Y:S02]  /*da70*/  MOV R22, R167 ;  /* 0x000000a700167202 */ /* 0x000fe40000000f00 */
[----:B------:R-:W-:Y:S02]  /*da80*/  MOV R21, R166 ;  /* 0x000000a600157202 */ /* 0x000fe40000000f00 */
[C---:B------:R-:W-:Y:S08]  /*da90*/  HMMA.16816.F32.BF16 R164, R176.reuse, R180, R28 ;  /* 0x000000b4b0a4723c */ /* 0x040ff0000004181c */
[C---:B------:R-:W-:Y:S08]  /*daa0*/  HMMA.16816.F32.BF16 R160, R176.reuse, R182, R32 ;  /* 0x000000b6b0a0723c */ /* 0x040ff00000041820 */
        /* <DEDUP_REMOVED lines=9> */
[C---:B------:R-:W-:Y:S08]  /*db40*/  HMMA.16816.F32.BF16 R60, R176.reuse, R16, R60 ;  /* 0x00000010b03c723c */ /* 0x040ff0000004183c */
        /* <DEDUP_REMOVED lines=10> */
[----:B------:R3:W2:Y:S07]  /*dbf0*/  LDSM.16.MT88.4 R12, [R0+0x7900] ;  /* 0x00790000000c783b */ /* 0x0006ae0000004200 */
[C---:B----4-:R-:W-:Y:S08]  /*dc00*/  HMMA.16816.F32.BF16 R92, R176.reuse, R16, R92 ;  /* 0x00000010b05c723c */ /* 0x050ff0000004185c */
[C---:B------:R-:W-:Y:S01]  /*dc10*/  HMMA.16816.F32.BF16 R96, R176.reuse, R18, R96 ;  /* 0x00000012b060723c */ /* 0x040fe20000041860 */
[----:B------:R-:W4:Y:S07]  /*dc20*/  LDSM.16.MT88.4 R16, [R252+0x7900] ;  /* 0x00790000fc10783b */ /* 0x000f2e0000004200 */
[C---:B-1----:R-:W-:Y:S04]  /*dc30*/  HMMA.16816.F32.BF16 R100, R176.reuse, R4, R100 ;  /* 0x00000004b064723c */ /* 0x042fe80000041864 */
[----:B---3--:R-:W-:Y:S02]  /*dc40*/  FADD.FTZ R0, R189, R2 ;  /* 0x00000002bd007221 */ /* 0x008fe40000010000 */
[----:B------:R-:W-:Y:S02]  /*dc50*/  FADD.FTZ R2, R21, R3 ;  /* 0x0000000315027221 */ /* 0x000fe40000010000 */
[C---:B------:R-:W-:Y:S04]  /*dc60*/  HMMA.16816.F32.BF16 R104, R176.reuse, R6, R104 ;  /* 0x00000006b068723c */ /* 0x040fe80000041868 */
[----:B------:R-:W-:Y:S02]  /*dc70*/  FADD.FTZ R2, R22, R2 ;  /* 0x0000000216027221 */ /* 0x000fe40000010000 */
[----:B------:R-:W-:Y:S02]  /*dc80*/  FADD.FTZ R0, R188, R0 ;  /* 0x00000000bc007221 */ /* 0x000fe40000010000 */
[C---:B--2---:R-:W-:Y:S04]  /*dc90*/  HMMA.16816.F32.BF16 R108, R176.reuse, R8, R108 ;  /* 0x00000008b06c723c */ /* 0x044fe8000004186c */
[----:B------:R-:W-:Y:S02]  /*dca0*/  FADD.FTZ R3, R187, R0 ;  /* 0x00000000bb037221 */ /* 0x000fe40000010000 */
[----:B------:R-:W-:Y:S02]  /*dcb0*/  FADD.FTZ R0, R190, R2 ;  /* 0x00000002be007221 */ /* 0x000fe40000010000 */
[C---:B------:R-:W-:Y:S04]  /*dcc0*/  HMMA.16816.F32.BF16 R112, R176.reuse, R10, R112 ;  /* 0x0000000ab070723c */ /* 0x040fe80000041870 */
[----:B------:R-:W-:Y:S02]  /*dcd0*/  FADD.FTZ R0, R191, R0 ;  /* 0x00000000bf007221 */ /* 0x000fe40000010000 */
[----:B------:R-:W-:Y:S02]  /*dce0*/  FADD.FTZ R3, R186, R3 ;  /* 0x00000003ba037221 */ /* 0x000fe40000010000 */
[C---:B------:R-:W-:Y:S04]  /*dcf0*/  HMMA.16816.F32.BF16 R116, R176.reuse, R12, R116 ;  /* 0x0000000cb074723c */ /* 0x040fe80000041874 */
[----:B------:R-:W-:Y:S02]  /*dd00*/  FADD.FTZ R2, R23, R0 ;  /* 0x0000000017027221 */ /* 0x000fe40000010000 */
[----:B------:R-:W-:Y:S02]  /*dd10*/  FADD.FTZ R3, R185, R3 ;  /* 0x00000003b9037221 */ /* 0x000fe40000010000 */
[C---:B------:R-:W-:Y:S04]  /*dd20*/  HMMA.16816.F32.BF16 R120, R176.reuse, R14, R120 ;  /* 0x0000000eb078723c */ /* 0x040fe80000041878 */
[----:B------:R-:W-:Y:S02]  /*dd30*/  FADD.FTZ R2, R134, R2 ;  /* 0x0000000286027221 */ /* 0x000fe40000010000 */
[----:B------:R-:W-:Y:S01]  /*dd40*/  FADD.FTZ R0, R184, R3 ;  /* 0x00000003b8007221 */ /* 0x000fe20000010000 */
[----:B------:R-:W-:Y:S01]  /*dd50*/  MOV R3, R132 ;  /* 0x0000008400037202 */ /* 0x000fe20000000f00 */
[C---:B----4-:R-:W-:Y:S01]  /*dd60*/  HMMA.16816.F32.BF16 R124, R176.reuse, R16, R124 ;  /* 0x00000010b07c723c */ /* 0x050fe2000004187c */
[----:B------:R-:W-:Y:S03]  /*dd70*/  STL [R1+0x80], R2 ;  /* 0x0000800201007387 */ /* 0x000fe60000100800 */
[----:B------:R-:W-:Y:S04]  /*dd80*/  FADD.FTZ R0, R135, R0 ;  /* 0x0000000087007221 */ /* 0x000fe80000010000 */
[----:B------:R-:W-:Y:S01]  /*dd90*/  HMMA.16816.F32.BF16 R128, R176, R18, R128 ;  /* 0x00000012b080723c */ /* 0x000fe20000041880 */
[----:B------:R1:W-:Y:S03]  /*dda0*/  STL [R1+0x84], R0 ;  /* 0x0000840001007387 */ /* 0x0003e60000100800 */
[----:B-1----:R-:W-:Y:S04]  /*ddb0*/  MOV R0, R133 ;  /* 0x0000008500007202 */ /* 0x002fe80000000f00 */
[----:B------:R-:W-:-:S05]  /*ddc0*/  @P0 BRA `(.L_x_537) ;  /* 0xffffc6e000000947 */ /* 0x000fca000383ffff */
.L_x_536:
[----:B------:R-:W2:Y:S04]  /*ddd0*/  LDL.LU R4, [R1+0x80] ;  /* 0x0000800001047983 */ /* 0x000ea80000300800 */
[----:B---3--:R-:W3:Y:S01]  /*dde0*/  LDL.LU R2, [R1+0x84] ;  /* 0x0000840001027983 */ /* 0x008ee20000300800 */
[----:B------:R-:W-:-:S03]  /*ddf0*/  PLOP3.LUT P1, PT, PT, PT, PT, 0x8, 0x0 ;  /* 0x000000000000781c */ /* 0x000fc60003f2e170 */
[----:B--2---:R-:W1:Y:S04]  /*de00*/  SHFL.BFLY PT, R0, R4, 0x2, 0x1f ;  /* 0x0c401f0004007f89 */ /* 0x004e6800000e0000 */
[----:B---3--:R-:W2:Y:S01]  /*de10*/  SHFL.BFLY PT, R3, R2, 0x2, 0x1f ;  /* 0x0c401f0002037f89 */ /* 0x008ea200000e0000 */
        /* <DEDUP_REMOVED lines=82> */
[----:B------:R-:W-:Y:S02]  /*e340*/  @P2 FMUL.FTZ R4, R3, c[0x0][0x2d0] ;  /* 0x0000b40003042a20 */ /* 0x000fe40000410000 */
[----:B--2---:R-:W-:Y:S02]  /*e350*/  @P2 FMUL.FTZ R5, R5, 0.69314718246459960938 ;  /* 0x3f31721805052820 */ /* 0x004fe40000410000 */
[----:B---3--:R-:W-:Y:S02]  /*e360*/  @P0 FMUL.FTZ R3, R6, 0.69314718246459960938 ;  /* 0x3f31721806030820 */ /* 0x008fe40000410000 */
[----:B------:R-:W-:-:S02]  /*e370*/  @P0 FMUL.FTZ R2, R2, c[0x0][0x2d0] ;  /* 0x0000b40002020a20 */ /* 0x000fc40000410000 */
[C---:B----4-:R-:W-:Y:S02]  /*e380*/  FMUL.FTZ R142, R0.reuse, R142 ;  /* 0x0000008e008e7220 */ /* 0x050fe40000410000 */
        /* <DEDUP_REMOVED lines=62> */
[----:B------:R-:W-:Y:S02]  /*e770*/  FMUL.FTZ R10, R0, R131 ;  /* 0x00000083000a7220 */ /* 0x000fe40000410000 */
[----:B------:R-:W-:Y:S02]  /*e780*/  @P2 FFMA.FTZ R49, R4, R133, R5 ;  /* 0x0000008504312223 */ /* 0x000fe40000010005 */
[----:B------:R-:W-:-:S02]  /*e790*/  @P0 FFMA.FTZ R52, R2, R132, R3 ;  /* 0x0000008402340223 */ /* 0x000fc40000010003 */
.L_x_533:
[----:B------:R-:W-:Y:S05]  /*e7a0*/  @P1 BRA `(.L_x_538) ;  /* 0x00001ab000001947 */ /* 0x000fea0003800000 */
[----:B------:R-:W2:Y:S01]  /*e7b0*/  LDL R57, [R1+0xe4] ;  /* 0x0000e40001397983 */ /* 0x000ea20000100800 */
[----:B------:R-:W-:-:S02]  /*e7c0*/  F2FP.BF16.PACK_AB R50, R51, R50 ;  /* 0x000000323332723e */ /* 0x000fc400000010ff */
[----:B------:R-:W-:Y:S01]  /*e7d0*/  F2FP.BF16.PACK_AB R46, R47, R46 ;  /* 0x0000002e2f2e723e */ /* 0x000fe200000010ff */
[----:B------:R-:W1:Y:S01]  /*e7e0*/  S2R R53, SR_TID.X ;  /* 0x0000000000357919 */ /* 0x000e620000002100 */
        /* <DEDUP_REMOVED lines=14> */
[CC--:B------:R-:W-:Y:S02]  /*e8d0*/  LEA.HI R2, R51.reuse, R53.reuse, RZ, 0x2 ;  /* 0x0000003533027211 */ /* 0x0c0fe400078f10ff */
[----:B------:R-:W-:Y:S02]  /*e8e0*/  LEA.HI R47, R51, R53, RZ, 0x5 ;  /* 0x00000035332f7211 */ /* 0x000fe400078f28ff */
[----:B------:R-:W-:-:S02]  /*e8f0*/  SHF.R.S32.HI R4, RZ, 0x2, R2 ;  /* 0x00000002ff047819 */ /* 0x000fc40000011402 */
[----:B------:R-:W-:Y:S02]  /*e900*/  SHF.R.S32.HI R0, RZ, 0x1f, R2 ;  /* 0x0000001fff007819 */ /* 0x000fe40000011402 */
[----:B------:R-:W-:Y:S02]  /*e910*/  SHF.R.S32.HI R43, RZ, 0x5, R47 ;  /* 0x00000005ff2b7819 */ /* 0x000fe4000001142f */
[----:B------:R-:W-:Y:S02]  /*e920*/  LEA.HI R0, R0, R4, RZ, 0x3 ;  /* 0x0000000400007211 */ /* 0x000fe400078f18ff */
[----:B------:R-:W-:Y:S02]  /*e930*/  F2FP.BF16.PACK_AB R44, R165, R164 ;  /* 0x000000a4a52c723e */ /* 0x000fe400000010ff */
[----:B------:R-:W-:Y:S02]  /*e940*/  LOP3.LUT R0, R0, 0xfffffff8, RZ, 0xc0, !PT ;  /* 0xfffffff800007812 */ /* 0x000fe400078ec0ff */
[----:B------:R-:W-:-:S02]  /*e950*/  F2FP.BF16.PACK_AB R166, R167, R166 ;  /* 0x000000a6a7a6723e */ /* 0x000fc400000010ff */
[----:B------:R-:W-:Y:S01]  /*e960*/  F2FP.BF16.PACK_AB R41, R161, R160 ;  /* 0x000000a0a129723e */ /* 0x000fe200000010ff */
[----:B------:R-:W-:Y:S01]  /*e970*/  IMAD.IADD R4, R4, 0x1, -R0 ;  /* 0x0000000104047824 */ /* 0x000fe200078e0a00 */
[----:B------:R-:W-:Y:S02]  /*e980*/  LOP3.LUT R0, R2, 0xfffffffc, RZ, 0xc0, !PT ;  /* 0xfffffffc02007812 */ /* 0x000fe400078ec0ff */
[----:B------:R-:W-:Y:S01]  /*e990*/  F2FP.BF16.PACK_AB R162, R163, R162 ;  /* 0x000000a2a3a2723e */ /* 0x000fe200000010ff */
[C---:B------:R-:W-:Y:S01]  /*e9a0*/  IMAD.SHL.U32 R2, R4.reuse, 0x40, RZ ;  /* 0x0000004004027824 */ /* 0x040fe200078e00ff */
[----:B------:R-:W-:Y:S01]  /*e9b0*/  LOP3.LUT R3, R4, 0x1, RZ, 0xc0, !PT ;  /* 0x0000000104037812 */ /* 0x000fe200078ec0ff */
[----:B------:R-:W-:Y:S01]  /*e9c0*/  IMAD.IADD R23, R53, 0x1, -R0 ;  /* 0x0000000135177824 */ /* 0x000fe200078e0a00 */
[----:B------:R-:W-:Y:S02]  /*e9d0*/  F2FP.BF16.PACK_AB R40, R37, R14 ;  /* 0x0000000e2528723e */ /* 0x000fe400000010ff */
        /* <DEDUP_REMOVED lines=13> */
[----:B------:R-:W-:Y:S02]  /*eab0*/  F2FP.BF16.PACK_AB R36, R36, R20 ;  /* 0x000000142424723e */ /* 0x000fe400000010ff */
[C---:B------:R-:W-:Y:S02]  /*eac0*/  IADD3 R3, R0.reuse, 0x80, RZ ;  /* 0x0000008000037810 */ /* 0x040fe40007ffe0ff */
[C---:B------:R-:W-:Y:S02]  /*ead0*/  IADD3 R2, R0.reuse, 0x70, RZ ;  /* 0x0000007000027810 */ /* 0x040fe40007ffe0ff */
[----:B------:R-:W-:Y:S01]  /*eae0*/  @P0 IADD3 R2, R3, 0x10, RZ ;  /* 0x0000001003020810 */ /* 0x000fe20007ffe0ff */
[----:B------:R-:W-:Y:S01]  /*eaf0*/  IMAD.IADD R3, R0, 0x1, R4 ;  /* 0x0000000100037824 */ /* 0x000fe200078e0204 */
[----:B------:R-:W-:Y:S02]  /*eb00*/  F2FP.BF16.PACK_AB R35, R35, R21 ;  /* 0x000000152323723e */ /* 0x000fe400000010ff */
[----:B------:R-:W-:-:S02]  /*eb10*/  F2FP.BF16.PACK_AB R54, R55, R54 ;  /* 0x000000363736723e */ /* 0x000fc400000010ff */
        /* <DEDUP_REMOVED lines=34> */
[----:B----4-:R-:W-:Y:S01]  /*ed40*/  IMAD.IADD R5, R0, 0x1, R6 ;  /* 0x0000000100057824 */ /* 0x010fe200078e0206 */
        /* <DEDUP_REMOVED lines=93> */
.L_x_539:
        /* <DEDUP_REMOVED lines=150> */
.L_x_541:
[----:B--234-:R-:W-:Y:S05]  /*fc80*/  BSYNC B0 ;  /* 0x0000000000007941 */ /* 0x01cfea0003800000 */
.L_x_540:
        /* <DEDUP_REMOVED lines=30> */
.L_x_543:
[----:B------:R-:W-:Y:S05]  /*fe70*/  BSYNC B0 ;  /* 0x0000000000007941 */ /* 0x000fea0003800000 */
.L_x_542:
        /* <DEDUP_REMOVED lines=30> */
.L_x_545:
[----:B------:R-:W-:Y:S05]  /*10060*/  BSYNC B0 ;  /* 0x0000000000007941 */ /* 0x000fea0003800000 */
.L_x_544:
        /* <DEDUP_REMOVED lines=31> */
.L_x_538:
        /* <DEDUP_REMOVED lines=19> */
.L_x_546:
[----:B-1----:R-:W1:Y:S01]  /*10390*/  S2R R12, SR_TID.X ;  /* 0x00000000000c7919 */ /* 0x002e620000002100 */
[----:B------:R-:W-:Y:S01]  /*103a0*/  SHF.R.S32.HI R0, RZ, 0x1f, R8 ;  /* 0x0000001fff007819 */ /* 0x000fe20000011408 */
[----:B------:R-:W-:Y:S01]  /*103b0*/  BSSY B0, `(.L_x_547) ;  /* 0x0000028000007945 */ /* 0x000fe20003800000 */
[----:B------:R-:W-:-:S02]  /*103c0*/  SEL R10, R8, RZ, !P1 ;  /* 0x000000ff080a7207 */ /* 0x000fc40004800000 */
[----:B------:R-:W-:Y:S02]  /*103d0*/  SEL R11, R0, RZ, !P1 ;  /* 0x000000ff000b7207 */ /* 0x000fe40004800000 */
[----:B-1----:R-:W-:-:S13]  /*103e0*/  ISETP.GT.AND P0, PT, R12, 0x7f, PT ;  /* 0x0000007f0c00780c */ /* 0x002fda0003f04270 */
        /* <DEDUP_REMOVED lines=36> */
.L_x_548:
[----:B------:R-:W-:Y:S05]  /*10630*/  BSYNC B0 ;  /* 0x0000000000007941 */ /* 0x000fea0003800000 */
.L_x_547:
        /* <DEDUP_REMOVED lines=73> */
.L_x_550:
[----:B------:R-:W-:Y:S05]  /*10ad0*/  BSYNC B0 ;  /* 0x0000000000007941 */ /* 0x000fea0003800000 */
.L_x_549:
        /* <DEDUP_REMOVED lines=27> */
.L_x_552:
[----:B------:R-:W-:Y:S05]  /*10c90*/  BSYNC B0 ;  /* 0x0000000000007941 */ /* 0x000fea0003800000 */
.L_x_551:
        /* <DEDUP_REMOVED lines=27> */
.L_x_554:
[----:B------:R-:W-:Y:S05]  /*10e50*/  BSYNC B0 ;  /* 0x0000000000007941 */ /* 0x000fea0003800000 */
.L_x_553:
        /* <DEDUP_REMOVED lines=28> */
.L_x_555:
        /* <DEDUP_REMOVED lines=14> */
.L_x_1537:


//--------------------- .text._ZN7cutlass13device_kernelIN5flash19enable_sm80_to_sm89INS1_16FlashAttnFwdSm80INS1_25CollectiveMainloopFwdSm80ILi8ELi1ELb0EN4cute5tupleIJNS5_1CILi128EEENS7_ILi32EEENS7_ILi256EEEEEELi256ENS_10bfloat16_tEfNS_4arch4Sm80ELb1ELb0ELb1ELb1ELb0ELb1ELb1ELb0EEENS1_21CollectiveEpilogueFwdINS6_IJS8_SA_S9_EEENS6_IJNS7_ILi1EEESI_SI_EEESC_SE_Li256ELb1ELb1ELb0ELb0EEENS1_19SingleTileSchedulerILb1ELb0ELb1ELi128EEEEEEEEEvNT_6ParamsE --------------------------
	.section	.text._ZN7cutlass13device_kernelIN5flash19enable_sm80_to_sm89INS1_16FlashAttnFwdSm80INS1_25CollectiveMainloopFwdSm80ILi8ELi1ELb0EN4cute5tupleIJNS5_1CILi128EEENS7_ILi32EEENS7_ILi256EEEEEELi256ENS_10bfloat16_tEfNS_4arch4Sm80ELb1ELb0ELb1ELb1ELb0ELb1ELb1ELb0EEENS1_21CollectiveEpilogueFwdINS6_IJS8_SA_S9_EEENS6_IJNS7_ILi1EEESI_SI_EEESC_SE_Li256ELb1ELb1ELb0ELb0EEENS1_19SingleTileSchedulerILb1ELb0ELb1ELi128EEEEEEEEEvNT_6ParamsE,"ax",@progbits
	.sectioninfo	@"SHI_REGISTERS=251"
	.align	128
.text._ZN7cutlass13device_kernelIN5flash19enable_sm80_to_sm89INS1_16FlashAttnFwdSm80INS1_25CollectiveMainloopFwdSm80ILi8ELi1ELb0EN4cute5tupleIJNS5_1CILi128EEENS7_ILi32EEENS7_ILi256EEEEEELi256ENS_10bfloat16_tEfNS_4arch4Sm80ELb1ELb0ELb1ELb1ELb0ELb1ELb1ELb0EEENS1_21CollectiveEpilogueFwdINS6_IJS8_SA_S9_EEENS6_IJNS7_ILi1EEESI_SI_EEESC_SE_Li256ELb1ELb1ELb0ELb0EEENS1_19SingleTileSchedulerILb1ELb0ELb1ELi128EEEEEEEEEvNT_6ParamsE:
        .type           _ZN7cutlass13device_kernelIN5flash19enable_sm80_to_sm89INS1_16FlashAttnFwdSm80INS1_25CollectiveMainloopFwdSm80ILi8ELi1ELb0EN4cute5tupleIJNS5_1CILi128EEENS7_ILi32EEENS7_ILi256EEEEEELi256ENS_10bfloat16_tEfNS_4arch4Sm80ELb1ELb0ELb1ELb1ELb0ELb1ELb1ELb0EEENS1_21CollectiveEpilogueFwdINS6_IJS8_SA_S9_EEENS6_IJNS7_ILi1EEESI_SI_EEESC_SE_Li256ELb1ELb1ELb0ELb0EEENS1_19SingleTileSchedulerILb1ELb0ELb1ELi128EEEEEEEEEvNT_6ParamsE,@function
        .size           _ZN7cutlass13device_kernelIN5flash19enable_sm80_to_sm89INS1_16FlashAttnFwdSm80INS1_25CollectiveMainloopFwdSm80ILi8ELi1ELb0EN4cute5tupleIJNS5_1CILi128EEENS7_ILi32EEENS7_ILi256EEEEEELi256ENS_10bfloat16_tEfNS_4arch4Sm80ELb1ELb0ELb1ELb1ELb0ELb1ELb1ELb0EEENS1_21CollectiveEpilogueFwdINS6_IJS8_SA_S9_EEENS6_IJNS7_ILi1EEESI_SI_EEESC_SE_Li256ELb1ELb1ELb0ELb0EEENS1_19SingleTileSchedulerILb1ELb0ELb1ELi128EEEEEEEEEvNT_6ParamsE,(.L_x_1538 - _ZN7cutlass13device_kernelIN5flash19enable_sm80_to_sm89INS1_16FlashAttnFwdSm80INS1_25CollectiveMainloopFwdSm80ILi8ELi1ELb0EN4cute5tupleIJNS5_1CILi128EEENS7_ILi32EEENS7_ILi256EEEEEELi256ENS_10bfloat16_tEfNS_4arch4Sm80ELb1ELb0ELb1ELb1ELb0ELb1ELb1ELb0EEENS1_21CollectiveEpilogueFwdINS6_IJS8_SA_S9_EEENS6_IJNS7_ILi1EEESI_SI_EEESC_SE_Li256ELb1ELb1ELb0ELb0EEENS1_19SingleTileSchedulerILb1ELb0ELb1ELi128EEEEEEEEEvNT_6ParamsE)
        .other          _ZN7cutlass13device_kernelIN5flash19enable_sm80_to_sm89INS1_16FlashAttnFwdSm80INS1_25CollectiveMainloopFwdSm80ILi8ELi1ELb0EN4cute5tupleIJNS5_1CILi128EEENS7_ILi32EEENS7_ILi256EEEEEELi256ENS_10bfloat16_tEfNS_4arch4Sm80ELb1ELb0ELb1ELb1ELb0ELb1ELb1ELb0EEENS1_21CollectiveEpilogueFwdINS6_IJS8_SA_S9_EEENS6_IJNS7_ILi1EEESI_SI_EEESC_SE_Li256ELb1ELb1ELb0ELb0EEENS1_19SingleTileSchedulerILb1ELb0ELb1ELi128EEEEEEEEEvNT_6ParamsE,@"STO_CUDA_ENTRY STV_DEFAULT"
_ZN7cutlass13device_kernelIN5flash19enable_sm80_to_sm89INS1_16FlashAttnFwdSm80INS1_25CollectiveMainloopFwdSm80ILi8ELi1ELb0EN4cute5tupleIJNS5_1CILi128EEENS7_ILi32EEENS7_ILi256EEEEEELi256ENS_10bfloat16_tEfNS_4arch4Sm80ELb1ELb0ELb1ELb1ELb0ELb1ELb1ELb0EEENS1_21CollectiveEpilogueFwdINS6_IJS8_SA_S9_EEENS6_IJNS7_ILi1EEESI_SI_EEESC_SE_Li256ELb1ELb1ELb0ELb0EEENS1_19SingleTileSchedulerILb1ELb0ELb1ELi128EEEEEEEEEvNT_6ParamsE:
[----:B------:R-:W-:Y:S02]  /*0000*/  MOV R1, c[0x0][0x28] ;  /* 0x00000a0000017a02 */ /* 0x000fe40000000f00 */
[----:B------:R-:W1:Y:S01]  /*0010*/  S2R R54, SR_TID.X ;  /* 0x0000000000367919 */ /* 0x000e620000002100 */
[----:B------:R-:W2:Y:S01]  /*0020*/  S2UR UR4, SR_CTAID.X ;  /* 0x00000000000479c3 */ /* 0x000ea20000002500 */
[----:B------:R-:W-:Y:S02]  /*0030*/  ULDC.64 UR8, c[0x0][0x118] ;  /* 0x0000460000087ab9 */ /* 0x000fe40000000a00 */
[----:B------:R-:W3:Y:S01]  /*0040*/  S2R R216, SR_CTAID.Z ;  /* 0x0000000000d87919 */ /* 0x000ee20000002700 */
[----:B-1----:R-:W-:-:S06]  /*0050*/  SHF.R.U32.HI R0, RZ, 0x5, R54 ;  /* 0x00000005ff007819 */ /* 0x002fcc0000011636 */
[----:B------:R-:W1:Y:S02]  /*0060*/  SHFL.IDX PT, R0, R0, RZ, 0x1f ;  /* 0x00001fff00007589 */ /* 0x000e6400000e0000 */
[----:B-1----:R-:W-:Y:S02]  /*0070*/  ISETP.NE.AND P0, PT, R0, RZ, PT ;  /* 0x000000ff0000720c */ /* 0x002fe40003f05270 */
[----:B------:R-:W-:-:S05]  /*0080*/  MOV R0, 0x4 ;  /* 0x0000000400007802 */ /* 0x000fca0000000f00 */
[----:B---3--:R-:W-:-:S06]  /*0090*/  IMAD.WIDE R2, R216, R0, c[0x0][0x568] ;  /* 0x00015a00d8027625 */ /* 0x008fcc00078e0200 */
[----:B--2---:R-:W-:Y:S05]  /*00a0*/  @!P0 BRA `(.L_x_556) ;  /* 0x0000014000008947 */ /* 0x004fea0003800000 */
[----:B------:R-:W-:-:S04]  /*00b0*/  ISETP.NE.U32.AND P0, PT, RZ, c[0x0][0x568], PT ;  /* 0x00015a00ff007a0c */ /* 0x000fc80003f05070 */
[----:B------:R-:W-:-:S13]  /*00c0*/  ISETP.NE.AND.EX P0, PT, RZ, c[0x0][0x56c], PT, P0 ;  /* 0x00015b00ff007a0c */ /* 0x000fda0003f05300 */
[----:B------:R-:W-:Y:S05]  /*00d0*/  @!P0 BRA `(.L_x_557) ;  /* 0x0000002000008947 */ /* 0x000fea0003800000 */
[----:B------:R1:W5:Y:S01]  /*00e0*/  LDG.E R2, [R2.64] ;  /* 0x0000000802027981 */ /* 0x000362000c1e1900 */
[----:B------:R-:W-:Y:S05]  /*00f0*/  BRA `(.L_x_558) ;  /* 0x0000009000007947 */ /* 0x000fea0003800000 */
.L_x_557:
        /* <DEDUP_REMOVED lines=8> */
.L_x_559:
[----:B------:R-:W-:-:S04]  /*0180*/  MOV R2, c[0x0][0x54c] ;  /* 0x0001530000027a02 */ /* 0x000fc80000000f00 */
.L_x_558:
[----:B------:R-:W-:Y:S01]  /*0190*/  USHF.L.U32 UR4, UR4, 0x7, URZ ;  /* 0x0000000704047899 */ /* 0x000fe2000800063f */
[----:B-----5:R-:W-:-:S05]  /*01a0*/  IMAD R2, R2, c[0x0][0x548], RZ ;  /* 0x0001520002027a24 */ /* 0x020fca00078e02ff */
[----:B------:R-:W-:-:S04]  /*01b0*/  MOV R5, UR4 ;  /* 0x0000000400057c02 */ /* 0x000fc80008000f00 */
[----:B------:R-:W-:-:S04]  /*01c0*/  ISETP.GE.AND P0, PT, R5, R2, PT ;  /* 0x000000020500720c */ /* 0x000fc80003f06270 */
[----:B------:R-:W-:Y:S01]  /*01d0*/  SEL R216, R216, 0xffffffff, !P0 ;  /* 0xffffffffd8d87807 */ /* 0x000fe20004000000 */
[----:B------:R-:W-:Y:S05]  /*01e0*/  BRA `(.L_x_560) ;  /* 0x0000013000007947 */ /* 0x000fea0003800000 */
.L_x_556:
[----:B------:R-:W-:-:S04]  /*01f0*/  ISETP.NE.U32.AND P0, PT, RZ, c[0x0][0x568], PT ;  /* 0x00015a00ff007a0c */ /* 0x000fc80003f05070 */
[----:B------:R-:W-:-:S13]  /*0200*/  ISETP.NE.AND.EX P0, PT, RZ, c[0x0][0x56c], PT, P0 ;  /* 0x00015b00ff007a0c */ /* 0x000fda0003f05300 */
[----:B------:R-:W-:Y:S05]  /*0210*/  @!P0 BRA `(.L_x_561) ;  /* 0x0000002000008947 */ /* 0x000fea0003800000 */
[----:B------:R1:W5:Y:S01]  /*0220*/  LDG.E R2, [R2.64] ;  /* 0x0000000802027981 */ /* 0x000362000c1e1900 */
[----:B------:R-:W-:Y:S05]  /*0230*/  BRA `(.L_x_562) ;  /* 0x0000009000007947 */ /* 0x000fea0003800000 */
.L_x_561:
        /* <DEDUP_REMOVED lines=8> */
.L_x_563:
[----:B------:R-:W-:-:S04]  /*02c0*/  MOV R2, c[0x0][0x54c] ;  /* 0x0001530000027a02 */ /* 0x000fc80000000f00 */
.L_x_562:
[----:B------:R-:W-:Y:S01]  /*02d0*/  USHF.L.U32 UR4, UR4, 0x7, URZ ;  /* 0x0000000704047899 */ /* 0x000fe2000800063f */
[----:B-----5:R-:W-:-:S05]  /*02e0*/  IMAD R2, R2, c[0x0][0x548], RZ ;  /* 0x0001520002027a24 */ /* 0x020fca00078e02ff */
[----:B------:R-:W-:-:S04]  /*02f0*/  MOV R5, UR4 ;  /* 0x0000000400057c02 */ /* 0x000fc80008000f00 */
[----:B------:R-:W-:-:S04]  /*0300*/  ISETP.GE.AND P0, PT, R5, R2, PT ;  /* 0x000000020500720c */ /* 0x000fc80003f06270 */
[----:B------:R-:W-:-:S04]  /*0310*/  SEL R216, R216, 0xffffffff, !P0 ;  /* 0xffffffffd8d87807 */ /* 0x000fc80004000000 */
.L_x_560:
        /* <DEDUP_REMOVED lines=11> */
[----:B-1----:R-:W-:Y:S01]  /*03d0*/  IMAD.WIDE R2, R216, R0, c[0x0][0x348] ;  /* 0x0000d200d8027625 */ /* 0x002fe200078e0200 */
        /* <DEDUP_REMOVED lines=14> */
[----:B------:R-:W2:Y:S01]  /*04c0*/  S2R R215, SR_CTAID.Y ;  /* 0x0000000000d77919 */ /* 0x000ea20000002600 */
[----:B------:R-:W-:-:S02]  /*04d0*/  IMAD.MOV.U32 R4, RZ, RZ, c[0x0][0x1d0] ;  /* 0x00007400ff047624 */ /* 0x000fc400078e00ff */
[----:B------:R-:W-:Y:S01]  /*04e0*/  IMAD.MOV.U32 R108, RZ, RZ, c[0x0][0x228] ;  /* 0x00008a00ff6c7624 */ /* 0x000fe200078e00ff */
[----:B--2---:R-:W-:Y:S01]  /*04f0*/  SHF.R.S32.HI R87, RZ, 0x1f, R215 ;  /* 0x0000001fff577819 */ /* 0x004fe200000114d7 */
[----:B------:R-:W-:Y:S05]  /*0500*/  @P0 BRA `(.L_x_564) ;  /* 0x0000004000000947 */ /* 0x000fea0003800000 */
[----:B-1----:R-:W-:Y:S05]  /*0510*/  @!P1 BRA `(.L_x_564) ;  /* 0x0000003000009947 */ /* 0x002fea0003800000 */
[----:B-----5:R1:W2:Y:S04]  /*0520*/  LDG.E R227, [R2.64] ;  /* 0x0000000802e37981 */ /* 0x0202a8000c1e1900 */
[----:B-1----:R-:W2:Y:S02]  /*0530*/  LDG.E R2, [R2.64+0x4] ;  /* 0x0000040802027981 */ /* 0x002ea4000c1e1900 */
[----:B--2---:R-:W-:Y:S02]  /*0540*/  IADD3 R227, -R227, R2, RZ ;  /* 0x00000002e3e37210 */ /* 0x004fe40007ffe1ff */
.L_x_564:
[----:B-1----:R-:W-:-:S04]  /*0550*/  ISETP.NE.U32.AND P0, PT, RZ, c[0x0][0x368], PT ;  /* 0x0000da00ff007a0c */ /* 0x002fc80003f05070 */
[----:B------:R-:W-:-:S13]  /*0560*/  ISETP.NE.AND.EX P0, PT, RZ, c[0x0][0x36c], PT, P0 ;  /* 0x0000db00ff007a0c */ /* 0x000fda0003f05300 */
[----:B------:R-:W-:Y:S05]  /*0570*/  @!P0 BRA `(.L_x_565) ;  /* 0x0000003000008947 */ /* 0x000fea0003800000 */
[----:B------:R-:W-:-:S05]  /*0580*/  IMAD.WIDE R2, R216, R0, c[0x0][0x368] ;  /* 0x0000da00d8027625 */ /* 0x000fca00078e0200 */
[----:B------:R1:W5:Y:S01]  /*0590*/  LDG.E R4, [R2.64] ;  /* 0x0000000802047981 */ /* 0x000362000c1e1900 */
[----:B------:R-:W-:Y:S05]  /*05a0*/  BRA `(.L_x_566) ;  /* 0x0000004000007947 */ /* 0x000fea0003800000 */
.L_x_565:
[----:B------:R-:W-:Y:S05]  /*05b0*/  @!P5 BRA `(.L_x_566) ;  /* 0x000000300000d947 */ /* 0x000fea0003800000 */
[----:B------:R1:W2:Y:S04]  /*05c0*/  LDG.E R4, [R8.64] ;  /* 0x0000000808047981 */ /* 0x0002a8000c1e1900 */
[----:B-1----:R-:W2:Y:S02]  /*05d0*/  LDG.E R8, [R8.64+0x4] ;  /* 0x0000040808087981 */ /* 0x002ea4000c1e1900 */
[----:B--2---:R-:W-:Y:S02]  /*05e0*/  IADD3 R4, -R4, R8, RZ ;  /* 0x0000000804047210 */ /* 0x004fe40007ffe1ff */
.L_x_566:
[----:B-1----:R1:W2:Y:S04]  /*05f0*/  @P4 LDG.E R2, [R6.64] ;  /* 0x0000000806024981 */ /* 0x0022a8000c1e1900 */
[----:B------:R1:W2:Y:S01]  /*0600*/  @P4 LDG.E R3, [R6.64+0x4] ;  /* 0x0000040806034981 */ /* 0x0002a2000c1e1900 */
[----:B------:R-:W-:Y:S01]  /*0610*/  ISETP.NE.U32.AND P0, PT, RZ, c[0x0][0x378], PT ;  /* 0x0000de00ff007a0c */ /* 0x000fe20003f05070 */
[----:B-----5:R-:W-:-:S03]  /*0620*/  IMAD.MOV.U32 R55, RZ, RZ, R4 ;  /* 0x000000ffff377224 */ /* 0x020fc600078e0004 */
[----:B------:R-:W-:Y:S01]  /*0630*/  ISETP.NE.AND.EX P0, PT, RZ, c[0x0][0x37c], PT, P0 ;  /* 0x0000df00ff007a0c */ /* 0x000fe20003f05300 */
[----:B------:R-:W-:Y:S02]  /*0640*/  IMAD.MOV.U32 R226, RZ, RZ, c[0x0][0x2c4] ;  /* 0x0000b100ffe27624 */ /* 0x000fe400078e00ff */
[----:B------:R-:W-:-:S10]  /*0650*/  IMAD.MOV.U32 R149, RZ, RZ, R5 ;  /* 0x000000ffff957224 */ /* 0x000fd400078e0005 */
[----:B-1----:R-:W-:-:S05]  /*0660*/  @P0 IMAD.WIDE R6, R216, R0, c[0x0][0x378] ;  /* 0x0000de00d8060625 */ /* 0x002fca00078e0200 */
[----:B------:R1:W5:Y:S01]  /*0670*/  @P0 LDG.E R55, [R6.64] ;  /* 0x0000000806370981 */ /* 0x000362000c1e1900 */
[----:B------:R-:W-:Y:S02]  /*0680*/  ISETP.NE.AND P0, PT, R226, 0x1, PT ;  /* 0x00000001e200780c */ /* 0x000fe40003f05270 */
[----:B------:R-:W-:Y:S01]  /*0690*/  IADD3 R5, R5, 0x7f, RZ ;  /* 0x0000007f05057810 */ /* 0x000fe20007ffe0ff */
[----:B--2---:R-:W-:-:S10]  /*06a0*/  @P4 IMAD.IADD R108, R3, 0x1, -R2 ;  /* 0x00000001036c4824 */ /* 0x004fd400078e0a02 */
[----:B------:R-:W-:Y:S01]  /*06b0*/  @P0 IADD3 R3, R149, 0x7f, RZ ;  /* 0x0000007f95030810 */ /* 0x000fe20007ffe0ff */
[----:B------:R-:W-:-:S04]  /*06c0*/  IMAD.IADD R2, R4, 0x1, -R106 ;  /* 0x0000000104027824 */ /* 0x000fc800078e0a6a */
[----:B------:R-:W-:Y:S02]  /*06d0*/  IMAD.IADD R220, R2, 0x1, R108 ;  /* 0x0000000102dc7824 */ /* 0x000fe400078e026c */
[----:B------:R-:W-:-:S03]  /*06e0*/  @P0 IMAD.HI.U32 R3, R3, c[0x0][0x2c8], RZ ;  /* 0x0000b20003030a27 */ /* 0x000fc600078e00ff */
[C---:B------:R-:W-:Y:S02]  /*06f0*/  IADD3 R72, R220.reuse, 0x20, -R227 ;  /* 0x00000020dc487810 */ /* 0x040fe40007ffe8e3 */
[----:B------:R-:W-:Y:S02]  /*0700*/  @P0 SHF.R.U32.HI R5, RZ, c[0x0][0x2cc], R3 ;  /* 0x0000b300ff050a19 */ /* 0x000fe40000011603 */
[----:B-1----:R-:W-:-:S03]  /*0710*/  IADD3 R7, R220, 0x1f, RZ ;  /* 0x0000001fdc077810 */ /* 0x002fc60007ffe0ff */
[----:B------:R-:W-:Y:S01]  /*0720*/  IMAD.IADD R5, R72, 0x1, R5 ;  /* 0x0000000148057824 */ /* 0x000fe200078e0205 */
[----:B------:R-:W-:-:S04]  /*0730*/  SHF.R.S32.HI R6, RZ, 0x1f, R7 ;  /* 0x0000001fff067819 */ /* 0x000fc80000011407 */
[----:B------:R-:W-:Y:S02]  /*0740*/  SHF.R.S32.HI R3, RZ, 0x1f, R5 ;  /* 0x0000001fff037819 */ /* 0x000fe40000011405 */
[----:B------:R-:W-:Y:S02]  /*0750*/  LEA.HI R6, R6, R7, RZ, 0x5 ;  /* 0x0000000706067211 */ /* 0x000fe400078f28ff */
[----:B------:R-:W-:Y:S02]  /*0760*/  LEA.HI R3, R3, R5, RZ, 0x5 ;  /* 0x0000000503037211 */ /* 0x000fe400078f28ff */
[----:B------:R-:W-:Y:S02]  /*0770*/  SHF.R.S32.HI R73, RZ, 0x5, R6 ;  /* 0x00000005ff497819 */ /* 0x000fe40000011406 */
[----:B------:R-:W-:-:S04]  /*0780*/  SHF.R.S32.HI R3, RZ, 0x5, R3 ;  /* 0x00000005ff037819 */ /* 0x000fc80000011403 */
[----:B------:R-:W-:Y:S01]  /*0790*/  IMNMX R5, R73, R3, PT ;  /* 0x0000000349057217 */ /* 0x000fe20003800200 */
[----:B------:R-:W-:-:S04]  /*07a0*/  IMAD.MOV R3, RZ, RZ, -R2 ;  /* 0x000000ffff037224 */ /* 0x000fc800078e0a02 */
[----:B------:R-:W-:Y:S01]  /*07b0*/  IMAD R2, R5, 0x20, -R2 ;  /* 0x0000002005027824 */ /* 0x000fe200078e0a02 */
[----:B------:R-:W-:-:S04]  /*07c0*/  IMNMX R3, RZ, R3, !PT ;  /* 0x00000003ff037217 */ /* 0x000fc80007800200 */
[----:B------:R-:W-:Y:S02]  /*07d0*/  IMNMX R2, R2, R108, PT ;  /* 0x0000006c02027217 */ /* 0x000fe40003800200 */
[----:B------:R-:W-:Y:S02]  /*07e0*/  SHF.R.U32.HI R71, RZ, 0x5, R3 ;  /* 0x00000005ff477819 */ /* 0x000fe40000011603 */
[----:B------:R-:W-:-:S03]  /*07f0*/  ISETP.GT.AND P0, PT, R2, R3, PT ;  /* 0x000000030200720c */ /* 0x000fc60003f04270 */
[----:B------:R-:W-:-:S10]  /*0800*/  IMAD.MOV.U32 R3, RZ, RZ, R71 ;  /* 0x000000ffff037224 */ /* 0x000fd400078e0047 */
[----:B------:R-:W-:-:S04]  /*0810*/  @P0 IADD3 R5, R2, 0x1f, RZ ;  /* 0x0000001f02050810 */ /* 0x000fc80007ffe0ff */
[----:B------:R-:W-:-:S04]  /*0820*/  @P0 SHF.R.S32.HI R2, RZ, 0x1f, R5 ;  /* 0x0000001fff020819 */ /* 0x000fc80000011405 */
[----:B------:R-:W-:-:S04]  /*0830*/  @P0 LEA.HI R2, R2, R5, RZ, 0x5 ;  /* 0x0000000502020211 */ /* 0x000fc800078f28ff */
[----:B------:R-:W-:-:S04]  /*0840*/  @P0 SHF.R.S32.HI R3, RZ, 0x5, R2 ;  /* 0x00000005ff030819 */ /* 0x000fc80000011402 */
[----:B------:R-:W-:-:S13]  /*0850*/  ISETP.GT.AND P0, PT, R3, R71, PT ;  /* 0x000000470300720c */ /* 0x000fda0003f04270 */
[----:B------:R-:W-:Y:S05]  /*0860*/  @!P0 BRA `(.L_x_567) ;  /* 0x00003b1000008947 */ /* 0x000fea0003800000 */
[----:B------:R-:W-:-:S04]  /*0870*/  ISETP.NE.U32.AND P2, PT, RZ, c[0x0][0x340], PT ;  /* 0x0000d000ff007a0c */ /* 0x000fc80003f45070 */
[----:B------:R-:W-:-:S13]  /*0880*/  ISETP.NE.AND.EX P2, PT, RZ, c[0x0][0x344], PT, P2 ;  /* 0x0000d100ff007a0c */ /* 0x000fda0003f45320 */
[----:B------:R-:W-:-:S05]  /*0890*/  @P2 IMAD.WIDE R6, R216, R0, c[0x0][0x340] ;  /* 0x0000d000d8062625 */ /* 0x000fca00078e0200 */
[----:B------:R1:W2:Y:S01]  /*08a0*/  @P2 LDG.E R0, [R6.64] ;  /* 0x0000000806002981 */ /* 0x0002a2000c1e1900 */
[----:B------:R-:W-:Y:S01]  /*08b0*/  SHF.R.S32.HI R2, RZ, 0x1f, R54 ;  /* 0x0000001fff027819 */ /* 0x000fe20000011436 */
[----:B------:R-:W-:Y:S01]  /*08c0*/  IMAD.IADD R65, R105, 0x1, R4 ;  /* 0x0000000169417824 */ /* 0x000fe200078e0204 */
[----:B------:R-:W-:Y:S01]  /*08d0*/  IADD3 R100, R3, -0x1, RZ ;  /* 0xffffffff03647810 */ /* 0x000fe20007ffe0ff */
[----:B------:R-:W-:Y:S01]  /*08e0*/  IMAD R124, R87, c[0x0][0x1e8], RZ ;  /* 0x00007a00577c7a24 */ /* 0x000fe200078e02ff */
[----:B------:R-:W-:Y:S01]  /*08f0*/  LEA.HI R14, R2, R54, RZ, 0x3 ;  /* 0x00000036020e7211 */ /* 0x000fe200078f18ff */
[----:B------:R-:W-:Y:S01]  /*0900*/  IMAD.WIDE.U32 R10, R65, c[0x0][0x1e0], RZ ;  /* 0x00007800410a7a25 */ /* 0x000fe200078e00ff */
[----:B------:R-:W-:Y:S01]  /*0910*/  SHF.R.S32.HI R64, RZ, 0x1f, R65 ;  /* 0x0000001fff407819 */ /* 0x000fe20000011441 */
[----:B------:R-:W-:Y:S01]  /*0920*/  BSSY B0, `(.L_x_568) ;  /* 0x0000069000007945 */ /* 0x000fe20003800000 */
[----:B------:R-:W-:Y:S01]  /*0930*/  SHF.R.S32.HI R104, RZ, 0x3, R14 ;  /* 0x00000003ff687819 */ /* 0x000fe2000001140e */
[----:B------:R-:W-:Y:S01]  /*0940*/  IMAD R122, R87, c[0x0][0x240], RZ ;  /* 0x00009000577a7a24 */ /* 0x000fe200078e02ff */
[----:B------:R-:W-:Y:S01]  /*0950*/  LOP3.LUT R14, R14, 0xfffffff8, RZ, 0xc0, !PT ;  /* 0xfffffff80e0e7812 */ /* 0x000fe200078ec0ff */
[----:B------:R-:W-:Y:S01]  /*0960*/  IMAD R8, R64, c[0x0][0x1e0], RZ ;  /* 0x0000780040087a24 */ /* 0x000fe200078e02ff */
[----:B------:R-:W-:Y:S01]  /*0970*/  SHF.R.S32.HI R110, RZ, 0x1f, R104 ;  /* 0x0000001fff6e7819 */ /* 0x000fe20000011468 */
[C---:B------:R-:W-:Y:S01]  /*0980*/  IMAD.SHL.U32 R88, R104.reuse, 0x40, RZ ;  /* 0x0000004068587824 */ /* 0x040fe200078e00ff */
[----:B------:R-:W-:Y:S01]  /*0990*/  IADD3 R69, P0, R104, R68, RZ ;  /* 0x0000004468457210 */ /* 0x000fe20007f1e0ff */
[----:B------:R-:W-:Y:S01]  /*09a0*/  IMAD.IADD R14, R54, 0x1, -R14 ;  /* 0x00000001360e7824 */ /* 0x000fe200078e0a0e */
[----:B------:R-:W-:Y:S01]  /*09b0*/  IADD3 R67, -R104, R108, RZ ;  /* 0x0000006c68437210 */ /* 0x000fe20007ffe1ff */
[----:B------:R-:W-:Y:S01]  /*09c0*/  IMAD R8, R65, c[0x0][0x1e4], R8 ;  /* 0x0000790041087a24 */ /* 0x000fe200078e0208 */
[----:B------:R-:W-:Y:S01]  /*09d0*/  LEA.HI.X.SX32 R68, R68, R110, 0x1, P0 ;  /* 0x0000006e44447211 */ /* 0x000fe200000f0eff */
[C---:B------:R-:W-:Y:S01]  /*09e0*/  IMAD.SHL.U32 R16, R14.reuse, 0x8, RZ ;  /* 0x000000080e107824 */ /* 0x040fe200078e00ff */
[----:B------:R-:W-:Y:S01]  /*09f0*/  SHF.R.S32.HI R66, RZ, 0x1f, R216 ;  /* 0x0000001fff427819 */ /* 0x000fe200000114d8 */
[----:B------:R-:W-:Y:S01]  /*0a00*/  IMAD.SHL.U32 R14, R14, 0x4, RZ ;  /* 0x000000040e0e7824 */ /* 0x000fe200078e00ff */
[----:B------:R-:W-:Y:S01]  /*0a10*/  LEA.HI R2, R2, R54, RZ, 0x6 ;  /* 0x0000003602027211 */ /* 0x000fe200078f30ff */
[----:B------:R-:W-:Y:S01]  /*0a20*/  IMAD.IADD R9, R11, 0x1, R8 ;  /* 0x000000010b097824 */ /* 0x000fe200078e0208 */
[----:B------:R-:W-:Y:S01]  /*0a30*/  SHF.R.S32.HI R17, RZ, 0x1f, R16 ;  /* 0x0000001fff117819 */ /* 0x000fe20000011410 */
[----:B-1----:R-:W-:Y:S01]  /*0a40*/  IMAD R6, R68, c[0x0][0x238], RZ ;  /* 0x00008e0044067a24 */ /* 0x002fe200078e02ff */
[----:B------:R-:W-:Y:S01]  /*0a50*/  IADD3 R12, R14, 0x40, RZ ;  /* 0x000000400e0c7810 */ /* 0x000fe20007ffe0ff */
[----:B------:R-:W-:Y:S01]  /*0a60*/  IMAD R3, R100, -0x20, R67 ;  /* 0xffffffe064037824 */ /* 0x000fe200078e0243 */
[C---:B------:R-:W-:Y:S01]  /*0a70*/  ISETP.GE.AND P1, PT, R16.reuse, c[0x0][0x1d4], PT ;  /* 0x0000750010007a0c */ /* 0x040fe20003f26270 */
[C---:B------:R-:W-:Y:S01]  /*0a80*/  IMAD R6, R69.reuse, c[0x0][0x23c], R6 ;  /* 0x00008f0045067a24 */ /* 0x040fe200078e0206 */
[----:B------:R-:W-:Y:S01]  /*0a90*/  IADD3 R103, R16, 0x80, RZ ;  /* 0x0000008010677810 */ /* 0x000fe20007ffe0ff */
[----:B------:R-:W-:Y:S01]  /*0aa0*/  IMAD.IADD R11, R14, 0x1, R12 ;  /* 0x000000010e0b7824 */ /* 0x000fe200078e020c */
[----:B------:R-:W-:Y:S01]  /*0ab0*/  IADD3 R102, R16, 0xc0, RZ ;  /* 0x000000c010667810 */ /* 0x000fe20007ffe0ff */
[----:B------:R-:W-:Y:S01]  /*0ac0*/  IMAD.WIDE.U32 R4, R69, c[0x0][0x238], R16 ;  /* 0x00008e0045047a25 */ /* 0x000fe200078e0010 */
[----:B------:R-:W-:-:S02]  /*0ad0*/  ISETP.GT.AND P3, PT, R3, RZ, PT ;  /* 0x000000ff0300720c */ /* 0x000fc40003f64270 */
[----:B------:R-:W-:Y:S01]  /*0ae0*/  ISETP.GE.AND P0, PT, R11, c[0x0][0x1d4], PT ;  /* 0x000075000b007a0c */ /* 0x000fe20003f06270 */
[----:B------:R-:W-:Y:S01]  /*0af0*/  IMAD.MOV.U32 R8, RZ, RZ, R10 ;  /* 0x000000ffff087224 */ /* 0x000fe200078e000a */
[----:B------:R-:W-:Y:S01]  /*0b00*/  IADD3 R7, R5, R6, RZ ;  /* 0x0000000605077210 */ /* 0x000fe20007ffe0ff */
[----:B------:R-:W-:Y:S01]  /*0b10*/  IMAD.MOV.U32 R6, RZ, RZ, R4 ;  /* 0x000000ffff067224 */ /* 0x000fe200078e0004 */
[----:B------:R-:W-:Y:S01]  /*0b20*/  SEL R4, RZ, 0xffffffff, P0 ;  /* 0xffffffffff047807 */ /* 0x000fe20000000000 */
[C---:B------:R-:W-:Y:S01]  /*0b30*/  IMAD R124, R215.reuse, c[0x0][0x1ec], R124 ;  /* 0x00007b00d77c7a24 */ /* 0x040fe200078e027c */
[----:B------:R-:W-:Y:S01]  /*0b40*/  SEL R3, RZ, 0x1, P1 ;  /* 0x00000001ff037807 */ /* 0x000fe20000800000 */
[----:B------:R-:W-:Y:S01]  /*0b50*/  IMAD R122, R215, c[0x0][0x244], R122 ;  /* 0x00009100d77a7a24 */ /* 0x000fe200078e027a */
[----:B------:R-:W-:Y:S01]  /*0b60*/  ISETP.GE.AND P1, PT, R103, c[0x0][0x1d4], PT ;  /* 0x0000750067007a0c */ /* 0x000fe20003f26270 */
[----:B------:R-:W-:Y:S01]  /*0b70*/  IMAD.SHL.U32 R4, R4, 0x2, RZ ;  /* 0x0000000204047824 */ /* 0x000fe200078e00ff */
[----:B------:R-:W-:Y:S01]  /*0b80*/  ISETP.GE.AND P0, PT, R102, c[0x0][0x1d4], PT ;  /* 0x0000750066007a0c */ /* 0x000fe20003f06270 */
[----:B------:R-:W-:Y:S01]  /*0b90*/  IMAD.WIDE.U32 R8, R215, c[0x0][0x1e8], R8 ;  /* 0x00007a00d7087a25 */ /* 0x000fe200078e0008 */
[----:B------:R-:W-:-:S02]  /*0ba0*/  LOP3.LUT R88, R88, 0x1c0, RZ, 0xc0, !PT ;  /* 0x000001c058587812 */ /* 0x000fc400078ec0ff */
[----:B------:R-:W-:Y:S01]  /*0bb0*/  LOP3.LUT R4, R4, 0x2, R3, 0xe2, !PT ;  /* 0x0000000204047812 */ /* 0x000fe200078ee203 */
[----:B------:R-:W-:Y:S01]  /*0bc0*/  IMAD.WIDE.U32 R6, R215, c[0x0][0x240], R6 ;  /* 0x00009000d7067a25 */ /* 0x000fe200078e0006 */
[----:B------:R-:W-:Y:S02]  /*0bd0*/  SEL R3, RZ, 0x4, P1 ;  /* 0x00000004ff037807 */ /* 0x000fe40000800000 */
[----:B------:R-:W-:Y:S01]  /*0be0*/  SEL R96, RZ, 0x8, P0 ;  /* 0x00000008ff607807 */ /* 0x000fe20000000000 */
[----:B------:R-:W-:Y:S01]  /*0bf0*/  IMAD.SHL.U32 R2, R2, 0x8, RZ ;  /* 0x0000000802027824 */ /* 0x000fe200078e00ff */
[----:B------:R-:W-:Y:S01]  /*0c00*/  IADD3 R125, R9, R124, RZ ;  /* 0x0000007c097d7210 */ /* 0x000fe20007ffe0ff */
[----:B------:R-:W-:Y:S01]  /*0c10*/  IMAD.IADD R123, R7, 0x1, R122 ;  /* 0x00000001077b7824 */ /* 0x000fe200078e027a */
[----:B------:R-:W-:Y:S01]  /*0c20*/  LOP3.LUT R96, R96, R4, R3, 0xfe, !PT ;  /* 0x0000000460607212 */ /* 0x000fe200078efe03 */
[----:B------:R-:W-:Y:S01]  /*0c30*/  IMAD.MOV.U32 R122, RZ, RZ, R6 ;  /* 0x000000ffff7a7224 */ /* 0x000fe200078e0006 */
[----:B------:R-:W-:Y:S01]  /*0c40*/  SEL R120, R216, RZ, !P4 ;  /* 0x000000ffd8787207 */ /* 0x000fe20006000000 */
[----:B------:R-:W-:Y:S01]  /*0c50*/  IMAD.MOV.U32 R124, RZ, RZ, R8 ;  /* 0x000000ffff7c7224 */ /* 0x000fe200078e0008 */
[----:B------:R-:W-:Y:S01]  /*0c60*/  LOP3.LUT R2, R2, 0xfffffe00, RZ, 0xc0, !PT ;  /* 0xfffffe0002027812 */ /* 0x000fe200078ec0ff */
[----:B------:R-:W-:Y:S01]  /*0c70*/  IMAD R76, R110, c[0x0][0x1e0], RZ ;  /* 0x000078006e4c7a24 */ /* 0x000fe200078e02ff */
[----:B------:R-:W-:Y:S01]  /*0c80*/  LOP3.LUT R101, R88, 0x38, R16, 0xf8, !PT ;  /* 0x0000003858657812 */ /* 0x000fe200078ef810 */
[----:B------:R-:W-:Y:S01]  /*0c90*/  IMAD.MOV.U32 R74, RZ, RZ, c[0x0][0x238] ;  /* 0x00008e00ff4a7624 */ /* 0x000fe200078e00ff */
[----:B------:R-:W-:Y:S01]  /*0ca0*/  SHF.R.U32.HI R6, RZ, 0x3, R88 ;  /* 0x00000003ff067819 */ /* 0x000fe20000011658 */
[----:B------:R-:W-:Y:S01]  /*0cb0*/  IMAD.WIDE.U32 R128, R104, c[0x0][0x1e0], RZ ;  /* 0x0000780068807a25 */ /* 0x000fe200078e00ff */
[----:B------:R-:W-:-:S02]  /*0cc0*/  MOV R81, 0x5 ;  /* 0x0000000500517802 */ /* 0x000fc40000000f00 */
[----:B------:R-:W-:Y:S01]  /*0cd0*/  LOP3.LUT R101, R2, R101, R6, 0xf6, !PT ;  /* 0x0000006502657212 */ /* 0x000fe200078ef606 */
[----:B------:R-:W-:Y:S01]  /*0ce0*/  IMAD R76, R104, c[0x0][0x1e4], R76 ;  /* 0x00007900684c7a24 */ /* 0x000fe200078e024c */
[----:B------:R-:W-:Y:S01]  /*0cf0*/  SHF.L.U32 R75, R74, 0x5, RZ ;  /* 0x000000054a4b7819 */ /* 0x000fe200000006ff */
[----:B------:R-:W-:Y:S01]  /*0d00*/  IMAD.WIDE.U32 R122, R120, c[0x0][0x248], R122 ;  /* 0x00009200787a7a25 */ /* 0x000fe200078e007a */
[----:B------:R-:W-:-:S03]  /*0d10*/  SHF.L.U64.HI R74, R74, R81, c[0x0][0x23c] ;  /* 0x00008f004a4a7619 */ /* 0x000fc60000010251 */
[----:B------:R-:W-:Y:S02]  /*0d20*/  IMAD.IADD R76, R129, 0x1, R76 ;  /* 0x00000001814c7824 */ /* 0x000fe400078e024c */
[----:B------:R-:W-:Y:S01]  /*0d30*/  IMAD.SHL.U32 R101, R101, 0x2, RZ ;  /* 0x0000000265657824 */ /* 0x000fe200078e00ff */
[----:B--2---:R-:W-:Y:S01]  /*0d40*/  @P2 SHF.R.S32.HI R5, RZ, 0x1f, R0 ;  /* 0x0000001fff052819 */ /* 0x004fe20000011400 */
[----:B------:R-:W-:Y:S01]  /*0d50*/  @!P2 IMAD.MOV.U32 R5, RZ, RZ, R66 ;  /* 0x000000ffff05a224 */ /* 0x000fe200078e0042 */
[----:B------:R-:W-:Y:S01]  /*0d60*/  @P2 MOV R4, R0 ;  /* 0x0000000000042202 */ /* 0x000fe20000000f00 */
[----:B------:R-:W-:Y:S01]  /*0d70*/  @!P2 IMAD.MOV.U32 R4, RZ, RZ, R216 ;  /* 0x000000ffff04a224 */ /* 0x000fe200078e00d8 */
[----:B------:R-:W-:Y:S02]  /*0d80*/  SEL R66, R66, RZ, !P4 ;  /* 0x000000ff42427207 */ /* 0x000fe40006000000 */
[----:B------:R-:W-:Y:S02]  /*0d90*/  SEL R0, R5, RZ, !P5 ;  /* 0x000000ff05007207 */ /* 0x000fe40006800000 */
[----:B------:R-:W-:Y:S01]  /*0da0*/  SEL R118, R4, RZ, !P5 ;  /* 0x000000ff04767207 */ /* 0x000fe20006800000 */
[----:B------:R-:W-:-:S02]  /*0db0*/  IMAD R126, R66, c[0x0][0x248], RZ ;  /* 0x00009200427e7a24 */ /* 0x000fc400078e02ff */
[----:B------:R-:W-:Y:S02]  /*0dc0*/  IMAD R70, R0, c[0x0][0x1f0], RZ ;  /* 0x00007c0000467a24 */ /* 0x000fe400078e02ff */
[----:B------:R-:W-:-:S04]  /*0dd0*/  IMAD.WIDE.U32 R124, R118, c[0x0][0x1f0], R124 ;  /* 0x00007c00767c7a25 */ /* 0x000fc800078e007c */
[----:B------:R-:W-:Y:S02]  /*0de0*/  IMAD R70, R118, c[0x0][0x1f4], R70 ;  /* 0x00007d0076467a24 */ /* 0x000fe400078e0246 */
[----:B------:R-:W-:-:S03]  /*0df0*/  IMAD R126, R120, c[0x0][0x24c], R126 ;  /* 0x00009300787e7a24 */ /* 0x000fc600078e027e */
[----:B------:R-:W-:Y:S01]  /*0e00*/  IADD3 R70, R125, R70, RZ ;  /* 0x000000467d467210 */ /* 0x000fe20007ffe0ff */
[----:B------:R-:W-:Y:S01]  /*0e10*/  IMAD.IADD R127, R123, 0x1, R126 ;  /* 0x000000017b7f7824 */ /* 0x000fe200078e027e */
[----:B------:R-:W-:Y:S05]  /*0e20*/  @!P3 BRA `(.L_x_569) ;  /* 0x000001800000b947 */ /* 0x000fea0003800000 */
[----:B------:R-:W-:Y:S01]  /*0e30*/  SHF.R.S32.HI R5, RZ, 0x1f, R100 ;  /* 0x0000001fff057819 */ /* 0x000fe20000011464 */
[----:B------:R-:W-:Y:S01]  /*0e40*/  IMAD R3, R74, R100, RZ ;  /* 0x000000644a037224 */ /* 0x000fe200078e02ff */
[C---:B------:R-:W-:Y:S01]  /*0e50*/  LOP3.LUT R4, R96.reuse, 0xff, RZ, 0xc0, !PT ;  /* 0x000000ff60047812 */ /* 0x040fe200078ec0ff */
[----:B------:R-:W-:Y:S02]  /*0e60*/  IMAD.SHL.U32 R8, R96, 0x10, RZ ;  /* 0x0000001060087824 */ /* 0x000fe400078e00ff */
[----:B------:R-:W-:Y:S02]  /*0e70*/  IMAD.MOV.U32 R126, RZ, RZ, R122 ;  /* 0x000000ffff7e7224 */ /* 0x000fe400078e007a */
[-C--:B------:R-:W-:Y:S01]  /*0e80*/  IMAD R3, R5, R75.reuse, R3 ;  /* 0x0000004b05037224 */ /* 0x080fe200078e0203 */
[C---:B------:R-:W-:Y:S01]  /*0e90*/  SHF.L.U32 R5, R4.reuse, 0x2, RZ ;  /* 0x0000000204057819 */ /* 0x040fe200000006ff */
[----:B------:R-:W-:Y:S01]  /*0ea0*/  IMAD.SHL.U32 R7, R4, 0x8, RZ ;  /* 0x0000000804077824 */ /* 0x000fe200078e00ff */
[----:B------:R-:W-:Y:S01]  /*0eb0*/  LOP3.LUT P4, RZ, R8, 0x10, RZ, 0xc0, !PT ;  /* 0x0000001008ff7812 */ /* 0x000fe2000788c0ff */
[----:B------:R-:W-:Y:S01]  /*0ec0*/  IMAD.SHL.U32 R4, R4, 0x2, RZ ;  /* 0x0000000204047824 */ /* 0x000fe200078e00ff */
[----:B------:R-:W-:Y:S01]  /*0ed0*/  LOP3.LUT P2, RZ, R5, 0x10, RZ, 0xc0, !PT ;  /* 0x0000001005ff7812 */ /* 0x000fe2000784c0ff */
[----:B------:R-:W-:Y:S01]  /*0ee0*/  IMAD.WIDE.U32 R18, R100, R75, R126 ;  /* 0x0000004b64127225 */ /* 0x000fe200078e007e */
[----:B------:R-:W-:-:S02]  /*0ef0*/  LOP3.LUT P3, RZ, R7, 0x10, RZ, 0xc0, !PT ;  /* 0x0000001007ff7812 */ /* 0x000fc4000786c0ff */
[----:B------:R-:W-:Y:S02]  /*0f00*/  LOP3.LUT P1, RZ, R4, 0x10, RZ, 0xc0, !PT ;  /* 0x0000001004ff7812 */ /* 0x000fe4000782c0ff */
[----:B------:R-:W-:Y:S02]  /*0f10*/  IADD3 R3, R19, R3, RZ ;  /* 0x0000000313037210 */ /* 0x000fe40007ffe0ff */
        /* <DEDUP_REMOVED lines=9> */
.L_x_569:
[----:B------:R-:W-:Y:S05]  /*0fb0*/  BSYNC B0 ;  /* 0x0000000000007941 */ /* 0x000fea0003800000 */
.L_x_568:
[----:B-1----:R-:W-:Y:S01]  /*0fc0*/  IMAD.MOV.U32 R5, RZ, RZ, c[0x0][0x27c] ;  /* 0x00009f00ff057624 */ /* 0x002fe200078e00ff */
[----:B------:R-:W-:Y:S01]  /*0fd0*/  ISETP.GE.AND P1, PT, R16, c[0x0][0x27c], PT ;  /* 0x00009f0010007a0c */ /* 0x000fe20003f26270 */
[----:B------:R-:W-:Y:S01]  /*0fe0*/  IMAD R18, R87, c[0x0][0x260], RZ ;  /* 0x0000980057127a24 */ /* 0x000fe200078e02ff */
[----:B------:R-:W-:Y:S01]  /*0ff0*/  ISETP.GE.AND P0, PT, R11, c[0x0][0x27c], PT ;  /* 0x00009f000b007a0c */ /* 0x000fe20003f06270 */
[----:B------:R-:W-:Y:S01]  /*1000*/  IMAD.SHL.U32 R4, R5, 0x2, RZ ;  /* 0x0000000205047824 */ /* 0x000fe200078e00ff */
[----:B------:R-:W-:Y:S01]  /*1010*/  SEL R13, RZ, c[0x0][0x27c], !P1 ;  /* 0x00009f00ff0d7a07 */ /* 0x000fe20004800000 */
[C---:B------:R-:W-:Y:S01]  /*1020*/  IMAD.WIDE.U32 R8, R215.reuse, c[0x0][0x260], R16 ;  /* 0x00009800d7087a25 */ /* 0x040fe200078e0010 */
[----:B------:R-:W-:Y:S01]  /*1030*/  SEL R10, RZ, c[0x0][0x27c], !P0 ;  /* 0x00009f00ff0a7a07 */ /* 0x000fe20004000000 */
[----:B------:R-:W0:Y:S01]  /*1040*/  LDGDEPBAR ;  /* 0x00000000000079af */ /* 0x000e220000000000 */
[----:B------:R-:W-:Y:S01]  /*1050*/  IADD3 R3, -R4, c[0x0][0x1d4], RZ ;  /* 0x0000750004037a10 */ /* 0x000fe20007ffe1ff */
[----:B------:R-:W-:Y:S01]  /*1060*/  IMAD R18, R215, c[0x0][0x264], R18 ;  /* 0x00009900d7127a24 */ /* 0x000fe200078e0212 */
[----:B------:R-:W-:Y:S01]  /*1070*/  ISETP.GE.AND P6, PT, R5, 0x1, PT ;  /* 0x000000010500780c */ /* 0x000fe20003fc6270 */
[----:B------:R-:W-:Y:S01]  /*1080*/  IMAD.IADD R13, R16, 0x1, R13 ;  /* 0x00000001100d7824 */ /* 0x000fe200078e020d */
[CC--:B------:R-:W-:Y:S01]  /*1090*/  SEL R7, R4.reuse, R3.reuse, !P1 ;  /* 0x0000000304077207 */ /* 0x0c0fe20004800000 */
[----:B------:R-:W-:Y:S01]  /*10a0*/  IMAD.IADD R19, R9, 0x1, R18 ;  /* 0x0000000109137824 */ /* 0x000fe200078e0212 */
[----:B------:R-:W-:Y:S01]  /*10b0*/  SEL R3, R4, R3, !P0 ;  /* 0x0000000304037207 */ /* 0x000fe20004000000 */
[----:B------:R-:W-:Y:S01]  /*10c0*/  IMAD.MOV.U32 R18, RZ, RZ, R8 ;  /* 0x000000ffff127224 */ /* 0x000fe200078e0008 */
[----:B------:R-:W-:Y:S01]  /*10d0*/  SHF.R.S32.HI R93, RZ, 0x1f, R7 ;  /* 0x0000001fff5d7819 */ /* 0x000fe20000011407 */
[----:B------:R-:W-:Y:S01]  /*10e0*/  IMAD R8, R87, c[0x0][0x210], RZ ;  /* 0x0000840057087a24 */ /* 0x000fe200078e02ff */
[----:B------:R-:W-:Y:S01]  /*10f0*/  SHF.R.S32.HI R92, RZ, 0x1f, R3 ;  /* 0x0000001fff5c7819 */ /* 0x000fe20000011403 */
[----:B------:R-:W-:Y:S01]  /*1100*/  IMAD.WIDE.U32 R4, R215, c[0x0][0x210], R16 ;  /* 0x00008400d7047a25 */ /* 0x000fe200078e0010 */
[----:B------:R-:W-:Y:S01]  /*1110*/  LEA.HI R93, R93, R7, RZ, 0x4 ;  /* 0x000000075d5d7211 */ /* 0x000fe200078f20ff */
[----:B------:R-:W-:Y:S01]  /*1120*/  ULDC.U8 UR4, c[0x0][0x298] ;  /* 0x0000a60000047ab9 */ /* 0x000fe20000000000 */
[----:B------:R-:W-:Y:S01]  /*1130*/  LEA.HI R92, R92, R3, RZ, 0x4 ;  /* 0x000000035c5c7211 */ /* 0x000fe200078f20ff */
[----:B------:R-:W-:Y:S01]  /*1140*/  IMAD R8, R215, c[0x0][0x214], R8 ;  /* 0x00008500d7087a24 */ /* 0x000fe200078e0208 */
[----:B------:R-:W-:Y:S01]  /*1150*/  SHF.R.S32.HI R93, RZ, 0x4, R93 ;  /* 0x00000004ff5d7819 */ /* 0x000fe2000001145d */
[----:B------:R-:W-:Y:S01]  /*1160*/  IMAD.IADD R10, R11, 0x1, R10 ;  /* 0x000000010b0a7824 */ /* 0x000fe200078e020a */
[----:B------:R-:W-:Y:S01]  /*1170*/  SHF.R.S32.HI R92, RZ, 0x4, R92 ;  /* 0x00000004ff5c7819 */ /* 0x000fe2000001145c */
[----:B------:R-:W-:Y:S01]  /*1180*/  IMAD.IADD R9, R5, 0x1, R8 ;  /* 0x0000000105097824 */ /* 0x000fe200078e0208 */
[----:B------:R-:W-:Y:S01]  /*1190*/  MOV R8, R4 ;  /* 0x0000000400087202 */ /* 0x000fe20000000f00 */
[----:B------:R-:W-:Y:S01]  /*11a0*/  IMAD R63, R0, c[0x0][0x218], RZ ;  /* 0x00008600003f7a24 */ /* 0x000fe200078e02ff */
[----:B------:R-:W-:Y:S01]  /*11b0*/  SHF.R.S32.HI R5, RZ, 0x1f, R13 ;  /* 0x0000001fff057819 */ /* 0x000fe2000001140d */
[----:B------:R-:W-:Y:S01]  /*11c0*/  IMAD R112, R110, c[0x0][0x290], RZ ;  /* 0x0000a4006e707a24 */ /* 0x000fe200078e02ff */
[----:B------:R-:W-:Y:S01]  /*11d0*/  SHF.R.S32.HI R4, RZ, 0x1f, R10 ;  /* 0x0000001fff047819 */ /* 0x000fe2000001140a */
[----:B------:R-:W-:Y:S01]  /*11e0*/  IMAD R66, R66, c[0x0][0x268], RZ ;  /* 0x00009a0042427a24 */ /* 0x000fe200078e02ff */
[----:B------:R-:W-:Y:S01]  /*11f0*/  LEA.HI R95, R5, R13, RZ, 0x3 ;  /* 0x0000000d055f7211 */ /* 0x000fe200078f18ff */
[----:B------:R-:W-:Y:S01]  /*1200*/  IMAD.WIDE.U32 R114, R104, c[0x0][0x280], R16 ;  /* 0x0000a00068727a25 */ /* 0x000fe200078e0010 */
[----:B------:R-:W-:-:S02]  /*1210*/  LEA.HI R94, R4, R10, RZ, 0x3 ;  /* 0x0000000a045e7211 */ /* 0x000fc400078f18ff */
[----:B------:R-:W-:Y:S01]  /*1220*/  LEA.HI.SX32 R93, R95, R93, 0x1d ;  /* 0x0000005d5f5d7211 */ /* 0x000fe200078feaff */
[----:B------:R-:W-:Y:S01]  /*1230*/  IMAD R66, R120, c[0x0][0x26c], R66 ;  /* 0x00009b0078427a24 */ /* 0x000fe200078e0242 */
[----:B------:R-:W-:Y:S01]  /*1240*/  LEA.HI.SX32 R92, R94, R92, 0x1d ;  /* 0x0000005c5e5c7211 */ /* 0x000fe200078feaff */
[----:B------:R-:W-:Y:S01]  /*1250*/  IMAD.WIDE.U32 R120, R120, c[0x0][0x268], R18 ;  /* 0x00009a0078787a25 */ /* 0x000fe200078e0012 */
[----:B------:R-:W-:Y:S02]  /*1260*/  IADD3 R65, P2, R65, R104, RZ ;  /* 0x0000006841417210 */ /* 0x000fe40007f5e0ff */
[----:B------:R-:W-:Y:S01]  /*1270*/  SHF.R.S32.HI R3, RZ, 0x1f, R93 ;  /* 0x0000001fff037819 */ /* 0x000fe2000001145d */
[----:B------:R-:W-:Y:S01]  /*1280*/  IMAD.WIDE.U32 R116, R104, c[0x0][0x290], R16 ;  /* 0x0000a40068747a25 */ /* 0x000fe200078e0010 */
[----:B------:R-:W-:Y:S02]  /*1290*/  SHF.R.S32.HI R0, RZ, 0x1f, R92 ;  /* 0x0000001fff007819 */ /* 0x000fe4000001145c */
[----:B------:R-:W-:Y:S01]  /*12a0*/  LEA.HI R3, R3, R93, RZ, 0x3 ;  /* 0x0000005d03037211 */ /* 0x000fe200078f18ff */
[----:B------:R-:W-:Y:S01]  /*12b0*/  IMAD.X R64, R64, 0x1, R110, P2 ;  /* 0x0000000140407824 */ /* 0x000fe200010e066e */
[----:B------:R-:W-:Y:S01]  /*12c0*/  LEA.HI R5, R5, R13, RZ, 0x6 ;  /* 0x0000000d05057211 */ /* 0x000fe200078f30ff */
[----:B------:R-:W-:Y:S01]  /*12d0*/  IMAD.SHL.U32 R93, R93, 0x8, RZ ;  /* 0x000000085d5d7824 */ /* 0x000fe200078e00ff */
[----:B------:R-:W-:Y:S01]  /*12e0*/  LEA.HI R0, R0, R92, RZ, 0x3 ;  /* 0x0000005c00007211 */ /* 0x000fe200078f18ff */
[----:B------:R-:W-:Y:S01]  /*12f0*/  IMAD R110, R110, c[0x0][0x280], RZ ;  /* 0x0000a0006e6e7a24 */ /* 0x000fe200078e02ff */
[----:B------:R-:W-:Y:S01]  /*1300*/  SHF.R.S32.HI R15, RZ, 0x1f, R14 ;  /* 0x0000001fff0f7819 */ /* 0x000fe2000001140e */
[----:B------:R-:W-:Y:S01]  /*1310*/  IMAD.SHL.U32 R92, R92, 0x8, RZ ;  /* 0x000000085c5c7824 */ /* 0x000fe200078e00ff */
[----:B------:R-:W-:Y:S01]  /*1320*/  LEA.HI R4, R4, R10, RZ, 0x6 ;  /* 0x0000000a04047211 */ /* 0x000fe200078f30ff */
[----:B------:R-:W-:Y:S01]  /*1330*/  IMAD R110, R104, c[0x0][0x284], R110 ;  /* 0x0000a100686e7a24 */ /* 0x000fe200078e026e */
[----:B-----5:R-:W-:Y:S01]  /*1340*/  SHF.R.S32.HI R57, RZ, 0x1f, R55 ;  /* 0x0000001fff397819 */ /* 0x020fe20000011437 */
[----:B------:R-:W-:Y:S01]  /*1350*/  IMAD.SHL.U32 R5, R5, 0x20, RZ ;  /* 0x0000002005057824 */ /* 0x000fe200078e00ff */
[C---:B------:R-:W-:Y:S01]  /*1360*/  LOP3.LUT R91, R88.reuse, 0x38, R95, 0xf8, !PT ;  /* 0x00000038585b7812 */ /* 0x040fe200078ef85f */
[----:B------:R-:W-:Y:S01]  /*1370*/  IMAD.SHL.U32 R3, R3, 0x100, RZ ;  /* 0x0000010003037824 */ /* 0x000fe200078e00ff */
[----:B------:R-:W-:Y:S01]  /*1380*/  LOP3.LUT R89, R88, 0x38, R94, 0xf8, !PT ;  /* 0x0000003858597812 */ /* 0x000fe200078ef85e */
[----:B------:R-:W-:Y:S01]  /*1390*/  IMAD.SHL.U32 R0, R0, 0x100, RZ ;  /* 0x0000010000007824 */ /* 0x000fe200078e00ff */
[----:B------:R-:W-:Y:S01]  /*13a0*/  LOP3.LUT R90, R88, 0x38, R93, 0xf8, !PT ;  /* 0x00000038585a7812 */ /* 0x000fe200078ef85d */
[----:B------:R-:W-:Y:S01]  /*13b0*/  IMAD R112, R104, c[0x0][0x294], R112 ;  /* 0x0000a50068707a24 */ /* 0x000fe200078e0270 */
[----:B------:R-:W-:Y:S01]  /*13c0*/  LOP3.LUT R88, R88, 0x38, R92, 0xf8, !PT ;  /* 0x0000003858587812 */ /* 0x000fe200078ef85c */
[----:B------:R-:W-:Y:S01]  /*13d0*/  IMAD.WIDE.U32 R20, R104, c[0x0][0x290], R14 ;  /* 0x0000a40068147a25 */ /* 0x000fe200078e000e */
[----:B------:R-:W-:-:S02]  /*13e0*/  SHF.L.U32 R4, R4, 0x5, RZ ;  /* 0x0000000504047819 */ /* 0x000fc400000006ff */
[-C--:B------:R-:W-:Y:S01]  /*13f0*/  LOP3.LUT R91, R91, R6.reuse, RZ, 0x3c, !PT ;  /* 0x000000065b5b7212 */ /* 0x080fe200078e3cff */
[----:B------:R-:W-:Y:S01]  /*1400*/  IMAD.WIDE.U32 R18, R104, c[0x0][0x280], R14 ;  /* 0x0000a00068127a25 */ /* 0x000fe200078e000e */
[-C--:B------:R-:W-:Y:S02]  /*1410*/  LOP3.LUT R89, R89, R6.reuse, RZ, 0x3c, !PT ;  /* 0x0000000659597212 */ /* 0x080fe400078e3cff */
[-C--:B------:R-:W-:Y:S01]  /*1420*/  LOP3.LUT R90, R90, R6.reuse, RZ, 0x3c, !PT ;  /* 0x000000065a5a7212 */ /* 0x080fe200078e3cff */
[C---:B------:R-:W-:Y:S01]  /*1430*/  IMAD.SHL.U32 R99, R96.reuse, 0x10, RZ ;  /* 0x0000001060637824 */ /* 0x040fe200078e00ff */
[----:B------:R-:W-:Y:S01]  /*1440*/  LOP3.LUT R96, R96, 0xff, RZ, 0xc0, !PT ;  /* 0x000000ff60607812 */ /* 0x000fe200078ec0ff */
[----:B------:R-:W-:Y:S01]  /*1450*/  IMAD R58, R57, c[0x0][0x290], RZ ;  /* 0x0000a400393a7a24 */ /* 0x000fe200078e02ff */
[----:B------:R-:W-:Y:S01]  /*1460*/  LOP3.LUT R88, R88, R6, RZ, 0x3c, !PT ;  /* 0x0000000658587212 */ /* 0x000fe200078e3cff */
[----:B------:R-:W-:Y:S01]  /*1470*/  IMAD.IADD R115, R115, 0x1, R110 ;  /* 0x0000000173737824 */ /* 0x000fe200078e026e */
[----:B------:R-:W-:Y:S01]  /*1480*/  LOP3.LUT R5, R5, 0x7ffff800, RZ, 0xc0, !PT ;  /* 0x7ffff80005057812 */ /* 0x000fe200078ec0ff */
[----:B------:R-:W-:Y:S01]  /*1490*/  IMAD R57, R57, c[0x0][0x280], RZ ;  /* 0x0000a00039397a24 */ /* 0x000fe200078e02ff */
[----:B------:R-:W-:Y:S01]  /*14a0*/  LOP3.LUT R4, R4, 0x7ffff800, RZ, 0xc0, !PT ;  /* 0x7ffff80004047812 */ /* 0x000fe200078ec0ff */
[----:B------:R-:W-:Y:S01]  /*14b0*/  IMAD.IADD R117, R117, 0x1, R112 ;  /* 0x0000000175757824 */ /* 0x000fe200078e0270 */
[----:B------:R-:W-:Y:S01]  /*14c0*/  LOP3.LUT R3, R3, 0x7ffff800, RZ, 0xc0, !PT ;  /* 0x7ffff80003037812 */ /* 0x000fe200078ec0ff */
[----:B------:R-:W-:Y:S01]  /*14d0*/  IMAD.IADD R113, R112, 0x1, R21 ;  /* 0x0000000170717824 */ /* 0x000fe200078e0215 */
[----:B------:R-:W-:Y:S01]  /*14e0*/  LOP3.LUT R0, R0, 0x7ffff800, RZ, 0xc0, !PT ;  /* 0x7ffff80000007812 */ /* 0x000fe200078ec0ff */
[----:B------:R-:W-:Y:S01]  /*14f0*/  IMAD.IADD R111, R110, 0x1, R19 ;  /* 0x000000016e6f7824 */ /* 0x000fe200078e0213 */
[----:B------:R-:W-:Y:S01]  /*1500*/  SHF.L.U32 R97, R96, 0x2, RZ ;  /* 0x0000000260617819 */ /* 0x000fe200000006ff */
[----:B------:R-:W-:Y:S01]  /*1510*/  IMAD.MOV.U32 R112, RZ, RZ, R20 ;  /* 0x000000ffff707224 */ /* 0x000fe200078e0014 */
[----:B------:R-:W-:Y:S01]  /*1520*/  IADD3 R91, R91, R5, R2 ;  /* 0x000000055b5b7210 */ /* 0x000fe20007ffe002 */
[----:B------:R-:W-:Y:S01]  /*1530*/  IMAD.MOV.U32 R110, RZ, RZ, R18 ;  /* 0x000000ffff6e7224 */ /* 0x000fe200078e0012 */
[--C-:B------:R-:W-:Y:S01]  /*1540*/  IADD3 R89, R89, R4, R2.reuse ;  /* 0x0000000459597210 */ /* 0x100fe20007ffe002 */
[----:B------:R-:W-:Y:S01]  /*1550*/  IMAD.MOV.U32 R78, RZ, RZ, c[0x0][0x290] ;  /* 0x0000a400ff4e7624 */ /* 0x000fe200078e00ff */
[--C-:B------:R-:W-:Y:S01]  /*1560*/  IADD3 R90, R90, R3, R2.reuse ;  /* 0x000000035a5a7210 */ /* 0x100fe20007ffe002 */
[----:B------:R-:W-:Y:S01]  /*1570*/  IMAD.MOV.U32 R80, RZ, RZ, c[0x0][0x280] ;  /* 0x0000a000ff507624 */ /* 0x000fe200078e00ff */
[----:B------:R-:W-:Y:S01]  /*1580*/  IADD3 R88, R88, R0, R2 ;  /* 0x0000000058587210 */ /* 0x000fe20007ffe002 */
[----:B------:R-:W-:Y:S01]  /*1590*/  IMAD.MOV.U32 R82, RZ, RZ, c[0x0][0x1e0] ;  /* 0x00007800ff527624 */ /* 0x000fe200078e00ff */
[----:B------:R-:W-:Y:S01]  /*15a0*/  IADD3 R62, P1, P0, R124, R128, R16 ;  /* 0x000000807c3e7210 */ /* 0x000fe2000783e010 */
[----:B------:R-:W-:Y:S01]  /*15b0*/  IMAD.SHL.U32 R98, R96, 0x8, RZ ;  /* 0x0000000860627824 */ /* 0x000fe200078e00ff */
[----:B------:R-:W-:Y:S01]  /*15c0*/  LOP3.LUT R95, R95, 0xfffffff8, RZ, 0xc0, !PT ;  /* 0xfffffff85f5f7812 */ /* 0x000fe200078ec0ff */
[C---:B------:R-:W-:Y:S01]  /*15d0*/  IMAD R57, R55.reuse, c[0x0][0x284], R57 ;  /* 0x0000a10037397a24 */ /* 0x040fe200078e0239 */
[----:B------:R-:W-:Y:S01]  /*15e0*/  LOP3.LUT R94, R94, 0xfffffff8, RZ, 0xc0, !PT ;  /* 0xfffffff85e5e7812 */ /* 0x000fe200078ec0ff */
[----:B------:R-:W-:Y:S01]  /*15f0*/  IMAD.WIDE.U32 R114, R55, c[0x0][0x280], R114 ;  /* 0x0000a00037727a25 */ /* 0x000fe200078e0072 */
[----:B------:R-:W-:-:S02]  /*1600*/  SHF.L.U64.HI R77, R78, R81, c[0x0][0x294] ;  /* 0x0000a5004e4d7619 */ /* 0x000fc40000010251 */
[-C--:B------:R-:W-:Y:S01]  /*1610*/  SHF.L.U64.HI R79, R80, R81.reuse, c[0x0][0x284] ;  /* 0x0000a100504f7619 */ /* 0x080fe20000010251 */
[----:B------:R-:W-:Y:S01]  /*1620*/  IMAD R63, R118, c[0x0][0x21c], R63 ;  /* 0x00008700763f7a24 */ /* 0x000fe200078e023f */
[----:B------:R-:W-:Y:S01]  /*1630*/  SHF.L.U64.HI R81, R82, R81, c[0x0][0x1e4] ;  /* 0x0000790052517619 */ /* 0x000fe20000010251 */
[----:B------:R-:W-:Y:S01]  /*1640*/  IMAD.SHL.U32 R96, R96, 0x2, RZ ;  /* 0x0000000260607824 */ /* 0x000fe200078e00ff */
[----:B------:R-:W-:Y:S01]  /*1650*/  IADD3 R59, R115, R57, RZ ;  /* 0x00000039733b7210 */ /* 0x000fe20007ffe0ff */
[C---:B------:R-:W-:Y:S01]  /*1660*/  IMAD R58, R55.reuse, c[0x0][0x294], R58 ;  /* 0x0000a500373a7a24 */ /* 0x040fe200078e023a */
[----:B------:R-:W-:Y:S01]  /*1670*/  IADD3 R10, R14, 0x20, RZ ;  /* 0x000000200e0a7810 */ /* 0x000fe20007ffe0ff */
[----:B------:R-:W-:Y:S01]  /*1680*/  IMAD.WIDE.U32 R116, R55, c[0x0][0x290], R116 ;  /* 0x0000a40037747a25 */ /* 0x000fe200078e0074 */
[----:B------:R-:W-:Y:S02]  /*1690*/  ISETP.NE.AND P5, PT, RZ, UR4, PT ;  /* 0x00000004ff007c0c */ /* 0x000fe4000bfa5270 */
[----:B------:R-:W-:Y:S01]  /*16a0*/  LOP3.LUT R99, R99, 0x10, RZ, 0xc0, !PT ;  /* 0x0000001063637812 */ /* 0x000fe200078ec0ff */
[----:B------:R-:W-:Y:S01]  /*16b0*/  IMAD.WIDE.U32 R118, R118, c[0x0][0x218], R8 ;  /* 0x0000860076767a25 */ /* 0x000fe200078e0008 */
[----:B------:R-:W-:-:S02]  /*16c0*/  IADD3 R9, R14, 0x60, RZ ;  /* 0x000000600e097810 */ /* 0x000fc40007ffe0ff */
[----:B------:R-:W-:Y:S01]  /*16d0*/  IADD3.X R61, R70, R76, R17, P1, P0 ;  /* 0x0000004c463d7210 */ /* 0x000fe20000fe0411 */
[----:B------:R-:W-:Y:S01]  /*16e0*/  IMAD.WIDE.U32 R112, R55, c[0x0][0x290], R112 ;  /* 0x0000a40037707a25 */ /* 0x000fe200078e0070 */
[----:B------:R-:W-:Y:S02]  /*16f0*/  LOP3.LUT R98, R98, 0x10, RZ, 0xc0, !PT ;  /* 0x0000001062627812 */ /* 0x000fe400078ec0ff */
[----:B------:R-:W-:Y:S01]  /*1700*/  LOP3.LUT R97, R97, 0x10, RZ, 0xc0, !PT ;  /* 0x0000001061617812 */ /* 0x000fe200078ec0ff */
[----:B------:R-:W-:Y:S01]  /*1710*/  IMAD.WIDE.U32 R110, R55, c[0x0][0x280], R110 ;  /* 0x0000a000376e7a25 */ /* 0x000fe200078e006e */
[----:B------:R-:W-:Y:S02]  /*1720*/  LOP3.LUT R96, R96, 0x10, RZ, 0xc0, !PT ;  /* 0x0000001060607812 */ /* 0x000fe400078ec0ff */
[----:B------:R-:W-:Y:S01]  /*1730*/  SHF.R.S32.HI R86, RZ, 0x1f, R95 ;  /* 0x0000001fff567819 */ /* 0x000fe2000001145f */
[----:B------:R-:W-:Y:S01]  /*1740*/  IMAD.IADD R60, R117, 0x1, R58 ;  /* 0x00000001753c7824 */ /* 0x000fe200078e023a */
[----:B------:R-:W-:Y:S01]  /*1750*/  SHF.R.S32.HI R85, RZ, 0x1f, R94 ;  /* 0x0000001fff557819 */ /* 0x000fe2000001145e */
[----:B------:R-:W-:Y:S01]  /*1760*/  IMAD.SHL.U32 R78, R78, 0x20, RZ ;  /* 0x000000204e4e7824 */ /* 0x000fe200078e00ff */
[----:B------:R-:W-:Y:S01]  /*1770*/  SHF.R.S32.HI R84, RZ, 0x1f, R93 ;  /* 0x0000001fff547819 */ /* 0x000fe2000001145d */
[----:B------:R-:W-:Y:S01]  /*1780*/  IMAD.SHL.U32 R80, R80, 0x20, RZ ;  /* 0x0000002050507824 */ /* 0x000fe200078e00ff */
[----:B------:R-:W-:Y:S01]  /*1790*/  SHF.R.S32.HI R83, RZ, 0x1f, R92 ;  /* 0x0000001fff537819 */ /* 0x000fe2000001145c */
[----:B------:R-:W-:-:S02]  /*17a0*/  IMAD.SHL.U32 R82, R82, 0x20, RZ ;  /* 0x0000002052527824 */ /* 0x000fc400078e00ff */
[----:B------:R-:W-:Y:S02]  /*17b0*/  IMAD.IADD R66, R121, 0x1, R66 ;  /* 0x0000000179427824 */ /* 0x000fe400078e0242 */
[----:B------:R-:W-:Y:S02]  /*17c0*/  IMAD.IADD R63, R119, 0x1, R63 ;  /* 0x00000001773f7824 */ /* 0x000fe400078e023f */
[----:B------:R-:W-:Y:S02]  /*17d0*/  IMAD.IADD R58, R58, 0x1, R113 ;  /* 0x000000013a3a7824 */ /* 0x000fe400078e0271 */
[----:B------:R-:W-:Y:S02]  /*17e0*/  IMAD.IADD R57, R57, 0x1, R111 ;  /* 0x0000000139397824 */ /* 0x000fe400078e026f */
[----:B------:R-:W-:Y:S02]  /*17f0*/  IMAD.SHL.U32 R91, R91, 0x2, RZ ;  /* 0x000000025b5b7824 */ /* 0x000fe400078e00ff */
[----:B------:R-:W-:-:S02]  /*1800*/  IMAD.SHL.U32 R89, R89, 0x2, RZ ;  /* 0x0000000259597824 */ /* 0x000fc400078e00ff */
[----:B------:R-:W-:Y:S02]  /*1810*/  IMAD.SHL.U32 R90, R90, 0x2, RZ ;  /* 0x000000025a5a7824 */ /* 0x000fe400078e00ff */
[----:B------:R-:W-:Y:S01]  /*1820*/  IMAD.SHL.U32 R88, R88, 0x2, RZ ;  /* 0x0000000258587824 */ /* 0x000fe200078e00ff */
[----:B------:R-:W-:Y:S06]  /*1830*/  BAR.SYNC.DEFER_BLOCKING 0x0 ;  /* 0x0000000000007b1d */ /* 0x000fec0000010000 */
.L_x_588:
[-C--:B------:R-:W-:Y:S01]  /*1840*/  IMAD R109, R81, R100.reuse, RZ ;  /* 0x00000064516d7224 */ /* 0x080fe200078e02ff */
[----:B------:R-:W-:Y:S01]  /*1850*/  SHF.R.S32.HI R56, RZ, 0x1f, R100 ;  /* 0x0000001fff387819 */ /* 0x000fe20000011464 */
[----:B------:R-:W-:Y:S04]  /*1860*/  DEPBAR.LE SB0, 0x0 ;  /* 0x000080000000791a */ /* 0x000fe80000000000 */
[----:B------:R-:W-:Y:S01]  /*1870*/  BAR.SYNC.DEFER_BLOCKING 0x0 ;  /* 0x0000000000007b1d */ /* 0x000fe20000010000 */
[----:B------:R-:W-:Y:S04]  /*1880*/  IMAD.WIDE.U32 R130, R82, R100, RZ ;  /* 0x0000006452827225 */ /* 0x000fe800078e00ff */
[----:B------:R-:W-:Y:S01]  /*1890*/  IMAD R109, R56, R82, R109 ;  /* 0x00000052386d7224 */ /* 0x000fe200078e026d */
[----:B-1----:R-:W-:Y:S03]  /*18a0*/  IADD3 R2, P1, R62, R130, RZ ;  /* 0x000000823e027210 */ /* 0x002fe60007f3e0ff */
[----:B------:R-:W-:Y:S01]  /*18b0*/  IMAD.IADD R109, R131, 0x1, R109 ;  /* 0x00000001836d7824 */ /* 0x000fe200078e026d */
[C---:B------:R-:W-:Y:S04]  /*18c0*/  LEA R44, P0, R2.reuse, c[0x0][0x1c8], 0x1 ;  /* 0x00007200022c7a11 */ /* 0x040fe800078008ff */
[----:B------:R-:W-:Y:S04]  /*18d0*/  IADD3.X R0, R109, R61, RZ, P1, !PT ;  /* 0x0000003d6d007210 */ /* 0x000fe80000ffe4ff */
[----:B------:R-:W-:Y:S01]  /*18e0*/  LEA.HI.X R45, R2, c[0x0][0x1cc], R0, 0x1, P0 ;  /* 0x00007300022d7a11 */ /* 0x000fe200000f0c00 */
[----:B------:R-:W-:Y:S01]  /*18f0*/  BSSY B1, `(.L_x_570) ;  /* 0x0000258000017945 */ /* 0x000fe20003800000 */
[----:B------:R-:W-:-:S05]  /*1900*/  @!P6 BRA `(.L_x_571) ;  /* 0x000024500000e947 */ /* 0x000fca0003800000 */
[-C--:B------:R-:W-:Y:S02]  /*1910*/  IMAD R2, R79, R100.reuse, RZ ;  /* 0x000000644f027224 */ /* 0x080fe400078e02ff */
[-C--:B------:R-:W-:Y:S02]  /*1920*/  IMAD R0, R77, R100.reuse, RZ ;  /* 0x000000644d007224 */ /* 0x080fe400078e02ff */
[----:B------:R-:W-:Y:S02]  /*1930*/  IMAD R3, R100, -0x20, R108 ;  /* 0xffffffe064037824 */ /* 0x000fe400078e026c */
[-C--:B------:R-:W-:Y:S03]  /*1940*/  IMAD.WIDE.U32 R22, R80, R100.reuse, RZ ;  /* 0x0000006450167225 */ /* 0x080fe600078e00ff */
[----:B------:R-:W-:Y:S01]  /*1950*/  IMNMX R3, R3, 0x20, PT ;  /* 0x0000002003037817 */ /* 0x000fe20003800200 */
[----:B------:R-:W-:Y:S04]  /*1960*/  IMAD.WIDE.U32 R20, R78, R100, RZ ;  /* 0x000000644e147225 */ /* 0x000fe800078e00ff */
[C---:B------:R-:W-:Y:S02]  /*1970*/  IMAD R2, R56.reuse, R80, R2 ;  /* 0x0000005038027224 */ /* 0x040fe400078e0202 */
[----:B------:R-:W-:Y:S03]  /*1980*/  IMAD R0, R56, R78, R0 ;  /* 0x0000004e38007224 */ /* 0x000fe600078e0200 */
        /* <DEDUP_REMOVED lines=42> */
.L_x_574:
[----:B------:R-:W-:Y:S05]  /*1c30*/  BSYNC B0 ;  /* 0x0000000000007941 */ /* 0x000fea0003800000 */
.L_x_573:
[----:B------:R-:W-:-:S05]  /*1c40*/  @P4 BRA `(.L_x_575) ;  /* 0x0000222000004947 */ /* 0x000fca0003800000 */
[----:B------:R-:W-:Y:S01]  /*1c50*/  ISETP.GE.AND P0, PT, R16, c[0x0][0x1d4], PT ;  /* 0x0000750010007a0c */ /* 0x000fe20003f06270 */
[----:B-1---5:R-:W-:Y:S01]  /*1c60*/  IMAD.MOV.U32 R4, RZ, RZ, R18 ;  /* 0x000000ffff047224 */ /* 0x022fe200078e0012 */
[----:B------:R-:W-:Y:S01]  /*1c70*/  MOV R0, R25 ;  /* 0x0000001900007202 */ /* 0x000fe20000000f00 */
[----:B------:R-:W-:Y:S01]  /*1c80*/  IMAD.MOV.U32 R3, RZ, RZ, R19 ;  /* 0x000000ffff037224 */ /* 0x000fe200078e0013 */
[----:B------:R-:W-:Y:S01]  /*1c90*/  BSSY B0, `(.L_x_576) ;  /* 0x0000048000007945 */ /* 0x000fe20003800000 */
[----:B------:R-:W-:Y:S03]  /*1ca0*/  IMAD.MOV.U32 R2, RZ, RZ, R24 ;  /* 0x000000ffff027224 */ /* 0x000fe600078e0018 */
[----:B------:R-:W-:Y:S01]  /*1cb0*/  PRMT R5, R3, 0x5410, R4 ;  /* 0x0000541003057816 */ /* 0x000fe20000000004 */
[----:B------:R-:W-:Y:S01]  /*1cc0*/  IMAD.MOV.U32 R3, RZ, RZ, R37 ;  /* 0x000000ffff037224 */ /* 0x000fe200078e0025 */
[----:B------:R-:W-:Y:S01]  /*1cd0*/  PRMT R6, R0, 0x5410, R2 ;  /* 0x0000541000067816 */ /* 0x000fe20000000002 */
[----:B------:R-:W-:Y:S01]  /*1ce0*/  IMAD.MOV.U32 R2, RZ, RZ, R26 ;  /* 0x000000ffff027224 */ /* 0x000fe200078e001a */
[----:B------:R-:W-:Y:S01]  /*1cf0*/  MOV R4, R36 ;  /* 0x0000002400047202 */ /* 0x000fe20000000f00 */
[----:B------:R-:W-:Y:S03]  /*1d00*/  IMAD.MOV.U32 R0, RZ, RZ, R27 ;  /* 0x000000ffff007224 */ /* 0x000fe600078e001b */
[----:B------:R-:W-:Y:S01]  /*1d10*/  PRMT R34, R3, 0x5410, R4 ;  /* 0x0000541003227816 */ /* 0x000fe20000000004 */
[----:B------:R-:W-:Y:S01]  /*1d20*/  IMAD.MOV.U32 R4, RZ, RZ, R38 ;  /* 0x000000ffff047224 */ /* 0x000fe200078e0026 */
[----:B------:R-:W-:Y:S01]  /*1d30*/  PRMT R7, R0, 0x5410, R2 ;  /* 0x0000541000077816 */ /* 0x000fe20000000002 */
[----:B------:R-:W-:Y:S01]  /*1d40*/  IMAD.MOV.U32 R2, RZ, RZ, R42 ;  /* 0x000000ffff027224 */ /* 0x000fe200078e002a */
[----:B------:R-:W-:Y:S02]  /*1d50*/  MOV R3, R39 ;  /* 0x0000002700037202 */ /* 0x000fe40000000f00 */
[----:B------:R-:W-:Y:S02]  /*1d60*/  MOV R0, R43 ;  /* 0x0000002b00007202 */ /* 0x000fe40000000f00 */
        /* <DEDUP_REMOVED lines=8> */
[----:B------:R-:W-:Y:S06]  /*1df0*/  IMAD.MOV.U32 R8, RZ, RZ, R29 ;  /* 0x000000ffff087224 */ /* 0x000fec00078e001d */
[----:B------:R-:W-:Y:S02]  /*1e00*/  @!P0 SHF.R.U64 R30, R30, 0x10, R31 ;  /* 0x000000101e1e8819 */ /* 0x000fe4000000121f */
[--C-:B------:R-:W-:Y:S02]  /*1e10*/  @!P0 SHF.R.U64 R2, R28, 0x10, R29.reuse ;  /* 0x000000101c028819 */ /* 0x100fe4000000121d */
[----:B------:R-:W-:Y:S02]  /*1e20*/  @!P0 SHF.R.U32.HI R0, RZ, 0x10, R29 ;  /* 0x00000010ff008819 */ /* 0x000fe4000001161d */
[----:B------:R-:W-:Y:S02]  /*1e30*/  @!P0 PRMT R29, R13, 0x5410, R30 ;  /* 0x000054100d1d8816 */ /* 0x000fe4000000001e */
[----:B------:R-:W-:Y:S02]  /*1e40*/  @!P0 SHF.R.U32.HI R4, RZ, 0x10, R31 ;  /* 0x00000010ff048819 */ /* 0x000fe4000001161f */
[----:B------:R-:W-:Y:S01]  /*1e50*/  @!P0 PRMT R3, R3, 0x5410, R2 ;  /* 0x0000541003038816 */ /* 0x000fe20000000002 */
[C---:B------:R-:W-:Y:S01]  /*1e60*/  @!P0 IMAD.U32 R13, R29.reuse, 0x10000, RZ ;  /* 0x000100001d0d8824 */ /* 0x040fe200078e00ff */
[----:B------:R-:W-:Y:S02]  /*1e70*/  @!P0 PRMT R32, R32, 0x5410, R4 ;  /* 0x0000541020208816 */ /* 0x000fe40000000004 */
[----:B------:R-:W-:Y:S02]  /*1e80*/  @!P0 PRMT R8, R8, 0x5410, R0 ;  /* 0x0000541008088816 */ /* 0x000fe40000000000 */
[----:B------:R-:W-:Y:S02]  /*1e90*/  @!P0 LOP3.LUT R29, R29, 0xffff0000, RZ, 0xc0, !PT ;  /* 0xffff00001d1d8812 */ /* 0x000fe400078ec0ff */
[C---:B------:R-:W-:Y:S02]  /*1ea0*/  @!P0 SHF.L.U32 R2, R3.reuse, 0x10, RZ ;  /* 0x0000001003028819 */ /* 0x040fe400000006ff */
[----:B------:R-:W-:Y:S01]  /*1eb0*/  @!P0 LOP3.LUT R3, R3, 0xffff0000, RZ, 0xc0, !PT ;  /* 0xffff000003038812 */ /* 0x000fe200078ec0ff */
[C---:B-1----:R-:W-:Y:S01]  /*1ec0*/  @!P0 IMAD.U32 R28, R20.reuse, 0x10000, RZ ;  /* 0x00010000141c8824 */ /* 0x042fe200078e00ff */
[----:B------:R-:W-:Y:S02]  /*1ed0*/  @!P0 LOP3.LUT R0, R20, 0xffff0000, RZ, 0xc0, !PT ;  /* 0xffff000014008812 */ /* 0x000fe400078ec0ff */
[C---:B------:R-:W-:Y:S02]  /*1ee0*/  @!P0 LOP3.LUT R4, R21.reuse, 0xffff0000, RZ, 0xc0, !PT ;  /* 0xffff000015048812 */ /* 0x040fe400078ec0ff */
[----:B------:R-:W-:Y:S01]  /*1ef0*/  @!P0 SHF.L.U32 R30, R21, 0x10, RZ ;  /* 0x00000010151e8819 */ /* 0x000fe200000006ff */
[----:B------:R-:W-:Y:S01]  /*1f00*/  @!P0 FMUL.FTZ R41, R0, R13 ;  /* 0x0000000d00298220 */ /* 0x000fe20000410000 */
[----:B------:R-:W-:Y:S01]  /*1f10*/  @!P0 SHF.L.U32 R31, R22, 0x10, RZ ;  /* 0x00000010161f8819 */ /* 0x000fe200000006ff */
[----:B------:R-:W-:Y:S01]  /*1f20*/  @!P0 FMUL.FTZ R46, R4, R29 ;  /* 0x0000001d042e8220 */ /* 0x000fe20000410000 */
[----:B------:R-:W-:Y:S01]  /*1f30*/  @!P0 SHF.L.U32 R33, R23, 0x10, RZ ;  /* 0x0000001017218819 */ /* 0x000fe200000006ff */
[-C--:B------:R-:W-:Y:S02]  /*1f40*/  @!P0 FMUL.FTZ R0, R0, R2.reuse ;  /* 0x0000000200008220 */ /* 0x080fe40000410000 */
[----:B------:R-:W-:Y:S02]  /*1f50*/  @!P0 FFMA.FTZ R41, R28, R2, -R41 ;  /* 0x000000021c298223 */ /* 0x000fe40000010829 */
[-C--:B------:R-:W-:Y:S02]  /*1f60*/  @!P0 FMUL.FTZ R2, R4, R3.reuse ;  /* 0x0000000304028220 */ /* 0x080fe40000410000 */
[----:B------:R-:W-:Y:S01]  /*1f70*/  @!P0 FFMA.FTZ R46, R30, R3, -R46 ;  /* 0x000000031e2e8223 */ /* 0x000fe2000001082e */
[----:B------:R-:W-:Y:S01]  /*1f80*/  @!P0 LOP3.LUT R3, R22, 0xffff0000, RZ, 0xc0, !PT ;  /* 0xffff000016038812 */ /* 0x000fe200078ec0ff */
[----:B------:R-:W-:Y:S01]  /*1f90*/  @!P0 FFMA.FTZ R0, R13, R28, R0 ;  /* 0x0000001c0d008223 */ /* 0x000fe20000010000 */
[----:B------:R-:W-:Y:S01]  /*1fa0*/  @!P0 LOP3.LUT R13, R23, 0xffff0000, RZ, 0xc0, !PT ;  /* 0xffff0000170d8812 */ /* 0x000fe200078ec0ff */
[C---:B------:R-:W-:Y:S01]  /*1fb0*/  @!P0 IMAD.U32 R28, R32.reuse, 0x10000, RZ ;  /* 0x00010000201c8824 */ /* 0x040fe200078e00ff */
[----:B------:R-:W-:Y:S01]  /*1fc0*/  @!P0 LOP3.LUT R32, R32, 0xffff0000, RZ, 0xc0, !PT ;  /* 0xffff000020208812 */ /* 0x000fe200078ec0ff */
[C---:B------:R-:W-:Y:S01]  /*1fd0*/  @!P0 IMAD.U32 R4, R8.reuse, 0x10000, RZ ;  /* 0x0001000008048824 */ /* 0x040fe200078e00ff */
[----:B------:R-:W-:Y:S01]  /*1fe0*/  @!P0 LOP3.LUT R8, R8, 0xffff0000, RZ, 0xc0, !PT ;  /* 0xffff000008088812 */ /* 0x000fe200078ec0ff */
[C---:B------:R-:W-:Y:S01]  /*1ff0*/  @!P0 FMUL.FTZ R47, R3.reuse, R28 ;  /* 0x0000001c032f8220 */ /* 0x040fe20000410000 */
[----:B------:R-:W-:Y:S01]  /*2000*/  @!P0 F2FP.BF16.PACK_AB R0, R0, R41 ;  /* 0x000000290000823e */ /* 0x000fe200000010ff */
[----:B------:R-:W-:Y:S02]  /*2010*/  @!P0 FMUL.FTZ R3, R3, R4 ;  /* 0x0000000403038220 */ /* 0x000fe40000410000 */
[----:B------:R-:W-:Y:S02]  /*2020*/  @!P0 FMUL.FTZ R48, R13, R32 ;  /* 0x000000200d308220 */ /* 0x000fe40000410000 */
[----:B------:R-:W-:Y:S02]  /*2030*/  @!P0 FFMA.FTZ R47, R31, R4, -R47 ;  /* 0x000000041f2f8223 */ /* 0x000fe4000001082f */
[----:B------:R-:W-:Y:S02]  /*2040*/  @!P0 FMUL.FTZ R4, R13, R8 ;  /* 0x000000080d048220 */ /* 0x000fe40000410000 */
[----:B------:R-:W-:Y:S02]  /*2050*/  @!P0 FFMA.FTZ R2, R29, R30, R2 ;  /* 0x0000001e1d028223 */ /* 0x000fe40000010002 */
[----:B------:R-:W-:Y:S02]  /*2060*/  @!P0 FFMA.FTZ R3, R28, R31, R3 ;  /* 0x0000001f1c038223 */ /* 0x000fe40000010003 */
[----:B------:R-:W-:Y:S01]  /*2070*/  @!P0 FFMA.FTZ R48, R33, R8, -R48 ;  /* 0x0000000821308223 */ /* 0x000fe20000010830 */
[----:B------:R-:W-:Y:S01]  /*2080*/  @!P0 F2FP.BF16.PACK_AB R2, R2, R46 ;  /* 0x0000002e0202823e */ /* 0x000fe200000010ff */
        /* <DEDUP_REMOVED lines=8> */
.L_x_577:
[----:B------:R-:W-:Y:S05]  /*2110*/  BSYNC B0 ;  /* 0x0000000000007941 */ /* 0x000fea0003800000 */
.L_x_576:
        /* <DEDUP_REMOVED lines=8> */
[--C-:B------:R-:W-:Y:S02]  /*21a0*/  @!P0 SHF.R.U64 R3, R26, 0x10, R27.reuse ;  /* 0x000000101a038819 */ /* 0x100fe4000000121b */
[----:B------:R-:W-:Y:S02]  /*21b0*/  @!P0 SHF.R.U32.HI R26, RZ, 0x10, R27 ;  /* 0x00000010ff1a8819 */ /* 0x000fe4000001161b */
[C---:B------:R-:W-:Y:S02]  /*21c0*/  @!P0 PRMT R27, R40.reuse, 0x5432, R0 ;  /* 0x00005432281b8816 */ /* 0x040fe40000000000 */
[C---:B------:R-:W-:Y:S02]  /*21d0*/  @!P0 PRMT R3, R7.reuse, 0x5432, R3 ;  /* 0x0000543207038816 */ /* 0x040fe40000000003 */
[----:B------:R-:W-:Y:S01]  /*21e0*/  @!P0 PRMT R7, R7, 0x5410, R26 ;  /* 0x0000541007078816 */ /* 0x000fe2000000001a */
[C---:B------:R-:W-:Y:S01]  /*21f0*/  @!P0 IMAD.U32 R8, R27.reuse, 0x10000, RZ ;  /* 0x000100001b088824 */ /* 0x040fe200078e00ff */
[----:B------:R-:W-:Y:S01]  /*2200*/  @!P0 LOP3.LUT R26, R27, 0xffff0000, RZ, 0xc0, !PT ;  /* 0xffff00001b1a8812 */ /* 0x000fe200078ec0ff */
[C---:B------:R-:W-:Y:S01]  /*2210*/  @!P0 IMAD.U32 R2, R3.reuse, 0x10000, RZ ;  /* 0x0001000003028824 */ /* 0x040fe200078e00ff */
[----:B------:R-:W-:Y:S02]  /*2220*/  @!P0 SHF.R.U32.HI R42, RZ, 0x10, R43 ;  /* 0x00000010ff2a8819 */ /* 0x000fe4000001162b */
[----:B------:R-:W-:Y:S02]  /*2230*/  @!P0 LOP3.LUT R3, R3, 0xffff0000, RZ, 0xc0, !PT ;  /* 0xffff000003038812 */ /* 0x000fe400078ec0ff */
[----:B------:R-:W-:Y:S04]  /*2240*/  @!P0 PRMT R40, R40, 0x5410, R42 ;  /* 0x0000541028288816 */ /* 0x000fe8000000002a */
[----:B------:R-:W-:Y:S01]  /*2250*/  @!P0 LOP3.LUT R29, R40, 0xffff0000, RZ, 0xc0, !PT ;  /* 0xffff0000281d8812 */ /* 0x000fe200078ec0ff */
[C---:B-1----:R-:W-:Y:S01]  /*2260*/  @!P0 IMAD.U32 R27, R21.reuse, 0x10000, RZ ;  /* 0x00010000151b8824 */ /* 0x042fe200078e00ff */
[C---:B------:R-:W-:Y:S02]  /*2270*/  @!P0 LOP3.LUT R0, R20.reuse, 0xffff0000, RZ, 0xc0, !PT ;  /* 0xffff000014008812 */ /* 0x040fe400078ec0ff */
[----:B------:R-:W-:Y:S02]  /*2280*/  @!P0 LOP3.LUT R4, R21, 0xffff0000, RZ, 0xc0, !PT ;  /* 0xffff000015048812 */ /* 0x000fe400078ec0ff */
        /* <DEDUP_REMOVED lines=12> */
[----:B------:R-:W-:Y:S02]  /*2350*/  @!P0 IMAD.U32 R13, R40, 0x10000, RZ ;  /* 0x00010000280d8824 */ /* 0x000fe400078e00ff */
[C---:B------:R-:W-:Y:S01]  /*2360*/  @!P0 IMAD.U32 R4, R7.reuse, 0x10000, RZ ;  /* 0x0001000007048824 */ /* 0x040fe200078e00ff */
[----:B------:R-:W-:Y:S01]  /*2370*/  @!P0 LOP3.LUT R7, R7, 0xffff0000, RZ, 0xc0, !PT ;  /* 0xffff000007078812 */ /* 0x000fe200078ec0ff */
[C---:B------:R-:W-:Y:S01]  /*2380*/  @!P0 FMUL.FTZ R33, R3.reuse, R13 ;  /* 0x0000000d03218220 */ /* 0x040fe20000410000 */
[----:B------:R-:W-:Y:S01]  /*2390*/  @!P0 F2FP.BF16.PACK_AB R0, R0, R31 ;  /* 0x0000001f0000823e */ /* 0x000fe200000010ff */
[-C--:B------:R-:W-:Y:S02]  /*23a0*/  @!P0 FMUL.FTZ R3, R3, R4.reuse ;  /* 0x0000000403038220 */ /* 0x080fe40000410000 */
        /* <DEDUP_REMOVED lines=15> */
.L_x_579:
[----:B------:R-:W-:Y:S05]  /*24a0*/  BSYNC B0 ;  /* 0x0000000000007941 */ /* 0x000fea0003800000 */
.L_x_578:
        /* <DEDUP_REMOVED lines=10> */
[C---:B------:R-:W-:Y:S02]  /*2550*/  @!P0 PRMT R3, R6.reuse, 0x5432, R3 ;  /* 0x0000543206038816 */ /* 0x040fe40000000003 */
[----:B------:R-:W-:Y:S01]  /*2560*/  @!P0 SHF.R.U32.HI R24, RZ, 0x10, R25 ;  /* 0x00000010ff188819 */ /* 0x000fe20000011619 */
[C---:B------:R-:W-:Y:S01]  /*2570*/  @!P0 IMAD.U32 R7, R13.reuse, 0x10000, RZ ;  /* 0x000100000d078824 */ /* 0x040fe200078e00ff */
[----:B------:R-:W-:Y:S01]  /*2580*/  @!P0 LOP3.LUT R13, R13, 0xffff0000, RZ, 0xc0, !PT ;  /* 0xffff00000d0d8812 */ /* 0x000fe200078ec0ff */
        /* <DEDUP_REMOVED lines=42> */
.L_x_581:
[----:B------:R-:W-:Y:S05]  /*2830*/  BSYNC B0 ;  /* 0x0000000000007941 */ /* 0x000fea0003800000 */
.L_x_580:
        /* <DEDUP_REMOVED lines=56> */
.L_x_572:
        /* <DEDUP_REMOVED lines=19> */
[C---:B------:R-:W-:Y:S01]  /*2cf0*/  LEA R20, P1, R3.reuse, c[0x0][0x270], 0x1 ;  /* 0x00009c0003147a11 */ /* 0x040fe200078208ff */
[----:B------:R-:W-:Y:S01]  /*2d00*/  CS2R R46, SRZ ;  /* 0x00000000002e7805 */ /* 0x000fe2000001ff00 */
[C---:B------:R-:W-:Y:S01]  /*2d10*/  LEA R18, P0, R8.reuse, c[0x0][0x288], 0x1 ;  /* 0x0000a20008127a11 */ /* 0x040fe200078008ff */
[----:B------:R-:W-:Y:S01]  /*2d20*/  CS2R R44, SRZ ;  /* 0x00000000002c7805 */ /* 0x000fe2000001ff00 */
[----:B------:R-:W-:Y:S02]  /*2d30*/  LEA.HI.X R21, R3, c[0x0][0x274], R2, 0x1, P1 ;  /* 0x00009d0003157a11 */ /* 0x000fe400008f0c02 */
[----:B------:R-:W-:Y:S03]  /*2d40*/  LEA.HI.X R19, R8, c[0x0][0x28c], R0, 0x1, P0 ;  /* 0x0000a30008137a11 */ /* 0x000fe600000f0c00 */
[----:B------:R1:W5:Y:S04]  /*2d50*/  @!P3 LDG.E.128 R4, [R20.64] ;  /* 0x000000081404b981 */ /* 0x000368000c1e1d00 */
[----:B------:R1:W5:Y:S04]  /*2d60*/  @!P2 LDG.E.128 R24, [R20.64+0x80] ;  /* 0x000080081418a981 */ /* 0x000368000c1e1d00 */
[----:B------:R1:W5:Y:S04]  /*2d70*/  @!P3 LDG.E.128 R28, [R18.64] ;  /* 0x00000008121cb981 */ /* 0x000368000c1e1d00 */
[----:B------:R1:W5:Y:S02]  /*2d80*/  @!P2 LDG.E.128 R44, [R18.64+0x80] ;  /* 0x00008008122ca981 */ /* 0x000364000c1e1d00 */
.L_x_583:
[----:B------:R-:W-:Y:S05]  /*2d90*/  BSYNC B0 ;  /* 0x0000000000007941 */ /* 0x000fea0003800000 */
.L_x_582:
[----:B------:R-:W-:Y:S04]  /*2da0*/  IADD3 R130, P0, R128, R130, RZ ;  /* 0x0000008280827210 */ /* 0x000fe80007f1e0ff */
[----:B------:R-:W-:Y:S01]  /*2db0*/  IADD3.X R109, R109, R76, RZ, P0, !PT ;  /* 0x0000004c6d6d7210 */ /* 0x000fe200007fe4ff */
[----:B------:R-:W-:-:S05]  /*2dc0*/  @P4 BRA `(.L_x_575) ;  /* 0x000010a000004947 */ /* 0x000fca0003800000 */
[----:B------:R-:W-:Y:S01]  /*2dd0*/  ISETP.GE.AND P0, PT, R16, c[0x0][0x1d4], PT ;  /* 0x0000750010007a0c */ /* 0x000fe20003f06270 */
[----:B-----5:R-:W-:Y:S01]  /*2de0*/  IMAD.MOV.U32 R8, RZ, RZ, R26 ;  /* 0x000000ffff087224 */ /* 0x020fe200078e001a */
[----:B------:R-:W-:Y:S01]  /*2df0*/  MOV R2, R24 ;  /* 0x0000001800027202 */ /* 0x000fe20000000f00 */
[----:B------:R-:W-:Y:S01]  /*2e00*/  IMAD.MOV.U32 R3, RZ, RZ, R27 ;  /* 0x000000ffff037224 */ /* 0x000fe200078e001b */
[----:B------:R-:W-:Y:S01]  /*2e10*/  BSSY B0, `(.L_x_584) ;  /* 0x0000081000007945 */ /* 0x000fe20003800000 */
[----:B------:R-:W-:Y:S03]  /*2e20*/  IMAD.MOV.U32 R0, RZ, RZ, R25 ;  /* 0x000000ffff007224 */ /* 0x000fe600078e0019 */
[----:B-1----:R-:W-:Y:S01]  /*2e30*/  PRMT R18, R3, 0x5410, R8 ;  /* 0x0000541003127816 */ /* 0x002fe20000000008 */
        /* <DEDUP_REMOVED lines=10> */
[----:B------:R-:W-:Y:S01]  /*2ee0*/  ISETP.GE.AND P1, PT, R93, c[0x0][0x1d4], PT ;  /* 0x000075005d007a0c */ /* 0x000fe20003f26270 */
[----:B------:R-:W-:Y:S01]  /*2ef0*/  IMAD.MOV.U32 R19, RZ, RZ, R28 ;  /* 0x000000ffff137224 */ /* 0x000fe200078e001c */
[----:B------:R-:W-:Y:S01]  /*2f00*/  MOV R38, R30 ;  /* 0x0000001e00267202 */ /* 0x000fe20000000f00 */
[----:B------:R-:W-:Y:S02]  /*2f10*/  IMAD.MOV.U32 R0, RZ, RZ, R5 ;  /* 0x000000ffff007224 */ /* 0x000fe400078e0005 */
[----:B------:R-:W-:Y:S02]  /*2f20*/  IMAD.MOV.U32 R2, RZ, RZ, R4 ;  /* 0x000000ffff027224 */ /* 0x000fe400078e0004 */
[----:B------:R-:W2:Y:S01]  /*2f30*/  LDS.128 R48, [R91+0xc080] ;  /* 0x00c080005b307984 */ /* 0x000ea20000000c00 */
[----:B------:R-:W-:Y:S02]  /*2f40*/  IMAD.MOV.U32 R34, RZ, RZ, R29 ;  /* 0x000000ffff227224 */ /* 0x000fe400078e001d */
[----:B------:R-:W-:Y:S01]  /*2f50*/  IMAD.MOV.U32 R42, RZ, RZ, R31 ;  /* 0x000000ffff2a7224 */ /* 0x000fe200078e001f */
[----:B------:R-:W-:Y:S02]  /*2f60*/  @!P0 SHF.R.U64 R28, R28, 0x10, R29 ;  /* 0x000000101c1c8819 */ /* 0x000fe4000000121d */
[----:B------:R-:W-:Y:S01]  /*2f70*/  @!P0 SHF.R.U64 R3, R4, 0x10, R5 ;  /* 0x0000001004038819 */ /* 0x000fe20000001205 */
[----:B------:R-:W-:Y:S01]  /*2f80*/  IMAD.MOV.U32 R4, RZ, RZ, R7 ;  /* 0x000000ffff047224 */ /* 0x000fe200078e0007 */
[----:B------:R-:W-:Y:S01]  /*2f90*/  @!P0 SHF.R.U32.HI R8, RZ, 0x10, R5 ;  /* 0x00000010ff088819 */ /* 0x000fe20000011605 */
[----:B------:R-:W-:Y:S01]  /*2fa0*/  IMAD.MOV.U32 R5, RZ, RZ, R6 ;  /* 0x000000ffff057224 */ /* 0x000fe200078e0006 */
[----:B------:R-:W-:Y:S02]  /*2fb0*/  @!P0 SHF.R.U64 R32, R30, 0x10, R31 ;  /* 0x000000101e208819 */ /* 0x000fe4000000121f */
[----:B------:R-:W-:Y:S02]  /*2fc0*/  @!P0 PRMT R30, R19, 0x5410, R28 ;  /* 0x00005410131e8816 */ /* 0x000fe4000000001c */
[-C--:B------:R-:W-:Y:S02]  /*2fd0*/  IADD3 R19, P3, P2, R124, R130.reuse, R95 ;  /* 0x000000827c137210 */ /* 0x080fe40007a7e05f */
[----:B------:R-:W-:Y:S02]  /*2fe0*/  @!P0 SHF.R.U32.HI R29, RZ, 0x10, R29 ;  /* 0x00000010ff1d8819 */ /* 0x000fe4000001161d */
[C---:B------:R-:W-:Y:S02]  /*2ff0*/  LEA R136, P4, R19.reuse, c[0x0][0x1c8], 0x1 ;  /* 0x0000720013887a11 */ /* 0x040fe400078808ff */
[----:B------:R-:W-:Y:S02]  /*3000*/  @!P0 SHF.R.U64 R6, R6, 0x10, R7 ;  /* 0x0000001006068819 */ /* 0x000fe40000001207 */
[----:B------:R-:W-:Y:S02]  /*3010*/  @!P0 PRMT R2, R2, 0x5410, R3 ;  /* 0x0000541002028816 */ /* 0x000fe40000000003 */
[----:B------:R-:W-:Y:S02]  /*3020*/  @!P0 PRMT R8, R0, 0x5410, R8 ;  /* 0x0000541000088816 */ /* 0x000fe40000000008 */
[-C--:B------:R-:W-:Y:S02]  /*3030*/  IADD3.X R0, R70, R109.reuse, R86, P3, P2 ;  /* 0x0000006d46007210 */ /* 0x080fe40001fe4456 */
[----:B------:R-:W-:Y:S02]  /*3040*/  @!P1 IADD3 R3, P3, P2, R124, R130, R93 ;  /* 0x000000827c039210 */ /* 0x000fe40007a7e05d */
[----:B------:R-:W-:Y:S01]  /*3050*/  LEA.HI.X R137, R19, c[0x0][0x1cc], R0, 0x1, P4 ;  /* 0x0000730013897a11 */ /* 0x000fe200020f0c00 */
[----:B------:R-:W-:Y:S01]  /*3060*/  @!P0 IMAD.U32 R19, R30, 0x10000, RZ ;  /* 0x000100001e138824 */ /* 0x000fe200078e00ff */
[----:B------:R-:W-:Y:S01]  /*3070*/  @!P0 PRMT R34, R34, 0x5410, R29 ;  /* 0x0000541022228816 */ /* 0x000fe2000000001d */
[----:B-1----:R-:W-:Y:S01]  /*3080*/  @!P0 IMAD.U32 R0, R20, 0x10000, RZ ;  /* 0x0001000014008824 */ /* 0x002fe200078e00ff */
[----:B------:R-:W-:Y:S01]  /*3090*/  @!P0 PRMT R5, R5, 0x5410, R6 ;  /* 0x0000541005058816 */ /* 0x000fe20000000006 */
[----:B------:R-:W-:Y:S01]  /*30a0*/  @!P0 IMAD.U32 R29, R23, 0x10000, RZ ;  /* 0x00010000171d8824 */ /* 0x000fe200078e00ff */
[----:B------:R-:W-:Y:S01]  /*30b0*/  @!P1 IADD3.X R6, R70, R109, R84, P3, P2 ;  /* 0x0000006d46069210 */ /* 0x000fe20001fe4454 */
[----:B------:R-:W-:Y:S01]  /*30c0*/  @!P0 FMUL.FTZ R131, R0, R19 ;  /* 0x0000001300838220 */ /* 0x000fe20000410000 */
[----:B------:R-:W-:Y:S01]  /*30d0*/  @!P1 LEA R134, P2, R3, c[0x0][0x1c8], 0x1 ;  /* 0x0000720003869a11 */ /* 0x000fe200078408ff */
[----:B--2---:R-:W-:Y:S01]  /*30e0*/  @!P0 IMAD.U32 R33, R49, 0x10000, RZ ;  /* 0x0001000031218824 */ /* 0x004fe200078e00ff */
[----:B------:R-:W-:Y:S02]  /*30f0*/  @!P0 SHF.L.U32 R28, R48, 0x10, RZ ;  /* 0x00000010301c8819 */ /* 0x000fe400000006ff */
[----:B------:R-:W-:Y:S01]  /*3100*/  @!P1 LEA.HI.X R135, R3, c[0x0][0x1cc], R6, 0x1, P2 ;  /* 0x0000730003879a11 */ /* 0x000fe200010f0c06 */
[----:B------:R-:W-:Y:S01]  /*3110*/  @!P0 IMAD.U32 R3, R2, 0x10000, RZ ;  /* 0x0001000002038824 */ /* 0x000fe200078e00ff */
[----:B------:R-:W-:Y:S02]  /*3120*/  @!P0 SHF.L.U32 R6, R21, 0x10, RZ ;  /* 0x0000001015068819 */ /* 0x000fe400000006ff */
[----:B------:R-:W-:Y:S01]  /*3130*/  @!P0 LOP3.LUT R35, R49, 0xffff0000, RZ, 0xc0, !PT ;  /* 0xffff000031238812 */ /* 0x000fe200078ec0ff */
[-C--:B------:R-:W-:Y:S01]  /*3140*/  @!P0 FMUL.FTZ R0, R0, R3.reuse ;  /* 0x0000000300008220 */ /* 0x080fe20000410000 */
[----:B------:R-:W-:Y:S01]  /*3150*/  @!P0 SHF.L.U32 R37, R50, 0x10, RZ ;  /* 0x0000001032258819 */ /* 0x000fe200000006ff */
[----:B------:R-:W-:Y:S01]  /*3160*/  @!P0 FFMA.FTZ R131, R28, R3, -R131 ;  /* 0x000000031c838223 */ /* 0x000fe20000010883 */
[----:B------:R-:W-:Y:S01]  /*3170*/  @!P0 LOP3.LUT R39, R50, 0xffff0000, RZ, 0xc0, !PT ;  /* 0xffff000032278812 */ /* 0x000fe200078ec0ff */
[----:B------:R-:W-:Y:S01]  /*3180*/  @!P0 FFMA.FTZ R0, R19, R28, R0 ;  /* 0x0000001c13008223 */ /* 0x000fe20000010000 */
[C---:B------:R-:W-:Y:S01]  /*3190*/  @!P0 SHF.L.U32 R41, R51.reuse, 0x10, RZ ;  /* 0x0000001033298819 */ /* 0x040fe200000006ff */
[----:B------:R-:W-:Y:S01]  /*31a0*/  @!P0 IMAD.U32 R28, R22, 0x10000, RZ ;  /* 0x00010000161c8824 */ /* 0x000fe200078e00ff */
[----:B------:R-:W-:Y:S02]  /*31b0*/  @!P0 LOP3.LUT R43, R51, 0xffff0000, RZ, 0xc0, !PT ;  /* 0xffff0000332b8812 */ /* 0x000fe400078ec0ff */
[----:B------:R-:W-:Y:S02]  /*31c0*/  @!P0 SHF.R.U32.HI R31, RZ, 0x10, R31 ;  /* 0x00000010ff1f8819 */ /* 0x000fe4000001161f */
[----:B------:R-:W-:Y:S02]  /*31d0*/  @!P0 LOP3.LUT R19, R2, 0xffff0000, RZ, 0xc0, !PT ;  /* 0xffff000002138812 */ /* 0x000fe400078ec0ff */
[----:B------:R-:W-:Y:S02]  /*31e0*/  @!P0 PRMT R42, R42, 0x5410, R31 ;  /* 0x000054102a2a8816 */ /* 0x000fe4000000001f */
[----:B------:R-:W-:Y:S02]  /*31f0*/  @!P0 LOP3.LUT R31, R48, 0xffff0000, RZ, 0xc0, !PT ;  /* 0xffff0000301f8812 */ /* 0x000fe400078ec0ff */
[----:B------:R-:W-:Y:S01]  /*3200*/  @!P0 LOP3.LUT R30, R30, 0xffff0000, RZ, 0xc0, !PT ;  /* 0xffff00001e1e8812 */ /* 0x000fe200078ec0ff */
[C---:B------:R-:W-:Y:S01]  /*3210*/  @!P0 IMAD.U32 R40, R42.reuse, 0x10000, RZ ;  /* 0x000100002a288824 */ /* 0x040fe200078e00ff */
[----:B------:R-:W-:Y:S02]  /*3220*/  @!P0 LOP3.LUT R42, R42, 0xffff0000, RZ, 0xc0, !PT ;  /* 0xffff00002a2a8812 */ /* 0x000fe400078ec0ff */
[----:B------:R-:W-:Y:S01]  /*3230*/  @!P0 SHF.R.U32.HI R7, RZ, 0x10, R7 ;  /* 0x00000010ff078819 */ /* 0x000fe20000011607 */
[----:B------:R-:W-:Y:S01]  /*3240*/  @!P0 FMUL.FTZ R142, R29, R40 ;  /* 0x000000281d8e8220 */ /* 0x000fe20000410000 */
[----:B------:R-:W-:Y:S01]  /*3250*/  @!P0 PRMT R38, R38, 0x5410, R32 ;  /* 0x0000541026268816 */ /* 0x000fe20000000020 */
[----:B------:R-:W-:Y:S01]  /*3260*/  @!P0 IMAD.U32 R32, R34, 0x10000, RZ ;  /* 0x0001000022208824 */ /* 0x000fe200078e00ff */
[----:B------:R-:W-:Y:S01]  /*3270*/  @!P0 PRMT R7, R4, 0x5410, R7 ;  /* 0x0000541004078816 */ /* 0x000fe20000000007 */
[----:B------:R-:W-:Y:S01]  /*3280*/  @!P0 IMAD.U32 R4, R8, 0x10000, RZ ;  /* 0x0001000008048824 */ /* 0x000fe200078e00ff */
[----:B------:R-:W-:Y:S01]  /*3290*/  @!P0 LOP3.LUT R34, R34, 0xffff0000, RZ, 0xc0, !PT ;  /* 0xffff000022228812 */ /* 0x000fe200078ec0ff */
[----:B------:R-:W-:Y:S01]  /*32a0*/  @!P0 FMUL.FTZ R132, R6, R32 ;  /* 0x0000002006848220 */ /* 0x000fe20000410000 */
[----:B------:R-:W-:Y:S01]  /*32b0*/  @!P0 LOP3.LUT R8, R8, 0xffff0000, RZ, 0xc0, !PT ;  /* 0xffff000008088812 */ /* 0x000fe200078ec0ff */
[-C--:B------:R-:W-:Y:S01]  /*32c0*/  @!P0 FMUL.FTZ R3, R6, R4.reuse ;  /* 0x0000000406038220 */ /* 0x080fe20000410000 */
[----:B------:R-:W-:Y:S01]  /*32d0*/  @!P0 LOP3.LUT R6, R20, 0xffff0000, RZ, 0xc0, !PT ;  /* 0xffff000014068812 */ /* 0x000fe200078ec0ff */
[----:B------:R-:W-:Y:S01]  /*32e0*/  @!P0 FFMA.FTZ R132, R33, R4, -R132 ;  /* 0x0000000421848223 */ /* 0x000fe20000010884 */
[----:B------:R-:W-:Y:S01]  /*32f0*/  @!P0 LOP3.LUT R4, R21, 0xffff0000, RZ, 0xc0, !PT ;  /* 0xffff000015048812 */ /* 0x000fe200078ec0ff */
[C---:B------:R-:W-:Y:S01]  /*3300*/  @!P0 IMAD.U32 R36, R38.reuse, 0x10000, RZ ;  /* 0x0001000026248824 */ /* 0x040fe200078e00ff */
[----:B------:R-:W-:Y:S01]  /*3310*/  @!P0 LOP3.LUT R38, R38, 0xffff0000, RZ, 0xc0, !PT ;  /* 0xffff000026268812 */ /* 0x000fe200078ec0ff */
[----:B------:R-:W-:Y:S02]  /*3320*/  @!P0 FMUL.FTZ R138, R6, R30 ;  /* 0x0000001e068a8220 */ /* 0x000fe40000410000 */
[----:B------:R-:W-:Y:S02]  /*3330*/  @!P0 FMUL.FTZ R133, R4, R34 ;  /* 0x0000002204858220 */ /* 0x000fe40000410000 */
[-C--:B------:R-:W-:Y:S02]  /*3340*/  @!P0 FMUL.FTZ R2, R6, R19.reuse ;  /* 0x0000001306028220 */ /* 0x080fe40000410000 */
[----:B------:R-:W-:Y:S01]  /*3350*/  @!P0 FFMA.FTZ R138, R31, R19, -R138 ;  /* 0x000000131f8a8223 */ /* 0x000fe2000001088a */
[----:B------:R-:W-:Y:S01]  /*3360*/  @!P0 LOP3.LUT R19, R22, 0xffff0000, RZ, 0xc0, !PT ;  /* 0xffff000016138812 */ /* 0x000fe200078ec0ff */
[----:B------:R-:W-:Y:S02]  /*3370*/  @!P0 IMAD.U32 R6, R5, 0x10000, RZ ;  /* 0x0001000005068824 */ /* 0x000fe400078e00ff */
[-C--:B------:R-:W-:Y:S01]  /*3380*/  @!P0 FMUL.FTZ R4, R4, R8.reuse ;  /* 0x0000000804048220 */ /* 0x080fe20000410000 */
[----:B------:R-:W-:Y:S01]  /*3390*/  @!P0 F2FP.BF16.PACK_AB R131, R138, R131 ;  /* 0x000000838a83823e */ /* 0x000fe200000010ff */
[----:B------:R-:W-:Y:S01]  /*33a0*/  @!P0 FFMA.FTZ R133, R35, R8, -R133 ;  /* 0x0000000823858223 */ /* 0x000fe20000010885 */
[----:B------:R-:W-:Y:S01]  /*33b0*/  @!P0 LOP3.LUT R8, R5, 0xffff0000, RZ, 0xc0, !PT ;  /* 0xffff000005088812 */ /* 0x000fe200078ec0ff */
[C---:B------:R-:W-:Y:S01]  /*33c0*/  @!P0 FMUL.FTZ R139, R28.reuse, R36 ;  /* 0x000000241c8b8220 */ /* 0x040fe20000410000 */
[----:B------:R-:W-:Y:S01]  /*33d0*/  @!P0 MOV R48, R131 ;  /* 0x0000008300308202 */ /* 0x000fe20000000f00 */
[----:B------:R-:W-:Y:S01]  /*33e0*/  @!P0 FMUL.FTZ R5, R28, R6 ;  /* 0x000000061c058220 */ /* 0x000fe20000410000 */
[----:B------:R-:W-:Y:S01]  /*33f0*/  @!P0 LOP3.LUT R28, R23, 0xffff0000, RZ, 0xc0, !PT ;  /* 0xffff0000171c8812 */ /* 0x000fe200078ec0ff */
[----:B------:R-:W-:Y:S01]  /*3400*/  @!P0 FMUL.FTZ R140, R19, R38 ;  /* 0x00000026138c8220 */ /* 0x000fe20000410000 */
[----:B------:R-:W-:Y:S01]  /*3410*/  @!P0 F2FP.BF16.PACK_AB R132, R133, R132 ;  /* 0x000000848584823e */ /* 0x000fe200000010ff */
[----:B------:R-:W-:Y:S02]  /*3420*/  @!P0 FFMA.FTZ R139, R37, R6, -R139 ;  /* 0x00000006258b8223 */ /* 0x000fe4000001088b */
[-C--:B------:R-:W-:Y:S01]  /*3430*/  @!P0 FMUL.FTZ R6, R19, R8.reuse ;  /* 0x0000000813068220 */ /* 0x080fe20000410000 */
[----:B------:R-:W-:Y:S01]  /*3440*/  @!P0 LOP3.LUT R19, R7, 0xffff0000, RZ, 0xc0, !PT ;  /* 0xffff000007138812 */ /* 0x000fe200078ec0ff */
[----:B------:R-:W-:Y:S02]  /*3450*/  @!P0 FFMA.FTZ R2, R30, R31, R2 ;  /* 0x0000001f1e028223 */ /* 0x000fe40000010002 */
[----:B------:R-:W-:Y:S02]  /*3460*/  @!P0 FFMA.FTZ R140, R39, R8, -R140 ;  /* 0x00000008278c8223 */ /* 0x000fe4000001088c */
[----:B------:R-:W-:Y:S01]  /*3470*/  @!P0 IMAD.U32 R8, R7, 0x10000, RZ ;  /* 0x0001000007088824 */ /* 0x000fe200078e00ff */
[----:B------:R-:W-:Y:S01]  /*3480*/  @!P0 F2FP.BF16.PACK_AB R0, R2, R0 ;  /* 0x000000000200823e */ /* 0x000fe200000010ff */
[----:B------:R-:W-:Y:S01]  /*3490*/  @!P0 FMUL.FTZ R141, R28, R42 ;  /* 0x0000002a1c8d8220 */ /* 0x000fe20000410000 */
[----:B------:R-:W-:Y:S01]  /*34a0*/  @!P0 F2FP.BF16.PACK_AB R139, R140, R139 ;  /* 0x0000008b8c8b823e */ /* 0x000fe200000010ff */
[----:B------:R-:W-:Y:S02]  /*34b0*/  @!P0 FFMA.FTZ R3, R32, R33, R3 ;  /* 0x0000002120038223 */ /* 0x000fe40000010003 */
[----:B------:R-:W-:Y:S02]  /*34c0*/  @!P0 FFMA.FTZ R4, R34, R35, R4 ;  /* 0x0000002322048223 */ /* 0x000fe40000010004 */
[-C--:B------:R-:W-:Y:S02]  /*34d0*/  @!P0 FMUL.FTZ R7, R29, R8.reuse ;  /* 0x000000081d078220 */ /* 0x080fe40000410000 */
[----:B------:R-:W-:Y:S01]  /*34e0*/  @!P0 FFMA.FTZ R29, R41, R8, -R142 ;  /* 0x00000008291d8223 */ /* 0x000fe2000001088e */
[----:B------:R-:W-:Y:S01]  /*34f0*/  @!P0 F2FP.BF16.PACK_AB R3, R4, R3 ;  /* 0x000000030403823e */ /* 0x000fe200000010ff */
[----:B------:R-:W-:Y:S02]  /*3500*/  @!P0 FFMA.FTZ R141, R43, R19, -R141 ;  /* 0x000000132b8d8223 */ /* 0x000fe4000001088d */
[----:B------:R-:W-:Y:S02]  /*3510*/  @!P0 FFMA.FTZ R5, R36, R37, R5 ;  /* 0x0000002524058223 */ /* 0x000fe40000010005 */
[----:B------:R-:W-:Y:S01]  /*3520*/  @!P0 FMUL.FTZ R8, R28, R19 ;  /* 0x000000131c088220 */ /* 0x000fe20000410000 */
[----:B------:R-:W-:Y:S01]  /*3530*/  @!P0 F2FP.BF16.PACK_AB R29, R141, R29 ;  /* 0x0000001d8d1d823e */ /* 0x000fe200000010ff */
[----:B------:R-:W-:Y:S02]  /*3540*/  @!P0 FFMA.FTZ R6, R38, R39, R6 ;  /* 0x0000002726068223 */ /* 0x000fe40000010006 */
[----:B------:R-:W-:Y:S01]  /*3550*/  @!P0 FFMA.FTZ R7, R40, R41, R7 ;  /* 0x0000002928078223 */ /* 0x000fe20000010007 */
[----:B------:R-:W-:Y:S01]  /*3560*/  @!P0 MOV R51, R29 ;  /* 0x0000001d00338202 */ /* 0x000fe20000000f00 */
[----:B------:R-:W-:Y:S01]  /*3570*/  @!P0 FFMA.FTZ R8, R42, R43, R8 ;  /* 0x0000002b2a088223 */ /* 0x000fe20000010008 */
[----:B------:R-:W-:Y:S01]  /*3580*/  @!P0 F2FP.BF16.PACK_AB R5, R6, R5 ;  /* 0x000000050605823e */ /* 0x000fe200000010ff */
[----:B------:R-:W-:Y:S02]  /*3590*/  @!P0 IMAD.MOV.U32 R49, RZ, RZ, R132 ;  /* 0x000000ffff318224 */ /* 0x000fe400078e0084 */
        /* <DEDUP_REMOVED lines=8> */
.L_x_585:
[----:B------:R-:W-:Y:S05]  /*3620*/  BSYNC B0 ;  /* 0x0000000000007941 */ /* 0x000fea0003800000 */
.L_x_584:
        /* <DEDUP_REMOVED lines=10> */
[--C-:B------:R-:W-:Y:S02]  /*36d0*/  @!P0 SHF.R.U32.HI R3, RZ, 0x10, R27.reuse ;  /* 0x00000010ff038819 */ /* 0x100fe4000001161b */
[----:B------:R-:W-:Y:S02]  /*36e0*/  @!P0 SHF.R.U64 R6, R26, 0x10, R27 ;  /* 0x000000101a068819 */ /* 0x000fe4000000121b */
[----:B------:R-:W-:Y:S02]  /*36f0*/  @!P0 SHF.R.U32.HI R32, RZ, 0x10, R45 ;  /* 0x00000010ff208819 */ /* 0x000fe4000001162d */
[----:B------:R-:W-:Y:S02]  /*3700*/  @!P0 SHF.R.U32.HI R0, RZ, 0x10, R25 ;  /* 0x00000010ff008819 */ /* 0x000fe40000011619 */
[----:B------:R-:W-:Y:S02]  /*3710*/  @!P0 SHF.R.U64 R44, R44, 0x10, R45 ;  /* 0x000000102c2c8819 */ /* 0x000fe4000000122d */
[----:B------:R-:W-:Y:S02]  /*3720*/  @!P0 PRMT R4, R13, 0x5410, R0 ;  /* 0x000054100d048816 */ /* 0x000fe40000000000 */
[--C-:B------:R-:W-:Y:S02]  /*3730*/  @!P0 SHF.R.U32.HI R40, RZ, 0x10, R47.reuse ;  /* 0x00000010ff288819 */ /* 0x100fe4000001162f */
[----:B------:R-:W-:Y:S01]  /*3740*/  @!P0 SHF.R.U64 R46, R46, 0x10, R47 ;  /* 0x000000102e2e8819 */ /* 0x000fe2000000122f */
[C---:B------:R-:W-:Y:S01]  /*3750*/  @!P0 IMAD.U32 R0, R4.reuse, 0x10000, RZ ;  /* 0x0001000004008824 */ /* 0x040fe200078e00ff */
[----:B------:R-:W-:Y:S02]  /*3760*/  @!P0 LOP3.LUT R4, R4, 0xffff0000, RZ, 0xc0, !PT ;  /* 0xffff000004048812 */ /* 0x000fe400078ec0ff */
[C---:B------:R-:W-:Y:S02]  /*3770*/  @!P0 PRMT R5, R18.reuse, 0x5410, R3 ;  /* 0x0000541012058816 */ /* 0x040fe40000000003 */
[----:B------:R-:W-:Y:S02]  /*3780*/  @!P0 PRMT R6, R18, 0x5432, R6 ;  /* 0x0000543212068816 */ /* 0x000fe40000000006 */
[C---:B------:R-:W-:Y:S02]  /*3790*/  @!P0 PRMT R32, R53.reuse, 0x5432, R32 ;  /* 0x0000543235208816 */ /* 0x040fe40000000020 */
[----:B------:R-:W-:Y:S02]  /*37a0*/  @!P0 PRMT R53, R53, 0x5410, R44 ;  /* 0x0000541035358816 */ /* 0x000fe4000000002c */
[----:B------:R-:W-:Y:S01]  /*37b0*/  @!P0 SHF.R.U64 R2, R24, 0x10, R25 ;  /* 0x0000001018028819 */ /* 0x000fe20000001219 */
[----:B-1----:R-:W-:Y:S01]  /*37c0*/  @!P0 IMAD.U32 R7, R21, 0x10000, RZ ;  /* 0x0001000015078824 */ /* 0x002fe200078e00ff */
[----:B------:R-:W-:Y:S01]  /*37d0*/  @!P0 LOP3.LUT R28, R53, 0xffff0000, RZ, 0xc0, !PT ;  /* 0xffff0000351c8812 */ /* 0x000fe200078ec0ff */
[----:B------:R-:W-:Y:S01]  /*37e0*/  @!P0 IMAD.U32 R30, R32, 0x10000, RZ ;  /* 0x00010000201e8824 */ /* 0x000fe200078e00ff */
[----:B------:R-:W-:Y:S01]  /*37f0*/  @!P0 PRMT R2, R13, 0x5432, R2 ;  /* 0x000054320d028816 */ /* 0x000fe20000000002 */
[C---:B------:R-:W-:Y:S01]  /*3800*/  @!P0 FMUL.FTZ R3, R7.reuse, R0 ;  /* 0x0000000007038220 */ /* 0x040fe20000410000 */
[----:B------:R-:W-:Y:S01]  /*3810*/  @!P0 LOP3.LUT R13, R20, 0xffff0000, RZ, 0xc0, !PT ;  /* 0xffff0000140d8812 */ /* 0x000fe200078ec0ff */
[----:B------:R-:W-:Y:S01]  /*3820*/  @!P0 FMUL.FTZ R44, R7, R30 ;  /* 0x0000001e072c8220 */ /* 0x000fe20000410000 */
[----:B------:R-:W-:Y:S01]  /*3830*/  @!P0 LOP3.LUT R7, R2, 0xffff0000, RZ, 0xc0, !PT ;  /* 0xffff000002078812 */ /* 0x000fe200078ec0ff */
[----:B--2---:R-:W-:Y:S01]  /*3840*/  @!P0 IMAD.U32 R31, R49, 0x10000, RZ ;  /* 0x00010000311f8824 */ /* 0x004fe200078e00ff */
[C---:B------:R-:W-:Y:S01]  /*3850*/  @!P0 SHF.L.U32 R27, R48.reuse, 0x10, RZ ;  /* 0x00000010301b8819 */ /* 0x040fe200000006ff */
[----:B------:R-:W-:Y:S01]  /*3860*/  @!P0 IMAD.U32 R26, R53, 0x10000, RZ ;  /* 0x00010000351a8824 */ /* 0x000fe200078e00ff */
[----:B------:R-:W-:Y:S01]  /*3870*/  @!P0 LOP3.LUT R29, R48, 0xffff0000, RZ, 0xc0, !PT ;  /* 0xffff0000301d8812 */ /* 0x000fe200078ec0ff */
        /* <DEDUP_REMOVED lines=8> */
[-C--:B------:R-:W-:Y:S01]  /*3900*/  @!P0 FMUL.FTZ R2, R13, R7.reuse ;  /* 0x000000070d028220 */ /* 0x080fe20000410000 */
[----:B------:R-:W-:Y:S01]  /*3910*/  @!P0 LOP3.LUT R25, R21, 0xffff0000, RZ, 0xc0, !PT ;  /* 0xffff000015198812 */ /* 0x000fe200078ec0ff */
[C---:B------:R-:W-:Y:S01]  /*3920*/  @!P0 IMAD.U32 R24, R22.reuse, 0x10000, RZ ;  /* 0x0001000016188824 */ /* 0x040fe200078e00ff */
[----:B------:R-:W-:Y:S01]  /*3930*/  @!P0 LOP3.LUT R19, R22, 0xffff0000, RZ, 0xc0, !PT ;  /* 0xffff000016138812 */ /* 0x000fe200078ec0ff */
[----:B------:R-:W-:Y:S01]  /*3940*/  @!P0 IMAD.U32 R18, R23, 0x10000, RZ ;  /* 0x0001000017128824 */ /* 0x000fe200078e00ff */
[----:B------:R-:W-:Y:S01]  /*3950*/  @!P0 LOP3.LUT R32, R32, 0xffff0000, RZ, 0xc0, !PT ;  /* 0xffff000020208812 */ /* 0x000fe200078ec0ff */
[-C--:B------:R-:W-:Y:S01]  /*3960*/  @!P0 FMUL.FTZ R0, R0, R8.reuse ;  /* 0x0000000800008220 */ /* 0x080fe20000410000 */
[----:B------:R-:W-:Y:S01]  /*3970*/  @!P0 PRMT R40, R52, 0x5410, R40 ;  /* 0x0000541034288816 */ /* 0x000fe20000000028 */
[----:B------:R-:W-:Y:S01]  /*3980*/  @!P0 FFMA.FTZ R45, R27, R8, -R45 ;  /* 0x000000081b2d8223 */ /* 0x000fe2000001082d */
[----:B------:R-:W-:Y:S01]  /*3990*/  @!P0 LOP3.LUT R8, R5, 0xffff0000, RZ, 0xc0, !PT ;  /* 0xffff000005088812 */ /* 0x000fe200078ec0ff */
[----:B------:R-:W-:Y:S01]  /*39a0*/  @!P0 IMAD.U32 R35, R50, 0x10000, RZ ;  /* 0x0001000032238824 */ /* 0x000fe200078e00ff */
[----:B------:R-:W-:Y:S01]  /*39b0*/  @!P0 PRMT R52, R52, 0x5432, R46 ;  /* 0x0000543234348816 */ /* 0x000fe2000000002e */
[----:B------:R-:W-:Y:S01]  /*39c0*/  @!P0 FMUL.FTZ R46, R13, R28 ;  /* 0x0000001c0d2e8220 */ /* 0x000fe20000410000 */
[----:B------:R-:W-:Y:S01]  /*39d0*/  @!P0 LOP3.LUT R13, R23, 0xffff0000, RZ, 0xc0, !PT ;  /* 0xffff0000170d8812 */ /* 0x000fe200078ec0ff */
[----:B------:R-:W-:Y:S01]  /*39e0*/  @!P0 FMUL.FTZ R132, R25, R32 ;  /* 0x0000002019848220 */ /* 0x000fe20000410000 */
[C---:B------:R-:W-:Y:S01]  /*39f0*/  @!P0 LOP3.LUT R36, R52.reuse, 0xffff0000, RZ, 0xc0, !PT ;  /* 0xffff000034248812 */ /* 0x040fe200078ec0ff */
[----:B------:R-:W-:Y:S01]  /*3a00*/  @!P0 IMAD.U32 R34, R52, 0x10000, RZ ;  /* 0x0001000034228824 */ /* 0x000fe200078e00ff */
[C---:B------:R-:W-:Y:S01]  /*3a10*/  @!P0 SHF.L.U32 R38, R40.reuse, 0x10, RZ ;  /* 0x0000001028268819 */ /* 0x040fe200000006ff */
[----:B------:R-:W-:Y:S01]  /*3a20*/  @!P0 FFMA.FTZ R46, R29, R7, -R46 ;  /* 0x000000071d2e8223 */ /* 0x000fe2000001082e */
[----:B------:R-:W-:Y:S01]  /*3a30*/  @!P0 LOP3.LUT R40, R40, 0xffff0000, RZ, 0xc0, !PT ;  /* 0xffff000028288812 */ /* 0x000fe200078ec0ff */
[----:B------:R-:W-:Y:S01]  /*3a40*/  @!P0 IMAD.U32 R7, R5, 0x10000, RZ ;  /* 0x0001000005078824 */ /* 0x000fe200078e00ff */
[----:B------:R-:W-:Y:S01]  /*3a50*/  ISETP.GE.AND P1, PT, R92, c[0x0][0x1d4], PT ;  /* 0x000075005c007a0c */ /* 0x000fe20003f26270 */
[----:B------:R-:W-:Y:S01]  /*3a60*/  @!P0 IMAD.U32 R5, R6, 0x10000, RZ ;  /* 0x0001000006058824 */ /* 0x000fe200078e00ff */
        /* <DEDUP_REMOVED lines=47> */
.L_x_571:
[----:B------:R-:W-:Y:S05]  /*3d60*/  IMAD R0, R100, -0x20, R108 ;  /* 0xffffffe064007824 */ /* 0x000fea00078e026c */
        /* <DEDUP_REMOVED lines=16> */
.L_x_575:
[----:B------:R-:W-:Y:S05]  /*3e70*/  BSYNC B1 ;  /* 0x0000000000017941 */ /* 0x000fea0003800000 */
.L_x_570:
[----:B------:R-:W-:Y:S01]  /*3e80*/  IMAD.SHL.U32 R0, R100, 0x20, RZ ;  /* 0x0000002064007824 */ /* 0x000fe200078e00ff */
[----:B------:R-:W-:Y:S03]  /*3e90*/  BSSY B0, `(.L_x_586) ;  /* 0x0000035000007945 */ /* 0x000fe60003800000 */
[--C-:B--2---:R-:W-:Y:S02]  /*3ea0*/  IMAD.IADD R2, R67, 0x1, -R0.reuse ;  /* 0x0000000143027824 */ /* 0x104fe400078e0a00 */
[----:B------:R-:W-:Y:S03]  /*3eb0*/  IMAD.IADD R0, R108, 0x1, -R0 ;  /* 0x000000016c007824 */ /* 0x000fe600078e0a00 */
[----:B------:R-:W-:Y:S02]  /*3ec0*/  ISETP.GE.AND P0, PT, R2, 0x1, PT ;  /* 0x000000010200780c */ /* 0x000fe40003f06270 */
[----:B------:R-:W-:Y:S11]  /*3ed0*/  IMNMX R0, R0, 0x20, PT ;  /* 0x0000002000007817 */ /* 0x000ff60003800200 */
[C---:B------:R-:W-:Y:S01]  /*3ee0*/  @P0 LEA R3, P1, R100.reuse, R69, 0x5 ;  /* 0x0000004564030211 */ /* 0x040fe200078228ff */
[----:B-1---5:R-:W-:Y:S01]  /*3ef0*/  @P0 IMAD.MOV.U32 R4, RZ, RZ, R120 ;  /* 0x000000ffff040224 */ /* 0x022fe200078e0078 */
[----:B------:R-:W-:Y:S01]  /*3f00*/  @P0 ISETP.NE.U32.AND P4, PT, R99, RZ, PT ;  /* 0x000000ff6300020c */ /* 0x000fe20003f85070 */
[----:B------:R-:W-:Y:S01]  /*3f10*/  @P0 IMAD.MOV.U32 R5, RZ, RZ, R66 ;  /* 0x000000ffff050224 */ /* 0x000fe200078e0042 */
[----:B------:R-:W-:Y:S02]  /*3f20*/  @P0 LEA.HI.X R2, R100, R68, R56, 0x5, P1 ;  /* 0x0000004464020211 */ /* 0x000fe400008f2c38 */
[----:B------:R-:W-:Y:S01]  /*3f30*/  @P0 ISETP.NE.U32.AND P3, PT, R98, RZ, PT ;  /* 0x000000ff6200020c */ /* 0x000fe20003f65070 */
[----:B------:R-:W-:Y:S01]  /*3f40*/  @P0 IMAD.WIDE.U32 R4, R3, c[0x0][0x258], R4 ;  /* 0x0000960003040a25 */ /* 0x000fe200078e0004 */
[----:B------:R-:W-:Y:S03]  /*3f50*/  @P0 ISETP.NE.U32.AND P2, PT, R97, RZ, PT ;  /* 0x000000ff6100020c */ /* 0x000fe60003f45070 */
        /* <DEDUP_REMOVED lines=21> */
[----:B------:R-:W-:Y:S01]  /*40b0*/  IMAD.MOV.U32 R19, RZ, RZ, R63 ;  /* 0x000000ffff137224 */ /* 0x000fe200078e003f */
[----:B------:R-:W-:Y:S02]  /*40c0*/  ISETP.GE.AND P1, PT, R103, c[0x0][0x1d4], PT ;  /* 0x0000750067007a0c */ /* 0x000fe40003f26270 */
[----:B------:R-:W-:Y:S02]  /*40d0*/  ISETP.GE.AND P0, PT, R102, c[0x0][0x1d4], PT ;  /* 0x0000750066007a0c */ /* 0x000fe40003f06270 */
[C---:B------:R-:W-:Y:S04]  /*40e0*/  LEA R0, P4, R100.reuse, R65, 0x5 ;  /* 0x0000004164007211 */ /* 0x040fe800078828ff */
[----:B------:R-:W-:Y:S01]  /*40f0*/  LEA.HI.X R2, R100, R64, R56, 0x5, P4 ;  /* 0x0000004064027211 */ /* 0x000fe200020f2c38 */
[----:B------:R-:W1:Y:S01]  /*4100*/  @!P3 LDS.128 R28, [R101+0x8080] ;  /* 0x00808000651cb984 */ /* 0x000e620000000c00 */
[----:B------:R-:W-:Y:S03]  /*4110*/  IMAD.WIDE.U32 R18, R0, c[0x0][0x208], R18 ;  /* 0x0000820000127a25 */ /* 0x000fe600078e0012 */
[----:B------:R-:W2:Y:S01]  /*4120*/  @!P2 LDS.128 R24, [R101+0x9080] ;  /* 0x009080006518a984 */ /* 0x000ea20000000c00 */
[----:B------:R-:W-:Y:S01]  /*4130*/  IMAD R2, R2, c[0x0][0x208], RZ ;  /* 0x0000820002027a24 */ /* 0x000fe200078e02ff */
[----:B------:R-:W-:Y:S02]  /*4140*/  LEA R32, P4, R18, c[0x0][0x1f8], 0x1 ;  /* 0x00007e0012207a11 */ /* 0x000fe400078808ff */
        /* <DEDUP_REMOVED lines=9> */
.L_x_587:
[----:B-1----:R-:W-:Y:S05]  /*41e0*/  BSYNC B0 ;  /* 0x0000000000007941 */ /* 0x002fea0003800000 */
.L_x_586:
[C---:B------:R-:W-:Y:S02]  /*41f0*/  ISETP.GT.AND P0, PT, R100.reuse, R71, PT ;  /* 0x000000476400720c */ /* 0x040fe40003f04270 */
[----:B------:R-:W-:Y:S11]  /*4200*/  IADD3 R100, R100, -0x1, RZ ;  /* 0xffffffff64647810 */ /* 0x000ff60007ffe0ff */
[----:B------:R-:W-:Y:S01]  /*4210*/  @P0 SHF.R.S32.HI R2, RZ, 0x1f, R100 ;  /* 0x0000001fff020819 */ /* 0x000fe20000011464 */
[----:B------:R-:W-:Y:S01]  /*4220*/  @P0 IMAD R0, R74, R100, RZ ;  /* 0x000000644a000224 */ /* 0x000fe200078e02ff */
[----:B------:R-:W-:Y:S01]  /*4230*/  @P0 ISETP.NE.U32.AND P4, PT, R99, RZ, PT ;  /* 0x000000ff6300020c */ /* 0x000fe20003f85070 */
[----:B------:R-:W-:Y:S01]  /*4240*/  @P0 IMAD.MOV.U32 R4, RZ, RZ, R122 ;  /* 0x000000ffff040224 */ /* 0x000fe200078e007a */
[----:B------:R-:W-:Y:S01]  /*4250*/  @P0 ISETP.NE.U32.AND P3, PT, R98, RZ, PT ;  /* 0x000000ff6200020c */ /* 0x000fe20003f65070 */
[----:B------:R-:W-:Y:S01]  /*4260*/  @P0 IMAD.MOV.U32 R5, RZ, RZ, R127 ;  /* 0x000000ffff050224 */ /* 0x000fe200078e007f */
[----:B------:R-:W-:Y:S01]  /*4270*/  @P0 ISETP.NE.U32.AND P2, PT, R97, RZ, PT ;  /* 0x000000ff6100020c */ /* 0x000fe20003f45070 */
[-C--:B------:R-:W-:Y:S02]  /*4280*/  @P0 IMAD R0, R2, R75.reuse, R0 ;  /* 0x0000004b02000224 */ /* 0x080fe400078e0200 */
[----:B------:R-:W-:Y:S04]  /*4290*/  @P0 IMAD.WIDE.U32 R4, R100, R75, R4 ;  /* 0x0000004b64040225 */ /* 0x000fe800078e0004 */
[----:B------:R-:W-:Y:S01]  /*42a0*/  @P0 IMAD.IADD R0, R5, 0x1, R0 ;  /* 0x0000000105000824 */ /* 0x000fe200078e0200 */
[C---:B------:R-:W-:Y:S04]  /*42b0*/  @P0 LEA R2, P1, R4.reuse, c[0x0][0x220], 0x1 ;  /* 0x0000880004020a11 */ /* 0x040fe800078208ff */
        /* <DEDUP_REMOVED lines=12> */
.L_x_567:
[----:B------:R-:W-:Y:S01]  /*4380*/  ISETP.NE.AND P1, PT, R226, 0x1, PT ;  /* 0x00000001e200780c */ /* 0x000fe20003f25270 */
[----:B-1----:R-:W-:Y:S01]  /*4390*/  IMAD.MOV.U32 R3, RZ, RZ, RZ ;  /* 0x000000ffff037224 */ /* 0x002fe200078e00ff */
[----:B------:R-:W-:Y:S01]  /*43a0*/  LOP3.LUT R0, R0, 0xffffffbf, RZ, 0xc0, !PT ;  /* 0xffffffbf00007812 */ /* 0x000fe200078ec0ff */
[----:B------:R-:W-:Y:S01]  /*43b0*/  IMAD.MOV.U32 R130, RZ, RZ, RZ ;  /* 0x000000ffff827224 */ /* 0x000fe200078e00ff */
[----:B------:R-:W-:Y:S01]  /*43c0*/  IADD3 R2, R149, 0x7f, RZ ;  /* 0x0000007f95027810 */ /* 0x000fe20007ffe0ff */
[----:B------:R-:W-:Y:S01]  /*43d0*/  CS2R R4, SRZ ;  /* 0x0000000000047805 */ /* 0x000fe2000001ff00 */
[----:B------:R-:W-:Y:S01]  /*43e0*/  PLOP3.LUT P2, PT, PT, PT, PT, 0x80, 0x0 ;  /* 0x000000000000781c */ /* 0x000fe20003f4f070 */
[----:B------:R-:W-:Y:S01]  /*43f0*/  IMAD.MOV.U32 R128, RZ, RZ, RZ ;  /* 0x000000ffff807224 */ /* 0x000fe200078e00ff */
[----:B------:R-:W-:Y:S01]  /*4400*/  CS2R R126, SRZ ;  /* 0x00000000007e7805 */ /* 0x000fe2000001ff00 */
[----:B------:R-:W-:Y:S01]  /*4410*/  CS2R R124, SRZ ;  /* 0x00000000007c7805 */ /* 0x000fe2000001ff00 */
[----:B------:R-:W-:Y:S01]  /*4420*/  CS2R R122, SRZ ;  /* 0x00000000007a7805 */ /* 0x000fe2000001ff00 */
[----:B------:R-:W-:Y:S01]  /*4430*/  CS2R R120, SRZ ;  /* 0x0000000000787805 */ /* 0x000fe2000001ff00 */
[----:B------:R-:W-:Y:S01]  /*4440*/  CS2R R118, SRZ ;  /* 0x0000000000767805 */ /* 0x000fe2000001ff00 */
[----:B------:R-:W-:Y:S01]  /*4450*/  @P1 LOP3.LUT R0, R0, 0x40, RZ, 0xfc, !PT ;  /* 0x0000004000001812 */ /* 0x000fe200078efcff */
[----:B------:R-:W-:Y:S01]  /*4460*/  CS2R R116, SRZ ;  /* 0x0000000000747805 */ /* 0x000fe2000001ff00 */
[----:B------:R-:W-:Y:S01]  /*4470*/  CS2R R114, SRZ ;  /* 0x0000000000727805 */ /* 0x000fe2000001ff00 */
[----:B------:R-:W-:Y:S01]  /*4480*/  @P1 IMAD.HI.U32 R0, R2, c[0x0][0x2c8], RZ ;  /* 0x0000b20002001a27 */ /* 0x000fe200078e00ff */
[----:B------:R-:W-:Y:S01]  /*4490*/  CS2R R112, SRZ ;  /* 0x0000000000707805 */ /* 0x000fe2000001ff00 */
[----:B------:R-:W-:Y:S01]  /*44a0*/  CS2R R110, SRZ ;  /* 0x00000000006e7805 */ /* 0x000fe2000001ff00 */
[----:B------:R-:W-:Y:S01]  /*44b0*/  CS2R R108, SRZ ;  /* 0x00000000006c7805 */ /* 0x000fe2000001ff00 */
[----:B------:R-:W-:Y:S01]  /*44c0*/  CS2R R102, SRZ ;  /* 0x0000000000667805 */ /* 0x000fe2000001ff00 */
[----:B------:R-:W-:Y:S01]  /*44d0*/  @P1 SHF.R.U32.HI R2, RZ, c[0x0][0x2cc], R0 ;  /* 0x0000b300ff021a19 */ /* 0x000fe20000011600 */
[----:B------:R-:W-:Y:S01]  /*44e0*/  CS2R R100, SRZ ;  /* 0x0000000000647805 */ /* 0x000fe2000001ff00 */
[----:B------:R-:W-:Y:S01]  /*44f0*/  CS2R R98, SRZ ;  /* 0x0000000000627805 */ /* 0x000fe2000001ff00 */
[----:B------:R-:W-:Y:S01]  /*4500*/  CS2R R96, SRZ ;  /* 0x0000000000607805 */ /* 0x000fe2000001ff00 */
[----:B------:R-:W-:Y:S01]  /*4510*/  CS2R R94, SRZ ;  /* 0x00000000005e7805 */ /* 0x000fe2000001ff00 */
[----:B------:R-:W-:Y:S01]  /*4520*/  IMAD.IADD R2, R72, 0x1, R2 ;  /* 0x0000000148027824 */ /* 0x000fe200078e0202 */
[----:B------:R-:W-:Y:S01]  /*4530*/  CS2R R92, SRZ ;  /* 0x00000000005c7805 */ /* 0x000fe2000001ff00 */
[----:B------:R-:W-:Y:S01]  /*4540*/  CS2R R90, SRZ ;  /* 0x00000000005a7805 */ /* 0x000fe2000001ff00 */
[----:B------:R-:W-:Y:S01]  /*4550*/  CS2R R88, SRZ ;  /* 0x0000000000587805 */ /* 0x000fe2000001ff00 */
[----:B------:R-:W-:Y:S01]  /*4560*/  CS2R R8, SRZ ;  /* 0x0000000000087805 */ /* 0x000fe2000001ff00 */
[----:B------:R-:W-:Y:S01]  /*4570*/  SHF.R.S32.HI R0, RZ, 0x1f, R2 ;  /* 0x0000001fff007819 */ /* 0x000fe20000011402 */
[----:B------:R-:W-:Y:S01]  /*4580*/  IMAD.MOV.U32 R86, RZ, RZ, RZ ;  /* 0x000000ffff567224 */ /* 0x000fe200078e00ff */
[----:B------:R-:W-:Y:S01]  /*4590*/  CS2R R84, SRZ ;  /* 0x0000000000547805 */ /* 0x000fe2000001ff00 */
[----:B------:R-:W-:Y:S01]  /*45a0*/  CS2R R82, SRZ ;  /* 0x0000000000527805 */ /* 0x000fe2000001ff00 */
[----:B------:R-:W-:Y:S01]  /*45b0*/  LEA.HI R0, R0, R2, RZ, 0x5 ;  /* 0x0000000200007211 */ /* 0x000fe200078f28ff */
[----:B------:R-:W-:Y:S01]  /*45c0*/  IMAD.IADD R2, R105, 0x1, R106 ;  /* 0x0000000169027824 */ /* 0x000fe200078e026a */
[----:B------:R-:W-:Y:S01]  /*45d0*/  CS2R R80, SRZ ;  /* 0x0000000000507805 */ /* 0x000fe2000001ff00 */
[----:B------:R-:W-:Y:S01]  /*45e0*/  IMAD.MOV.U32 R106, RZ, RZ, RZ ;  /* 0x000000ffff6a7224 */ /* 0x000fe200078e00ff */
[----:B------:R-:W-:Y:S01]  /*45f0*/  SHF.R.S32.HI R6, RZ, 0x5, R0 ;  /* 0x00000005ff067819 */ /* 0x000fe20000011400 */
[----:B------:R-:W-:Y:S01]  /*4600*/  CS2R R104, SRZ ;  /* 0x0000000000687805 */ /* 0x000fe2000001ff00 */
[----:B------:R-:W-:Y:S01]  /*4610*/  CS2R R78, SRZ ;  /* 0x00000000004e7805 */ /* 0x000fe2000001ff00 */
[----:B------:R-:W-:Y:S01]  /*4620*/  CS2R R76, SRZ ;  /* 0x00000000004c7805 */ /* 0x000fe2000001ff00 */
[----:B------:R-:W-:Y:S01]  /*4630*/  IMNMX R6, R73, R6, PT ;  /* 0x0000000649067217 */ /* 0x000fe20003800200 */
[----:B------:R-:W-:Y:S01]  /*4640*/  CS2R R74, SRZ ;  /* 0x00000000004a7805 */ /* 0x000fe2000001ff00 */
[----:B------:R-:W-:Y:S01]  /*4650*/  CS2R R72, SRZ ;  /* 0x0000000000487805 */ /* 0x000fe2000001ff00 */
[----:B------:R-:W-:Y:S01]  /*4660*/  CS2R R70, SRZ ;  /* 0x0000000000467805 */ /* 0x000fe2000001ff00 */
[----:B------:R-:W-:Y:S01]  /*4670*/  ISETP.GE.AND P0, PT, R6, 0x1, PT ;  /* 0x000000010600780c */ /* 0x000fe20003f06270 */
        /* <DEDUP_REMOVED lines=39> */
[----:B------:R1:W2:Y:S01]  /*48f0*/  @P2 LDG.E R4, [R4.64] ;  /* 0x0000000804042981 */ /* 0x0002a2000c1e1900 */
[----:B------:R-:W-:Y:S01]  /*4900*/  SHF.R.S32.HI R0, RZ, 0x1f, R107 ;  /* 0x0000001fff007819 */ /* 0x000fe2000001146b */
[----:B------:R-:W-:Y:S01]  /*4910*/  IMAD.WIDE.U32 R16, R107, c[0x0][0x178], RZ ;  /* 0x00005e006b107a25 */ /* 0x000fe200078e00ff */
[----:B------:R-:W-:Y:S01]  /*4920*/  SHF.R.S32.HI R52, RZ, 0x1f, R54 ;  /* 0x0000001fff347819 */ /* 0x000fe20000011436 */
[----:B------:R-:W-:Y:S01]  /*4930*/  BSSY B0, `(.L_x_590) ;  /* 0x00000bf000007945 */ /* 0x000fe20003800000 */
[----:B------:R-:W-:Y:S01]  /*4940*/  ISETP.NE.U32.AND P0, PT, RZ, c[0x0][0x348], PT ;  /* 0x0000d200ff007a0c */ /* 0x000fe20003f05070 */
[----:B------:R-:W-:Y:S01]  /*4950*/  IMAD R0, R0, c[0x0][0x178], RZ ;  /* 0x00005e0000007a24 */ /* 0x000fe200078e02ff */
[----:B------:R-:W-:Y:S01]  /*4960*/  LEA.HI R40, R52, R54, RZ, 0x3 ;  /* 0x0000003634287211 */ /* 0x000fe200078f18ff */
[----:B------:R-:W-:Y:S01]  /*4970*/  IMAD R3, R87, c[0x0][0x1b8], RZ ;  /* 0x00006e0057037a24 */ /* 0x000fe200078e02ff */
[----:B------:R-:W-:Y:S01]  /*4980*/  SHF.R.S32.HI R10, RZ, 0x1f, R216 ;  /* 0x0000001fff0a7819 */ /* 0x000fe200000114d8 */
[----:B------:R-:W-:Y:S01]  /*4990*/  IMAD R107, R107, c[0x0][0x17c], R0 ;  /* 0x00005f006b6b7a24 */ /* 0x000fe200078e0200 */
[----:B------:R-:W-:Y:S01]  /*49a0*/  LOP3.LUT R0, R40, 0xfffffff8, RZ, 0xc0, !PT ;  /* 0xfffffff828007812 */ /* 0x000fe200078ec0ff */
[----:B------:R-:W-:Y:S01]  /*49b0*/  IMAD R3, R215, c[0x0][0x1bc], R3 ;  /* 0x00006f00d7037a24 */ /* 0x000fe200078e0203 */
[----:B------:R-:W-:Y:S01]  /*49c0*/  SHF.R.S32.HI R40, RZ, 0x3, R40 ;  /* 0x00000003ff287819 */ /* 0x000fe20000011428 */
[----:B------:R-:W-:Y:S01]  /*49d0*/  IMAD.IADD R17, R17, 0x1, R107 ;  /* 0x0000000111117824 */ /* 0x000fe200078e026b */
[----:B------:R-:W-:Y:S01]  /*49e0*/  ISETP.NE.AND.EX P0, PT, RZ, c[0x0][0x34c], PT, P0 ;  /* 0x0000d300ff007a0c */ /* 0x000fe20003f05300 */
[----:B------:R-:W-:Y:S01]  /*49f0*/  IMAD.IADD R0, R54, 0x1, -R0 ;  /* 0x0000000136007824 */ /* 0x000fe200078e0a00 */
[----:B------:R-:W-:Y:S01]  /*4a00*/  SHF.R.S32.HI R26, RZ, 0x1f, R2 ;  /* 0x0000001fff1a7819 */ /* 0x000fe20000011402 */
[----:B------:R-:W-:Y:S01]  /*4a10*/  IMAD.WIDE.U32 R16, R215, c[0x0][0x1b8], R16 ;  /* 0x00006e00d7107a25 */ /* 0x000fe200078e0010 */
[----:B------:R-:W-:-:S02]  /*4a20*/  SEL R8, R10, RZ, !P0 ;  /* 0x000000ff0a087207 */ /* 0x000fc40004000000 */
[----:B------:R-:W-:Y:S01]  /*4a30*/  SEL R14, R216, RZ, !P0 ;  /* 0x000000ffd80e7207 */ /* 0x000fe20004000000 */
[----:B------:R-:W-:Y:S01]  /*4a40*/  IMAD.IADD R17, R17, 0x1, R3 ;  /* 0x0000000111117824 */ /* 0x000fe200078e0203 */
[----:B------:R-:W-:Y:S01]  /*4a50*/  IADD3 R20, P0, R40, R2, RZ ;  /* 0x0000000228147210 */ /* 0x000fe20007f1e0ff */
[----:B------:R-:W-:Y:S01]  /*4a60*/  IMAD R8, R8, c[0x0][0x1c0], RZ ;  /* 0x0000700008087a24 */ /* 0x000fe200078e02ff */
[----:B------:R-:W-:Y:S01]  /*4a70*/  LEA.HI R123, R52, R54, RZ, 0x6 ;  /* 0x00000036347b7211 */ /* 0x000fe200078f30ff */
[----:B-1----:R-:W-:Y:S01]  /*4a80*/  IMAD R5, R0, 0x20, R40 ;  /* 0x0000002000057824 */ /* 0x002fe200078e0228 */
[----:B------:R-:W-:Y:S01]  /*4a90*/  LEA.HI.X.SX32 R26, R40, R26, 0x1, P0 ;  /* 0x0000001a281a7211 */ /* 0x000fe200000f0eff */
[C---:B------:R-:W-:Y:S02]  /*4aa0*/  IMAD R8, R14.reuse, c[0x0][0x1c4], R8 ;  /* 0x000071000e087a24 */ /* 0x040fe400078e0208 */
[----:B------:R-:W-:Y:S02]  /*4ab0*/  IMAD.IADD R5, R149, 0x1, R5 ;  /* 0x0000000195057824 */ /* 0x000fe400078e0205 */
[----:B------:R-:W-:-:S04]  /*4ac0*/  IMAD.WIDE.U32 R14, R14, c[0x0][0x1c0], R16 ;  /* 0x000070000e0e7a25 */ /* 0x000fc800078e0010 */
[----:B------:R-:W-:-:S04]  /*4ad0*/  @P1 IMAD.HI.U32 R3, R5, c[0x0][0x2c8], RZ ;  /* 0x0000b20005031a27 */ /* 0x000fc800078e00ff */
[----:B------:R-:W-:Y:S01]  /*4ae0*/  IMAD.MOV.U32 R12, RZ, RZ, R5 ;  /* 0x000000ffff0c7224 */ /* 0x000fe200078e0005 */
[----:B------:R-:W-:Y:S01]  /*4af0*/  @P1 SHF.R.U32.HI R12, RZ, c[0x0][0x2cc], R3 ;  /* 0x0000b300ff0c1a19 */ /* 0x000fe20000011603 */
[----:B------:R-:W-:Y:S01]  /*4b00*/  IMAD.IADD R15, R15, 0x1, R8 ;  /* 0x000000010f0f7824 */ /* 0x000fe200078e0208 */
[----:B------:R-:W-:Y:S01]  /*4b10*/  LEA.HI R3, R52, R54, RZ, 0x4 ;  /* 0x0000003634037211 */ /* 0x000fe200078f20ff */
[C---:B------:R-:W-:Y:S01]  /*4b20*/  IMAD.SHL.U32 R71, R0.reuse, 0x8, RZ ;  /* 0x0000000800477824 */ /* 0x040fe200078e00ff */
[--C-:B------:R-:W-:Y:S01]  /*4b30*/  SHF.R.S32.HI R7, RZ, 0x1f, R12.reuse ;  /* 0x0000001fff077819 */ /* 0x100fe2000001140c */
[----:B------:R-:W-:Y:S01]  /*4b40*/  IMAD.MOV R18, RZ, RZ, -R12 ;  /* 0x000000ffff127224 */ /* 0x000fe200078e0a0c */
[----:B------:R-:W-:Y:S01]  /*4b50*/  SHF.R.S32.HI R9, RZ, 0x4, R3 ;  /* 0x00000004ff097819 */ /* 0x000fe20000011403 */
[----:B------:R-:W-:Y:S01]  /*4b60*/  IMAD.SHL.U32 R118, R0, 0x8, RZ ;  /* 0x0000000800767824 */ /* 0x000fe200078e00ff */
[C---:B------:R-:W-:Y:S01]  /*4b70*/  LOP3.LUT R2, R3.reuse, 0xfffffff0, RZ, 0xc0, !PT ;  /* 0xfffffff003027812 */ /* 0x040fe200078ec0ff */
[----:B------:R-:W-:Y:S01]  /*4b80*/  IMAD R18, R18, c[0x0][0x2c4], R5 ;  /* 0x0000b10012127a24 */ /* 0x000fe200078e0205 */
[----:B------:R-:W-:Y:S01]  /*4b90*/  LEA.HI R42, R3, R9, RZ, 0x1 ;  /* 0x00000009032a7211 */ /* 0x000fe200078f08ff */
[----:B------:R-:W-:Y:S01]  /*4ba0*/  IMAD R7, R7, c[0x0][0x1b0], RZ ;  /* 0x00006c0007077a24 */ /* 0x000fe200078e02ff */
[----:B------:R-:W-:Y:S01]  /*4bb0*/  SHF.R.S32.HI R119, RZ, 0x1f, R118 ;  /* 0x0000001fff777819 */ /* 0x000fe20000011476 */
[----:B------:R-:W-:Y:S01]  /*4bc0*/  IMAD.IADD R2, R54, 0x1, -R2 ;  /* 0x0000000136027824 */ /* 0x000fe200078e0a02 */
[----:B------:R-:W-:Y:S01]  /*4bd0*/  LOP3.LUT R42, R42, 0xfffffffe, RZ, 0xc0, !PT ;  /* 0xfffffffe2a2a7812 */ /* 0x000fe200078ec0ff */
[----:B------:R-:W-:Y:S01]  /*4be0*/  IMAD R7, R12, c[0x0][0x1b4], R7 ;  /* 0x00006d000c077a24 */ /* 0x000fe200078e0207 */
[----:B------:R-:W-:Y:S01]  /*4bf0*/  IADD3 R65, R118, 0x40, RZ ;  /* 0x0000004076417810 */ /* 0x000fe20007ffe0ff */
[----:B------:R-:W-:Y:S01]  /*4c00*/  IMAD.WIDE.U32 R12, R12, c[0x0][0x1b0], R14 ;  /* 0x00006c000c0c7a25 */ /* 0x000fe200078e000e */
[----:B------:R-:W-:-:S02]  /*4c10*/  ISETP.GE.AND P5, PT, R71, c[0x0][0x198], PT ;  /* 0x0000660047007a0c */ /* 0x000fc40003fa6270 */
[----:B------:R-:W-:Y:S01]  /*4c20*/  ISETP.GE.AND P6, PT, R65, c[0x0][0x1d4], PT ;  /* 0x0000750041007a0c */ /* 0x000fe20003fc6270 */
[----:B------:R-:W-:Y:S01]  /*4c30*/  IMAD.IADD R42, R9, 0x1, -R42 ;  /* 0x00000001092a7824 */ /* 0x000fe200078e0a2a */
[----:B------:R-:W-:Y:S01]  /*4c40*/  SHF.R.S32.HI R9, RZ, 0x1f, R18 ;  /* 0x0000001fff097819 */ /* 0x000fe20000011412 */
[----:B------:R-:W-:Y:S01]  /*4c50*/  IMAD.IADD R13, R13, 0x1, R7 ;  /* 0x000000010d0d7824 */ /* 0x000fe200078e0207 */
[----:B------:R-:W-:Y:S01]  /*4c60*/  IADD3 R7, R71, 0x80, RZ ;  /* 0x0000008047077810 */ /* 0x000fe20007ffe0ff */
[----:B------:R-:W-:Y:S02]  /*4c70*/  IMAD.IADD R11, R149, 0x1, R40 ;  /* 0x00000001950b7824 */ /* 0x000fe400078e0228 */
[----:B------:R-:W-:Y:S01]  /*4c80*/  IMAD R9, R9, c[0x0][0x1a8], RZ ;  /* 0x00006a0009097a24 */ /* 0x000fe200078e02ff */
[----:B------:R-:W-:Y:S01]  /*4c90*/  ISETP.GE.AND P4, PT, R7, c[0x0][0x198], PT ;  /* 0x0000660007007a0c */ /* 0x000fe20003f86270 */
[----:B------:R-:W-:Y:S01]  /*4ca0*/  IMAD R8, R227, c[0x0][0x2c4], RZ ;  /* 0x0000b100e3087a24 */ /* 0x000fe200078e02ff */
[----:B------:R-:W-:Y:S01]  /*4cb0*/  IADD3 R5, R11, 0x20, RZ ;  /* 0x000000200b057810 */ /* 0x000fe20007ffe0ff */
[C---:B------:R-:W-:Y:S01]  /*4cc0*/  IMAD R9, R18.reuse, c[0x0][0x1ac], R9 ;  /* 0x00006b0012097a24 */ /* 0x040fe200078e0209 */
[----:B------:R-:W-:Y:S01]  /*4cd0*/  P2R R3, PR, RZ, 0x10 ;  /* 0x00000010ff037803 */ /* 0x000fe20000000000 */
[----:B------:R-:W-:Y:S01]  /*4ce0*/  IMAD.WIDE.U32 R18, R18, c[0x0][0x1a8], R12 ;  /* 0x00006a0012127a25 */ /* 0x000fe200078e000c */
[----:B------:R-:W-:-:S02]  /*4cf0*/  SHF.R.S32.HI R13, RZ, 0x1f, R2 ;  /* 0x0000001fff0d7819 */ /* 0x000fc40000011402 */
[----:B------:R-:W-:Y:S01]  /*4d00*/  ISETP.GE.AND P1, PT, R5, R8, PT ;  /* 0x000000080500720c */ /* 0x000fe20003f26270 */
[----:B------:R-:W-:Y:S01]  /*4d10*/  IMAD.IADD R9, R19, 0x1, R9 ;  /* 0x0000000113097824 */ /* 0x000fe200078e0209 */
[----:B------:R-:W-:Y:S01]  /*4d20*/  LEA R12, P0, R18, c[0x0][0x160], 0x1 ;  /* 0x00005800120c7a11 */ /* 0x000fe200078008ff */
[----:B------:R-:W-:Y:S01]  /*4d30*/  IMAD R16, R26, c[0x0][0x1e0], RZ ;  /* 0x000078001a107a24 */ /* 0x000fe200078e02ff */
[----:B------:R-:W-:Y:S01]  /*4d40*/  LEA.HI R13, R13, R2, RZ, 0x3 ;  /* 0x000000020d0d7211 */ /* 0x000fe200078f18ff */
[----:B------:R-:W-:Y:S01]  /*4d50*/  IMAD.WIDE.U32 R24, R20, c[0x0][0x1e0], R118 ;  /* 0x0000780014187a25 */ /* 0x000fe200078e0076 */
[----:B------:R-:W-:Y:S01]  /*4d60*/  LEA.HI.X R9, R18, c[0x0][0x164], R9, 0x1, P0 ;  /* 0x0000590012097a11 */ /* 0x000fe200000f0c09 */
[----:B------:R-:W-:Y:S01]  /*4d70*/  SHFL.IDX PT, R22, R12, RZ, 0x181f ;  /* 0x00181fff0c167589 */ /* 0x000fe200000e0000 */
[----:B------:R-:W-:Y:S01]  /*4d80*/  LOP3.LUT R3, R13, 0xfffffff8, RZ, 0xc0, !PT ;  /* 0xfffffff80d037812 */ /* 0x000fe200078ec0ff */
[----:B------:R-:W-:Y:S01]  /*4d90*/  IMAD R16, R20, c[0x0][0x1e4], R16 ;  /* 0x0000790014107a24 */ /* 0x000fe200078e0210 */
[----:B------:R-:W-:Y:S01]  /*4da0*/  P2R R15, PR, RZ, 0x2 ;  /* 0x00000002ff0f7803 */ /* 0x000fe20000000000 */
[----:B------:R-:W1:Y:S01]  /*4db0*/  SHFL.IDX PT, R23, R9, RZ, 0x181f ;  /* 0x00181fff09177589 */ /* 0x000e6200000e0000 */
[----:B------:R-:W-:Y:S01]  /*4dc0*/  ISETP.GE.AND P1, PT, R11, R8, PT ;  /* 0x000000080b00720c */ /* 0x000fe20003f26270 */
[----:B------:R-:W-:Y:S01]  /*4dd0*/  IMAD.IADD R3, R2, 0x1, -R3 ;  /* 0x0000000102037824 */ /* 0x000fe200078e0a03 */
[----:B------:R-:W-:Y:S01]  /*4de0*/  ISETP.NE.U32.AND P0, PT, RZ, c[0x0][0x350], PT ;  /* 0x0000d400ff007a0c */ /* 0x000fe20003f05070 */
[----:B------:R-:W-:Y:S01]  /*4df0*/  IMAD.IADD R17, R25, 0x1, R16 ;  /* 0x0000000119117824 */ /* 0x000fe200078e0210 */
[----:B------:R-:W-:Y:S01]  /*4e00*/  IADD3 R5, R71, 0xc0, RZ ;  /* 0x000000c047057810 */ /* 0x000fe20007ffe0ff */
[----:B------:R-:W-:Y:S01]  /*4e10*/  IMAD.MOV.U32 R16, RZ, RZ, R24 ;  /* 0x000000ffff107224 */ /* 0x000fe200078e0018 */
[----:B------:R-:W-:Y:S01]  /*4e20*/  ISETP.NE.AND.EX P0, PT, RZ, c[0x0][0x354], PT, P0 ;  /* 0x0000d500ff007a0c */ /* 0x000fe20003f05300 */
[----:B------:R-:W-:Y:S01]  /*4e30*/  IMAD.SHL.U32 R2, R42, 0x8, RZ ;  /* 0x000000082a027824 */ /* 0x000fe200078e00ff */
[----:B------:R-:W-:Y:S01]  /*4e40*/  ISETP.GE.AND P3, PT, R5, c[0x0][0x198], PT ;  /* 0x0000660005007a0c */ /* 0x000fe20003f66270 */
[----:B------:R-:W-:-:S02]  /*4e50*/  IMAD R26, R26, c[0x0][0x208], RZ ;  /* 0x000082001a1a7a24 */ /* 0x000fc400078e02ff */
[----:B------:R-:W-:Y:S01]  /*4e60*/  IMAD.SHL.U32 R125, R40, 0x40, RZ ;  /* 0x00000040287d7824 */ /* 0x000fe200078e00ff */
[----:B------:R-:W-:Y:S01]  /*4e70*/  P2R R14, PR, RZ, 0x8 ;  /* 0x00000008ff0e7803 */ /* 0x000fe20000000000 */
[C---:B------:R-:W-:Y:S01]  /*4e80*/  IMAD R26, R20.reuse, c[0x0][0x20c], R26 ;  /* 0x00008300141a7a24 */ /* 0x040fe200078e021a */
[----:B------:R-:W-:Y:S01]  /*4e90*/  @!P1 SHF.R.S32.HI R19, RZ, 0x1f, R7 ;  /* 0x0000001fff139819 */ /* 0x000fe20000011407 */
[----:B------:R-:W-:Y:S01]  /*4ea0*/  IMAD.WIDE.U32 R20, R20, c[0x0][0x208], R118 ;  /* 0x0000820014147a25 */ /* 0x000fe200078e0076 */
[----:B------:R-:W-:Y:S02]  /*4eb0*/  LOP3.LUT R125, R125, 0x1c0, RZ, 0xc0, !PT ;  /* 0x000001c07d7d7812 */ /* 0x000fe400078ec0ff */
[----:B------:R-:W-:Y:S01]  /*4ec0*/  @!P1 SHF.R.S32.HI R18, RZ, 0x1f, R5 ;  /* 0x0000001fff129819 */ /* 0x000fe20000011405 */
[----:B------:R-:W-:Y:S01]  /*4ed0*/  IMAD R218, R87, c[0x0][0x1e8], RZ ;  /* 0x00007a0057da7a24 */ /* 0x000fe200078e02ff */
[----:B------:R-:W-:Y:S01]  /*4ee0*/  LOP3.LUT R41, R125, 0x38, R118, 0xf8, !PT ;  /* 0x000000387d297812 */ /* 0x000fe200078ef876 */
[----:B------:R-:W-:Y:S01]  /*4ef0*/  IMAD.IADD R27, R21, 0x1, R26 ;  /* 0x00000001151b7824 */ /* 0x000fe200078e021a */
[----:B------:R-:W-:Y:S01]  /*4f00*/  SHF.R.U32.HI R124, RZ, 0x3, R125 ;  /* 0x00000003ff7c7819 */ /* 0x000fe2000001167d */
[----:B------:R-:W-:Y:S01]  /*4f10*/  IMAD.SHL.U32 R123, R123, 0x8, RZ ;  /* 0x000000087b7b7824 */ /* 0x000fe200078e00ff */
[----:B------:R-:W-:Y:S01]  /*4f20*/  @!P1 LEA.HI R19, R19, R7, RZ, 0x3 ;  /* 0x0000000713139211 */ /* 0x000fe200078f18ff */
[C---:B------:R-:W-:Y:S01]  /*4f30*/  IMAD R218, R215.reuse, c[0x0][0x1ec], R218 ;  /* 0x00007b00d7da7a24 */ /* 0x040fe200078e02da */
[----:B------:R-:W-:Y:S01]  /*4f40*/  @!P1 LEA.HI R18, R18, R5, RZ, 0x3 ;  /* 0x0000000512129211 */ /* 0x000fe200078f18ff */
[----:B------:R-:W-:Y:S01]  /*4f50*/  IMAD.WIDE.U32 R16, R215, c[0x0][0x1e8], R16 ;  /* 0x00007a00d7107a25 */ /* 0x000fe200078e0010 */
[----:B------:R-:W-:-:S02]  /*4f60*/  LOP3.LUT R123, R123, 0xfffffe00, RZ, 0xc0, !PT ;  /* 0xfffffe007b7b7812 */ /* 0x000fc400078ec0ff */
[----:B------:R-:W-:Y:S01]  /*4f70*/  @!P1 LOP3.LUT R19, R19, 0xfffffff8, RZ, 0xc0, !PT ;  /* 0xfffffff813139812 */ /* 0x000fe200078ec0ff */
[----:B------:R-:W-:Y:S01]  /*4f80*/  IMAD.MOV.U32 R26, RZ, RZ, R20 ;  /* 0x000000ffff1a7224 */ /* 0x000fe200078e0014 */
[----:B------:R-:W-:Y:S01]  /*4f90*/  @!P1 SHF.R.S32.HI R20, RZ, 0x1f, R65 ;  /* 0x0000001fff149819 */ /* 0x000fe20000011441 */
[----:B------:R-:W-:Y:S01]  /*4fa0*/  IMAD.IADD R219, R218, 0x1, R17 ;  /* 0x00000001dadb7824 */ /* 0x000fe200078e0211 */
[----:B------:R-:W-:Y:S01]  /*4fb0*/  LOP3.LUT R41, R123, R41, R124, 0xf6, !PT ;  /* 0x000000297b297212 */ /* 0x000fe200078ef67c */
[----:B------:R-:W-:Y:S01]  /*4fc0*/  IMAD.MOV.U32 R218, RZ, RZ, R16 ;  /* 0x000000ffffda7224 */ /* 0x000fe200078e0010 */
[----:B------:R-:W-:Y:S01]  /*4fd0*/  @!P1 LEA.HI R20, R20, R65, RZ, 0x3 ;  /* 0x0000004114149211 */ /* 0x000fe200078f18ff */
[----:B------:R-:W-:Y:S01]  /*4fe0*/  IMAD R16, R87, c[0x0][0x210], RZ ;  /* 0x0000840057107a24 */ /* 0x000fe200078e02ff */
[----:B------:R-:W-:Y:S01]  /*4ff0*/  P2R R14, PR, RZ, 0x20 ;  /* 0x00000020ff0e7803 */ /* 0x000fe20000000000 */
[----:B------:R-:W-:Y:S01]  /*5000*/  IMAD.WIDE.U32 R26, R215, c[0x0][0x210], R26 ;  /* 0x00008400d71a7a25 */ /* 0x000fe200078e001a */
[----:B------:R-:W-:-:S02]  /*5010*/  @!P1 LOP3.LUT R20, R20, 0xfffffff8, RZ, 0xc0, !PT ;  /* 0xfffffff814149812 */ /* 0x000fc400078ec0ff */
[----:B------:R-:W-:Y:S01]  /*5020*/  @!P1 LOP3.LUT R18, R18, 0xfffffff8, RZ, 0xc0, !PT ;  /* 0xfffffff812129812 */ /* 0x000fe200078ec0ff */
[----:B------:R-:W-:Y:S02]  /*5030*/  IMAD R16, R215, c[0x0][0x214], R16 ;  /* 0x00008500d7107a24 */ /* 0x000fe400078e0210 */
[----:B------:R-:W-:Y:S02]  /*5040*/  @!P1 IMAD.SHL.U32 R14, R41, 0x2, RZ ;  /* 0x00000002290e9824 */ /* 0x000fe400078e00ff */
[----:B------:R-:W-:Y:S02]  /*5050*/  IMAD.SHL.U32 R13, R13, 0x40, RZ ;  /* 0x000000400d0d7824 */ /* 0x000fe400078e00ff */
[----:B------:R-:W-:Y:S02]  /*5060*/  IMAD.IADD R17, R16, 0x1, R27 ;  /* 0x0000000110117824 */ /* 0x000fe400078e021b */
[----:B-1----:R-:W-:-:S04]  /*5070*/  @!P1 IMAD.WIDE R20, R20, 0x2, R22 ;  /* 0x0000000214149825 */ /* 0x002fc800078e0216 */
[----:B------:R-:W-:Y:S02]  /*5080*/  IMAD.MOV.U32 R16, RZ, RZ, R26 ;  /* 0x000000ffff107224 */ /* 0x000fe400078e001a */
[----:B------:R-:W-:-:S04]  /*5090*/  @!P1 IMAD.WIDE R26, R19, 0x2, R22 ;  /* 0x00000002131a9825 */ /* 0x000fc800078e0216 */
[----:B------:R-:W-:Y:S01]  /*50a0*/  @!P1 IMAD.WIDE R18, R18, 0x2, R22 ;  /* 0x0000000212129825 */ /* 0x000fe200078e0216 */
[----:B--2---:R-:W-:-:S03]  /*50b0*/  @P2 SHF.R.S32.HI R25, RZ, 0x1f, R4 ;  /* 0x0000001fff192819 */ /* 0x004fc60000011404 */
[----:B------:R-:W-:Y:S02]  /*50c0*/  @P2 IMAD.MOV.U32 R24, RZ, RZ, R4 ;  /* 0x000000ffff182224 */ /* 0x000fe400078e0004 */
[----:B------:R-:W-:Y:S02]  /*50d0*/  IMAD.SHL.U32 R4, R3, 0x40, RZ ;  /* 0x0000004003047824 */ /* 0x000fe400078e00ff */
[----:B------:R-:W-:Y:S02]  /*50e0*/  @!P2 IMAD.MOV.U32 R24, RZ, RZ, R216 ;  /* 0x000000ffff18a224 */ /* 0x000fe400078e00d8 */
[----:B------:R-:W-:Y:S01]  /*50f0*/  @!P2 IMAD.MOV.U32 R25, RZ, RZ, R10 ;  /* 0x000000ffff19a224 */ /* 0x000fe200078e000a */
[----:B------:R-:W-:Y:S02]  /*5100*/  LOP3.LUT R4, R4, 0x1c0, RZ, 0xc0, !PT ;  /* 0x000001c004047812 */ /* 0x000fe400078ec0ff */
[----:B------:R-:W-:Y:S02]  /*5110*/  SEL R230, R24, RZ, !P0 ;  /* 0x000000ff18e67207 */ /* 0x000fe40004000000 */
[----:B------:R-:W-:-:S02]  /*5120*/  LOP3.LUT R2, R4, 0x8, R2, 0xf8, !PT ;  /* 0x0000000804027812 */ /* 0x000fc400078ef802 */
[----:B------:R-:W-:Y:S01]  /*5130*/  SEL R10, R25, RZ, !P0 ;  /* 0x000000ff190a7207 */ /* 0x000fe20004000000 */
[----:B------:R-:W-:Y:S01]  /*5140*/  IMAD.WIDE.U32 R218, R230, c[0x0][0x1f0], R218 ;  /* 0x00007c00e6da7a25 */ /* 0x000fe200078e00da */
[----:B------:R-:W-:Y:S02]  /*5150*/  SHF.R.U32.HI R4, RZ, 0x3, R4 ;  /* 0x00000003ff047819 */ /* 0x000fe40000011604 */
[C---:B------:R-:W-:Y:S01]  /*5160*/  @!P1 LEA R24, P0, R71.reuse, R22, 0x1 ;  /* 0x0000001647189211 */ /* 0x040fe200078008ff */
[----:B------:R-:W-:Y:S01]  /*5170*/  IMAD R222, R10, c[0x0][0x1f0], RZ ;  /* 0x00007c000ade7a24 */ /* 0x000fe200078e02ff */
[----:B------:R-:W-:Y:S01]  /*5180*/  LOP3.LUT R4, R2, R4, RZ, 0x3c, !PT ;  /* 0x0000000402047212 */ /* 0x000fe200078e3cff */
[----:B------:R-:W-:Y:S01]  /*5190*/  IMAD.MOV.U32 R2, RZ, RZ, 0x20 ;  /* 0x00000020ff027424 */ /* 0x000fe200078e00ff */
[----:B------:R-:W-:Y:S01]  /*51a0*/  @!P1 LEA.HI.X R25, R71, R23, R119, 0x1, P0 ;  /* 0x0000001747199211 */ /* 0x000fe200000f0c77 */
[----:B------:R-:W-:Y:S01]  /*51b0*/  IMAD R221, R10, c[0x0][0x218], RZ ;  /* 0x000086000add7a24 */ /* 0x000fe200078e02ff */
[C---:B------:R-:W-:Y:S01]  /*51c0*/  LOP3.LUT P2, RZ, R3.reuse, 0x4, RZ, 0xc0, !PT ;  /* 0x0000000403ff7812 */ /* 0x040fe2000784c0ff */
[----:B------:R-:W-:Y:S01]  /*51d0*/  IMAD R222, R230, c[0x0][0x1f4], R222 ;  /* 0x00007d00e6de7a24 */ /* 0x000fe200078e02de */
[----:B------:R-:W-:Y:S01]  /*51e0*/  LOP3.LUT P0, RZ, R3, 0x2, RZ, 0xc0, !PT ;  /* 0x0000000203ff7812 */ /* 0x000fe2000780c0ff */
[----:B------:R-:W-:Y:S01]  /*51f0*/  IMAD.MOV.U32 R3, RZ, RZ, 0x10 ;  /* 0x00000010ff037424 */ /* 0x000fe200078e00ff */
[----:B------:R-:W-:Y:S01]  /*5200*/  SEL R2, R2, 0xffffffe0, !P2 ;  /* 0xffffffe002027807 */ /* 0x000fe20005000000 */
[----:B------:R-:W-:Y:S01]  /*5210*/  @!PT LDS RZ, [RZ] ;  /* 0x00000000fffff984 */ /* 0x000fe20000000800 */
[----:B------:R1:W-:Y:S01]  /*5220*/  @!P1 LDGSTS.E.BYPASS.LTC128B.128 [R14+0x10080], [R24.64], !P5 ;  /* 0x10080000180e9fae */ /* 0x0003e2000e901d48 */
[----:B------:R-:W-:Y:S01]  /*5230*/  ISETP.GE.AND P2, PT, R65, c[0x0][0x198], PT ;  /* 0x0000660041007a0c */ /* 0x000fe20003f46270 */
[C---:B------:R-:W-:Y:S01]  /*5240*/  IMAD R221, R230.reuse, c[0x0][0x21c], R221 ;  /* 0x00008700e6dd7a24 */ /* 0x040fe200078e02dd */
[----:B------:R-:W-:Y:S01]  /*5250*/  SEL R3, R3, 0xfffffff0, !P0 ;  /* 0xfffffff003037807 */ /* 0x000fe20004000000 */
[----:B------:R-:W-:Y:S01]  /*5260*/  IMAD.WIDE.U32 R230, R230, c[0x0][0x218], R16 ;  /* 0x00008600e6e67a25 */ /* 0x000fe200078e0010 */
[----:B------:R-:W-:-:S02]  /*5270*/  ISETP.NE.AND P0, PT, R15, RZ, PT ;  /* 0x000000ff0f00720c */ /* 0x000fc40003f05270 */
[----:B------:R-:W-:Y:S01]  /*5280*/  LOP3.LUT R4, R4, 0xfffffe00, R13, 0xf8, !PT ;  /* 0xfffffe0004047812 */ /* 0x000fe200078ef80d */
[----:B------:R-:W-:Y:S01]  /*5290*/  IMAD.IADD R223, R219, 0x1, R222 ;  /* 0x00000001dbdf7824 */ /* 0x000fe200078e02de */
[C---:B------:R-:W-:Y:S01]  /*52a0*/  IADD3 R13, R118.reuse, 0x80, RZ ;  /* 0x00000080760d7810 */ /* 0x040fe20007ffe0ff */
[----:B------:R-:W-:Y:S01]  /*52b0*/  IMAD.IADD R221, R231, 0x1, R221 ;  /* 0x00000001e7dd7824 */ /* 0x000fe200078e02dd */
[----:B------:R-:W-:Y:S02]  /*52c0*/  IADD3 R10, R118, 0xc0, RZ ;  /* 0x000000c0760a7810 */ /* 0x000fe40007ffe0ff */
[----:B------:R-:W-:Y:S01]  /*52d0*/  ISETP.GE.AND P5, PT, R13, c[0x0][0x1d4], PT ;  /* 0x000075000d007a0c */ /* 0x000fe20003fa6270 */
[----:B------:R2:W-:Y:S04]  /*52e0*/  @!P1 LDGSTS.E.BYPASS.LTC128B.128 [R14+0x14080], [R20.64], !P2 ;  /* 0x14080000140e9fae */ /* 0x0005e8000d101d48 */
[----:B------:R1:W-:Y:S01]  /*52f0*/  @!P1 LDGSTS.E.BYPASS.LTC128B.128 [R14+0x18080], [R26.64], !P4 ;  /* 0x180800001a0e9fae */ /* 0x0003e2000e101d48 */
[----:B------:R-:W-:-:S03]  /*5300*/  ISETP.GE.AND P4, PT, R10, c[0x0][0x1d4], PT ;  /* 0x000075000a007a0c */ /* 0x000fc60003f86270 */
[----:B------:R1:W-:Y:S01]  /*5310*/  @!P1 LDGSTS.E.BYPASS.LTC128B.128 [R14+0x1c080], [R18.64], !P3 ;  /* 0x1c080000120e9fae */ /* 0x0003e2000d901d48 */
[----:B------:R-:W-:-:S03]  /*5320*/  ISETP.GE.AND P3, PT, R118, c[0x0][0x1d4], PT ;  /* 0x0000750076007a0c */ /* 0x000fc60003f66270 */
[----:B--2---:R1:W2:Y:S04]  /*5330*/  SHFL.IDX PT, R20, R12, 0x1, 0x181f ;  /* 0x00381f000c147f89 */ /* 0x0042a800000e0000 */
[----:B------:R1:W3:Y:S01]  /*5340*/  SHFL.IDX PT, R21, R9, 0x1, 0x181f ;  /* 0x00381f0009157f89 */ /* 0x0002e200000e0000 */
[----:B------:R-:W-:Y:S05]  /*5350*/  @P0 BRA `(.L_x_591) ;  /* 0x000001c000000947 */ /* 0x000fea0003800000 */
[C---:B------:R-:W-:Y:S02]  /*5360*/  IADD3 R16, R71.reuse, 0x80, RZ ;  /* 0x0000008047107810 */ /* 0x040fe40007ffe0ff */
[----:B------:R-:W-:Y:S02]  /*5370*/  IADD3 R13, R71, 0xc0, RZ ;  /* 0x000000c0470d7810 */ /* 0x000fe40007ffe0ff */
[----:B------:R-:W-:Y:S02]  /*5380*/  SHF.R.S32.HI R17, RZ, 0x1f, R65 ;  /* 0x0000001fff117819 */ /* 0x000fe40000011441 */
[----:B-1----:R-:W-:-:S02]  /*5390*/  SHF.R.S32.HI R14, RZ, 0x1f, R16 ;  /* 0x0000001fff0e7819 */ /* 0x002fc40000011410 */
[----:B--2---:R-:W-:Y:S02]  /*53a0*/  LEA R22, P0, R71, R20, 0x1 ;  /* 0x0000001447167211 */ /* 0x004fe400078008ff */
[----:B------:R-:W-:Y:S02]  /*53b0*/  SHF.R.S32.HI R10, RZ, 0x1f, R13 ;  /* 0x0000001fff0a7819 */ /* 0x000fe4000001140d */
[----:B------:R-:W-:Y:S02]  /*53c0*/  P2R R19, PR, RZ, 0x8 ;  /* 0x00000008ff137803 */ /* 0x000fe40000000000 */
[----:B------:R-:W-:Y:S02]  /*53d0*/  LEA.HI R17, R17, R65, RZ, 0x3 ;  /* 0x0000004111117211 */ /* 0x000fe400078f18ff */
[----:B------:R-:W-:Y:S02]  /*53e0*/  ISETP.GE.AND P3, PT, R71, c[0x0][0x198], PT ;  /* 0x0000660047007a0c */ /* 0x000fe40003f66270 */
[----:B------:R-:W-:-:S02]  /*53f0*/  P2R R18, PR, RZ, 0x2 ;  /* 0x00000002ff127803 */ /* 0x000fc40000000000 */
[----:B------:R-:W-:Y:S02]  /*5400*/  LEA.HI R14, R14, R16, RZ, 0x3 ;  /* 0x000000100e0e7211 */ /* 0x000fe400078f18ff */
[----:B---3--:R-:W-:Y:S02]  /*5410*/  LEA.HI.X R23, R71, R21, R119, 0x1, P0 ;  /* 0x0000001547177211 */ /* 0x008fe400000f0c77 */
[----:B------:R-:W-:Y:S01]  /*5420*/  LEA.HI R10, R10, R13, RZ, 0x3 ;  /* 0x0000000d0a0a7211 */ /* 0x000fe200078f18ff */
[----:B------:R-:W-:Y:S01]  /*5430*/  IMAD.SHL.U32 R13, R41, 0x2, RZ ;  /* 0x00000002290d7824 */ /* 0x000fe200078e00ff */
[----:B------:R-:W-:Y:S02]  /*5440*/  ISETP.GE.AND P1, PT, R7, c[0x0][0x198], PT ;  /* 0x0000660007007a0c */ /* 0x000fe40003f26270 */
[----:B------:R-:W-:Y:S02]  /*5450*/  ISETP.GE.AND P0, PT, R5, c[0x0][0x198], PT ;  /* 0x0000660005007a0c */ /* 0x000fe40003f06270 */
[----:B------:R-:W-:Y:S01]  /*5460*/  LOP3.LUT R17, R17, 0xfffffff8, RZ, 0xc0, !PT ;  /* 0xfffffff811117812 */ /* 0x000fe200078ec0ff */
[----:B------:R1:W-:Y:S01]  /*5470*/  LDGSTS.E.BYPASS.LTC128B.128 [R13+0x11080], [R22.64], !P3 ;  /* 0x11080000160d7fae */ /* 0x0003e2000d901d48 */
[----:B------:R-:W-:-:S02]  /*5480*/  LOP3.LUT R14, R14, 0xfffffff8, RZ, 0xc0, !PT ;  /* 0xfffffff80e0e7812 */ /* 0x000fc400078ec0ff */
        /* <DEDUP_REMOVED lines=9> */
.L_x_591:
[----:B------:R-:W-:Y:S05]  /*5520*/  BSYNC B0 ;  /* 0x0000000000007941 */ /* 0x000fea0003800000 */
.L_x_590:
[----:B------:R-:W-:Y:S01]  /*5530*/  IADD3 R10, R11, 0x40, RZ ;  /* 0x000000400b0a7810 */ /* 0x000fe20007ffe0ff */
[----:B-1----:R1:W4:Y:S01]  /*5540*/  SHFL.IDX PT, R23, R9, 0x2, 0x181f ;  /* 0x00581f0009177f89 */ /* 0x00232200000e0000 */
[----:B------:R-:W-:Y:S02]  /*5550*/  BSSY B0, `(.L_x_592) ;  /* 0x0000022000007945 */ /* 0x000fe40003800000 */
[----:B------:R-:W-:Y:S01]  /*5560*/  ISETP.GE.AND P0, PT, R10, R8, PT ;  /* 0x000000080a00720c */ /* 0x000fe20003f06270 */
[----:B------:R1:W3:Y:S03]  /*5570*/  SHFL.IDX PT, R22, R12, 0x2, 0x181f ;  /* 0x00581f000c167f89 */ /* 0x0002e600000e0000 */
[----:B------:R-:W-:-:S09]  /*5580*/  P2R R10, PR, RZ, 0x1 ;  /* 0x00000001ff0a7803 */ /* 0x000fd20000000000 */
[----:B------:R-:W-:Y:S05]  /*5590*/  @P0 BRA `(.L_x_593) ;  /* 0x000001d000000947 */ /* 0x000fea0003800000 */
[C---:B------:R-:W-:Y:S02]  /*55a0*/  IADD3 R17, R71.reuse, 0x80, RZ ;  /* 0x0000008047117810 */ /* 0x040fe40007ffe0ff */
[C---:B------:R-:W-:Y:S02]  /*55b0*/  IADD3 R14, R71.reuse, 0xc0, RZ ;  /* 0x000000c0470e7810 */ /* 0x040fe40007ffe0ff */
[----:B------:R-:W-:Y:S02]  /*55c0*/  SHF.R.S32.HI R18, RZ, 0x1f, R65 ;  /* 0x0000001fff127819 */ /* 0x000fe40000011441 */
[----:B------:R-:W-:Y:S02]  /*55d0*/  SHF.R.S32.HI R16, RZ, 0x1f, R17 ;  /* 0x0000001fff107819 */ /* 0x000fe40000011411 */
[----:B---3--:R-:W-:Y:S02]  /*55e0*/  LEA R24, P0, R71, R22, 0x1 ;  /* 0x0000001647187211 */ /* 0x008fe400078008ff */
[----:B------:R-:W-:-:S02]  /*55f0*/  SHF.R.S32.HI R13, RZ, 0x1f, R14 ;  /* 0x0000001fff0d7819 */ /* 0x000fc4000001140e */
[----:B--2---:R-:W-:Y:S02]  /*5600*/  P2R R20, PR, RZ, 0x8 ;  /* 0x00000008ff147803 */ /* 0x004fe40000000000 */
[----:B------:R-:W-:Y:S02]  /*5610*/  LEA.HI R18, R18, R65, RZ, 0x3 ;  /* 0x0000004112127211 */ /* 0x000fe400078f18ff */
[C---:B------:R-:W-:Y:S02]  /*5620*/  ISETP.GE.AND P3, PT, R71.reuse, c[0x0][0x198], PT ;  /* 0x0000660047007a0c */ /* 0x040fe40003f66270 */
[----:B------:R-:W-:Y:S02]  /*5630*/  P2R R19, PR, RZ, 0x2 ;  /* 0x00000002ff137803 */ /* 0x000fe40000000000 */
[----:B------:R-:W-:Y:S02]  /*5640*/  LEA.HI R16, R16, R17, RZ, 0x3 ;  /* 0x0000001110107211 */ /* 0x000fe400078f18ff */
[----:B----4-:R-:W-:-:S02]  /*5650*/  LEA.HI.X R25, R71, R23, R119, 0x1, P0 ;  /* 0x0000001747197211 */ /* 0x010fc400000f0c77 */
[----:B------:R-:W-:Y:S01]  /*5660*/  LEA.HI R13, R13, R14, RZ, 0x3 ;  /* 0x0000000e0d0d7211 */ /* 0x000fe200078f18ff */
[----:B------:R-:W-:Y:S01]  /*5670*/  IMAD.SHL.U32 R14, R41, 0x2, RZ ;  /* 0x00000002290e7824 */ /* 0x000fe200078e00ff */
[----:B------:R-:W-:Y:S02]  /*5680*/  ISETP.GE.AND P1, PT, R7, c[0x0][0x198], PT ;  /* 0x0000660007007a0c */ /* 0x000fe40003f26270 */
[----:B------:R-:W-:Y:S02]  /*5690*/  ISETP.GE.AND P0, PT, R5, c[0x0][0x198], PT ;  /* 0x0000660005007a0c */ /* 0x000fe40003f06270 */
[----:B------:R-:W-:Y:S01]  /*56a0*/  LOP3.LUT R18, R18, 0xfffffff8, RZ, 0xc0, !PT ;  /* 0xfffffff812127812 */ /* 0x000fe200078ec0ff */
[----:B------:R-:W-:Y:S01]  /*56b0*/  @!PT LDS RZ, [RZ] ;  /* 0x00000000fffff984 */ /* 0x000fe20000000800 */
[----:B------:R2:W-:Y:S01]  /*56c0*/  LDGSTS.E.BYPASS.LTC128B.128 [R14+0x12080], [R24.64], !P3 ;  /* 0x12080000180e7fae */ /* 0x0005e2000d901d48 */
        /* <DEDUP_REMOVED lines=10> */
.L_x_593:
[----:B------:R-:W-:Y:S05]  /*5770*/  BSYNC B0 ;  /* 0x0000000000007941 */ /* 0x000fea0003800000 */
.L_x_592:
[----:B--2---:R2:W1:Y:S01]  /*5780*/  SHFL.IDX PT, R17, R9, 0x3, 0x181f ;  /* 0x00781f0009117f89 */ /* 0x00446200000e0000 */
[----:B------:R-:W-:Y:S03]  /*5790*/  BSSY B0, `(.L_x_594) ;  /* 0x000001f000007945 */ /* 0x000fe60003800000 */
[----:B------:R4:W3:Y:S01]  /*57a0*/  SHFL.IDX PT, R16, R12, 0x3, 0x181f ;  /* 0x00781f000c107f89 */ /* 0x0008e200000e0000 */
[----:B-12---:R-:W-:-:S04]  /*57b0*/  IADD3 R9, R11, 0x60, RZ ;  /* 0x000000600b097810 */ /* 0x006fc80007ffe0ff */
[----:B------:R-:W-:-:S04]  /*57c0*/  ISETP.GE.AND P0, PT, R9, R8, PT ;  /* 0x000000080900720c */ /* 0x000fc80003f06270 */
[----:B------:R-:W-:-:S09]  /*57d0*/  P2R R9, PR, RZ, 0x1 ;  /* 0x00000001ff097803 */ /* 0x000fd20000000000 */
[----:B------:R-:W-:Y:S05]  /*57e0*/  @P0 BRA `(.L_x_595) ;  /* 0x0000019000000947 */ /* 0x000fea0003800000 */
[----:B---34-:R-:W-:Y:S01]  /*57f0*/  LEA R12, P0, R71, R16, 0x1 ;  /* 0x00000010470c7211 */ /* 0x018fe200078008ff */
[----:B------:R-:W-:-:S03]  /*5800*/  IMAD.SHL.U32 R14, R41, 0x2, RZ ;  /* 0x00000002290e7824 */ /* 0x000fc600078e00ff */
[C---:B------:R-:W-:Y:S02]  /*5810*/  LEA.HI.X R13, R71.reuse, R17, R119, 0x1, P0 ;  /* 0x00000011470d7211 */ /* 0x040fe400000f0c77 */
[----:B------:R-:W-:-:S13]  /*5820*/  ISETP.GE.AND P0, PT, R71, c[0x0][0x198], PT ;  /* 0x0000660047007a0c */ /* 0x000fda0003f06270 */
[----:B------:R-:W-:Y:S01]  /*5830*/  @!PT LDS RZ, [RZ] ;  /* 0x00000000fffff984 */ /* 0x000fe20000000800 */
[----:B------:R1:W-:Y:S01]  /*5840*/  LDGSTS.E.BYPASS.LTC128B.128 [R14+0x13080], [R12.64], !P0 ;  /* 0x130800000c0e7fae */ /* 0x0003e2000c101d48 */
[----:B------:R-:W-:Y:S02]  /*5850*/  ISETP.GE.AND P0, PT, R7, c[0x0][0x198], PT ;  /* 0x0000660007007a0c */ /* 0x000fe40003f06270 */
[----:B-1----:R-:W-:-:S04]  /*5860*/  SHF.R.S32.HI R12, RZ, 0x1f, R65 ;  /* 0x0000001fff0c7819 */ /* 0x002fc80000011441 */
[----:B------:R-:W-:-:S04]  /*5870*/  LEA.HI R12, R12, R65, RZ, 0x3 ;  /* 0x000000410c0c7211 */ /* 0x000fc800078f18ff */
[----:B------:R-:W-:-:S05]  /*5880*/  LOP3.LUT R12, R12, 0xfffffff8, RZ, 0xc0, !PT ;  /* 0xfffffff80c0c7812 */ /* 0x000fca00078ec0ff */
[----:B------:R-:W-:-:S05]  /*5890*/  IMAD.WIDE R12, R12, 0x2, R16 ;  /* 0x000000020c0c7825 */ /* 0x000fca00078e0210 */
[----:B------:R1:W-:Y:S02]  /*58a0*/  LDGSTS.E.BYPASS.LTC128B.128 [R14+0x17080], [R12.64], !P2 ;  /* 0x170800000c0e7fae */ /* 0x0003e4000d101d48 */
[----:B-1----:R-:W-:-:S04]  /*58b0*/  IADD3 R13, R71, 0x80, RZ ;  /* 0x00000080470d7810 */ /* 0x002fc80007ffe0ff */
[----:B------:R-:W-:-:S04]  /*58c0*/  SHF.R.S32.HI R12, RZ, 0x1f, R13 ;  /* 0x0000001fff0c7819 */ /* 0x000fc8000001140d */
[----:B------:R-:W-:-:S04]  /*58d0*/  LEA.HI R7, R12, R13, RZ, 0x3 ;  /* 0x0000000d0c077211 */ /* 0x000fc800078f18ff */
[----:B------:R-:W-:-:S05]  /*58e0*/  LOP3.LUT R7, R7, 0xfffffff8, RZ, 0xc0, !PT ;  /* 0xfffffff807077812 */ /* 0x000fca00078ec0ff */
[----:B------:R-:W-:-:S05]  /*58f0*/  IMAD.WIDE R12, R7, 0x2, R16 ;  /* 0x00000002070c7825 */ /* 0x000fca00078e0210 */
[----:B------:R1:W-:Y:S01]  /*5900*/  LDGSTS.E.BYPASS.LTC128B.128 [R14+0x1b080], [R12.64], !P0 ;  /* 0x1b0800000c0e7fae */ /* 0x0003e2000c101d48 */
[----:B------:R-:W-:Y:S02]  /*5910*/  ISETP.GE.AND P0, PT, R5, c[0x0][0x198], PT ;  /* 0x0000660005007a0c */ /* 0x000fe40003f06270 */
[----:B-1----:R-:W-:-:S04]  /*5920*/  IADD3 R12, R71, 0xc0, RZ ;  /* 0x000000c0470c7810 */ /* 0x002fc80007ffe0ff */
[----:B------:R-:W-:-:S04]  /*5930*/  SHF.R.S32.HI R7, RZ, 0x1f, R12 ;  /* 0x0000001fff077819 */ /* 0x000fc8000001140c */
[----:B------:R-:W-:-:S04]  /*5940*/  LEA.HI R5, R7, R12, RZ, 0x3 ;  /* 0x0000000c07057211 */ /* 0x000fc800078f18ff */
[----:B------:R-:W-:-:S05]  /*5950*/  LOP3.LUT R5, R5, 0xfffffff8, RZ, 0xc0, !PT ;  /* 0xfffffff805057812 */ /* 0x000fca00078ec0ff */
[----:B------:R-:W-:-:S05]  /*5960*/  IMAD.WIDE R16, R5, 0x2, R16 ;  /* 0x0000000205107825 */ /* 0x000fca00078e0210 */
[----:B------:R1:W-:Y:S02]  /*5970*/  LDGSTS.E.BYPASS.LTC128B.128 [R14+0x1f080], [R16.64], !P0 ;  /* 0x1f080000100e7fae */ /* 0x0003e4000c101d48 */
.L_x_595:
[----:B---34-:R-:W-:Y:S05]  /*5980*/  BSYNC B0 ;  /* 0x0000000000007941 */ /* 0x018fea0003800000 */
.L_x_594:
[----:B------:R-:W-:Y:S01]  /*5990*/  IADD3 R53, R6, -0x1, RZ ;  /* 0xffffffff06357810 */ /* 0x000fe20007ffe0ff */
[----:B------:R-:W-:Y:S01]  /*59a0*/  IMAD.IADD R12, R220, 0x1, -R40 ;  /* 0x00000001dc0c7824 */ /* 0x000fe200078e0a28 */
[----:B------:R-:W0:Y:S01]  /*59b0*/  LDGDEPBAR ;  /* 0x00000000000079af */ /* 0x000e220000000000 */
[----:B------:R-:W-:Y:S01]  /*59c0*/  IMAD.MOV.U32 R5, RZ, RZ, c[0x0][0x1e0] ;  /* 0x00007800ff057624 */ /* 0x000fe200078e00ff */
[----:B------:R-:W-:Y:S01]  /*59d0*/  SHF.R.S32.HI R64, RZ, 0x1f, R53 ;  /* 0x0000001fff407819 */ /* 0x000fe20000011435 */
[----:B------:R-:W-:Y:S01]  /*59e0*/  IMAD R12, R53, -0x20, R12 ;  /* 0xffffffe0350c7824 */ /* 0x000fe200078e020c */
[----:B------:R-:W-:Y:S01]  /*59f0*/  LEA.HI R69, R52, R54, RZ, 0x5 ;  /* 0x0000003634457211 */ /* 0x000fe200078f28ff */
[----:B------:R-:W-:Y:S01]  /*5a00*/  IMAD.MOV.U32 R7, RZ, RZ, 0x5 ;  /* 0x00000005ff077424 */ /* 0x000fe200078e00ff */
[----:B------:R-:W-:Y:S01]  /*5a10*/  SEL R43, RZ, 0x1, P3 ;  /* 0x00000001ff2b7807 */ /* 0x000fe20001800000 */
[----:B------:R-:W-:Y:S01]  /*5a20*/  BAR.SYNC.DEFER_BLOCKING 0x0 ;  /* 0x0000000000007b1d */ /* 0x000fe20000010000 */
[----:B------:R-:W-:-:S02]  /*5a30*/  ISETP.GE.AND P0, PT, R12, 0x1, PT ;  /* 0x000000010c00780c */ /* 0x000fc40003f06270 */
[C---:B------:R-:W-:Y:S02]  /*5a40*/  SHF.L.U64.HI R7, R5.reuse, R7, c[0x0][0x1e4] ;  /* 0x0000790005077619 */ /* 0x040fe40000010207 */
[----:B------:R-:W-:Y:S02]  /*5a50*/  SHF.L.U32 R5, R5, 0x5, RZ ;  /* 0x0000000505057819 */ /* 0x000fe400000006ff */
[----:B------:R-:W-:-:S07]  /*5a60*/  SHF.R.S32.HI R68, RZ, 0x5, R69 ;  /* 0x00000005ff447819 */ /* 0x000fce0000011445 */
[----:B------:R-:W-:Y:S02]  /*5a70*/  @P0 IMAD R12, R7, R53, RZ ;  /* 0x00000035070c0224 */ /* 0x000fe400078e02ff */
[----:B------:R-:W-:Y:S02]  /*5a80*/  @P0 IMAD.MOV.U32 R222, RZ, RZ, R218 ;  /* 0x000000ffffde0224 */ /* 0x000fe400078e00da */
[-C--:B------:R-:W-:Y:S02]  /*5a90*/  @P0 IMAD R12, R64, R5.reuse, R12 ;  /* 0x00000005400c0224 */ /* 0x080fe400078e020c */
[----:B-1----:R-:W-:-:S04]  /*5aa0*/  @P0 IMAD.WIDE.U32 R16, R53, R5, R222 ;  /* 0x0000000535100225 */ /* 0x002fc800078e00de */
[----:B------:R-:W-:Y:S01]  /*5ab0*/  @P0 IMAD.IADD R12, R17, 0x1, R12 ;  /* 0x00000001110c0824 */ /* 0x000fe200078e020c */
[----:B------:R-:W-:-:S04]  /*5ac0*/  @P0 LEA R18, P2, R16, c[0x0][0x1c8], 0x1 ;  /* 0x0000720010120a11 */ /* 0x000fc800078408ff */
[----:B------:R-:W-:Y:S02]  /*5ad0*/  @P0 LEA.HI.X R19, R16, c[0x0][0x1cc], R12, 0x1, P2 ;  /* 0x0000730010130a11 */ /* 0x000fe400010f0c0c */
[----:B------:R-:W-:-:S05]  /*5ae0*/  @P0 SHF.L.U32 R12, R41, 0x1, RZ ;  /* 0x00000001290c0819 */ /* 0x000fca00000006ff */
[----:B------:R-:W-:Y:S01]  /*5af0*/  @!PT LDS RZ, [RZ] ;  /* 0x00000000fffff984 */ /* 0x000fe20000000800 */
[----:B------:R-:W-:Y:S01]  /*5b00*/  @!PT LDS RZ, [RZ] ;  /* 0x00000000fffff984 */ /* 0x000fe20000000800 */
[----:B------:R-:W-:Y:S01]  /*5b10*/  @!PT LDS RZ, [RZ] ;  /* 0x00000000fffff984 */ /* 0x000fe20000000800 */
[----:B------:R1:W-:Y:S04]  /*5b20*/  @P0 LDGSTS.E.BYPASS.LTC128B.128 [R12+0xc080], [R18.64], !P3 ;  /* 0x0c080000120c0fae */ /* 0x0003e8000d901d48 */
        /* <DEDUP_REMOVED lines=8> */
.L_x_596:
[----:B------:R-:W-:Y:S01]  /*5bb0*/  ULDC.U8 UR4, c[0x0][0x298] ;  /* 0x0000a60000047ab9 */ /* 0x000fe20000000000 */
[----:B-1---5:R-:W-:Y:S01]  /*5bc0*/  SHF.R.S32.HI R12, RZ, 0x1f, R55 ;  /* 0x0000001fff0c7819 */ /* 0x022fe20000011437 */
[----:B------:R-:W-:Y:S01]  /*5bd0*/  IMAD.WIDE.U32 R20, R55, c[0x0][0x280], RZ ;  /* 0x0000a00037147a25 */ /* 0x000fe200078e00ff */
[----:B------:R-:W-:Y:S01]  /*5be0*/  ISETP.NE.AND P0, PT, RZ, UR4, PT ;  /* 0x00000004ff007c0c */ /* 0x000fe2000bf05270 */
[----:B------:R-:W-:Y:S01]  /*5bf0*/  BSSY B2, `(.L_x_597) ;  /* 0x0000973000027945 */ /* 0x000fe20003800000 */
[----:B------:R-:W-:Y:S01]  /*5c00*/  LEA R11, R0, R11, 0x5 ;  /* 0x0000000b000b7211 */ /* 0x000fe200078e28ff */
[C---:B------:R-:W-:Y:S01]  /*5c10*/  IMAD R13, R12.reuse, c[0x0][0x280], RZ ;  /* 0x0000a0000c0d7a24 */ /* 0x040fe200078e02ff */
        /* <DEDUP_REMOVED lines=8> */
[----:B------:R-:W-:Y:S01]  /*5ca0*/  ISETP.NE.AND P2, PT, R226, 0x1, PT ;  /* 0x00000001e200780c */ /* 0x000fe20003f45270 */
[----:B------:R-:W-:Y:S01]  /*5cb0*/  IMAD.MOV.U32 R18, RZ, RZ, R16 ;  /* 0x000000ffff127224 */ /* 0x000fe200078e0010 */
[----:B------:R-:W-:Y:S01]  /*5cc0*/  MOV R22, R20 ;  /* 0x0000001400167202 */ /* 0x000fe20000000f00 */
[----:B------:R-:W-:Y:S01]  /*5cd0*/  BSSY B0, `(.L_x_599) ;  /* 0x0000047000007945 */ /* 0x000fe20003800000 */
[----:B------:R-:W-:Y:S01]  /*5ce0*/  IMAD.SHL.U32 R14, R0, 0x4, RZ ;  /* 0x00000004000e7824 */ /* 0x000fe200078e00ff */
        /* <DEDUP_REMOVED lines=8> */
[----:B------:R-:W-:Y:S01]  /*5d70*/  @P2 IMAD.HI.U32 R12, R11, c[0x0][0x2c8], RZ ;  /* 0x0000b2000b0c2a27 */ /* 0x000fe200078e00ff */
[----:B------:R-:W-:-:S04]  /*5d80*/  CS2R R106, SRZ ;  /* 0x00000000006a7805 */ /* 0x000fc8000001ff00 */
[----:B------:R-:W-:-:S04]  /*5d90*/  @P2 SHF.R.U32.HI R11, RZ, c[0x0][0x2cc], R12 ;  /* 0x0000b300ff0b2a19 */ /* 0x000fc8000001160c */
[----:B------:R-:W-:Y:S01]  /*5da0*/  SHF.R.S32.HI R13, RZ, 0x1f, R11 ;  /* 0x0000001fff0d7819 */ /* 0x000fe2000001140b */
[----:B------:R-:W-:-:S04]  /*5db0*/  IMAD.WIDE.U32 R20, R11, c[0x0][0x280], R22 ;  /* 0x0000a0000b147a25 */ /* 0x000fc800078e0016 */
[C---:B------:R-:W-:Y:S02]  /*5dc0*/  IMAD R12, R13.reuse, c[0x0][0x280], RZ ;  /* 0x0000a0000d0c7a24 */ /* 0x040fe400078e02ff */
[----:B------:R-:W-:Y:S02]  /*5dd0*/  IMAD R13, R13, c[0x0][0x290], RZ ;  /* 0x0000a4000d0d7a24 */ /* 0x000fe400078e02ff */
[C---:B------:R-:W-:Y:S02]  /*5de0*/  IMAD R12, R11.reuse, c[0x0][0x284], R12 ;  /* 0x0000a1000b0c7a24 */ /* 0x040fe400078e020c */
[----:B------:R-:W-:-:S03]  /*5df0*/  IMAD.WIDE.U32 R18, R11, c[0x0][0x290], R18 ;  /* 0x0000a4000b127a25 */ /* 0x000fc600078e0012 */
[----:B------:R-:W-:Y:S01]  /*5e00*/  IADD3 R22, R21, R12, RZ ;  /* 0x0000000c15167210 */ /* 0x000fe20007ffe0ff */
[----:B------:R-:W-:Y:S01]  /*5e10*/  IMAD R13, R11, c[0x0][0x294], R13 ;  /* 0x0000a5000b0d7a24 */ /* 0x000fe200078e020d */
[----:B------:R-:W-:-:S04]  /*5e20*/  LEA R12, P0, R20, c[0x0][0x270], 0x1 ;  /* 0x00009c00140c7a11 */ /* 0x000fc800078008ff */
[----:B------:R-:W-:Y:S02]  /*5e30*/  LEA.HI.X R22, R20, c[0x0][0x274], R22, 0x1, P0 ;  /* 0x00009d0014167a11 */ /* 0x000fe400000f0c16 */
[----:B------:R-:W-:Y:S01]  /*5e40*/  IADD3 R16, R19, R13, RZ ;  /* 0x0000000d13107210 */ /* 0x000fe20007ffe0ff */
[----:B------:R1:W2:Y:S01]  /*5e50*/  SHFL.IDX PT, R20, R12, RZ, 0x181f ;  /* 0x00181fff0c147589 */ /* 0x0002a200000e0000 */
[----:B------:R-:W-:-:S03]  /*5e60*/  LEA R11, P0, R18, c[0x0][0x288], 0x1 ;  /* 0x0000a200120b7a11 */ /* 0x000fc600078008ff */
[----:B------:R1:W3:Y:S01]  /*5e70*/  SHFL.IDX PT, R21, R22, RZ, 0x181f ;  /* 0x00181fff16157589 */ /* 0x0002e200000e0000 */
[----:B------:R-:W-:-:S03]  /*5e80*/  LEA.HI.X R16, R18, c[0x0][0x28c], R16, 0x1, P0 ;  /* 0x0000a30012107a11 */ /* 0x000fc600000f0c10 */
[----:B------:R1:W4:Y:S04]  /*5e90*/  SHFL.IDX PT, R18, R11, RZ, 0x181f ;  /* 0x00181fff0b127589 */ /* 0x00032800000e0000 */
[----:B------:R1:W1:Y:S01]  /*5ea0*/  SHFL.IDX PT, R19, R16, RZ, 0x181f ;  /* 0x00181fff10137589 */ /* 0x00026200000e0000 */
[----:B------:R-:W-:Y:S05]  /*5eb0*/  @P1 BRA `(.L_x_600) ;  /* 0x0000028000001947 */ /* 0x000fea0003800000 */
[C---:B------:R-:W-:Y:S01]  /*5ec0*/  ISETP.GE.AND P0, PT, R14.reuse, c[0x0][0x27c], PT ;  /* 0x00009f000e007a0c */ /* 0x040fe20003f06270 */
[----:B------:R-:W-:Y:S01]  /*5ed0*/  CS2R R102, SRZ ;  /* 0x0000000000667805 */ /* 0x000fe2000001ff00 */
[----:B------:R-:W-:Y:S01]  /*5ee0*/  CS2R R106, SRZ ;  /* 0x00000000006a7805 */ /* 0x000fe2000001ff00 */
[----:B------:R-:W-:-:S10]  /*5ef0*/  IADD3 R13, R14, 0x20, RZ ;  /* 0x000000200e0d7810 */ /* 0x000fd40007ffe0ff */
[----:B--23--:R-:W-:-:S04]  /*5f00*/  @!P0 IMAD.WIDE R26, R14, 0x2, R20 ;  /* 0x000000020e1a8825 */ /* 0x00cfc800078e0214 */
        /* <DEDUP_REMOVED lines=20> */
[----:B-1----:R-:W-:-:S04]  /*6050*/  @!P0 IMAD.WIDE R24, R13, 0x2, R20 ;  /* 0x000000020d188825 */ /* 0x002fc800078e0214 */
[----:B--2---:R-:W-:Y:S01]  /*6060*/  @!P0 IMAD.WIDE R26, R13, 0x2, R18 ;  /* 0x000000020d1a8825 */ /* 0x004fe200078e0212 */
        /* <DEDUP_REMOVED lines=13> */
.L_x_600:
[----:B------:R-:W-:Y:S05]  /*6140*/  BSYNC B0 ;  /* 0x0000000000007941 */ /* 0x000fea0003800000 */
.L_x_599:
[----:B------:R-:W-:Y:S01]  /*6150*/  ISETP.NE.AND P0, PT, R15, RZ, PT ;  /* 0x000000ff0f00720c */ /* 0x000fe20003f05270 */
[----:B-1--45:R-:W-:Y:S01]  /*6160*/  IMAD.MOV.U32 R18, RZ, RZ, R116 ;  /* 0x000000ffff127224 */ /* 0x032fe200078e0074 */
[----:B------:R-:W-:Y:S01]  /*6170*/  MOV R23, R114 ;  /* 0x0000007200177202 */ /* 0x000fe20000000f00 */
[----:B------:R-:W-:Y:S01]  /*6180*/  IMAD.MOV.U32 R17, RZ, RZ, R117 ;  /* 0x000000ffff117224 */ /* 0x000fe200078e0075 */
[----:B---3--:R1:W3:Y:S01]  /*6190*/  SHFL.IDX PT, R21, R22, 0x1, 0x181f ;  /* 0x00381f0016157f89 */ /* 0x0082e200000e0000 */
[----:B------:R-:W-:Y:S01]  /*61a0*/  IMAD.MOV.U32 R15, RZ, RZ, R120 ;  /* 0x000000ffff0f7224 */ /* 0x000fe200078e0078 */
[----:B------:R-:W-:Y:S01]  /*61b0*/  BSSY B0, `(.L_x_601) ;  /* 0x000004a000007945 */ /* 0x000fe20003800000 */
[----:B------:R-:W-:Y:S01]  /*61c0*/  IMAD.MOV.U32 R13, RZ, RZ, R121 ;  /* 0x000000ffff0d7224 */ /* 0x000fe200078e0079 */
[----:B------:R-:W-:Y:S01]  /*61d0*/  PRMT R79, R17, 0x5410, R18 ;  /* 0x00005410114f7816 */ /* 0x000fe20000000012 */
[----:B------:R-:W-:Y:S01]  /*61e0*/  IMAD.MOV.U32 R17, RZ, RZ, R125 ;  /* 0x000000ffff117224 */ /* 0x000fe200078e007d */
[----:B------:R-:W-:Y:S01]  /*61f0*/  MOV R18, R124 ;  /* 0x0000007c00127202 */ /* 0x000fe20000000f00 */
[----:B--2---:R1:W2:Y:S01]  /*6200*/  SHFL.IDX PT, R20, R12, 0x1, 0x181f ;  /* 0x00381f000c147f89 */ /* 0x0042a200000e0000 */
[----:B------:R-:W-:Y:S01]  /*6210*/  PRMT R87, R13, 0x5410, R15 ;  /* 0x000054100d577816 */ /* 0x000fe2000000000f */
[----:B------:R-:W-:Y:S01]  /*6220*/  IMAD.MOV.U32 R15, RZ, RZ, R102 ;  /* 0x000000ffff0f7224 */ /* 0x000fe200078e0066 */
[----:B------:R-:W-:Y:S01]  /*6230*/  PRMT R93, R17, 0x5410, R18 ;  /* 0x00005410115d7816 */ /* 0x000fe20000000012 */
[----:B------:R-:W-:Y:S01]  /*6240*/  IMAD.MOV.U32 R13, RZ, RZ, R103 ;  /* 0x000000ffff0d7224 */ /* 0x000fe200078e0067 */
[----:B------:R1:W4:Y:S01]  /*6250*/  SHFL.IDX PT, R19, R16, 0x1, 0x181f ;  /* 0x00381f0010137f89 */ /* 0x00032200000e0000 */
[----:B------:R-:W-:Y:S01]  /*6260*/  IMAD.MOV.U32 R17, RZ, RZ, R115 ;  /* 0x000000ffff117224 */ /* 0x000fe200078e0073 */
[----:B------:R-:W-:Y:S01]  /*6270*/  PRMT R101, R15, 0x7610, R101 ;  /* 0x000076100f657816 */ /* 0x000fe20000000065 */
[----:B------:R-:W-:Y:S01]  /*6280*/  IMAD.MOV.U32 R15, RZ, RZ, R118 ;  /* 0x000000ffff0f7224 */ /* 0x000fe200078e0076 */
[----:B------:R-:W-:Y:S01]  /*6290*/  PRMT R100, R13, 0x7610, R100 ;  /* 0x000076100d647816 */ /* 0x000fe20000000064 */
[----:B------:R1:W1:Y:S01]  /*62a0*/  SHFL.IDX PT, R18, R11, 0x1, 0x181f ;  /* 0x00381f000b127f89 */ /* 0x00026200000e0000 */
[----:B------:R-:W-:Y:S01]  /*62b0*/  MOV R13, R119 ;  /* 0x00000077000d7202 */ /* 0x000fe20000000f00 */
[----:B------:R-:W-:Y:S01]  /*62c0*/  CS2R R90, SRZ ;  /* 0x00000000005a7805 */ /* 0x000fe2000001ff00 */
[----:B------:R-:W-:Y:S01]  /*62d0*/  PRMT R78, R17, 0x5410, R23 ;  /* 0x00005410114e7816 */ /* 0x000fe20000000017 */
[----:B------:R-:W-:Y:S01]  /*62e0*/  IMAD.MOV.U32 R23, RZ, RZ, R122 ;  /* 0x000000ffff177224 */ /* 0x000fe200078e007a */
[----:B------:R-:W-:Y:S01]  /*62f0*/  PRMT R86, R13, 0x5410, R15 ;  /* 0x000054100d567816 */ /* 0x000fe2000000000f */
[----:B------:R-:W-:Y:S01]  /*6300*/  IMAD.MOV.U32 R17, RZ, RZ, R123 ;  /* 0x000000ffff117224 */ /* 0x000fe200078e007b */
[----:B------:R-:W-:Y:S01]  /*6310*/  MOV R15, R106 ;  /* 0x0000006a000f7202 */ /* 0x000fe20000000f00 */
[----:B------:R-:W-:Y:S01]  /*6320*/  IMAD.MOV.U32 R13, RZ, RZ, R107 ;  /* 0x000000ffff0d7224 */ /* 0x000fe200078e006b */
[----:B------:R-:W-:Y:S01]  /*6330*/  CS2R R96, SRZ ;  /* 0x0000000000607805 */ /* 0x000fe2000001ff00 */
[----:B------:R-:W-:Y:S01]  /*6340*/  CS2R R112, SRZ ;  /* 0x0000000000707805 */ /* 0x000fe2000001ff00 */
[----:B------:R-:W-:Y:S01]  /*6350*/  PRMT R92, R17, 0x5410, R23 ;  /* 0x00005410115c7816 */ /* 0x000fe20000000017 */
[----:B------:R-:W-:Y:S01]  /*6360*/  CS2R R82, SRZ ;  /* 0x0000000000527805 */ /* 0x000fe2000001ff00 */
[----:B------:R-:W-:Y:S01]  /*6370*/  PRMT R99, R15, 0x7610, R99 ;  /* 0x000076100f637816 */ /* 0x000fe20000000063 */
[----:B------:R-:W-:Y:S01]  /*6380*/  CS2R R88, SRZ ;  /* 0x0000000000587805 */ /* 0x000fe2000001ff00 */
[----:B------:R-:W-:Y:S01]  /*6390*/  PRMT R98, R13, 0x7610, R98 ;  /* 0x000076100d627816 */ /* 0x000fe20000000062 */
[----:B------:R-:W-:Y:S01]  /*63a0*/  CS2R R94, SRZ ;  /* 0x00000000005e7805 */ /* 0x000fe2000001ff00 */
[----:B------:R-:W-:Y:S01]  /*63b0*/  CS2R R108, SRZ ;  /* 0x00000000006c7805 */ /* 0x000fe2000001ff00 */
[----:B------:R-:W-:Y:S05]  /*63c0*/  @P0 BRA `(.L_x_602) ;  /* 0x0000028000000947 */ /* 0x000fea0003800000 */
[C---:B--23--:R-:W-:Y:S01]  /*63d0*/  ISETP.GE.AND P0, PT, R14.reuse, c[0x0][0x27c], PT ;  /* 0x00009f000e007a0c */ /* 0x04cfe20003f06270 */
[----:B------:R-:W-:Y:S01]  /*63e0*/  CS2R R112, SRZ ;  /* 0x0000000000707805 */ /* 0x000fe2000001ff00 */
[----:B------:R-:W-:Y:S01]  /*63f0*/  CS2R R108, SRZ ;  /* 0x00000000006c7805 */ /* 0x000fe2000001ff00 */
[----:B------:R-:W-:-:S10]  /*6400*/  IADD3 R15, R14, 0x20, RZ ;  /* 0x000000200e0f7810 */ /* 0x000fd40007ffe0ff */
[----:B------:R-:W-:-:S04]  /*6410*/  @!P0 IMAD.WIDE R26, R14, 0x2, R20 ;  /* 0x000000020e1a8825 */ /* 0x000fc800078e0214 */
        /* <DEDUP_REMOVED lines=8> */
[----:B------:R-:W-:Y:S02]  /*64a0*/  @!P0 LOP3.LUT R13, R13, 0xfffffffc, RZ, 0xc0, !PT ;  /* 0xfffffffc0d0d8812 */ /* 0x000fe400078ec0ff */
[----:B------:R-:W-:-:S03]  /*64b0*/  IADD3 R15, R14, 0x40, RZ ;  /* 0x000000400e0f7810 */ /* 0x000fc60007ffe0ff */
        /* <DEDUP_REMOVED lines=11> */
[----:B-1----:R-:W-:-:S04]  /*6570*/  @!P0 IMAD.WIDE R24, R13, 0x2, R20 ;  /* 0x000000020d188825 */ /* 0x002fc800078e0214 */
[----:B--2---:R-:W-:Y:S01]  /*6580*/  @!P0 IMAD.WIDE R26, R13, 0x2, R18 ;  /* 0x000000020d1a8825 */ /* 0x004fe200078e0212 */
        /* <DEDUP_REMOVED lines=12> */
.L_x_602:
[----:B--23--:R-:W-:Y:S05]  /*6650*/  BSYNC B0 ;  /* 0x0000000000007941 */ /* 0x00cfea0003800000 */
.L_x_601:
[----:B------:R-:W-:Y:S01]  /*6660*/  ISETP.NE.AND P0, PT, R10, RZ, PT ;  /* 0x000000ff0a00720c */ /* 0x000fe20003f05270 */
[----:B-----5:R-:W-:Y:S01]  /*6670*/  IMAD.MOV.U32 R17, RZ, RZ, R84 ;  /* 0x000000ffff117224 */ /* 0x020fe200078e0054 */
[----:B------:R-:W-:Y:S01]  /*6680*/  MOV R10, R91 ;  /* 0x0000005b000a7202 */ /* 0x000fe20000000f00 */
[----:B------:R-:W-:Y:S01]  /*6690*/  IMAD.MOV.U32 R15, RZ, RZ, R85 ;  /* 0x000000ffff0f7224 */ /* 0x000fe200078e0055 */
[----:B-1----:R1:W2:Y:S01]  /*66a0*/  SHFL.IDX PT, R25, R22, 0x2, 0x181f ;  /* 0x00581f0016197f89 */ /* 0x0022a200000e0000 */
[----:B------:R-:W-:Y:S01]  /*66b0*/  IMAD.MOV.U32 R13, RZ, RZ, R90 ;  /* 0x000000ffff0d7224 */ /* 0x000fe200078e005a */
[----:B------:R-:W-:Y:S01]  /*66c0*/  BSSY B0, `(.L_x_603) ;  /* 0x000004a000007945 */ /* 0x000fe20003800000 */
[----:B------:R-:W-:Y:S01]  /*66d0*/  CS2R R20, SRZ ;  /* 0x0000000000147805 */ /* 0x000fe2000001ff00 */
[----:B------:R-:W-:Y:S01]  /*66e0*/  PRMT R39, R15, 0x5410, R17 ;  /* 0x000054100f277816 */ /* 0x000fe20000000011 */
[----:B------:R-:W-:Y:S01]  /*66f0*/  IMAD.MOV.U32 R17, RZ, RZ, R96 ;  /* 0x000000ffff117224 */ /* 0x000fe200078e0060 */
[----:B------:R-:W-:Y:S01]  /*6700*/  PRMT R51, R10, 0x5410, R13 ;  /* 0x000054100a337816 */ /* 0x000fe2000000000d */
[----:B------:R-:W-:Y:S01]  /*6710*/  IMAD.MOV.U32 R15, RZ, RZ, R97 ;  /* 0x000000ffff0f7224 */ /* 0x000fe200078e0061 */
[----:B------:R-:W-:Y:S01]  /*6720*/  MOV R13, R112 ;  /* 0x00000070000d7202 */ /* 0x000fe20000000f00 */
[----:B------:R-:W-:Y:S01]  /*6730*/  IMAD.MOV.U32 R10, RZ, RZ, R113 ;  /* 0x000000ffff0a7224 */ /* 0x000fe200078e0071 */
[----:B------:R1:W3:Y:S01]  /*6740*/  SHFL.IDX PT, R24, R12, 0x2, 0x181f ;  /* 0x00581f000c187f89 */ /* 0x0002e200000e0000 */
[----:B------:R-:W-:Y:S01]  /*6750*/  CS2R R60, SRZ ;  /* 0x00000000003c7805 */ /* 0x000fe2000001ff00 */
[----:B------:R-:W-:Y:S01]  /*6760*/  PRMT R62, R15, 0x5410, R17 ;  /* 0x000054100f3e7816 */ /* 0x000fe20000000011 */
[----:B------:R-:W-:Y:S01]  /*6770*/  IMAD.MOV.U32 R17, RZ, RZ, R82 ;  /* 0x000000ffff117224 */ /* 0x000fe200078e0052 */
[----:B------:R-:W-:Y:S01]  /*6780*/  PRMT R65, R10, 0x5410, R13 ;  /* 0x000054100a417816 */ /* 0x000fe2000000000d */
[----:B------:R-:W-:Y:S01]  /*6790*/  IMAD.MOV.U32 R13, RZ, RZ, R88 ;  /* 0x000000ffff0d7224 */ /* 0x000fe200078e0058 */
[----:B------:R-:W-:Y:S01]  /*67a0*/  MOV R15, R83 ;  /* 0x00000053000f7202 */ /* 0x000fe20000000f00 */
[----:B------:R-:W-:Y:S01]  /*67b0*/  IMAD.MOV.U32 R10, RZ, RZ, R89 ;  /* 0x000000ffff0a7224 */ /* 0x000fe200078e0059 */
[----:B----4-:R1:W4:Y:S01]  /*67c0*/  SHFL.IDX PT, R19, R16, 0x2, 0x181f ;  /* 0x00581f0010137f89 */ /* 0x01032200000e0000 */
[----:B------:R-:W-:Y:S01]  /*67d0*/  CS2R R70, SRZ ;  /* 0x0000000000467805 */ /* 0x000fe2000001ff00 */
[----:B------:R-:W-:Y:S01]  /*67e0*/  PRMT R38, R15, 0x5410, R17 ;  /* 0x000054100f267816 */ /* 0x000fe20000000011 */
[----:B------:R-:W-:Y:S01]  /*67f0*/  IMAD.MOV.U32 R15, RZ, RZ, R95 ;  /* 0x000000ffff0f7224 */ /* 0x000fe200078e005f */
[----:B------:R-:W-:Y:S01]  /*6800*/  PRMT R50, R10, 0x5410, R13 ;  /* 0x000054100a327816 */ /* 0x000fe2000000000d */
[----:B------:R-:W-:Y:S01]  /*6810*/  IMAD.MOV.U32 R13, RZ, RZ, R108 ;  /* 0x000000ffff0d7224 */ /* 0x000fe200078e006c */
[----:B------:R-:W-:Y:S01]  /*6820*/  MOV R17, R94 ;  /* 0x0000005e00117202 */ /* 0x000fe20000000f00 */
[----:B------:R1:W1:Y:S01]  /*6830*/  SHFL.IDX PT, R18, R11, 0x2, 0x181f ;  /* 0x00581f000b127f89 */ /* 0x00026200000e0000 */
[----:B------:R-:W-:Y:S01]  /*6840*/  MOV R10, R109 ;  /* 0x0000006d000a7202 */ /* 0x000fe20000000f00 */
[----:B------:R-:W-:Y:S01]  /*6850*/  CS2R R74, SRZ ;  /* 0x00000000004a7805 */ /* 0x000fe2000001ff00 */
[----:B------:R-:W-:Y:S01]  /*6860*/  PRMT R55, R15, 0x5410, R17 ;  /* 0x000054100f377816 */ /* 0x000fe20000000011 */
[----:B------:R-:W-:Y:S01]  /*6870*/  CS2R R80, SRZ ;  /* 0x0000000000507805 */ /* 0x000fe2000001ff00 */
[----:B------:R-:W-:Y:S01]  /*6880*/  PRMT R63, R10, 0x5410, R13 ;  /* 0x000054100a3f7816 */ /* 0x000fe2000000000d */
[----:B------:R-:W-:Y:S01]  /*6890*/  CS2R R58, SRZ ;  /* 0x00000000003a7805 */ /* 0x000fe2000001ff00 */
[----:B------:R-:W-:Y:S01]  /*68a0*/  CS2R R66, SRZ ;  /* 0x0000000000427805 */ /* 0x000fe2000001ff00 */
        /* <DEDUP_REMOVED lines=43> */
.L_x_604:
[----:B--23--:R-:W-:Y:S05]  /*6b60*/  BSYNC B0 ;  /* 0x0000000000007941 */ /* 0x00cfea0003800000 */
.L_x_603:
[----:B------:R-:W-:Y:S01]  /*6b70*/  ISETP.NE.AND P0, PT, R9, RZ, PT ;  /* 0x000000ff0900720c */ /* 0x000fe20003f05270 */
[----:B-----5:R-:W-:Y:S01]  /*6b80*/  IMAD.MOV.U32 R10, RZ, RZ, R70 ;  /* 0x000000ffff0a7224 */ /* 0x020fe200078e0046 */
[----:B------:R-:W-:Y:S01]  /*6b90*/  MOV R9, R71 ;  /* 0x0000004700097202 */ /* 0x000fe20000000f00 */
[----:B------:R-:W2:Y:S01]  /*6ba0*/  SHFL.IDX PT, R23, R22, 0x3, 0x181f ;  /* 0x00781f0016177f89 */ /* 0x000ea200000e0000 */
[----:B------:R-:W-:Y:S01]  /*6bb0*/  IMAD.MOV.U32 R15, RZ, RZ, R60 ;  /* 0x000000ffff0f7224 */ /* 0x000fe200078e003c */
[----:B------:R-:W-:Y:S01]  /*6bc0*/  BSSY B0, `(.L_x_605) ;  /* 0x0000049000007945 */ /* 0x000fe20003800000 */
[----:B------:R-:W-:Y:S01]  /*6bd0*/  PRMT R33, R9, 0x5410, R10 ;  /* 0x0000541009217816 */ /* 0x000fe2000000000a */
[----:B------:R-:W-:Y:S01]  /*6be0*/  IMAD.MOV.U32 R9, RZ, RZ, R81 ;  /* 0x000000ffff097224 */ /* 0x000fe200078e0051 */
[----:B------:R-:W-:Y:S01]  /*6bf0*/  MOV R10, R80 ;  /* 0x00000050000a7202 */ /* 0x000fe20000000f00 */
[----:B-1----:R1:W3:Y:S01]  /*6c00*/  SHFL.IDX PT, R22, R12, 0x3, 0x181f ;  /* 0x00781f000c167f89 */ /* 0x0022e200000e0000 */
[----:B------:R-:W-:Y:S01]  /*6c10*/  IMAD.MOV.U32 R13, RZ, RZ, R61 ;  /* 0x000000ffff0d7224 */ /* 0x000fe200078e003d */
[----:B------:R-:W-:Y:S01]  /*6c20*/  CS2R R26, SRZ ;  /* 0x00000000001a7805 */ /* 0x000fe2000001ff00 */
[----:B------:R-:W-:Y:S01]  /*6c30*/  PRMT R37, R9, 0x5410, R10 ;  /* 0x0000541009257816 */ /* 0x000fe2000000000a */
[----:B------:R-:W4:Y:S01]  /*6c40*/  SHFL.IDX PT, R17, R16, 0x3, 0x181f ;  /* 0x00781f0010117f89 */ /* 0x000f2200000e0000 */
[----:B------:R-:W-:Y:S01]  /*6c50*/  IMAD.MOV.U32 R10, RZ, RZ, R66 ;  /* 0x000000ffff0a7224 */ /* 0x000fe200078e0042 */
[----:B------:R-:W-:Y:S01]  /*6c60*/  PRMT R31, R13, 0x5410, R15 ;  /* 0x000054100d1f7816 */ /* 0x000fe2000000000f */
[----:B------:R-:W-:Y:S01]  /*6c70*/  IMAD.MOV.U32 R9, RZ, RZ, R67 ;  /* 0x000000ffff097224 */ /* 0x000fe200078e0043 */
[----:B------:R2:W3:Y:S01]  /*6c80*/  SHFL.IDX PT, R16, R11, 0x3, 0x181f ;  /* 0x00781f000b107f89 */ /* 0x0004e200000e0000 */
[----:B------:R-:W-:Y:S01]  /*6c90*/  IMAD.MOV.U32 R15, RZ, RZ, R74 ;  /* 0x000000ffff0f7224 */ /* 0x000fe200078e004a */
[----:B------:R-:W-:Y:S01]  /*6ca0*/  CS2R R46, SRZ ;  /* 0x00000000002e7805 */ /* 0x000fe2000001ff00 */
[----:B------:R-:W-:Y:S01]  /*6cb0*/  IMAD.MOV.U32 R13, RZ, RZ, R75 ;  /* 0x000000ffff0d7224 */ /* 0x000fe200078e004b */
[----:B------:R-:W-:Y:S01]  /*6cc0*/  PRMT R32, R9, 0x5410, R10 ;  /* 0x0000541009207816 */ /* 0x000fe2000000000a */
[----:B------:R-:W-:Y:S01]  /*6cd0*/  IMAD.MOV.U32 R10, RZ, RZ, R76 ;  /* 0x000000ffff0a7224 */ /* 0x000fe200078e004c */
[----:B------:R-:W-:Y:S01]  /*6ce0*/  MOV R9, R77 ;  /* 0x0000004d00097202 */ /* 0x000fe20000000f00 */
[----:B------:R-:W-:Y:S01]  /*6cf0*/  CS2R R56, SRZ ;  /* 0x0000000000387805 */ /* 0x000fe2000001ff00 */
[----:B------:R-:W-:Y:S01]  /*6d00*/  PRMT R35, R13, 0x5410, R15 ;  /* 0x000054100d237816 */ /* 0x000fe2000000000f */
[----:B----4-:R-:W-:Y:S01]  /*6d10*/  CS2R R18, SRZ ;  /* 0x0000000000127805 */ /* 0x010fe2000001ff00 */
[----:B------:R-:W-:Y:S01]  /*6d20*/  PRMT R36, R9, 0x5410, R10 ;  /* 0x0000541009247816 */ /* 0x000fe2000000000a */
[----:B------:R-:W-:Y:S01]  /*6d30*/  CS2R R24, SRZ ;  /* 0x0000000000187805 */ /* 0x000fe2000001ff00 */
[----:B------:R-:W-:Y:S01]  /*6d40*/  CS2R R44, SRZ ;  /* 0x00000000002c7805 */ /* 0x000fe2000001ff00 */
[----:B------:R-:W-:Y:S01]  /*6d50*/  CS2R R48, SRZ ;  /* 0x0000000000307805 */ /* 0x000fe2000001ff00 */
[----:B-1----:R-:W-:Y:S01]  /*6d60*/  IMAD.MOV.U32 R12, RZ, RZ, R58 ;  /* 0x000000ffff0c7224 */ /* 0x002fe200078e003a */
[----:B--2---:R-:W-:-:S04]  /*6d70*/  MOV R11, R59 ;  /* 0x0000003b000b7202 */ /* 0x004fc80000000f00 */
[----:B------:R-:W-:Y:S01]  /*6d80*/  PRMT R30, R11, 0x5410, R12 ;  /* 0x000054100b1e7816 */ /* 0x000fe2000000000c */
[----:B------:R-:W-:Y:S01]  /*6d90*/  IMAD.MOV.U32 R11, RZ, RZ, R73 ;  /* 0x000000ffff0b7224 */ /* 0x000fe200078e0049 */
[----:B------:R-:W-:-:S04]  /*6da0*/  MOV R12, R72 ;  /* 0x00000048000c7202 */ /* 0x000fc80000000f00 */
[----:B------:R-:W-:Y:S01]  /*6db0*/  PRMT R34, R11, 0x5410, R12 ;  /* 0x000054100b227816 */ /* 0x000fe2000000000c */
[----:B------:R-:W-:Y:S05]  /*6dc0*/  @P0 BRA `(.L_x_606) ;  /* 0x0000028000000947 */ /* 0x000fea0003800000 */
[C---:B---3--:R-:W-:Y:S01]  /*6dd0*/  IADD3 R10, R14.reuse, 0x20, RZ ;  /* 0x000000200e0a7810 */ /* 0x048fe20007ffe0ff */
[----:B------:R-:W-:Y:S01]  /*6de0*/  CS2R R56, SRZ ;  /* 0x0000000000387805 */ /* 0x000fe2000001ff00 */
[----:B------:R-:W-:Y:S01]  /*6df0*/  ISETP.GE.AND P1, PT, R14, c[0x0][0x27c], PT ;  /* 0x00009f000e007a0c */ /* 0x000fe20003f26270 */
[----:B------:R-:W-:Y:S01]  /*6e00*/  CS2R R48, SRZ ;  /* 0x0000000000307805 */ /* 0x000fe2000001ff00 */
[----:B------:R-:W-:Y:S01]  /*6e10*/  ISETP.GE.AND P0, PT, R10, c[0x0][0x27c], PT ;  /* 0x00009f000a007a0c */ /* 0x000fe20003f06270 */
[----:B------:R-:W-:Y:S01]  /*6e20*/  CS2R R46, SRZ ;  /* 0x00000000002e7805 */ /* 0x000fe2000001ff00 */
[----:B------:R-:W-:-:S09]  /*6e30*/  CS2R R44, SRZ ;  /* 0x00000000002c7805 */ /* 0x000fd2000001ff00 */
[----:B------:R-:W-:Y:S02]  /*6e40*/  @!P1 IMAD.WIDE R12, R14, 0x2, R22 ;  /* 0x000000020e0c9825 */ /* 0x000fe400078e0216 */
[----:B------:R-:W-:-:S03]  /*6e50*/  @!P0 SHF.R.S32.HI R9, RZ, 0x1f, R10 ;  /* 0x0000001fff098819 */ /* 0x000fc6000001140a */
[----:B------:R1:W5:Y:S01]  /*6e60*/  @!P1 LD.E.64 R56, [R12.64] ;  /* 0x000000080c389980 */ /* 0x000362000c101b00 */
[----:B------:R-:W-:Y:S01]  /*6e70*/  @!P0 LEA.HI R9, R9, R10, RZ, 0x2 ;  /* 0x0000000a09098211 */ /* 0x000fe200078f10ff */
[----:B------:R-:W-:-:S03]  /*6e80*/  @!P1 IMAD.WIDE R10, R14, 0x2, R16 ;  /* 0x000000020e0a9825 */ /* 0x000fc600078e0210 */
[----:B------:R-:W-:Y:S02]  /*6e90*/  @!P0 LOP3.LUT R9, R9, 0xfffffffc, RZ, 0xc0, !PT ;  /* 0xfffffffc09098812 */ /* 0x000fe400078ec0ff */
[----:B------:R2:W5:Y:S03]  /*6ea0*/  @!P1 LD.E.64 R48, [R10.64] ;  /* 0x000000080a309980 */ /* 0x000566000c101b00 */
[----:B------:R-:W-:-:S04]  /*6eb0*/  @!P0 IMAD.WIDE R18, R9, 0x2, R22 ;  /* 0x0000000209128825 */ /* 0x000fc800078e0216 */
[----:B------:R-:W-:Y:S01]  /*6ec0*/  @!P0 IMAD.WIDE R20, R9, 0x2, R16 ;  /* 0x0000000209148825 */ /* 0x000fe200078e0210 */
[----:B------:R3:W5:Y:S04]  /*6ed0*/  @!P0 LD.E.64 R46, [R18.64] ;  /* 0x00000008122e8980 */ /* 0x000768000c101b00 */
[----:B------:R4:W5:Y:S01]  /*6ee0*/  @!P0 LD.E.64 R44, [R20.64] ;  /* 0x00000008142c8980 */ /* 0x000962000c101b00 */
[----:B-1----:R-:W-:-:S04]  /*6ef0*/  IADD3 R12, R14, 0x40, RZ ;  /* 0x000000400e0c7810 */ /* 0x002fc80007ffe0ff */
[----:B------:R-:W-:Y:S02]  /*6f00*/  ISETP.GE.AND P1, PT, R12, c[0x0][0x27c], PT ;  /* 0x00009f000c007a0c */ /* 0x000fe40003f26270 */
[----:B--2---:R-:W-:-:S04]  /*6f10*/  IADD3 R10, R14, 0x60, RZ ;  /* 0x000000600e0a7810 */ /* 0x004fc80007ffe0ff */
        /* <DEDUP_REMOVED lines=9> */
[----:B----4-:R-:W-:Y:S01]  /*6fb0*/  CS2R R20, SRZ ;  /* 0x0000000000147805 */ /* 0x010fe2000001ff00 */
[----:B------:R-:W-:Y:S01]  /*6fc0*/  CS2R R24, SRZ ;  /* 0x0000000000187805 */ /* 0x000fe2000001ff00 */
[----:B------:R-:W-:Y:S01]  /*6fd0*/  @!P1 IMAD.WIDE R10, R11, 0x2, R16 ;  /* 0x000000020b0a9825 */ /* 0x000fe200078e0210 */
[----:B---3--:R-:W-:Y:S02]  /*6fe0*/  CS2R R18, SRZ ;  /* 0x0000000000127805 */ /* 0x008fe4000001ff00 */
[----:B------:R1:W5:Y:S01]  /*6ff0*/  @!P1 LD.E.64 R26, [R12.64] ;  /* 0x000000080c1a9980 */ /* 0x000362000c101b00 */
[----:B------:R-:W-:-:S03]  /*7000*/  @!P0 IMAD.WIDE R22, R9, 0x2, R22 ;  /* 0x0000000209168825 */ /* 0x000fc600078e0216 */
[----:B------:R1:W5:Y:S01]  /*7010*/  @!P1 LD.E.64 R24, [R10.64] ;  /* 0x000000080a189980 */ /* 0x000362000c101b00 */
[----:B------:R-:W-:-:S03]  /*7020*/  @!P0 IMAD.WIDE R16, R9, 0x2, R16 ;  /* 0x0000000209108825 */ /* 0x000fc600078e0210 */
[----:B------:R1:W5:Y:S04]  /*7030*/  @!P0 LD.E.64 R20, [R22.64] ;  /* 0x0000000816148980 */ /* 0x000368000c101b00 */
[----:B------:R1:W5:Y:S02]  /*7040*/  @!P0 LD.E.64 R18, [R16.64] ;  /* 0x0000000810128980 */ /* 0x000364000c101b00 */
.L_x_606:
[----:B---3--:R-:W-:Y:S05]  /*7050*/  BSYNC B0 ;  /* 0x0000000000007941 */ /* 0x008fea0003800000 */
.L_x_605:
[----:B-----5:R-:W-:Y:S01]  /*7060*/  IMAD.MOV.U32 R9, RZ, RZ, R20 ;  /* 0x000000ffff097224 */ /* 0x020fe200078e0014 */
[----:B-1----:R-:W-:Y:S01]  /*7070*/  MOV R16, R47 ;  /* 0x0000002f00107202 */ /* 0x002fe20000000f00 */
[----:B------:R-:W-:Y:S01]  /*7080*/  IMAD.IADD R29, R8, 0x1, -R149 ;  /* 0x00000001081d7824 */ /* 0x000fe200078e0a95 */
[----:B------:R-:W-:-:S04]  /*7090*/  DEPBAR.LE SB0, 0x1 ;  /* 0x000080400000791a */ /* 0x000fc80000000000 */
[----:B------:R-:W-:Y:S01]  /*70a0*/  PRMT R13, R9, 0x7610, R13 ;  /* 0x00007610090d7816 */ /* 0x000fe2000000000d */
[----:B------:R-:W-:Y:S01]  /*70b0*/  IMAD.MOV.U32 R11, RZ, RZ, R26 ;  /* 0x000000ffff0b7224 */ /* 0x000fe200078e001a */
[----:B------:R-:W-:Y:S01]  /*70c0*/  IMNMX R29, R29, 0x80, PT ;  /* 0x000000801d1d7817 */ /* 0x000fe20003800200 */
[----:B------:R-:W-:Y:S01]  /*70d0*/  IMAD.MOV.U32 R10, RZ, RZ, R27 ;  /* 0x000000ffff0a7224 */ /* 0x000fe200078e001b */
[----:B------:R-:W-:Y:S01]  /*70e0*/  BSSY B1, `(.L_x_607) ;  /* 0x00000e3000017945 */ /* 0x000fe20003800000 */
[----:B------:R-:W-:Y:S01]  /*70f0*/  IMAD.MOV.U32 R9, RZ, RZ, R46 ;  /* 0x000000ffff097224 */ /* 0x000fe200078e002e */
[----:B------:R-:W-:Y:S01]  /*7100*/  BAR.SYNC.DEFER_BLOCKING 0x0 ;  /* 0x0000000000007b1d */ /* 0x000fe20000010000 */
[----:B------:R-:W-:Y:S01]  /*7110*/  IMAD.MOV.U32 R12, RZ, RZ, R21 ;  /* 0x000000ffff0c7224 */ /* 0x000fe200078e0015 */
[----:B------:R-:W-:Y:S01]  /*7120*/  PRMT R15, R10, 0x5410, R11 ;  /* 0x000054100a0f7816 */ /* 0x000fe2000000000b */
[----:B------:R-:W-:Y:S01]  /*7130*/  IMAD.MOV.U32 R11, RZ, RZ, R56 ;  /* 0x000000ffff0b7224 */ /* 0x000fe200078e0038 */
[----:B------:R-:W-:Y:S01]  /*7140*/  PRMT R17, R17, 0x5410, R9 ;  /* 0x0000541011117816 */ /* 0x000fe20000000009 */
[----:B------:R-:W-:Y:S01]  /*7150*/  IMAD.MOV.U32 R10, RZ, RZ, R57 ;  /* 0x000000ffff0a7224 */ /* 0x000fe200078e0039 */
[----:B------:R-:W-:Y:S01]  /*7160*/  PRMT R12, R12, 0x5410, R12 ;  /* 0x000054100c0c7816 */ /* 0x000fe2000000000c */
[----:B------:R-:W-:Y:S01]  /*7170*/  IMAD.MOV.U32 R9, RZ, RZ, R18 ;  /* 0x000000ffff097224 */ /* 0x000fe200078e0012 */
[----:B------:R-:W-:Y:S01]  /*7180*/  ISETP.GE.AND P0, PT, R40, R29, PT ;  /* 0x0000001d2800720c */ /* 0x000fe20003f06270 */
[----:B------:R-:W-:Y:S01]  /*7190*/  IMAD.MOV.U32 R8, RZ, RZ, R25 ;  /* 0x000000ffff087224 */ /* 0x000fe200078e0019 */
[----:B------:R-:W-:Y:S01]  /*71a0*/  PRMT R23, R10, 0x5410, R11 ;  /* 0x000054100a177816 */ /* 0x000fe2000000000b */
[----:B------:R-:W-:Y:S01]  /*71b0*/  IMAD.MOV.U32 R10, RZ, RZ, R19 ;  /* 0x000000ffff0a7224 */ /* 0x000fe200078e0013 */
[----:B------:R-:W-:Y:S01]  /*71c0*/  PRMT R12, R9, 0x7610, R12 ;  /* 0x00007610090c7816 */ /* 0x000fe2000000000c */
[----:B------:R-:W-:Y:S01]  /*71d0*/  IMAD.MOV.U32 R11, RZ, RZ, R44 ;  /* 0x000000ffff0b7224 */ /* 0x000fe200078e002c */
[----:B------:R-:W-:-:S02]  /*71e0*/  MOV R9, R24 ;  /* 0x0000001800097202 */ /* 0x000fc40000000f00 */
[----:B------:R-:W-:Y:S02]  /*71f0*/  PRMT R17, R16, 0x7610, R17 ;  /* 0x0000761010117816 */ /* 0x000fe40000000011 */
[----:B------:R-:W-:Y:S01]  /*7200*/  PRMT R16, R8, 0x5410, R9 ;  /* 0x0000541008107816 */ /* 0x000fe20000000009 */
[----:B------:R-:W-:Y:S01]  /*7210*/  IMAD.MOV.U32 R9, RZ, RZ, R48 ;  /* 0x000000ffff097224 */ /* 0x000fe200078e0030 */
[----:B------:R-:W-:Y:S01]  /*7220*/  PRMT R13, R13, 0x5410, R10 ;  /* 0x000054100d0d7816 */ /* 0x000fe2000000000a */
[----:B------:R-:W-:Y:S01]  /*7230*/  IMAD.MOV.U32 R8, RZ, RZ, R49 ;  /* 0x000000ffff087224 */ /* 0x000fe200078e0031 */
[----:B------:R-:W-:-:S04]  /*7240*/  MOV R10, R45 ;  /* 0x0000002d000a7202 */ /* 0x000fc80000000f00 */
        /* <DEDUP_REMOVED lines=8> */
[----:B------:R-:W-:Y:S02]  /*72d0*/  SHF.R.U32.HI R102, RZ, 0x10, R107 ;  /* 0x00000010ff667819 */ /* 0x000fe4000001166b */
[----:B------:R-:W-:Y:S02]  /*72e0*/  SHF.R.U32.HI R104, RZ, 0x10, R103 ;  /* 0x00000010ff687819 */ /* 0x000fe40000011667 */
[----:B------:R-:W-:Y:S02]  /*72f0*/  SHF.R.U64 R103, R106, 0x10, R107 ;  /* 0x000000106a677819 */ /* 0x000fe4000000126b */
        /* <DEDUP_REMOVED lines=41> */
.L_x_610:
[----:B------:R-:W-:Y:S05]  /*7590*/  BSYNC B0 ;  /* 0x0000000000007941 */ /* 0x000fea0003800000 */
.L_x_609:
        /* <DEDUP_REMOVED lines=12> */
[----:B------:R-:W-:-:S04]  /*7660*/  PRMT R93, R93, 0x5410, R124 ;  /* 0x000054105d5d7816 */ /* 0x000fc8000000007c */
[----:B------:R-:W-:Y:S01]  /*7670*/  LOP3.LUT R106, R93, 0xffff0000, RZ, 0xc0, !PT ;  /* 0xffff00005d6a7812 */ /* 0x000fe200078ec0ff */
[C---:B-1----:R-:W-:Y:S01]  /*7680*/  IMAD.U32 R101, R10.reuse, 0x10000, RZ ;  /* 0x000100000a657824 */ /* 0x042fe200078e00ff */
[----:B------:R-:W-:Y:S01]  /*7690*/  LOP3.LUT R100, R10, 0xffff0000, RZ, 0xc0, !PT ;  /* 0xffff00000a647812 */ /* 0x000fe200078ec0ff */
[C---:B------:R-:W-:Y:S01]  /*76a0*/  IMAD.U32 R10, R11.reuse, 0x10000, RZ ;  /* 0x000100000b0a7824 */ /* 0x040fe200078e00ff */
[C---:B------:R-:W-:Y:S02]  /*76b0*/  SHF.L.U32 R105, R8.reuse, 0x10, RZ ;  /* 0x0000001008697819 */ /* 0x040fe400000006ff */
[----:B------:R-:W-:Y:S01]  /*76c0*/  LOP3.LUT R104, R8, 0xffff0000, RZ, 0xc0, !PT ;  /* 0xffff000008687812 */ /* 0x000fe200078ec0ff */
[C---:B------:R-:W-:Y:S01]  /*76d0*/  IMAD.U32 R8, R92.reuse, 0x10000, RZ ;  /* 0x000100005c087824 */ /* 0x040fe200078e00ff */
        /* <DEDUP_REMOVED lines=30> */
.L_x_612:
[----:B------:R-:W-:Y:S05]  /*78c0*/  BSYNC B0 ;  /* 0x0000000000007941 */ /* 0x000fea0003800000 */
.L_x_611:
        /* <DEDUP_REMOVED lines=50> */
.L_x_614:
[----:B------:R-:W-:Y:S05]  /*7bf0*/  BSYNC B0 ;  /* 0x0000000000007941 */ /* 0x000fea0003800000 */
.L_x_613:
        /* <DEDUP_REMOVED lines=49> */
.L_x_608:
[----:B------:R-:W-:Y:S05]  /*7f10*/  BSYNC B1 ;  /* 0x0000000000017941 */ /* 0x000fea0003800000 */
.L_x_607:
        /* <DEDUP_REMOVED lines=53> */
.L_x_618:
[----:B------:R-:W-:Y:S05]  /*8270*/  BSYNC B0 ;  /* 0x0000000000007941 */ /* 0x000fea0003800000 */
.L_x_617:
        /* <DEDUP_REMOVED lines=50> */
.L_x_620:
[----:B------:R-:W-:Y:S05]  /*85a0*/  BSYNC B0 ;  /* 0x0000000000007941 */ /* 0x000fea0003800000 */
.L_x_619:
        /* <DEDUP_REMOVED lines=30> */
[C---:B------:R-:W-:Y:S01]  /*8790*/  SHF.L.U32 R11, R55.reuse, 0x10, RZ ;  /* 0x00000010370b7819 */ /* 0x040fe200000006ff */
        /* <DEDUP_REMOVED lines=19> */
.L_x_622:
[----:B------:R-:W-:Y:S05]  /*88d0*/  BSYNC B0 ;  /* 0x0000000000007941 */ /* 0x000fea0003800000 */
.L_x_621:
        /* <DEDUP_REMOVED lines=49> */
.L_x_616:
[----:B------:R-:W-:Y:S05]  /*8bf0*/  BSYNC B1 ;  /* 0x0000000000017941 */ /* 0x000fea0003800000 */
.L_x_615:
        /* <DEDUP_REMOVED lines=53> */
.L_x_626:
[----:B------:R-:W-:Y:S05]  /*8f50*/  BSYNC B0 ;  /* 0x0000000000007941 */ /* 0x000fea0003800000 */
.L_x_625:
        /* <DEDUP_REMOVED lines=50> */
.L_x_628:
[----:B------:R-:W-:Y:S05]  /*9280*/  BSYNC B0 ;  /* 0x0000000000007941 */ /* 0x000fea0003800000 */
.L_x_627:
        /* <DEDUP_REMOVED lines=50> */
.L_x_630:
[----:B------:R-:W-:Y:S05]  /*95b0*/  BSYNC B0 ;  /* 0x0000000000007941 */ /* 0x000fea0003800000 */
.L_x_629:
        /* <DEDUP_REMOVED lines=49> */
.L_x_624:
[----:B------:R-:W-:Y:S05]  /*98d0*/  BSYNC B1 ;  /* 0x0000000000017941 */ /* 0x000fea0003800000 */
.L_x_623:
[----:B-1----:R-:W-:-:S04]  /*98e0*/  IADD3 R8, R40, 0x60, RZ ;  /* 0x0000006028087810 */ /* 0x002fc80007ffe0ff */
        /* <DEDUP_REMOVED lines=51> */
.L_x_633:
[----:B------:R-:W-:Y:S05]  /*9c20*/  BSYNC B0 ;  /* 0x0000000000007941 */ /* 0x000fea0003800000 */
.L_x_632:
        /* <DEDUP_REMOVED lines=50> */
.L_x_635:
[----:B------:R-:W-:Y:S05]  /*9f50*/  BSYNC B0 ;  /* 0x0000000000007941 */ /* 0x000fea0003800000 */
.L_x_634:
        /* <DEDUP_REMOVED lines=50> */
.L_x_637:
[----:B------:R-:W-:Y:S05]  /*a280*/  BSYNC B0 ;  /* 0x0000000000007941 */ /* 0x000fea0003800000 */
.L_x_636:
[----:B------:R-:W-:-:S04]  /*a290*/  IADD3 R14, R14, 0x60, RZ ;  /* 0x000000600e0e7810 */ /* 0x000fc80007ffe0ff */
[----:B------:R-:W-:-:S13]  /*a2a0*/  ISETP.GE.AND P0, PT, R14, c[0x0][0x27c], PT ;  /* 0x00009f000e007a0c */ /* 0x000fda0003f06270 */
[----:B------:R-:W-:Y:S05]  /*a2b0*/  @P0 BRA `(.L_x_631) ;  /* 0x0000506000000947 */ /* 0x000fea0003800000 */
[----:B-1----:R-:W1:Y:S01]  /*a2c0*/  LDS.128 R8, [R126+0x1f080] ;  /* 0x01f080007e087984 */ /* 0x002e620000000c00 */
[----:B------:R-:W-:Y:S02]  /*a2d0*/  SHF.R.U64 R14, R20, 0x10, R21 ;  /* 0x00000010140e7819 */ /* 0x000fe40000001215 */
[--C-:B------:R-:W-:Y:S02]  /*a2e0*/  SHF.R.U64 R16, R18, 0x10, R19.reuse ;  /* 0x0000001012107819 */ /* 0x100fe40000001213 */
[----:B------:R-:W-:Y:S02]  /*a2f0*/  SHF.R.U32.HI R18, RZ, 0x10, R19 ;  /* 0x00000010ff127819 */ /* 0x000fe40000011613 */
[----:B------:R-:W-:Y:S02]  /*a300*/  SHF.R.U32.HI R15, RZ, 0x10, R21 ;  /* 0x00000010ff0f7819 */ /* 0x000fe40000011615 */
[C---:B------:R-:W-:Y:S02]  /*a310*/  PRMT R14, R13.reuse, 0x5410, R14 ;  /* 0x000054100d0e7816 */ /* 0x040fe4000000000e */
[----:B------:R-:W-:-:S02]  /*a320*/  PRMT R13, R13, 0x5432, R18 ;  /* 0x000054320d0d7816 */ /* 0x000fc40000000012 */
[C---:B------:R-:W-:Y:S02]  /*a330*/  PRMT R15, R12.reuse, 0x5432, R15 ;  /* 0x000054320c0f7816 */ /* 0x040fe4000000000f */
        /* <DEDUP_REMOVED lines=37> */
[----:B------:R1:W-:Y:S01]  /*a590*/  STS.128 [R126+0x1f080], R8 ;  /* 0x01f080087e007388 */ /* 0x0003e20000000c00 */
[----:B------:R-:W-:Y:S05]  /*a5a0*/  BRA `(.L_x_631) ;  /* 0x00004d7000007947 */ /* 0x000fea0003800000 */
.L_x_598:
[----:B------:R-:W-:Y:S01]  /*a5b0*/  ISETP.NE.AND P0, PT, R226, 0x1, PT ;  /* 0x00000001e200780c */ /* 0x000fe20003f05270 */
[----:B------:R-:W-:Y:S01]  /*a5c0*/  IMAD.MOV.U32 R21, RZ, RZ, R23 ;  /* 0x000000ffff157224 */ /* 0x000fe200078e0017 */
[----:B------:R-:W-:Y:S01]  /*a5d0*/  MOV R17, R19 ;  /* 0x0000001300117202 */ /* 0x000fe20000000f00 */
        /* <DEDUP_REMOVED lines=10> */
[----:B------:R-:W-:-:S05]  /*a680*/  @P0 IMAD.HI.U32 R12, R11, c[0x0][0x2c8], RZ ;  /* 0x0000b2000b0c0a27 */ /* 0x000fca00078e00ff */
[----:B------:R-:W-:-:S04]  /*a690*/  @P0 SHF.R.U32.HI R11, RZ, c[0x0][0x2cc], R12 ;  /* 0x0000b300ff0b0a19 */ /* 0x000fc8000001160c */
[----:B------:R-:W-:Y:S01]  /*a6a0*/  SHF.R.S32.HI R12, RZ, 0x1f, R11 ;  /* 0x0000001fff0c7819 */ /* 0x000fe2000001140b */
[----:B------:R-:W-:-:S04]  /*a6b0*/  IMAD.WIDE.U32 R20, R11, c[0x0][0x280], R20 ;  /* 0x0000a0000b147a25 */ /* 0x000fc800078e0014 */
[----:B------:R-:W-:Y:S01]  /*a6c0*/  IMAD R13, R12, c[0x0][0x280], RZ ;  /* 0x0000a0000c0d7a24 */ /* 0x000fe200078e02ff */
[----:B------:R-:W-:Y:S01]  /*a6d0*/  LEA R14, P0, R20, c[0x0][0x270], 0x1 ;  /* 0x00009c00140e7a11 */ /* 0x000fe200078008ff */
[----:B------:R-:W-:Y:S02]  /*a6e0*/  IMAD R12, R12, c[0x0][0x290], RZ ;  /* 0x0000a4000c0c7a24 */ /* 0x000fe400078e02ff */
[C---:B------:R-:W-:Y:S02]  /*a6f0*/  IMAD R13, R11.reuse, c[0x0][0x284], R13 ;  /* 0x0000a1000b0d7a24 */ /* 0x040fe400078e020d */
[----:B------:R-:W-:-:S04]  /*a700*/  IMAD.WIDE.U32 R16, R11, c[0x0][0x290], R16 ;  /* 0x0000a4000b107a25 */ /* 0x000fc800078e0010 */
[----:B------:R-:W-:Y:S02]  /*a710*/  IMAD.IADD R13, R21, 0x1, R13 ;  /* 0x00000001150d7824 */ /* 0x000fe400078e020d */
[----:B------:R-:W-:-:S03]  /*a720*/  IMAD R11, R11, c[0x0][0x294], R12 ;  /* 0x0000a5000b0b7a24 */ /* 0x000fc600078e020c */
        /* <DEDUP_REMOVED lines=16> */
[----:B--2---:R-:W-:-:S05]  /*a830*/  @!P0 IADD3 R22, P1, R20, R17, RZ ;  /* 0x0000001114168210 */ /* 0x004fca0007f3e0ff */
[----:B---3--:R-:W-:Y:S01]  /*a840*/  @!P0 IMAD.X R23, R21, 0x1, R16, P1 ;  /* 0x0000000115178824 */ /* 0x008fe200008e0610 */
[----:B----4-:R-:W-:-:S04]  /*a850*/  @!P0 IADD3 R24, P1, R18, R17, RZ ;  /* 0x0000001112188210 */ /* 0x010fc80007f3e0ff */
[----:B------:R2:W5:Y:S01]  /*a860*/  @!P0 LD.E.128 R100, [R22.64] ;  /* 0x0000000816648980 */ /* 0x000562000c101d00 */
[----:B-1----:R-:W-:-:S05]  /*a870*/  @!P0 IMAD.X R25, R19, 0x1, R16, P1 ;  /* 0x0000000113198824 */ /* 0x002fca00008e0610 */
        /* <DEDUP_REMOVED lines=13> */
.L_x_639:
[----:B------:R-:W-:Y:S05]  /*a950*/  BSYNC B0 ;  /* 0x0000000000007941 */ /* 0x000fea0003800000 */
.L_x_638:
[----:B------:R-:W-:Y:S01]  /*a960*/  ISETP.NE.AND P0, PT, R15, RZ, PT ;  /* 0x000000ff0f00720c */ /* 0x000fe20003f05270 */
[----:B--2--5:R-:W-:Y:S01]  /*a970*/  IMAD.MOV.U32 R16, RZ, RZ, R86 ;  /* 0x000000ffff107224 */ /* 0x024fe200078e0056 */
[----:B------:R-:W-:Y:S01]  /*a980*/  MOV R17, R85 ;  /* 0x0000005500117202 */ /* 0x000fe20000000f00 */
[----:B------:R-:W-:Y:S01]  /*a990*/  IMAD.MOV.U32 R15, RZ, RZ, R87 ;  /* 0x000000ffff0f7224 */ /* 0x000fe200078e0057 */
[----:B------:R2:W4:Y:S02]  /*a9a0*/  SHFL.IDX PT, R23, R13, 0x1, 0x181f ;  /* 0x00381f000d177f89 */ /* 0x00052400000e0000 */
[----:B----4-:R-:W-:Y:S01]  /*a9b0*/  IMAD.MOV.U32 R18, RZ, RZ, R84 ;  /* 0x000000ffff127224 */ /* 0x010fe200078e0054 */
        /* <DEDUP_REMOVED lines=8> */
[----:B------:R2:W4:Y:S01]  /*aa40*/  SHFL.IDX PT, R22, R14, 0x1, 0x181f ;  /* 0x00381f000e167f89 */ /* 0x00052200000e0000 */
[----:B------:R-:W-:Y:S01]  /*aa50*/  CS2R R78, SRZ ;  /* 0x00000000004e7805 */ /* 0x000fe2000001ff00 */
[----:B------:R-:W-:Y:S01]  /*aa60*/  PRMT R131, R15, 0x5410, R16 ;  /* 0x000054100f837816 */ /* 0x000fe20000000010 */
[----:B------:R-:W-:Y:S01]  /*aa70*/  IMAD.MOV.U32 R16, RZ, RZ, R82 ;  /* 0x000000ffff107224 */ /* 0x000fe200078e0052 */
[----:B------:R-:W-:Y:S01]  /*aa80*/  MOV R15, R83 ;  /* 0x00000053000f7202 */ /* 0x000fe20000000f00 */
[----:B---3--:R2:W3:Y:S01]  /*aa90*/  SHFL.IDX PT, R21, R11, 0x1, 0x181f ;  /* 0x00381f000b157f89 */ /* 0x0084e200000e0000 */
[----:B------:R-:W-:Y:S01]  /*aaa0*/  PRMT R130, R17, 0x5410, R18 ;  /* 0x0000541011827816 */ /* 0x000fe20000000012 */
[----:B------:R-:W-:Y:S01]  /*aab0*/  IMAD.MOV.U32 R17, RZ, RZ, R99 ;  /* 0x000000ffff117224 */ /* 0x000fe200078e0063 */
[----:B------:R-:W-:Y:S01]  /*aac0*/  PRMT R120, R15, 0x5410, R16 ;  /* 0x000054100f787816 */ /* 0x000fe20000000010 */
[----:B------:R-:W-:Y:S01]  /*aad0*/  IMAD.MOV.U32 R16, RZ, RZ, R80 ;  /* 0x000000ffff107224 */ /* 0x000fe200078e0050 */
[----:B------:R-:W-:Y:S01]  /*aae0*/  MOV R18, R98 ;  /* 0x0000006200127202 */ /* 0x000fe20000000f00 */
[----:B------:R-:W-:Y:S01]  /*aaf0*/  IMAD.MOV.U32 R15, RZ, RZ, R81 ;  /* 0x000000ffff0f7224 */ /* 0x000fe200078e0051 */
[----:B------:R2:W1:Y:S01]  /*ab00*/  SHFL.IDX PT, R20, R12, 0x1, 0x181f ;  /* 0x00381f000c147f89 */ /* 0x00046200000e0000 */
[----:B------:R-:W-:Y:S01]  /*ab10*/  CS2R R76, SRZ ;  /* 0x00000000004c7805 */ /* 0x000fe2000001ff00 */
[----:B------:R-:W-:Y:S01]  /*ab20*/  PRMT R129, R17, 0x5410, R18 ;  /* 0x0000541011817816 */ /* 0x000fe20000000012 */
[----:B------:R-:W-:Y:S01]  /*ab30*/  CS2R R58, SRZ ;  /* 0x00000000003a7805 */ /* 0x000fe2000001ff00 */
[----:B------:R-:W-:Y:S01]  /*ab40*/  PRMT R117, R15, 0x5410, R16 ;  /* 0x000054100f757816 */ /* 0x000fe20000000010 */
[----:B------:R-:W-:Y:S01]  /*ab50*/  IMAD.MOV.U32 R16, RZ, RZ, R96 ;  /* 0x000000ffff107224 */ /* 0x000fe200078e0060 */
[----:B------:R-:W-:Y:S01]  /*ab60*/  MOV R15, R97 ;  /* 0x00000061000f7202 */ /* 0x000fe20000000f00 */
[----:B------:R-:W-:Y:S01]  /*ab70*/  CS2R R56, SRZ ;  /* 0x0000000000387805 */ /* 0x000fe2000001ff00 */
[----:B------:R-:W-:Y:S01]  /*ab80*/  CS2R R74, SRZ ;  /* 0x00000000004a7805 */ /* 0x000fe2000001ff00 */
[----:B------:R-:W-:Y:S01]  /*ab90*/  CS2R R72, SRZ ;  /* 0x0000000000487805 */ /* 0x000fe2000001ff00 */
[----:B------:R-:W-:Y:S01]  /*aba0*/  PRMT R128, R15, 0x5410, R16 ;  /* 0x000054100f807816 */ /* 0x000fe20000000010 */
        /* <DEDUP_REMOVED lines=8> */
[----:B----4-:R-:W-:-:S05]  /*ac30*/  @!P0 IADD3 R18, P1, R22, R15, RZ ;  /* 0x0000000f16128210 */ /* 0x010fca0007f3e0ff */
[----:B-1----:R-:W-:Y:S01]  /*ac40*/  @!P0 IMAD.X R19, R23, 0x1, R16, P1 ;  /* 0x0000000117138824 */ /* 0x002fe200008e0610 */
[----:B------:R-:W-:-:S04]  /*ac50*/  @!P0 IADD3 R24, P1, R20, R15, RZ ;  /* 0x0000000f14188210 */ /* 0x000fc80007f3e0ff */
[----:B------:R1:W5:Y:S01]  /*ac60*/  @!P0 LD.E.128 R76, [R18.64] ;  /* 0x00000008124c8980 */ /* 0x000362000c101d00 */
[----:B---3--:R-:W-:-:S05]  /*ac70*/  @!P0 IMAD.X R25, R21, 0x1, R16, P1 ;  /* 0x0000000115198824 */ /* 0x008fca00008e0610 */
        /* <DEDUP_REMOVED lines=13> */
.L_x_641:
[----:B------:R-:W-:Y:S05]  /*ad50*/  BSYNC B0 ;  /* 0x0000000000007941 */ /* 0x000fea0003800000 */
.L_x_640:
[----:B------:R-:W-:Y:S01]  /*ad60*/  ISETP.NE.AND P0, PT, R10, RZ, PT ;  /* 0x000000ff0a00720c */ /* 0x000fe20003f05270 */
[----:B-----5:R-:W-:Y:S01]  /*ad70*/  IMAD.MOV.U32 R17, RZ, RZ, R62 ;  /* 0x000000ffff117224 */ /* 0x020fe200078e003e */
[----:B------:R-:W-:Y:S01]  /*ad80*/  MOV R10, R61 ;  /* 0x0000003d000a7202 */ /* 0x000fe20000000f00 */
[----:B------:R-:W-:Y:S01]  /*ad90*/  IMAD.MOV.U32 R16, RZ, RZ, R63 ;  /* 0x000000ffff107224 */ /* 0x000fe200078e003f */
[----:B-1-3--:R1:W3:Y:S01]  /*ada0*/  SHFL.IDX PT, R21, R13, 0x2, 0x181f ;  /* 0x00581f000d157f89 */ /* 0x00a2e200000e0000 */
[----:B------:R-:W-:Y:S01]  /*adb0*/  IMAD.MOV.U32 R15, RZ, RZ, R60 ;  /* 0x000000ffff0f7224 */ /* 0x000fe200078e003c */
[----:B------:R-:W-:Y:S01]  /*adc0*/  BSSY B0, `(.L_x_642) ;  /* 0x000003b000007945 */ /* 0x000fe20003800000 */
[----:B----4-:R-:W-:Y:S01]  /*add0*/  CS2R R22, SRZ ;  /* 0x0000000000167805 */ /* 0x010fe2000001ff00 */
        /* <DEDUP_REMOVED lines=10> */
[----:B------:R-:W-:Y:S01]  /*ae80*/  PRMT R115, R10, 0x5410, R15 ;  /* 0x000054100a737816 */ /* 0x000fe2000000000f */
[----:B------:R-:W-:Y:S01]  /*ae90*/  IMAD.MOV.U32 R15, RZ, RZ, R56 ;  /* 0x000000ffff0f7224 */ /* 0x000fe200078e0038 */
[----:B------:R-:W-:Y:S01]  /*aea0*/  MOV R16, R59 ;  /* 0x0000003b00107202 */ /* 0x000fe20000000f00 */
[----:B------:R-:W-:Y:S01]  /*aeb0*/  IMAD.MOV.U32 R10, RZ, RZ, R57 ;  /* 0x000000ffff0a7224 */ /* 0x000fe200078e0039 */
[----:B------:R1:W2:Y:S01]  /*aec0*/  SHFL.IDX PT, R19, R11, 0x2, 0x181f ;  /* 0x00581f000b137f89 */ /* 0x0002a200000e0000 */
        /* <DEDUP_REMOVED lines=17> */
[----:B---34-:R-:W-:Y:S01]  /*afe0*/  ISETP.GE.AND P0, PT, R71, c[0x0][0x27c], PT ;  /* 0x00009f0047007a0c */ /* 0x018fe20003f06270 */
[----:B------:R-:W-:Y:S01]  /*aff0*/  CS2R R50, SRZ ;  /* 0x0000000000327805 */ /* 0x000fe2000001ff00 */
[----:B------:R-:W-:Y:S01]  /*b000*/  CS2R R48, SRZ ;  /* 0x0000000000307805 */ /* 0x000fe2000001ff00 */
[----:B------:R-:W-:Y:S01]  /*b010*/  CS2R R46, SRZ ;  /* 0x00000000002e7805 */ /* 0x000fe2000001ff00 */
[----:B------:R-:W-:-:S09]  /*b020*/  CS2R R44, SRZ ;  /* 0x00000000002c7805 */ /* 0x000fd2000001ff00 */
[C---:B------:R-:W-:Y:S01]  /*b030*/  @!P0 IMAD.SHL.U32 R10, R71.reuse, 0x2, RZ ;  /* 0x00000002470a8824 */ /* 0x040fe200078e00ff */
[----:B------:R-:W-:-:S04]  /*b040*/  @!P0 SHF.L.U64.HI R15, R71, 0x1, R119 ;  /* 0x00000001470f8819 */ /* 0x000fc80000010277 */
[----:B------:R-:W-:-:S05]  /*b050*/  @!P0 IADD3 R16, P1, R20, R10, RZ ;  /* 0x0000000a14108210 */ /* 0x000fca0007f3e0ff */
[----:B------:R-:W-:Y:S01]  /*b060*/  @!P0 IMAD.X R17, R21, 0x1, R15, P1 ;  /* 0x0000000115118824 */ /* 0x000fe200008e060f */
[----:B-1----:R-:W-:-:S04]  /*b070*/  @!P0 IADD3 R24, P1, R18, R10, RZ ;  /* 0x0000000a12188210 */ /* 0x002fc80007f3e0ff */
[----:B------:R1:W5:Y:S01]  /*b080*/  @!P0 LD.E.128 R48, [R16.64] ;  /* 0x0000000810308980 */ /* 0x000362000c101d00 */
[----:B--2---:R-:W-:-:S05]  /*b090*/  @!P0 IMAD.X R25, R19, 0x1, R15, P1 ;  /* 0x0000000113198824 */ /* 0x004fca00008e060f */
        /* <DEDUP_REMOVED lines=13> */
.L_x_643:
[----:B---34-:R-:W-:Y:S05]  /*b170*/  BSYNC B0 ;  /* 0x0000000000007941 */ /* 0x018fea0003800000 */
.L_x_642:
[----:B------:R-:W-:Y:S01]  /*b180*/  ISETP.NE.AND P0, PT, R9, RZ, PT ;  /* 0x000000ff0900720c */ /* 0x000fe20003f05270 */
[----:B-----5:R-:W-:Y:S01]  /*b190*/  IMAD.MOV.U32 R10, RZ, RZ, R38 ;  /* 0x000000ffff0a7224 */ /* 0x020fe200078e0026 */
[----:B------:R-:W-:Y:S01]  /*b1a0*/  MOV R15, R37 ;  /* 0x00000025000f7202 */ /* 0x000fe20000000f00 */
[----:B------:R-:W-:Y:S01]  /*b1b0*/  IMAD.MOV.U32 R9, RZ, RZ, R39 ;  /* 0x000000ffff097224 */ /* 0x000fe200078e0027 */
[----:B------:R3:W4:Y:S01]  /*b1c0*/  SHFL.IDX PT, R67, R11, 0x3, 0x181f ;  /* 0x00781f000b437f89 */ /* 0x00072200000e0000 */
[----:B-1----:R-:W-:Y:S01]  /*b1d0*/  IMAD.MOV.U32 R16, RZ, RZ, R36 ;  /* 0x000000ffff107224 */ /* 0x002fe200078e0024 */
        /* <DEDUP_REMOVED lines=12> */
[----:B------:R-:W-:Y:S01]  /*b2a0*/  MOV R9, R35 ;  /* 0x0000002300097202 */ /* 0x000fe20000000f00 */
[----:B--2---:R-:W2:Y:S01]  /*b2b0*/  SHFL.IDX PT, R14, R14, 0x3, 0x181f ;  /* 0x00781f000e0e7f89 */ /* 0x004ea200000e0000 */
[----:B------:R-:W-:Y:S01]  /*b2c0*/  PRMT R107, R15, 0x5410, R16 ;  /* 0x000054100f6b7816 */ /* 0x000fe20000000010 */
[----:B------:R-:W-:Y:S01]  /*b2d0*/  CS2R R28, SRZ ;  /* 0x00000000001c7805 */ /* 0x000fe2000001ff00 */
[----:B------:R-:W-:Y:S01]  /*b2e0*/  PRMT R94, R9, 0x5410, R10 ;  /* 0x00005410095e7816 */ /* 0x000fe2000000000a */
[----:B------:R-:W-:Y:S01]  /*b2f0*/  IMAD.MOV.U32 R10, RZ, RZ, R32 ;  /* 0x000000ffff0a7224 */ /* 0x000fe200078e0020 */
[----:B------:R2:W2:Y:S01]  /*b300*/  SHFL.IDX PT, R15, R13, 0x3, 0x181f ;  /* 0x00781f000d0f7f89 */ /* 0x0004a200000e0000 */
[----:B------:R-:W-:Y:S01]  /*b310*/  IMAD.MOV.U32 R9, RZ, RZ, R33 ;  /* 0x000000ffff097224 */ /* 0x000fe200078e0021 */
[----:B------:R-:W-:Y:S01]  /*b320*/  CS2R R18, SRZ ;  /* 0x0000000000127805 */ /* 0x000fe2000001ff00 */
[----:B---3--:R-:W-:Y:S01]  /*b330*/  IMAD.MOV.U32 R11, RZ, RZ, R47 ;  /* 0x000000ffff0b7224 */ /* 0x008fe200078e002f */
[----:B------:R-:W-:Y:S01]  /*b340*/  CS2R R16, SRZ ;  /* 0x0000000000107805 */ /* 0x000fe2000001ff00 */
[----:B------:R-:W-:Y:S01]  /*b350*/  CS2R R26, SRZ ;  /* 0x00000000001a7805 */ /* 0x000fe2000001ff00 */
[----:B------:R-:W-:Y:S01]  /*b360*/  PRMT R93, R9, 0x5410, R10 ;  /* 0x00005410095d7816 */ /* 0x000fe2000000000a */
[----:B------:R-:W-:Y:S01]  /*b370*/  IMAD.MOV.U32 R10, RZ, RZ, R44 ;  /* 0x000000ffff0a7224 */ /* 0x000fe200078e002c */
[----:B------:R-:W-:Y:S01]  /*b380*/  MOV R9, R45 ;  /* 0x0000002d00097202 */ /* 0x000fe20000000f00 */
[----:B------:R-:W-:-:S03]  /*b390*/  CS2R R24, SRZ ;  /* 0x0000000000187805 */ /* 0x000fc6000001ff00 */
[----:B------:R-:W-:Y:S02]  /*b3a0*/  PRMT R105, R9, 0x5410, R10 ;  /* 0x0000541009697816 */ /* 0x000fe4000000000a */
[----:B-1----:R-:W-:-:S04]  /*b3b0*/  MOV R12, R46 ;  /* 0x0000002e000c7202 */ /* 0x002fc80000000f00 */
[----:B------:R-:W-:Y:S01]  /*b3c0*/  PRMT R106, R11, 0x5410, R12 ;  /* 0x000054100b6a7816 */ /* 0x000fe2000000000c */
[----:B------:R-:W-:Y:S05]  /*b3d0*/  @P0 BRA `(.L_x_645) ;  /* 0x0000019000000947 */ /* 0x000fea0003800000 */
[----:B----4-:R-:W-:Y:S01]  /*b3e0*/  ISETP.GE.AND P0, PT, R71, c[0x0][0x27c], PT ;  /* 0x00009f0047007a0c */ /* 0x010fe20003f06270 */
        /* <DEDUP_REMOVED lines=10> */
[----:B--2---:R-:W-:-:S05]  /*b490*/  @!P0 IADD3 R12, P1, R14, R9, RZ ;  /* 0x000000090e0c8210 */ /* 0x004fca0007f3e0ff */
[----:B------:R-:W-:Y:S01]  /*b4a0*/  @!P0 IMAD.X R13, R15, 0x1, R10, P1 ;  /* 0x000000010f0d8824 */ /* 0x000fe200008e060a */
[----:B------:R-:W-:-:S04]  /*b4b0*/  @!P0 IADD3 R88, P1, R66, R9, RZ ;  /* 0x0000000942588210 */ /* 0x000fc80007f3e0ff */
[----:B------:R1:W5:Y:S01]  /*b4c0*/  @!P0 LD.E.128 R28, [R12.64] ;  /* 0x000000080c1c8980 */ /* 0x000362000c101d00 */
[----:B------:R-:W-:Y:S01]  /*b4d0*/  @!P0 IMAD.X R89, R67, 0x1, R10, P1 ;  /* 0x0000000143598824 */ /* 0x000fe200008e060a */
        /* <DEDUP_REMOVED lines=9> */
.L_x_645:
[----:B----4-:R-:W-:Y:S05]  /*b570*/  BSYNC B0 ;  /* 0x0000000000007941 */ /* 0x010fea0003800000 */
.L_x_644:
[----:B-----5:R-:W-:Y:S01]  /*b580*/  IMAD.MOV.U32 R9, RZ, RZ, R22 ;  /* 0x000000ffff097224 */ /* 0x020fe200078e0016 */
[----:B------:R-:W-:-:S04]  /*b590*/  DEPBAR.LE SB0, 0x1 ;  /* 0x000080400000791a */ /* 0x000fc80000000000 */
[----:B-1----:R-:W-:Y:S01]  /*b5a0*/  IMAD.MOV.U32 R12, RZ, RZ, R23 ;  /* 0x000000ffff0c7224 */ /* 0x002fe200078e0017 */
[----:B------:R-:W-:Y:S01]  /*b5b0*/  BSSY B1, `(.L_x_646) ;  /* 0x00000fc000017945 */ /* 0x000fe20003800000 */
[----:B------:R-:W-:Y:S01]  /*b5c0*/  IMAD.IADD R92, R8, 0x1, -R149 ;  /* 0x00000001085c7824 */ /* 0x000fe200078e0a95 */
[----:B------:R-:W-:Y:S01]  /*b5d0*/  MOV R8, R17 ;  /* 0x0000001100087202 */ /* 0x000fe20000000f00 */
[----:B------:R-:W-:Y:S01]  /*b5e0*/  IMAD.MOV.U32 R11, RZ, RZ, R20 ;  /* 0x000000ffff0b7224 */ /* 0x000fe200078e0014 */
[----:B------:R-:W-:Y:S01]  /*b5f0*/  PRMT R70, R12, 0x5410, R9 ;  /* 0x000054100c467816 */ /* 0x000fe20000000009 */
[----:B------:R-:W-:Y:S01]  /*b600*/  IMAD.MOV.U32 R10, RZ, RZ, R21 ;  /* 0x000000ffff0a7224 */ /* 0x000fe200078e0015 */
[----:B------:R-:W-:Y:S01]  /*b610*/  MOV R9, R30 ;  /* 0x0000001e00097202 */ /* 0x000fe20000000f00 */
[----:B------:R-:W-:Y:S01]  /*b620*/  IMAD.MOV.U32 R12, RZ, RZ, R31 ;  /* 0x000000ffff0c7224 */ /* 0x000fe200078e001f */
[----:B------:R-:W-:Y:S02]  /*b630*/  IMNMX R92, R92, 0x80, PT ;  /* 0x000000805c5c7817 */ /* 0x000fe40003800200 */
[----:B------:R-:W-:Y:S01]  /*b640*/  PRMT R67, R10, 0x5410, R11 ;  /* 0x000054100a437816 */ /* 0x000fe2000000000b */
[----:B------:R-:W-:Y:S01]  /*b650*/  IMAD.MOV.U32 R11, RZ, RZ, R28 ;  /* 0x000000ffff0b7224 */ /* 0x000fe200078e001c */
[----:B------:R-:W-:Y:S01]  /*b660*/  PRMT R91, R91, 0x5410, R9 ;  /* 0x000054105b5b7816 */ /* 0x000fe20000000009 */
[----:B------:R-:W-:Y:S01]  /*b670*/  IMAD.MOV.U32 R10, RZ, RZ, R29 ;  /* 0x000000ffff0a7224 */ /* 0x000fe200078e001d */
[----:B------:R-:W-:Y:S01]  /*b680*/  MOV R9, R18 ;  /* 0x0000001200097202 */ /* 0x000fe20000000f00 */
[----:B------:R-:W-:Y:S01]  /*b690*/  BAR.SYNC.DEFER_BLOCKING 0x0 ;  /* 0x0000000000007b1d */ /* 0x000fe20000010000 */
[----:B------:R-:W-:-:S02]  /*b6a0*/  ISETP.GE.AND P0, PT, R40, R92, PT ;  /* 0x0000005c2800720c */ /* 0x000fc40003f06270 */
        /* <DEDUP_REMOVED lines=22> */
[--C-:B------:R-:W-:Y:S02]  /*b810*/  SHF.R.U64 R102, R102, 0x10, R103.reuse ;  /* 0x0000001066667819 */ /* 0x100fe40000001267 */
[----:B------:R-:W-:Y:S01]  /*b820*/  SHF.R.S32.HI R8, RZ, 0x1f, R10 ;  /* 0x0000001fff087819 */ /* 0x000fe2000001140a */
[----:B------:R-:W-:Y:S01]  /*b830*/  IMAD.SHL.U32 R9, R10, 0x8, RZ ;  /* 0x000000080a097824 */ /* 0x000fe200078e00ff */
[----:B------:R-:W-:-:S02]  /*b840*/  SHF.R.U32.HI R103, RZ, 0x10, R103 ;  /* 0x00000010ff677819 */ /* 0x000fc40000011667 */
[----:B------:R-:W-:Y:S02]  /*b850*/  LEA.HI R8, R8, R10, RZ, 0x3 ;  /* 0x0000000a08087211 */ /* 0x000fe400078f18ff */
[----:B------:R-:W-:Y:S02]  /*b860*/  LOP3.LUT R9, R125, 0x38, R9, 0xf8, !PT ;  /* 0x000000387d097812 */ /* 0x000fe400078ef809 */
[----:B------:R-:W-:Y:S01]  /*b870*/  SHF.R.U32.HI R97, RZ, 0x10, R97 ;  /* 0x00000010ff617819 */ /* 0x000fe20000011661 */
[----:B------:R-:W-:Y:S01]  /*b880*/  IMAD.SHL.U32 R8, R8, 0x400, RZ ;  /* 0x0000040008087824 */ /* 0x000fe200078e00ff */
[----:B------:R-:W-:Y:S02]  /*b890*/  LOP3.LUT R9, R9, R124, RZ, 0x3c, !PT ;  /* 0x0000007c09097212 */ /* 0x000fe400078e3cff */
[----:B------:R-:W-:Y:S02]  /*b8a0*/  PRMT R96, R128, 0x5432, R96 ;  /* 0x0000543280607816 */ /* 0x000fe40000000060 */
[----:B------:R-:W-:-:S02]  /*b8b0*/  LOP3.LUT R8, R8, 0x7fffe000, RZ, 0xc0, !PT ;  /* 0x7fffe00008087812 */ /* 0x000fc400078ec0ff */
[----:B------:R-:W-:Y:S01]  /*b8c0*/  PRMT R100, R130, 0x5432, R100 ;  /* 0x0000543282647816 */ /* 0x000fe20000000064 */
[----:B------:R-:W-:Y:S01]  /*b8d0*/  IMAD.U32 R139, R96, 0x10000, RZ ;  /* 0x00010000608b7824 */ /* 0x000fe200078e00ff */
[----:B------:R-:W-:Y:S02]  /*b8e0*/  IADD3 R127, R9, R8, R123 ;  /* 0x00000008097f7210 */ /* 0x000fe40007ffe07b */
[--C-:B------:R-:W-:Y:S01]  /*b8f0*/  SHF.R.U64 R98, R98, 0x10, R99.reuse ;  /* 0x0000001062627819 */ /* 0x100fe20000001263 */
[----:B------:R-:W-:Y:S01]  /*b900*/  IMAD.U32 R136, R100, 0x10000, RZ ;  /* 0x0001000064887824 */ /* 0x000fe200078e00ff */
[----:B------:R-:W-:Y:S01]  /*b910*/  SHF.R.U32.HI R99, RZ, 0x10, R99 ;  /* 0x00000010ff637819 */ /* 0x000fe20000011663 */
[----:B------:R-:W-:Y:S01]  /*b920*/  IMAD.SHL.U32 R127, R127, 0x2, RZ ;  /* 0x000000027f7f7824 */ /* 0x000fe200078e00ff */
[C---:B------:R-:W-:Y:S02]  /*b930*/  PRMT R102, R131.reuse, 0x5432, R102 ;  /* 0x0000543283667816 */ /* 0x040fe40000000066 */
[----:B------:R-:W-:-:S02]  /*b940*/  PRMT R103, R131, 0x5410, R103 ;  /* 0x0000541083677816 */ /* 0x000fc40000000067 */
[----:B------:R-:W2:Y:S01]  /*b950*/  LDS.128 R8, [R127+0x10080] ;  /* 0x010080007f087984 */ /* 0x000ea20000000c00 */
[----:B------:R-:W-:Y:S02]  /*b960*/  PRMT R97, R128, 0x5410, R97 ;  /* 0x0000541080617816 */ /* 0x000fe40000000061 */
[----:B------:R-:W-:Y:S02]  /*b970*/  SHF.R.U32.HI R101, RZ, 0x10, R101 ;  /* 0x00000010ff657819 */ /* 0x000fe40000011665 */
[----:B-1----:R-:W-:Y:S01]  /*b980*/  SHF.L.U32 R128, R13, 0x10, RZ ;  /* 0x000000100d807819 */ /* 0x002fe200000006ff */
[----:B------:R-:W-:Y:S01]  /*b990*/  IMAD.U32 R138, R97, 0x10000, RZ ;  /* 0x00010000618a7824 */ /* 0x000fe200078e00ff */
[----:B------:R-:W-:Y:S01]  /*b9a0*/  LOP3.LUT R131, R13, 0xffff0000, RZ, 0xc0, !PT ;  /* 0xffff00000d837812 */ /* 0x000fe200078ec0ff */
[C---:B------:R-:W-:Y:S01]  /*b9b0*/  IMAD.U32 R13, R15.reuse, 0x10000, RZ ;  /* 0x000100000f0d7824 */ /* 0x040fe200078e00ff */
[----:B------:R-:W-:Y:S02]  /*b9c0*/  LOP3.LUT R132, R15, 0xffff0000, RZ, 0xc0, !PT ;  /* 0xffff00000f847812 */ /* 0x000fe400078ec0ff */
[----:B------:R-:W-:-:S02]  /*b9d0*/  PRMT R98, R129, 0x5432, R98 ;  /* 0x0000543281627816 */ /* 0x000fc40000000062 */
[----:B------:R-:W-:Y:S01]  /*b9e0*/  PRMT R99, R129, 0x5410, R99 ;  /* 0x0000541081637816 */ /* 0x000fe20000000063 */
[----:B------:R-:W-:Y:S01]  /*b9f0*/  IMAD.U32 R129, R12, 0x10000, RZ ;  /* 0x000100000c817824 */ /* 0x000fe200078e00ff */
[----:B------:R-:W-:Y:S01]  /*ba00*/  PRMT R101, R130, 0x5410, R101 ;  /* 0x0000541082657816 */ /* 0x000fe20000000065 */
[----:B------:R-:W-:Y:S01]  /*ba10*/  IMAD.U32 R130, R14, 0x10000, RZ ;  /* 0x000100000e827824 */ /* 0x000fe200078e00ff */
[----:B------:R-:W-:Y:S02]  /*ba20*/  LOP3.LUT R96, R96, 0xffff0000, RZ, 0xc0, !PT ;  /* 0xffff000060607812 */ /* 0x000fe400078ec0ff */
[----:B------:R-:W-:Y:S01]  /*ba30*/  LOP3.LUT R100, R100, 0xffff0000, RZ, 0xc0, !PT ;  /* 0xffff000064647812 */ /* 0x000fe200078ec0ff */
[----:B------:R-:W-:Y:S01]  /*ba40*/  IMAD.U32 R141, R101, 0x10000, RZ ;  /* 0x00010000658d7824 */ /* 0x000fe200078e00ff */
[----:B------:R-:W-:Y:S02]  /*ba50*/  LOP3.LUT R12, R12, 0xffff0000, RZ, 0xc0, !PT ;  /* 0xffff00000c0c7812 */ /* 0x000fe400078ec0ff */
[----:B------:R-:W-:-:S02]  /*ba60*/  LOP3.LUT R97, R97, 0xffff0000, RZ, 0xc0, !PT ;  /* 0xffff000061617812 */ /* 0x000fc400078ec0ff */
[----:B------:R-:W-:Y:S02]  /*ba70*/  LOP3.LUT R101, R101, 0xffff0000, RZ, 0xc0, !PT ;  /* 0xffff000065657812 */ /* 0x000fe400078ec0ff */
[----:B------:R-:W-:Y:S01]  /*ba80*/  LOP3.LUT R14, R14, 0xffff0000, RZ, 0xc0, !PT ;  /* 0xffff00000e0e7812 */ /* 0x000fe200078ec0ff */
[----:B--2---:R-:W-:Y:S01]  /*ba90*/  IMAD.U32 R140, R8, 0x10000, RZ ;  /* 0x00010000088c7824 */ /* 0x004fe200078e00ff */
[----:B------:R-:W-:Y:S01]  /*baa0*/  SHF.L.U32 R15, R9, 0x10, RZ ;  /* 0x00000010090f7819 */ /* 0x000fe200000006ff */
[----:B------:R-:W-:Y:S01]  /*bab0*/  IMAD.U32 R135, R11, 0x10000, RZ ;  /* 0x000100000b877824 */ /* 0x000fe200078e00ff */
[----:B------:R-:W-:Y:S02]  /*bac0*/  LOP3.LUT R134, R9, 0xffff0000, RZ, 0xc0, !PT ;  /* 0xffff000009867812 */ /* 0x000fe400078ec0ff */
[C---:B------:R-:W-:Y:S02]  /*bad0*/  SHF.L.U32 R133, R10.reuse, 0x10, RZ ;  /* 0x000000100a857819 */ /* 0x040fe400000006ff */
        /* <DEDUP_REMOVED lines=8> */
[C---:B------:R-:W-:Y:S01]  /*bb60*/  IMAD.U32 R136, R99.reuse, 0x10000, RZ ;  /* 0x0001000063887824 */ /* 0x040fe200078e00ff */
[----:B------:R-:W-:Y:S01]  /*bb70*/  LOP3.LUT R99, R99, 0xffff0000, RZ, 0xc0, !PT ;  /* 0xffff000063637812 */ /* 0x000fe200078ec0ff */
[----:B------:R-:W-:Y:S01]  /*bb80*/  FMUL.FTZ R10, R15, R138 ;  /* 0x0000008a0f0a7220 */ /* 0x000fe20000410000 */
[----:B------:R-:W-:Y:S01]  /*bb90*/  LOP3.LUT R103, R103, 0xffff0000, RZ, 0xc0, !PT ;  /* 0xffff000067677812 */ /* 0x000fe200078ec0ff */
[----:B------:R-:W-:Y:S02]  /*bba0*/  FMUL.FTZ R140, R15, R141 ;  /* 0x0000008d0f8c7220 */ /* 0x000fe40000410000 */
[C---:B------:R-:W-:Y:S02]  /*bbb0*/  FMUL.FTZ R15, R135.reuse, R136 ;  /* 0x00000088870f7220 */ /* 0x040fe40000410000 */
[----:B------:R-:W-:-:S02]  /*bbc0*/  FMUL.FTZ R135, R135, R139 ;  /* 0x0000008b87877220 */ /* 0x000fc40000410000 */
[C---:B------:R-:W-:Y:S02]  /*bbd0*/  FFMA.FTZ R15, R13.reuse, R139, -R15 ;  /* 0x0000008b0d0f7223 */ /* 0x040fe4000001080f */
[----:B------:R-:W-:Y:S02]  /*bbe0*/  FFMA.FTZ R135, R13, R136, R135 ;  /* 0x000000880d877223 */ /* 0x000fe40000010087 */
[C---:B------:R-:W-:Y:S02]  /*bbf0*/  FMUL.FTZ R13, R8.reuse, R96 ;  /* 0x00000060080d7220 */ /* 0x040fe40000410000 */
[----:B------:R-:W-:Y:S02]  /*bc00*/  FMUL.FTZ R8, R8, R100 ;  /* 0x0000006408087220 */ /* 0x000fe40000410000 */
[C---:B------:R-:W-:Y:S01]  /*bc10*/  IMAD.U32 R136, R98.reuse, 0x10000, RZ ;  /* 0x0001000062887824 */ /* 0x040fe200078e00ff */
[----:B------:R-:W-:Y:S01]  /*bc20*/  LOP3.LUT R98, R98, 0xffff0000, RZ, 0xc0, !PT ;  /* 0xffff000062627812 */ /* 0x000fe200078ec0ff */
[----:B------:R-:W-:-:S02]  /*bc30*/  FFMA.FTZ R10, R128, R141, -R10 ;  /* 0x0000008d800a7223 */ /* 0x000fc4000001080a */
[----:B------:R-:W-:Y:S02]  /*bc40*/  FFMA.FTZ R128, R128, R138, R140 ;  /* 0x0000008a80807223 */ /* 0x000fe4000001008c */
[----:B------:R-:W-:Y:S02]  /*bc50*/  FFMA.FTZ R100, R12, R100, -R13 ;  /* 0x000000640c647223 */ /* 0x000fe4000001080d */
[C---:B------:R-:W-:Y:S01]  /*bc60*/  IMAD.U32 R138, R102.reuse, 0x10000, RZ ;  /* 0x00010000668a7824 */ /* 0x040fe200078e00ff */
[----:B------:R-:W-:Y:S01]  /*bc70*/  LOP3.LUT R102, R102, 0xffff0000, RZ, 0xc0, !PT ;  /* 0xffff000066667812 */ /* 0x000fe200078ec0ff */
[----:B------:R-:W-:Y:S02]  /*bc80*/  FFMA.FTZ R8, R12, R96, R8 ;  /* 0x000000600c087223 */ /* 0x000fe40000010008 */
[C---:B------:R-:W-:Y:S02]  /*bc90*/  FMUL.FTZ R12, R133.reuse, R136 ;  /* 0x00000088850c7220 */ /* 0x040fe40000410000 */
[-C--:B------:R-:W-:Y:S01]  /*bca0*/  FMUL.FTZ R133, R133, R138.reuse ;  /* 0x0000008a85857220 */ /* 0x080fe20000410000 */
[----:B------:R-:W-:Y:S01]  /*bcb0*/  F2FP.BF16.PACK_AB R8, R8, R129 ;  /* 0x000000810808723e */ /* 0x000fe200000010ff */
[----:B------:R-:W-:-:S02]  /*bcc0*/  FFMA.FTZ R138, R130, R138, -R12 ;  /* 0x0000008a828a7223 */ /* 0x000fc4000001080c */
[C---:B------:R-:W-:Y:S02]  /*bcd0*/  FMUL.FTZ R96, R9.reuse, R98 ;  /* 0x0000006209607220 */ /* 0x040fe40000410000 */
[----:B------:R-:W-:Y:S02]  /*bce0*/  FMUL.FTZ R12, R9, R102 ;  /* 0x00000066090c7220 */ /* 0x000fe40000410000 */
[C---:B------:R-:W-:Y:S02]  /*bcf0*/  FMUL.FTZ R13, R134.reuse, R97 ;  /* 0x00000061860d7220 */ /* 0x040fe40000410000 */
[C---:B------:R-:W-:Y:S02]  /*bd00*/  FMUL.FTZ R9, R137.reuse, R99 ;  /* 0x0000006389097220 */ /* 0x040fe40000410000 */
[----:B------:R-:W-:Y:S02]  /*bd10*/  FMUL.FTZ R134, R134, R101 ;  /* 0x0000006586867220 */ /* 0x000fe40000410000 */
[----:B------:R-:W-:-:S02]  /*bd20*/  FMUL.FTZ R137, R137, R103 ;  /* 0x0000006789897220 */ /* 0x000fc40000410000 */
[----:B------:R-:W-:Y:S02]  /*bd30*/  FFMA.FTZ R13, R131, R101, -R13 ;  /* 0x00000065830d7223 */ /* 0x000fe4000001080d */
[----:B------:R-:W-:Y:S02]  /*bd40*/  FFMA.FTZ R102, R14, R102, -R96 ;  /* 0x000000660e667223 */ /* 0x000fe40000010860 */
[----:B------:R-:W-:Y:S01]  /*bd50*/  FFMA.FTZ R103, R132, R103, -R9 ;  /* 0x0000006784677223 */ /* 0x000fe20000010809 */
[----:B------:R-:W-:Y:S01]  /*bd60*/  F2FP.BF16.PACK_AB R13, R13, R10 ;  /* 0x0000000a0d0d723e */ /* 0x000fe200000010ff */
[----:B------:R-:W-:Y:S02]  /*bd70*/  FFMA.FTZ R134, R131, R97, R134 ;  /* 0x0000006183867223 */ /* 0x000fe40000010086 */
        /* <DEDUP_REMOVED lines=11> */
.L_x_649:
[----:B------:R-:W-:Y:S05]  /*be30*/  BSYNC B0 ;  /* 0x0000000000007941 */ /* 0x000fea0003800000 */
.L_x_648:
        /* <DEDUP_REMOVED lines=8> */
[----:B------:R-:W-:Y:S01]  /*bec0*/  LOP3.LUT R11, R125, 0x38, R11, 0xf8, !PT ;  /* 0x000000387d0b7812 */ /* 0x000fe200078ef80b */
[----:B------:R-:W-:Y:S01]  /*bed0*/  IMAD.SHL.U32 R12, R12, 0x80, RZ ;  /* 0x000000800c0c7824 */ /* 0x000fe200078e00ff */
[----:B------:R-:W-:-:S02]  /*bee0*/  LEA.HI R10, R10, R8, RZ, 0x1d ;  /* 0x000000080a0a7211 */ /* 0x000fc400078fe8ff */
[----:B------:R-:W-:Y:S02]  /*bef0*/  LOP3.LUT R11, R11, R124, RZ, 0x3c, !PT ;  /* 0x0000007c0b0b7212 */ /* 0x000fe400078e3cff */
        /* <DEDUP_REMOVED lines=8> */
[----:B------:R-:W-:Y:S01]  /*bf80*/  SHF.R.U64 R84, R84, 0x10, R85 ;  /* 0x0000001054547819 */ /* 0x000fe20000001255 */
[----:B------:R-:W-:Y:S01]  /*bf90*/  IMAD.SHL.U32 R96, R11, 0x2, RZ ;  /* 0x000000020b607824 */ /* 0x000fe200078e00ff */
[----:B------:R-:W-:Y:S02]  /*bfa0*/  LOP3.LUT R8, R8, 0x7fffe000, RZ, 0xc0, !PT ;  /* 0x7fffe00008087812 */ /* 0x000fe400078ec0ff */
[----:B------:R-:W-:Y:S02]  /*bfb0*/  SHF.R.U32.HI R81, RZ, 0x10, R81 ;  /* 0x00000010ff517819 */ /* 0x000fe40000011651 */
[----:B------:R-:W-:Y:S01]  /*bfc0*/  IADD3 R97, R9, R8, R123 ;  /* 0x0000000809617210 */ /* 0x000fe20007ffe07b */
[----:B--2---:R-:W1:Y:S01]  /*bfd0*/  LDS.128 R12, [R96+0x10080] ;  /* 0x01008000600c7984 */ /* 0x004e620000000c00 */
[--C-:B------:R-:W-:Y:S02]  /*bfe0*/  SHF.R.U64 R82, R82, 0x10, R83.reuse ;  /* 0x0000001052527819 */ /* 0x100fe40000001253 */
[----:B------:R-:W-:Y:S01]  /*bff0*/  PRMT R80, R117, 0x5432, R80 ;  /* 0x0000543275507816 */ /* 0x000fe20000000050 */
[----:B------:R-:W-:Y:S01]  /*c000*/  IMAD.SHL.U32 R97, R97, 0x2, RZ ;  /* 0x0000000261617824 */ /* 0x000fe200078e00ff */
[----:B------:R-:W-:-:S02]  /*c010*/  SHF.R.U32.HI R83, RZ, 0x10, R83 ;  /* 0x00000010ff537819 */ /* 0x000fc40000011653 */
[----:B------:R-:W-:Y:S02]  /*c020*/  PRMT R84, R121, 0x5432, R84 ;  /* 0x0000543279547816 */ /* 0x000fe40000000054 */
[----:B------:R-:W2:Y:S01]  /*c030*/  LDS.128 R8, [R97+0x10080] ;  /* 0x0100800061087984 */ /* 0x000ea20000000c00 */
[----:B------:R-:W-:Y:S01]  /*c040*/  PRMT R81, R117, 0x5410, R81 ;  /* 0x0000541075517816 */ /* 0x000fe20000000051 */
[----:B------:R-:W-:Y:S01]  /*c050*/  IMAD.U32 R117, R80, 0x10000, RZ ;  /* 0x0001000050757824 */ /* 0x000fe200078e00ff */
[C---:B------:R-:W-:Y:S02]  /*c060*/  PRMT R82, R120.reuse, 0x5432, R82 ;  /* 0x0000543278527816 */ /* 0x040fe40000000052 */
[----:B------:R-:W-:Y:S01]  /*c070*/  PRMT R83, R120, 0x5410, R83 ;  /* 0x0000541078537816 */ /* 0x000fe20000000053 */
[----:B------:R-:W-:Y:S01]  /*c080*/  IMAD.U32 R120, R84, 0x10000, RZ ;  /* 0x0001000054787824 */ /* 0x000fe200078e00ff */
[----:B------:R-:W-:Y:S02]  /*c090*/  SHF.R.U32.HI R85, RZ, 0x10, R85 ;  /* 0x00000010ff557819 */ /* 0x000fe40000011655 */
[----:B------:R-:W-:-:S02]  /*c0a0*/  LOP3.LUT R80, R80, 0xffff0000, RZ, 0xc0, !PT ;  /* 0xffff000050507812 */ /* 0x000fc400078ec0ff */
[----:B------:R-:W-:Y:S02]  /*c0b0*/  PRMT R85, R121, 0x5410, R85 ;  /* 0x0000541079557816 */ /* 0x000fe40000000055 */
[--C-:B------:R-:W-:Y:S02]  /*c0c0*/  SHF.R.U64 R86, R86, 0x10, R87.reuse ;  /* 0x0000001056567819 */ /* 0x100fe40000001257 */
[----:B------:R-:W-:Y:S02]  /*c0d0*/  LOP3.LUT R124, R84, 0xffff0000, RZ, 0xc0, !PT ;  /* 0xffff0000547c7812 */ /* 0x000fe400078ec0ff */
[----:B------:R-:W-:Y:S02]  /*c0e0*/  SHF.R.U32.HI R87, RZ, 0x10, R87 ;  /* 0x00000010ff577819 */ /* 0x000fe40000011657 */
[C---:B------:R-:W-:Y:S02]  /*c0f0*/  PRMT R86, R122.reuse, 0x5432, R86 ;  /* 0x000054327a567816 */ /* 0x040fe40000000056 */
[----:B------:R-:W-:Y:S01]  /*c100*/  PRMT R87, R122, 0x5410, R87 ;  /* 0x000054107a577816 */ /* 0x000fe20000000057 */
        /* <DEDUP_REMOVED lines=12> */
[----:B------:R-:W-:-:S02]  /*c1d0*/  FMUL.FTZ R9, R102, R117 ;  /* 0x0000007566097220 */ /* 0x000fc40000410000 */
[-C--:B------:R-:W-:Y:S02]  /*c1e0*/  FMUL.FTZ R102, R102, R120.reuse ;  /* 0x0000007866667220 */ /* 0x080fe40000410000 */
[----:B------:R-:W-:Y:S02]  /*c1f0*/  FFMA.FTZ R9, R99, R120, -R9 ;  /* 0x0000007863097223 */ /* 0x000fe40000010809 */
[----:B------:R-:W-:Y:S02]  /*c200*/  FMUL.FTZ R84, R15, R80 ;  /* 0x000000500f547220 */ /* 0x000fe40000410000 */
[C---:B------:R-:W-:Y:S01]  /*c210*/  IMAD.U32 R120, R81.reuse, 0x10000, RZ ;  /* 0x0001000051787824 */ /* 0x040fe200078e00ff */
[----:B------:R-:W-:Y:S01]  /*c220*/  LOP3.LUT R81, R81, 0xffff0000, RZ, 0xc0, !PT ;  /* 0xffff000051517812 */ /* 0x000fe200078ec0ff */
[----:B------:R-:W-:Y:S02]  /*c230*/  FFMA.FTZ R102, R99, R117, R102 ;  /* 0x0000007563667223 */ /* 0x000fe40000010066 */
[C---:B------:R-:W-:Y:S01]  /*c240*/  IMAD.U32 R99, R85.reuse, 0x10000, RZ ;  /* 0x0001000055637824 */ /* 0x040fe200078e00ff */
[----:B------:R-:W-:Y:S01]  /*c250*/  LOP3.LUT R85, R85, 0xffff0000, RZ, 0xc0, !PT ;  /* 0xffff000055557812 */ /* 0x000fe200078ec0ff */
[----:B------:R-:W-:-:S02]  /*c260*/  FMUL.FTZ R15, R15, R124 ;  /* 0x0000007c0f0f7220 */ /* 0x000fc40000410000 */
[----:B------:R-:W-:Y:S02]  /*c270*/  FFMA.FTZ R124, R98, R124, -R84 ;  /* 0x0000007c627c7223 */ /* 0x000fe40000010854 */
[C---:B------:R-:W-:Y:S02]  /*c280*/  FMUL.FTZ R84, R8.reuse, R120 ;  /* 0x0000007808547220 */ /* 0x040fe40000410000 */
[----:B------:R-:W-:Y:S02]  /*c290*/  FMUL.FTZ R8, R8, R99 ;  /* 0x0000006308087220 */ /* 0x000fe40000410000 */
[C---:B------:R-:W-:Y:S01]  /*c2a0*/  IMAD.U32 R121, R11.reuse, 0x10000, RZ ;  /* 0x000100000b797824 */ /* 0x040fe200078e00ff */
[----:B------:R-:W-:Y:S01]  /*c2b0*/  LOP3.LUT R11, R11, 0xffff0000, RZ, 0xc0, !PT ;  /* 0xffff00000b0b7812 */ /* 0x000fe200078ec0ff */
[C---:B------:R-:W-:Y:S01]  /*c2c0*/  IMAD.U32 R117, R83.reuse, 0x10000, RZ ;  /* 0x0001000053757824 */ /* 0x040fe200078e00ff */
[----:B------:R-:W-:Y:S01]  /*c2d0*/  LOP3.LUT R83, R83, 0xffff0000, RZ, 0xc0, !PT ;  /* 0xffff000053537812 */ /* 0x000fe200078ec0ff */
[----:B------:R-:W-:-:S02]  /*c2e0*/  FFMA.FTZ R15, R98, R80, R15 ;  /* 0x00000050620f7223 */ /* 0x000fc4000001000f */
[C---:B------:R-:W-:Y:S01]  /*c2f0*/  IMAD.U32 R80, R87.reuse, 0x10000, RZ ;  /* 0x0001000057507824 */ /* 0x040fe200078e00ff */
[----:B------:R-:W-:Y:S01]  /*c300*/  LOP3.LUT R87, R87, 0xffff0000, RZ, 0xc0, !PT ;  /* 0xffff000057577812 */ /* 0x000fe200078ec0ff */
[C---:B------:R-:W-:Y:S02]  /*c310*/  FFMA.FTZ R120, R12.reuse, R120, R8 ;  /* 0x000000780c787223 */ /* 0x040fe40000010008 */
[C---:B------:R-:W-:Y:S02]  /*c320*/  FMUL.FTZ R8, R121.reuse, R117 ;  /* 0x0000007579087220 */ /* 0x040fe40000410000 */
[----:B------:R-:W-:Y:S02]  /*c330*/  FFMA.FTZ R84, R12, R99, -R84 ;  /* 0x000000630c547223 */ /* 0x000fe40000010854 */
[-C--:B------:R-:W-:Y:S02]  /*c340*/  FMUL.FTZ R121, R121, R80.reuse ;  /* 0x0000005079797220 */ /* 0x080fe40000410000 */
[C---:B------:R-:W-:Y:S01]  /*c350*/  IMAD.U32 R122, R10.reuse, 0x10000, RZ ;  /* 0x000100000a7a7824 */ /* 0x040fe200078e00ff */
[----:B------:R-:W-:Y:S01]  /*c360*/  LOP3.LUT R10, R10, 0xffff0000, RZ, 0xc0, !PT ;  /* 0xffff00000a0a7812 */ /* 0x000fe200078ec0ff */
[C---:B------:R-:W-:Y:S01]  /*c370*/  IMAD.U32 R12, R82.reuse, 0x10000, RZ ;  /* 0x00010000520c7824 */ /* 0x040fe200078e00ff */
[----:B------:R-:W-:Y:S01]  /*c380*/  LOP3.LUT R82, R82, 0xffff0000, RZ, 0xc0, !PT ;  /* 0xffff000052527812 */ /* 0x000fe200078ec0ff */
[C---:B------:R-:W-:Y:S01]  /*c390*/  IMAD.U32 R98, R86.reuse, 0x10000, RZ ;  /* 0x0001000056627824 */ /* 0x040fe200078e00ff */
[----:B------:R-:W-:Y:S01]  /*c3a0*/  LOP3.LUT R86, R86, 0xffff0000, RZ, 0xc0, !PT ;  /* 0xffff000056567812 */ /* 0x000fe200078ec0ff */
[----:B------:R-:W-:-:S02]  /*c3b0*/  FFMA.FTZ R80, R13, R80, -R8 ;  /* 0x000000500d507223 */ /* 0x000fc40000010808 */
[----:B------:R-:W-:Y:S02]  /*c3c0*/  FFMA.FTZ R117, R13, R117, R121 ;  /* 0x000000750d757223 */ /* 0x000fe40000010079 */
[C---:B------:R-:W-:Y:S02]  /*c3d0*/  FMUL.FTZ R13, R122.reuse, R12 ;  /* 0x0000000c7a0d7220 */ /* 0x040fe40000410000 */
[C---:B------:R-:W-:Y:S02]  /*c3e0*/  FMUL.FTZ R8, R123.reuse, R81 ;  /* 0x000000517b087220 */ /* 0x040fe40000410000 */
[----:B------:R-:W-:Y:S02]  /*c3f0*/  FMUL.FTZ R122, R122, R98 ;  /* 0x000000627a7a7220 */ /* 0x000fe40000410000 */
[-C--:B------:R-:W-:Y:S02]  /*c400*/  FMUL.FTZ R123, R123, R85.reuse ;  /* 0x000000557b7b7220 */ /* 0x080fe40000410000 */
[----:B------:R-:W-:-:S02]  /*c410*/  FFMA.FTZ R85, R101, R85, -R8 ;  /* 0x0000005565557223 */ /* 0x000fc40000010808 */
[----:B------:R-:W-:Y:S02]  /*c420*/  FFMA.FTZ R122, R100, R12, R122 ;  /* 0x0000000c647a7223 */ /* 0x000fe4000001007a */
[C---:B------:R-:W-:Y:S02]  /*c430*/  FMUL.FTZ R12, R10.reuse, R82 ;  /* 0x000000520a0c7220 */ /* 0x040fe40000410000 */
[C---:B------:R-:W-:Y:S02]  /*c440*/  FMUL.FTZ R8, R11.reuse, R83 ;  /* 0x000000530b087220 */ /* 0x040fe40000410000 */
[----:B------:R-:W-:Y:S02]  /*c450*/  FMUL.FTZ R10, R10, R86 ;  /* 0x000000560a0a7220 */ /* 0x000fe40000410000 */
[----:B------:R-:W-:Y:S02]  /*c460*/  FMUL.FTZ R11, R11, R87 ;  /* 0x000000570b0b7220 */ /* 0x000fe40000410000 */
[----:B------:R-:W-:Y:S01]  /*c470*/  FFMA.FTZ R98, R100, R98, -R13 ;  /* 0x0000006264627223 */ /* 0x000fe2000001080d */
[----:B------:R-:W-:Y:S01]  /*c480*/  F2FP.BF16.PACK_AB R13, R85, R84 ;  /* 0x00000054550d723e */ /* 0x000fe200000010ff */
[----:B------:R-:W-:Y:S01]  /*c490*/  FFMA.FTZ R86, R14, R86, -R12 ;  /* 0x000000560e567223 */ /* 0x000fe2000001080c */
[----:B------:R-:W-:Y:S01]  /*c4a0*/  F2FP.BF16.PACK_AB R12, R124, R9 ;  /* 0x000000097c0c723e */ /* 0x000fe200000010ff */
[----:B------:R-:W-:Y:S01]  /*c4b0*/  FFMA.FTZ R87, R103, R87, -R8 ;  /* 0x0000005767577223 */ /* 0x000fe20000010808 */
[----:B------:R-:W-:Y:S01]  /*c4c0*/  F2FP.BF16.PACK_AB R8, R15, R102 ;  /* 0x000000660f08723e */ /* 0x000fe200000010ff */
[----:B------:R-:W-:-:S02]  /*c4d0*/  FFMA.FTZ R123, R101, R81, R123 ;  /* 0x00000051657b7223 */ /* 0x000fc4000001007b */
[----:B------:R-:W-:Y:S01]  /*c4e0*/  FFMA.FTZ R10, R14, R82, R10 ;  /* 0x000000520e0a7223 */ /* 0x000fe2000001000a */
[----:B------:R-:W-:Y:S01]  /*c4f0*/  F2FP.BF16.PACK_AB R14, R86, R98 ;  /* 0x00000062560e723e */ /* 0x000fe200000010ff */
[----:B------:R-:W-:Y:S01]  /*c500*/  FFMA.FTZ R11, R103, R83, R11 ;  /* 0x00000053670b7223 */ /* 0x000fe2000001000b */
[----:B------:R-:W-:Y:S02]  /*c510*/  F2FP.BF16.PACK_AB R15, R87, R80 ;  /* 0x00000050570f723e */ /* 0x000fe400000010ff */
[----:B------:R-:W-:Y:S02]  /*c520*/  F2FP.BF16.PACK_AB R9, R123, R120 ;  /* 0x000000787b09723e */ /* 0x000fe400000010ff */
[----:B------:R-:W-:Y:S01]  /*c530*/  F2FP.BF16.PACK_AB R10, R10, R122 ;  /* 0x0000007a0a0a723e */ /* 0x000fe200000010ff */
[----:B------:R1:W-:Y:S01]  /*c540*/  STS.128 [R96+0x10080], R12 ;  /* 0x0100800c60007388 */ /* 0x0003e20000000c00 */
[----:B------:R-:W-:-:S05]  /*c550*/  F2FP.BF16.PACK_AB R11, R11, R117 ;  /* 0x000000750b0b723e */ /* 0x000fca00000010ff */
[----:B------:R1:W-:Y:S02]  /*c560*/  STS.128 [R97+0x10080], R8 ;  /* 0x0100800861007388 */ /* 0x0003e40000000c00 */
.L_x_647:
[----:B------:R-:W-:Y:S05]  /*c570*/  BSYNC B1 ;  /* 0x0000000000017941 */ /* 0x000fea0003800000 */
.L_x_646:
        /* <DEDUP_REMOVED lines=9> */
[----:B--2---:R-:W-:Y:S01]  /*c610*/  IMAD.SHL.U32 R14, R80, 0x40, RZ ;  /* 0x00000040500e7824 */ /* 0x004fe200078e00ff */
        /* <DEDUP_REMOVED lines=9> */
[C---:B------:R-:W-:Y:S01]  /*c6b0*/  LOP3.LUT R10, R14.reuse, 0x38, R10, 0xf8, !PT ;  /* 0x000000380e0a7812 */ /* 0x040fe200078ef80a */
[----:B------:R-:W-:Y:S01]  /*c6c0*/  IMAD.SHL.U32 R9, R9, 0x400, RZ ;  /* 0x0000040009097824 */ /* 0x000fe200078e00ff */
[----:B------:R-:W-:Y:S02]  /*c6d0*/  LOP3.LUT R13, R14, 0x38, R118, 0xf8, !PT ;  /* 0x000000380e0d7812 */ /* 0x000fe400078ef876 */
[----:B------:R-:W-:Y:S02]  /*c6e0*/  LOP3.LUT R8, R8, 0xfffffe00, RZ, 0xc0, !PT ;  /* 0xfffffe0008087812 */ /* 0x000fe400078ec0ff */
[----:B------:R-:W-:Y:S02]  /*c6f0*/  LOP3.LUT R10, R10, R12, RZ, 0x3c, !PT ;  /* 0x0000000c0a0a7212 */ /* 0x000fe400078e3cff */
[----:B------:R-:W-:-:S02]  /*c700*/  LOP3.LUT R9, R9, 0x7fffe000, RZ, 0xc0, !PT ;  /* 0x7fffe00009097812 */ /* 0x000fc400078ec0ff */
[----:B------:R-:W-:Y:S02]  /*c710*/  LOP3.LUT R13, R8, R13, R12, 0xf6, !PT ;  /* 0x0000000d080d7212 */ /* 0x000fe400078ef60c */
[----:B------:R-:W-:Y:S02]  /*c720*/  IADD3 R81, R10, R9, R8 ;  /* 0x000000090a517210 */ /* 0x000fe40007ffe008 */
[----:B------:R-:W-:Y:S01]  /*c730*/  SHF.R.U64 R76, R76, 0x10, R77 ;  /* 0x000000104c4c7819 */ /* 0x000fe2000000124d */
[----:B------:R-:W-:Y:S01]  /*c740*/  IMAD.SHL.U32 R82, R13, 0x2, RZ ;  /* 0x000000020d527824 */ /* 0x000fe200078e00ff */
[----:B------:R-:W-:Y:S01]  /*c750*/  PRMT R72, R113, 0x5432, R72 ;  /* 0x0000543271487816 */ /* 0x000fe20000000048 */
[----:B------:R-:W-:Y:S01]  /*c760*/  IMAD.SHL.U32 R81, R81, 0x2, RZ ;  /* 0x0000000251517824 */ /* 0x000fe200078e00ff */
[----:B------:R-:W-:Y:S02]  /*c770*/  PRMT R76, R115, 0x5432, R76 ;  /* 0x00005432734c7816 */ /* 0x000fe4000000004c */
[----:B------:R-:W1:Y:S01]  /*c780*/  LDS.128 R12, [R82+0x10080] ;  /* 0x01008000520c7984 */ /* 0x000e620000000c00 */
[----:B------:R-:W-:Y:S01]  /*c790*/  IMAD.U32 R97, R72, 0x10000, RZ ;  /* 0x0001000048617824 */ /* 0x000fe200078e00ff */
[----:B------:R-:W-:Y:S01]  /*c7a0*/  SHF.R.U32.HI R73, RZ, 0x10, R73 ;  /* 0x00000010ff497819 */ /* 0x000fe20000011649 */
[----:B------:R-:W-:Y:S01]  /*c7b0*/  IMAD.U32 R98, R76, 0x10000, RZ ;  /* 0x000100004c627824 */ /* 0x000fe200078e00ff */
[----:B------:R-:W2:Y:S01]  /*c7c0*/  LDS.128 R8, [R81+0x10080] ;  /* 0x0100800051087984 */ /* 0x000ea20000000c00 */
[----:B------:R-:W-:-:S02]  /*c7d0*/  SHF.R.U32.HI R77, RZ, 0x10, R77 ;  /* 0x00000010ff4d7819 */ /* 0x000fc4000001164d */
[----:B------:R-:W-:Y:S02]  /*c7e0*/  LOP3.LUT R72, R72, 0xffff0000, RZ, 0xc0, !PT ;  /* 0xffff000048487812 */ /* 0x000fe400078ec0ff */
[----:B------:R-:W-:Y:S02]  /*c7f0*/  PRMT R73, R113, 0x5410, R73 ;  /* 0x0000541071497816 */ /* 0x000fe40000000049 */
[----:B------:R-:W-:Y:S02]  /*c800*/  SHF.R.U64 R74, R74, 0x10, R75 ;  /* 0x000000104a4a7819 */ /* 0x000fe4000000124b */
[----:B------:R-:W-:Y:S02]  /*c810*/  PRMT R77, R115, 0x5410, R77 ;  /* 0x00005410734d7816 */ /* 0x000fe4000000004d */
[----:B------:R-:W-:Y:S02]  /*c820*/  SHF.R.U64 R78, R78, 0x10, R79 ;  /* 0x000000104e4e7819 */ /* 0x000fe4000000124f */
[----:B------:R-:W-:-:S02]  /*c830*/  SHF.R.U32.HI R75, RZ, 0x10, R75 ;  /* 0x00000010ff4b7819 */ /* 0x000fc4000001164b */
[----:B------:R-:W-:Y:S02]  /*c840*/  LOP3.LUT R102, R76, 0xffff0000, RZ, 0xc0, !PT ;  /* 0xffff00004c667812 */ /* 0x000fe400078ec0ff */
[----:B------:R-:W-:Y:S02]  /*c850*/  SHF.R.U32.HI R79, RZ, 0x10, R79 ;  /* 0x00000010ff4f7819 */ /* 0x000fe4000001164f */
[----:B------:R-:W-:Y:S02]  /*c860*/  PRMT R75, R114, 0x5410, R75 ;  /* 0x00005410724b7816 */ /* 0x000fe4000000004b */
[----:B------:R-:W-:Y:S02]  /*c870*/  PRMT R79, R116, 0x5410, R79 ;  /* 0x00005410744f7816 */ /* 0x000fe4000000004f */
[----:B------:R-:W-:Y:S02]  /*c880*/  PRMT R74, R114, 0x5432, R74 ;  /* 0x00005432724a7816 */ /* 0x000fe4000000004a */
[----:B------:R-:W-:Y:S01]  /*c890*/  PRMT R78, R116, 0x5432, R78 ;  /* 0x00005432744e7816 */ /* 0x000fe2000000004e */
[C---:B-1----:R-:W-:Y:S01]  /*c8a0*/  IMAD.U32 R84, R12.reuse, 0x10000, RZ ;  /* 0x000100000c547824 */ /* 0x042fe200078e00ff */
[----:B------:R-:W-:Y:S01]  /*c8b0*/  LOP3.LUT R83, R12, 0xffff0000, RZ, 0xc0, !PT ;  /* 0xffff00000c537812 */ /* 0x000fe200078ec0ff */
[C---:B------:R-:W-:Y:S01]  /*c8c0*/  IMAD.U32 R12, R13.reuse, 0x10000, RZ ;  /* 0x000100000d0c7824 */ /* 0x040fe200078e00ff */
[----:B------:R-:W-:Y:S01]  /*c8d0*/  LOP3.LUT R86, R13, 0xffff0000, RZ, 0xc0, !PT ;  /* 0xffff00000d567812 */ /* 0x000fe200078ec0ff */
[----:B------:R-:W-:Y:S01]  /*c8e0*/  IMAD.U32 R13, R15, 0x10000, RZ ;  /* 0x000100000f0d7824 */ /* 0x000fe200078e00ff */
[----:B--2---:R-:W-:Y:S01]  /*c8f0*/  SHF.L.U32 R87, R8, 0x10, RZ ;  /* 0x0000001008577819 */ /* 0x004fe200000006ff */
[----:B------:R-:W-:Y:S01]  /*c900*/  IMAD.U32 R99, R11, 0x10000, RZ ;  /* 0x000100000b637824 */ /* 0x000fe200078e00ff */
[----:B------:R-:W-:Y:S01]  /*c910*/  LOP3.LUT R96, R15, 0xffff0000, RZ, 0xc0, !PT ;  /* 0xffff00000f607812 */ /* 0x000fe200078ec0ff */
[----:B------:R-:W-:Y:S01]  /*c920*/  IMAD.U32 R100, R10, 0x10000, RZ ;  /* 0x000100000a647824 */ /* 0x000fe200078e00ff */
[----:B------:R-:W-:Y:S01]  /*c930*/  LOP3.LUT R15, R8, 0xffff0000, RZ, 0xc0, !PT ;  /* 0xffff0000080f7812 */ /* 0x000fe200078ec0ff */
[C---:B------:R-:W-:Y:S01]  /*c940*/  IMAD.U32 R8, R9.reuse, 0x10000, RZ ;  /* 0x0001000009087824 */ /* 0x040fe200078e00ff */
[----:B------:R-:W-:Y:S01]  /*c950*/  LOP3.LUT R101, R9, 0xffff0000, RZ, 0xc0, !PT ;  /* 0xffff000009657812 */ /* 0x000fe200078ec0ff */
[C---:B------:R-:W-:Y:S01]  /*c960*/  FMUL.FTZ R9, R87.reuse, R97 ;  /* 0x0000006157097220 */ /* 0x040fe20000410000 */
[----:B------:R-:W-:Y:S01]  /*c970*/  LOP3.LUT R10, R10, 0xffff0000, RZ, 0xc0, !PT ;  /* 0xffff00000a0a7812 */ /* 0x000fe200078ec0ff */
[-C--:B------:R-:W-:Y:S01]  /*c980*/  FMUL.FTZ R87, R87, R98.reuse ;  /* 0x0000006257577220 */ /* 0x080fe20000410000 */
[----:B------:R-:W-:Y:S01]  /*c990*/  LOP3.LUT R11, R11, 0xffff0000, RZ, 0xc0, !PT ;  /* 0xffff00000b0b7812 */ /* 0x000fe200078ec0ff */
[----:B------:R-:W-:-:S02]  /*c9a0*/  FFMA.FTZ R9, R84, R98, -R9 ;  /* 0x0000006254097223 */ /* 0x000fc40000010809 */
[----:B------:R-:W-:Y:S02]  /*c9b0*/  FMUL.FTZ R76, R15, R72 ;  /* 0x000000480f4c7220 */ /* 0x000fe40000410000 */
[----:B------:R-:W-:Y:S01]  /*c9c0*/  FFMA.FTZ R87, R84, R97, R87 ;  /* 0x0000006154577223 */ /* 0x000fe20000010057 */
[----:B------:R-:W-:Y:S01]  /*c9d0*/  SHF.L.U32 R84, R77, 0x10, RZ ;  /* 0x000000104d547819 */ /* 0x000fe200000006ff */
[C---:B------:R-:W-:Y:S01]  /*c9e0*/  IMAD.U32 R98, R73.reuse, 0x10000, RZ ;  /* 0x0001000049627824 */ /* 0x040fe200078e00ff */
[----:B------:R-:W-:Y:S01]  /*c9f0*/  LOP3.LUT R73, R73, 0xffff0000, RZ, 0xc0, !PT ;  /* 0xffff000049497812 */ /* 0x000fe200078ec0ff */
[-C--:B------:R-:W-:Y:S01]  /*ca00*/  FMUL.FTZ R15, R15, R102.reuse ;  /* 0x000000660f0f7220 */ /* 0x080fe20000410000 */
[----:B------:R-:W-:Y:S01]  /*ca10*/  LOP3.LUT R77, R77, 0xffff0000, RZ, 0xc0, !PT ;  /* 0xffff00004d4d7812 */ /* 0x000fe200078ec0ff */
[----:B------:R-:W-:Y:S02]  /*ca20*/  FFMA.FTZ R102, R83, R102, -R76 ;  /* 0x0000006653667223 */ /* 0x000fe4000001084c */
[----:B------:R-:W-:-:S02]  /*ca30*/  FMUL.FTZ R76, R8, R98 ;  /* 0x00000062084c7220 */ /* 0x000fc40000410000 */
[----:B------:R-:W-:Y:S02]  /*ca40*/  FMUL.FTZ R8, R8, R84 ;  /* 0x0000005408087220 */ /* 0x000fe40000410000 */
[C---:B------:R-:W-:Y:S01]  /*ca50*/  IMAD.U32 R97, R75.reuse, 0x10000, RZ ;  /* 0x000100004b617824 */ /* 0x040fe200078e00ff */
[----:B------:R-:W-:Y:S01]  /*ca60*/  LOP3.LUT R75, R75, 0xffff0000, RZ, 0xc0, !PT ;  /* 0xffff00004b4b7812 */ /* 0x000fe200078ec0ff */
[----:B------:R-:W-:Y:S02]  /*ca70*/  FFMA.FTZ R15, R83, R72, R15 ;  /* 0x00000048530f7223 */ /* 0x000fe4000001000f */
[C---:B------:R-:W-:Y:S01]  /*ca80*/  IMAD.U32 R72, R79.reuse, 0x10000, RZ ;  /* 0x000100004f487824 */ /* 0x040fe200078e00ff */
[----:B------:R-:W-:Y:S01]  /*ca90*/  LOP3.LUT R79, R79, 0xffff0000, RZ, 0xc0, !PT ;  /* 0xffff00004f4f7812 */ /* 0x000fe200078ec0ff */
[----:B------:R-:W-:Y:S02]  /*caa0*/  FFMA.FTZ R98, R12, R98, R8 ;  /* 0x000000620c627223 */ /* 0x000fe40000010008 */
[----:B------:R-:W-:-:S02]  /*cab0*/  FMUL.FTZ R8, R99, R97 ;  /* 0x0000006163087220 */ /* 0x000fc40000410000 */
[----:B------:R-:W-:Y:S02]  /*cac0*/  FFMA.FTZ R76, R12, R84, -R76 ;  /* 0x000000540c4c7223 */ /* 0x000fe4000001084c */
[-C--:B------:R-:W-:Y:S02]  /*cad0*/  FMUL.FTZ R99, R99, R72.reuse ;  /* 0x0000004863637220 */ /* 0x080fe40000410000 */
[C---:B------:R-:W-:Y:S01]  /*cae0*/  IMAD.U32 R12, R74.reuse, 0x10000, RZ ;  /* 0x000100004a0c7824 */ /* 0x040fe200078e00ff */
[----:B------:R-:W-:Y:S01]  /*caf0*/  LOP3.LUT R74, R74, 0xffff0000, RZ, 0xc0, !PT ;  /* 0xffff00004a4a7812 */ /* 0x000fe200078ec0ff */
[C---:B------:R-:W-:Y:S01]  /*cb00*/  IMAD.U32 R83, R78.reuse, 0x10000, RZ ;  /* 0x000100004e537824 */ /* 0x040fe200078e00ff */
[----:B------:R-:W-:Y:S01]  /*cb10*/  LOP3.LUT R78, R78, 0xffff0000, RZ, 0xc0, !PT ;  /* 0xffff00004e4e7812 */ /* 0x000fe200078ec0ff */
[C---:B------:R-:W-:Y:S02]  /*cb20*/  FFMA.FTZ R72, R13.reuse, R72, -R8 ;  /* 0x000000480d487223 */ /* 0x040fe40000010808 */
[----:B------:R-:W-:-:S02]  /*cb30*/  FFMA.FTZ R97, R13, R97, R99 ;  /* 0x000000610d617223 */ /* 0x000fc40000010063 */
[----:B------:R-:W-:Y:S02]  /*cb40*/  FMUL.FTZ R13, R100, R12 ;  /* 0x0000000c640d7220 */ /* 0x000fe40000410000 */
[C---:B------:R-:W-:Y:S01]  /*cb50*/  IMAD.U32 R85, R14.reuse, 0x10000, RZ ;  /* 0x000100000e557824 */ /* 0x040fe200078e00ff */
[----:B------:R-:W-:Y:S01]  /*cb60*/  LOP3.LUT R14, R14, 0xffff0000, RZ, 0xc0, !PT ;  /* 0xffff00000e0e7812 */ /* 0x000fe200078ec0ff */
        /* <DEDUP_REMOVED lines=25> */
.L_x_653:
[----:B------:R-:W-:Y:S05]  /*cd00*/  BSYNC B0 ;  /* 0x0000000000007941 */ /* 0x000fea0003800000 */
.L_x_652:
[----:B------:R-:W-:-:S13]  /*cd10*/  ISETP.GE.AND P0, PT, R65, c[0x0][0x27c], PT ;  /* 0x00009f0041007a0c */ /* 0x000fda0003f06270 */
[----:B------:R-:W-:Y:S05]  /*cd20*/  @P0 BRA `(.L_x_651) ;  /* 0x0000078000000947 */ /* 0x000fea0003800000 */
[----:B-12---:R-:W-:Y:S01]  /*cd30*/  SHF.R.S32.HI R13, RZ, 0x1f, R65 ;  /* 0x0000001fff0d7819 */ /* 0x006fe20000011441 */
[----:B------:R-:W-:Y:S01]  /*cd40*/  IMAD.MOV.U32 R12, RZ, RZ, c[0x0][0x27c] ;  /* 0x00009f00ff0c7624 */ /* 0x000fe200078e00ff */
[----:B------:R-:W-:Y:S01]  /*cd50*/  SHF.R.S32.HI R9, RZ, 0x1f, R80 ;  /* 0x0000001fff097819 */ /* 0x000fe20000011450 */
[----:B------:R-:W-:Y:S01]  /*cd60*/  IMAD.SHL.U32 R14, R80, 0x40, RZ ;  /* 0x00000040500e7824 */ /* 0x000fe200078e00ff */
[-C--:B------:R-:W-:Y:S02]  /*cd70*/  LEA.HI R15, R13, R65.reuse, RZ, 0x3 ;  /* 0x000000410d0f7211 */ /* 0x080fe400078f18ff */
        /* <DEDUP_REMOVED lines=25> */
[----:B------:R-:W-:Y:S02]  /*cf10*/  PRMT R56, R109, 0x5432, R56 ;  /* 0x000054326d387816 */ /* 0x000fe40000000038 */
[----:B------:R-:W1:Y:S01]  /*cf20*/  LDS.128 R12, [R73+0x10080] ;  /* 0x01008000490c7984 */ /* 0x000e620000000c00 */
[----:B------:R-:W-:Y:S02]  /*cf30*/  PRMT R60, R111, 0x5432, R60 ;  /* 0x000054326f3c7816 */ /* 0x000fe4000000003c */
[----:B------:R-:W-:Y:S01]  /*cf40*/  SHF.R.U32.HI R57, RZ, 0x10, R57 ;  /* 0x00000010ff397819 */ /* 0x000fe20000011639 */
[----:B------:R-:W2:Y:S01]  /*cf50*/  LDS.128 R8, [R72+0x10080] ;  /* 0x0100800048087984 */ /* 0x000ea20000000c00 */
[----:B------:R-:W-:Y:S01]  /*cf60*/  IMAD.U32 R80, R56, 0x10000, RZ ;  /* 0x0001000038507824 */ /* 0x000fe200078e00ff */
[----:B------:R-:W-:Y:S01]  /*cf70*/  SHF.R.U32.HI R61, RZ, 0x10, R61 ;  /* 0x00000010ff3d7819 */ /* 0x000fe2000001163d */
[----:B------:R-:W-:Y:S01]  /*cf80*/  IMAD.U32 R81, R60, 0x10000, RZ ;  /* 0x000100003c517824 */ /* 0x000fe200078e00ff */
[----:B------:R-:W-:-:S02]  /*cf90*/  LOP3.LUT R56, R56, 0xffff0000, RZ, 0xc0, !PT ;  /* 0xffff000038387812 */ /* 0x000fc400078ec0ff */
[----:B------:R-:W-:Y:S02]  /*cfa0*/  PRMT R57, R109, 0x5410, R57 ;  /* 0x000054106d397816 */ /* 0x000fe40000000039 */
[----:B------:R-:W-:Y:S02]  /*cfb0*/  SHF.R.U64 R58, R58, 0x10, R59 ;  /* 0x000000103a3a7819 */ /* 0x000fe4000000123b */
[----:B------:R-:W-:Y:S02]  /*cfc0*/  PRMT R61, R111, 0x5410, R61 ;  /* 0x000054106f3d7816 */ /* 0x000fe4000000003d */
[----:B------:R-:W-:Y:S02]  /*cfd0*/  SHF.R.U64 R62, R62, 0x10, R63 ;  /* 0x000000103e3e7819 */ /* 0x000fe4000000123f */
[----:B------:R-:W-:Y:S02]  /*cfe0*/  SHF.R.U32.HI R59, RZ, 0x10, R59 ;  /* 0x00000010ff3b7819 */ /* 0x000fe4000001163b */
[----:B------:R-:W-:-:S02]  /*cff0*/  LOP3.LUT R85, R60, 0xffff0000, RZ, 0xc0, !PT ;  /* 0xffff00003c557812 */ /* 0x000fc400078ec0ff */
        /* <DEDUP_REMOVED lines=9> */
[C---:B--2---:R-:W-:Y:S01]  /*d090*/  IMAD.U32 R78, R8.reuse, 0x10000, RZ ;  /* 0x00010000084e7824 */ /* 0x044fe200078e00ff */
[C---:B------:R-:W-:Y:S01]  /*d0a0*/  LOP3.LUT R79, R15.reuse, 0xffff0000, RZ, 0xc0, !PT ;  /* 0xffff00000f4f7812 */ /* 0x040fe200078ec0ff */
[----:B------:R-:W-:Y:S01]  /*d0b0*/  IMAD.U32 R13, R15, 0x10000, RZ ;  /* 0x000100000f0d7824 */ /* 0x000fe200078e00ff */
        /* <DEDUP_REMOVED lines=23> */
[----:B------:R-:W-:Y:S02]  /*d230*/  FFMA.FTZ R81, R12, R81, R8 ;  /* 0x000000510c517223 */ /* 0x000fe40000010008 */
[----:B------:R-:W-:Y:S02]  /*d240*/  FMUL.FTZ R8, R82, R80 ;  /* 0x0000005052087220 */ /* 0x000fe40000410000 */
        /* <DEDUP_REMOVED lines=11> */
[C---:B------:R-:W-:Y:S01]  /*d300*/  IMAD.U32 R76, R14.reuse, 0x10000, RZ ;  /* 0x000100000e4c7824 */ /* 0x040fe200078e00ff */
[----:B------:R-:W-:Y:S01]  /*d310*/  LOP3.LUT R14, R14, 0xffff0000, RZ, 0xc0, !PT ;  /* 0xffff00000e0e7812 */ /* 0x000fe200078ec0ff */
[C---:B------:R-:W-:Y:S02]  /*d320*/  FMUL.FTZ R8, R84.reuse, R57 ;  /* 0x0000003954087220 */ /* 0x040fe40000410000 */
[----:B------:R-:W-:Y:S02]  /*d330*/  FMUL.FTZ R83, R83, R74 ;  /* 0x0000004a53537220 */ /* 0x000fe40000410000 */
[----:B------:R-:W-:-:S02]  /*d340*/  FMUL.FTZ R84, R84, R61 ;  /* 0x0000003d54547220 */ /* 0x000fc40000410000 */
[----:B------:R-:W-:Y:S02]  /*d350*/  FFMA.FTZ R61, R77, R61, -R8 ;  /* 0x0000003d4d3d7223 */ /* 0x000fe40000010808 */
[----:B------:R-:W-:Y:S02]  /*d360*/  FFMA.FTZ R83, R76, R12, R83 ;  /* 0x0000000c4c537223 */ /* 0x000fe40000010053 */
[C---:B------:R-:W-:Y:S02]  /*d370*/  FMUL.FTZ R12, R10.reuse, R58 ;  /* 0x0000003a0a0c7220 */ /* 0x040fe40000410000 */
[C---:B------:R-:W-:Y:S02]  /*d380*/  FMUL.FTZ R8, R11.reuse, R59 ;  /* 0x0000003b0b087220 */ /* 0x040fe40000410000 */
[----:B------:R-:W-:Y:S02]  /*d390*/  FMUL.FTZ R10, R10, R62 ;  /* 0x0000003e0a0a7220 */ /* 0x000fe40000410000 */
[----:B------:R-:W-:-:S02]  /*d3a0*/  FMUL.FTZ R11, R11, R63 ;  /* 0x0000003f0b0b7220 */ /* 0x000fc40000410000 */
[----:B------:R-:W-:Y:S01]  /*d3b0*/  FFMA.FTZ R74, R76, R74, -R13 ;  /* 0x0000004a4c4a7223 */ /* 0x000fe2000001080d */
[----:B------:R-:W-:Y:S01]  /*d3c0*/  F2FP.BF16.PACK_AB R13, R61, R60 ;  /* 0x0000003c3d0d723e */ /* 0x000fe200000010ff */
[C---:B------:R-:W-:Y:S01]  /*d3d0*/  FFMA.FTZ R62, R14.reuse, R62, -R12 ;  /* 0x0000003e0e3e7223 */ /* 0x040fe2000001080c */
[----:B------:R-:W-:Y:S01]  /*d3e0*/  F2FP.BF16.PACK_AB R12, R85, R9 ;  /* 0x00000009550c723e */ /* 0x000fe200000010ff */
[----:B------:R-:W-:Y:S01]  /*d3f0*/  FFMA.FTZ R63, R79, R63, -R8 ;  /* 0x0000003f4f3f7223 */ /* 0x000fe20000010808 */
[----:B------:R-:W-:Y:S01]  /*d400*/  F2FP.BF16.PACK_AB R8, R15, R78 ;  /* 0x0000004e0f08723e */ /* 0x000fe200000010ff */
[----:B------:R-:W-:Y:S02]  /*d410*/  FFMA.FTZ R84, R77, R57, R84 ;  /* 0x000000394d547223 */ /* 0x000fe40000010054 */
        /* <DEDUP_REMOVED lines=9> */
.L_x_651:
[----:B------:R-:W-:Y:S05]  /*d4b0*/  BSYNC B1 ;  /* 0x0000000000017941 */ /* 0x000fea0003800000 */
.L_x_650:
        /* <DEDUP_REMOVED lines=120> */
.L_x_657:
[----:B------:R-:W-:Y:S05]  /*dc40*/  BSYNC B0 ;  /* 0x0000000000007941 */ /* 0x000fea0003800000 */
.L_x_656:
        /* <DEDUP_REMOVED lines=122> */
.L_x_655:
[----:B------:R-:W-:Y:S05]  /*e3f0*/  BSYNC B1 ;  /* 0x0000000000017941 */ /* 0x000fea0003800000 */
.L_x_654:
        /* <DEDUP_REMOVED lines=17> */
[----:B--2---:R-:W-:Y:S02]  /*e510*/  SHF.R.U32.HI R13, RZ, 0x3, R9 ;  /* 0x00000003ff0d7819 */ /* 0x004fe40000011609 */
        /* <DEDUP_REMOVED lines=101> */
.L_x_659:
[----:B------:R-:W-:Y:S05]  /*eb70*/  BSYNC B0 ;  /* 0x0000000000007941 */ /* 0x000fea0003800000 */
.L_x_658:
[----:B------:R-:W-:-:S13]  /*eb80*/  ISETP.GE.AND P0, PT, R65, c[0x0][0x27c], PT ;  /* 0x00009f0041007a0c */ /* 0x000fda0003f06270 */
[----:B------:R-:W-:Y:S05]  /*eb90*/  @P0 BRA `(.L_x_631) ;  /* 0x0000078000000947 */ /* 0x000fea0003800000 */
[----:B-1----:R-:W-:Y:S01]  /*eba0*/  SHF.R.S32.HI R12, RZ, 0x1f, R65 ;  /* 0x0000001fff0c7819 */ /* 0x002fe20000011441 */
[----:B--2---:R-:W-:Y:S01]  /*ebb0*/  IMAD.SHL.U32 R13, R32, 0x40, RZ ;  /* 0x00000040200d7824 */ /* 0x004fe200078e00ff */
[----:B------:R-:W-:Y:S01]  /*ebc0*/  SHF.R.S32.HI R9, RZ, 0x1f, R32 ;  /* 0x0000001fff097819 */ /* 0x000fe20000011420 */
[----:B------:R-:W-:Y:S01]  /*ebd0*/  IMAD.MOV.U32 R11, RZ, RZ, c[0x0][0x27c] ;  /* 0x00009f00ff0b7624 */ /* 0x000fe200078e00ff */
[----:B------:R-:W-:Y:S02]  /*ebe0*/  LEA.HI R14, R12, R65, RZ, 0x3 ;  /* 0x000000410c0e7211 */ /* 0x000fe400078f18ff */
[----:B------:R-:W-:Y:S02]  /*ebf0*/  LOP3.LUT R13, R13, 0x1c0, RZ, 0xc0, !PT ;  /* 0x000001c00d0d7812 */ /* 0x000fe400078ec0ff */
[--C-:B------:R-:W-:Y:S02]  /*ec00*/  SHF.R.S32.HI R8, RZ, 0x3, R14.reuse ;  /* 0x00000003ff087819 */ /* 0x100fe4000001140e */
[----:B------:R-:W-:-:S02]  /*ec10*/  LOP3.LUT R14, R13, 0x38, R14, 0xf8, !PT ;  /* 0x000000380d0e7812 */ /* 0x000fc400078ef80e */
[----:B------:R-:W-:Y:S02]  /*ec20*/  LEA.HI R11, R11, R8, RZ, 0x1d ;  /* 0x000000080b0b7211 */ /* 0x000fe400078fe8ff */
[----:B------:R-:W-:Y:S02]  /*ec30*/  SHF.R.U32.HI R8, RZ, 0x3, R13 ;  /* 0x00000003ff087819 */ /* 0x000fe4000001160d */
[----:B------:R-:W-:Y:S02]  /*ec40*/  SHF.R.S32.HI R10, RZ, 0x1f, R11 ;  /* 0x0000001fff0a7819 */ /* 0x000fe4000001140b */
[----:B------:R-:W-:Y:S02]  /*ec50*/  LEA.HI R12, R12, R65, RZ, 0x6 ;  /* 0x000000410c0c7211 */ /* 0x000fe400078f30ff */
[----:B------:R-:W-:Y:S02]  /*ec60*/  LEA.HI R9, R9, R32, RZ, 0x3 ;  /* 0x0000002009097211 */ /* 0x000fe400078f18ff */
[----:B------:R-:W-:Y:S01]  /*ec70*/  LOP3.LUT R15, R14, R8, RZ, 0x3c, !PT ;  /* 0x000000080e0f7212 */ /* 0x000fe200078e3cff */
[----:B------:R-:W-:Y:S01]  /*ec80*/  IMAD.SHL.U32 R14, R11, 0x8, RZ ;  /* 0x000000080b0e7824 */ /* 0x000fe200078e00ff */
[----:B------:R-:W-:Y:S01]  /*ec90*/  LEA.HI R10, R10, R11, RZ, 0x3 ;  /* 0x0000000b0a0a7211 */ /* 0x000fe200078f18ff */
[----:B------:R-:W-:Y:S01]  /*eca0*/  IMAD.SHL.U32 R12, R12, 0x80, RZ ;  /* 0x000000800c0c7824 */ /* 0x000fe200078e00ff */
[----:B------:R-:W-:Y:S01]  /*ecb0*/  SHF.R.U64 R16, R16, 0x10, R17 ;  /* 0x0000001010107819 */ /* 0x000fe20000001211 */
[----:B------:R-:W-:Y:S01]  /*ecc0*/  IMAD.SHL.U32 R9, R9, 0x40, RZ ;  /* 0x0000004009097824 */ /* 0x000fe200078e00ff */
[----:B------:R-:W-:Y:S01]  /*ecd0*/  LOP3.LUT R14, R13, 0x38, R14, 0xf8, !PT ;  /* 0x000000380d0e7812 */ /* 0x000fe200078ef80e */
[----:B------:R-:W-:Y:S01]  /*ece0*/  IMAD.SHL.U32 R10, R10, 0x400, RZ ;  /* 0x000004000a0a7824 */ /* 0x000fe200078e00ff */
[----:B------:R-:W-:-:S02]  /*ecf0*/  LOP3.LUT R12, R12, 0x7fffe000, RZ, 0xc0, !PT ;  /* 0x7fffe0000c0c7812 */ /* 0x000fc400078ec0ff */
[----:B------:R-:W-:Y:S02]  /*ed00*/  LOP3.LUT R9, R9, 0xfffffe00, RZ, 0xc0, !PT ;  /* 0xfffffe0009097812 */ /* 0x000fe400078ec0ff */
[----:B------:R-:W-:Y:S02]  /*ed10*/  LOP3.LUT R14, R14, R8, RZ, 0x3c, !PT ;  /* 0x000000080e0e7212 */ /* 0x000fe400078e3cff */
[----:B------:R-:W-:Y:S02]  /*ed20*/  LOP3.LUT R10, R10, 0x7fffe000, RZ, 0xc0, !PT ;  /* 0x7fffe0000a0a7812 */ /* 0x000fe400078ec0ff */
[--C-:B------:R-:W-:Y:S02]  /*ed30*/  IADD3 R12, R15, R12, R9.reuse ;  /* 0x0000000c0f0c7210 */ /* 0x100fe40007ffe009 */
[----:B------:R-:W-:Y:S02]  /*ed40*/  IADD3 R24, R14, R10, R9 ;  /* 0x0000000a0e187210 */ /* 0x000fe40007ffe009 */
[----:B------:R-:W-:Y:S01]  /*ed50*/  SHF.R.U64 R20, R20, 0x10, R21 ;  /* 0x0000001014147819 */ /* 0x000fe20000001215 */
[----:B------:R-:W-:Y:S01]  /*ed60*/  IMAD.SHL.U32 R25, R12, 0x2, RZ ;  /* 0x000000020c197824 */ /* 0x000fe200078e00ff */
[----:B------:R-:W-:Y:S01]  /*ed70*/  PRMT R16, R55, 0x5432, R16 ;  /* 0x0000543237107816 */ /* 0x000fe20000000010 */
[----:B------:R-:W-:Y:S01]  /*ed80*/  IMAD.SHL.U32 R24, R24, 0x2, RZ ;  /* 0x0000000218187824 */ /* 0x000fe200078e00ff */
[----:B------:R-:W-:-:S02]  /*ed90*/  PRMT R20, R67, 0x5432, R20 ;  /* 0x0000543243147816 */ /* 0x000fc40000000014 */
[----:B------:R-:W1:Y:S01]  /*eda0*/  LDS.128 R12, [R25+0x10080] ;  /* 0x01008000190c7984 */ /* 0x000e620000000c00 */
[----:B------:R-:W-:Y:S01]  /*edb0*/  SHF.R.U32.HI R17, RZ, 0x10, R17 ;  /* 0x00000010ff117819 */ /* 0x000fe20000011611 */
[----:B------:R-:W-:Y:S01]  /*edc0*/  IMAD.U32 R32, R16, 0x10000, RZ ;  /* 0x0001000010207824 */ /* 0x000fe200078e00ff */
[----:B------:R-:W-:Y:S01]  /*edd0*/  SHF.R.U32.HI R21, RZ, 0x10, R21 ;  /* 0x00000010ff157819 */ /* 0x000fe20000011615 */
[----:B------:R-:W2:Y:S01]  /*ede0*/  LDS.128 R8, [R24+0x10080] ;  /* 0x0100800018087984 */ /* 0x000ea20000000c00 */
[----:B------:R-:W-:Y:S01]  /*edf0*/  IMAD.U32 R33, R20, 0x10000, RZ ;  /* 0x0001000014217824 */ /* 0x000fe200078e00ff */
[----:B------:R-:W-:Y:S02]  /*ee00*/  LOP3.LUT R16, R16, 0xffff0000, RZ, 0xc0, !PT ;  /* 0xffff000010107812 */ /* 0x000fe400078ec0ff */
[----:B------:R-:W-:Y:S02]  /*ee10*/  PRMT R17, R55, 0x5410, R17 ;  /* 0x0000541037117816 */ /* 0x000fe40000000011 */
[----:B------:R-:W-:-:S02]  /*ee20*/  SHF.R.U64 R18, R18, 0x10, R19 ;  /* 0x0000001012127819 */ /* 0x000fc40000001213 */
[----:B------:R-:W-:Y:S02]  /*ee30*/  PRMT R21, R67, 0x5410, R21 ;  /* 0x0000541043157816 */ /* 0x000fe40000000015 */
[----:B------:R-:W-:Y:S02]  /*ee40*/  SHF.R.U64 R22, R22, 0x10, R23 ;  /* 0x0000001016167819 */ /* 0x000fe40000001217 */
[----:B------:R-:W-:Y:S02]  /*ee50*/  SHF.R.U32.HI R19, RZ, 0x10, R19 ;  /* 0x00000010ff137819 */ /* 0x000fe40000011613 */
[----:B------:R-:W-:Y:S02]  /*ee60*/  LOP3.LUT R37, R20, 0xffff0000, RZ, 0xc0, !PT ;  /* 0xffff000014257812 */ /* 0x000fe400078ec0ff */
[----:B------:R-:W-:Y:S02]  /*ee70*/  SHF.R.U32.HI R23, RZ, 0x10, R23 ;  /* 0x00000010ff177819 */ /* 0x000fe40000011617 */
[----:B------:R-:W-:-:S02]  /*ee80*/  PRMT R19, R66, 0x5410, R19 ;  /* 0x0000541042137816 */ /* 0x000fc40000000013 */
        /* <DEDUP_REMOVED lines=73> */
.L_x_631:
[----:B------:R-:W-:Y:S05]  /*f320*/  BSYNC B2 ;  /* 0x0000000000027941 */ /* 0x000fea0003800000 */
.L_x_597:
[----:B-1----:R-:W-:Y:S01]  /*f330*/  IMAD.SHL.U32 R9, R0, 0x40, RZ ;  /* 0x0000004000097824 */ /* 0x002fe200078e00ff */
[----:B------:R-:W-:-:S04]  /*f340*/  DEPBAR.LE SB0, 0x0 ;  /* 0x000080000000791a */ /* 0x000fc80000000000 */
[----:B------:R-:W-:Y:S01]  /*f350*/  IMAD.SHL.U32 R213, R40, 0x8, RZ ;  /* 0x0000000828d57824 */ /* 0x000fe200078e00ff */
[----:B------:R-:W-:Y:S01]  /*f360*/  LOP3.LUT R9, R9, 0x1c0, RZ, 0xc0, !PT ;  /* 0x000001c009097812 */ /* 0x000fe200078ec0ff */
[----:B------:R-:W-:Y:S01]  /*f370*/  IMAD R11, R64, c[0x0][0x208], RZ ;  /* 0x00008200400b7a24 */ /* 0x000fe200078e02ff */
[----:B------:R-:W-:Y:S01]  /*f380*/  SEL R8, RZ, 0x2, P6 ;  /* 0x00000002ff087807 */ /* 0x000fe20003000000 */
[----:B--2---:R-:W-:Y:S01]  /*f390*/  IMAD.WIDE.U32 R12, R53, c[0x0][0x208], RZ ;  /* 0x00008200350c7a25 */ /* 0x004fe200078e00ff */
[----:B------:R-:W-:Y:S02]  /*f3a0*/  LOP3.LUT R213, R9, 0x8, R213, 0xf8, !PT ;  /* 0x0000000809d57812 */ /* 0x000fe400078ef8d5 */
[----:B------:R-:W-:Y:S01]  /*f3b0*/  SHF.R.U32.HI R9, RZ, 0x3, R9 ;  /* 0x00000003ff097819 */ /* 0x000fe20000011609 */
[----:B------:R-:W-:Y:S01]  /*f3c0*/  IMAD R11, R53, c[0x0][0x20c], R11 ;  /* 0x00008300350b7a24 */ /* 0x000fe200078e020b */
[----:B------:R-:W-:Y:S01]  /*f3d0*/  SEL R10, RZ, 0x4, P5 ;  /* 0x00000004ff0a7807 */ /* 0x000fe20002800000 */
[----:B------:R-:W-:Y:S01]  /*f3e0*/  IMAD R214, R68, 0x400, R4 ;  /* 0x0000040044d67824 */ /* 0x000fe200078e0204 */
[----:B------:R-:W-:Y:S01]  /*f3f0*/  LOP3.LUT R213, R213, R9, RZ, 0x3c, !PT ;  /* 0x00000009d5d57212 */ /* 0x000fe200078e3cff */
[----:B------:R-:W-:Y:S01]  /*f400*/  IMAD.IADD R11, R13, 0x1, R11 ;  /* 0x000000010d0b7824 */ /* 0x000fe200078e020b */
[----:B------:R-:W-:Y:S01]  /*f410*/  LEA R9, P0, R12, R230, 0x5 ;  /* 0x000000e60c097211 */ /* 0x000fe200078028ff */
[----:B------:R-:W-:Y:S01]  /*f420*/  IMAD.SHL.U32 R214, R214, 0x2, RZ ;  /* 0x00000002d6d67824 */ /* 0x000fe200078e00ff */
[----:B------:R-:W-:Y:S01]  /*f430*/  BAR.SYNC.DEFER_BLOCKING 0x0 ;  /* 0x0000000000007b1d */ /* 0x000fe20000010000 */
[----:B------:R-:W-:Y:S01]  /*f440*/  IMAD R213, R42, 0x200, R213 ;  /* 0x000002002ad57824 */ /* 0x000fe200078e02d5 */
[----:B------:R-:W-:Y:S01]  /*f450*/  LEA.HI.X R11, R12, R221, R11, 0x5, P0 ;  /* 0x000000dd0c0b7211 */ /* 0x000fe200000f2c0b */
[----:B-----5:R-:W-:Y:S01]  /*f460*/  IMAD R55, R53, -0x20, R220 ;  /* 0xffffffe035377824 */ /* 0x020fe200078e02dc */
[----:B------:R-:W-:Y:S01]  /*f470*/  LOP3.LUT P0, RZ, R0, 0x2, RZ, 0xc0, !PT ;  /* 0x0000000200ff7812 */ /* 0x000fe2000780c0ff */
[----:B------:R-:W-:Y:S01]  /*f480*/  IMAD.SHL.U32 R213, R213, 0x2, RZ ;  /* 0x00000002d5d57824 */ /* 0x000fe200078e00ff */
[----:B------:R-:W-:Y:S01]  /*f490*/  IADD3 R10, R10, R8, R43 ;  /* 0x000000080a0a7210 */ /* 0x000fe20007ffe02b */
[--C-:B------:R-:W-:Y:S01]  /*f4a0*/  IMAD R210, R3, 0x2, R214.reuse ;  /* 0x0000000203d27824 */ /* 0x100fe200078e02d6 */
[----:B------:R-:W-:Y:S01]  /*f4b0*/  SEL R12, RZ, 0x8, P4 ;  /* 0x00000008ff0c7807 */ /* 0x000fe20002000000 */
[----:B------:R-:W-:Y:S01]  /*f4c0*/  IMAD.SHL.U32 R217, R41, 0x2, RZ ;  /* 0x0000000229d97824 */ /* 0x000fe200078e00ff */
[C---:B------:R-:W-:Y:S01]  /*f4d0*/  IADD3 R8, R213.reuse, 0xc080, RZ ;  /* 0x0000c080d5087810 */ /* 0x040fe20007ffe0ff */
[----:B------:R-:W-:Y:S01]  /*f4e0*/  IMAD R209, R2, 0x2, R214 ;  /* 0x0000000202d17824 */ /* 0x000fe200078e02d6 */
[----:B------:R-:W-:Y:S01]  /*f4f0*/  IADD3 R212, R213, 0xc0a0, RZ ;  /* 0x0000c0a0d5d47810 */ /* 0x000fe20007ffe0ff */
[----:B------:R-:W-:Y:S01]  /*f500*/  IMAD.IADD R10, R12, 0x1, R10 ;  /* 0x000000010c0a7824 */ /* 0x000fe200078e020a */
[----:B------:R-:W-:Y:S01]  /*f510*/  ISETP.LE.OR P2, PT, R55, R40, P3 ;  /* 0x000000283700720c */ /* 0x000fe20001f43670 */
[----:B------:R-:W-:Y:S01]  /*f520*/  IMAD R207, R2, 0x2, R210 ;  /* 0x0000000202cf7824 */ /* 0x000fe200078e02d2 */
[----:B------:R-:W-:Y:S01]  /*f530*/  IADD3 R228, R6, -0x2, RZ ;  /* 0xfffffffe06e47810 */ /* 0x000fe20007ffe0ff */
[----:B------:R-:W-:Y:S01]  /*f540*/  IMAD.SHL.U32 R211, R4, 0x2, RZ ;  /* 0x0000000204d37824 */ /* 0x000fe200078e00ff */
[----:B------:R-:W-:-:S02]  /*f550*/  @P0 IADD3 R212, R8, -0x20, RZ ;  /* 0xffffffe008d40810 */ /* 0x000fc40007ffe0ff */
[----:B------:R-:W-:Y:S01]  /*f560*/  LEA R8, P0, R9, c[0x0][0x1f8], 0x1 ;  /* 0x00007e0009087a11 */ /* 0x000fe200078008ff */
[--C-:B------:R-:W-:Y:S01]  /*f570*/  IMAD R206, R3, 0x2, R211.reuse ;  /* 0x0000000203ce7824 */ /* 0x100fe200078e02d3 */
[----:B------:R-:W-:Y:S01]  /*f580*/  IADD3 R203, R212, 0x800, RZ ;  /* 0x00000800d4cb7810 */ /* 0x000fe20007ffe0ff */
[C---:B------:R-:W-:Y:S01]  /*f590*/  IMAD R205, R2.reuse, 0x2, R211 ;  /* 0x0000000202cd7824 */ /* 0x040fe200078e02d3 */
[----:B------:R-:W-:Y:S01]  /*f5a0*/  LDSM.16.M88.4 R28, [R214+0x10080] ;  /* 0x01008000d61c783b */ /* 0x000fe20000000200 */
[----:B------:R-:W-:Y:S01]  /*f5b0*/  LEA.HI.X R9, R9, c[0x0][0x1fc], R11, 0x1, P0 ;  /* 0x00007f0009097a11 */ /* 0x000fe200000f0c0b */
[----:B------:R-:W-:Y:S01]  /*f5c0*/  IMAD R204, R2, 0x2, R206 ;  /* 0x0000000202cc7824 */ /* 0x000fe200078e02ce */
[----:B------:R-:W-:Y:S01]  /*f5d0*/  LOP3.LUT P0, RZ, R10, 0x2, RZ, 0xc0, !PT ;  /* 0x000000020aff7812 */ /* 0x000fe2000780c0ff */
[----:B------:R-:W1:Y:S03]  /*f5e0*/  LDSM.16.M88.4 R20, [R213+0xc080] ;  /* 0x00c08000d514783b */ /* 0x000e660000000200 */
[----:B------:R-:W-:Y:S01]  /*f5f0*/  ISETP.LE.OR P1, PT, R55, R40, !P0 ;  /* 0x000000283700720c */ /* 0x000fe20004723670 */
[----:B------:R-:W-:Y:S01]  /*f600*/  LDSM.16.M88.4 R16, [R210+0x10080] ;  /* 0x01008000d210783b */ /* 0x000fe20000000200 */
[----:B------:R-:W-:Y:S01]  /*f610*/  LOP3.LUT P0, RZ, R0, 0x4, RZ, 0xc0, !PT ;  /* 0x0000000400ff7812 */ /* 0x000fe2000780c0ff */
[----:B------:R-:W-:-:S02]  /*f620*/  IMAD.MOV.U32 R0, RZ, RZ, 0x40 ;  /* 0x00000040ff007424 */ /* 0x000fc400078e00ff */
[----:B------:R-:W2:Y:S03]  /*f630*/  LDSM.16.M88.4 R32, [R212] ;  /* 0x00000000d420783b */ /* 0x000ea60000000200 */
[----:B------:R-:W-:Y:S01]  /*f640*/  SEL R0, R0, 0xffffffc0, !P0 ;  /* 0xffffffc000007807 */ /* 0x000fe20004000000 */
[----:B------:R-:W3:Y:S01]  /*f650*/  LDSM.16.M88.4 R24, [R213+0xc880] ;  /* 0x00c88000d518783b */ /* 0x000ee20000000200 */
[----:B------:R-:W-:-:S03]  /*f660*/  LOP3.LUT P0, RZ, R10, 0x8, RZ, 0xc0, !PT ;  /* 0x000000080aff7812 */ /* 0x000fc6000780c0ff */
[----:B------:R-:W-:Y:S01]  /*f670*/  LDSM.16.M88.4 R36, [R212+0x800] ;  /* 0x00080000d424783b */ /* 0x000fe20000000200 */
[----:B------:R-:W-:Y:S01]  /*f680*/  ISETP.LE.OR P0, PT, R55, R40, !P0 ;  /* 0x000000283700720c */ /* 0x000fe20004703670 */
[----:B------:R-:W-:Y:S02]  /*f690*/  IMAD.IADD R208, R213, 0x1, R0 ;  /* 0x00000001d5d07824 */ /* 0x000fe400078e0200 */
[----:B------:R-:W-:Y:S01]  /*f6a0*/  @!PT LDS RZ, [RZ] ;  /* 0x00000000fffff984 */ /* 0x000fe20000000800 */
[----:B------:R-:W-:Y:S01]  /*f6b0*/  @!PT LDS RZ, [RZ] ;  /* 0x00000000fffff984 */ /* 0x000fe20000000800 */
[----:B------:R-:W-:Y:S01]  /*f6c0*/  @!PT LDS RZ, [RZ] ;  /* 0x00000000fffff984 */ /* 0x000fe20000000800 */
[----:B------:R4:W-:Y:S01]  /*f6d0*/  LDGSTS.E.BYPASS.LTC128B.128 [R217+0x8080], [R8.64], !P2 ;  /* 0x0808000008d97fae */ /* 0x0009e2000d101d48 */
[----:B------:R-:W-:Y:S01]  /*f6e0*/  IMAD.IADD R202, R0, 0x1, R212 ;  /* 0x0000000100ca7824 */ /* 0x000fe200078e02d4 */
[----:B------:R-:W-:Y:S02]  /*f6f0*/  ISETP.NE.AND P2, PT, R226, 0x1, PT ;  /* 0x00000001e200780c */ /* 0x000fe40003f45270 */
[----:B------:R4:W-:Y:S01]  /*f700*/  LDGSTS.E.BYPASS.LTC128B.128 [R217+0x9080], [R8.64+0x80], !P1 ;  /* 0x0908008008d97fae */ /* 0x0009e2000c901d48 */
[----:B------:R-:W-:-:S04]  /*f710*/  LOP3.LUT P1, RZ, R10, 0x4, RZ, 0xc0, !PT ;  /* 0x000000040aff7812 */ /* 0x000fc8000782c0ff */
[----:B------:R-:W-:Y:S01]  /*f720*/  ISETP.LE.OR P1, PT, R55, R40, !P1 ;  /* 0x000000283700720c */ /* 0x000fe20004f23670 */
[C---:B-1----:R-:W-:Y:S11]  /*f730*/  HMMA.16816.F32.BF16 R12, R28.reuse, R20, RZ ;  /* 0x000000141c0c723c */ /* 0x042ff600000418ff */
[----:B------:R-:W-:Y:S01]  /*f740*/  @!UPT UIADD3 URZ, URZ, URZ, URZ ;  /* 0x0000003f3f3ff290 */ /* 0x000fe2000fffe03f */
[----:B------:R4:W-:Y:S04]  /*f750*/  LDGSTS.E.BYPASS.LTC128B.128 [R217+0xa080], [R8.64+0x100], !P1 ;  /* 0x0a08010008d97fae */ /* 0x0009e8000c901d48 */
[----:B------:R4:W-:Y:S01]  /*f760*/  LDGSTS.E.BYPASS.LTC128B.128 [R217+0xb080], [R8.64+0x180], !P0 ;  /* 0x0b08018008d97fae */ /* 0x0009e2000c101d48 */
[----:B------:R-:W-:Y:S03]  /*f770*/  HMMA.16816.F32.BF16 R20, R28, R22, RZ ;  /* 0x000000161c14723c */ /* 0x000fe600000418ff */
[----:B------:R-:W-:Y:S04]  /*f780*/  LDSM.16.M88.4 R44, [R209+0x10080] ;  /* 0x01008000d12c783b */ /* 0x000fe80000000200 */
[----:B------:R-:W1:Y:S04]  /*f790*/  LDSM.16.M88.4 R48, [R208+0xc080] ;  /* 0x00c08000d030783b */ /* 0x000e680000000200 */
[----:B------:R-:W-:Y:S04]  /*f7a0*/  LDSM.16.M88.4 R60, [R202] ;  /* 0x00000000ca3c783b */ /* 0x000fe80000000200 */
[----:B------:R-:W-:Y:S01]  /*f7b0*/  LDSM.16.M88.4 R40, [R213+0xd080] ;  /* 0x00d08000d528783b */ /* 0x000fe20000000200 */
[C---:B--2---:R-:W-:Y:S03]  /*f7c0*/  HMMA.16816.F32.BF16 R12, R16.reuse, R32, R12 ;  /* 0x00000020100c723c */ /* 0x044fe6000004180c */
[----:B------:R-:W-:Y:S04]  /*f7d0*/  LDSM.16.M88.4 R56, [R208+0xc880] ;  /* 0x00c88000d038783b */ /* 0x000fe80000000200 */
[----:B------:R-:W-:Y:S01]  /*f7e0*/  LDSM.16.M88.4 R64, [R212+0x3000] ;  /* 0x00300000d440783b */ /* 0x000fe20000000200 */
[----:B------:R-:W-:Y:S03]  /*f7f0*/  HMMA.16816.F32.BF16 R20, R16, R34, R20 ;  /* 0x000000221014723c */ /* 0x000fe60000041814 */
[----:B----4-:R-:W2:Y:S04]  /*f800*/  LDSM.16.M88.4 R8, [R207+0x10080] ;  /* 0x01008000cf08783b */ /* 0x010ea80000000200 */
[----:B------:R-:W0:Y:S01]  /*f810*/  LDGDEPBAR ;  /* 0x00000000000079af */ /* 0x000e220000000000 */
[C---:B---3--:R-:W-:Y:S08]  /*f820*/  HMMA.16816.F32.BF16 R32, R28.reuse, R24, RZ ;  /* 0x000000181c20723c */ /* 0x048ff000000418ff */
[----:B------:R-:W-:Y:S01]  /*f830*/  HMMA.16816.F32.BF16 R28, R28, R26, RZ ;  /* 0x0000001a1c1c723c */ /* 0x000fe200000418ff */
[----:B------:R-:W3:Y:S07]  /*f840*/  LDSM.16.M88.4 R24, [R214+0x14080] ;  /* 0x01408000d618783b */ /* 0x000eee0000000200 */
[C---:B-1----:R-:W-:Y:S08]  /*f850*/  HMMA.16816.F32.BF16 R12, R44.reuse, R48, R12 ;  /* 0x000000302c0c723c */ /* 0x042ff0000004180c */
[----:B------:R-:W-:Y:S01]  /*f860*/  HMMA.16816.F32.BF16 R20, R44, R50, R20 ;  /* 0x000000322c14723c */ /* 0x000fe20000041814 */
[----:B------:R-:W-:Y:S07]  /*f870*/  LDSM.16.M88.4 R48, [R202+0x800] ;  /* 0x00080000ca30783b */ /* 0x000fee0000000200 */
[----:B------:R-:W-:Y:S08]  /*f880*/  HMMA.16816.F32.BF16 R32, R16, R36, R32 ;  /* 0x000000241020723c */ /* 0x000ff00000041820 */
[----:B--2---:R-:W-:Y:S08]  /*f890*/  HMMA.16816.F32.BF16 R12, R8, R60, R12 ;  /* 0x0000003c080c723c */ /* 0x004ff0000004180c */
[----:B------:R-:W-:Y:S01]  /*f8a0*/  HMMA.16816.F32.BF16 R16, R16, R38, R28 ;  /* 0x000000261010723c */ /* 0x000fe2000004181c */
[----:B------:R-:W-:Y:S04]  /*f8b0*/  LDSM.16.M88.4 R36, [R210+0x14080] ;  /* 0x01408000d224783b */ /* 0x000fe80000000200 */
[----:B------:R-:W1:Y:S03]  /*f8c0*/  LDSM.16.M88.4 R28, [R212+0x1000] ;  /* 0x00100000d41c783b */ /* 0x000e660000000200 */
[----:B------:R-:W-:Y:S01]  /*f8d0*/  HMMA.16816.F32.BF16 R20, R8, R62, R20 ;  /* 0x0000003e0814723c */ /* 0x000fe20000041814 */
[----:B------:R-:W-:Y:S07]  /*f8e0*/  LDSM.16.M88.4 R60, [R213+0xd880] ;  /* 0x00d88000d53c783b */ /* 0x000fee0000000200 */
[----:B---3--:R-:W-:Y:S08]  /*f8f0*/  HMMA.16816.F32.BF16 R12, R24, R40, R12 ;  /* 0x00000028180c723c */ /* 0x008ff0000004180c */
[C---:B------:R-:W-:Y:S08]  /*f900*/  HMMA.16816.F32.BF16 R32, R44.reuse, R56, R32 ;  /* 0x000000382c20723c */ /* 0x040ff00000041820 */
[----:B------:R-:W-:Y:S01]  /*f910*/  HMMA.16816.F32.BF16 R44, R44, R58, R16 ;  /* 0x0000003a2c2c723c */ /* 0x000fe20000041810 */
[----:B------:R-:W-:Y:S04]  /*f920*/  LDSM.16.M88.4 R16, [R209+0x14080] ;  /* 0x01408000d110783b */ /* 0x000fe80000000200 */
[----:B------:R-:W2:Y:S03]  /*f930*/  LDSM.16.M88.4 R56, [R208+0xd080] ;  /* 0x00d08000d038783b */ /* 0x000ea60000000200 */
[----:B------:R-:W-:Y:S01]  /*f940*/  HMMA.16816.F32.BF16 R20, R24, R42, R20 ;  /* 0x0000002a1814723c */ /* 0x000fe20000041814 */
[----:B------:R-:W-:Y:S07]  /*f950*/  LDSM.16.M88.4 R40, [R212+0x1800] ;  /* 0x00180000d428783b */ /* 0x000fee0000000200 */
[----:B-1----:R-:W-:Y:S08]  /*f960*/  HMMA.16816.F32.BF16 R12, R36, R28, R12 ;  /* 0x0000001c240c723c */ /* 0x002ff0000004180c */
[C---:B------:R-:W-:Y:S08]  /*f970*/  HMMA.16816.F32.BF16 R32, R8.reuse, R48, R32 ;  /* 0x000000300820723c */ /* 0x040ff00000041820 */
[----:B------:R-:W-:Y:S01]  /*f980*/  HMMA.16816.F32.BF16 R44, R8, R50, R44 ;  /* 0x00000032082c723c */ /* 0x000fe2000004182c */
[----:B------:R-:W-:Y:S04]  /*f990*/  LDSM.16.M88.4 R8, [R207+0x14080] ;  /* 0x01408000cf08783b */ /* 0x000fe80000000200 */
[----:B------:R-:W1:Y:S03]  /*f9a0*/  LDSM.16.M88.4 R48, [R202+0x1000] ;  /* 0x00100000ca30783b */ /* 0x000e660000000200 */
[----:B------:R-:W-:Y:S01]  /*f9b0*/  HMMA.16816.F32.BF16 R20, R36, R30, R20 ;  /* 0x0000001e2414723c */ /* 0x000fe20000041814 */
[----:B------:R-:W-:Y:S07]  /*f9c0*/  LDSM.16.M88.4 R28, [R208+0xd880] ;  /* 0x00d88000d01c783b */ /* 0x000fee0000000200 */
[----:B--2---:R-:W-:Y:S08]  /*f9d0*/  HMMA.16816.F32.BF16 R12, R16, R56, R12 ;  /* 0x00000038100c723c */ /* 0x004ff0000004180c */
        /* <DEDUP_REMOVED lines=37> */
[----:B------:R-:W1:Y:S04]  /*fc30*/  LDSM.16.M88.4 R40, [R210+0x1c080] ;  /* 0x01c08000d228783b */ /* 0x000e680000000200 */
[----:B------:R-:W-:Y:S03]  /*fc40*/  LDSM.16.M88.4 R60, [R213+0xf880] ;  /* 0x00f88000d53c783b */ /* 0x000fe60000000200 */
[----:B------:R-:W-:Y:S01]  /*fc50*/  HMMA.16816.F32.BF16 R20, R8, R58, R20 ;  /* 0x0000003a0814723c */ /* 0x000fe20000041814 */
[----:B------:R-:W-:Y:S07]  /*fc60*/  LDSM.16.M88.4 R56, [R208+0xf080] ;  /* 0x00f08000d038783b */ /* 0x000fee0000000200 */
[----:B--2---:R-:W-:Y:S08]  /*fc70*/  HMMA.16816.F32.BF16 R12, R48, R24, R12 ;  /* 0x00000018300c723c */ /* 0x004ff0000004180c */
[C---:B------:R-:W-:Y:S08]  /*fc80*/  HMMA.16816.F32.BF16 R32, R28.reuse, R36, R32 ;  /* 0x000000241c20723c */ /* 0x040ff00000041820 */
[----:B------:R-:W-:Y:S01]  /*fc90*/  HMMA.16816.F32.BF16 R44, R28, R38, R44 ;  /* 0x000000261c2c723c */ /* 0x000fe2000004182c */
[----:B------:R-:W2:Y:S04]  /*fca0*/  LDSM.16.M88.4 R28, [R209+0x1c080] ;  /* 0x01c08000d11c783b */ /* 0x000ea80000000200 */
[----:B------:R-:W-:Y:S03]  /*fcb0*/  LDSM.16.M88.4 R36, [R212+0x3800] ;  /* 0x00380000d424783b */ /* 0x000fe60000000200 */
[----:B------:R-:W-:Y:S01]  /*fcc0*/  HMMA.16816.F32.BF16 R20, R48, R26, R20 ;  /* 0x0000001a3014723c */ /* 0x000fe20000041814 */
[----:B------:R-:W-:Y:S07]  /*fcd0*/  LDSM.16.M88.4 R24, [R208+0xf880] ;  /* 0x00f88000d018783b */ /* 0x000fee0000000200 */
[----:B-1----:R-:W-:Y:S08]  /*fce0*/  HMMA.16816.F32.BF16 R12, R40, R64, R12 ;  /* 0x00000040280c723c */ /* 0x002ff0000004180c */
[C---:B------:R-:W-:Y:S08]  /*fcf0*/  HMMA.16816.F32.BF16 R32, R8.reuse, R16, R32 ;  /* 0x000000100820723c */ /* 0x040ff00000041820 */
[----:B------:R-:W-:Y:S01]  /*fd00*/  HMMA.16816.F32.BF16 R44, R8, R18, R44 ;  /* 0x00000012082c723c */ /* 0x000fe2000004182c */
[----:B------:R-:W-:Y:S04]  /*fd10*/  LDSM.16.M88.4 R8, [R207+0x1c080] ;  /* 0x01c08000cf08783b */ /* 0x000fe80000000200 */
[----:B------:R-:W1:Y:S03]  /*fd20*/  LDSM.16.M88.4 R16, [R202+0x3000] ;  /* 0x00300000ca10783b */ /* 0x000e660000000200 */
[----:B------:R-:W-:Y:S08]  /*fd30*/  HMMA.16816.F32.BF16 R20, R40, R66, R20 ;  /* 0x000000422814723c */ /* 0x000ff00000041814 */
[----:B--2---:R-:W-:Y:S08]  /*fd40*/  HMMA.16816.F32.BF16 R12, R28, R56, R12 ;  /* 0x000000381c0c723c */ /* 0x004ff0000004180c */
[C---:B------:R-:W-:Y:S08]  /*fd50*/  HMMA.16816.F32.BF16 R32, R48.reuse, R60, R32 ;  /* 0x0000003c3020723c */ /* 0x040ff00000041820 */
[----:B------:R-:W-:Y:S08]  /*fd60*/  HMMA.16816.F32.BF16 R44, R48, R62, R44 ;  /* 0x0000003e302c723c */ /* 0x000ff0000004182c */
[----:B------:R-:W-:Y:S08]  /*fd70*/  HMMA.16816.F32.BF16 R20, R28, R58, R20 ;  /* 0x0000003a1c14723c */ /* 0x000ff00000041814 */
[----:B-1----:R-:W-:Y:S07]  /*fd80*/  HMMA.16816.F32.BF16 R12, R8, R16, R12 ;  /* 0x00000010080c723c */ /* 0x002fee000004180c */
[----:B------:R-:W-:Y:S01]  /*fd90*/  LOP3.LUT R16, R69, 0xffffffe0, RZ, 0xc0, !PT ;  /* 0xffffffe045107812 */ /* 0x000fe200078ec0ff */
[----:B------:R-:W-:Y:S04]  /*fda0*/  HMMA.16816.F32.BF16 R32, R40, R36, R32 ;  /* 0x000000242820723c */ /* 0x000fe80000041820 */
[----:B------:R-:W-:-:S04]  /*fdb0*/  IMAD.IADD R16, R54, 0x1, -R16 ;  /* 0x0000000136107824 */ /* 0x000fc800078e0a10 */
[----:B------:R-:W-:Y:S01]  /*fdc0*/  HMMA.16816.F32.BF16 R44, R40, R38, R44 ;  /* 0x00000026282c723c */ /* 0x000fe2000004182c */
[----:B------:R-:W1:Y:S01]  /*fdd0*/  LDSM.16.M88.4 R36, [R202+0x3800] ;  /* 0x00380000ca24783b */ /* 0x000e620000000200 */
[----:B------:R-:W-:Y:S01]  /*fde0*/  SHF.R.S32.HI R17, RZ, 0x1f, R16 ;  /* 0x0000001fff117819 */ /* 0x000fe20000011410 */
[----:B------:R-:W-:-:S04]  /*fdf0*/  DEPBAR.LE SB0, 0x0 ;  /* 0x000080000000791a */ /* 0x000fc80000000000 */
[----:B------:R-:W-:Y:S01]  /*fe00*/  LEA.HI R17, R17, R16, RZ, 0x2 ;  /* 0x0000001011117211 */ /* 0x000fe200078f10ff */
[----:B------:R-:W-:Y:S01]  /*fe10*/  FMUL.FTZ R0, R12, c[0x0][0x320] ;  /* 0x0000c8000c007a20 */ /* 0x000fe20000410000 */
[----:B------:R-:W-:Y:S01]  /*fe20*/  HMMA.16816.F32.BF16 R20, R8, R18, R20 ;  /* 0x000000120814723c */ /* 0x000fe20000041814 */
[----:B------:R-:W-:Y:S01]  /*fe30*/  SHF.R.S32.HI R12, RZ, 0x1f, R68 ;  /* 0x0000001fff0c7819 */ /* 0x000fe20000011444 */
[----:B------:R-:W-:Y:S02]  /*fe40*/  FMUL.FTZ R15, R15, c[0x0][0x320] ;  /* 0x0000c8000f0f7a20 */ /* 0x000fe40000410000 */
[----:B------:R-:W-:Y:S01]  /*fe50*/  FMUL.FTZ R13, R13, c[0x0][0x320] ;  /* 0x0000c8000d0d7a20 */ /* 0x000fe20000410000 */
[----:B------:R-:W-:Y:S01]  /*fe60*/  LEA.HI R12, R12, R68, RZ, 0x3 ;  /* 0x000000440c0c7211 */ /* 0x000fe200078f18ff */
[----:B------:R-:W-:Y:S01]  /*fe70*/  MUFU.TANH R0, R0 ;  /* 0x0000000000007308 */ /* 0x000fe20000002400 */
[----:B------:R-:W-:Y:S01]  /*fe80*/  LEA.HI R18, R52, R54, RZ, 0x2 ;  /* 0x0000003634127211 */ /* 0x000fe200078f10ff */
[----:B------:R-:W-:Y:S01]  /*fe90*/  HMMA.16816.F32.BF16 R32, R28, R24, R32 ;  /* 0x000000181c20723c */ /* 0x000fe20000041820 */
[----:B------:R-:W-:-:S02]  /*fea0*/  LOP3.LUT R12, R12, 0xffffff8, RZ, 0xc0, !PT ;  /* 0x0ffffff80c0c7812 */ /* 0x000fc400078ec0ff */
[----:B------:R-:W-:-:S03]  /*feb0*/  LOP3.LUT R18, R18, 0xfffffffc, RZ, 0xc0, !PT ;  /* 0xfffffffc12127812 */ /* 0x000fc600078ec0ff */
[----:B------:R-:W-:Y:S01]  /*fec0*/  IMAD.IADD R229, R68, 0x1, -R12 ;  /* 0x0000000144e57824 */ /* 0x000fe200078e0a0c */
[----:B------:R-:W2:Y:S01]  /*fed0*/  MUFU.TANH R13, R13 ;  /* 0x0000000d000d7308 */ /* 0x000ea20000002400 */
[----:B------:R-:W-:Y:S01]  /*fee0*/  IMAD.IADD R54, R54, 0x1, -R18 ;  /* 0x0000000136367824 */ /* 0x000fe200078e0a12 */
[C---:B------:R-:W-:Y:S01]  /*fef0*/  LEA.HI.SX32 R18, R17.reuse, R149, 0x1e ;  /* 0x0000009511127211 */ /* 0x040fe200078ff2ff */
[----:B------:R-:W-:Y:S01]  /*ff00*/  FMUL.FTZ R12, R14, c[0x0][0x320] ;  /* 0x0000c8000e0c7a20 */ /* 0x000fe20000410000 */
[----:B------:R-:W-:Y:S01]  /*ff10*/  HMMA.16816.F32.BF16 R44, R28, R26, R44 ;  /* 0x0000001a1c2c723c */ /* 0x000fe2000004182c */
[----:B------:R-:W-:Y:S02]  /*ff20*/  LOP3.LUT R17, R17, 0x7ffffffc, RZ, 0xc0, !PT ;  /* 0x7ffffffc11117812 */ /* 0x000fe400078ec0ff */
[----:B------:R-:W-:Y:S01]  /*ff30*/  LEA.HI R14, R54, R54, RZ, 0x1 ;  /* 0x00000036360e7211 */ /* 0x000fe200078f08ff */
[----:B------:R-:W-:Y:S01]  /*ff40*/  IMAD R229, R229, 0x10, R18 ;  /* 0x00000010e5e57824 */ /* 0x000fe200078e0212 */
[----:B------:R-:W-:Y:S01]  /*ff50*/  MUFU.TANH R12, R12 ;  /* 0x0000000c000c7308 */ /* 0x000fe20000002400 */
[----:B------:R-:W-:Y:S01]  /*ff60*/  IMAD.IADD R17, R16, 0x1, -R17 ;  /* 0x0000000110117824 */ /* 0x000fe200078e0a11 */
[----:B------:R-:W-:Y:S01]  /*ff70*/  LOP3.LUT R14, R14, 0x1ffffffe, RZ, 0xc0, !PT ;  /* 0x1ffffffe0e0e7812 */ /* 0x000fe200078ec0ff */
[----:B------:R-:W-:-:S02]  /*ff80*/  FMUL.FTZ R21, R21, c[0x0][0x320] ;  /* 0x0000c80015157a20 */ /* 0x000fc40000410000 */
[----:B------:R-:W-:Y:S02]  /*ff90*/  IMAD.SHL.U32 R232, R17, 0x2, RZ ;  /* 0x0000000211e87824 */ /* 0x000fe400078e00ff */
[----:B------:R-:W-:Y:S01]  /*ffa0*/  IMAD.IADD R54, R54, 0x1, -R14 ;  /* 0x0000000136367824 */ /* 0x000fe200078e0a0e */
[----:B-1----:R-:W-:Y:S01]  /*ffb0*/  HMMA.16816.F32.BF16 R32, R8, R36, R32 ;  /* 0x000000240820723c */ /* 0x002fe20000041820 */
[----:B------:R1:W-:Y:S01]  /*ffc0*/  MUFU.TANH R14, R15 ;  /* 0x0000000f000e7308 */ /* 0x0003e20000002400 */
[----:B------:R-:W-:Y:S02]  /*ffd0*/  IMAD.IADD R55, R55, 0x1, -R232 ;  /* 0x0000000137377824 */ /* 0x000fe400078e0ae8 */
[----:B------:R-:W-:Y:S02]  /*ffe0*/  IMAD R229, R54, 0x8, R229 ;  /* 0x0000000836e57824 */ /* 0x000fe400078e02e5 */
[----:B------:R-:W-:Y:S02]  /*fff0*/  FMUL.FTZ R23, R23, c[0x0][0x320] ;  /* 0x0000c80017177a20 */ /* 0x000fe40000410000 */
[----:B------:R-:W-:-:S03]  /*10000*/  @P2 IMAD.HI.U32 R18, R229, c[0x0][0x2c8], RZ ;  /* 0x0000b200e5122a27 */ /* 0x000fc600078e00ff */
[----:B------:R-:W-:Y:S01]  /*10010*/  HMMA.16816.F32.BF16 R44, R8, R38, R44 ;  /* 0x00000026082c723c */ /* 0x000fe2000004182c */
[----:B------:R-:W-:Y:S01]  /*10020*/  IMAD.MOV.U32 R19, RZ, RZ, R229 ;  /* 0x000000ffff137224 */ /* 0x000fe200078e00e5 */
[----:B------:R-:W-:Y:S01]  /*10030*/  @P2 SHF.R.U32.HI R19, RZ, c[0x0][0x2cc], R18 ;  /* 0x0000b300ff132a19 */ /* 0x000fe20000011612 */
[----:B------:R-:W-:Y:S01]  /*10040*/  FMUL.FTZ R22, R22, c[0x0][0x320] ;  /* 0x0000c80016167a20 */ /* 0x000fe20000410000 */
[----:B------:R2:W3:Y:S01]  /*10050*/  MUFU.TANH R18, R21 ;  /* 0x0000001500127308 */ /* 0x0004e20000002400 */
[----:B-1----:R-:W-:Y:S02]  /*10060*/  FMUL.FTZ R15, R20, c[0x0][0x320] ;  /* 0x0000c800140f7a20 */ /* 0x002fe40000410000 */
[----:B------:R-:W-:Y:S01]  /*10070*/  SHFL.IDX PT, R9, R19, 0x1, 0x1c1f ;  /* 0x003c1f0013097f89 */ /* 0x000fe200000e0000 */
[----:B------:R-:W-:-:S03]  /*10080*/  IMAD.MOV.U32 R8, RZ, RZ, -0x20 ;  /* 0xffffffe0ff087424 */ /* 0x000fc600078e00ff */
[----:B------:R1:W4:Y:S01]  /*10090*/  SHFL.IDX PT, R20, R19, RZ, 0x1c1f ;  /* 0x001c1fff13147589 */ /* 0x00032200000e0000 */
[----:B------:R-:W-:Y:S01]  /*100a0*/  IMAD R53, R53, R8, 0x1 ;  /* 0x0000000135357424 */ /* 0x000fe200078e0208 */
[----:B------:R-:W1:Y:S01]  /*100b0*/  MUFU.TANH R15, R15 ;  /* 0x0000000f000f7308 */ /* 0x000e620000002400 */
[----:B------:R-:W-:Y:S02]  /*100c0*/  FMUL.FTZ R17, R32, c[0x0][0x320] ;  /* 0x0000c80020117a20 */ /* 0x000fe40000410000 */
[----:B------:R-:W-:Y:S01]  /*100d0*/  FMUL.FTZ R16, R33, c[0x0][0x320] ;  /* 0x0000c80021107a20 */ /* 0x000fe20000410000 */
[----:B------:R-:W-:-:S04]  /*100e0*/  IADD3 R10, -R232, R53, R220 ;  /* 0x00000035e80a7210 */ /* 0x000fc80007ffe1dc */
[----:B------:R-:W2:Y:S01]  /*100f0*/  MUFU.TANH R17, R17 ;  /* 0x0000001100117308 */ /* 0x000ea20000002400 */
[----:B------:R-:W-:Y:S02]  /*10100*/  IMAD.IADD R10, R10, 0x1, -R227 ;  /* 0x000000010a0a7824 */ /* 0x000fe400078e0ae3 */
[----:B------:R-:W-:Y:S02]  /*10110*/  FMUL.FTZ R45, R45, c[0x0][0x320] ;  /* 0x0000c8002d2d7a20 */ /* 0x000fe40000410000 */
[----:B------:R-:W-:Y:S02]  /*10120*/  FMUL.FTZ R26, R46, c[0x0][0x320] ;  /* 0x0000c8002e1a7a20 */ /* 0x000fe40000410000 */
[----:B------:R-:W-:Y:S01]  /*10130*/  FMUL.FTZ R47, R47, c[0x0][0x320] ;  /* 0x0000c8002f2f7a20 */ /* 0x000fe20000410000 */
[----:B------:R-:W2:Y:S01]  /*10140*/  MUFU.TANH R16, R16 ;  /* 0x0000001000107308 */ /* 0x000ea20000002400 */
[----:B-1----:R-:W-:Y:S02]  /*10150*/  FMUL.FTZ R19, R44, c[0x0][0x320] ;  /* 0x0000c8002c137a20 */ /* 0x002fe40000410000 */
[----:B----4-:R-:W-:-:S05]  /*10160*/  IMAD.IADD R11, R10, 0x1, R20 ;  /* 0x000000010a0b7824 */ /* 0x010fca00078e0214 */
[----:B------:R1:W-:Y:S01]  /*10170*/  MUFU.TANH R8, R23 ;  /* 0x0000001700087308 */ /* 0x0003e20000002400 */
[----:B------:R-:W-:Y:S01]  /*10180*/  IMAD.IADD R10, R10, 0x1, R9 ;  /* 0x000000010a0a7824 */ /* 0x000fe200078e0209 */
[----:B------:R-:W-:-:S04]  /*10190*/  IMNMX R11, R55, R11, PT ;  /* 0x0000000b370b7217 */ /* 0x000fc80003800200 */
[----:B------:R-:W-:Y:S01]  /*101a0*/  IMNMX R10, R55, R10, PT ;  /* 0x0000000a370a7217 */ /* 0x000fe20003800200 */
[----:B------:R-:W-:Y:S01]  /*101b0*/  BAR.SYNC.DEFER_BLOCKING 0x0 ;  /* 0x0000000000007b1d */ /* 0x000fe20000010000 */
[C---:B------:R-:W-:Y:S02]  /*101c0*/  ISETP.GT.AND P1, PT, R11.reuse, 0x1, PT ;  /* 0x000000010b00780c */ /* 0x040fe40003f24270 */
[----:B------:R-:W-:Y:S02]  /*101d0*/  ISETP.GT.AND P0, PT, R11, RZ, PT ;  /* 0x000000ff0b00720c */ /* 0x000fe40003f04270 */
[----:B--2---:R-:W-:Y:S01]  /*101e0*/  FSEL R21, R13, -INF , P1 ;  /* 0xff8000000d157808 */ /* 0x004fe20000800000 */
[----:B------:R-:W2:Y:S01]  /*101f0*/  MUFU.TANH R19, R19 ;  /* 0x0000001300137308 */ /* 0x000ea20000002400 */
[----:B------:R-:W-:Y:S02]  /*10200*/  ISETP.GT.AND P1, PT, R11, 0x9, PT ;  /* 0x000000090b00780c */ /* 0x000fe40003f24270 */
[----:B-1----:R-:W-:Y:S01]  /*10210*/  FSEL R23, R0, -INF , P0 ;  /* 0xff80000000177808 */ /* 0x002fe20000000000 */
[----:B------:R-:W-:Y:S01]  /*10220*/  FMUL.FTZ R0, R35, c[0x0][0x320] ;  /* 0x0000c80023007a20 */ /* 0x000fe20000410000 */
[----:B------:R-:W-:-:S02]  /*10230*/  ISETP.GT.AND P0, PT, R11, 0x8, PT ;  /* 0x000000080b00780c */ /* 0x000fc40003f04270 */
[----:B---3--:R-:W-:Y:S01]  /*10240*/  FSEL R9, R18, -INF , P1 ;  /* 0xff80000012097808 */ /* 0x008fe20000800000 */
[----:B------:R-:W1:Y:S01]  /*10250*/  MUFU.TANH R13, R45 ;  /* 0x0000002d000d7308 */ /* 0x000e620000002400 */
[----:B------:R-:W-:Y:S02]  /*10260*/  FSEL R20, R15, -INF , P0 ;  /* 0xff8000000f147808 */ /* 0x000fe40000000000 */
[----:B------:R-:W-:Y:S02]  /*10270*/  FMNMX.FTZ R18, R23, R21, !PT ;  /* 0x0000001517127209 */ /* 0x000fe40007810000 */
[C---:B------:R-:W-:Y:S02]  /*10280*/  ISETP.GT.AND P0, PT, R11.reuse, 0x10, PT ;  /* 0x000000100b00780c */ /* 0x040fe40003f04270 */
[----:B------:R-:W-:Y:S01]  /*10290*/  FMNMX.FTZ R18, R20, R18, !PT ;  /* 0x0000001214127209 */ /* 0x000fe20007810000 */
[----:B------:R-:W3:Y:S01]  /*102a0*/  MUFU.TANH R22, R22 ;  /* 0x0000001600167308 */ /* 0x000ee20000002400 */
[----:B------:R-:W-:-:S02]  /*102b0*/  ISETP.GT.AND P1, PT, R11, 0x11, PT ;  /* 0x000000110b00780c */ /* 0x000fc40003f24270 */
[----:B------:R-:W-:Y:S02]  /*102c0*/  FSEL R17, R17, -INF , P0 ;  /* 0xff80000011117808 */ /* 0x000fe40000000000 */
[----:B------:R-:W-:Y:S02]  /*102d0*/  FMNMX.FTZ R18, R9, R18, !PT ;  /* 0x0000001209127209 */ /* 0x000fe40007810000 */
[----:B------:R-:W-:Y:S01]  /*102e0*/  FSEL R16, R16, -INF , P1 ;  /* 0xff80000010107808 */ /* 0x000fe20000800000 */
[----:B------:R-:W-:Y:S01]  /*102f0*/  MUFU.TANH R0, R0 ;  /* 0x0000000000007308 */ /* 0x000fe20000002400 */
[C---:B------:R-:W-:Y:S02]  /*10300*/  ISETP.GT.AND P0, PT, R11.reuse, 0x18, PT ;  /* 0x000000180b00780c */ /* 0x040fe40003f04270 */
[----:B------:R-:W-:Y:S01]  /*10310*/  ISETP.GT.AND P1, PT, R11, 0x19, PT ;  /* 0x000000190b00780c */ /* 0x000fe20003f24270 */
[----:B------:R-:W-:Y:S01]  /*10320*/  FMUL.FTZ R11, R34, c[0x0][0x320] ;  /* 0x0000c800220b7a20 */ /* 0x000fe20000410000 */
[----:B------:R-:W-:-:S02]  /*10330*/  FMNMX.FTZ R18, R17, R18, !PT ;  /* 0x0000001211127209 */ /* 0x000fc40007810000 */
[----:B--2---:R-:W-:Y:S01]  /*10340*/  FSEL R15, R19, -INF , P0 ;  /* 0xff800000130f7808 */ /* 0x004fe20000000000 */
[----:B------:R-:W-:Y:S01]  /*10350*/  MUFU.TANH R26, R26 ;  /* 0x0000001a001a7308 */ /* 0x000fe20000002400 */
[----:B------:R-:W-:Y:S02]  /*10360*/  ISETP.GT.AND P0, PT, R10, RZ, PT ;  /* 0x000000ff0a00720c */ /* 0x000fe40003f04270 */
[----:B-1----:R-:W-:Y:S02]  /*10370*/  FSEL R13, R13, -INF , P1 ;  /* 0xff8000000d0d7808 */ /* 0x002fe40000800000 */
[----:B------:R-:W-:Y:S02]  /*10380*/  FMNMX.FTZ R18, R16, R18, !PT ;  /* 0x0000001210127209 */ /* 0x000fe40007810000 */
[----:B------:R-:W-:Y:S01]  /*10390*/  ISETP.GT.AND P1, PT, R10, 0x1, PT ;  /* 0x000000010a00780c */ /* 0x000fe20003f24270 */
[----:B------:R-:W1:Y:S01]  /*103a0*/  MUFU.TANH R11, R11 ;  /* 0x0000000b000b7308 */ /* 0x000e620000002400 */
[----:B------:R-:W-:-:S02]  /*103b0*/  FSEL R25, R12, -INF , P0 ;  /* 0xff8000000c197808 */ /* 0x000fc40000000000 */
[----:B------:R-:W-:Y:S02]  /*103c0*/  FMNMX.FTZ R12, R15, R18, !PT ;  /* 0x000000120f0c7209 */ /* 0x000fe40007810000 */
[----:B------:R-:W-:Y:S02]  /*103d0*/  ISETP.GT.AND P0, PT, R10, 0x8, PT ;  /* 0x000000080a00780c */ /* 0x000fe40003f04270 */
[----:B------:R-:W-:Y:S01]  /*103e0*/  FSEL R24, R14, -INF , P1 ;  /* 0xff8000000e187808 */ /* 0x000fe20000800000 */
[----:B------:R-:W2:Y:S01]  /*103f0*/  MUFU.TANH R47, R47 ;  /* 0x0000002f002f7308 */ /* 0x000ea20000002400 */
[----:B------:R-:W-:Y:S02]  /*10400*/  ISETP.GT.AND P1, PT, R10, 0x9, PT ;  /* 0x000000090a00780c */ /* 0x000fe40003f24270 */
[----:B------:R-:W-:Y:S02]  /*10410*/  FMNMX.FTZ R14, R13, R12, !PT ;  /* 0x0000000c0d0e7209 */ /* 0x000fe40007810000 */
[----:B---3--:R-:W-:-:S02]  /*10420*/  FSEL R19, R22, -INF , P0 ;  /* 0xff80000016137808 */ /* 0x008fc40000000000 */
[----:B------:R-:W-:Y:S01]  /*10430*/  FMNMX.FTZ R12, R25, R24, !PT ;  /* 0x00000018190c7209 */ /* 0x000fe20007810000 */
[----:B------:R-:W3:Y:S01]  /*10440*/  SHFL.BFLY PT, R22, R14, 0x2, 0x1f ;  /* 0x0c401f000e167f89 */ /* 0x000ee200000e0000 */
[----:B------:R-:W-:Y:S02]  /*10450*/  FSEL R18, R8, -INF , P1 ;  /* 0xff80000008127808 */ /* 0x000fe40000800000 */
[C---:B------:R-:W-:Y:S02]  /*10460*/  ISETP.GT.AND P0, PT, R10.reuse, 0x10, PT ;  /* 0x000000100a00780c */ /* 0x040fe40003f04270 */
[----:B------:R-:W-:Y:S02]  /*10470*/  FMNMX.FTZ R8, R19, R12, !PT ;  /* 0x0000000c13087209 */ /* 0x000fe40007810000 */
[----:B------:R-:W-:Y:S02]  /*10480*/  ISETP.GT.AND P2, PT, R10, 0x11, PT ;  /* 0x000000110a00780c */ /* 0x000fe40003f44270 */
[----:B-1----:R-:W-:-:S02]  /*10490*/  FSEL R12, R11, -INF , P0 ;  /* 0xff8000000b0c7808 */ /* 0x002fc40000000000 */
[----:B------:R-:W-:Y:S02]  /*104a0*/  FMNMX.FTZ R8, R18, R8, !PT ;  /* 0x0000000812087209 */ /* 0x000fe40007810000 */
[----:B------:R-:W-:Y:S02]  /*104b0*/  FSEL R11, R0, -INF , P2 ;  /* 0xff800000000b7808 */ /* 0x000fe40001000000 */
[----:B------:R-:W-:Y:S02]  /*104c0*/  ISETP.GT.AND P1, PT, R10, 0x18, PT ;  /* 0x000000180a00780c */ /* 0x000fe40003f24270 */
[----:B------:R-:W-:Y:S02]  /*104d0*/  FMNMX.FTZ R0, R12, R8, !PT ;  /* 0x000000080c007209 */ /* 0x000fe40007810000 */
[----:B------:R-:W-:Y:S02]  /*104e0*/  ISETP.GT.AND P0, PT, R10, 0x19, PT ;  /* 0x000000190a00780c */ /* 0x000fe40003f04270 */
[----:B------:R-:W-:-:S02]  /*104f0*/  FSEL R10, R26, -INF , P1 ;  /* 0xff8000001a0a7808 */ /* 0x000fc40000800000 */
[----:B------:R-:W-:Y:S02]  /*10500*/  FMNMX.FTZ R0, R11, R0, !PT ;  /* 0x000000000b007209 */ /* 0x000fe40007810000 */
[----:B--2---:R-:W-:Y:S02]  /*10510*/  FSEL R8, R47, -INF , P0 ;  /* 0xff8000002f087808 */ /* 0x004fe40000000000 */
[----:B------:R-:W-:Y:S02]  /*10520*/  FMNMX.FTZ R0, R10, R0, !PT ;  /* 0x000000000a007209 */ /* 0x000fe40007810000 */
[----:B---3--:R-:W-:Y:S02]  /*10530*/  FMNMX.FTZ R26, R14, R22, !PT ;  /* 0x000000160e1a7209 */ /* 0x008fe40007810000 */
[----:B------:R-:W-:Y:S02]  /*10540*/  FMNMX.FTZ R0, R8, R0, !PT ;  /* 0x0000000008007209 */ /* 0x000fe40007810000 */
[----:B------:R-:W-:Y:S01]  /*10550*/  ISETP.GE.AND P0, PT, R6, 0x2, PT ;  /* 0x000000020600780c */ /* 0x000fe20003f06270 */
[----:B------:R-:W-:Y:S01]  /*10560*/  SHFL.BFLY PT, R14, R26, 0x1, 0x1f ;  /* 0x0c201f001a0e7f89 */ /* 0x000fe200000e0000 */
[----:B------:R-:W-:-:S03]  /*10570*/  ISETP.NE.AND P2, PT, R226, 0x1, PT ;  /* 0x00000001e200780c */ /* 0x000fc60003f45270 */
[----:B------:R-:W1:Y:S08]  /*10580*/  SHFL.BFLY PT, R22, R0, 0x2, 0x1f ;  /* 0x0c401f0000167f89 */ /* 0x000e7000000e0000 */
[----:B------:R-:W-:Y:S01]  /*10590*/  @P0 SHF.R.S32.HI R6, RZ, 0x1f, R228 ;  /* 0x0000001fff060819 */ /* 0x000fe200000114e4 */
[----:B------:R-:W-:Y:S02]  /*105a0*/  @P0 IMAD R7, R7, R228, RZ ;  /* 0x000000e407070224 */ /* 0x000fe400078e02ff */
[----:B------:R-:W-:-:S02]  /*105b0*/  @P0 IMAD.MOV.U32 R27, RZ, RZ, R223 ;  /* 0x000000ffff1b0224 */ /* 0x000fc400078e00df */
[-C--:B------:R-:W-:Y:S01]  /*105c0*/  @P0 IMAD R6, R6, R5.reuse, R7 ;  /* 0x0000000506060224 */ /* 0x080fe200078e0207 */
[----:B-1----:R-:W-:Y:S02]  /*105d0*/  FMNMX.FTZ R22, R0, R22, !PT ;  /* 0x0000001600167209 */ /* 0x002fe40007810000 */
[----:B------:R-:W-:Y:S01]  /*105e0*/  FMNMX.FTZ R0, R26, R14, !PT ;  /* 0x0000000e1a007209 */ /* 0x000fe20007810000 */
[----:B------:R-:W-:Y:S02]  /*105f0*/  @P0 IMAD.MOV.U32 R26, RZ, RZ, R218 ;  /* 0x000000ffff1a0224 */ /* 0x000fe400078e00da */
[----:B------:R-:W1:Y:S01]  /*10600*/  SHFL.BFLY PT, R148, R22, 0x1, 0x1f ;  /* 0x0c201f0016947f89 */ /* 0x000e6200000e0000 */
[C---:B------:R-:W-:Y:S01]  /*10610*/  FSETP.NEU.FTZ.AND P1, PT, R0.reuse, -INF , PT ;  /* 0xff8000000000780b */ /* 0x040fe20003f3d000 */
[----:B------:R-:W-:Y:S02]  /*10620*/  FMUL.FTZ R14, R0, c[0x0][0x2d0] ;  /* 0x0000b400000e7a20 */ /* 0x000fe40000410000 */
[----:B------:R-:W-:-:S03]  /*10630*/  @P0 IMAD.WIDE.U32 R26, R228, R5, R26 ;  /* 0x00000005e41a0225 */ /* 0x000fc600078e001a */
[----:B------:R-:W-:Y:S01]  /*10640*/  FSEL R14, R14, RZ, P1 ;  /* 0x000000ff0e0e7208 */ /* 0x000fe20000800000 */
[----:B------:R-:W-:Y:S01]  /*10650*/  @P0 IMAD.IADD R5, R27, 0x1, R6 ;  /* 0x000000011b050824 */ /* 0x000fe200078e0206 */
[----:B------:R-:W-:-:S03]  /*10660*/  @P0 LEA R6, P1, R26, c[0x0][0x1c8], 0x1 ;  /* 0x000072001a060a11 */ /* 0x000fc600078208ff */
[--C-:B------:R-:W-:Y:S01]  /*10670*/  FFMA.FTZ R150, R9, c[0x0][0x2d0], -R14.reuse ;  /* 0x0000b40009967a23 */ /* 0x100fe2000001080e */
[----:B------:R-:W-:Y:S01]  /*10680*/  @P0 LEA.HI.X R7, R26, c[0x0][0x1cc], R5, 0x1, P1 ;  /* 0x000073001a070a11 */ /* 0x000fe200008f0c05 */
[--C-:B------:R-:W-:Y:S02]  /*10690*/  FFMA.FTZ R193, R23, c[0x0][0x2d0], -R14.reuse ;  /* 0x0000b40017c17a23 */ /* 0x100fe4000001080e */
[--C-:B------:R-:W-:Y:S02]  /*106a0*/  FFMA.FTZ R192, R21, c[0x0][0x2d0], -R14.reuse ;  /* 0x0000b40015c07a23 */ /* 0x100fe4000001080e */
[----:B------:R2:W-:Y:S01]  /*106b0*/  @P0 LDGSTS.E.BYPASS.LTC128B.128 [R217+0xc080], [R6.64], !P3 ;  /* 0x0c08000006d90fae */ /* 0x0005e2000d901d48 */
[--C-:B------:R-:W-:Y:S01]  /*106c0*/  FFMA.FTZ R151, R20, c[0x0][0x2d0], -R14.reuse ;  /* 0x0000b40014977a23 */ /* 0x100fe2000001080e */
[----:B------:R-:W-:Y:S01]  /*106d0*/  MUFU.EX2 R193, R193 ;  /* 0x000000c100c17308 */ /* 0x000fe20000000800 */
[--C-:B------:R-:W-:Y:S01]  /*106e0*/  FFMA.FTZ R198, R17, c[0x0][0x2d0], -R14.reuse ;  /* 0x0000b40011c67a23 */ /* 0x100fe2000001080e */
[----:B------:R2:W-:Y:S01]  /*106f0*/  @P0 LDGSTS.E.BYPASS.LTC128B.128 [R217+0xd080], [R6.64+0x80], !P6 ;  /* 0x0d08008006d90fae */ /* 0x0005e2000f101d48 */
[--C-:B------:R-:W-:Y:S01]  /*10700*/  FFMA.FTZ R196, R16, c[0x0][0x2d0], -R14.reuse ;  /* 0x0000b40010c47a23 */ /* 0x100fe2000001080e */
[----:B-1----:R-:W-:Y:S01]  /*10710*/  FMNMX.FTZ R148, R22, R148, !PT ;  /* 0x0000009416947209 */ /* 0x002fe20007810000 */
[--C-:B------:R-:W-:Y:S01]  /*10720*/  FFMA.FTZ R197, R15, c[0x0][0x2d0], -R14.reuse ;  /* 0x0000b4000fc57a23 */ /* 0x100fe2000001080e */
[----:B------:R2:W-:Y:S01]  /*10730*/  @P0 LDGSTS.E.BYPASS.LTC128B.128 [R217+0xe080], [R6.64+0x100], !P5 ;  /* 0x0e08010006d90fae */ /* 0x0005e2000e901d48 */
[----:B------:R-:W-:Y:S01]  /*10740*/  FFMA.FTZ R225, R13, c[0x0][0x2d0], -R14 ;  /* 0x0000b4000de17a23 */ /* 0x000fe2000001080e */
[C---:B------:R-:W-:Y:S01]  /*10750*/  FSETP.NEU.FTZ.AND P1, PT, R148.reuse, -INF , PT ;  /* 0xff8000009400780b */ /* 0x040fe20003f3d000 */
[----:B------:R-:W-:Y:S01]  /*10760*/  FMUL.FTZ R5, R148, c[0x0][0x2d0] ;  /* 0x0000b40094057a20 */ /* 0x000fe20000410000 */
[----:B------:R2:W-:Y:S01]  /*10770*/  @P0 LDGSTS.E.BYPASS.LTC128B.128 [R217+0xf080], [R6.64+0x180], !P4 ;  /* 0x0f08018006d90fae */ /* 0x0005e2000e101d48 */
[----:B------:R-:W1:Y:S03]  /*10780*/  MUFU.EX2 R192, R192 ;  /* 0x000000c000c07308 */ /* 0x000e660000000800 */
[----:B------:R-:W3:Y:S01]  /*10790*/  LDSM.16.MT88.4 R132, [R206+0x8080] ;  /* 0x00808000ce84783b */ /* 0x000ee20000004200 */
[----:B------:R-:W-:-:S03]  /*107a0*/  FSEL R9, R5, RZ, P1 ;  /* 0x000000ff05097208 */ /* 0x000fc60000800000 */
[----:B------:R-:W4:Y:S01]  /*107b0*/  LDSM.16.MT88.4 R32, [R204+0x8080] ;  /* 0x00808000cc20783b */ /* 0x000f220000004200 */
[----:B------:R-:W-:Y:S01]  /*107c0*/  MUFU.EX2 R151, R151 ;  /* 0x0000009700977308 */ /* 0x000fe20000000800 */
[--C-:B------:R-:W-:Y:S02]  /*107d0*/  FFMA.FTZ R195, R25, c[0x0][0x2d0], -R9.reuse ;  /* 0x0000b40019c37a23 */ /* 0x100fe40000010809 */
[--C-:B------:R-:W-:Y:S01]  /*107e0*/  FFMA.FTZ R194, R24, c[0x0][0x2d0], -R9.reuse ;  /* 0x0000b40018c27a23 */ /* 0x100fe20000010809 */
[----:B------:R-:W2:Y:S01]  /*107f0*/  LDSM.16.MT88.4 R140, [R211+0x8080] ;  /* 0x00808000d38c783b */ /* 0x000ea20000004200 */
[--C-:B------:R-:W-:Y:S02]  /*10800*/  FFMA.FTZ R3, R19, c[0x0][0x2d0], -R9.reuse ;  /* 0x0000b40013037a23 */ /* 0x100fe40000010809 */
[--C-:B------:R-:W-:Y:S01]  /*10810*/  FFMA.FTZ R2, R18, c[0x0][0x2d0], -R9.reuse ;  /* 0x0000b40012027a23 */ /* 0x100fe20000010809 */
[----:B------:R-:W2:Y:S01]  /*10820*/  LDSM.16.MT88.4 R24, [R205+0x8080] ;  /* 0x00808000cd18783b */ /* 0x000ea20000004200 */
[----:B------:R-:W3:Y:S01]  /*10830*/  MUFU.EX2 R150, R150 ;  /* 0x0000009600967308 */ /* 0x000ee20000000800 */
[--C-:B------:R-:W-:Y:S01]  /*10840*/  FFMA.FTZ R201, R12, c[0x0][0x2d0], -R9.reuse ;  /* 0x0000b4000cc97a23 */ /* 0x100fe20000010809 */
[----:B-1----:R-:W-:Y:S01]  /*10850*/  F2FP.BF16.PACK_AB R128, R192, R193 ;  /* 0x000000c1c080723e */ /* 0x002fe200000010ff */
[----:B------:R-:W1:Y:S01]  /*10860*/  LDSM.16.MT88.4 R40, [R211+0x9080] ;  /* 0x00908000d328783b */ /* 0x000e620000004200 */
[----:B------:R-:W-:-:S02]  /*10870*/  FFMA.FTZ R199, R11, c[0x0][0x2d0], -R9 ;  /* 0x0000b4000bc77a23 */ /* 0x000fc40000010809 */
[--C-:B------:R-:W-:Y:S01]  /*10880*/  FFMA.FTZ R200, R10, c[0x0][0x2d0], -R9.reuse ;  /* 0x0000b4000ac87a23 */ /* 0x100fe20000010809 */
[----:B------:R-:W1:Y:S01]  /*10890*/  LDSM.16.MT88.4 R48, [R206+0x9080] ;  /* 0x00908000ce30783b */ /* 0x000e620000004200 */
[----:B------:R-:W-:Y:S01]  /*108a0*/  MUFU.EX2 R195, R195 ;  /* 0x000000c300c37308 */ /* 0x000fe20000000800 */
[----:B------:R-:W-:Y:S02]  /*108b0*/  FFMA.FTZ R224, R8, c[0x0][0x2d0], -R9 ;  /* 0x0000b40008e07a23 */ /* 0x000fe40000010809 */
[----:B------:R-:W1:Y:S01]  /*108c0*/  LDSM.16.MT88.4 R56, [R205+0x9080] ;  /* 0x00908000cd38783b */ /* 0x000e620000004200 */
[----:B------:R-:W-:-:S03]  /*108d0*/  FADD.FTZ R192, R193, R192 ;  /* 0x000000c0c1c07221 */ /* 0x000fc60000010000 */
[----:B------:R-:W1:Y:S01]  /*108e0*/  LDSM.16.MT88.4 R64, [R204+0x9080] ;  /* 0x00908000cc40783b */ /* 0x000e620000004200 */
[----:B------:R-:W4:Y:S01]  /*108f0*/  MUFU.EX2 R194, R194 ;  /* 0x000000c200c27308 */ /* 0x000f220000000800 */
[C---:B---3--:R-:W-:Y:S01]  /*10900*/  F2FP.BF16.PACK_AB R130, R150.reuse, R151 ;  /* 0x000000979682723e */ /* 0x048fe200000010ff */
[----:B------:R-:W-:Y:S01]  /*10910*/  FADD.FTZ R151, R151, R192 ;  /* 0x000000c097977221 */ /* 0x000fe20000010000 */
[----:B------:R-:W3:Y:S03]  /*10920*/  LDSM.16.MT88.4 R72, [R211+0xa080] ;  /* 0x00a08000d348783b */ /* 0x000ee60000004200 */
[----:B------:R-:W-:Y:S01]  /*10930*/  FADD.FTZ R151, R150, R151 ;  /* 0x0000009796977221 */ /* 0x000fe20000010000 */
[----:B------:R-:W1:Y:S01]  /*10940*/  LDSM.16.MT88.4 R80, [R206+0xa080] ;  /* 0x00a08000ce50783b */ /* 0x000e620000004200 */
[----:B------:R-:W-:Y:S03]  /*10950*/  MUFU.EX2 R3, R3 ;  /* 0x0000000300037308 */ /* 0x000fe60000000800 */
[----:B------:R-:W1:Y:S04]  /*10960*/  LDSM.16.MT88.4 R88, [R205+0xa080] ;  /* 0x00a08000cd58783b */ /* 0x000e680000004200 */
[----:B------:R-:W1:Y:S01]  /*10970*/  LDSM.16.MT88.4 R96, [R204+0xa080] ;  /* 0x00a08000cc60783b */ /* 0x000e620000004200 */
[----:B------:R-:W2:Y:S01]  /*10980*/  MUFU.EX2 R2, R2 ;  /* 0x0000000200027308 */ /* 0x000ea20000000800 */
[----:B----4-:R-:W-:Y:S01]  /*10990*/  F2FP.BF16.PACK_AB R129, R194, R195 ;  /* 0x000000c3c281723e */ /* 0x010fe200000010ff */
[----:B------:R-:W-:Y:S01]  /*109a0*/  FADD.FTZ R194, R195, R194 ;  /* 0x000000c2c3c27221 */ /* 0x000fe20000010000 */
[----:B------:R-:W4:Y:S04]  /*109b0*/  LDSM.16.MT88.4 R104, [R211+0xb080] ;  /* 0x00b08000d368783b */ /* 0x000f280000004200 */
[----:B------:R-:W1:Y:S01]  /*109c0*/  LDSM.16.MT88.4 R112, [R206+0xb080] ;  /* 0x00b08000ce70783b */ /* 0x000e620000004200 */
[----:B------:R-:W-:Y:S03]  /*109d0*/  MUFU.EX2 R198, R198 ;  /* 0x000000c600c67308 */ /* 0x000fe60000000800 */
[----:B------:R-:W1:Y:S04]  /*109e0*/  LDSM.16.MT88.4 R120, [R205+0xb080] ;  /* 0x00b08000cd78783b */ /* 0x000e680000004200 */
[----:B--2---:R-:W2:Y:S01]  /*109f0*/  LDSM.16.MT88.4 R4, [R204+0xb080] ;  /* 0x00b08000cc04783b */ /* 0x004ea20000004200 */
[C---:B------:R-:W-:Y:S01]  /*10a00*/  F2FP.BF16.PACK_AB R131, R2.reuse, R3 ;  /* 0x000000030283723e */ /* 0x040fe200000010ff */
[----:B------:R-:W-:Y:S01]  /*10a10*/  MUFU.EX2 R196, R196 ;  /* 0x000000c400c47308 */ /* 0x000fe20000000800 */
[----:B------:R-:W-:Y:S01]  /*10a20*/  FADD.FTZ R3, R3, R194 ;  /* 0x000000c203037221 */ /* 0x000fe20000010000 */
[----:B------:R-:W1:Y:S03]  /*10a30*/  LDSM.16.MT88.4 R12, [R206+0x8880] ;  /* 0x00888000ce0c783b */ /* 0x000e660000004200 */
[----:B------:R-:W-:Y:S01]  /*10a40*/  FADD.FTZ R3, R2, R3 ;  /* 0x0000000302037221 */ /* 0x000fe20000010000 */
[----:B------:R-:W1:Y:S01]  /*10a50*/  LDSM.16.MT88.4 R8, [R204+0x8880] ;  /* 0x00888000cc08783b */ /* 0x000e620000004200 */
[C---:B------:R-:W-:Y:S01]  /*10a60*/  HMMA.16816.F32.BF16 R136, R128.reuse, R132, RZ ;  /* 0x000000848088723c */ /* 0x040fe200000418ff */
[----:B------:R-:W-:Y:S02]  /*10a70*/  MUFU.EX2 R197, R197 ;  /* 0x000000c500c57308 */ /* 0x000fe40000000800 */
[----:B------:R-:W1:Y:S04]  /*10a80*/  LDSM.16.MT88.4 R16, [R211+0x8880] ;  /* 0x00888000d310783b */ /* 0x000e680000004200 */
[----:B------:R-:W1:Y:S01]  /*10a90*/  LDSM.16.MT88.4 R188, [R205+0x8880] ;  /* 0x00888000cdbc783b */ /* 0x000e620000004200 */
[C---:B------:R-:W-:Y:S01]  /*10aa0*/  HMMA.16816.F32.BF16 R132, R128.reuse, R134, RZ ;  /* 0x000000868084723c */ /* 0x040fe200000418ff */
[----:B------:R-:W-:Y:S02]  /*10ab0*/  MUFU.EX2 R225, R225 ;  /* 0x000000e100e17308 */ /* 0x000fe40000000800 */
[----:B------:R-:W-:Y:S04]  /*10ac0*/  LDSM.16.MT88.4 R184, [R211+0x9880] ;  /* 0x00988000d3b8783b */ /* 0x000fe80000004200 */
[----:B------:R-:W-:Y:S01]  /*10ad0*/  LDSM.16.MT88.4 R180, [R206+0x9880] ;  /* 0x00988000ceb4783b */ /* 0x000fe20000004200 */
[C---:B------:R-:W-:Y:S01]  /*10ae0*/  HMMA.16816.F32.BF16 R28, R128.reuse, R32, RZ ;  /* 0x00000020801c723c */ /* 0x040fe200000418ff */
[----:B------:R-:W2:Y:S02]  /*10af0*/  MUFU.EX2 R201, R201 ;  /* 0x000000c900c97308 */ /* 0x000ea40000000800 */
[----:B------:R-:W-:Y:S04]  /*10b00*/  LDSM.16.MT88.4 R176, [R205+0x9880] ;  /* 0x00988000cdb0783b */ /* 0x000fe80000004200 */
[----:B------:R-:W-:Y:S01]  /*10b10*/  LDSM.16.MT88.4 R172, [R204+0x9880] ;  /* 0x00988000ccac783b */ /* 0x000fe20000004200 */
[C---:B------:R-:W-:Y:S01]  /*10b20*/  HMMA.16816.F32.BF16 R32, R128.reuse, R34, RZ ;  /* 0x000000228020723c */ /* 0x040fe200000418ff */
[----:B------:R-:W3:Y:S02]  /*10b30*/  MUFU.EX2 R199, R199 ;  /* 0x000000c700c77308 */ /* 0x000ee40000000800 */
[----:B------:R-:W-:Y:S04]  /*10b40*/  LDSM.16.MT88.4 R168, [R211+0xa880] ;  /* 0x00a88000d3a8783b */ /* 0x000fe80000004200 */
[----:B------:R-:W-:Y:S01]  /*10b50*/  LDSM.16.MT88.4 R164, [R206+0xa880] ;  /* 0x00a88000cea4783b */ /* 0x000fe20000004200 */
[C---:B------:R-:W-:Y:S01]  /*10b60*/  HMMA.16816.F32.BF16 R144, R128.reuse, R140, RZ ;  /* 0x0000008c8090723c */ /* 0x040fe200000418ff */
[----:B------:R-:W4:Y:S01]  /*10b70*/  MUFU.EX2 R200, R200 ;  /* 0x000000c800c87308 */ /* 0x000f220000000800 */
[----:B--2---:R-:W-:Y:S01]  /*10b80*/  FADD.FTZ R3, R201, R3 ;  /* 0x00000003c9037221 */ /* 0x004fe20000010000 */
[----:B------:R-:W-:Y:S04]  /*10b90*/  LDSM.16.MT88.4 R160, [R205+0xa880] ;  /* 0x00a88000cda0783b */ /* 0x000fe80000004200 */
[----:B------:R-:W-:Y:S01]  /*10ba0*/  LDSM.16.MT88.4 R156, [R204+0xa880] ;  /* 0x00a88000cc9c783b */ /* 0x000fe20000004200 */
[C---:B------:R-:W-:Y:S01]  /*10bb0*/  HMMA.16816.F32.BF16 R20, R128.reuse, R24, RZ ;  /* 0x000000188014723c */ /* 0x040fe200000418ff */
[----:B------:R-:W2:Y:S01]  /*10bc0*/  MUFU.EX2 R224, R224 ;  /* 0x000000e000e07308 */ /* 0x000ea20000000800 */
[----:B---3--:R-:W-:Y:S01]  /*10bd0*/  FADD.FTZ R3, R199, R3 ;  /* 0x00000003c7037221 */ /* 0x008fe20000010000 */
[----:B------:R-:W-:Y:S04]  /*10be0*/  LDSM.16.MT88.4 R152, [R211+0xb880] ;  /* 0x00b88000d398783b */ /* 0x000fe80000004200 */
[----:B------:R-:W0:Y:S01]  /*10bf0*/  LDGDEPBAR ;  /* 0x00000000000079af */ /* 0x000e220000000000 */
[----:B-1----:R-:W-:Y:S01]  /*10c00*/  HMMA.16816.F32.BF16 R36, R128, R40, RZ ;  /* 0x000000288024723c */ /* 0x002fe200000418ff */
[----:B----4-:R-:W-:-:S07]  /*10c10*/  FADD.FTZ R3, R200, R3 ;  /* 0x00000003c8037221 */ /* 0x010fce0000010000 */
        /* <DEDUP_REMOVED lines=24> */
[----:B------:R-:W-:Y:S01]  /*10da0*/  F2FP.BF16.PACK_AB R4, R196, R198 ;  /* 0x000000c6c404723e */ /* 0x000fe200000010ff */
[----:B------:R-:W-:Y:S01]  /*10db0*/  HMMA.16816.F32.BF16 R128, R128, R6, RZ ;  /* 0x000000068080723c */ /* 0x000fe200000418ff */
[----:B------:R-:W-:Y:S01]  /*10dc0*/  F2FP.BF16.PACK_AB R5, R199, R201 ;  /* 0x000000c9c705723e */ /* 0x000fe200000010ff */
[----:B------:R-:W-:Y:S01]  /*10dd0*/  FADD.FTZ R198, R198, R151 ;  /* 0x00000097c6c67221 */ /* 0x000fe20000010000 */
[----:B------:R-:W-:-:S02]  /*10de0*/  IADD3 R201, R212, 0x1000, RZ ;  /* 0x00001000d4c97810 */ /* 0x000fc40007ffe0ff */
[----:B------:R-:W-:Y:S01]  /*10df0*/  IADD3 R199, R212, 0x2000, RZ ;  /* 0x00002000d4c77810 */ /* 0x000fe20007ffe0ff */
[----:B------:R-:W-:Y:S01]  /*10e00*/  FADD.FTZ R198, R196, R198 ;  /* 0x000000c6c4c67221 */ /* 0x000fe20000010000 */
[----:B------:R-:W-:Y:S02]  /*10e10*/  F2FP.BF16.PACK_AB R6, R225, R197 ;  /* 0x000000c5e106723e */ /* 0x000fe400000010ff */
[----:B--2---:R-:W-:Y:S01]  /*10e20*/  F2FP.BF16.PACK_AB R7, R224, R200 ;  /* 0x000000c8e007723e */ /* 0x004fe200000010ff */
[----:B------:R-:W-:Y:S01]  /*10e30*/  FADD.FTZ R198, R197, R198 ;  /* 0x000000c6c5c67221 */ /* 0x000fe20000010000 */
[----:B------:R-:W-:Y:S01]  /*10e40*/  IADD3 R200, R212, 0x1800, RZ ;  /* 0x00001800d4c87810 */ /* 0x000fe20007ffe0ff */
[----:B------:R-:W-:Y:S01]  /*10e50*/  FADD.FTZ R224, R224, R3 ;  /* 0x00000003e0e07221 */ /* 0x000fe20000010000 */
[C---:B------:R-:W-:Y:S01]  /*10e60*/  IADD3 R197, R212.reuse, 0x3000, RZ ;  /* 0x00003000d4c57810 */ /* 0x040fe20007ffe0ff */
[----:B------:R-:W-:Y:S01]  /*10e70*/  FADD.FTZ R225, R225, R198 ;  /* 0x000000c6e1e17221 */ /* 0x000fe20000010000 */
[C---:B------:R-:W-:Y:S01]  /*10e80*/  IADD3 R198, R212.reuse, 0x2800, RZ ;  /* 0x00002800d4c67810 */ /* 0x040fe20007ffe0ff */
[----:B------:R-:W-:Y:S01]  /*10e90*/  HMMA.16816.F32.BF16 R136, R4, R12, R136 ;  /* 0x0000000c0488723c */ /* 0x000fe20000041888 */
[----:B------:R-:W-:-:S07]  /*10ea0*/  IADD3 R196, R212, 0x3800, RZ ;  /* 0x00003800d4c47810 */ /* 0x000fce0007ffe0ff */
[C---:B------:R-:W-:Y:S01]  /*10eb0*/  HMMA.16816.F32.BF16 R132, R4.reuse, R14, R132 ;  /* 0x0000000e0484723c */ /* 0x040fe20000041884 */
[----:B------:R-:W1:Y:S07]  /*10ec0*/  LDSM.16.MT88.4 R12, [R205+0xb880] ;  /* 0x00b88000cd0c783b */ /* 0x000e6e0000004200 */
[C---:B------:R-:W-:Y:S08]  /*10ed0*/  HMMA.16816.F32.BF16 R28, R4.reuse, R8, R28 ;  /* 0x00000008041c723c */ /* 0x040ff0000004181c */
[C---:B------:R-:W-:Y:S01]  /*10ee0*/  HMMA.16816.F32.BF16 R32, R4.reuse, R10, R32 ;  /* 0x0000000a0420723c */ /* 0x040fe20000041820 */
[----:B------:R-:W2:Y:S07]  /*10ef0*/  LDSM.16.MT88.4 R8, [R204+0xb880] ;  /* 0x00b88000cc08783b */ /* 0x000eae0000004200 */
[C---:B------:R-:W-:Y:S08]  /*10f00*/  HMMA.16816.F32.BF16 R144, R4.reuse, R16, R144 ;  /* 0x000000100490723c */ /* 0x040ff00000041890 */
[C---:B------:R-:W-:Y:S01]  /*10f10*/  HMMA.16816.F32.BF16 R140, R4.reuse, R18, R140 ;  /* 0x00000012048c723c */ /* 0x040fe2000004188c */
[----:B------:R-:W3:Y:S07]  /*10f20*/  LDSM.16.MT88.4 R16, [R206+0xb880] ;  /* 0x00b88000ce10783b */ /* 0x000eee0000004200 */
[C---:B------:R-:W-:Y:S08]  /*10f30*/  HMMA.16816.F32.BF16 R20, R4.reuse, R188, R20 ;  /* 0x000000bc0414723c */ /* 0x040ff00000041814 */
[C---:B-1----:R-:W-:Y:S07]  /*10f40*/  HMMA.16816.F32.BF16 R116, R4.reuse, R12, R116 ;  /* 0x0000000c0474723c */ /* 0x042fee0000041874 */
[----:B------:R-:W-:Y:S01]  /*10f50*/  @P2 IMAD.HI.U32 R12, R149, c[0x0][0x2c8], RZ ;  /* 0x0000b200950c2a27 */ /* 0x000fe200078e00ff */
[----:B------:R-:W-:Y:S04]  /*10f60*/  HMMA.16816.F32.BF16 R24, R4, R190, R24 ;  /* 0x000000be0418723c */ /* 0x000fe80000041818 */
[----:B------:R-:W-:-:S04]  /*10f70*/  @P2 SHF.R.U32.HI R149, RZ, c[0x0][0x2cc], R12 ;  /* 0x0000b300ff952a19 */ /* 0x000fc8000001160c */
[----:B------:R-:W-:Y:S01]  /*10f80*/  IADD3 R149, R149, R220, -R227 ;  /* 0x000000dc95957210 */ /* 0x000fe20007ffe8e3 */
[C---:B--2---:R-:W-:Y:S07]  /*10f90*/  HMMA.16816.F32.BF16 R124, R4.reuse, R8, R124 ;  /* 0x00000008047c723c */ /* 0x044fee000004187c */
[----:B------:R-:W-:Y:S01]  /*10fa0*/  SHF.R.S32.HI R8, RZ, 0x1f, R149 ;  /* 0x0000001fff087819 */ /* 0x000fe20000011495 */
[----:B------:R-:W-:Y:S03]  /*10fb0*/  HMMA.16816.F32.BF16 R36, R4, R184, R36 ;  /* 0x000000b80424723c */ /* 0x000fe60000041824 */
[----:B------:R-:W-:-:S04]  /*10fc0*/  LEA.HI R149, R8, R149, RZ, 0x5 ;  /* 0x0000009508957211 */ /* 0x000fc800078f28ff */
[----:B------:R-:W-:Y:S01]  /*10fd0*/  SHF.R.S32.HI R149, RZ, 0x5, R149 ;  /* 0x00000005ff957819 */ /* 0x000fe20000011495 */
[----:B------:R-:W-:Y:S03]  /*10fe0*/  HMMA.16816.F32.BF16 R40, R4, R186, R40 ;  /* 0x000000ba0428723c */ /* 0x000fe60000041828 */
[----:B------:R-:W-:-:S04]  /*10ff0*/  IMNMX R235, RZ, R149, !PT ;  /* 0x00000095ffeb7217 */ /* 0x000fc80007800200 */
[----:B------:R-:W-:Y:S01]  /*11000*/  ISETP.GE.AND P0, PT, R228, R235, PT ;  /* 0x000000ebe400720c */ /* 0x000fe20003f06270 */
        /* <DEDUP_REMOVED lines=19> */
[----:B------:R-:W-:Y:S01]  /*11140*/  HMMA.16816.F32.BF16 R128, R4, R10, R128 ;  /* 0x0000000a0480723c */ /* 0x000fe20000041880 */
[----:B------:R-:W-:Y:S10]  /*11150*/  @!P0 BRA `(.L_x_660) ;  /* 0x000022b000008947 */ /* 0x000ff40003800000 */
[----:B------:R-:W-:Y:S01]  /*11160*/  @P2 IMAD.HI.U32 R234, R229, c[0x0][0x2c8], RZ ;  /* 0x0000b200e5ea2a27 */ /* 0x000fe200078e00ff */
[----:B------:R-:W-:-:S02]  /*11170*/  MOV R236, R228 ;  /* 0x000000e400ec7202 */ /* 0x000fc40000000f00 */
[----:B------:R-:W-:Y:S01]  /*11180*/  MOV R233, 0xffffffe0 ;  /* 0xffffffe000e97802 */ /* 0x000fe20000000f00 */
[----:B------:R-:W-:Y:S01]  /*11190*/  IMAD.MOV.U32 R2, RZ, RZ, R148 ;  /* 0x000000ffff027224 */ /* 0x000fe200078e0094 */
[----:B------:R-:W-:Y:S01]  /*111a0*/  @P2 SHF.R.U32.HI R234, RZ, c[0x0][0x2cc], R234 ;  /* 0x0000b300ffea2a19 */ /* 0x000fe200000116ea */
[----:B------:R-:W-:-:S07]  /*111b0*/  IMAD.MOV.U32 R3, RZ, RZ, R0 ;  /* 0x000000ffff037224 */ /* 0x000fce00078e0000 */
.L_x_661:
[----:B------:R-:W-:Y:S01]  /*111c0*/  ISETP.GE.AND P0, PT, R236, RZ, PT ;  /* 0x000000ffec00720c */ /* 0x000fe20003f06270 */
[----:B------:R-:W-:Y:S04]  /*111d0*/  DEPBAR.LE SB0, 0x0 ;  /* 0x000080000000791a */ /* 0x000fe80000000000 */
[----:B------:R-:W-:Y:S01]  /*111e0*/  BAR.SYNC.DEFER_BLOCKING 0x0 ;  /* 0x0000000000007b1d */ /* 0x000fe20000010000 */
[----:B------:R-:W-:Y:S07]  /*111f0*/  ISETP.NE.AND P2, PT, R226, 0x1, PT ;  /* 0x00000001e200780c */ /* 0x000fee0003f45270 */
[----:B------:R-:W-:Y:S01]  /*11200*/  @P0 SHF.R.S32.HI R0, RZ, 0x1f, R236 ;  /* 0x0000001fff000819 */ /* 0x000fe200000114ec */
[----:B------:R-:W-:Y:S04]  /*11210*/  @P0 IMAD.WIDE.U32 R6, R236, c[0x0][0x208], RZ ;  /* 0x00008200ec060a25 */ /* 0x000fe800078e00ff */
[----:B------:R-:W-:Y:S01]  /*11220*/  @P0 IMAD R0, R0, c[0x0][0x208], RZ ;  /* 0x0000820000000a24 */ /* 0x000fe200078e02ff */
[----:B------:R-:W-:Y:S03]  /*11230*/  @P0 LEA R4, P1, R6, R230, 0x5 ;  /* 0x000000e606040211 */ /* 0x000fe600078228ff */
[----:B------:R-:W-:Y:S05]  /*11240*/  @P0 IMAD R0, R236, c[0x0][0x20c], R0 ;  /* 0x00008300ec000a24 */ /* 0x000fea00078e0200 */
[----:B------:R-:W-:Y:S01]  /*11250*/  @P0 IADD3 R0, R7, R0, RZ ;  /* 0x0000000007000210 */ /* 0x000fe20007ffe0ff */
[----:B------:R-:W-:Y:S03]  /*11260*/  LDSM.16.M88.4 R16, [R214+0x10080] ;  /* 0x01008000d610783b */ /* 0x000fe60000000200 */
[----:B------:R-:W-:Y:S02]  /*11270*/  @P0 LEA.HI.X R0, R6, R221, R0, 0x5, P1 ;  /* 0x000000dd06000211 */ /* 0x000fe400008f2c00 */
[C---:B------:R-:W-:Y:S03]  /*11280*/  @P0 LEA R12, P1, R4.reuse, c[0x0][0x1f8], 0x1 ;  /* 0x00007e00040c0a11 */ /* 0x040fe600078208ff */
[----:B------:R-:W1:Y:S01]  /*11290*/  LDSM.16.M88.4 R8, [R213+0xc080] ;  /* 0x00c08000d508783b */ /* 0x000e620000000200 */
[----:B------:R-:W-:Y:S07]  /*112a0*/  @P0 LEA.HI.X R13, R4, c[0x0][0x1fc], R0, 0x1, P1 ;  /* 0x00007f00040d0a11 */ /* 0x000fee00008f0c00 */
        /* <DEDUP_REMOVED lines=8> */
[----:B------:R2:W-:Y:S01]  /*11330*/  @P0 LDGSTS.E.BYPASS.LTC128B.128 [R217+0x8080], [R12.64], !P3 ;  /* 0x080800000cd90fae */ /* 0x0005e2000d901d48 */
[C---:B------:R-:W-:Y:S07]  /*11340*/  HMMA.16816.F32.BF16 R8, R16.reuse, R10, RZ ;  /* 0x0000000a1008723c */ /* 0x040fee00000418ff */
[----:B------:R2:W-:Y:S08]  /*11350*/  @P0 LDGSTS.E.BYPASS.LTC128B.128 [R217+0x9080], [R12.64+0x80], !P6 ;  /* 0x090800800cd90fae */ /* 0x0005f0000f101d48 */
[----:B------:R2:W-:Y:S08]  /*11360*/  @P0 LDGSTS.E.BYPASS.LTC128B.128 [R217+0xa080], [R12.64+0x100], !P5 ;  /* 0x0a0801000cd90fae */ /* 0x0005f0000e901d48 */
[----:B------:R2:W-:Y:S08]  /*11370*/  @P0 LDGSTS.E.BYPASS.LTC128B.128 [R217+0xb080], [R12.64+0x180], !P4 ;  /* 0x0b0801800cd90fae */ /* 0x0005f0000e101d48 */
[----:B------:R-:W-:Y:S08]  /*11380*/  LDSM.16.M88.4 R164, [R209+0x10080] ;  /* 0x01008000d1a4783b */ /* 0x000ff00000000200 */
[----:B------:R-:W0:Y:S08]  /*11390*/  LDGDEPBAR ;  /* 0x00000000000079af */ /* 0x000e300000000000 */
[----:B------:R-:W1:Y:S01]  /*113a0*/  LDSM.16.M88.4 R168, [R208+0xc080] ;  /* 0x00c08000d0a8783b */ /* 0x000e620000000200 */
[C---:B--2---:R-:W-:Y:S07]  /*113b0*/  HMMA.16816.F32.BF16 R12, R16.reuse, R148, RZ ;  /* 0x00000094100c723c */ /* 0x044fee00000418ff */
[----:B------:R-:W-:Y:S01]  /*113c0*/  LDSM.16.M88.4 R172, [R207+0x10080] ;  /* 0x01008000cfac783b */ /* 0x000fe20000000200 */
[----:B------:R-:W-:Y:S07]  /*113d0*/  HMMA.16816.F32.BF16 R16, R16, R150, RZ ;  /* 0x000000961010723c */ /* 0x000fee00000418ff */
[----:B------:R-:W2:Y:S01]  /*113e0*/  LDSM.16.M88.4 R148, [R208+0xc880] ;  /* 0x00c88000d094783b */ /* 0x000ea20000000200 */
[C---:B---3--:R-:W-:Y:S07]  /*113f0*/  HMMA.16816.F32.BF16 R4, R152.reuse, R156, R4 ;  /* 0x0000009c9804723c */ /* 0x048fee0000041804 */
[----:B------:R-:W3:Y:S01]  /*11400*/  LDSM.16.M88.4 R176, [R202] ;  /* 0x00000000cab0783b */ /* 0x000ee20000000200 */
[C---:B------:R-:W-:Y:S07]  /*11410*/  HMMA.16816.F32.BF16 R8, R152.reuse, R158, R8 ;  /* 0x0000009e9808723c */ /* 0x040fee0000041808 */
[----:B------:R-:W-:Y:S01]  /*11420*/  LDSM.16.M88.4 R156, [R214+0x14080] ;  /* 0x01408000d69c783b */ /* 0x000fe20000000200 */
[C---:B----4-:R-:W-:Y:S08]  /*11430*/  HMMA.16816.F32.BF16 R12, R152.reuse, R160, R12 ;  /* 0x000000a0980c723c */ /* 0x050ff0000004180c */
[----:B------:R-:W-:Y:S01]  /*11440*/  HMMA.16816.F32.BF16 R16, R152, R162, R16 ;  /* 0x000000a29810723c */ /* 0x000fe20000041810 */
[----:B------:R-:W4:Y:S07]  /*11450*/  LDSM.16.M88.4 R152, [R202+0x800] ;  /* 0x00080000ca98783b */ /* 0x000f2e0000000200 */
[C---:B-1----:R-:W-:Y:S01]  /*11460*/  HMMA.16816.F32.BF16 R4, R164.reuse, R168, R4 ;  /* 0x000000a8a404723c */ /* 0x042fe20000041804 */
[----:B------:R-:W1:Y:S07]  /*11470*/  LDSM.16.M88.4 R160, [R213+0xd080] ;  /* 0x00d08000d5a0783b */ /* 0x000e6e0000000200 */
[C---:B------:R-:W-:Y:S01]  /*11480*/  HMMA.16816.F32.BF16 R8, R164.reuse, R170, R8 ;  /* 0x000000aaa408723c */ /* 0x040fe20000041808 */
[----:B------:R-:W-:Y:S07]  /*11490*/  LDSM.16.M88.4 R168, [R201] ;  /* 0x00000000c9a8783b */ /* 0x000fee0000000200 */
[C---:B--2---:R-:W-:Y:S08]  /*114a0*/  HMMA.16816.F32.BF16 R12, R164.reuse, R148, R12 ;  /* 0x00000094a40c723c */ /* 0x044ff0000004180c */
[----:B------:R-:W-:Y:S01]  /*114b0*/  HMMA.16816.F32.BF16 R16, R164, R150, R16 ;  /* 0x00000096a410723c */ /* 0x000fe20000041810 */
[----:B------:R-:W2:Y:S07]  /*114c0*/  LDSM.16.M88.4 R148, [R213+0xd880] ;  /* 0x00d88000d594783b */ /* 0x000eae0000000200 */
[C---:B---3--:R-:W-:Y:S01]  /*114d0*/  HMMA.16816.F32.BF16 R4, R172.reuse, R176, R4 ;  /* 0x000000b0ac04723c */ /* 0x048fe20000041804 */
[----:B------:R-:W3:Y:S07]  /*114e0*/  LDSM.16.M88.4 R164, [R210+0x14080] ;  /* 0x01408000d2a4783b */ /* 0x000eee0000000200 */
[C---:B------:R-:W-:Y:S01]  /*114f0*/  HMMA.16816.F32.BF16 R8, R172.reuse, R178, R8 ;  /* 0x000000b2ac08723c */ /* 0x040fe20000041808 */
[----:B------:R-:W-:Y:S07]  /*11500*/  LDSM.16.M88.4 R176, [R208+0xd080] ;  /* 0x00d08000d0b0783b */ /* 0x000fee0000000200 */
[C---:B----4-:R-:W-:Y:S08]  /*11510*/  HMMA.16816.F32.BF16 R12, R172.reuse, R152, R12 ;  /* 0x00000098ac0c723c */ /* 0x050ff0000004180c */
[----:B------:R-:W-:Y:S01]  /*11520*/  HMMA.16816.F32.BF16 R16, R172, R154, R16 ;  /* 0x0000009aac10723c */ /* 0x000fe20000041810 */
[----:B------:R-:W4:Y:S07]  /*11530*/  LDSM.16.M88.4 R152, [R200] ;  /* 0x00000000c898783b */ /* 0x000f2e0000000200 */
[C---:B-1----:R-:W-:Y:S01]  /*11540*/  HMMA.16816.F32.BF16 R4, R156.reuse, R160, R4 ;  /* 0x000000a09c04723c */ /* 0x042fe20000041804 */
[----:B------:R-:W1:Y:S07]  /*11550*/  LDSM.16.M88.4 R172, [R209+0x14080] ;  /* 0x01408000d1ac783b */ /* 0x000e6e0000000200 */
        /* <DEDUP_REMOVED lines=63> */
[C---:B------:R-:W-:Y:S08]  /*11950*/  HMMA.16816.F32.BF16 R8, R156.reuse, R162, R8 ;  /* 0x000000a29c08723c */ /* 0x040ff00000041808 */
[C---:B----4-:R-:W-:Y:S08]  /*11960*/  HMMA.16816.F32.BF16 R12, R156.reuse, R152, R12 ;  /* 0x000000989c0c723c */ /* 0x050ff0000004180c */
[----:B------:R-:W-:Y:S08]  /*11970*/  HMMA.16816.F32.BF16 R16, R156, R154, R16 ;  /* 0x0000009a9c10723c */ /* 0x000ff00000041810 */
[C---:B-1----:R-:W-:Y:S08]  /*11980*/  HMMA.16816.F32.BF16 R4, R164.reuse, R168, R4 ;  /* 0x000000a8a404723c */ /* 0x042ff00000041804 */
[C---:B------:R-:W-:Y:S08]  /*11990*/  HMMA.16816.F32.BF16 R8, R164.reuse, R170, R8 ;  /* 0x000000aaa408723c */ /* 0x040ff00000041808 */
[C---:B--2---:R-:W-:Y:S08]  /*119a0*/  HMMA.16816.F32.BF16 R12, R164.reuse, R148, R12 ;  /* 0x00000094a40c723c */ /* 0x044ff0000004180c */
[----:B------:R-:W-:Y:S01]  /*119b0*/  HMMA.16816.F32.BF16 R16, R164, R150, R16 ;  /* 0x00000096a410723c */ /* 0x000fe20000041810 */
[----:B------:R-:W1:Y:S01]  /*119c0*/  LDSM.16.M88.4 R148, [R202+0x3800] ;  /* 0x00380000ca94783b */ /* 0x000e620000000200 */
[----:B------:R-:W-:Y:S06]  /*119d0*/  DEPBAR.LE SB0, 0x0 ;  /* 0x000080000000791a */ /* 0x000fec0000000000 */
[C---:B---3--:R-:W-:Y:S01]  /*119e0*/  HMMA.16816.F32.BF16 R4, R172.reuse, R176, R4 ;  /* 0x000000b0ac04723c */ /* 0x048fe20000041804 */
[----:B------:R-:W-:Y:S07]  /*119f0*/  BAR.SYNC.DEFER_BLOCKING 0x0 ;  /* 0x0000000000007b1d */ /* 0x000fee0000010000 */
[C---:B------:R-:W-:Y:S11]  /*11a00*/  HMMA.16816.F32.BF16 R8, R172.reuse, R178, R8 ;  /* 0x000000b2ac08723c */ /* 0x040ff60000041808 */
[----:B------:R-:W-:Y:S05]  /*11a10*/  @!UPT UIADD3 URZ, URZ, URZ, URZ ;  /* 0x0000003f3f3ff290 */ /* 0x000fea000fffe03f */
[----:B------:R-:W-:Y:S02]  /*11a20*/  FMUL.FTZ R5, R5, c[0x0][0x320] ;  /* 0x0000c80005057a20 */ /* 0x000fe40000410000 */
[----:B------:R-:W-:Y:S02]  /*11a30*/  FMUL.FTZ R0, R7, c[0x0][0x320] ;  /* 0x0000c80007007a20 */ /* 0x000fe40000410000 */
[----:B------:R-:W-:Y:S02]  /*11a40*/  FMUL.FTZ R4, R4, c[0x0][0x320] ;  /* 0x0000c80004047a20 */ /* 0x000fe40000410000 */
[----:B------:R-:W-:Y:S01]  /*11a50*/  MUFU.TANH R5, R5 ;  /* 0x0000000500057308 */ /* 0x000fe20000002400 */
[----:B------:R-:W-:Y:S01]  /*11a60*/  FMUL.FTZ R6, R6, c[0x0][0x320] ;  /* 0x0000c80006067a20 */ /* 0x000fe20000410000 */
[C---:B-1----:R-:W-:Y:S03]  /*11a70*/  HMMA.16816.F32.BF16 R12, R172.reuse, R148, R12 ;  /* 0x00000094ac0c723c */ /* 0x042fe6000004180c */
[----:B------:R-:W-:Y:S02]  /*11a80*/  FMUL.FTZ R9, R9, c[0x0][0x320] ;  /* 0x0000c80009097a20 */ /* 0x000fe40000410000 */
[----:B------:R-:W-:Y:S03]  /*11a90*/  FMUL.FTZ R7, R8, c[0x0][0x320] ;  /* 0x0000c80008077a20 */ /* 0x000fe60000410000 */
[----:B------:R1:W-:Y:S01]  /*11aa0*/  MUFU.TANH R148, R9 ;  /* 0x0000000900947308 */ /* 0x0003e20000002400 */
[----:B------:R-:W-:Y:S03]  /*11ab0*/  HMMA.16816.F32.BF16 R16, R172, R150, R16 ;  /* 0x00000096ac10723c */ /* 0x000fe60000041810 */
[----:B------:R-:W-:Y:S01]  /*11ac0*/  FMUL.FTZ R8, R10, c[0x0][0x320] ;  /* 0x0000c8000a087a20 */ /* 0x000fe20000410000 */
[----:B------:R-:W-:Y:S02]  /*11ad0*/  MOV R10, R229 ;  /* 0x000000e5000a7202 */ /* 0x000fe40000000f00 */
[----:B------:R-:W-:Y:S03]  /*11ae0*/  @P2 MOV R10, R234 ;  /* 0x000000ea000a2202 */ /* 0x000fe60000000f00 */
[----:B------:R-:W2:Y:S06]  /*11af0*/  MUFU.TANH R4, R4 ;  /* 0x0000000400047308 */ /* 0x000eac0000002400 */
[----:B------:R-:W-:Y:S02]  /*11b00*/  FMUL.FTZ R13, R13, c[0x0][0x320] ;  /* 0x0000c8000d0d7a20 */ /* 0x000fe40000410000 */
[----:B------:R-:W-:Y:S02]  /*11b10*/  FMUL.FTZ R14, R14, c[0x0][0x320] ;  /* 0x0000c8000e0e7a20 */ /* 0x000fe40000410000 */
[----:B------:R-:W3:Y:S01]  /*11b20*/  MUFU.TANH R6, R6 ;  /* 0x0000000600067308 */ /* 0x000ee20000002400 */
[----:B------:R-:W-:Y:S02]  /*11b30*/  FMUL.FTZ R12, R12, c[0x0][0x320] ;  /* 0x0000c8000c0c7a20 */ /* 0x000fe40000410000 */
[----:B------:R-:W-:Y:S02]  /*11b40*/  FMUL.FTZ R15, R15, c[0x0][0x320] ;  /* 0x0000c8000f0f7a20 */ /* 0x000fe40000410000 */
[----:B-1----:R-:W-:Y:S02]  /*11b50*/  FMUL.FTZ R9, R11, c[0x0][0x320] ;  /* 0x0000c8000b097a20 */ /* 0x002fe40000410000 */
[----:B------:R-:W1:Y:S01]  /*11b60*/  SHFL.IDX PT, R11, R10, RZ, 0x1c1f ;  /* 0x001c1fff0a0b7589 */ /* 0x000e6200000e0000 */
[----:B------:R-:W-:Y:S02]  /*11b70*/  FMUL.FTZ R16, R16, c[0x0][0x320] ;  /* 0x0000c80010107a20 */ /* 0x000fe40000410000 */
[----:B------:R4:W-:Y:S01]  /*11b80*/  MUFU.TANH R167, R13 ;  /* 0x0000000d00a77308 */ /* 0x0009e20000002400 */
[----:B------:R-:W-:Y:S02]  /*11b90*/  FMUL.FTZ R17, R17, c[0x0][0x320] ;  /* 0x0000c80011117a20 */ /* 0x000fe40000410000 */
[----:B------:R-:W-:Y:S02]  /*11ba0*/  FMUL.FTZ R18, R18, c[0x0][0x320] ;  /* 0x0000c80012127a20 */ /* 0x000fe40000410000 */
[----:B------:R-:W5:Y:S01]  /*11bb0*/  SHFL.IDX PT, R10, R10, 0x1, 0x1c1f ;  /* 0x003c1f000a0a7f89 */ /* 0x000f6200000e0000 */
[----:B------:R-:W-:Y:S04]  /*11bc0*/  FMUL.FTZ R19, R19, c[0x0][0x320] ;  /* 0x0000c80013137a20 */ /* 0x000fe80000410000 */
[----:B------:R1:W-:Y:S10]  /*11bd0*/  MUFU.TANH R166, R14 ;  /* 0x0000000e00a67308 */ /* 0x0003f40000002400 */
[----:B------:R2:W-:Y:S01]  /*11be0*/  MUFU.TANH R168, R12 ;  /* 0x0000000c00a87308 */ /* 0x0005e20000002400 */
[----:B----4-:R-:W-:Y:S05]  /*11bf0*/  IMAD R13, R236, R233, 0x1 ;  /* 0x00000001ec0d7424 */ /* 0x010fea00078e02e9 */
[----:B------:R-:W-:Y:S04]  /*11c00*/  IADD3 R13, R220, R13, -R232 ;  /* 0x0000000ddc0d7210 */ /* 0x000fe80007ffe8e8 */
[----:B------:R-:W4:Y:S01]  /*11c10*/  MUFU.TANH R7, R7 ;  /* 0x0000000700077308 */ /* 0x000f220000002400 */
[----:B------:R-:W-:Y:S04]  /*11c20*/  IADD3 R13, R13, -R227, RZ ;  /* 0x800000e30d0d7210 */ /* 0x000fe80007ffe0ff */
[C---:B-1----:R-:W-:Y:S02]  /*11c30*/  IADD3 R14, R13.reuse, R11, RZ ;  /* 0x0000000b0d0e7210 */ /* 0x042fe40007ffe0ff */
[----:B-----5:R-:W-:Y:S03]  /*11c40*/  IADD3 R13, R13, R10, RZ ;  /* 0x0000000a0d0d7210 */ /* 0x020fe60007ffe0ff */
[----:B------:R-:W1:Y:S01]  /*11c50*/  MUFU.TANH R164, R16 ;  /* 0x0000001000a47308 */ /* 0x000e620000002400 */
[C---:B------:R-:W-:Y:S02]  /*11c60*/  ISETP.GT.AND P0, PT, R14.reuse, RZ, PT ;  /* 0x000000ff0e00720c */ /* 0x040fe40003f04270 */
[----:B------:R-:W-:Y:S02]  /*11c70*/  ISETP.GT.AND P1, PT, R14, 0x1, PT ;  /* 0x000000010e00780c */ /* 0x000fe40003f24270 */
[----:B--2---:R-:W-:Y:S02]  /*11c80*/  FSEL R10, R4, -INF , P0 ;  /* 0xff800000040a7808 */ /* 0x004fe40000000000 */
[----:B------:R-:W-:Y:S02]  /*11c90*/  FSEL R12, R5, -INF , P1 ;  /* 0xff800000050c7808 */ /* 0x000fe40000800000 */
[----:B------:R-:W-:Y:S01]  /*11ca0*/  FMNMX.FTZ R4, R10, R3, !PT ;  /* 0x000000030a047209 */ /* 0x000fe20007810000 */
[----:B------:R-:W2:Y:S01]  /*11cb0*/  MUFU.TANH R162, R17 ;  /* 0x0000001100a27308 */ /* 0x000ea20000002400 */
[----:B------:R-:W-:Y:S02]  /*11cc0*/  ISETP.GT.AND P0, PT, R13, RZ, PT ;  /* 0x000000ff0d00720c */ /* 0x000fe40003f04270 */
[----:B------:R-:W-:Y:S02]  /*11cd0*/  ISETP.GT.AND P1, PT, R14, 0x8, PT ;  /* 0x000000080e00780c */ /* 0x000fe40003f24270 */
[----:B------:R-:W-:Y:S02]  /*11ce0*/  FMNMX.FTZ R4, R12, R4, !PT ;  /* 0x000000040c047209 */ /* 0x000fe40007810000 */
[----:B---3--:R-:W-:Y:S02]  /*11cf0*/  FSEL R6, R6, -INF , P0 ;  /* 0xff80000006067808 */ /* 0x008fe40000000000 */
[----:B----4-:R-:W-:Y:S01]  /*11d00*/  FSEL R11, R7, -INF , P1 ;  /* 0xff800000070b7808 */ /* 0x010fe20000800000 */
[----:B------:R-:W3:Y:S01]  /*11d10*/  MUFU.TANH R0, R0 ;  /* 0x0000000000007308 */ /* 0x000ee20000002400 */
[C---:B------:R-:W-:Y:S02]  /*11d20*/  ISETP.GT.AND P0, PT, R14.reuse, 0x9, PT ;  /* 0x000000090e00780c */ /* 0x040fe40003f04270 */
[----:B------:R-:W-:Y:S02]  /*11d30*/  ISETP.GT.AND P1, PT, R14, 0x10, PT ;  /* 0x000000100e00780c */ /* 0x000fe40003f24270 */
[----:B------:R-:W-:Y:S02]  /*11d40*/  FSEL R7, R148, -INF , P0 ;  /* 0xff80000094077808 */ /* 0x000fe40000000000 */
[----:B------:R-:W-:Y:S02]  /*11d50*/  FMNMX.FTZ R4, R11, R4, !PT ;  /* 0x000000040b047209 */ /* 0x000fe40007810000 */
[----:B------:R-:W-:Y:S01]  /*11d60*/  FSEL R168, R168, -INF , P1 ;  /* 0xff800000a8a87808 */ /* 0x000fe20000800000 */
[----:B------:R-:W4:Y:S01]  /*11d70*/  MUFU.TANH R8, R8 ;  /* 0x0000000800087308 */ /* 0x000f220000002400 */
[----:B------:R-:W-:Y:S02]  /*11d80*/  ISETP.GT.AND P0, PT, R14, 0x11, PT ;  /* 0x000000110e00780c */ /* 0x000fe40003f04270 */
[----:B------:R-:W-:Y:S02]  /*11d90*/  FMNMX.FTZ R4, R7, R4, !PT ;  /* 0x0000000407047209 */ /* 0x000fe40007810000 */
[----:B------:R-:W-:Y:S02]  /*11da0*/  FSEL R167, R167, -INF , P0 ;  /* 0xff800000a7a77808 */ /* 0x000fe40000000000 */
[----:B------:R-:W-:Y:S02]  /*11db0*/  FMNMX.FTZ R4, R168, R4, !PT ;  /* 0x00000004a8047209 */ /* 0x000fe40007810000 */
[----:B------:R-:W-:Y:S01]  /*11dc0*/  ISETP.GT.AND P1, PT, R14, 0x18, PT ;  /* 0x000000180e00780c */ /* 0x000fe20003f24270 */
[----:B------:R-:W5:Y:S01]  /*11dd0*/  MUFU.TANH R9, R9 ;  /* 0x0000000900097308 */ /* 0x000f620000002400 */
[----:B------:R-:W-:Y:S02]  /*11de0*/  FMNMX.FTZ R4, R167, R4, !PT ;  /* 0x00000004a7047209 */ /* 0x000fe40007810000 */
[----:B-1----:R-:W-:Y:S02]  /*11df0*/  FSEL R164, R164, -INF , P1 ;  /* 0xff800000a4a47808 */ /* 0x002fe40000800000 */
[----:B------:R-:W-:Y:S02]  /*11e00*/  ISETP.GT.AND P1, PT, R14, 0x19, PT ;  /* 0x000000190e00780c */ /* 0x000fe40003f24270 */
[C---:B------:R-:W-:Y:S02]  /*11e10*/  ISETP.GT.AND P0, PT, R13.reuse, 0x1, PT ;  /* 0x000000010d00780c */ /* 0x040fe40003f04270 */
[----:B--2---:R-:W-:Y:S01]  /*11e20*/  FSEL R162, R162, -INF , P1 ;  /* 0xff800000a2a27808 */ /* 0x004fe20000800000 */
[----:B------:R-:W1:Y:S01]  /*11e30*/  MUFU.TANH R165, R15 ;  /* 0x0000000f00a57308 */ /* 0x000e620000002400 */
[----:B------:R-:W-:Y:S02]  /*11e40*/  FMNMX.FTZ R4, R164, R4, !PT ;  /* 0x00000004a4047209 */ /* 0x000fe40007810000 */
[----:B---3--:R-:W-:Y:S02]  /*11e50*/  FSEL R5, R0, -INF , P0 ;  /* 0xff80000000057808 */ /* 0x008fe40000000000 */
[----:B------:R-:W-:Y:S02]  /*11e60*/  FMNMX.FTZ R0, R6, R2, !PT ;  /* 0x0000000206007209 */ /* 0x000fe40007810000 */
[----:B------:R-:W-:Y:S02]  /*11e70*/  ISETP.GT.AND P0, PT, R13, 0x8, PT ;  /* 0x000000080d00780c */ /* 0x000fe40003f04270 */
[----:B------:R-:W-:Y:S01]  /*11e80*/  FMNMX.FTZ R4, R162, R4, !PT ;  /* 0x00000004a2047209 */ /* 0x000fe20007810000 */
[----:B------:R-:W2:Y:S01]  /*11e90*/  MUFU.TANH R161, R18 ;  /* 0x0000001200a17308 */ /* 0x000ea20000002400 */
[----:B----4-:R-:W-:Y:S02]  /*11ea0*/  FSEL R8, R8, -INF , P0 ;  /* 0xff80000008087808 */ /* 0x010fe40000000000 */
[----:B------:R-:W-:Y:S01]  /*11eb0*/  FMNMX.FTZ R0, R5, R0, !PT ;  /* 0x0000000005007209 */ /* 0x000fe20007810000 */
[----:B------:R-:W3:Y:S01]  /*11ec0*/  SHFL.BFLY PT, R14, R4, 0x2, 0x1f ;  /* 0x0c401f00040e7f89 */ /* 0x000ee200000e0000 */
[C---:B------:R-:W-:Y:S02]  /*11ed0*/  ISETP.GT.AND P1, PT, R13.reuse, 0x9, PT ;  /* 0x000000090d00780c */ /* 0x040fe40003f24270 */
[----:B------:R-:W-:Y:S02]  /*11ee0*/  ISETP.GT.AND P0, PT, R13, 0x10, PT ;  /* 0x000000100d00780c */ /* 0x000fe40003f04270 */
[----:B-----5:R-:W-:Y:S01]  /*11ef0*/  FSEL R9, R9, -INF , P1 ;  /* 0xff80000009097808 */ /* 0x020fe20000800000 */
[----:B------:R-:W4:Y:S01]  /*11f00*/  MUFU.TANH R149, R19 ;  /* 0x0000001300957308 */ /* 0x000f220000002400 */
[----:B------:R-:W-:Y:S02]  /*11f10*/  FMNMX.FTZ R0, R8, R0, !PT ;  /* 0x0000000008007209 */ /* 0x000fe40007810000 */
[----:B------:R-:W-:Y:S02]  /*11f20*/  FSEL R166, R166, -INF , P0 ;  /* 0xff800000a6a67808 */ /* 0x000fe40000000000 */
[----:B------:R-:W-:Y:S02]  /*11f30*/  ISETP.GT.AND P2, PT, R13, 0x11, PT ;  /* 0x000000110d00780c */ /* 0x000fe40003f44270 */
[----:B------:R-:W-:Y:S02]  /*11f40*/  FMNMX.FTZ R0, R9, R0, !PT ;  /* 0x0000000009007209 */ /* 0x000fe40007810000 */
[----:B-1----:R-:W-:Y:S02]  /*11f50*/  FSEL R165, R165, -INF , P2 ;  /* 0xff800000a5a57808 */ /* 0x002fe40001000000 */
[----:B------:R-:W-:Y:S02]  /*11f60*/  FMNMX.FTZ R0, R166, R0, !PT ;  /* 0x00000000a6007209 */ /* 0x000fe40007810000 */
[----:B------:R-:W-:Y:S02]  /*11f70*/  ISETP.GT.AND P1, PT, R13, 0x18, PT ;  /* 0x000000180d00780c */ /* 0x000fe40003f24270 */
[----:B------:R-:W-:Y:S02]  /*11f80*/  FMNMX.FTZ R0, R165, R0, !PT ;  /* 0x00000000a5007209 */ /* 0x000fe40007810000 */
[----:B--2---:R-:W-:Y:S02]  /*11f90*/  FSEL R161, R161, -INF , P1 ;  /* 0xff800000a1a17808 */ /* 0x004fe40000800000 */
[----:B------:R-:W-:Y:S02]  /*11fa0*/  ISETP.GT.AND P0, PT, R13, 0x19, PT ;  /* 0x000000190d00780c */ /* 0x000fe40003f04270 */
[----:B------:R-:W-:Y:S02]  /*11fb0*/  FMNMX.FTZ R0, R161, R0, !PT ;  /* 0x00000000a1007209 */ /* 0x000fe40007810000 */
[----:B------:R-:W-:Y:S02]  /*11fc0*/  ISETP.GE.AND P1, PT, R236, 0x1, PT ;  /* 0x00000001ec00780c */ /* 0x000fe40003f26270 */
[----:B----4-:R-:W-:Y:S02]  /*11fd0*/  FSEL R149, R149, -INF , P0 ;  /* 0xff80000095957808 */ /* 0x010fe40000000000 */
[----:B---3--:R-:W-:Y:S02]  /*11fe0*/  FMNMX.FTZ R16, R4, R14, !PT ;  /* 0x0000000e04107209 */ /* 0x008fe40007810000 */
[----:B------:R-:W-:Y:S02]  /*11ff0*/  FMNMX.FTZ R0, R149, R0, !PT ;  /* 0x0000000095007209 */ /* 0x000fe40007810000 */
[----:B------:R-:W-:Y:S01]  /*12000*/  IADD3 R13, R236, -0x1, RZ ;  /* 0xffffffffec0d7810 */ /* 0x000fe20007ffe0ff */
[----:B------:R-:W-:Y:S04]  /*12010*/  SHFL.BFLY PT, R15, R16, 0x1, 0x1f ;  /* 0x0c201f00100f7f89 */ /* 0x000fe800000e0000 */
[----:B------:R-:W-:Y:S01]  /*12020*/  @P1 SHF.R.S32.HI R14, RZ, 0x1f, R13 ;  /* 0x0000001fff0e1819 */ /* 0x000fe2000001140d */
[C---:B------:R-:W-:Y:S03]  /*12030*/  @P1 IMAD.WIDE.U32 R18, R13.reuse, c[0x0][0x1e0], RZ ;  /* 0x000078000d121a25 */ /* 0x040fe600078e00ff */
[----:B------:R-:W1:Y:S01]  /*12040*/  SHFL.BFLY PT, R4, R0, 0x2, 0x1f ;  /* 0x0c401f0000047f89 */ /* 0x000e6200000e0000 */
[----:B------:R-:W-:Y:S04]  /*12050*/  @P1 IMAD R14, R14, c[0x0][0x1e0], RZ ;  /* 0x000078000e0e1a24 */ /* 0x000fe800078e02ff */
[----:B------:R-:W-:Y:S01]  /*12060*/  @P1 IMAD R14, R13, c[0x0][0x1e4], R14 ;  /* 0x000079000d0e1a24 */ /* 0x000fe200078e020e */
[C---:B------:R-:W-:Y:S04]  /*12070*/  @P1 LEA R13, P0, R18.reuse, R218, 0x5 ;  /* 0x000000da120d1211 */ /* 0x040fe800078028ff */
[----:B------:R-:W-:Y:S04]  /*12080*/  @P1 IADD3 R14, R19, R14, RZ ;  /* 0x0000000e130e1210 */ /* 0x000fe80007ffe0ff */
[----:B------:R-:W-:Y:S02]  /*12090*/  @P1 LEA.HI.X R14, R18, R223, R14, 0x5, P0 ;  /* 0x000000df120e1211 */ /* 0x000fe400000f2c0e */
[----:B-1----:R-:W-:Y:S02]  /*120a0*/  FMNMX.FTZ R4, R0, R4, !PT ;  /* 0x0000000400047209 */ /* 0x002fe40007810000 */
[----:B------:R-:W-:Y:S02]  /*120b0*/  FMNMX.FTZ R0, R16, R15, !PT ;  /* 0x0000000f10007209 */ /* 0x000fe40007810000 */
[C---:B------:R-:W-:Y:S01]  /*120c0*/  @P1 LEA R16, P0, R13.reuse, c[0x0][0x1c8], 0x1 ;  /* 0x000072000d101a11 */ /* 0x040fe200078008ff */
[----:B------:R-:W1:Y:S02]  /*120d0*/  SHFL.BFLY PT, R148, R4, 0x1, 0x1f ;  /* 0x0c201f0004947f89 */ /* 0x000e6400000e0000 */
[C---:B------:R-:W-:Y:S01]  /*120e0*/  FMUL.FTZ R163, R0.reuse, c[0x0][0x2d0] ;  /* 0x0000b40000a37a20 */ /* 0x040fe20000410000 */
[----:B------:R-:W-:Y:S02]  /*120f0*/  @P1 LEA.HI.X R17, R13, c[0x0][0x1cc], R14, 0x1, P0 ;  /* 0x000073000d111a11 */ /* 0x000fe400000f0c0e */
[----:B------:R-:W-:Y:S03]  /*12100*/  FSETP.NEU.FTZ.AND P0, PT, R0, -INF , PT ;  /* 0xff8000000000780b */ /* 0x000fe60003f1d000 */
[----:B------:R2:W-:Y:S01]  /*12110*/  @P1 LDGSTS.E.BYPASS.LTC128B.128 [R217+0xc080], [R16.64], !P3 ;  /* 0x0c08000010d91fae */ /* 0x0005e2000d901d48 */
[----:B------:R-:W-:Y:S05]  /*12120*/  FSEL R163, R163, RZ, P0 ;  /* 0x000000ffa3a37208 */ /* 0x000fea0000000000 */
[--C-:B------:R-:W-:Y:S02]  /*12130*/  FFMA.FTZ R150, R12, c[0x0][0x2d0], -R163.reuse ;  /* 0x0000b4000c967a23 */ /* 0x100fe400000108a3 */
[----:B------:R2:W-:Y:S01]  /*12140*/  @P1 LDGSTS.E.BYPASS.LTC128B.128 [R217+0xd080], [R16.64+0x80], !P6 ;  /* 0x0d08008010d91fae */ /* 0x0005e2000f101d48 */
[--C-:B------:R-:W-:Y:S02]  /*12150*/  FFMA.FTZ R151, R10, c[0x0][0x2d0], -R163.reuse ;  /* 0x0000b4000a977a23 */ /* 0x100fe400000108a3 */
[--C-:B------:R-:W-:Y:S01]  /*12160*/  FFMA.FTZ R240, R11, c[0x0][0x2d0], -R163.reuse ;  /* 0x0000b4000bf07a23 */ /* 0x100fe200000108a3 */
[----:B------:R-:W-:Y:S01]  /*12170*/  MUFU.EX2 R150, R150 ;  /* 0x0000009600967308 */ /* 0x000fe20000000800 */
[--C-:B------:R-:W-:Y:S02]  /*12180*/  FFMA.FTZ R239, R7, c[0x0][0x2d0], -R163.reuse ;  /* 0x0000b40007ef7a23 */ /* 0x100fe400000108a3 */
[--C-:B------:R-:W-:Y:S01]  /*12190*/  FFMA.FTZ R242, R168, c[0x0][0x2d0], -R163.reuse ;  /* 0x0000b400a8f27a23 */ /* 0x100fe200000108a3 */
[----:B------:R2:W-:Y:S01]  /*121a0*/  @P1 LDGSTS.E.BYPASS.LTC128B.128 [R217+0xe080], [R16.64+0x100], !P5 ;  /* 0x0e08010010d91fae */ /* 0x0005e2000e901d48 */
[----:B-1----:R-:W-:Y:S01]  /*121b0*/  FMNMX.FTZ R148, R4, R148, !PT ;  /* 0x0000009404947209 */ /* 0x002fe20007810000 */
[--C-:B------:R-:W-:Y:S01]  /*121c0*/  FFMA.FTZ R243, R167, c[0x0][0x2d0], -R163.reuse ;  /* 0x0000b400a7f37a23 */ /* 0x100fe200000108a3 */
[----:B------:R-:W-:Y:S01]  /*121d0*/  FSEL R4, R0, RZ, P0 ;  /* 0x000000ff00047208 */ /* 0x000fe20000000000 */
[----:B------:R-:W-:Y:S01]  /*121e0*/  FFMA.FTZ R246, R164, c[0x0][0x2d0], -R163 ;  /* 0x0000b400a4f67a23 */ /* 0x000fe200000108a3 */
[C---:B------:R-:W-:Y:S01]  /*121f0*/  FSETP.NEU.FTZ.AND P0, PT, R148.reuse, -INF , PT ;  /* 0xff8000009400780b */ /* 0x040fe20003f1d000 */
[----:B------:R-:W-:Y:S01]  /*12200*/  FMUL.FTZ R160, R148, c[0x0][0x2d0] ;  /* 0x0000b40094a07a20 */ /* 0x000fe20000410000 */
[----:B------:R-:W1:Y:S01]  /*12210*/  MUFU.EX2 R151, R151 ;  /* 0x0000009700977308 */ /* 0x000e620000000800 */
[----:B------:R2:W-:Y:S01]  /*12220*/  @P1 LDGSTS.E.BYPASS.LTC128B.128 [R217+0xf080], [R16.64+0x180], !P4 ;  /* 0x0f08018010d91fae */ /* 0x0005e2000e101d48 */
[----:B------:R-:W-:Y:S01]  /*12230*/  FADD.FTZ R3, -R4, R3 ;  /* 0x0000000304037221 */ /* 0x000fe20000010100 */
[----:B------:R-:W-:Y:S01]  /*12240*/  FSEL R4, R148, RZ, P0 ;  /* 0x000000ff94047208 */ /* 0x000fe20000000000 */
[----:B------:R-:W-:Y:S01]  /*12250*/  FFMA.FTZ R163, R162, c[0x0][0x2d0], -R163 ;  /* 0x0000b400a2a37a23 */ /* 0x000fe200000108a3 */
[----:B------:R-:W-:Y:S01]  /*12260*/  FSEL R160, R160, RZ, P0 ;  /* 0x000000ffa0a07208 */ /* 0x000fe20000000000 */
[----:B------:R-:W-:Y:S01]  /*12270*/  FMUL.FTZ R3, R3, c[0x0][0x2d0] ;  /* 0x0000b40003037a20 */ /* 0x000fe20000410000 */
[----:B------:R-:W-:Y:S01]  /*12280*/  ISETP.GT.AND P0, PT, R236, R235, PT ;  /* 0x000000ebec00720c */ /* 0x000fe20003f04270 */
[----:B------:R-:W-:Y:S01]  /*12290*/  FADD.FTZ R2, -R4, R2 ;  /* 0x0000000204027221 */ /* 0x000fe20000010100 */
[----:B------:R-:W3:Y:S01]  /*122a0*/  LDSM.16.MT88.4 R12, [R211+0x8080] ;  /* 0x00808000d30c783b */ /* 0x000ee20000004200 */
[--C-:B------:R-:W-:Y:S01]  /*122b0*/  FFMA.FTZ R238, R6, c[0x0][0x2d0], -R160.reuse ;  /* 0x0000b40006ee7a23 */ /* 0x100fe200000108a0 */
[----:B------:R-:W-:Y:S01]  /*122c0*/  MUFU.EX2 R240, R240 ;  /* 0x000000f000f07308 */ /* 0x000fe20000000800 */
[--C-:B------:R-:W-:Y:S02]  /*122d0*/  FFMA.FTZ R237, R5, c[0x0][0x2d0], -R160.reuse ;  /* 0x0000b40005ed7a23 */ /* 0x100fe400000108a0 */
[--C-:B------:R-:W-:Y:S02]  /*122e0*/  FFMA.FTZ R228, R8, c[0x0][0x2d0], -R160.reuse ;  /* 0x0000b40008e47a23 */ /* 0x100fe400000108a0 */
[--C-:B------:R-:W-:Y:S01]  /*122f0*/  FFMA.FTZ R241, R9, c[0x0][0x2d0], -R160.reuse ;  /* 0x0000b40009f17a23 */ /* 0x100fe200000108a0 */
[----:B------:R-:W4:Y:S01]  /*12300*/  LDSM.16.MT88.4 R156, [R206+0x8080] ;  /* 0x00808000ce9c783b */ /* 0x000f220000004200 */
[----:B------:R-:W-:Y:S02]  /*12310*/  FMUL.FTZ R2, R2, c[0x0][0x2d0] ;  /* 0x0000b40002027a20 */ /* 0x000fe40000410000 */
[--C-:B------:R-:W-:Y:S01]  /*12320*/  FFMA.FTZ R244, R166, c[0x0][0x2d0], -R160.reuse ;  /* 0x0000b400a6f47a23 */ /* 0x100fe200000108a0 */
[----:B------:R-:W5:Y:S01]  /*12330*/  MUFU.EX2 R3, R3 ;  /* 0x0000000300037308 */ /* 0x000f620000000800 */
[--C-:B------:R-:W-:Y:S01]  /*12340*/  FFMA.FTZ R245, R165, c[0x0][0x2d0], -R160.reuse ;  /* 0x0000b400a5f57a23 */ /* 0x100fe200000108a0 */
[----:B-1----:R-:W-:Y:S02]  /*12350*/  F2FP.BF16.PACK_AB R152, R150, R151 ;  /* 0x000000979698723e */ /* 0x002fe400000010ff */
[----:B------:R-:W-:Y:S01]  /*12360*/  LDSM.16.MT88.4 R164, [R204+0x8880] ;  /* 0x00888000cca4783b */ /* 0x000fe20000004200 */
[--C-:B------:R-:W-:Y:S02]  /*12370*/  FFMA.FTZ R248, R161, c[0x0][0x2d0], -R160.reuse ;  /* 0x0000b400a1f87a23 */ /* 0x100fe400000108a0 */
[----:B------:R-:W-:Y:S03]  /*12380*/  FFMA.FTZ R160, R149, c[0x0][0x2d0], -R160 ;  /* 0x0000b40095a07a23 */ /* 0x000fe600000108a0 */
[----:B------:R-:W1:Y:S02]  /*12390*/  MUFU.EX2 R2, R2 ;  /* 0x0000000200027308 */ /* 0x000e640000000800 */
[----:B------:R-:W-:Y:S08]  /*123a0*/  LDSM.16.MT88.4 R168, [R206+0x9880] ;  /* 0x00988000cea8783b */ /* 0x000ff00000004200 */
[----:B------:R-:W3:Y:S01]  /*123b0*/  MUFU.EX2 R239, R239 ;  /* 0x000000ef00ef7308 */ /* 0x000ee20000000800 */
[----:B------:R-:W-:Y:S01]  /*123c0*/  LDSM.16.MT88.4 R172, [R204+0x9880] ;  /* 0x00988000ccac783b */ /* 0x000fe20000004200 */
[C---:B-----5:R-:W-:Y:S02]  /*123d0*/  FMUL.FTZ R4, R3.reuse, R144 ;  /* 0x0000009003047220 */ /* 0x060fe40000410000 */
[C---:B------:R-:W-:Y:S02]  /*123e0*/  FMUL.FTZ R5, R3.reuse, R145 ;  /* 0x0000009103057220 */ /* 0x040fe40000410000 */
[C---:B------:R-:W-:Y:S03]  /*123f0*/  FMUL.FTZ R8, R3.reuse, R140 ;  /* 0x0000008c03087220 */ /* 0x040fe60000410000 */
[----:B------:R-:W-:Y:S01]  /*12400*/  LDSM.16.MT88.4 R176, [R211+0xa880] ;  /* 0x00a88000d3b0783b */ /* 0x000fe20000004200 */
[----:B------:R-:W-:Y:S01]  /*12410*/  MUFU.EX2 R238, R238 ;  /* 0x000000ee00ee7308 */ /* 0x000fe20000000800 */
[C---:B------:R-:W-:Y:S02]  /*12420*/  FMUL.FTZ R9, R3.reuse, R141 ;  /* 0x0000008d03097220 */ /* 0x040fe40000410000 */
[C---:B--2---:R-:W-:Y:S02]  /*12430*/  FMUL.FTZ R16, R3.reuse, R132 ;  /* 0x0000008403107220 */ /* 0x044fe40000410000 */
[C---:B-1----:R-:W-:Y:S02]  /*12440*/  FMUL.FTZ R6, R2.reuse, R146 ;  /* 0x0000009202067220 */ /* 0x042fe40000410000 */
[C---:B------:R-:W-:Y:S01]  /*12450*/  FMUL.FTZ R7, R2.reuse, R147 ;  /* 0x0000009302077220 */ /* 0x040fe20000410000 */
[----:B------:R-:W-:Y:S01]  /*12460*/  LDSM.16.MT88.4 R180, [R206+0xa880] ;  /* 0x00a88000ceb4783b */ /* 0x000fe20000004200 */
[C---:B------:R-:W-:Y:S01]  /*12470*/  FMUL.FTZ R10, R2.reuse, R142 ;  /* 0x0000008e020a7220 */ /* 0x040fe20000410000 */
[----:B------:R-:W1:Y:S01]  /*12480*/  MUFU.EX2 R237, R237 ;  /* 0x000000ed00ed7308 */ /* 0x000e620000000800 */
[C---:B------:R-:W-:Y:S02]  /*12490*/  FMUL.FTZ R11, R2.reuse, R143 ;  /* 0x0000008f020b7220 */ /* 0x040fe40000410000 */
[----:B------:R-:W-:Y:S01]  /*124a0*/  FMUL.FTZ R17, R3, R133 ;  /* 0x0000008503117220 */ /* 0x000fe20000410000 */
[----:B---3--:R-:W-:Y:S01]  /*124b0*/  F2FP.BF16.PACK_AB R154, R239, R240 ;  /* 0x000000f0ef9a723e */ /* 0x008fe200000010ff */
[C---:B------:R-:W-:Y:S01]  /*124c0*/  FMUL.FTZ R18, R2.reuse, R134 ;  /* 0x0000008602127220 */ /* 0x040fe20000410000 */
[----:B------:R-:W2:Y:S01]  /*124d0*/  LDSM.16.MT88.4 R144, [R205+0x8080] ;  /* 0x00808000cd90783b */ /* 0x000ea20000004200 */
[C---:B------:R-:W-:Y:S02]  /*124e0*/  FMUL.FTZ R19, R2.reuse, R135 ;  /* 0x0000008702137220 */ /* 0x040fe40000410000 */
[C---:B------:R-:W-:Y:S01]  /*124f0*/  FMUL.FTZ R28, R3.reuse, R28 ;  /* 0x0000001c031c7220 */ /* 0x040fe20000410000 */
[----:B------:R-:W-:Y:S01]  /*12500*/  MUFU.EX2 R228, R228 ;  /* 0x000000e400e47308 */ /* 0x000fe20000000800 */
[C---:B------:R-:W-:Y:S02]  /*12510*/  FMUL.FTZ R29, R3.reuse, R29 ;  /* 0x0000001d031d7220 */ /* 0x040fe40000410000 */
[C---:B------:R-:W-:Y:S01]  /*12520*/  FMUL.FTZ R30, R2.reuse, R30 ;  /* 0x0000001e021e7220 */ /* 0x040fe20000410000 */
[----:B------:R-:W-:Y:S01]  /*12530*/  LDSM.16.MT88.4 R132, [R211+0x9080] ;  /* 0x00908000d384783b */ /* 0x000fe20000004200 */
[C---:B------:R-:W-:Y:S02]  /*12540*/  FMUL.FTZ R31, R2.reuse, R31 ;  /* 0x0000001f021f7220 */ /* 0x040fe40000410000 */
[C---:B------:R-:W-:Y:S02]  /*12550*/  FMUL.FTZ R32, R3.reuse, R32 ;  /* 0x0000002003207220 */ /* 0x040fe40000410000 */
[----:B------:R-:W-:Y:S01]  /*12560*/  FMUL.FTZ R33, R3, R33 ;  /* 0x0000002103217220 */ /* 0x000fe20000410000 */
[----:B------:R-:W3:Y:S01]  /*12570*/  MUFU.EX2 R241, R241 ;  /* 0x000000f100f17308 */ /* 0x000ee20000000800 */
[C---:B------:R-:W-:Y:S01]  /*12580*/  FMUL.FTZ R34, R2.reuse, R34 ;  /* 0x0000002202227220 */ /* 0x040fe20000410000 */
[----:B------:R-:W-:Y:S01]  /*12590*/  LDSM.16.MT88.4 R140, [R206+0x9080] ;  /* 0x00908000ce8c783b */ /* 0x000fe20000004200 */
[C---:B------:R-:W-:Y:S01]  /*125a0*/  FMUL.FTZ R35, R2.reuse, R35 ;  /* 0x0000002302237220 */ /* 0x040fe20000410000 */
[----:B-1----:R-:W-:Y:S01]  /*125b0*/  F2FP.BF16.PACK_AB R153, R237, R238 ;  /* 0x000000eeed99723e */ /* 0x002fe200000010ff */
[C---:B------:R-:W-:Y:S02]  /*125c0*/  FMUL.FTZ R36, R3.reuse, R36 ;  /* 0x0000002403247220 */ /* 0x040fe40000410000 */
[C---:B------:R-:W-:Y:S02]  /*125d0*/  FMUL.FTZ R37, R3.reuse, R37 ;  /* 0x0000002503257220 */ /* 0x040fe40000410000 */
[C---:B------:R-:W-:Y:S01]  /*125e0*/  FMUL.FTZ R38, R2.reuse, R38 ;  /* 0x0000002602267220 */ /* 0x040fe20000410000 */
[----:B------:R-:W-:Y:S01]  /*125f0*/  LDSM.16.MT88.4 R184, [R204+0xa880] ;  /* 0x00a88000ccb8783b */ /* 0x000fe20000004200 */
[----:B------:R-:W-:Y:S01]  /*12600*/  MUFU.EX2 R247, R163 ;  /* 0x000000a300f77308 */ /* 0x000fe20000000800 */
[C---:B------:R-:W-:Y:S02]  /*12610*/  FMUL.FTZ R39, R2.reuse, R39 ;  /* 0x0000002702277220 */ /* 0x040fe40000410000 */
[C---:B------:R-:W-:Y:S02]  /*12620*/  FMUL.FTZ R40, R3.reuse, R40 ;  /* 0x0000002803287220 */ /* 0x040fe40000410000 */
[----:B------:R-:W-:Y:S02]  /*12630*/  FMUL.FTZ R41, R3, R41 ;  /* 0x0000002903297220 */ /* 0x000fe40000410000 */
[----:B------:R-:W-:Y:S01]  /*12640*/  LDSM.16.MT88.4 R188, [R211+0xb880] ;  /* 0x00b88000d3bc783b */ /* 0x000fe20000004200 */
[C---:B------:R-:W-:Y:S02]  /*12650*/  FMUL.FTZ R42, R2.reuse, R42 ;  /* 0x0000002a022a7220 */ /* 0x040fe40000410000 */
[----:B------:R1:W-:Y:S01]  /*12660*/  MUFU.EX2 R149, R160 ;  /* 0x000000a000957308 */ /* 0x0003e20000000800 */
[C---:B------:R-:W-:Y:S01]  /*12670*/  FMUL.FTZ R43, R2.reuse, R43 ;  /* 0x0000002b022b7220 */ /* 0x040fe20000410000 */
[----:B---3--:R-:W-:Y:S01]  /*12680*/  F2FP.BF16.PACK_AB R155, R241, R228 ;  /* 0x000000e4f19b723e */ /* 0x008fe200000010ff */
[C---:B------:R-:W-:Y:S02]  /*12690*/  FMUL.FTZ R44, R3.reuse, R44 ;  /* 0x0000002c032c7220 */ /* 0x040fe40000410000 */
[----:B------:R-:W-:Y:S01]  /*126a0*/  LDSM.16.MT88.4 R192, [R206+0xb880] ;  /* 0x00b88000cec0783b */ /* 0x000fe20000004200 */
[C---:B------:R-:W-:Y:S02]  /*126b0*/  FMUL.FTZ R45, R3.reuse, R45 ;  /* 0x0000002d032d7220 */ /* 0x040fe40000410000 */
[C---:B------:R-:W-:Y:S01]  /*126c0*/  FMUL.FTZ R46, R2.reuse, R46 ;  /* 0x0000002e022e7220 */ /* 0x040fe20000410000 */
[C---:B------:R-:W-:Y:S01]  /*126d0*/  HMMA.16816.F32.BF16 R4, R152.reuse, R12, R4 ;  /* 0x0000000c9804723c */ /* 0x040fe20000041804 */
[----:B------:R-:W-:Y:S03]  /*126e0*/  MUFU.EX2 R242, R242 ;  /* 0x000000f200f27308 */ /* 0x000fe60000000800 */
[----:B------:R-:W0:Y:S01]  /*126f0*/  LDGDEPBAR ;  /* 0x00000000000079af */ /* 0x000e220000000000 */
[C---:B------:R-:W-:Y:S02]  /*12700*/  FMUL.FTZ R47, R2.reuse, R47 ;  /* 0x0000002f022f7220 */ /* 0x040fe40000410000 */
[C---:B------:R-:W-:Y:S01]  /*12710*/  FMUL.FTZ R12, R3.reuse, R136 ;  /* 0x00000088030c7220 */ /* 0x040fe20000410000 */
[C---:B------:R-:W-:Y:S03]  /*12720*/  HMMA.16816.F32.BF16 R8, R152.reuse, R14, R8 ;  /* 0x0000000e9808723c */ /* 0x040fe60000041808 */
[----:B------:R-:W3:Y:S01]  /*12730*/  MUFU.EX2 R243, R243 ;  /* 0x000000f300f37308 */ /* 0x000ee20000000800 */
[C---:B------:R-:W-:Y:S02]  /*12740*/  FMUL.FTZ R13, R3.reuse, R137 ;  /* 0x00000089030d7220 */ /* 0x040fe40000410000 */
[C---:B------:R-:W-:Y:S01]  /*12750*/  FMUL.FTZ R20, R3.reuse, R20 ;  /* 0x0000001403147220 */ /* 0x040fe20000410000 */
[----:B-1----:R-:W-:Y:S01]  /*12760*/  LDSM.16.MT88.4 R160, [R205+0x8880] ;  /* 0x00888000cda0783b */ /* 0x002fe20000004200 */
[C---:B------:R-:W-:Y:S04]  /*12770*/  FMUL.FTZ R14, R2.reuse, R138 ;  /* 0x0000008a020e7220 */ /* 0x040fe80000410000 */
[C---:B------:R-:W-:Y:S01]  /*12780*/  FMUL.FTZ R15, R2.reuse, R139 ;  /* 0x0000008b020f7220 */ /* 0x040fe20000410000 */
[----:B------:R-:W-:Y:S01]  /*12790*/  MUFU.EX2 R244, R244 ;  /* 0x000000f400f47308 */ /* 0x000fe20000000800 */
[C---:B------:R-:W-:Y:S01]  /*127a0*/  FMUL.FTZ R48, R3.reuse, R48 ;  /* 0x0000003003307220 */ /* 0x040fe20000410000 */
[----:B------:R-:W1:Y:S01]  /*127b0*/  LDSM.16.MT88.4 R136, [R204+0x8080] ;  /* 0x00808000cc88783b */ /* 0x000e620000004200 */
[C---:B------:R-:W-:Y:S02]  /*127c0*/  FMUL.FTZ R49, R3.reuse, R49 ;  /* 0x0000003103317220 */ /* 0x040fe40000410000 */
[C---:B------:R-:W-:Y:S01]  /*127d0*/  FMUL.FTZ R50, R2.reuse, R50 ;  /* 0x0000003202327220 */ /* 0x040fe20000410000 */
[C---:B----4-:R-:W-:Y:S03]  /*127e0*/  HMMA.16816.F32.BF16 R12, R152.reuse, R156, R12 ;  /* 0x0000009c980c723c */ /* 0x050fe6000004180c */
[C---:B------:R-:W-:Y:S01]  /*127f0*/  FMUL.FTZ R51, R2.reuse, R51 ;  /* 0x0000003302337220 */ /* 0x040fe20000410000 */
[----:B------:R-:W4:Y:S01]  /*12800*/  MUFU.EX2 R245, R245 ;  /* 0x000000f500f57308 */ /* 0x000f220000000800 */
[C---:B------:R-:W-:Y:S02]  /*12810*/  FMUL.FTZ R52, R3.reuse, R52 ;  /* 0x0000003403347220 */ /* 0x040fe40000410000 */
[C---:B------:R-:W-:Y:S01]  /*12820*/  FMUL.FTZ R53, R3.reuse, R53 ;  /* 0x0000003503357220 */ /* 0x040fe20000410000 */
[C---:B------:R-:W-:Y:S01]  /*12830*/  HMMA.16816.F32.BF16 R16, R152.reuse, R158, R16 ;  /* 0x0000009e9810723c */ /* 0x040fe20000041810 */
[----:B------:R-:W-:Y:S03]  /*12840*/  LDSM.16.MT88.4 R156, [R206+0x8880] ;  /* 0x00888000ce9c783b */ /* 0x000fe60000004200 */
[C---:B------:R-:W-:Y:S02]  /*12850*/  FMUL.FTZ R21, R3.reuse, R21 ;  /* 0x0000001503157220 */ /* 0x040fe40000410000 */
[C---:B------:R-:W-:Y:S01]  /*12860*/  FMUL.FTZ R22, R2.reuse, R22 ;  /* 0x0000001602167220 */ /* 0x040fe20000410000 */
[----:B------:R-:W5:Y:S01]  /*12870*/  MUFU.EX2 R246, R246 ;  /* 0x000000f600f67308 */ /* 0x000f620000000800 */
[C---:B------:R-:W-:Y:S04]  /*12880*/  FMUL.FTZ R23, R2.reuse, R23 ;  /* 0x0000001702177220 */ /* 0x040fe80000410000 */
[C---:B------:R-:W-:Y:S02]  /*12890*/  FMUL.FTZ R54, R2.reuse, R54 ;  /* 0x0000003602367220 */ /* 0x040fe40000410000 */
[C---:B------:R-:W-:Y:S01]  /*128a0*/  FMUL.FTZ R55, R2.reuse, R55 ;  /* 0x0000003702377220 */ /* 0x040fe20000410000 */
[C---:B--2---:R-:W-:Y:S02]  /*128b0*/  HMMA.16816.F32.BF16 R20, R152.reuse, R144, R20 ;  /* 0x000000909814723c */ /* 0x044fe40000041814 */
[----:B------:R-:W2:Y:S01]  /*128c0*/  MUFU.EX2 R248, R248 ;  /* 0x000000f800f87308 */ /* 0x000ea20000000800 */
        /* <DEDUP_REMOVED lines=10> */
[C---:B-1----:R-:W-:Y:S04]  /*12970*/  HMMA.16816.F32.BF16 R28, R152.reuse, R136, R28 ;  /* 0x00000088981c723c */ /* 0x042fe8000004181c */
        /* <DEDUP_REMOVED lines=59> */
[C---:B------:R-:W-:Y:S03]  /*12d30*/  FMUL.FTZ R97, R3.reuse, R97 ;  /* 0x0000006103617220 */ /* 0x040fe60000410000 */
[C---:B---3--:R-:W-:Y:S03]  /*12d40*/  HMMA.16816.F32.BF16 R92, R152.reuse, R140, R92 ;  /* 0x0000008c985c723c */ /* 0x048fe6000004185c */
[C---:B------:R-:W-:Y:S02]  /*12d50*/  FMUL.FTZ R98, R2.reuse, R98 ;  /* 0x0000006202627220 */ /* 0x040fe40000410000 */
[C---:B------:R-:W-:Y:S02]  /*12d60*/  FMUL.FTZ R99, R2.reuse, R99 ;  /* 0x0000006302637220 */ /* 0x040fe40000410000 */
[C---:B------:R-:W-:Y:S02]  /*12d70*/  FMUL.FTZ R100, R3.reuse, R100 ;  /* 0x0000006403647220 */ /* 0x040fe40000410000 */
[C---:B------:R-:W-:Y:S03]  /*12d80*/  FMUL.FTZ R101, R3.reuse, R101 ;  /* 0x0000006503657220 */ /* 0x040fe60000410000 */
[C---:B------:R-:W-:Y:S01]  /*12d90*/  HMMA.16816.F32.BF16 R96, R152.reuse, R142, R96 ;  /* 0x0000008e9860723c */ /* 0x040fe20000041860 */
[----:B------:R-:W3:Y:S02]  /*12da0*/  LDSM.16.MT88.4 R140, [R205+0xb080] ;  /* 0x00b08000cd8c783b */ /* 0x000ee40000004200 */
        /* <DEDUP_REMOVED lines=20> */
[C---:B------:R-:W-:Y:S01]  /*12ef0*/  HMMA.16816.F32.BF16 R112, R152.reuse, R134, R112 ;  /* 0x000000869870723c */ /* 0x040fe20000041870 */
[----:B------:R-:W2:Y:S02]  /*12f00*/  LDSM.16.MT88.4 R132, [R211+0x8880] ;  /* 0x00888000d384783b */ /* 0x000ea40000004200 */
[C---:B------:R-:W-:Y:S02]  /*12f10*/  FMUL.FTZ R118, R2.reuse, R118 ;  /* 0x0000007602767220 */ /* 0x040fe40000410000 */
        /* <DEDUP_REMOVED lines=25> */
[----:B----4-:R-:W-:Y:S03]  /*130b0*/  F2FP.BF16.PACK_AB R153, R245, R244 ;  /* 0x000000f4f599723e */ /* 0x010fe600000010ff */
[----:B-----5:R-:W-:Y:S01]  /*130c0*/  F2FP.BF16.PACK_AB R154, R247, R246 ;  /* 0x000000f6f79a723e */ /* 0x020fe200000010ff */
[----:B------:R-:W-:Y:S01]  /*130d0*/  FADD.FTZ R238, R228, R238 ;  /* 0x000000eee4ee7221 */ /* 0x000fe20000010000 */
[----:B------:R-:W-:Y:S01]  /*130e0*/  F2FP.BF16.PACK_AB R155, R149, R248 ;  /* 0x000000f8959b723e */ /* 0x000fe200000010ff */
[----:B------:R-:W-:Y:S01]  /*130f0*/  FADD.FTZ R240, R239, R240 ;  /* 0x000000f0eff07221 */ /* 0x000fe20000010000 */
[----:B------:R-:W-:Y:S01]  /*13100*/  IADD3 R228, R236, -0x1, RZ ;  /* 0xffffffffece47810 */ /* 0x000fe20007ffe0ff */
[----:B------:R-:W-:Y:S02]  /*13110*/  FADD.FTZ R241, R241, R238 ;  /* 0x000000eef1f17221 */ /* 0x000fe40000010000 */
[----:B------:R-:W-:Y:S01]  /*13120*/  FADD.FTZ R242, R242, R240 ;  /* 0x000000f0f2f27221 */ /* 0x000fe20000010000 */
[----:B------:R-:W-:Y:S01]  /*13130*/  MOV R236, R228 ;  /* 0x000000e400ec7202 */ /* 0x000fe20000000f00 */
[C---:B--2---:R-:W-:Y:S01]  /*13140*/  HMMA.16816.F32.BF16 R144, R152.reuse, R132, R4 ;  /* 0x000000849890723c */ /* 0x044fe20000041804 */
[----:B------:R-:W1:Y:S02]  /*13150*/  LDSM.16.MT88.4 R4, [R211+0x9880] ;  /* 0x00988000d304783b */ /* 0x000e640000004200 */
[----:B------:R-:W-:Y:S02]  /*13160*/  FADD.FTZ R241, R244, R241 ;  /* 0x000000f1f4f17221 */ /* 0x000fe40000010000 */
        /* <DEDUP_REMOVED lines=42> */
.L_x_660:
[----:B------:R-:W-:-:S13]  /*13410*/  ISETP.GE.AND P0, PT, R228, RZ, PT ;  /* 0x000000ffe400720c */ /* 0x000fda0003f06270 */
[----:B------:R-:W-:Y:S05]  /*13420*/  @!P0 BRA `(.L_x_662) ;  /* 0x00001f6000008947 */ /* 0x000fea0003800000 */
[----:B------:R-:W-:Y:S01]  /*13430*/  UMOV UR6, 0x5 ;  /* 0x0000000500067882 */ /* 0x000fe20000000000 */
[----:B------:R-:W-:Y:S01]  /*13440*/  MOV R2, R148 ;  /* 0x0000009400027202 */ /* 0x000fe20000000f00 */
[----:B------:R-:W-:Y:S01]  /*13450*/  ULDC.64 UR4, c[0x0][0x208] ;  /* 0x0000820000047ab9 */ /* 0x000fe20000000a00 */
[----:B------:R-:W-:Y:S01]  /*13460*/  MOV R3, R0 ;  /* 0x0000000000037202 */ /* 0x000fe20000000f00 */
[----:B------:R-:W-:Y:S01]  /*13470*/  USHF.L.U64.HI UR5, UR4, UR6, UR5 ;  /* 0x0000000604057299 */ /* 0x000fe20008010205 */
[----:B------:R-:W-:Y:S01]  /*13480*/  MOV R220, R230 ;  /* 0x000000e600dc7202 */ /* 0x000fe20000000f00 */
[----:B------:R-:W-:Y:S02]  /*13490*/  USHF.L.U32 UR4, UR4, 0x5, URZ ;  /* 0x0000000504047899 */ /* 0x000fe4000800063f */
.L_x_663:
[----:B------:R-:W-:Y:S04]  /*134a0*/  DEPBAR.LE SB0, 0x0 ;  /* 0x000080000000791a */ /* 0x000fe80000000000 */
[----:B------:R-:W-:Y:S01]  /*134b0*/  BAR.SYNC.DEFER_BLOCKING 0x0 ;  /* 0x0000000000007b1d */ /* 0x000fe20000010000 */
[----:B------:R-:W-:Y:S01]  /*134c0*/  SHF.R.S32.HI R4, RZ, 0x1f, R228 ;  /* 0x0000001fff047819 */ /* 0x000fe200000114e4 */
[C---:B------:R-:W-:Y:S02]  /*134d0*/  IMAD R0, R228.reuse, UR5, RZ ;  /* 0x00000005e4007c24 */ /* 0x040fe4000f8e02ff */
[----:B------:R-:W-:Y:S04]  /*134e0*/  IMAD.WIDE.U32 R6, R228, UR4, R220 ;  /* 0x00000004e4067c25 */ /* 0x000fe8000f8e00dc */
[----:B------:R-:W-:Y:S01]  /*134f0*/  IMAD R0, R4, UR4, R0 ;  /* 0x0000000404007c24 */ /* 0x000fe2000f8e0200 */
[C---:B------:R-:W-:Y:S04]  /*13500*/  LEA R12, P0, R6.reuse, c[0x0][0x1f8], 0x1 ;  /* 0x00007e00060c7a11 */ /* 0x040fe800078008ff */
[----:B------:R-:W-:Y:S04]  /*13510*/  IADD3 R0, R7, R0, RZ ;  /* 0x0000000007007210 */ /* 0x000fe80007ffe0ff */
[----:B------:R-:W-:Y:S02]  /*13520*/  LEA.HI.X R13, R6, c[0x0][0x1fc], R0, 0x1, P0 ;  /* 0x00007f00060d7a11 */ /* 0x000fe400000f0c00 */
[C---:B------:R-:W-:Y:S02]  /*13530*/  ISETP.GT.AND P0, PT, R228.reuse, RZ, PT ;  /* 0x000000ffe400720c */ /* 0x040fe40003f04270 */
[----:B------:R-:W-:Y:S01]  /*13540*/  IADD3 R228, R228, -0x1, RZ ;  /* 0xffffffffe4e47810 */ /* 0x000fe20007ffe0ff */
[----:B------:R-:W-:Y:S08]  /*13550*/  LDSM.16.M88.4 R16, [R214+0x10080] ;  /* 0x01008000d610783b */ /* 0x000ff00000000200 */
        /* <DEDUP_REMOVED lines=11> */
[----:B------:R2:W-:Y:S08]  /*13610*/  LDGSTS.E.BYPASS.LTC128B.128 [R217+0x9080], [R12.64+0x80], !P6 ;  /* 0x090800800cd97fae */ /* 0x0005f0000f101d48 */
[----:B------:R2:W-:Y:S08]  /*13620*/  LDGSTS.E.BYPASS.LTC128B.128 [R217+0xa080], [R12.64+0x100], !P5 ;  /* 0x0a0801000cd97fae */ /* 0x0005f0000e901d48 */
[----:B------:R2:W-:Y:S08]  /*13630*/  LDGSTS.E.BYPASS.LTC128B.128 [R217+0xb080], [R12.64+0x180], !P4 ;  /* 0x0b0801800cd97fae */ /* 0x0005f0000e101d48 */
        /* <DEDUP_REMOVED lines=108> */
[----:B------:R2:W-:Y:S01]  /*13d00*/  MUFU.TANH R152, R5 ;  /* 0x0000000500987308 */ /* 0x0005e20000002400 */
[----:B------:R-:W-:Y:S03]  /*13d10*/  FMUL.FTZ R6, R6, c[0x0][0x320] ;  /* 0x0000c80006067a20 */ /* 0x000fe60000410000 */
[----:B------:R-:W-:Y:S01]  /*13d20*/  FMUL.FTZ R9, R9, c[0x0][0x320] ;  /* 0x0000c80009097a20 */ /* 0x000fe20000410000 */
[C---:B-1----:R-:W-:Y:S03]  /*13d30*/  HMMA.16816.F32.BF16 R12, R172.reuse, R148, R12 ;  /* 0x00000094ac0c723c */ /* 0x042fe6000004180c */
[----:B------:R-:W-:Y:S02]  /*13d40*/  FMUL.FTZ R8, R8, c[0x0][0x320] ;  /* 0x0000c80008087a20 */ /* 0x000fe40000410000 */
[----:B------:R1:W-:Y:S03]  /*13d50*/  MUFU.TANH R154, R9 ;  /* 0x00000009009a7308 */ /* 0x0003e60000002400 */
[----:B------:R-:W-:Y:S07]  /*13d60*/  HMMA.16816.F32.BF16 R16, R172, R150, R16 ;  /* 0x00000096ac10723c */ /* 0x000fee0000041810 */
[----:B------:R-:W3:Y:S01]  /*13d70*/  MUFU.TANH R6, R6 ;  /* 0x0000000600067308 */ /* 0x000ee20000002400 */
[----:B--2---:R-:W-:Y:S04]  /*13d80*/  FMUL.FTZ R5, R7, c[0x0][0x320] ;  /* 0x0000c80007057a20 */ /* 0x004fe80000410000 */
[----:B------:R-:W-:Y:S04]  /*13d90*/  FMUL.FTZ R7, R11, c[0x0][0x320] ;  /* 0x0000c8000b077a20 */ /* 0x000fe80000410000 */
[----:B------:R-:W-:Y:S01]  /*13da0*/  FMUL.FTZ R14, R14, c[0x0][0x320] ;  /* 0x0000c8000e0e7a20 */ /* 0x000fe20000410000 */
        /* <DEDUP_REMOVED lines=8> */
[----:B------:R-:W-:Y:S01]  /*13e30*/  FMUL.FTZ R16, R16, c[0x0][0x320] ;  /* 0x0000c80010107a20 */ /* 0x000fe20000410000 */
[----:B---3--:R-:W-:Y:S01]  /*13e40*/  FMNMX.FTZ R0, R6, R2, !PT ;  /* 0x0000000206007209 */ /* 0x008fe20007810000 */
[----:B------:R-:W-:Y:S05]  /*13e50*/  FMUL.FTZ R17, R17, c[0x0][0x320] ;  /* 0x0000c80011117a20 */ /* 0x000fea0000410000 */
[----:B------:R-:W3:Y:S01]  /*13e60*/  MUFU.TANH R9, R9 ;  /* 0x0000000900097308 */ /* 0x000ee20000002400 */
[----:B--2---:R-:W-:Y:S04]  /*13e70*/  FMNMX.FTZ R11, R153, R3, !PT ;  /* 0x00000003990b7209 */ /* 0x004fe80007810000 */
[----:B------:R-:W-:Y:S05]  /*13e80*/  FMNMX.FTZ R11, R152, R11, !PT ;  /* 0x0000000b980b7209 */ /* 0x000fea0007810000 */
[----:B------:R-:W2:Y:S01]  /*13e90*/  MUFU.TANH R7, R7 ;  /* 0x0000000700077308 */ /* 0x000ea20000002400 */
[----:B-1----:R-:W-:Y:S09]  /*13ea0*/  FMNMX.FTZ R0, R5, R0, !PT ;  /* 0x0000000005007209 */ /* 0x002ff20007810000 */
[----:B------:R-:W1:Y:S01]  /*13eb0*/  MUFU.TANH R8, R8 ;  /* 0x0000000800087308 */ /* 0x000e620000002400 */
[----:B---3--:R-:W-:Y:S09]  /*13ec0*/  FMNMX.FTZ R0, R9, R0, !PT ;  /* 0x0000000009007209 */ /* 0x008ff20007810000 */
[----:B------:R-:W3:Y:S01]  /*13ed0*/  MUFU.TANH R165, R14 ;  /* 0x0000000e00a57308 */ /* 0x000ee20000002400 */
[----:B--2---:R-:W-:Y:S09]  /*13ee0*/  FMNMX.FTZ R0, R7, R0, !PT ;  /* 0x0000000007007209 */ /* 0x004ff20007810000 */
[----:B------:R-:W2:Y:S01]  /*13ef0*/  MUFU.TANH R164, R15 ;  /* 0x0000000f00a47308 */ /* 0x000ea20000002400 */
[----:B-1----:R-:W-:Y:S04]  /*13f00*/  FMNMX.FTZ R11, R8, R11, !PT ;  /* 0x0000000b080b7209 */ /* 0x002fe80007810000 */
[----:B------:R-:W-:Y:S05]  /*13f10*/  FMNMX.FTZ R11, R154, R11, !PT ;  /* 0x0000000b9a0b7209 */ /* 0x000fea0007810000 */
        /* <DEDUP_REMOVED lines=11> */
[----:B-1----:R-:W-:Y:S05]  /*13fd0*/  FMNMX.FTZ R0, R149, R0, !PT ;  /* 0x0000000095007209 */ /* 0x002fea0007810000 */
[----:B------:R-:W1:Y:S01]  /*13fe0*/  SHFL.BFLY PT, R4, R0, 0x2, 0x1f ;  /* 0x0c401f0000047f89 */ /* 0x000e6200000e0000 */
[----:B---3--:R-:W-:Y:S04]  /*13ff0*/  FMNMX.FTZ R11, R162, R11, !PT ;  /* 0x0000000ba20b7209 */ /* 0x008fe80007810000 */
[----:B--2---:R-:W-:Y:S05]  /*14000*/  FMNMX.FTZ R11, R161, R11, !PT ;  /* 0x0000000ba10b7209 */ /* 0x004fea0007810000 */
[----:B------:R-:W2:Y:S01]  /*14010*/  SHFL.BFLY PT, R10, R11, 0x2, 0x1f ;  /* 0x0c401f000b0a7f89 */ /* 0x000ea200000e0000 */
[----:B-1----:R-:W-:Y:S07]  /*14020*/  FMNMX.FTZ R4, R0, R4, !PT ;  /* 0x0000000400047209 */ /* 0x002fee0007810000 */
[----:B------:R-:W1:Y:S01]  /*14030*/  SHFL.BFLY PT, R148, R4, 0x1, 0x1f ;  /* 0x0c201f0004947f89 */ /* 0x000e6200000e0000 */
[----:B--2---:R-:W-:Y:S07]  /*14040*/  FMNMX.FTZ R11, R11, R10, !PT ;  /* 0x0000000a0b0b7209 */ /* 0x004fee0007810000 */
[----:B------:R-:W2:Y:S01]  /*14050*/  SHFL.BFLY PT, R10, R11, 0x1, 0x1f ;  /* 0x0c201f000b0a7f89 */ /* 0x000ea200000e0000 */
[----:B-1----:R-:W-:Y:S02]  /*14060*/  FMNMX.FTZ R148, R4, R148, !PT ;  /* 0x0000009404947209 */ /* 0x002fe40007810000 */
[----:B------:R-:W-:Y:S03]  /*14070*/  @P0 SHF.R.S32.HI R4, RZ, 0x1f, R228 ;  /* 0x0000001fff040819 */ /* 0x000fe600000114e4 */
[----:B------:R-:W-:Y:S02]  /*14080*/  FMUL.FTZ R160, R148, c[0x0][0x2d0] ;  /* 0x0000b40094a07a20 */ /* 0x000fe40000410000 */
[----:B------:R-:W-:Y:S02]  /*14090*/  @P0 IMAD R4, R4, c[0x0][0x1e0], RZ ;  /* 0x0000780004040a24 */ /* 0x000fe400078e02ff */
[----:B------:R-:W-:Y:S02]  /*140a0*/  FADD.FTZ R2, -R148, R2 ;  /* 0x0000000294027221 */ /* 0x000fe40000010100 */
[----:B------:R-:W-:Y:S02]  /*140b0*/  @P0 IMAD R4, R228, c[0x0][0x1e4], R4 ;  /* 0x00007900e4040a24 */ /* 0x000fe400078e0204 */
[--C-:B------:R-:W-:Y:S02]  /*140c0*/  FFMA.FTZ R229, R6, c[0x0][0x2d0], -R160.reuse ;  /* 0x0000b40006e57a23 */ /* 0x100fe400000108a0 */
[--C-:B------:R-:W-:Y:S02]  /*140d0*/  FFMA.FTZ R227, R5, c[0x0][0x2d0], -R160.reuse ;  /* 0x0000b40005e37a23 */ /* 0x100fe400000108a0 */
[--C-:B------:R-:W-:Y:S02]  /*140e0*/  FFMA.FTZ R226, R9, c[0x0][0x2d0], -R160.reuse ;  /* 0x0000b40009e27a23 */ /* 0x100fe400000108a0 */
[----:B------:R-:W-:Y:S01]  /*140f0*/  FFMA.FTZ R151, R7, c[0x0][0x2d0], -R160 ;  /* 0x0000b40007977a23 */ /* 0x000fe200000108a0 */
[----:B--2---:R-:W-:Y:S01]  /*14100*/  FMNMX.FTZ R0, R11, R10, !PT ;  /* 0x0000000a0b007209 */ /* 0x004fe20007810000 */
[----:B------:R-:W-:Y:S01]  /*14110*/  @P0 IMAD.WIDE.U32 R10, R228, c[0x0][0x1e0], RZ ;  /* 0x00007800e40a0a25 */ /* 0x000fe200078e00ff */
[----:B------:R-:W-:Y:S03]  /*14120*/  MUFU.EX2 R229, R229 ;  /* 0x000000e500e57308 */ /* 0x000fe60000000800 */
[C---:B------:R-:W-:Y:S01]  /*14130*/  FMUL.FTZ R163, R0.reuse, c[0x0][0x2d0] ;  /* 0x0000b40000a37a20 */ /* 0x040fe20000410000 */
[----:B------:R-:W-:Y:S01]  /*14140*/  @P0 IADD3 R4, R11, R4, RZ ;  /* 0x000000040b040210 */ /* 0x000fe20007ffe0ff */
[----:B------:R-:W-:Y:S02]  /*14150*/  FADD.FTZ R3, -R0, R3 ;  /* 0x0000000300037221 */ /* 0x000fe40000010100 */
[--C-:B------:R-:W-:Y:S01]  /*14160*/  FFMA.FTZ R231, R8, c[0x0][0x2d0], -R163.reuse ;  /* 0x0000b40008e77a23 */ /* 0x100fe200000108a3 */
[----:B------:R-:W-:Y:S01]  /*14170*/  @P0 LEA R8, P1, R10, R218, 0x5 ;  /* 0x000000da0a080211 */ /* 0x000fe200078228ff */
[--C-:B------:R-:W-:Y:S01]  /*14180*/  FFMA.FTZ R233, R153, c[0x0][0x2d0], -R163.reuse ;  /* 0x0000b40099e97a23 */ /* 0x100fe200000108a3 */
[----:B------:R-:W-:Y:S01]  /*14190*/  MUFU.EX2 R227, R227 ;  /* 0x000000e300e37308 */ /* 0x000fe20000000800 */
[--C-:B------:R-:W-:Y:S01]  /*141a0*/  FFMA.FTZ R232, R152, c[0x0][0x2d0], -R163.reuse ;  /* 0x0000b40098e87a23 */ /* 0x100fe200000108a3 */
[----:B------:R-:W-:Y:S01]  /*141b0*/  @P0 LEA.HI.X R4, R10, R223, R4, 0x5, P1 ;  /* 0x000000df0a040211 */ /* 0x000fe200008f2c04 */
[--C-:B------:R-:W-:Y:S01]  /*141c0*/  FFMA.FTZ R230, R154, c[0x0][0x2d0], -R163.reuse ;  /* 0x0000b4009ae67a23 */ /* 0x100fe200000108a3 */
[----:B------:R-:W-:Y:S01]  /*141d0*/  @P0 LEA R10, P1, R8, c[0x0][0x1c8], 0x1 ;  /* 0x00007200080a0a11 */ /* 0x000fe200078208ff */
[----:B------:R-:W-:Y:S02]  /*141e0*/  FMUL.FTZ R3, R3, c[0x0][0x2d0] ;  /* 0x0000b40003037a20 */ /* 0x000fe40000410000 */
[----:B------:R-:W-:Y:S01]  /*141f0*/  FMUL.FTZ R2, R2, c[0x0][0x2d0] ;  /* 0x0000b40002027a20 */ /* 0x000fe20000410000 */
[----:B------:R-:W-:Y:S01]  /*14200*/  @P0 LEA.HI.X R11, R8, c[0x0][0x1cc], R4, 0x1, P1 ;  /* 0x00007300080b0a11 */ /* 0x000fe200008f0c04 */
[--C-:B------:R-:W-:Y:S01]  /*14210*/  FFMA.FTZ R234, R167, c[0x0][0x2d0], -R163.reuse ;  /* 0x0000b400a7ea7a23 */ /* 0x100fe200000108a3 */
[----:B------:R-:W-:Y:S01]  /*14220*/  MUFU.EX2 R233, R233 ;  /* 0x000000e900e97308 */ /* 0x000fe20000000800 */
[--C-:B------:R-:W-:Y:S02]  /*14230*/  FFMA.FTZ R235, R166, c[0x0][0x2d0], -R163.reuse ;  /* 0x0000b400a6eb7a23 */ /* 0x100fe400000108a3 */
[----:B------:R1:W-:Y:S01]  /*14240*/  @P0 LDGSTS.E.BYPASS.LTC128B.128 [R217+0xc080], [R10.64], !P3 ;  /* 0x0c0800000ad90fae */ /* 0x0003e2000d901d48 */
[--C-:B------:R-:W-:Y:S02]  /*14250*/  FFMA.FTZ R236, R165, c[0x0][0x2d0], -R160.reuse ;  /* 0x0000b400a5ec7a23 */ /* 0x100fe400000108a0 */
[--C-:B------:R-:W-:Y:S02]  /*14260*/  FFMA.FTZ R237, R164, c[0x0][0x2d0], -R160.reuse ;  /* 0x0000b400a4ed7a23 */ /* 0x100fe400000108a0 */
[--C-:B------:R-:W-:Y:S02]  /*14270*/  FFMA.FTZ R238, R162, c[0x0][0x2d0], -R163.reuse ;  /* 0x0000b400a2ee7a23 */ /* 0x100fe400000108a3 */
[----:B------:R-:W2:Y:S01]  /*14280*/  MUFU.EX2 R3, R3 ;  /* 0x0000000300037308 */ /* 0x000ea20000000800 */
[----:B------:R1:W-:Y:S01]  /*14290*/  @P0 LDGSTS.E.BYPASS.LTC128B.128 [R217+0xd080], [R10.64+0x80], !P6 ;  /* 0x0d0800800ad90fae */ /* 0x0003e2000f101d48 */
[----:B------:R-:W-:Y:S02]  /*142a0*/  FFMA.FTZ R163, R161, c[0x0][0x2d0], -R163 ;  /* 0x0000b400a1a37a23 */ /* 0x000fe400000108a3 */
[--C-:B------:R-:W-:Y:S02]  /*142b0*/  FFMA.FTZ R150, R150, c[0x0][0x2d0], -R160.reuse ;  /* 0x0000b40096967a23 */ /* 0x100fe400000108a0 */
[----:B------:R-:W-:Y:S03]  /*142c0*/  FFMA.FTZ R160, R149, c[0x0][0x2d0], -R160 ;  /* 0x0000b40095a07a23 */ /* 0x000fe600000108a0 */
[----:B------:R1:W-:Y:S01]  /*142d0*/  @P0 LDGSTS.E.BYPASS.LTC128B.128 [R217+0xe080], [R10.64+0x100], !P5 ;  /* 0x0e0801000ad90fae */ /* 0x0003e2000e901d48 */
[----:B------:R-:W3:Y:S07]  /*142e0*/  MUFU.EX2 R2, R2 ;  /* 0x0000000200027308 */ /* 0x000eee0000000800 */
[----:B------:R1:W-:Y:S03]  /*142f0*/  @P0 LDGSTS.E.BYPASS.LTC128B.128 [R217+0xf080], [R10.64+0x180], !P4 ;  /* 0x0f0801800ad90fae */ /* 0x0003e6000e101d48 */
[----:B------:R-:W4:Y:S01]  /*14300*/  MUFU.EX2 R232, R232 ;  /* 0x000000e800e87308 */ /* 0x000f220000000800 */
[C---:B--2---:R-:W-:Y:S04]  /*14310*/  FMUL.FTZ R4, R3.reuse, R144 ;  /* 0x0000009003047220 */ /* 0x044fe80000410000 */
[----:B------:R-:W2:Y:S01]  /*14320*/  LDSM.16.MT88.4 R12, [R211+0x8080] ;  /* 0x00808000d30c783b */ /* 0x000ea20000004200 */
[----:B------:R-:W-:Y:S01]  /*14330*/  FMUL.FTZ R5, R3, R145 ;  /* 0x0000009103057220 */ /* 0x000fe20000410000 */
[----:B------:R-:W-:Y:S01]  /*14340*/  F2FP.BF16.PACK_AB R145, R227, R229 ;  /* 0x000000e5e391723e */ /* 0x000fe200000010ff */
[C---:B------:R-:W-:Y:S02]  /*14350*/  FMUL.FTZ R8, R3.reuse, R140 ;  /* 0x0000008c03087220 */ /* 0x040fe40000410000 */
[----:B------:R-:W-:Y:S01]  /*14360*/  MUFU.EX2 R231, R231 ;  /* 0x000000e700e77308 */ /* 0x000fe20000000800 */
[C---:B------:R-:W-:Y:S02]  /*14370*/  FMUL.FTZ R9, R3.reuse, R141 ;  /* 0x0000008d03097220 */ /* 0x040fe40000410000 */
[----:B------:R-:W5:Y:S01]  /*14380*/  LDSM.16.MT88.4 R152, [R206+0x8080] ;  /* 0x00808000ce98783b */ /* 0x000f620000004200 */
[C---:B---3--:R-:W-:Y:S02]  /*14390*/  FMUL.FTZ R6, R2.reuse, R146 ;  /* 0x0000009202067220 */ /* 0x048fe40000410000 */
[----:B------:R-:W-:Y:S02]  /*143a0*/  FMUL.FTZ R7, R2, R147 ;  /* 0x0000009302077220 */ /* 0x000fe40000410000 */
[C---:B------:R-:W-:Y:S02]  /*143b0*/  FMUL.FTZ R16, R3.reuse, R132 ;  /* 0x0000008403107220 */ /* 0x040fe40000410000 */
[----:B------:R-:W3:Y:S01]  /*143c0*/  MUFU.EX2 R230, R230 ;  /* 0x000000e600e67308 */ /* 0x000ee20000000800 */
[----:B------:R-:W2:Y:S01]  /*143d0*/  LDSM.16.MT88.4 R156, [R205+0x8080] ;  /* 0x00808000cd9c783b */ /* 0x000ea20000004200 */
[C---:B------:R-:W-:Y:S01]  /*143e0*/  FMUL.FTZ R17, R3.reuse, R133 ;  /* 0x0000008503117220 */ /* 0x040fe20000410000 */
[----:B----4-:R-:W-:Y:S01]  /*143f0*/  F2FP.BF16.PACK_AB R144, R232, R233 ;  /* 0x000000e9e890723e */ /* 0x010fe200000010ff */
[C---:B-1----:R-:W-:Y:S02]  /*14400*/  FMUL.FTZ R10, R2.reuse, R142 ;  /* 0x0000008e020a7220 */ /* 0x042fe40000410000 */
[C---:B------:R-:W-:Y:S03]  /*14410*/  FMUL.FTZ R11, R2.reuse, R143 ;  /* 0x0000008f020b7220 */ /* 0x040fe60000410000 */
[----:B------:R-:W-:Y:S01]  /*14420*/  LDSM.16.MT88.4 R140, [R206+0x9080] ;  /* 0x00908000ce8c783b */ /* 0x000fe20000004200 */
[----:B------:R-:W-:Y:S01]  /*14430*/  MUFU.EX2 R226, R226 ;  /* 0x000000e200e27308 */ /* 0x000fe20000000800 */
[C---:B------:R-:W-:Y:S02]  /*14440*/  FMUL.FTZ R18, R2.reuse, R134 ;  /* 0x0000008602127220 */ /* 0x040fe40000410000 */
[C---:B------:R-:W-:Y:S02]  /*14450*/  FMUL.FTZ R19, R2.reuse, R135 ;  /* 0x0000008702137220 */ /* 0x040fe40000410000 */
[C---:B------:R-:W-:Y:S02]  /*14460*/  FMUL.FTZ R20, R3.reuse, R20 ;  /* 0x0000001403147220 */ /* 0x040fe40000410000 */
[----:B------:R-:W-:Y:S01]  /*14470*/  LDSM.16.MT88.4 R132, [R211+0x9080] ;  /* 0x00908000d384783b */ /* 0x000fe20000004200 */
[C---:B------:R-:W-:Y:S02]  /*14480*/  FMUL.FTZ R21, R3.reuse, R21 ;  /* 0x0000001503157220 */ /* 0x040fe40000410000 */
[----:B------:R-:W1:Y:S01]  /*14490*/  MUFU.EX2 R151, R151 ;  /* 0x0000009700977308 */ /* 0x000e620000000800 */
[C---:B------:R-:W-:Y:S02]  /*144a0*/  FMUL.FTZ R22, R2.reuse, R22 ;  /* 0x0000001602167220 */ /* 0x040fe40000410000 */
[----:B------:R-:W-:Y:S01]  /*144b0*/  FMUL.FTZ R23, R2, R23 ;  /* 0x0000001702177220 */ /* 0x000fe20000410000 */
[----:B---3--:R-:W-:Y:S01]  /*144c0*/  F2FP.BF16.PACK_AB R146, R230, R231 ;  /* 0x000000e7e692723e */ /* 0x008fe200000010ff */
[----:B------:R-:W-:Y:S01]  /*144d0*/  LDSM.16.MT88.4 R164, [R211+0x9880] ;  /* 0x00988000d3a4783b */ /* 0x000fe20000004200 */
[C---:B------:R-:W-:Y:S02]  /*144e0*/  FMUL.FTZ R24, R3.reuse, R24 ;  /* 0x0000001803187220 */ /* 0x040fe40000410000 */
[C---:B------:R-:W-:Y:S02]  /*144f0*/  FMUL.FTZ R25, R3.reuse, R25 ;  /* 0x0000001903197220 */ /* 0x040fe40000410000 */
[----:B------:R-:W-:Y:S01]  /*14500*/  MUFU.EX2 R239, R163 ;  /* 0x000000a300ef7308 */ /* 0x000fe20000000800 */
[C---:B------:R-:W-:Y:S02]  /*14510*/  FMUL.FTZ R26, R2.reuse, R26 ;  /* 0x0000001a021a7220 */ /* 0x040fe40000410000 */
[----:B------:R-:W-:Y:S01]  /*14520*/  LDSM.16.MT88.4 R168, [R206+0x9880] ;  /* 0x00988000cea8783b */ /* 0x000fe20000004200 */
[C---:B------:R-:W-:Y:S02]  /*14530*/  FMUL.FTZ R27, R2.reuse, R27 ;  /* 0x0000001b021b7220 */ /* 0x040fe40000410000 */
[C---:B------:R-:W-:Y:S02]  /*14540*/  FMUL.FTZ R28, R3.reuse, R28 ;  /* 0x0000001c031c7220 */ /* 0x040fe40000410000 */
[----:B------:R-:W-:Y:S02]  /*14550*/  FMUL.FTZ R29, R3, R29 ;  /* 0x0000001d031d7220 */ /* 0x000fe40000410000 */
[----:B------:R3:W-:Y:S01]  /*14560*/  MUFU.EX2 R149, R160 ;  /* 0x000000a000957308 */ /* 0x0007e20000000800 */
[----:B------:R-:W-:Y:S01]  /*14570*/  LDSM.16.MT88.4 R172, [R204+0x9880] ;  /* 0x00988000ccac783b */ /* 0x000fe20000004200 */
[C---:B------:R-:W-:Y:S01]  /*14580*/  FMUL.FTZ R30, R2.reuse, R30 ;  /* 0x0000001e021e7220 */ /* 0x040fe20000410000 */
[----:B-1----:R-:W-:Y:S01]  /*14590*/  F2FP.BF16.PACK_AB R147, R151, R226 ;  /* 0x000000e29793723e */ /* 0x002fe200000010ff */
[C---:B------:R-:W-:Y:S02]  /*145a0*/  FMUL.FTZ R31, R2.reuse, R31 ;  /* 0x0000001f021f7220 */ /* 0x040fe40000410000 */
[C---:B------:R-:W-:Y:S03]  /*145b0*/  FMUL.FTZ R32, R3.reuse, R32 ;  /* 0x0000002003207220 */ /* 0x040fe60000410000 */
[----:B------:R-:W-:Y:S01]  /*145c0*/  LDSM.16.MT88.4 R176, [R211+0xa880] ;  /* 0x00a88000d3b0783b */ /* 0x000fe20000004200 */
[C---:B------:R-:W-:Y:S01]  /*145d0*/  FMUL.FTZ R33, R3.reuse, R33 ;  /* 0x0000002103217220 */ /* 0x040fe20000410000 */
[C---:B--2---:R-:W-:Y:S01]  /*145e0*/  HMMA.16816.F32.BF16 R4, R144.reuse, R12, R4 ;  /* 0x0000000c9004723c */ /* 0x044fe20000041804 */
[----:B------:R-:W-:Y:S04]  /*145f0*/  MUFU.EX2 R234, R234 ;  /* 0x000000ea00ea7308 */ /* 0x000fe80000000800 */
[C---:B------:R-:W-:Y:S01]  /*14600*/  FMUL.FTZ R34, R2.reuse, R34 ;  /* 0x0000002202227220 */ /* 0x040fe20000410000 */
[----:B------:R-:W-:Y:S01]  /*14610*/  LDSM.16.MT88.4 R180, [R206+0xa880] ;  /* 0x00a88000ceb4783b */ /* 0x000fe20000004200 */
[C---:B------:R-:W-:Y:S01]  /*14620*/  FMUL.FTZ R12, R3.reuse, R136 ;  /* 0x00000088030c7220 */ /* 0x040fe20000410000 */
[C---:B------:R-:W-:Y:S03]  /*14630*/  HMMA.16816.F32.BF16 R8, R144.reuse, R14, R8 ;  /* 0x0000000e9008723c */ /* 0x040fe60000041808 */
[----:B------:R-:W1:Y:S01]  /*14640*/  MUFU.EX2 R235, R235 ;  /* 0x000000eb00eb7308 */ /* 0x000e620000000800 */
[C---:B------:R-:W-:Y:S02]  /*14650*/  FMUL.FTZ R13, R3.reuse, R137 ;  /* 0x00000089030d7220 */ /* 0x040fe40000410000 */
[----:B---3--:R-:W-:Y:S01]  /*14660*/  LDSM.16.MT88.4 R160, [R205+0x8880] ;  /* 0x00888000cda0783b */ /* 0x008fe20000004200 */
[C---:B------:R-:W-:Y:S02]  /*14670*/  FMUL.FTZ R14, R2.reuse, R138 ;  /* 0x0000008a020e7220 */ /* 0x040fe40000410000 */
[C---:B------:R-:W-:Y:S03]  /*14680*/  FMUL.FTZ R15, R2.reuse, R139 ;  /* 0x0000008b020f7220 */ /* 0x040fe60000410000 */
[C---:B------:R-:W-:Y:S01]  /*14690*/  FMUL.FTZ R35, R2.reuse, R35 ;  /* 0x0000002302237220 */ /* 0x040fe20000410000 */
[----:B------:R-:W-:Y:S01]  /*146a0*/  MUFU.EX2 R236, R236 ;  /* 0x000000ec00ec7308 */ /* 0x000fe20000000800 */
[----:B------:R-:W2:Y:S01]  /*146b0*/  LDSM.16.MT88.4 R136, [R204+0x8080] ;  /* 0x00808000cc88783b */ /* 0x000ea20000004200 */
[C---:B------:R-:W-:Y:S01]  /*146c0*/  FMUL.FTZ R36, R3.reuse, R36 ;  /* 0x0000002403247220 */ /* 0x040fe20000410000 */
[C---:B-----5:R-:W-:Y:S03]  /*146d0*/  HMMA.16816.F32.BF16 R12, R144.reuse, R152, R12 ;  /* 0x00000098900c723c */ /* 0x060fe6000004180c */
[C---:B------:R-:W-:Y:S02]  /*146e0*/  FMUL.FTZ R37, R3.reuse, R37 ;  /* 0x0000002503257220 */ /* 0x040fe40000410000 */
[C---:B------:R-:W-:Y:S01]  /*146f0*/  FMUL.FTZ R38, R2.reuse, R38 ;  /* 0x0000002602267220 */ /* 0x040fe20000410000 */
[----:B------:R-:W-:Y:S01]  /*14700*/  LDSM.16.MT88.4 R184, [R204+0xa880] ;  /* 0x00a88000ccb8783b */ /* 0x000fe20000004200 */
[C---:B------:R-:W-:Y:S01]  /*14710*/  FMUL.FTZ R39, R2.reuse, R39 ;  /* 0x0000002702277220 */ /* 0x040fe20000410000 */
[C---:B------:R-:W-:Y:S01]  /*14720*/  HMMA.16816.F32.BF16 R16, R144.reuse, R154, R16 ;  /* 0x0000009a9010723c */ /* 0x040fe20000041810 */
[----:B------:R-:W3:Y:S03]  /*14730*/  MUFU.EX2 R237, R237 ;  /* 0x000000ed00ed7308 */ /* 0x000ee60000000800 */
[----:B------:R-:W-:Y:S01]  /*14740*/  FMUL.FTZ R40, R3, R40 ;  /* 0x0000002803287220 */ /* 0x000fe20000410000 */
[----:B-1----:R-:W-:Y:S01]  /*14750*/  F2FP.BF16.PACK_AB R152, R235, R234 ;  /* 0x000000eaeb98723e */ /* 0x002fe200000010ff */
[----:B------:R-:W-:Y:S01]  /*14760*/  LDSM.16.MT88.4 R188, [R211+0xb880] ;  /* 0x00b88000d3bc783b */ /* 0x000fe20000004200 */
[C---:B------:R-:W-:Y:S01]  /*14770*/  FMUL.FTZ R41, R3.reuse, R41 ;  /* 0x0000002903297220 */ /* 0x040fe20000410000 */
[C---:B------:R-:W-:Y:S03]  /*14780*/  HMMA.16816.F32.BF16 R20, R144.reuse, R156, R20 ;  /* 0x0000009c9014723c */ /* 0x040fe60000041814 */
[----:B------:R-:W1:Y:S01]  /*14790*/  MUFU.EX2 R238, R238 ;  /* 0x000000ee00ee7308 */ /* 0x000e620000000800 */
[C---:B------:R-:W-:Y:S02]  /*147a0*/  FMUL.FTZ R42, R2.reuse, R42 ;  /* 0x0000002a022a7220 */ /* 0x040fe40000410000 */
[----:B------:R-:W-:Y:S01]  /*147b0*/  LDSM.16.MT88.4 R192, [R206+0xb880] ;  /* 0x00b88000cec0783b */ /* 0x000fe20000004200 */
[C---:B------:R-:W-:Y:S01]  /*147c0*/  FMUL.FTZ R43, R2.reuse, R43 ;  /* 0x0000002b022b7220 */ /* 0x040fe20000410000 */
[C---:B------:R-:W-:Y:S04]  /*147d0*/  HMMA.16816.F32.BF16 R24, R144.reuse, R158, R24 ;  /* 0x0000009e9018723c */ /* 0x040fe80000041818 */
[C---:B------:R-:W-:Y:S01]  /*147e0*/  FMUL.FTZ R44, R3.reuse, R44 ;  /* 0x0000002c032c7220 */ /* 0x040fe20000410000 */
[----:B------:R-:W4:Y:S01]  /*147f0*/  MUFU.EX2 R150, R150 ;  /* 0x0000009600967308 */ /* 0x000f220000000800 */
[----:B------:R-:W-:Y:S01]  /*14800*/  LDSM.16.MT88.4 R156, [R206+0x8880] ;  /* 0x00888000ce9c783b */ /* 0x000fe20000004200 */
[----:B------:R-:W-:Y:S02]  /*14810*/  FMUL.FTZ R45, R3, R45 ;  /* 0x0000002d032d7220 */ /* 0x000fe40000410000 */
[C---:B------:R-:W-:Y:S03]  /*14820*/  FMUL.FTZ R46, R2.reuse, R46 ;  /* 0x0000002e022e7220 */ /* 0x040fe60000410000 */
[C---:B------:R-:W-:Y:S01]  /*14830*/  FMUL.FTZ R47, R2.reuse, R47 ;  /* 0x0000002f022f7220 */ /* 0x040fe20000410000 */
[----:B---3--:R-:W-:Y:S01]  /*14840*/  F2FP.BF16.PACK_AB R153, R237, R236 ;  /* 0x000000eced99723e */ /* 0x008fe200000010ff */
[C---:B--2---:R-:W-:Y:S01]  /*14850*/  HMMA.16816.F32.BF16 R28, R144.reuse, R136, R28 ;  /* 0x00000088901c723c */ /* 0x044fe2000004181c */
[----:B------:R-:W0:Y:S02]  /*14860*/  LDGDEPBAR ;  /* 0x00000000000079af */ /* 0x000e240000000000 */
[C---:B------:R-:W-:Y:S02]  /*14870*/  FMUL.FTZ R48, R3.reuse, R48 ;  /* 0x0000003003307220 */ /* 0x040fe40000410000 */
[----:B------:R-:W-:Y:S01]  /*14880*/  FMUL.FTZ R49, R3, R49 ;  /* 0x0000003103317220 */ /* 0x000fe20000410000 */
[----:B-1----:R-:W-:Y:S01]  /*14890*/  F2FP.BF16.PACK_AB R154, R239, R238 ;  /* 0x000000eeef9a723e */ /* 0x002fe200000010ff */
[C---:B------:R-:W-:Y:S01]  /*148a0*/  FMUL.FTZ R50, R2.reuse, R50 ;  /* 0x0000003202327220 */ /* 0x040fe20000410000 */
[C---:B------:R-:W-:Y:S01]  /*148b0*/  HMMA.16816.F32.BF16 R32, R144.reuse, R138, R32 ;  /* 0x0000008a9020723c */ /* 0x040fe20000041820 */
[----:B------:R-:W1:Y:S03]  /*148c0*/  LDSM.16.MT88.4 R136, [R205+0x9080] ;  /* 0x00908000cd88783b */ /* 0x000e660000004200 */
[C---:B------:R-:W-:Y:S02]  /*148d0*/  FMUL.FTZ R51, R2.reuse, R51 ;  /* 0x0000003302337220 */ /* 0x040fe40000410000 */
[----:B------:R-:W-:Y:S01]  /*148e0*/  FMUL.FTZ R52, R3, R52 ;  /* 0x0000003403347220 */ /* 0x000fe20000410000 */
[----:B----4-:R-:W-:Y:S01]  /*148f0*/  F2FP.BF16.PACK_AB R155, R149, R150 ;  /* 0x00000096959b723e */ /* 0x010fe200000010ff */
        /* <DEDUP_REMOVED lines=140> */
[C---:B------:R-:W-:Y:S04]  /*151c0*/  HMMA.16816.F32.BF16 R24, R152.reuse, R162, R24 ;  /* 0x000000a29818723c */ /* 0x040fe80000041818 */
[----:B------:R-:W-:Y:S04]  /*151d0*/  FADD.FTZ R224, R149, R151 ;  /* 0x0000009795e07221 */ /* 0x000fe80000010000 */
[C---:B-1----:R-:W-:Y:S08]  /*151e0*/  HMMA.16816.F32.BF16 R28, R152.reuse, R4, R28 ;  /* 0x00000004981c723c */ /* 0x042ff0000004181c */
[C---:B------:R-:W-:Y:S08]  /*151f0*/  HMMA.16816.F32.BF16 R32, R152.reuse, R6, R32 ;  /* 0x000000069820723c */ /* 0x040ff00000041820 */
        /* <DEDUP_REMOVED lines=25> */
.L_x_662:
[----:B------:R-:W1:Y:S01]  /*15390*/  SHFL.BFLY PT, R2, R224, 0x2, 0x1f ;  /* 0x0c401f00e0027f89 */ /* 0x000e6200000e0000 */
[----:B------:R-:W-:-:S02]  /*153a0*/  MOV R4, RZ ;  /* 0x000000ff00047202 */ /* 0x000fc40000000f00 */
[----:B------:R-:W-:Y:S01]  /*153b0*/  MOV R10, 0xff800000 ;  /* 0xff800000000a7802 */ /* 0x000fe20000000f00 */
[----:B------:R-:W2:Y:S01]  /*153c0*/  SHFL.BFLY PT, R5, R225, 0x2, 0x1f ;  /* 0x0c401f00e1057f89 */ /* 0x000ea200000e0000 */
        /* <DEDUP_REMOVED lines=9> */
[----:B------:R-:W-:Y:S02]  /*15460*/  MOV R3, RZ ;  /* 0x000000ff00037202 */ /* 0x000fe40000000f00 */
[----:B------:R-:W-:-:S09]  /*15470*/  FSETP.NE.FTZ.AND P1, PT, R5, RZ, PT ;  /* 0x000000ff0500720b */ /* 0x000fd20003f35000 */
[----:B------:R-:W1:Y:S01]  /*15480*/  @P0 MUFU.RCP R3, R2 ;  /* 0x0000000200030308 */ /* 0x000e620000001000 */
[----:B------:R-:W-:-:S03]  /*15490*/  @P0 MOV R14, 0x3f317218 ;  /* 0x3f317218000e0802 */ /* 0x000fc60000000f00 */
[----:B------:R-:W-:-:S04]  /*154a0*/  @P1 MOV R12, 0x3f317218 ;  /* 0x3f317218000c1802 */ /* 0x000fc80000000f00 */
[----:B------:R-:W2:Y:S01]  /*154b0*/  @P0 MUFU.LG2 R2, R2 ;  /* 0x0000000200020308 */ /* 0x000ea20000000c00 */
[----:B------:R-:W-:-:S07]  /*154c0*/  @P1 FMUL.FTZ R12, R12, c[0x0][0x2d0] ;  /* 0x0000b4000c0c1a20 */ /* 0x000fce0000410000 */
[----:B------:R-:W3:Y:S01]  /*154d0*/  @P1 MUFU.LG2 R6, R5 ;  /* 0x0000000500061308 */ /* 0x000ee20000000c00 */
[C---:B-1----:R-:W-:Y:S02]  /*154e0*/  FMUL.FTZ R146, R3.reuse, R146 ;  /* 0x0000009203927220 */ /* 0x042fe40000410000 */
[C---:B------:R-:W-:Y:S02]  /*154f0*/  FMUL.FTZ R147, R3.reuse, R147 ;  /* 0x0000009303937220 */ /* 0x040fe40000410000 */
[C---:B------:R-:W-:Y:S02]  /*15500*/  FMUL.FTZ R142, R3.reuse, R142 ;  /* 0x0000008e038e7220 */ /* 0x040fe40000410000 */
[----:B------:R-:W-:Y:S01]  /*15510*/  FMUL.FTZ R143, R3, R143 ;  /* 0x0000008f038f7220 */ /* 0x000fe20000410000 */
[----:B------:R-:W1:Y:S01]  /*15520*/  @P1 MUFU.RCP R4, R5 ;  /* 0x0000000500041308 */ /* 0x000e620000001000 */
[----:B--2---:R-:W-:Y:S02]  /*15530*/  @P0 FMUL.FTZ R13, R2, 0.69314718246459960938 ;  /* 0x3f317218020d0820 */ /* 0x004fe40000410000 */
[----:B------:R-:W-:-:S02]  /*15540*/  @P0 FMUL.FTZ R2, R14, c[0x0][0x2d0] ;  /* 0x0000b4000e020a20 */ /* 0x000fc40000410000 */
[C---:B------:R-:W-:Y:S02]  /*15550*/  FMUL.FTZ R138, R3.reuse, R138 ;  /* 0x0000008a038a7220 */ /* 0x040fe40000410000 */
[C---:B------:R-:W-:Y:S02]  /*15560*/  FMUL.FTZ R139, R3.reuse, R139 ;  /* 0x0000008b038b7220 */ /* 0x040fe40000410000 */
[----:B---3--:R-:W-:Y:S02]  /*15570*/  @P1 FMUL.FTZ R6, R6, 0.69314718246459960938 ;  /* 0x3f31721806061820 */ /* 0x008fe40000410000 */
[C---:B------:R-:W-:Y:S02]  /*15580*/  FMUL.FTZ R134, R3.reuse, R134 ;  /* 0x0000008603867220 */ /* 0x040fe40000410000 */
[C---:B------:R-:W-:Y:S02]  /*15590*/  FMUL.FTZ R135, R3.reuse, R135 ;  /* 0x0000008703877220 */ /* 0x040fe40000410000 */
[----:B------:R-:W-:-:S02]  /*155a0*/  FMUL.FTZ R22, R3, R22 ;  /* 0x0000001603167220 */ /* 0x000fc40000410000 */
[C---:B-1----:R-:W-:Y:S02]  /*155b0*/  FMUL.FTZ R144, R4.reuse, R144 ;  /* 0x0000009004907220 */ /* 0x042fe40000410000 */
        /* <DEDUP_REMOVED lines=117> */
[----:B------:R-:W-:Y:S02]  /*15d10*/  FMUL.FTZ R3, R3, R131 ;  /* 0x0000008303037220 */ /* 0x000fe40000410000 */
[----:B------:R-:W-:-:S02]  /*15d20*/  @P1 FFMA.FTZ R10, R12, R0, R6 ;  /* 0x000000000c0a1223 */ /* 0x000fc40000010006 */
[----:B------:R-:W-:Y:S02]  /*15d30*/  @P0 FFMA.FTZ R11, R2, R148, R13 ;  /* 0x00000094020b0223 */ /* 0x000fe4000001000d */
.L_x_589:
        /* <DEDUP_REMOVED lines=61> */
[----:B------:R-:W-:Y:S01]  /*16110*/  IMAD.IADD R18, R15, 0x1, R16 ;  /* 0x000000010f127824 */ /* 0x000fe200078e0210 */
[----:B------:R-:W-:Y:S01]  /*16120*/  STS [R4+0x400], R142 ;  /* 0x0004008e04007388 */ /* 0x000fe20000000800 */
[----:B------:R-:W-:Y:S01]  /*16130*/  IMAD.IADD R19, R16, 0x1, R4 ;  /* 0x0000000110137824 */ /* 0x000fe200078e0204 */
[----:B------:R-:W-:Y:S02]  /*16140*/  F2FP.BF16.PACK_AB R50, R51, R50 ;  /* 0x000000323332723e */ /* 0x000fe400000010ff */
        /* <DEDUP_REMOVED lines=23> */
[----:B------:R-:W-:Y:S02]  /*162c0*/  F2FP.BF16.PACK_AB R84, R85, R84 ;  /* 0x000000545554723e */ /* 0x000fe400000010ff */
        /* <DEDUP_REMOVED lines=33> */
[----:B------:R-:W-:Y:S02]  /*164e0*/  ISETP.NE.U32.AND P0, PT, RZ, c[0x0][0x500], PT ;  /* 0x00014000ff007a0c */ /* 0x000fe40003f05070 */
[----:B------:R-:W-:Y:S01]  /*164f0*/  ISETP.NE.U32.AND P1, PT, RZ, c[0x0][0x508], PT ;  /* 0x00014200ff007a0c */ /* 0x000fe20003f25070 */
[----:B------:R-:W-:Y:S01]  /*16500*/  STS [R17+0x4480], R46 ;  /* 0x0044802e11007388 */ /* 0x000fe20000000800 */
[----:B------:R-:W-:-:S02]  /*16510*/  ISETP.NE.AND.EX P0, PT, RZ, c[0x0][0x504], PT, P0 ;  /* 0x00014100ff007a0c */ /* 0x000fc40003f05300 */
[----:B------:R-:W-:Y:S01]  /*16520*/  ISETP.NE.AND.EX P1, PT, RZ, c[0x0][0x50c], PT, P1 ;  /* 0x00014300ff007a0c */ /* 0x000fe20003f25310 */
        /* <DEDUP_REMOVED lines=38> */
[----:B------:R1:W-:Y:S04]  /*16790*/  STS [R19+0xc400], R122 ;  /* 0x00c4007a13007388 */ /* 0x0003e80000000800 */
[----:B------:R-:W-:Y:S04]  /*167a0*/  STS [R20+0xc080], R124 ;  /* 0x00c0807c14007388 */ /* 0x000fe80000000800 */
[----:B------:R-:W-:Y:S04]  /*167b0*/  STS [R20+0xc480], R126 ;  /* 0x00c4807e14007388 */ /* 0x000fe80000000800 */
[----:B------:R-:W-:Y:S04]  /*167c0*/  STS [R16+0xc000], R128 ;  /* 0x00c0008010007388 */ /* 0x000fe80000000800 */
[----:B------:R2:W-:Y:S01]  /*167d0*/  STS [R16+0xc400], R3 ;  /* 0x00c4000310007388 */ /* 0x0005e20000000800 */
[----:B-1----:R-:W-:-:S03]  /*167e0*/  IMAD.WIDE R18, R216, R5, c[0x0][0x500] ;  /* 0x00014000d8127625 */ /* 0x002fc600078e0205 */
[----:B------:R-:W-:Y:S06]  /*167f0*/  BAR.SYNC.DEFER_BLOCKING 0x1, 0x100 ;  /* 0x0044000000007b1d */ /* 0x000fec0000010000 */
[----:B--2---:R-:W2:Y:S01]  /*16800*/  @P0 LDG.E R3, [R18.64] ;  /* 0x0000000812030981 */ /* 0x004ea2000c1e1900 */
[----:B------:R-:W-:Y:S02]  /*16810*/  IMAD.MOV.U32 R4, RZ, RZ, c[0x0][0x388] ;  /* 0x0000e200ff047624 */ /* 0x000fe400078e00ff */
[----:B------:R-:W-:-:S05]  /*16820*/  @P1 IMAD.WIDE R16, R216, R5, c[0x0][0x508] ;  /* 0x00014200d8101625 */ /* 0x000fca00078e0205 */
[----:B------:R1:W5:Y:S02]  /*16830*/  @P1 LDG.E R4, [R16.64] ;  /* 0x0000000810041981 */ /* 0x000364000c1e1900 */
[----:B-1----:R-:W-:Y:S02]  /*16840*/  CS2R R16, SRZ ;  /* 0x0000000000107805 */ /* 0x002fe4000001ff00 */
[--C-:B--2---:R-:W-:Y:S01]  /*16850*/  @P0 SHF.R.S32.HI R17, RZ, 0x1f, R3.reuse ;  /* 0x0000001fff110819 */ /* 0x104fe20000011403 */
[----:B------:R-:W-:Y:S01]  /*16860*/  @P0 IMAD.MOV.U32 R16, RZ, RZ, R3 ;  /* 0x000000ffff100224 */ /* 0x000fe200078e0003 */
[----:B------:R-:W-:Y:S05]  /*16870*/  @P1 BRA `(.L_x_665) ;  /* 0x0000004000001947 */ /* 0x000fea0003800000 */
[----:B------:R-:W-:Y:S05]  /*16880*/  @!P0 BRA `(.L_x_665) ;  /* 0x0000003000008947 */ /* 0x000fea0003800000 */
[----:B-----5:R1:W2:Y:S04]  /*16890*/  LDG.E R4, [R18.64] ;  /* 0x0000000812047981 */ /* 0x0202a8000c1e1900 */
[----:B-1----:R-:W2:Y:S02]  /*168a0*/  LDG.E R18, [R18.64+0x4] ;  /* 0x0000040812127981 */ /* 0x002ea4000c1e1900 */
[----:B--2---:R-:W-:-:S02]  /*168b0*/  IADD3 R4, -R4, R18, RZ ;  /* 0x0000001204047210 */ /* 0x004fc40007ffe1ff */
.L_x_665:
[----:B------:R-:W-:Y:S01]  /*168c0*/  LOP3.LUT R9, R12, 0xffffffe0, RZ, 0xc0, !PT ;  /* 0xffffffe00c097812 */ /* 0x000fe200078ec0ff */
[----:B------:R-:W1:Y:S01]  /*168d0*/  S2R R75, SR_CTAID.X ;  /* 0x00000000004b7919 */ /* 0x000e620000002500 */
[----:B------:R-:W-:Y:S01]  /*168e0*/  SHF.R.S32.HI R5, RZ, 0x1f, R14 ;  /* 0x0000001fff057819 */ /* 0x000fe2000001140e */
[----:B------:R-:W-:Y:S01]  /*168f0*/  IMAD.MOV.U32 R12, RZ, RZ, c[0x0][0x4e8] ;  /* 0x00013a00ff0c7624 */ /* 0x000fe200078e00ff */
[----:B------:R-:W-:Y:S01]  /*16900*/  LEA.HI R3, R8, R8, RZ, 0x1 ;  /* 0x0000000808037211 */ /* 0x000fe200078f08ff */
[----:B------:R-:W-:Y:S01]  /*16910*/  IMAD.IADD R9, R2, 0x1, -R9 ;  /* 0x0000000102097824 */ /* 0x000fe200078e0a09 */
[----:B------:R-:W-:Y:S01]  /*16920*/  LEA.HI R5, R5, R14, RZ, 0x3 ;  /* 0x0000000e05057211 */ /* 0x000fe200078f18ff */
[----:B------:R-:W-:Y:S01]  /*16930*/  IMAD.MOV.U32 R19, RZ, RZ, R17 ;  /* 0x000000ffff137224 */ /* 0x000fe200078e0011 */
[----:B------:R-:W-:Y:S01]  /*16940*/  LOP3.LUT R3, R3, 0x1ffffffe, RZ, 0xc0, !PT ;  /* 0x1ffffffe03037812 */ /* 0x000fe200078ec0ff */
[----:B------:R-:W-:Y:S01]  /*16950*/  BSSY B0, `(.L_x_666) ;  /* 0x000008b000007945 */ /* 0x000fe20003800000 */
[----:B------:R-:W-:-:S02]  /*16960*/  SHF.R.S32.HI R7, RZ, 0x1f, R9 ;  /* 0x0000001fff077819 */ /* 0x000fc40000011409 */
[----:B------:R-:W-:Y:S02]  /*16970*/  LOP3.LUT R5, R5, 0xffffff8, RZ, 0xc0, !PT ;  /* 0x0ffffff805057812 */ /* 0x000fe400078ec0ff */
[----:B------:R-:W-:Y:S02]  /*16980*/  LEA.HI R7, R7, R9, RZ, 0x2 ;  /* 0x0000000907077211 */ /* 0x000fe400078f10ff */
[----:B------:R-:W-:Y:S01]  /*16990*/  IADD3 R5, -R5, R14, RZ ;  /* 0x0000000e05057210 */ /* 0x000fe20007ffe1ff */
[----:B------:R-:W-:Y:S01]  /*169a0*/  IMAD.WIDE.U32 R14, R16, c[0x0][0x3a0], RZ ;  /* 0x0000e800100e7a25 */ /* 0x000fe200078e00ff */
[----:B------:R-:W-:Y:S02]  /*169b0*/  SHF.R.S32.HI R7, RZ, 0x2, R7 ;  /* 0x00000002ff077819 */ /* 0x000fe40000011407 */
[----:B------:R-:W-:Y:S01]  /*169c0*/  LOP3.LUT P2, RZ, R9, 0x3, RZ, 0xc0, !PT ;  /* 0x0000000309ff7812 */ /* 0x000fe2000784c0ff */
[----:B------:R-:W-:Y:S01]  /*169d0*/  IMAD.IADD R9, R8, 0x1, -R3 ;  /* 0x0000000108097824 */ /* 0x000fe200078e0a03 */
[----:B------:R-:W-:Y:S01]  /*169e0*/  ISETP.NE.AND P1, PT, R12, 0x1, PT ;  /* 0x000000010c00780c */ /* 0x000fe20003f25270 */
[----:B------:R-:W-:Y:S01]  /*169f0*/  IMAD R5, R5, 0x10, R7 ;  /* 0x0000001005057824 */ /* 0x000fe200078e0207 */
[----:B------:R-:W-:Y:S01]  /*16a00*/  MOV R18, R16 ;  /* 0x0000001000127202 */ /* 0x000fe20000000f00 */
[----:B------:R-:W-:Y:S01]  /*16a10*/  IMAD R12, R0, c[0x0][0x490], RZ ;  /* 0x00012400000c7a24 */ /* 0x000fe200078e02ff */
[CC--:B------:R-:W-:Y:S01]  /*16a20*/  LEA.HI R3, R6.reuse, R2.reuse, RZ, 0x3 ;  /* 0x0000000206037211 */ /* 0x0c0fe200078f18ff */
[----:B------:R-:W-:Y:S01]  /*16a30*/  IMAD R9, R9, 0x8, R5 ;  /* 0x0000000809097824 */ /* 0x000fe200078e0205 */
[----:B------:R-:W-:Y:S01]  /*16a40*/  LEA.HI R6, R6, R2, RZ, 0x6 ;  /* 0x0000000206067211 */ /* 0x000fe200078f30ff */
[----:B------:R-:W-:Y:S01]  /*16a50*/  IMAD R7, R17, c[0x0][0x3a0], RZ ;  /* 0x0000e80011077a24 */ /* 0x000fe200078e02ff */
[----:B------:R-:W-:Y:S01]  /*16a60*/  LOP3.LUT R8, R3, 0xfffffff8, RZ, 0xc0, !PT ;  /* 0xfffffff803087812 */ /* 0x000fe200078ec0ff */
[----:B------:R-:W-:Y:S01]  /*16a70*/  IMAD.WIDE.U32 R18, R215, c[0x0][0x490], R18 ;  /* 0x00012400d7127a25 */ /* 0x000fe200078e0012 */
[----:B-1----:R-:W-:-:S02]  /*16a80*/  LEA R9, R75, R9, 0x7 ;  /* 0x000000094b097211 */ /* 0x002fc400078e38ff */
[----:B------:R-:W-:Y:S01]  /*16a90*/  SHF.R.S32.HI R3, RZ, 0x3, R3 ;  /* 0x00000003ff037819 */ /* 0x000fe20000011403 */
[----:B------:R-:W-:Y:S01]  /*16aa0*/  IMAD R12, R215, c[0x0][0x494], R12 ;  /* 0x00012500d70c7a24 */ /* 0x000fe200078e020c */
[----:B------:R-:W-:Y:S01]  /*16ab0*/  SHF.L.U32 R6, R6, 0x3, RZ ;  /* 0x0000000306067819 */ /* 0x000fe200000006ff */
[----:B------:R-:W-:Y:S02]  /*16ac0*/  IMAD R7, R16, c[0x0][0x3a4], R7 ;  /* 0x0000e90010077a24 */ /* 0x000fe400078e0207 */
[----:B------:R-:W-:Y:S02]  /*16ad0*/  IMAD.IADD R19, R19, 0x1, R12 ;  /* 0x0000000113137824 */ /* 0x000fe400078e020c */
[----:B------:R-:W-:Y:S01]  /*16ae0*/  @P1 IMAD.HI.U32 R12, R9, c[0x0][0x4ec], RZ ;  /* 0x00013b00090c1a27 */ /* 0x000fe200078e00ff */
[----:B------:R-:W-:Y:S02]  /*16af0*/  IADD3 R15, R15, R7, RZ ;  /* 0x000000070f0f7210 */ /* 0x000fe40007ffe0ff */
[----:B------:R-:W-:Y:S01]  /*16b00*/  SHF.R.S32.HI R7, RZ, 0x1f, R216 ;  /* 0x0000001fff077819 */ /* 0x000fe200000114d8 */
[----:B------:R-:W-:Y:S01]  /*16b10*/  IMAD.IADD R2, R2, 0x1, -R8 ;  /* 0x0000000102027824 */ /* 0x000fe200078e0a08 */
[----:B------:R-:W-:Y:S01]  /*16b20*/  SEL R216, R216, RZ, !P0 ;  /* 0x000000ffd8d87207 */ /* 0x000fe20004000000 */
[----:B------:R-:W-:Y:S01]  /*16b30*/  IMAD.MOV.U32 R8, RZ, RZ, R9 ;  /* 0x000000ffff087224 */ /* 0x000fe200078e0009 */
[----:B------:R-:W-:Y:S01]  /*16b40*/  @P1 SHF.R.U32.HI R8, RZ, c[0x0][0x4f0], R12 ;  /* 0x00013c00ff081a19 */ /* 0x000fe2000001160c */
[----:B------:R-:W-:Y:S01]  /*16b50*/  IMAD R16, R0, c[0x0][0x3e8], RZ ;  /* 0x0000fa0000107a24 */ /* 0x000fe200078e02ff */
[----:B------:R-:W-:Y:S01]  /*16b60*/  SEL R7, R7, RZ, !P0 ;  /* 0x000000ff07077207 */ /* 0x000fe20004000000 */
[----:B------:R-:W-:Y:S01]  /*16b70*/  IMAD.WIDE.U32 R14, R215, c[0x0][0x3e8], R14 ;  /* 0x0000fa00d70e7a25 */ /* 0x000fe200078e000e */
[----:B------:R-:W-:-:S03]  /*16b80*/  LEA R0, R2, R3, 0x5 ;  /* 0x0000000302007211 */ /* 0x000fc600078e28ff */
[----:B------:R-:W-:Y:S02]  /*16b90*/  IMAD.MOV R12, RZ, RZ, -R8 ;  /* 0x000000ffff0c7224 */ /* 0x000fe400078e0a08 */
[----:B------:R-:W-:Y:S02]  /*16ba0*/  IMAD R16, R215, c[0x0][0x3ec], R16 ;  /* 0x0000fb00d7107a24 */ /* 0x000fe400078e0210 */
[----:B------:R-:W-:-:S03]  /*16bb0*/  IMAD.WIDE.U32 R18, R216, c[0x0][0x498], R18 ;  /* 0x00012600d8127a25 */ /* 0x000fc600078e0012 */
[----:B------:R-:W-:Y:S01]  /*16bc0*/  IADD3 R15, R15, R16, RZ ;  /* 0x000000100f0f7210 */ /* 0x000fe20007ffe0ff */
[----:B------:R-:W-:Y:S01]  /*16bd0*/  IMAD R12, R12, c[0x0][0x4e8], R9 ;  /* 0x00013a000c0c7a24 */ /* 0x000fe200078e0209 */
[----:B------:R-:W-:Y:S01]  /*16be0*/  IADD3 R20, P0, R8, R18, RZ ;  /* 0x0000001208147210 */ /* 0x000fe20007f1e0ff */
[----:B------:R-:W-:Y:S01]  /*16bf0*/  IMAD R13, R7, c[0x0][0x498], RZ ;  /* 0x00012600070d7a24 */ /* 0x000fe200078e02ff */
[----:B------:R-:W-:Y:S01]  /*16c00*/  SHF.R.S32.HI R16, RZ, 0x1f, R8 ;  /* 0x0000001fff107819 */ /* 0x000fe20000011408 */
[----:B------:R-:W-:Y:S01]  /*16c10*/  IMAD R9, R75, 0x80, R0 ;  /* 0x000000804b097824 */ /* 0x000fe200078e0200 */
[----:B------:R-:W-:Y:S01]  /*16c20*/  SHF.R.S32.HI R18, RZ, 0x1f, R12 ;  /* 0x0000001fff127819 */ /* 0x000fe2000001140c */
[----:B------:R-:W-:Y:S02]  /*16c30*/  IMAD R13, R216, c[0x0][0x49c], R13 ;  /* 0x00012700d80d7a24 */ /* 0x000fe400078e020d */
[----:B------:R-:W-:Y:S02]  /*16c40*/  IMAD.SHL.U32 R0, R3, 0x40, RZ ;  /* 0x0000004003007824 */ /* 0x000fe400078e00ff */
[----:B------:R-:W-:Y:S01]  /*16c50*/  IMAD R18, R18, c[0x0][0x488], RZ ;  /* 0x0001220012127a24 */ /* 0x000fe200078e02ff */
[----:B------:R-:W-:Y:S01]  /*16c60*/  IADD3.X R21, R16, R19, R13, P0, !PT ;  /* 0x0000001310157210 */ /* 0x000fe200007fe40d */
[----:B------:R-:W-:Y:S01]  /*16c70*/  @P1 IMAD.HI.U32 R17, R9, c[0x0][0x4ec], RZ ;  /* 0x00013b0009111a27 */ /* 0x000fe200078e00ff */
[----:B------:R-:W-:-:S03]  /*16c80*/  LOP3.LUT R13, R0, 0x1c0, RZ, 0xc0, !PT ;  /* 0x000001c0000d7812 */ /* 0x000fc600078ec0ff */
[----:B------:R-:W-:-:S04]  /*16c90*/  IMAD.WIDE.U32 R20, R12, c[0x0][0x488], R20 ;  /* 0x000122000c147a25 */ /* 0x000fc800078e0014 */
[----:B------:R-:W-:Y:S01]  /*16ca0*/  IMAD R18, R12, c[0x0][0x48c], R18 ;  /* 0x000123000c127a24 */ /* 0x000fe200078e0212 */
[----:B------:R-:W-:Y:S01]  /*16cb0*/  LEA R12, P0, R20, c[0x0][0x450], 0x2 ;  /* 0x00011400140c7a11 */ /* 0x000fe200078010ff */
[----:B------:R-:W-:Y:S01]  /*16cc0*/  IMAD.SHL.U32 R0, R2, 0x8, RZ ;  /* 0x0000000802007824 */ /* 0x000fe200078e00ff */
[----:B------:R-:W-:Y:S01]  /*16cd0*/  SHF.R.U32.HI R2, RZ, 0x3, R13 ;  /* 0x00000003ff027819 */ /* 0x000fe2000001160d */
[----:B------:R-:W-:Y:S01]  /*16ce0*/  IMAD.MOV.U32 R8, RZ, RZ, R9 ;  /* 0x000000ffff087224 */ /* 0x000fe200078e0009 */
[----:B------:R-:W-:Y:S01]  /*16cf0*/  IADD3 R18, R21, R18, RZ ;  /* 0x0000001215127210 */ /* 0x000fe20007ffe0ff */
[----:B------:R-:W-:Y:S01]  /*16d00*/  SHFL.IDX PT, R22, R12, 0x1, 0x1c1f ;  /* 0x003c1f000c167f89 */ /* 0x000fe200000e0000 */
[----:B------:R-:W-:Y:S01]  /*16d10*/  @P1 SHF.R.U32.HI R8, RZ, c[0x0][0x4f0], R17 ;  /* 0x00013c00ff081a19 */ /* 0x000fe20000011611 */
[----:B------:R-:W-:Y:S01]  /*16d20*/  IMAD R7, R7, c[0x0][0x3f0], RZ ;  /* 0x0000fc0007077a24 */ /* 0x000fe200078e02ff */
[----:B------:R-:W-:Y:S01]  /*16d30*/  LEA.HI.X R18, R20, c[0x0][0x454], R18, 0x2, P0 ;  /* 0x0001150014127a11 */ /* 0x000fe200000f1412 */
[----:B------:R-:W-:Y:S01]  /*16d40*/  IMAD R5, R75, 0x80, R5 ;  /* 0x000000804b057824 */ /* 0x000fe200078e0205 */
[----:B------:R-:W-:Y:S01]  /*16d50*/  LOP3.LUT R13, R13, 0x38, R0, 0xf8, !PT ;  /* 0x000000380d0d7812 */ /* 0x000fe200078ef800 */
[----:B------:R-:W-:Y:S01]  /*16d60*/  SHFL.IDX PT, R20, R12, RZ, 0x1c1f ;  /* 0x001c1fff0c147589 */ /* 0x000fe200000e0000 */
[C---:B------:R-:W-:Y:S01]  /*16d70*/  IMAD R7, R216.reuse, c[0x0][0x3f4], R7 ;  /* 0x0000fd00d8077a24 */ /* 0x040fe200078e0207 */
[----:B------:R-:W-:Y:S01]  /*16d80*/  SHF.R.S32.HI R16, RZ, 0x1f, R8 ;  /* 0x0000001fff107819 */ /* 0x000fe20000011408 */
[----:B------:R-:W-:Y:S01]  /*16d90*/  IMAD.WIDE.U32 R14, R216, c[0x0][0x3f0], R14 ;  /* 0x0000fc00d80e7a25 */ /* 0x000fe200078e000e */
[----:B------:R-:W-:Y:S01]  /*16da0*/  LOP3.LUT R13, R13, R2, RZ, 0x3c, !PT ;  /* 0x000000020d0d7212 */ /* 0x000fe200078e3cff */
[----:B------:R-:W1:Y:S01]  /*16db0*/  SHFL.IDX PT, R21, R18, RZ, 0x1c1f ;  /* 0x001c1fff12157589 */ /* 0x000e6200000e0000 */
[----:B------:R-:W-:Y:S01]  /*16dc0*/  LEA R75, R75, R3, 0x7 ;  /* 0x000000034b4b7211 */ /* 0x000fe200078e38ff */
[----:B------:R-:W-:Y:S01]  /*16dd0*/  IMAD.MOV R2, RZ, RZ, -R8 ;  /* 0x000000ffff027224 */ /* 0x000fe200078e0a08 */
[----:B------:R-:W-:Y:S01]  /*16de0*/  IADD3 R15, R15, R7, RZ ;  /* 0x000000070f0f7210 */ /* 0x000fe20007ffe0ff */
[----:B------:R2:W3:Y:S01]  /*16df0*/  SHFL.IDX PT, R23, R18, 0x1, 0x1c1f ;  /* 0x003c1f0012177f89 */ /* 0x0004e200000e0000 */
[----:B------:R-:W-:Y:S01]  /*16e00*/  IMAD R16, R16, c[0x0][0x3e0], RZ ;  /* 0x0000f80010107a24 */ /* 0x000fe200078e02ff */
[----:B------:R-:W-:-:S03]  /*16e10*/  LOP3.LUT R6, R13, 0x7ffffe00, R6, 0xf8, !PT ;  /* 0x7ffffe000d067812 */ /* 0x000fc600078ef806 */
[----:B------:R-:W-:Y:S02]  /*16e20*/  IMAD R16, R8, c[0x0][0x3e4], R16 ;  /* 0x0000f90008107a24 */ /* 0x000fe400078e0210 */
[----:B--2---:R-:W-:Y:S02]  /*16e30*/  IMAD R18, R2, c[0x0][0x4e8], R9 ;  /* 0x00013a0002127a24 */ /* 0x004fe400078e0209 */
[----:B-----5:R-:W-:Y:S01]  /*16e40*/  IMAD R2, R4, c[0x0][0x4e8], RZ ;  /* 0x00013a0004027a24 */ /* 0x020fe200078e02ff */
[----:B------:R-:W-:Y:S01]  /*16e50*/  IADD3 R4, R5, 0x8, RZ ;  /* 0x0000000805047810 */ /* 0x000fe20007ffe0ff */
[----:B------:R-:W-:-:S03]  /*16e60*/  IMAD.WIDE.U32 R8, R8, c[0x0][0x3e0], R14 ;  /* 0x0000f80008087a25 */ /* 0x000fc600078e000e */
[-C--:B------:R-:W-:Y:S01]  /*16e70*/  ISETP.GE.OR P1, PT, R5, R2.reuse, P2 ;  /* 0x000000020500720c */ /* 0x080fe20001726670 */
[----:B------:R-:W-:Y:S01]  /*16e80*/  IMAD.IADD R9, R9, 0x1, R16 ;  /* 0x0000000109097824 */ /* 0x000fe200078e0210 */
[----:B------:R-:W-:Y:S02]  /*16e90*/  ISETP.GE.OR P0, PT, R4, R2, P2 ;  /* 0x000000020400720c */ /* 0x000fe40001706670 */
[----:B------:R-:W-:Y:S02]  /*16ea0*/  SHF.R.S32.HI R5, RZ, 0x1f, R18 ;  /* 0x0000001fff057819 */ /* 0x000fe40000011412 */
[----:B------:R-:W-:-:S03]  /*16eb0*/  SHF.L.U32 R16, R6, 0x1, RZ ;  /* 0x0000000106107819 */ /* 0x000fc600000006ff */
[----:B------:R-:W-:-:S04]  /*16ec0*/  IMAD R5, R5, c[0x0][0x3d8], RZ ;  /* 0x0000f60005057a24 */ /* 0x000fc800078e02ff */
[C---:B------:R-:W-:Y:S01]  /*16ed0*/  IMAD R17, R18.reuse, c[0x0][0x3dc], R5 ;  /* 0x0000f70012117a24 */ /* 0x040fe200078e0205 */
[----:B-1----:R1:W-:Y:S01]  /*16ee0*/  @!P1 ST.E [R20.64], R10 ;  /* 0x0000000a14009985 */ /* 0x0023e2000c101908 */
[----:B------:R-:W-:-:S03]  /*16ef0*/  IMAD.WIDE.U32 R18, R18, c[0x0][0x3d8], R8 ;  /* 0x0000f60012127a25 */ /* 0x000fc600078e0008 */
[----:B---3--:R1:W-:Y:S01]  /*16f00*/  @!P0 ST.E [R22.64], R11 ;  /* 0x0000000b16008985 */ /* 0x0083e2000c101908 */
[----:B------:R-:W-:Y:S01]  /*16f10*/  IMAD.IADD R17, R19, 0x1, R17 ;  /* 0x0000000113117824 */ /* 0x000fe200078e0211 */
[C---:B------:R-:W-:Y:S02]  /*16f20*/  LEA R74, P0, R18.reuse, c[0x0][0x380], 0x1 ;  /* 0x0000e000124a7a11 */ /* 0x040fe400078008ff */
        /* <DEDUP_REMOVED lines=26> */
[----:B-1----:R-:W1:Y:S01]  /*170d0*/  LDS.128 R16, [R16+0xc080] ;  /* 0x00c0800010107984 */ /* 0x002e620000000c00 */
[----:B------:R-:W-:-:S07]  /*170e0*/  ISETP.GE.AND P3, PT, R0, c[0x0][0x3c8], PT ;  /* 0x0000f20000007a0c */ /* 0x000fce0003f66270 */
[----:B------:R-:W-:Y:S02]  /*170f0*/  @!P2 SHF.R.S32.HI R71, RZ, 0x1f, R72 ;  /* 0x0000001fff47a819 */ /* 0x000fe40000011448 */
[----:B------:R-:W-:Y:S02]  /*17100*/  @!P1 SHF.R.S32.HI R69, RZ, 0x1f, R70 ;  /* 0x0000001fff459819 */ /* 0x000fe40000011446 */
[----:B------:R-:W-:Y:S02]  /*17110*/  @!P0 SHF.R.S32.HI R3, RZ, 0x1f, R68 ;  /* 0x0000001fff038819 */ /* 0x000fe40000011444 */
[----:B------:R-:W-:Y:S01]  /*17120*/  @!P2 LEA.HI R71, R71, R72, RZ, 0x3 ;  /* 0x000000484747a211 */ /* 0x000fe200078f18ff */
[----:B------:R-:W-:Y:S01]  /*17130*/  @!P3 IMAD.WIDE R78, R0, 0x2, R76 ;  /* 0x00000002004eb825 */ /* 0x000fe200078e024c */
[----:B------:R-:W-:Y:S02]  /*17140*/  @!P1 LEA.HI R69, R69, R70, RZ, 0x3 ;  /* 0x0000004645459211 */ /* 0x000fe400078f18ff */
[----:B------:R-:W-:-:S02]  /*17150*/  @!P0 LEA.HI R3, R3, R68, RZ, 0x3 ;  /* 0x0000004403038211 */ /* 0x000fc400078f18ff */
[----:B------:R-:W-:Y:S02]  /*17160*/  @!P2 LOP3.LUT R71, R71, 0xfffffff8, RZ, 0xc0, !PT ;  /* 0xfffffff84747a812 */ /* 0x000fe400078ec0ff */
[----:B------:R-:W-:Y:S02]  /*17170*/  @!P1 LOP3.LUT R69, R69, 0xfffffff8, RZ, 0xc0, !PT ;  /* 0xfffffff845459812 */ /* 0x000fe400078ec0ff */
[----:B------:R-:W-:Y:S01]  /*17180*/  @!P0 LOP3.LUT R3, R3, 0xfffffff8, RZ, 0xc0, !PT ;  /* 0xfffffff803038812 */ /* 0x000fe200078ec0ff */
[--C-:B------:R-:W-:Y:S01]  /*17190*/  @!P2 IMAD.WIDE R70, R71, 0x2, R76.reuse ;  /* 0x000000024746a825 */ /* 0x100fe200078e024c */
[----:B--2---:R2:W-:Y:S03]  /*171a0*/  @!P3 ST.E.128 [R78.64], R64 ;  /* 0x000000404e00b985 */ /* 0x0045e6000c101d08 */
[--C-:B------:R-:W-:Y:S01]  /*171b0*/  @!P1 IMAD.WIDE R68, R69, 0x2, R76.reuse ;  /* 0x0000000245449825 */ /* 0x100fe200078e024c */
[----:B---3--:R2:W-:Y:S03]  /*171c0*/  @!P2 ST.E.128 [R70.64], R48 ;  /* 0x000000304600a985 */ /* 0x0085e6000c101d08 */
[----:B------:R-:W-:Y:S01]  /*171d0*/  @!P0 IMAD.WIDE R76, R3, 0x2, R76 ;  /* 0x00000002034c8825 */ /* 0x000fe200078e024c */
[----:B----4-:R2:W-:Y:S04]  /*171e0*/  @!P1 ST.E.128 [R68.64], R32 ;  /* 0x0000002044009985 */ /* 0x0105e8000c101d08 */
[----:B-1----:R2:W-:Y:S02]  /*171f0*/  @!P0 ST.E.128 [R76.64], R16 ;  /* 0x000000104c008985 */ /* 0x0025e4000c101d08 */
.L_x_667:
[----:B--234-:R-:W-:Y:S05]  /*17200*/  BSYNC B0 ;  /* 0x0000000000007941 */ /* 0x01cfea0003800000 */
.L_x_666:
[----:B------:R-:W-:Y:S01]  /*17210*/  IADD3 R3, R75, 0x20, RZ ;  /* 0x000000204b037810 */ /* 0x000fe20007ffe0ff */
[----:B------:R2:W3:Y:S01]  /*17220*/  SHFL.IDX PT, R35, R73, 0x1, 0x181f ;  /* 0x00381f0049237f89 */ /* 0x0004e200000e0000 */
[----:B------:R-:W-:Y:S02]  /*17230*/  BSSY B0, `(.L_x_668) ;  /* 0x000001c000007945 */ /* 0x000fe40003800000 */
[----:B------:R-:W-:Y:S01]  /*17240*/  ISETP.GE.AND P0, PT, R3, R2, PT ;  /* 0x000000020300720c */ /* 0x000fe20003f06270 */
[----:B------:R2:W4:-:S12]  /*17250*/  SHFL.IDX PT, R34, R74, 0x1, 0x181f ;  /* 0x00381f004a227f89 */ /* 0x00051800000e0000 */
[----:B------:R-:W-:Y:S05]  /*17260*/  @P0 BRA `(.L_x_669) ;  /* 0x0000018000000947 */ /* 0x000fea0003800000 */
[C---:B------:R-:W-:Y:S02]  /*17270*/  IADD3 R32, R0.reuse, 0x40, RZ ;  /* 0x0000004000207810 */ /* 0x040fe40007ffe0ff */
[C---:B------:R-:W-:Y:S02]  /*17280*/  IADD3 R18, R0.reuse, 0x80, RZ ;  /* 0x0000008000127810 */ /* 0x040fe40007ffe0ff */
[----:B-1----:R-:W-:Y:S02]  /*17290*/  IADD3 R16, R0, 0xc0, RZ ;  /* 0x000000c000107810 */ /* 0x002fe40007ffe0ff */
        /* <DEDUP_REMOVED lines=21> */
.L_x_669:
[----:B------:R-:W-:Y:S05]  /*173f0*/  BSYNC B0 ;  /* 0x0000000000007941 */ /* 0x000fea0003800000 */
.L_x_668:
        /* <DEDUP_REMOVED lines=30> */
.L_x_671:
[----:B------:R-:W-:Y:S05]  /*175e0*/  BSYNC B0 ;  /* 0x0000000000007941 */ /* 0x000fea0003800000 */
.L_x_670:
        /* <DEDUP_REMOVED lines=17> */
[----:B------:R-:W-:Y:S02]  /*17700*/  @!P2 ST.E.128 [R12.64], R52 ;  /* 0x000000340c00a985 */ /* 0x000fe4000c101d08 */
[----:B------:R-:W-:-:S04]  /*17710*/  @!P1 IMAD.WIDE R8, R8, 0x2, R10 ;  /* 0x0000000208089825 */ /* 0x000fc800078e020a */
[----:B------:R-:W-:Y:S01]  /*17720*/  @!P0 IMAD.WIDE R2, R2, 0x2, R10 ;  /* 0x0000000202028825 */ /* 0x000fe200078e020a */
[----:B------:R-:W-:Y:S04]  /*17730*/  @!P1 ST.E.128 [R8.64], R36 ;  /* 0x0000002408009985 */ /* 0x000fe8000c101d08 */
[----:B------:R1:W-:Y:S02]  /*17740*/  @!P0 ST.E.128 [R2.64], R20 ;  /* 0x0000001402008985 */ /* 0x0003e4000c101d08 */
[----:B-1----:R-:W-:-:S04]  /*17750*/  IADD3 R2, R0, 0xc0, RZ ;  /* 0x000000c000027810 */ /* 0x002fc80007ffe0ff */
        /* <DEDUP_REMOVED lines=8> */
.L_x_664:
        /* <DEDUP_REMOVED lines=15> */
[----:B-----5:R1:W2:Y:S04]  /*178d0*/  LDG.E R3, [R4.64] ;  /* 0x0000000804037981 */ /* 0x0202a8000c1e1900 */
[----:B-1----:R-:W2:Y:S02]  /*178e0*/  LDG.E R4, [R4.64+0x4] ;  /* 0x0000040804047981 */ /* 0x002ea4000c1e1900 */
[----:B--2---:R-:W-:-:S02]  /*178f0*/  IADD3 R3, -R3, R4, RZ ;  /* 0x0000000403037210 */ /* 0x004fc40007ffe1ff */
.L_x_672:
        /* <DEDUP_REMOVED lines=19> */
[----:B------:R-:W-:-:S05]  /*17a30*/  IMAD R4, R215, c[0x0][0x494], R4 ;  /* 0x00012500d7047a24 */ /* 0x000fca00078e0204 */
[----:B------:R-:W-:Y:S01]  /*17a40*/  IADD3 R13, R4, R13, RZ ;  /* 0x0000000d040d7210 */ /* 0x000fe20007ffe0ff */
[----:B------:R-:W-:-:S04]  /*17a50*/  @P0 IMAD.HI.U32 R6, R8, c[0x0][0x4ec], RZ ;  /* 0x00013b0008060a27 */ /* 0x000fc800078e00ff */
[----:B------:R-:W-:Y:S01]  /*17a60*/  IMAD.WIDE.U32 R12, R216, c[0x0][0x498], R12 ;  /* 0x00012600d80c7a25 */ /* 0x000fe200078e000c */
[----:B------:R-:W-:-:S03]  /*17a70*/  @P0 SHF.R.U32.HI R7, RZ, c[0x0][0x4f0], R6 ;  /* 0x00013c00ff070a19 */ /* 0x000fc60000011606 */
[----:B------:R-:W-:Y:S01]  /*17a80*/  IMAD R6, R5, c[0x0][0x498], RZ ;  /* 0x0001260005067a24 */ /* 0x000fe200078e02ff */
[----:B------:R-:W-:Y:S01]  /*17a90*/  IADD3 R12, P0, R7, R12, RZ ;  /* 0x0000000c070c7210 */ /* 0x000fe20007f1e0ff */
[--C-:B------:R-:W-:Y:S02]  /*17aa0*/  IMAD.MOV R4, RZ, RZ, -R7.reuse ;  /* 0x000000ffff047224 */ /* 0x100fe400078e0a07 */
[----:B------:R-:W-:Y:S02]  /*17ab0*/  IMAD R6, R216, c[0x0][0x49c], R6 ;  /* 0x00012700d8067a24 */ /* 0x000fe400078e0206 */
[----:B------:R-:W-:Y:S01]  /*17ac0*/  IMAD R4, R4, c[0x0][0x4e8], R8 ;  /* 0x00013a0004047a24 */ /* 0x000fe200078e0208 */
[----:B------:R-:W-:-:S04]  /*17ad0*/  SHF.R.S32.HI R8, RZ, 0x1f, R7 ;  /* 0x0000001fff087819 */ /* 0x000fc80000011407 */
[----:B------:R-:W-:Y:S02]  /*17ae0*/  SHF.R.S32.HI R7, RZ, 0x1f, R4 ;  /* 0x0000001fff077819 */ /* 0x000fe40000011404 */
[----:B------:R-:W-:-:S03]  /*17af0*/  IADD3.X R13, R8, R13, R6, P0, !PT ;  /* 0x0000000d080d7210 */ /* 0x000fc600007fe406 */
[----:B------:R-:W-:Y:S02]  /*17b00*/  IMAD R7, R7, c[0x0][0x488], RZ ;  /* 0x0001220007077a24 */ /* 0x000fe400078e02ff */
[----:B------:R-:W-:-:S04]  /*17b10*/  IMAD.WIDE.U32 R12, R4, c[0x0][0x488], R12 ;  /* 0x00012200040c7a25 */ /* 0x000fc800078e000c */
[----:B------:R-:W-:Y:S01]  /*17b20*/  IMAD R4, R4, c[0x0][0x48c], R7 ;  /* 0x0001230004047a24 */ /* 0x000fe200078e0207 */
[----:B------:R-:W-:-:S04]  /*17b30*/  LEA R6, P0, R12, c[0x0][0x450], 0x2 ;  /* 0x000114000c067a11 */ /* 0x000fc800078010ff */
[----:B------:R-:W-:-:S04]  /*17b40*/  IADD3 R4, R13, R4, RZ ;  /* 0x000000040d047210 */ /* 0x000fc80007ffe0ff */
[----:B------:R-:W-:Y:S02]  /*17b50*/  LEA.HI.X R7, R12, c[0x0][0x454], R4, 0x2, P0 ;  /* 0x000115000c077a11 */ /* 0x000fe400000f1404 */
[----:B------:R-:W-:-:S05]  /*17b60*/  MOV R4, 0xff800000 ;  /* 0xff80000000047802 */ /* 0x000fca0000000f00 */
[----:B------:R1:W-:Y:S02]  /*17b70*/  STG.E [R6.64], R4 ;  /* 0x0000000406007986 */ /* 0x0003e4000c101908 */
.L_x_674:
[----:B------:R-:W-:Y:S05]  /*17b80*/  BSYNC B0 ;  /* 0x0000000000007941 */ /* 0x000fea0003800000 */
.L_x_673:
[----:B-1----:R-:W1:Y:S01]  /*17b90*/  S2R R7, SR_CTAID.X ;  /* 0x0000000000077919 */ /* 0x002e620000002500 */
[----:B------:R-:W-:Y:S01]  /*17ba0*/  SHF.R.S32.HI R8, RZ, 0x1f, R2 ;  /* 0x0000001fff087819 */ /* 0x000fe20000011402 */
[----:B------:R-:W-:Y:S01]  /*17bb0*/  IMAD R4, R11, c[0x0][0x3a0], RZ ;  /* 0x0000e8000b047a24 */ /* 0x000fe200078e02ff */
[----:B------:R-:W-:Y:S01]  /*17bc0*/  MOV R6, c[0x0][0x4e8] ;  /* 0x00013a0000067a02 */ /* 0x000fe20000000f00 */
[----:B------:R-:W-:Y:S01]  /*17bd0*/  IMAD R0, R0, c[0x0][0x3e8], RZ ;  /* 0x0000fa0000007a24 */ /* 0x000fe200078e02ff */
[-C--:B------:R-:W-:Y:S01]  /*17be0*/  LEA.HI R8, R8, R2.reuse, RZ, 0x3 ;  /* 0x0000000208087211 */ /* 0x080fe200078f18ff */
[----:B------:R-:W-:Y:S01]  /*17bf0*/  IMAD R4, R10, c[0x0][0x3a4], R4 ;  /* 0x0000e9000a047a24 */ /* 0x000fe200078e0204 */
[----:B------:R-:W-:Y:S01]  /*17c00*/  ISETP.NE.AND P0, PT, R6, 0x1, PT ;  /* 0x000000010600780c */ /* 0x000fe20003f05270 */
[----:B------:R-:W-:Y:S01]  /*17c10*/  IMAD.WIDE.U32 R10, R10, c[0x0][0x3a0], RZ ;  /* 0x0000e8000a0a7a25 */ /* 0x000fe200078e00ff */
[----:B------:R-:W-:Y:S01]  /*17c20*/  LOP3.LUT R9, R8, 0xfffffff8, RZ, 0xc0, !PT ;  /* 0xfffffff808097812 */ /* 0x000fe200078ec0ff */
[----:B------:R-:W-:Y:S01]  /*17c30*/  BSSY B0, `(.L_x_675) ;  /* 0x000003e000007945 */ /* 0x000fe20003800000 */
[----:B------:R-:W-:Y:S01]  /*17c40*/  SHF.R.S32.HI R8, RZ, 0x3, R8 ;  /* 0x00000003ff087819 */ /* 0x000fe20000011408 */
[----:B------:R-:W-:Y:S01]  /*17c50*/  IMAD.IADD R13, R11, 0x1, R4 ;  /* 0x000000010b0d7824 */ /* 0x000fe200078e0204 */
[----:B------:R-:W-:Y:S01]  /*17c60*/  IADD3 R11, -R9, R2, RZ ;  /* 0x00000002090b7210 */ /* 0x000fe20007ffe1ff */
[----:B------:R-:W-:-:S02]  /*17c70*/  IMAD.MOV.U32 R12, RZ, RZ, R10 ;  /* 0x000000ffff0c7224 */ /* 0x000fc400078e000a */
[----:B------:R-:W-:Y:S01]  /*17c80*/  IMAD R0, R215, c[0x0][0x3ec], R0 ;  /* 0x0000fb00d7007a24 */ /* 0x000fe200078e0200 */
[----:B------:R-:W-:Y:S01]  /*17c90*/  LEA R2, R11, R8, 0x5 ;  /* 0x000000080b027211 */ /* 0x000fe200078e28ff */
[----:B------:R-:W-:Y:S01]  /*17ca0*/  IMAD.WIDE.U32 R12, R215, c[0x0][0x3e8], R12 ;  /* 0x0000fa00d70c7a25 */ /* 0x000fe200078e000c */
[----:B------:R-:W-:-:S03]  /*17cb0*/  SHF.L.U32 R11, R11, 0x3, RZ ;  /* 0x000000030b0b7819 */ /* 0x000fc600000006ff */
[----:B------:R-:W-:Y:S01]  /*17cc0*/  IMAD R5, R5, c[0x0][0x3f0], RZ ;  /* 0x0000fc0005057a24 */ /* 0x000fe200078e02ff */
[----:B------:R-:W-:Y:S01]  /*17cd0*/  IADD3 R13, R0, R13, RZ ;  /* 0x0000000d000d7210 */ /* 0x000fe20007ffe0ff */
[C---:B-1----:R-:W-:Y:S01]  /*17ce0*/  IMAD R2, R7.reuse, 0x80, R2 ;  /* 0x0000008007027824 */ /* 0x042fe200078e0202 */
[----:B------:R-:W-:Y:S01]  /*17cf0*/  LEA R7, R7, R8, 0x7 ;  /* 0x0000000807077211 */ /* 0x000fe200078e38ff */
[----:B------:R-:W-:Y:S01]  /*17d00*/  IMAD R5, R216, c[0x0][0x3f4], R5 ;  /* 0x0000fd00d8057a24 */ /* 0x000fe200078e0205 */
[C---:B------:R-:W-:Y:S01]  /*17d10*/  IADD3 R10, R11.reuse, 0x40, RZ ;  /* 0x000000400b0a7810 */ /* 0x040fe20007ffe0ff */
[----:B------:R-:W-:Y:S01]  /*17d20*/  @P0 IMAD.HI.U32 R0, R2, c[0x0][0x4ec], RZ ;  /* 0x00013b0002000a27 */ /* 0x000fe200078e00ff */
[----:B------:R-:W-:Y:S02]  /*17d30*/  MOV R4, R2 ;  /* 0x0000000200047202 */ /* 0x000fe40000000f00 */
[----:B------:R-:W-:Y:S01]  /*17d40*/  IADD3 R9, R11, 0x80, RZ ;  /* 0x000000800b097810 */ /* 0x000fe20007ffe0ff */
[----:B------:R-:W-:Y:S01]  /*17d50*/  IMAD.WIDE.U32 R12, R216, c[0x0][0x3f0], R12 ;  /* 0x0000fc00d80c7a25 */ /* 0x000fe200078e000c */
[----:B------:R-:W-:-:S02]  /*17d60*/  @P0 SHF.R.U32.HI R4, RZ, c[0x0][0x4f0], R0 ;  /* 0x00013c00ff040a19 */ /* 0x000fc40000011600 */
[----:B------:R-:W-:Y:S02]  /*17d70*/  IADD3 R8, R11, 0xc0, RZ ;  /* 0x000000c00b087810 */ /* 0x000fe40007ffe0ff */
[--C-:B------:R-:W-:Y:S01]  /*17d80*/  SHF.R.S32.HI R6, RZ, 0x1f, R4.reuse ;  /* 0x0000001fff067819 */ /* 0x100fe20000011404 */
[----:B------:R-:W-:Y:S01]  /*17d90*/  IMAD.MOV R0, RZ, RZ, -R4 ;  /* 0x000000ffff007224 */ /* 0x000fe200078e0a04 */
[----:B------:R-:W-:-:S03]  /*17da0*/  IADD3 R13, R13, R5, RZ ;  /* 0x000000050d0d7210 */ /* 0x000fc60007ffe0ff */
[----:B------:R-:W-:Y:S02]  /*17db0*/  IMAD R6, R6, c[0x0][0x3e0], RZ ;  /* 0x0000f80006067a24 */ /* 0x000fe400078e02ff */
[----:B------:R-:W-:Y:S02]  /*17dc0*/  IMAD R0, R0, c[0x0][0x4e8], R2 ;  /* 0x00013a0000007a24 */ /* 0x000fe400078e0202 */
[----:B------:R-:W-:-:S03]  /*17dd0*/  IMAD.WIDE.U32 R12, R4, c[0x0][0x3e0], R12 ;  /* 0x0000f800040c7a25 */ /* 0x000fc600078e000c */
[----:B------:R-:W-:Y:S01]  /*17de0*/  SHF.R.S32.HI R2, RZ, 0x1f, R0 ;  /* 0x0000001fff027819 */ /* 0x000fe20000011400 */
[----:B------:R-:W-:-:S04]  /*17df0*/  IMAD R6, R4, c[0x0][0x3e4], R6 ;  /* 0x0000f90004067a24 */ /* 0x000fc800078e0206 */
[----:B------:R-:W-:Y:S01]  /*17e00*/  IMAD R2, R2, c[0x0][0x3d8], RZ ;  /* 0x0000f60002027a24 */ /* 0x000fe200078e02ff */
[----:B------:R-:W-:Y:S01]  /*17e10*/  IADD3 R13, R13, R6, RZ ;  /* 0x000000060d0d7210 */ /* 0x000fe20007ffe0ff */
[----:B-----5:R-:W-:Y:S02]  /*17e20*/  IMAD R6, R3, c[0x0][0x4e8], RZ ;  /* 0x00013a0003067a24 */ /* 0x020fe400078e02ff */
        /* <DEDUP_REMOVED lines=30> */
.L_x_676:
[----:B------:R-:W-:Y:S05]  /*18010*/  BSYNC B0 ;  /* 0x0000000000007941 */ /* 0x000fea0003800000 */
.L_x_675:
[----:B------:R-:W-:Y:S01]  /*18020*/  IADD3 R3, R7, 0x20, RZ ;  /* 0x0000002007037810 */ /* 0x000fe20007ffe0ff */
[----:B--2---:R2:W4:Y:S01]  /*18030*/  SHFL.IDX PT, R13, R0, 0x1, 0x181f ;  /* 0x00381f00000d7f89 */ /* 0x00452200000e0000 */
        /* <DEDUP_REMOVED lines=25> */
.L_x_678:
[----:B------:R-:W-:Y:S05]  /*181d0*/  BSYNC B0 ;  /* 0x0000000000007941 */ /* 0x000fea0003800000 */
.L_x_677:
[----:B------:R-:W-:Y:S01]  /*181e0*/  IADD3 R3, R7, 0x40, RZ ;  /* 0x0000004007037810 */ /* 0x000fe20007ffe0ff */
[----:B-1--4-:R1:W4:Y:S01]  /*181f0*/  SHFL.IDX PT, R13, R0, 0x2, 0x181f ;  /* 0x00581f00000d7f89 */ /* 0x01232200000e0000 */
        /* <DEDUP_REMOVED lines=25> */
.L_x_680:
[----:B------:R-:W-:Y:S05]  /*18390*/  BSYNC B0 ;  /* 0x0000000000007941 */ /* 0x000fea0003800000 */
.L_x_679:
        /* <DEDUP_REMOVED lines=15> */
[----:B------:R1:W-:Y:S02]  /*18490*/  @!P2 ST.E.128 [R6.64], RZ ;  /* 0x000000ff0600a985 */ /* 0x0003e4000c101d08 */
[----:B---3--:R-:W-:-:S04]  /*184a0*/  @!P1 IMAD.WIDE R4, R4, 0x2, R2 ;  /* 0x0000000204049825 */ /* 0x008fc800078e0202 */
        /* <DEDUP_REMOVED lines=11> */
.L_x_681:
        /* <DEDUP_REMOVED lines=10> */
.L_x_1538:


//--------------------- .text._ZN7cutlass13device_kernelIN5flash19enable_sm80_to_sm89INS1_16FlashAttnFwdSm80INS1_25CollectiveMainloopFwdSm80ILi8ELi1ELb0EN4cute5tupleIJNS5_1CILi128EEENS7_ILi96EEENS7_ILi256EEEEEELi256ENS_10bfloat16_tEfNS_4arch4Sm80ELb0ELb0ELb1ELb0ELb0ELb0ELb1ELb0EEENS1_21CollectiveEpilogueFwdINS6_IJS8_SA_S9_EEENS6_IJNS7_ILi1EEESI_SI_EEESC_SE_Li256ELb0ELb1ELb0ELb0EEENS1_19SingleTileSchedulerILb0ELb0ELb1ELi128EEEEEEEEEvNT_6ParamsE --------------------------
	.section	.text._ZN7cutlass13device_kernelIN5flash19enable_sm80_to_sm89INS1_16FlashAttnFwdSm80INS1_25CollectiveMainloopFwdSm80ILi8ELi1ELb0EN4cute5tupleIJNS5_1CILi128EEENS7_ILi96EEENS7_ILi256EEEEEELi256ENS_10bfloat16_tEfNS_4arch4Sm80ELb0ELb0ELb1ELb0ELb0ELb0ELb1ELb0EEENS1_21CollectiveEpilogueFwdINS6_IJS8_SA_S9_EEENS6_IJNS7_ILi1EEESI_SI_EEESC_SE_Li256ELb0ELb1ELb0ELb0EEENS1_19SingleTileSchedulerILb0ELb0ELb1ELi128EEEEEEEEEvNT_6ParamsE,"ax",@progbits
	.sectioninfo	@"SHI_REGISTERS=255"
	.align	128
.text._ZN7cutlass13device_kernelIN5flash19enable_sm80_to_sm89INS1_16FlashAttnFwdSm80INS1_25CollectiveMainloopFwdSm80ILi8ELi1ELb0EN4cute5tupleIJNS5_1CILi128EEENS7_ILi96EEENS7_ILi256EEEEEELi256ENS_10bfloat16_tEfNS_4arch4Sm80ELb0ELb0ELb1ELb0ELb0ELb0ELb1ELb0EEENS1_21CollectiveEpilogueFwdINS6_IJS8_SA_S9_EEENS6_IJNS7_ILi1EEESI_SI_EEESC_SE_Li256ELb0ELb1ELb0ELb0EEENS1_19SingleTileSchedulerILb0ELb0ELb1ELi128EEEEEEEEEvNT_6ParamsE:
        .type           _ZN7cutlass13device_kernelIN5flash19enable_sm80_to_sm89INS1_16FlashAttnFwdSm80INS1_25CollectiveMainloopFwdSm80ILi8ELi1ELb0EN4cute5tupleIJNS5_1CILi128EEENS7_ILi96EEENS7_ILi256EEEEEELi256ENS_10bfloat16_tEfNS_4arch4Sm80ELb0ELb0ELb1ELb0ELb0ELb0ELb1ELb0EEENS1_21CollectiveEpilogueFwdINS6_IJS8_SA_S9_EEENS6_IJNS7_ILi1EEESI_SI_EEESC_SE_Li256ELb0ELb1ELb0ELb0EEENS1_19SingleTileSchedulerILb0ELb0ELb1ELi128EEEEEEEEEvNT_6ParamsE,@function
        .size           _ZN7cutlass13device_kernelIN5flash19enable_sm80_to_sm89INS1_16FlashAttnFwdSm80INS1_25CollectiveMainloopFwdSm80ILi8ELi1ELb0EN4cute5tupleIJNS5_1CILi128EEENS7_ILi96EEENS7_ILi256EEEEEELi256ENS_10bfloat16_tEfNS_4arch4Sm80ELb0ELb0ELb1ELb0ELb0ELb0ELb1ELb0EEENS1_21CollectiveEpilogueFwdINS6_IJS8_SA_S9_EEENS6_IJNS7_ILi1EEESI_SI_EEESC_SE_Li256ELb0ELb1ELb0ELb0EEENS1_19SingleTileSchedulerILb0ELb0ELb1ELi128EEEEEEEEEvNT_6ParamsE,(.L_x_1539 - _ZN7cutlass13device_kernelIN5flash19enable_sm80_to_sm89INS1_16FlashAttnFwdSm80INS1_25CollectiveMainloopFwdSm80ILi8ELi1ELb0EN4cute5tupleIJNS5_1CILi128EEENS7_ILi96EEENS7_ILi256EEEEEELi256ENS_10bfloat16_tEfNS_4arch4Sm80ELb0ELb0ELb1ELb0ELb0ELb0ELb1ELb0EEENS1_21CollectiveEpilogueFwdINS6_IJS8_SA_S9_EEENS6_IJNS7_ILi1EEESI_SI_EEESC_SE_Li256ELb0ELb1ELb0ELb0EEENS1_19SingleTileSchedulerILb0ELb0ELb1ELi128EEEEEEEEEvNT_6ParamsE)
        .other          _ZN7cutlass13device_kernelIN5flash19enable_sm80_to_sm89INS1_16FlashAttnFwdSm80INS1_25CollectiveMainloopFwdSm80ILi8ELi1ELb0EN4cute5tupleIJNS5_1CILi128EEENS7_ILi96EEENS7_ILi256EEEEEELi256ENS_10bfloat16_tEfNS_4arch4Sm80ELb0ELb0ELb1ELb0ELb0ELb0ELb1ELb0EEENS1_21CollectiveEpilogueFwdINS6_IJS8_SA_S9_EEENS6_IJNS7_ILi1EEESI_SI_EEESC_SE_Li256ELb0ELb1ELb0ELb0EEENS1_19SingleTileSchedulerILb0ELb0ELb1ELi128EEEEEEEEEvNT_6ParamsE,@"STO_CUDA_ENTRY STV_DEFAULT"
_ZN7cutlass13device_kernelIN5flash19enable_sm80_to_sm89INS1_16FlashAttnFwdSm80INS1_25CollectiveMainloopFwdSm80ILi8ELi1ELb0EN4cute5tupleIJNS5_1CILi128EEENS7_ILi96EEENS7_ILi256EEEEEELi256ENS_10bfloat16_tEfNS_4arch4Sm80ELb0ELb0ELb1ELb0ELb0ELb0ELb1ELb0EEENS1_21CollectiveEpilogueFwdINS6_IJS8_SA_S9_EEENS6_IJNS7_ILi1EEESI_SI_EEESC_SE_Li256ELb0ELb1ELb0ELb0EEENS1_19SingleTileSchedulerILb0ELb0ELb1ELi128EEEEEEEEEvNT_6ParamsE:
        /* <DEDUP_REMOVED lines=15> */
[----:B------:R-:W-:Y:S01]  /*00f0*/  IMAD.MOV.U32 R126, RZ, RZ, c[0x0][0x1e0] ;  /* 0x00007800ff7e7624 */ /* 0x000fe200078e00ff */
[----:B------:R-:W-:Y:S01]  /*0100*/  ISETP.NE.AND P0, PT, R16, 0x1, PT ;  /* 0x000000011000780c */ /* 0x000fe20003f05270 */
[----:B------:R-:W-:Y:S01]  /*0110*/  IMAD R5, R24, c[0x0][0x1c0], RZ ;  /* 0x0000700018057a24 */ /* 0x000fe200078e02ff */
[----:B------:R-:W4:Y:S01]  /*0120*/  S2R R27, SR_CTAID.Y ;  /* 0x00000000001b7919 */ /* 0x000f220000002600 */
[----:B------:R-:W-:Y:S01]  /*0130*/  IMAD R16, R16, c[0x0][0x168], RZ ;  /* 0x00005a0010107a24 */ /* 0x000fe200078e02ff */
[----:B------:R-:W-:Y:S01]  /*0140*/  IADD3 R15, R132, 0x5f, RZ ;  /* 0x0000005f840f7810 */ /* 0x000fe20007ffe0ff */
[----:B------:R-:W-:Y:S01]  /*0150*/  IMAD.MOV.U32 R127, RZ, RZ, c[0x0][0x1e4] ;  /* 0x00007900ff7f7624 */ /* 0x000fe200078e00ff */
[----:B------:R-:W5:Y:S01]  /*0160*/  S2R R8, SR_CTAID.X ;  /* 0x0000000000087919 */ /* 0x000f620000002500 */
[----:B------:R-:W-:Y:S01]  /*0170*/  IMAD.MOV.U32 R37, RZ, RZ, 0x40 ;  /* 0x00000040ff257424 */ /* 0x000fe200078e00ff */
[----:B---3--:R-:W-:-:S04]  /*0180*/  SHF.R.S32.HI R23, RZ, 0x1f, R26 ;  /* 0x0000001fff177819 */ /* 0x008fc8000001141a */
[----:B-1----:R-:W-:Y:S01]  /*0190*/  LEA.HI R2, R23, R26, RZ, 0x3 ;  /* 0x0000001a17027211 */ /* 0x002fe200078f18ff */
[C---:B----4-:R-:W-:Y:S01]  /*01a0*/  IMAD.WIDE.U32 R6, R27.reuse, c[0x0][0x1b8], RZ ;  /* 0x00006e001b067a25 */ /* 0x050fe200078e00ff */
[----:B------:R-:W-:Y:S02]  /*01b0*/  SHF.R.S32.HI R28, RZ, 0x1f, R27 ;  /* 0x0000001fff1c7819 */ /* 0x000fe4000001141b */
[----:B------:R-:W-:Y:S02]  /*01c0*/  LOP3.LUT R0, R2, 0xfffffff8, RZ, 0xc0, !PT ;  /* 0xfffffff802007812 */ /* 0x000fe400078ec0ff */
[----:B------:R-:W-:Y:S01]  /*01d0*/  SHF.R.S32.HI R20, RZ, 0x3, R2 ;  /* 0x00000003ff147819 */ /* 0x000fe20000011402 */
[----:B------:R-:W-:Y:S02]  /*01e0*/  IMAD R2, R28, c[0x0][0x1b8], RZ ;  /* 0x00006e001c027a24 */ /* 0x000fe400078e02ff */
[----:B------:R-:W-:Y:S01]  /*01f0*/  IMAD.IADD R36, R26, 0x1, -R0 ;  /* 0x000000011a247824 */ /* 0x000fe200078e0a00 */
[----:B------:R-:W-:Y:S01]  /*0200*/  SHF.R.S32.HI R25, RZ, 0x1f, R20 ;  /* 0x0000001fff197819 */ /* 0x000fe20000011414 */
[----:B------:R-:W-:-:S02]  /*0210*/  IMAD R2, R27, c[0x0][0x1bc], R2 ;  /* 0x00006f001b027a24 */ /* 0x000fc400078e0202 */
[----:B------:R-:W-:Y:S02]  /*0220*/  IMAD R0, R36, 0x20, R20 ;  /* 0x0000002024007824 */ /* 0x000fe400078e0214 */
[----:B------:R-:W-:Y:S02]  /*0230*/  IMAD.IADD R3, R7, 0x1, R2 ;  /* 0x0000000107037824 */ /* 0x000fe400078e0202 */
[----:B-----5:R-:W-:Y:S02]  /*0240*/  IMAD R9, R8, 0x80, R0 ;  /* 0x0000008008097824 */ /* 0x020fe400078e0200 */
[----:B------:R-:W-:Y:S02]  /*0250*/  IMAD.MOV.U32 R2, RZ, RZ, R6 ;  /* 0x000000ffff027224 */ /* 0x000fe400078e0006 */
[----:B------:R-:W-:Y:S01]  /*0260*/  @P0 IMAD.HI.U32 R4, R9, c[0x0][0x2c8], RZ ;  /* 0x0000b20009040a27 */ /* 0x000fe200078e00ff */
[----:B------:R-:W-:Y:S03]  /*0270*/  STL [R1+0x48], R9 ;  /* 0x0000480901007387 */ /* 0x000fe60000100800 */
[----:B------:R-:W-:Y:S01]  /*0280*/  IMAD.MOV.U32 R0, RZ, RZ, R9 ;  /* 0x000000ffff007224 */ /* 0x000fe200078e0009 */
[----:B------:R-:W-:Y:S01]  /*0290*/  @P0 SHF.R.U32.HI R0, RZ, c[0x0][0x2cc], R4 ;  /* 0x0000b300ff000a19 */ /* 0x000fe20000011604 */
[----:B------:R-:W-:-:S02]  /*02a0*/  IMAD R4, R22, c[0x0][0x1c4], R5 ;  /* 0x0000710016047a24 */ /* 0x000fc400078e0205 */
[----:B------:R-:W-:Y:S01]  /*02b0*/  IMAD.WIDE.U32 R2, R22, c[0x0][0x1c0], R2 ;  /* 0x0000700016027a25 */ /* 0x000fe200078e0002 */
[----:B------:R-:W-:-:S03]  /*02c0*/  SHF.R.S32.HI R5, RZ, 0x1f, R0 ;  /* 0x0000001fff057819 */ /* 0x000fc60000011400 */
[----:B------:R-:W-:Y:S02]  /*02d0*/  IMAD.IADD R3, R3, 0x1, R4 ;  /* 0x0000000103037824 */ /* 0x000fe400078e0204 */
[----:B------:R-:W-:Y:S02]  /*02e0*/  IMAD.MOV R4, RZ, RZ, -R0 ;  /* 0x000000ffff047224 */ /* 0x000fe400078e0a00 */
[----:B------:R-:W-:Y:S02]  /*02f0*/  IMAD R5, R5, c[0x0][0x1b0], RZ ;  /* 0x00006c0005057a24 */ /* 0x000fe400078e02ff */
[----:B------:R-:W-:Y:S02]  /*0300*/  IMAD R4, R4, c[0x0][0x2c4], R9 ;  /* 0x0000b10004047a24 */ /* 0x000fe400078e0209 */
[----:B------:R-:W-:-:S04]  /*0310*/  IMAD.WIDE.U32 R2, R0, c[0x0][0x1b0], R2 ;  /* 0x00006c0000027a25 */ /* 0x000fc800078e0002 */
[----:B------:R-:W-:Y:S01]  /*0320*/  IMAD R0, R0, c[0x0][0x1b4], R5 ;  /* 0x00006d0000007a24 */ /* 0x000fe200078e0205 */
[----:B------:R-:W-:Y:S01]  /*0330*/  SHF.R.S32.HI R5, RZ, 0x1f, R4 ;  /* 0x0000001fff057819 */ /* 0x000fe20000011404 */
[----:B------:R-:W-:Y:S02]  /*0340*/  IMAD.SHL.U32 R6, R20, 0x40, RZ ;  /* 0x0000004014067824 */ /* 0x000fe400078e00ff */
[----:B------:R-:W-:Y:S02]  /*0350*/  IMAD.IADD R3, R3, 0x1, R0 ;  /* 0x0000000103037824 */ /* 0x000fe400078e0200 */
[----:B------:R-:W-:Y:S02]  /*0360*/  IMAD R0, R5, c[0x0][0x1a8], RZ ;  /* 0x00006a0005007a24 */ /* 0x000fe400078e02ff */
[----:B------:R-:W-:-:S04]  /*0370*/  IMAD.WIDE.U32 R2, R4, c[0x0][0x1a8], R2 ;  /* 0x00006a0004027a25 */ /* 0x000fc800078e0002 */
[----:B------:R-:W-:Y:S01]  /*0380*/  IMAD R5, R4, c[0x0][0x1ac], R0 ;  /* 0x00006b0004057a24 */ /* 0x000fe200078e0200 */
[----:B------:R-:W-:Y:S01]  /*0390*/  LEA R17, P0, R2, c[0x0][0x160], 0x1 ;  /* 0x0000580002117a11 */ /* 0x000fe200078008ff */
[----:B------:R-:W-:Y:S01]  /*03a0*/  IMAD.SHL.U32 R30, R36, 0x8, RZ ;  /* 0x00000008241e7824 */ /* 0x000fe200078e00ff */
[----:B------:R-:W-:Y:S01]  /*03b0*/  LOP3.LUT R0, R6, 0x1c0, RZ, 0xc0, !PT ;  /* 0x000001c006007812 */ /* 0x000fe200078ec0ff */
[----:B------:R-:W-:Y:S02]  /*03c0*/  IMAD.IADD R3, R3, 0x1, R5 ;  /* 0x0000000103037824 */ /* 0x000fe400078e0205 */
[----:B------:R-:W-:Y:S01]  /*03d0*/  IMAD R19, R8, 0x80, R20 ;  /* 0x0000008008137824 */ /* 0x000fe200078e0214 */
[----:B------:R-:W-:Y:S01]  /*03e0*/  LOP3.LUT R4, R0, 0x38, R30, 0xf8, !PT ;  /* 0x0000003800047812 */ /* 0x000fe200078ef81e */
[----:B------:R-:W-:Y:S01]  /*03f0*/  SHFL.IDX PT, R6, R17, 0x1, 0x181f ;  /* 0x00381f0011067f89 */ /* 0x000fe200000e0000 */
[----:B------:R-:W-:Y:S02]  /*0400*/  LEA.HI.X R18, R2, c[0x0][0x164], R3, 0x1, P0 ;  /* 0x0000590002127a11 */ /* 0x000fe400000f0c03 */
[----:B------:R-:W-:Y:S01]  /*0410*/  SHF.R.U32.HI R0, RZ, 0x3, R0 ;  /* 0x00000003ff007819 */ /* 0x000fe20000011600 */
[----:B------:R-:W1:Y:S01]  /*0420*/  SHFL.IDX PT, R2, R17, RZ, 0x181f ;  /* 0x00181fff11027589 */ /* 0x000e6200000e0000 */
[----:B------:R-:W-:-:S02]  /*0430*/  ISETP.GE.AND P0, PT, R19, R16, PT ;  /* 0x000000101300720c */ /* 0x000fc40003f06270 */
[----:B------:R-:W-:Y:S01]  /*0440*/  LOP3.LUT R0, R4, R0, RZ, 0x3c, !PT ;  /* 0x0000000004007212 */ /* 0x000fe200078e3cff */
[----:B------:R-:W3:Y:S01]  /*0450*/  SHFL.IDX PT, R3, R18, RZ, 0x181f ;  /* 0x00181fff12037589 */ /* 0x000ee200000e0000 */
[----:B------:R-:W-:Y:S02]  /*0460*/  LEA.HI R4, R23, R26, RZ, 0x6 ;  /* 0x0000001a17047211 */ /* 0x000fe400078f30ff */
[----:B------:R-:W-:Y:S01]  /*0470*/  IADD3 R5, R19, 0x20, RZ ;  /* 0x0000002013057810 */ /* 0x000fe20007ffe0ff */
[----:B------:R-:W4:Y:S01]  /*0480*/  SHFL.IDX PT, R7, R18, 0x1, 0x181f ;  /* 0x00381f0012077f89 */ /* 0x000f2200000e0000 */
[----:B------:R-:W-:Y:S01]  /*0490*/  IADD3 R33, R30, 0x40, RZ ;  /* 0x000000401e217810 */ /* 0x000fe20007ffe0ff */
[----:B------:R-:W-:Y:S01]  /*04a0*/  IMAD.SHL.U32 R4, R4, 0x8, RZ ;  /* 0x0000000804047824 */ /* 0x000fe200078e00ff */
[C---:B------:R-:W-:Y:S01]  /*04b0*/  IADD3 R32, R30.reuse, 0x80, RZ ;  /* 0x000000801e207810 */ /* 0x040fe20007ffe0ff */
[----:B------:R-:W-:Y:S01]  /*04c0*/  STL [R1+0x3c], R19 ;  /* 0x00003c1301007387 */ /* 0x000fe20000100800 */
[----:B------:R-:W-:-:S02]  /*04d0*/  IADD3 R29, R30, 0xc0, RZ ;  /* 0x000000c01e1d7810 */ /* 0x000fc40007ffe0ff */
[----:B------:R-:W-:Y:S02]  /*04e0*/  LOP3.LUT R128, R0, 0xfffffe00, R4, 0xf8, !PT ;  /* 0xfffffe0000807812 */ /* 0x000fe400078ef804 */
[----:B------:R-:W-:Y:S02]  /*04f0*/  ISETP.GE.AND P2, PT, R5, R16, PT ;  /* 0x000000100500720c */ /* 0x000fe40003f46270 */
[----:B------:R-:W-:Y:S01]  /*0500*/  @!P0 SHF.R.S32.HI R0, RZ, 0x1f, R33 ;  /* 0x0000001fff008819 */ /* 0x000fe20000011421 */
[----:B------:R-:W-:Y:S01]  /*0510*/  STL [R1+0x38], R128 ;  /* 0x0000388001007387 */ /* 0x000fe20000100800 */
[----:B------:R-:W-:Y:S02]  /*0520*/  @!P0 SHF.R.S32.HI R8, RZ, 0x1f, R32 ;  /* 0x0000001fff088819 */ /* 0x000fe40000011420 */
[----:B------:R-:W-:Y:S02]  /*0530*/  @!P0 SHF.R.S32.HI R5, RZ, 0x1f, R29 ;  /* 0x0000001fff058819 */ /* 0x000fe4000001141d */
[----:B------:R-:W-:-:S02]  /*0540*/  SHF.R.S32.HI R31, RZ, 0x1f, R30 ;  /* 0x0000001fff1f7819 */ /* 0x000fc4000001141e */
[----:B-1----:R-:W-:Y:S02]  /*0550*/  @!P0 LEA R4, P1, R30, R2, 0x1 ;  /* 0x000000021e048211 */ /* 0x002fe400078208ff */
[----:B------:R-:W-:Y:S01]  /*0560*/  @!P0 LEA.HI R10, R0, R33, RZ, 0x3 ;  /* 0x00000021000a8211 */ /* 0x000fe200078f18ff */
[----:B------:R-:W-:Y:S01]  /*0570*/  STL.64 [R1+0x18], R30 ;  /* 0x0000181e01007387 */ /* 0x000fe20000100a00 */
[----:B------:R-:W-:Y:S02]  /*0580*/  @!P0 LEA.HI R8, R8, R32, RZ, 0x3 ;  /* 0x0000002008088211 */ /* 0x000fe400078f18ff */
[C---:B------:R-:W-:Y:S01]  /*0590*/  ISETP.GE.AND P3, PT, R30.reuse, c[0x0][0x198], PT ;  /* 0x000066001e007a0c */ /* 0x040fe20003f66270 */
[----:B------:R-:W-:Y:S01]  /*05a0*/  STL [R1+0xc], R33 ;  /* 0x00000c2101007387 */ /* 0x000fe20000100800 */
[----:B------:R-:W-:Y:S02]  /*05b0*/  @!P0 LEA.HI R0, R5, R29, RZ, 0x3 ;  /* 0x0000001d05008211 */ /* 0x000fe400078f18ff */
[----:B---3--:R-:W-:Y:S01]  /*05c0*/  @!P0 LEA.HI.X R5, R30, R3, R31, 0x1, P1 ;  /* 0x000000031e058211 */ /* 0x008fe200008f0c1f */
[----:B------:R-:W-:Y:S01]  /*05d0*/  STL [R1+0x2c], R32 ;  /* 0x00002c2001007387 */ /* 0x000fe20000100800 */
[----:B------:R-:W-:-:S02]  /*05e0*/  @!P0 LOP3.LUT R8, R8, 0xfffffff8, RZ, 0xc0, !PT ;  /* 0xfffffff808088812 */ /* 0x000fc400078ec0ff */
[----:B------:R-:W-:Y:S01]  /*05f0*/  ISETP.GE.AND P1, PT, R33, c[0x0][0x198], PT ;  /* 0x0000660021007a0c */ /* 0x000fe20003f26270 */
[----:B------:R-:W-:Y:S01]  /*0600*/  STL [R1+0x28], R29 ;  /* 0x0000281d01007387 */ /* 0x000fe20000100800 */
[----:B------:R-:W-:Y:S01]  /*0610*/  ISETP.GE.AND P5, PT, R32, c[0x0][0x198], PT ;  /* 0x0000660020007a0c */ /* 0x000fe20003fa6270 */
[--C-:B------:R-:W-:Y:S01]  /*0620*/  @!P0 IMAD.WIDE R12, R8, 0x2, R2.reuse ;  /* 0x00000002080c8825 */ /* 0x100fe200078e0202 */
[----:B------:R-:W-:Y:S02]  /*0630*/  @!P0 LOP3.LUT R10, R10, 0xfffffff8, RZ, 0xc0, !PT ;  /* 0xfffffff80a0a8812 */ /* 0x000fe400078ec0ff */
[----:B------:R-:W-:Y:S01]  /*0640*/  @!P0 LOP3.LUT R9, R0, 0xfffffff8, RZ, 0xc0, !PT ;  /* 0xfffffff800098812 */ /* 0x000fe200078ec0ff */
[----:B------:R-:W-:Y:S01]  /*0650*/  @!P0 IMAD.SHL.U32 R0, R128, 0x2, RZ ;  /* 0x0000000280008824 */ /* 0x000fe200078e00ff */
[----:B------:R-:W-:Y:S01]  /*0660*/  ISETP.GE.AND P4, PT, R29, c[0x0][0x198], PT ;  /* 0x000066001d007a0c */ /* 0x000fe20003f86270 */
[----:B------:R-:W-:-:S03]  /*0670*/  @!P0 IMAD.WIDE R10, R10, 0x2, R2 ;  /* 0x000000020a0a8825 */ /* 0x000fc600078e0202 */
[----:B------:R1:W-:Y:S01]  /*0680*/  @!P0 LDGSTS.E.BYPASS.LTC128B.128 [R0+0x18100], [R4.64], !P3 ;  /* 0x1810000004008fae */ /* 0x0003e2000d901d48 */
[----:B------:R-:W-:-:S03]  /*0690*/  @!P0 IMAD.WIDE R8, R9, 0x2, R2 ;  /* 0x0000000209088825 */ /* 0x000fc600078e0202 */
[----:B------:R3:W-:Y:S01]  /*06a0*/  @!P0 LDGSTS.E.BYPASS.LTC128B.128 [R0+0x1c100], [R10.64], !P1 ;  /* 0x1c1000000a008fae */ /* 0x0007e2000c901d48 */
[----:B------:R-:W-:-:S03]  /*06b0*/  IMAD R2, R25, c[0x0][0x1e0], RZ ;  /* 0x0000780019027a24 */ /* 0x000fc600078e02ff */
[----:B------:R5:W-:Y:S04]  /*06c0*/  @!P0 LDGSTS.E.BYPASS.LTC128B.128 [R0+0x20100], [R12.64], !P5 ;  /* 0x201000000c008fae */ /* 0x000be8000e901d48 */
[----:B------:R4:W-:Y:S01]  /*06d0*/  @!P0 LDGSTS.E.BYPASS.LTC128B.128 [R0+0x24100], [R8.64], !P4 ;  /* 0x2410000008008fae */ /* 0x0009e2000e101d48 */
[C---:B-1----:R-:W-:Y:S01]  /*06e0*/  IMAD R4, R20.reuse, c[0x0][0x1e4], R2 ;  /* 0x0000790014047a24 */ /* 0x042fe200078e0202 */
[----:B------:R-:W-:Y:S01]  /*06f0*/  @!P2 SHF.R.S32.HI R5, RZ, 0x1f, R33 ;  /* 0x0000001fff05a819 */ /* 0x000fe20000011421 */
[----:B------:R-:W-:Y:S01]  /*0700*/  IMAD.WIDE.U32 R2, R20, c[0x0][0x1e0], R30 ;  /* 0x0000780014027a25 */ /* 0x000fe200078e001e */
[----:B---3--:R-:W-:-:S03]  /*0710*/  @!P2 SHF.R.S32.HI R11, RZ, 0x1f, R29 ;  /* 0x0000001fff0ba819 */ /* 0x008fc6000001141d */
[----:B------:R-:W-:Y:S02]  /*0720*/  IMAD.IADD R3, R3, 0x1, R4 ;  /* 0x0000000103037824 */ /* 0x000fe400078e0204 */
[----:B------:R-:W1:Y:S01]  /*0730*/  SHFL.IDX PT, R4, R17, 0x2, 0x181f ;  /* 0x00581f0011047f89 */ /* 0x000e6200000e0000 */
[----:B-----5:R-:W-:Y:S01]  /*0740*/  @!P2 LEA.HI R12, R5, R33, RZ, 0x3 ;  /* 0x00000021050ca211 */ /* 0x020fe200078f18ff */
[----:B------:R-:W-:Y:S01]  /*0750*/  IMAD.WIDE.U32 R2, R27, c[0x0][0x1e8], R2 ;  /* 0x00007a001b027a25 */ /* 0x000fe200078e0002 */
[----:B----4-:R-:W-:Y:S01]  /*0760*/  IADD3 R0, R19, 0x40, RZ ;  /* 0x0000004013007810 */ /* 0x010fe20007ffe0ff */
[----:B------:R-:W3:Y:S01]  /*0770*/  SHFL.IDX PT, R5, R18, 0x2, 0x181f ;  /* 0x00581f0012057f89 */ /* 0x000ee200000e0000 */
[----:B------:R-:W-:Y:S02]  /*0780*/  @!P2 LEA R8, P0, R30, R6, 0x1 ;  /* 0x000000061e08a211 */ /* 0x000fe400078008ff */
[----:B------:R-:W-:Y:S02]  /*0790*/  ISETP.GE.AND P1, PT, R0, R16, PT ;  /* 0x000000100000720c */ /* 0x000fe40003f26270 */
[----:B------:R-:W-:-:S02]  /*07a0*/  @!P2 SHF.R.S32.HI R0, RZ, 0x1f, R32 ;  /* 0x0000001fff00a819 */ /* 0x000fc40000011420 */
[----:B------:R-:W-:Y:S02]  /*07b0*/  @!P2 LEA.HI.X R9, R30, R7, R31, 0x1, P0 ;  /* 0x000000071e09a211 */ /* 0x000fe400000f0c1f */
[----:B------:R-:W-:Y:S02]  /*07c0*/  @!P2 LEA.HI R10, R0, R32, RZ, 0x3 ;  /* 0x00000020000aa211 */ /* 0x000fe400078f18ff */
[----:B------:R-:W-:Y:S02]  /*07d0*/  @!P2 LEA.HI R0, R11, R29, RZ, 0x3 ;  /* 0x0000001d0b00a211 */ /* 0x000fe400078f18ff */
[----:B------:R-:W-:Y:S02]  /*07e0*/  ISETP.GE.AND P0, PT, R33, c[0x0][0x198], PT ;  /* 0x0000660021007a0c */ /* 0x000fe40003f06270 */
[----:B------:R-:W-:Y:S02]  /*07f0*/  @!P2 LOP3.LUT R12, R12, 0xfffffff8, RZ, 0xc0, !PT ;  /* 0xfffffff80c0ca812 */ /* 0x000fe400078ec0ff */
[----:B------:R-:W-:-:S02]  /*0800*/  @!P2 LOP3.LUT R10, R10, 0xfffffff8, RZ, 0xc0, !PT ;  /* 0xfffffff80a0aa812 */ /* 0x000fc400078ec0ff */
[----:B------:R-:W-:Y:S01]  /*0810*/  @!P2 LOP3.LUT R14, R0, 0xfffffff8, RZ, 0xc0, !PT ;  /* 0xfffffff8000ea812 */ /* 0x000fe200078ec0ff */
[----:B------:R-:W-:Y:S02]  /*0820*/  @!P2 IMAD.SHL.U32 R0, R128, 0x2, RZ ;  /* 0x000000028000a824 */ /* 0x000fe400078e00ff */
[----:B------:R-:W-:-:S03]  /*0830*/  @!P2 IMAD.WIDE R12, R12, 0x2, R6 ;  /* 0x000000020c0ca825 */ /* 0x000fc600078e0206 */
[----:B------:R4:W-:Y:S01]  /*0840*/  @!P2 LDGSTS.E.BYPASS.LTC128B.128 [R0+0x19100], [R8.64], !P3 ;  /* 0x191000000800afae */ /* 0x0009e2000d901d48 */
[----:B------:R-:W-:-:S03]  /*0850*/  @!P2 IMAD.WIDE R10, R10, 0x2, R6 ;  /* 0x000000020a0aa825 */ /* 0x000fc600078e0206 */
[----:B------:R5:W-:Y:S01]  /*0860*/  @!P2 LDGSTS.E.BYPASS.LTC128B.128 [R0+0x1d100], [R12.64], !P0 ;  /* 0x1d1000000c00afae */ /* 0x000be2000c101d48 */
[----:B------:R-:W-:-:S03]  /*0870*/  @!P2 IMAD.WIDE R6, R14, 0x2, R6 ;  /* 0x000000020e06a825 */ /* 0x000fc600078e0206 */
[----:B------:R1:W-:Y:S01]  /*0880*/  @!P2 LDGSTS.E.BYPASS.LTC128B.128 [R0+0x21100], [R10.64], !P5 ;  /* 0x211000000a00afae */ /* 0x0003e2000e901d48 */
[----:B------:R-:W-:-:S03]  /*0890*/  IMAD.HI R14, R15, 0x2aaaaaab, RZ ;  /* 0x2aaaaaab0f0e7827 */ /* 0x000fc600078e02ff */
[----:B------:R5:W-:Y:S01]  /*08a0*/  @!P2 LDGSTS.E.BYPASS.LTC128B.128 [R0+0x25100], [R6.64], !P4 ;  /* 0x251000000600afae */ /* 0x000be2000e101d48 */
[----:B------:R-:W-:Y:S01]  /*08b0*/  IMAD R15, R28, c[0x0][0x1e8], RZ ;  /* 0x00007a001c0f7a24 */ /* 0x000fe200078e02ff */
[----:B------:R-:W-:-:S03]  /*08c0*/  ISETP.GE.AND P2, PT, R33, c[0x0][0x198], PT ;  /* 0x0000660021007a0c */ /* 0x000fc60003f46270 */
[----:B----4-:R-:W-:Y:S01]  /*08d0*/  IMAD R8, R27, c[0x0][0x1ec], R15 ;  /* 0x00007b001b087a24 */ /* 0x010fe200078e020f */
[----:B------:R-:W-:-:S03]  /*08e0*/  SHF.R.U32.HI R9, RZ, 0x1f, R14 ;  /* 0x0000001fff097819 */ /* 0x000fc6000001160e */
[----:B------:R-:W-:Y:S01]  /*08f0*/  IMAD.IADD R15, R3, 0x1, R8 ;  /* 0x00000001030f7824 */ /* 0x000fe200078e0208 */
[----:B------:R-:W-:Y:S02]  /*0900*/  @!P1 SHF.R.S32.HI R3, RZ, 0x1f, R33 ;  /* 0x0000001fff039819 */ /* 0x000fe40000011421 */
[----:B------:R-:W-:Y:S01]  /*0910*/  LEA.HI.SX32 R129, R14, R9, 0x1c ;  /* 0x000000090e817211 */ /* 0x000fe200078fe2ff */
[----:B------:R-:W-:Y:S01]  /*0920*/  IMAD.MOV.U32 R14, RZ, RZ, R2 ;  /* 0x000000ffff0e7224 */ /* 0x000fe200078e0002 */
[C---:B-1----:R-:W-:Y:S01]  /*0930*/  @!P1 LEA R10, P0, R30.reuse, R4, 0x1 ;  /* 0x000000041e0a9211 */ /* 0x042fe200078008ff */
[----:B------:R-:W1:Y:S01]  /*0940*/  SHFL.IDX PT, R2, R17, 0x3, 0x181f ;  /* 0x00781f0011027f89 */ /* 0x000e6200000e0000 */
[----:B------:R-:W-:Y:S02]  /*0950*/  @!P1 LEA.HI R8, R3, R33, RZ, 0x3 ;  /* 0x0000002103089211 */ /* 0x000fe400078f18ff */
[----:B-----5:R-:W-:Y:S01]  /*0960*/  IADD3 R0, R19, 0x60, RZ ;  /* 0x0000006013007810 */ /* 0x020fe20007ffe0ff */
[----:B------:R-:W-:Y:S01]  /*0970*/  STL [R1], R129 ;  /* 0x0000008101007387 */ /* 0x000fe20000100800 */
[----:B---3--:R-:W-:-:S02]  /*0980*/  @!P1 LEA.HI.X R11, R30, R5, R31, 0x1, P0 ;  /* 0x000000051e0b9211 */ /* 0x008fc400000f0c1f */
[----:B------:R-:W-:Y:S02]  /*0990*/  ISETP.GE.AND P0, PT, R0, R16, PT ;  /* 0x000000100000720c */ /* 0x000fe40003f06270 */
[----:B------:R-:W-:Y:S02]  /*09a0*/  @!P1 SHF.R.S32.HI R0, RZ, 0x1f, R32 ;  /* 0x0000001fff009819 */ /* 0x000fe40000011420 */
[----:B------:R-:W-:Y:S02]  /*09b0*/  @!P1 SHF.R.S32.HI R6, RZ, 0x1f, R29 ;  /* 0x0000001fff069819 */ /* 0x000fe4000001141d */
[----:B------:R-:W-:Y:S02]  /*09c0*/  @!P1 LEA.HI R3, R0, R32, RZ, 0x3 ;  /* 0x0000002000039211 */ /* 0x000fe400078f18ff */
[----:B------:R-:W-:Y:S02]  /*09d0*/  @!P1 LEA.HI R0, R6, R29, RZ, 0x3 ;  /* 0x0000001d06009211 */ /* 0x000fe400078f18ff */
[----:B------:R-:W-:-:S02]  /*09e0*/  @!P1 LOP3.LUT R8, R8, 0xfffffff8, RZ, 0xc0, !PT ;  /* 0xfffffff808089812 */ /* 0x000fc400078ec0ff */
[----:B------:R-:W-:Y:S02]  /*09f0*/  @!P1 LOP3.LUT R6, R3, 0xfffffff8, RZ, 0xc0, !PT ;  /* 0xfffffff803069812 */ /* 0x000fe400078ec0ff */
[----:B------:R-:W-:Y:S01]  /*0a00*/  @!P1 LOP3.LUT R12, R0, 0xfffffff8, RZ, 0xc0, !PT ;  /* 0xfffffff8000c9812 */ /* 0x000fe200078ec0ff */
[----:B------:R3:W4:Y:S01]  /*0a10*/  SHFL.IDX PT, R3, R18, 0x3, 0x181f ;  /* 0x00781f0012037f89 */ /* 0x00072200000e0000 */
[----:B------:R-:W-:Y:S02]  /*0a20*/  @!P1 IMAD.SHL.U32 R0, R128, 0x2, RZ ;  /* 0x0000000280009824 */ /* 0x000fe400078e00ff */
[----:B------:R-:W-:-:S03]  /*0a30*/  @!P1 IMAD.WIDE R8, R8, 0x2, R4 ;  /* 0x0000000208089825 */ /* 0x000fc600078e0204 */
[----:B------:R5:W-:Y:S01]  /*0a40*/  @!P1 LDGSTS.E.BYPASS.LTC128B.128 [R0+0x1a100], [R10.64], !P3 ;  /* 0x1a1000000a009fae */ /* 0x000be2000d901d48 */
[----:B------:R-:W-:-:S03]  /*0a50*/  @!P1 IMAD.WIDE R6, R6, 0x2, R4 ;  /* 0x0000000206069825 */ /* 0x000fc600078e0204 */
[----:B------:R1:W-:Y:S01]  /*0a60*/  @!P1 LDGSTS.E.BYPASS.LTC128B.128 [R0+0x1e100], [R8.64], !P2 ;  /* 0x1e10000008009fae */ /* 0x0003e2000d101d48 */
[----:B------:R-:W-:-:S03]  /*0a70*/  @!P1 IMAD.WIDE R4, R12, 0x2, R4 ;  /* 0x000000020c049825 */ /* 0x000fc600078e0204 */
[----:B------:R5:W-:Y:S01]  /*0a80*/  @!P1 LDGSTS.E.BYPASS.LTC128B.128 [R0+0x22100], [R6.64], !P5 ;  /* 0x2210000006009fae */ /* 0x000be2000e901d48 */
[----:B------:R-:W-:-:S03]  /*0a90*/  IMAD.MOV.U32 R12, RZ, RZ, 0x60 ;  /* 0x00000060ff0c7424 */ /* 0x000fc600078e00ff */
[----:B------:R5:W-:Y:S01]  /*0aa0*/  @!P1 LDGSTS.E.BYPASS.LTC128B.128 [R0+0x26100], [R4.64], !P4 ;  /* 0x2610000004009fae */ /* 0x000be2000e101d48 */
[C---:B------:R-:W-:Y:S02]  /*0ab0*/  IMAD R122, R129.reuse, -0x60, R12 ;  /* 0xffffffa0817a7824 */ /* 0x040fe400078e020c */
[----:B------:R-:W-:Y:S01]  /*0ac0*/  IMAD.WIDE.U32 R124, R12, c[0x0][0x1e0], RZ ;  /* 0x000078000c7c7a25 */ /* 0x000fe200078e00ff */
[--C-:B--2---:R-:W-:Y:S02]  /*0ad0*/  @P6 SHF.R.S32.HI R19, RZ, 0x1f, R21.reuse ;  /* 0x0000001fff136819 */ /* 0x104fe40000011415 */
[----:B------:R-:W-:Y:S01]  /*0ae0*/  IADD3 R16, R122, c[0x0][0x1d0], -R20 ;  /* 0x000074007a107a10 */ /* 0x000fe20007ffe814 */
[----:B------:R-:W-:Y:S02]  /*0af0*/  @!P6 IMAD.MOV.U32 R19, RZ, RZ, R24 ;  /* 0x000000ffff13e224 */ /* 0x000fe400078e0018 */
[----:B---3--:R-:W-:Y:S02]  /*0b00*/  @P6 IMAD.MOV.U32 R18, RZ, RZ, R21 ;  /* 0x000000ffff126224 */ /* 0x008fe400078e0015 */
[----:B------:R-:W-:Y:S01]  /*0b10*/  @!P6 IMAD.MOV.U32 R18, RZ, RZ, R22 ;  /* 0x000000ffff12e224 */ /* 0x000fe200078e0016 */
[----:B------:R-:W-:-:S02]  /*0b20*/  IADD3 R22, R129, -0x1, RZ ;  /* 0xffffffff81167810 */ /* 0x000fc40007ffe0ff */
[----:B------:R-:W-:Y:S01]  /*0b30*/  ISETP.GE.AND P6, PT, R16, 0x1, PT ;  /* 0x000000011000780c */ /* 0x000fe20003fc6270 */
[----:B------:R-:W-:Y:S01]  /*0b40*/  IMAD.WIDE.U32 R34, R18, c[0x0][0x1f0], R14 ;  /* 0x00007c0012227a25 */ /* 0x000fe200078e000e */
[----:B------:R-:W-:Y:S02]  /*0b50*/  SHF.R.S32.HI R24, RZ, 0x1f, R22 ;  /* 0x0000001fff187819 */ /* 0x000fe40000011416 */
[C---:B-1----:R-:W-:Y:S01]  /*0b60*/  @!P0 LEA R8, P1, R30.reuse, R2, 0x1 ;  /* 0x000000021e088211 */ /* 0x042fe200078208ff */
[----:B------:R-:W-:Y:S01]  /*0b70*/  IMAD.MOV.U32 R130, RZ, RZ, R34 ;  /* 0x000000ffff827224 */ /* 0x000fe200078e0022 */
[----:B------:R1:W-:Y:S02]  /*0b80*/  STL.64 [R1+0x30], R34 ;  /* 0x0000302201007387 */ /* 0x0003e40000100a00 */
[C---:B----4-:R-:W-:Y:S02]  /*0b90*/  @!P0 LEA.HI.X R9, R30.reuse, R3, R31, 0x1, P1 ;  /* 0x000000031e098211 */ /* 0x050fe400008f0c1f */
[----:B------:R-:W-:-:S02]  /*0ba0*/  ISETP.GE.AND P1, PT, R30, c[0x0][0x1d4], PT ;  /* 0x000075001e007a0c */ /* 0x000fc40003f26270 */
[----:B-----5:R-:W-:Y:S02]  /*0bb0*/  @!P0 SHF.R.S32.HI R4, RZ, 0x1f, R33 ;  /* 0x0000001fff048819 */ /* 0x020fe40000011421 */
        /* <DEDUP_REMOVED lines=8> */
[----:B------:R-:W-:-:S04]  /*0c40*/  @!P0 IMAD.WIDE R10, R5, 0x2, R2 ;  /* 0x00000002050a8825 */ /* 0x000fc800078e0202 */
[----:B------:R-:W-:-:S04]  /*0c50*/  @!P0 IMAD.WIDE R6, R0, 0x2, R2 ;  /* 0x0000000200068825 */ /* 0x000fc800078e0202 */
[----:B------:R-:W-:Y:S02]  /*0c60*/  IMAD R0, R19, c[0x0][0x1f0], RZ ;  /* 0x00007c0013007a24 */ /* 0x000fe400078e02ff */
[----:B------:R-:W-:-:S04]  /*0c70*/  @!P0 IMAD.WIDE R4, R4, 0x2, R2 ;  /* 0x0000000204048825 */ /* 0x000fc800078e0202 */
[----:B------:R-:W-:Y:S02]  /*0c80*/  IMAD R3, R18, c[0x0][0x1f4], R0 ;  /* 0x00007d0012037a24 */ /* 0x000fe400078e0200 */
[----:B------:R-:W-:Y:S02]  /*0c90*/  @!P0 IMAD.SHL.U32 R0, R128, 0x2, RZ ;  /* 0x0000000280008824 */ /* 0x000fe400078e00ff */
[----:B------:R-:W-:Y:S02]  /*0ca0*/  IMAD R2, R12, c[0x0][0x1e4], RZ ;  /* 0x000079000c027a24 */ /* 0x000fe400078e02ff */
[----:B------:R-:W-:Y:S01]  /*0cb0*/  IMAD.IADD R131, R35, 0x1, R3 ;  /* 0x0000000123837824 */ /* 0x000fe200078e0203 */
[----:B------:R2:W-:Y:S01]  /*0cc0*/  @!P0 LDGSTS.E.BYPASS.LTC128B.128 [R0+0x1b100], [R8.64], !P3 ;  /* 0x1b10000008008fae */ /* 0x0005e2000d901d48 */
[----:B------:R-:W-:Y:S01]  /*0cd0*/  IMAD.IADD R123, R125, 0x1, R2 ;  /* 0x000000017d7b7824 */ /* 0x000fe200078e0202 */
[----:B------:R-:W-:Y:S01]  /*0ce0*/  ISETP.GE.AND P3, PT, R32, c[0x0][0x1d4], PT ;  /* 0x0000750020007a0c */ /* 0x000fe20003f66270 */
[----:B------:R-:W-:Y:S01]  /*0cf0*/  IMAD.WIDE.U32 R12, R126, 0x40, RZ ;  /* 0x000000407e0c7825 */ /* 0x000fe200078e00ff */
[----:B------:R2:W-:Y:S01]  /*0d00*/  @!P0 LDGSTS.E.BYPASS.LTC128B.128 [R0+0x1f100], [R10.64], !P2 ;  /* 0x1f1000000a008fae */ /* 0x0005e2000d101d48 */
[----:B------:R-:W-:-:S02]  /*0d10*/  ISETP.GE.AND P2, PT, R29, c[0x0][0x1d4], PT ;  /* 0x000075001d007a0c */ /* 0x000fc40003f46270 */
[----:B------:R-:W-:Y:S01]  /*0d20*/  IMAD R2, R123, R22, RZ ;  /* 0x000000167b027224 */ /* 0x000fe200078e02ff */
[----:B------:R3:W-:Y:S01]  /*0d30*/  @!P0 LDGSTS.E.BYPASS.LTC128B.128 [R0+0x23100], [R4.64], !P5 ;  /* 0x2310000004008fae */ /* 0x0007e2000e901d48 */
[----:B------:R-:W-:-:S03]  /*0d40*/  ISETP.GE.AND P5, PT, R16, 0x21, PT ;  /* 0x000000211000780c */ /* 0x000fc60003fa6270 */
[----:B------:R4:W-:Y:S01]  /*0d50*/  @!P0 LDGSTS.E.BYPASS.LTC128B.128 [R0+0x27100], [R6.64], !P4 ;  /* 0x2710000006008fae */ /* 0x0009e2000e101d48 */
[----:B------:R-:W-:-:S03]  /*0d60*/  ISETP.GE.AND P4, PT, R33, c[0x0][0x1d4], PT ;  /* 0x0000750021007a0c */ /* 0x000fc60003f86270 */
[----:B------:R-:W0:Y:S04]  /*0d70*/  LDGDEPBAR ;  /* 0x00000000000079af */ /* 0x000e280000000000 */
[----:B------:R1:W-:Y:S01]  /*0d80*/  STL.64 [R1+0x20], R130 ;  /* 0x0000208201007387 */ /* 0x0003e20000100a00 */
[-C--:B---3--:R-:W-:Y:S02]  /*0d90*/  IMAD R4, R24, R124.reuse, R2 ;  /* 0x0000007c18047224 */ /* 0x088fe400078e0202 */
[----:B------:R-:W-:Y:S01]  /*0da0*/  IMAD.WIDE.U32 R2, R22, R124, R130 ;  /* 0x0000007c16027225 */ /* 0x000fe200078e0082 */
[----:B----4-:R-:W-:-:S03]  /*0db0*/  LEA.HI R7, R23, R26, RZ, 0x4 ;  /* 0x0000001a17077211 */ /* 0x010fc600078f20ff */
[----:B------:R-:W-:Y:S01]  /*0dc0*/  IMAD.IADD R6, R3, 0x1, R4 ;  /* 0x0000000103067824 */ /* 0x000fe200078e0204 */
[----:B------:R-:W-:Y:S01]  /*0dd0*/  BAR.SYNC.DEFER_BLOCKING 0x0 ;  /* 0x0000000000007b1d */ /* 0x000fe20000010000 */
[----:B------:R-:W-:Y:S01]  /*0de0*/  @P6 LEA R4, P0, R2, c[0x0][0x1c8], 0x1 ;  /* 0x0000720002046a11 */ /* 0x000fe200078008ff */
[----:B--2---:R-:W-:Y:S01]  /*0df0*/  @P6 IMAD.SHL.U32 R0, R128, 0x2, RZ ;  /* 0x0000000280006824 */ /* 0x004fe200078e00ff */
[----:B------:R-:W-:Y:S02]  /*0e00*/  LOP3.LUT R3, R7, 0xfffffff0, RZ, 0xc0, !PT ;  /* 0xfffffff007037812 */ /* 0x000fe400078ec0ff */
[----:B------:R-:W-:Y:S02]  /*0e10*/  @P6 LEA.HI.X R5, R2, c[0x0][0x1cc], R6, 0x1, P0 ;  /* 0x0000730002056a11 */ /* 0x000fe400000f0c06 */
[----:B------:R-:W-:Y:S02]  /*0e20*/  ISETP.GE.AND P0, PT, R16, 0x41, PT ;  /* 0x000000411000780c */ /* 0x000fe40003f06270 */
[----:B------:R-:W-:Y:S01]  /*0e30*/  LEA.HI R23, R23, R26, RZ, 0x5 ;  /* 0x0000001a17177211 */ /* 0x000fe200078f28ff */
[----:B------:R-:W-:Y:S01]  /*0e40*/  @!PT LDS RZ, [RZ] ;  /* 0x00000000fffff984 */ /* 0x000fe20000000800 */
[----:B------:R-:W-:Y:S01]  /*0e50*/  @!PT LDS RZ, [RZ] ;  /* 0x00000000fffff984 */ /* 0x000fe20000000800 */
[----:B------:R-:W-:Y:S01]  /*0e60*/  @!PT LDS RZ, [RZ] ;  /* 0x00000000fffff984 */ /* 0x000fe20000000800 */
[----:B------:R2:W-:Y:S04]  /*0e70*/  @P6 LDGSTS.E.BYPASS.LTC128B.128 [R0+0xc100], [R4.64], !P1 ;  /* 0x0c10000004006fae */ /* 0x0005e8000c901d48 */
[----:B------:R2:W-:Y:S04]  /*0e80*/  @P6 LDGSTS.E.BYPASS.LTC128B.128 [R0+0xf100], [R4.64+0x80], !P4 ;  /* 0x0f10008004006fae */ /* 0x0005e8000e101d48 */
[----:B------:R2:W-:Y:S04]  /*0e90*/  @P6 LDGSTS.E.BYPASS.LTC128B.128 [R0+0x12100], [R4.64+0x100], !P3 ;  /* 0x1210010004006fae */ /* 0x0005e8000d901d48 */
[----:B------:R2:W-:Y:S02]  /*0ea0*/  @P6 LDGSTS.E.BYPASS.LTC128B.128 [R0+0x15100], [R4.64+0x180], !P2 ;  /* 0x1510018004006fae */ /* 0x0005e4000d101d48 */
[----:B--2---:R-:W-:Y:S01]  /*0eb0*/  IMAD.IADD R0, R26, 0x1, -R3 ;  /* 0x000000011a007824 */ /* 0x004fe200078e0a03 */
[----:B------:R-:W-:-:S02]  /*0ec0*/  SHF.R.S32.HI R3, RZ, 0x4, R7 ;  /* 0x00000004ff037819 */ /* 0x000fc40000011407 */
[C---:B------:R-:W-:Y:S02]  /*0ed0*/  @P5 LEA R5, P6, R126.reuse, R2, 0x5 ;  /* 0x000000027e055211 */ /* 0x040fe400078c28ff */
[----:B------:R-:W-:Y:S02]  /*0ee0*/  SHF.R.S32.HI R11, RZ, 0x1f, R0 ;  /* 0x0000001fff0b7819 */ /* 0x000fe40000011400 */
[----:B------:R-:W-:Y:S02]  /*0ef0*/  LEA.HI R4, R7, R3, RZ, 0x1 ;  /* 0x0000000307047211 */ /* 0x000fe400078f08ff */
[----:B------:R-:W-:Y:S02]  /*0f00*/  LEA.HI R11, R11, R0, RZ, 0x3 ;  /* 0x000000000b0b7211 */ /* 0x000fe400078f18ff */
[----:B------:R-:W-:Y:S02]  /*0f10*/  @P5 LEA.HI.X R7, R126, R6, R127, 0x5, P6 ;  /* 0x000000067e075211 */ /* 0x000fe400030f2c7f */
[----:B------:R-:W-:Y:S01]  /*0f20*/  @P0 IADD3 R10, P6, R2, R12, RZ ;  /* 0x0000000c020a0210 */ /* 0x000fe20007fde0ff */
[----:B------:R-:W-:Y:S01]  /*0f30*/  IMAD.SHL.U32 R12, R127, 0x40, RZ ;  /* 0x000000407f0c7824 */ /* 0x000fe200078e00ff */
[----:B------:R-:W-:-:S02]  /*0f40*/  LOP3.LUT R2, R4, 0xfffffffe, RZ, 0xc0, !PT ;  /* 0xfffffffe04027812 */ /* 0x000fc400078ec0ff */
[----:B------:R-:W-:Y:S02]  /*0f50*/  LOP3.LUT R4, R11, 0xfffffff8, RZ, 0xc0, !PT ;  /* 0xfffffff80b047812 */ /* 0x000fe400078ec0ff */
[----:B------:R-:W-:Y:S01]  /*0f60*/  @P0 IADD3.X R12, R6, R13, R12, P6, !PT ;  /* 0x0000000d060c0210 */ /* 0x000fe200037fe40c */
[----:B------:R-:W-:Y:S02]  /*0f70*/  IMAD.IADD R9, R3, 0x1, -R2 ;  /* 0x0000000103097824 */ /* 0x000fe400078e0a02 */
[----:B------:R-:W-:Y:S01]  /*0f80*/  IMAD.IADD R21, R0, 0x1, -R4 ;  /* 0x0000000100157824 */ /* 0x000fe200078e0a04 */
[C---:B------:R-:W-:Y:S01]  /*0f90*/  @P5 LEA R4, P6, R5.reuse, c[0x0][0x1c8], 0x1 ;  /* 0x0000720005045a11 */ /* 0x040fe200078c08ff */
[----:B------:R-:W-:Y:S02]  /*0fa0*/  IMAD.SHL.U32 R0, R36, 0x40, RZ ;  /* 0x0000004024007824 */ /* 0x000fe400078e00ff */
[----:B------:R-:W-:Y:S01]  /*0fb0*/  IMAD.SHL.U32 R6, R20, 0x8, RZ ;  /* 0x0000000814067824 */ /* 0x000fe200078e00ff */
[----:B------:R-:W-:Y:S01]  /*0fc0*/  @P5 LEA.HI.X R5, R5, c[0x0][0x1cc], R7, 0x1, P6 ;  /* 0x0000730005055a11 */ /* 0x000fe200030f0c07 */
[----:B------:R-:W-:Y:S01]  /*0fd0*/  IMAD.SHL.U32 R2, R21, 0x40, RZ ;  /* 0x0000004015027824 */ /* 0x000fe200078e00ff */
[----:B------:R-:W-:Y:S01]  /*0fe0*/  LOP3.LUT R0, R0, 0x1c0, RZ, 0xc0, !PT ;  /* 0x000001c000007812 */ /* 0x000fe200078ec0ff */
[----:B------:R-:W-:-:S03]  /*0ff0*/  IMAD.SHL.U32 R3, R9, 0x8, RZ ;  /* 0x0000000809037824 */ /* 0x000fc600078e00ff */
[----:B------:R-:W-:Y:S02]  /*1000*/  LOP3.LUT R7, R0, 0x8, R6, 0xf8, !PT ;  /* 0x0000000800077812 */ /* 0x000fe400078ef806 */
[----:B------:R-:W-:Y:S02]  /*1010*/  LOP3.LUT R2, R2, 0x1c0, RZ, 0xc0, !PT ;  /* 0x000001c002027812 */ /* 0x000fe400078ec0ff */
[----:B------:R-:W-:Y:S02]  /*1020*/  SHF.R.U32.HI R6, RZ, 0x3, R0 ;  /* 0x00000003ff067819 */ /* 0x000fe40000011600 */
[----:B------:R-:W-:Y:S02]  /*1030*/  LOP3.LUT R3, R2, 0x8, R3, 0xf8, !PT ;  /* 0x0000000802037812 */ /* 0x000fe400078ef803 */
[----:B------:R-:W-:Y:S02]  /*1040*/  SHF.R.U32.HI R0, RZ, 0x3, R2 ;  /* 0x00000003ff007819 */ /* 0x000fe40000011602 */
[----:B------:R-:W-:Y:S01]  /*1050*/  LOP3.LUT R7, R7, R6, RZ, 0x3c, !PT ;  /* 0x0000000607077212 */ /* 0x000fe200078e3cff */
[----:B------:R-:W-:Y:S01]  /*1060*/  @P5 IMAD.SHL.U32 R6, R128, 0x2, RZ ;  /* 0x0000000280065824 */ /* 0x000fe200078e00ff */
[----:B------:R-:W-:-:S02]  /*1070*/  @P0 LEA R2, P6, R10, c[0x0][0x1c8], 0x1 ;  /* 0x000072000a020a11 */ /* 0x000fc400078c08ff */
[----:B------:R-:W-:Y:S01]  /*1080*/  LOP3.LUT R8, R3, R0, RZ, 0x3c, !PT ;  /* 0x0000000003087212 */ /* 0x000fe200078e3cff */
[----:B------:R-:W-:Y:S01]  /*1090*/  @P0 IMAD.SHL.U32 R0, R128, 0x2, RZ ;  /* 0x0000000280000824 */ /* 0x000fe200078e00ff */
[----:B------:R-:W-:Y:S01]  /*10a0*/  @P0 LEA.HI.X R3, R10, c[0x0][0x1cc], R12, 0x1, P6 ;  /* 0x000073000a030a11 */ /* 0x000fe200030f0c0c */
[----:B------:R2:W-:Y:S04]  /*10b0*/  @P5 LDGSTS.E.BYPASS.LTC128B.128 [R6+0xd100], [R4.64], !P1 ;  /* 0x0d10000004065fae */ /* 0x0005e8000c901d48 */
[----:B------:R2:W-:Y:S04]  /*10c0*/  @P5 LDGSTS.E.BYPASS.LTC128B.128 [R6+0x10100], [R4.64+0x80], !P4 ;  /* 0x1010008004065fae */ /* 0x0005e8000e101d48 */
[----:B------:R2:W-:Y:S04]  /*10d0*/  @P5 LDGSTS.E.BYPASS.LTC128B.128 [R6+0x13100], [R4.64+0x100], !P3 ;  /* 0x1310010004065fae */ /* 0x0005e8000d901d48 */
[----:B------:R2:W-:Y:S01]  /*10e0*/  @P5 LDGSTS.E.BYPASS.LTC128B.128 [R6+0x16100], [R4.64+0x180], !P2 ;  /* 0x1610018004065fae */ /* 0x0005e2000d101d48 */
[----:B------:R-:W-:-:S03]  /*10f0*/  LOP3.LUT P5, RZ, R21, 0x2, RZ, 0xc0, !PT ;  /* 0x0000000215ff7812 */ /* 0x000fc600078ac0ff */
[----:B------:R3:W-:Y:S04]  /*1100*/  @P0 LDGSTS.E.BYPASS.LTC128B.128 [R0+0xe100], [R2.64], !P1 ;  /* 0x0e10000002000fae */ /* 0x0007e8000c901d48 */
[----:B------:R3:W-:Y:S04]  /*1110*/  @P0 LDGSTS.E.BYPASS.LTC128B.128 [R0+0x11100], [R2.64+0x80], !P4 ;  /* 0x1110008002000fae */ /* 0x0007e8000e101d48 */
[----:B------:R3:W-:Y:S04]  /*1120*/  @P0 LDGSTS.E.BYPASS.LTC128B.128 [R0+0x14100], [R2.64+0x100], !P3 ;  /* 0x1410010002000fae */ /* 0x0007e8000d901d48 */
[----:B------:R3:W-:Y:S01]  /*1130*/  @P0 LDGSTS.E.BYPASS.LTC128B.128 [R0+0x17100], [R2.64+0x180], !P2 ;  /* 0x1710018002000fae */ /* 0x0007e2000d101d48 */
[----:B------:R-:W-:-:S03]  /*1140*/  LOP3.LUT P0, RZ, R36, 0x2, RZ, 0xc0, !PT ;  /* 0x0000000224ff7812 */ /* 0x000fc6000780c0ff */
[----:B------:R-:W0:Y:S01]  /*1150*/  LDGDEPBAR ;  /* 0x00000000000079af */ /* 0x000e220000000000 */
[----:B--2---:R-:W-:Y:S02]  /*1160*/  IMAD.SHL.U32 R5, R11, 0x40, RZ ;  /* 0x000000400b057824 */ /* 0x004fe400078e00ff */
[----:B------:R-:W-:-:S03]  /*1170*/  IMAD.MOV.U32 R4, RZ, RZ, 0x10 ;  /* 0x00000010ff047424 */ /* 0x000fc600078e00ff */
[----:B------:R-:W-:Y:S02]  /*1180*/  LOP3.LUT R5, R8, 0xfffffe00, R5, 0xf8, !PT ;  /* 0xfffffe0008057812 */ /* 0x000fe400078ef805 */
[----:B------:R-:W-:Y:S02]  /*1190*/  SEL R4, R4, 0xfffffff0, !P5 ;  /* 0xfffffff004047807 */ /* 0x000fe40006800000 */
[----:B------:R-:W-:Y:S01]  /*11a0*/  ISETP.GE.AND P5, PT, R132, 0x1, PT ;  /* 0x000000018400780c */ /* 0x000fe20003fa6270 */
[----:B---3--:R-:W-:Y:S01]  /*11b0*/  IMAD R0, R9, 0x200, R7 ;  /* 0x0000020009007824 */ /* 0x008fe200078e0207 */
[----:B------:R-:W-:Y:S01]  /*11c0*/  SHF.R.S32.HI R3, RZ, 0x5, R23 ;  /* 0x00000005ff037819 */ /* 0x000fe20000011417 */
[----:B------:R-:W-:Y:S01]  /*11d0*/  IMAD R2, R25, c[0x0][0x208], RZ ;  /* 0x0000820019027a24 */ /* 0x000fe200078e02ff */
[----:B------:R-:W-:-:S04]  /*11e0*/  DEPBAR.LE SB0, 0x1 ;  /* 0x000080400000791a */ /* 0x000fc80000000000 */
[----:B------:R-:W-:Y:S01]  /*11f0*/  IMAD.SHL.U32 R216, R0, 0x2, RZ ;  /* 0x0000000200d87824 */ /* 0x000fe200078e00ff */
[----:B------:R-:W-:-:S04]  /*1200*/  DEPBAR.LE SB0, 0x0 ;  /* 0x000080000000791a */ /* 0x000fc80000000000 */
[----:B------:R-:W-:Y:S01]  /*1210*/  IMAD R17, R20, c[0x0][0x20c], R2 ;  /* 0x0000830014117a24 */ /* 0x000fe200078e0202 */
[C---:B------:R-:W-:Y:S01]  /*1220*/  IADD3 R2, R216.reuse, 0xc100, RZ ;  /* 0x0000c100d8027810 */ /* 0x040fe20007ffe0ff */
[----:B------:R-:W-:Y:S01]  /*1230*/  IMAD R0, R3, 0x400, R5 ;  /* 0x0000040003007824 */ /* 0x000fe200078e0205 */
[----:B------:R-:W-:Y:S01]  /*1240*/  IADD3 R227, R216, 0xc120, RZ ;  /* 0x0000c120d8e37810 */ /* 0x000fe20007ffe0ff */
[----:B------:R-:W-:Y:S01]  /*1250*/  IMAD.WIDE.U32 R6, R20, c[0x0][0x208], R30 ;  /* 0x0000820014067a25 */ /* 0x000fe200078e001e */
[----:B------:R-:W-:Y:S01]  /*1260*/  @P0 IADD3 R227, R2, -0x20, RZ ;  /* 0xffffffe002e30810 */ /* 0x000fe20007ffe0ff */
[----:B------:R-:W-:Y:S01]  /*1270*/  BAR.SYNC.DEFER_BLOCKING 0x0 ;  /* 0x0000000000007b1d */ /* 0x000fe20000010000 */
[C---:B------:R-:W-:Y:S01]  /*1280*/  LEA R224, R0.reuse, 0x18100, 0x1 ;  /* 0x0001810000e07811 */ /* 0x040fe200078e08ff */
[----:B------:R-:W-:Y:S01]  /*1290*/  IMAD.SHL.U32 R8, R0, 0x2, RZ ;  /* 0x0000000200087824 */ /* 0x000fe200078e00ff */
[----:B------:R-:W-:Y:S01]  /*12a0*/  LOP3.LUT P0, RZ, R21, 0x4, RZ, 0xc0, !PT ;  /* 0x0000000415ff7812 */ /* 0x000fe2000780c0ff */
[----:B------:R-:W-:Y:S01]  /*12b0*/  IMAD.IADD R3, R7, 0x1, R17 ;  /* 0x0000000107037824 */ /* 0x000fe200078e0211 */
[C---:B------:R-:W-:Y:S01]  /*12c0*/  IADD3 R250, R227.reuse, 0x800, RZ ;  /* 0x00000800e3fa7810 */ /* 0x040fe20007ffe0ff */
[----:B------:R-:W-:Y:S01]  /*12d0*/  IMAD R0, R28, c[0x0][0x210], RZ ;  /* 0x000084001c007a24 */ /* 0x000fe200078e02ff */
[----:B------:R-:W-:Y:S01]  /*12e0*/  IADD3 R249, R227, 0x1000, RZ ;  /* 0x00001000e3f97810 */ /* 0x000fe20007ffe0ff */
[----:B------:R-:W-:Y:S01]  /*12f0*/  IMAD.MOV.U32 R2, RZ, RZ, R6 ;  /* 0x000000ffff027224 */ /* 0x000fe200078e0006 */
[----:B------:R-:W-:Y:S01]  /*1300*/  LOP3.LUT R6, R23, 0xffffffe0, RZ, 0xc0, !PT ;  /* 0xffffffe017067812 */ /* 0x000fe200078ec0ff */
[----:B------:R-:W-:Y:S01]  /*1310*/  IMAD R0, R27, c[0x0][0x214], R0 ;  /* 0x000085001b007a24 */ /* 0x000fe200078e0200 */
[----:B------:R-:W-:Y:S01]  /*1320*/  IADD3 R248, R227, 0x1800, RZ ;  /* 0x00001800e3f87810 */ /* 0x000fe20007ffe0ff */
[----:B------:R-:W-:Y:S01]  /*1330*/  IMAD.WIDE.U32 R2, R27, c[0x0][0x210], R2 ;  /* 0x000084001b027a25 */ /* 0x000fe200078e0002 */
[----:B------:R-:W-:-:S02]  /*1340*/  IADD3 R247, R227, 0x2000, RZ ;  /* 0x00002000e3f77810 */ /* 0x000fc40007ffe0ff */
[----:B------:R-:W-:Y:S01]  /*1350*/  IADD3 R246, R227, 0x2800, RZ ;  /* 0x00002800e3f67810 */ /* 0x000fe20007ffe0ff */
[----:B------:R-:W-:Y:S02]  /*1360*/  IMAD.IADD R3, R3, 0x1, R0 ;  /* 0x0000000103037824 */ /* 0x000fe400078e0200 */
[----:B------:R-:W-:Y:S02]  /*1370*/  IMAD R0, R19, c[0x0][0x218], RZ ;  /* 0x0000860013007a24 */ /* 0x000fe400078e02ff */
[----:B------:R-:W-:Y:S02]  /*1380*/  IMAD.IADD R121, R26, 0x1, -R6 ;  /* 0x000000011a797824 */ /* 0x000fe400078e0a06 */
[C---:B------:R-:W-:Y:S02]  /*1390*/  IMAD R6, R18.reuse, c[0x0][0x21c], R0 ;  /* 0x0000870012067a24 */ /* 0x040fe400078e0200 */
[----:B------:R-:W-:Y:S01]  /*13a0*/  IMAD.WIDE.U32 R30, R18, c[0x0][0x218], R2 ;  /* 0x00008600121e7a25 */ /* 0x000fe200078e0002 */
[----:B------:R-:W2:Y:S03]  /*13b0*/  LDSM.16.M88.4 R8, [R8+0x18100] ;  /* 0x018100000808783b */ /* 0x000ea60000000200 */
[----:B------:R-:W-:Y:S01]  /*13c0*/  IMAD.IADD R39, R31, 0x1, R6 ;  /* 0x000000011f277824 */ /* 0x000fe200078e0206 */
[----:B------:R1:W-:Y:S01]  /*13d0*/  STL.64 [R1+0x40], R30 ;  /* 0x0000401e01007387 */ /* 0x0003e20000100a00 */
[----:B------:R-:W-:-:S02]  /*13e0*/  IMAD R223, R4, 0x2, R224 ;  /* 0x0000000204df7824 */ /* 0x000fc400078e02e0 */
[----:B------:R-:W-:Y:S01]  /*13f0*/  IMAD.MOV.U32 R7, RZ, RZ, 0x20 ;  /* 0x00000020ff077424 */ /* 0x000fe200078e00ff */
[----:B------:R1:W-:Y:S04]  /*1400*/  STL [R1+0x14], R39 ;  /* 0x0000142701007387 */ /* 0x0003e80000100800 */
[----:B------:R1:W3:Y:S01]  /*1410*/  LDSM.16.M88.4 R32, [R216+0xc100] ;  /* 0x00c10000d820783b */ /* 0x0002e20000000200 */
[----:B------:R-:W-:-:S03]  /*1420*/  SEL R0, R7, 0xffffffe0, !P0 ;  /* 0xffffffe007007807 */ /* 0x000fc60004000000 */
[----:B------:R1:W4:Y:S04]  /*1430*/  LDSM.16.M88.4 R40, [R216+0xc900] ;  /* 0x00c90000d828783b */ /* 0x0003280000000200 */
[----:B------:R1:W1:Y:S04]  /*1440*/  LDSM.16.M88.4 R44, [R216+0xd100] ;  /* 0x00d10000d82c783b */ /* 0x0002680000000200 */
[----:B------:R1:W1:Y:S04]  /*1450*/  LDSM.16.M88.4 R52, [R216+0xd900] ;  /* 0x00d90000d834783b */ /* 0x0002680000000200 */
[----:B------:R1:W1:Y:S04]  /*1460*/  LDSM.16.M88.4 R60, [R216+0xe100] ;  /* 0x00e10000d83c783b */ /* 0x0002680000000200 */
[----:B------:R1:W1:Y:S04]  /*1470*/  LDSM.16.M88.4 R76, [R216+0xe900] ;  /* 0x00e90000d84c783b */ /* 0x0002680000000200 */
[----:B------:R1:W1:Y:S04]  /*1480*/  LDSM.16.M88.4 R12, [R223] ;  /* 0x00000000df0c783b */ /* 0x0002680000000200 */
[----:B------:R1:W1:Y:S04]  /*1490*/  LDSM.16.M88.4 R80, [R227] ;  /* 0x00000000e350783b */ /* 0x0002680000000200 */
[----:B------:R1:W1:Y:S04]  /*14a0*/  LDSM.16.M88.4 R84, [R227+0x800] ;  /* 0x00080000e354783b */ /* 0x0002680000000200 */
[----:B------:R1:W1:Y:S04]  /*14b0*/  LDSM.16.M88.4 R88, [R227+0x1000] ;  /* 0x00100000e358783b */ /* 0x0002680000000200 */
[----:B------:R1:W1:Y:S04]  /*14c0*/  LDSM.16.M88.4 R96, [R227+0x1800] ;  /* 0x00180000e360783b */ /* 0x0002680000000200 */
[----:B------:R1:W1:Y:S04]  /*14d0*/  LDSM.16.M88.4 R100, [R227+0x2000] ;  /* 0x00200000e364783b */ /* 0x0002680000000200 */
[----:B------:R1:W1:Y:S01]  /*14e0*/  LDSM.16.M88.4 R104, [R227+0x2800] ;  /* 0x00280000e368783b */ /* 0x0002620000000200 */
[----:B------:R-:W-:Y:S05]  /*14f0*/  @!P5 BRA `(.L_x_682) ;  /* 0x000004100000d947 */ /* 0x000fea0003800000 */
[----:B--234-:R-:W-:Y:S01]  /*1500*/  IMAD R2, R24, c[0x0][0x208], RZ ;  /* 0x0000820018027a24 */ /* 0x01cfe200078e02ff */
[----:B------:R-:W-:Y:S01]  /*1510*/  SEL R17, RZ, 0x1, P1 ;  /* 0x00000001ff117807 */ /* 0x000fe20000800000 */
[----:B------:R-:W-:Y:S01]  /*1520*/  IMAD.WIDE.U32 R6, R22, c[0x0][0x208], RZ ;  /* 0x0000820016067a25 */ /* 0x000fe200078e00ff */
[----:B------:R-:W-:-:S02]  /*1530*/  P2R R25, PR, RZ, 0x10 ;  /* 0x00000010ff197803 */ /* 0x000fc40000000000 */
[----:B------:R-:W-:Y:S01]  /*1540*/  ISETP.LT.OR P6, PT, R16, 0x1, P1 ;  /* 0x000000011000780c */ /* 0x000fe20000fc1670 */
[----:B------:R-:W-:Y:S02]  /*1550*/  IMAD R2, R22, c[0x0][0x20c], R2 ;  /* 0x0000830016027a24 */ /* 0x000fe400078e0202 */
[----:B------:R-:W-:Y:S02]  /*1560*/  IMAD.MOV.U32 R18, RZ, RZ, R38 ;  /* 0x000000ffff127224 */ /* 0x000fe400078e0026 */
[----:B------:R-:W-:Y:S02]  /*1570*/  IMAD.MOV.U32 R19, RZ, RZ, R39 ;  /* 0x000000ffff137224 */ /* 0x000fe400078e0027 */
[----:B------:R-:W-:Y:S02]  /*1580*/  IMAD.IADD R2, R7, 0x1, R2 ;  /* 0x0000000107027824 */ /* 0x000fe400078e0202 */
[----:B------:R-:W-:Y:S02]  /*1590*/  IMAD.MOV.U32 R18, RZ, RZ, R30 ;  /* 0x000000ffff127224 */ /* 0x000fe400078e001e */
[----:B------:R-:W-:-:S02]  /*15a0*/  IMAD R3, R2, 0x60, RZ ;  /* 0x0000006002037824 */ /* 0x000fc400078e02ff */
[----:B------:R-:W-:Y:S01]  /*15b0*/  IMAD.WIDE.U32 R6, R6, 0x60, R18 ;  /* 0x0000006006067825 */ /* 0x000fe200078e0012 */
[----:B------:R2:W-:Y:S03]  /*15c0*/  STL.64 [R1+0x10], R18 ;  /* 0x0000101201007387 */ /* 0x0005e60000100a00 */
[----:B------:R-:W-:Y:S01]  /*15d0*/  IMAD.IADD R3, R7, 0x1, R3 ;  /* 0x0000000107037824 */ /* 0x000fe200078e0203 */
[C---:B------:R-:W-:Y:S01]  /*15e0*/  LEA R2, P0, R6.reuse, c[0x0][0x1f8], 0x1 ;  /* 0x00007e0006027a11 */ /* 0x040fe200078008ff */
[C---:B------:R-:W-:Y:S01]  /*15f0*/  IMAD R24, R37.reuse, c[0x0][0x20c], RZ ;  /* 0x0000830025187a24 */ /* 0x040fe200078e02ff */
[----:B------:R-:W-:Y:S01]  /*1600*/  SEL R7, RZ, 0x2, P4 ;  /* 0x00000002ff077807 */ /* 0x000fe20002000000 */
[----:B------:R-:W-:Y:S01]  /*1610*/  IMAD.WIDE.U32 R26, R37, c[0x0][0x208], RZ ;  /* 0x00008200251a7a25 */ /* 0x000fe200078e00ff */
[----:B------:R-:W-:Y:S02]  /*1620*/  LEA.HI.X R3, R6, c[0x0][0x1fc], R3, 0x1, P0 ;  /* 0x00007f0006037a11 */ /* 0x000fe400000f0c03 */
[----:B------:R-:W-:Y:S01]  /*1630*/  SEL R6, RZ, 0x4, P3 ;  /* 0x00000004ff067807 */ /* 0x000fe20001800000 */
[----:B------:R-:W-:Y:S01]  /*1640*/  IMAD.IADD R24, R27, 0x1, R24 ;  /* 0x000000011b187824 */ /* 0x000fe200078e0218 */
[----:B------:R-:W-:-:S02]  /*1650*/  IADD3 R22, P5, P0, R26, 0x80, R2 ;  /* 0x000000801a167810 */ /* 0x000fc400078be002 */
[----:B------:R-:W-:Y:S01]  /*1660*/  IADD3 R7, R6, R7, R17 ;  /* 0x0000000706077210 */ /* 0x000fe20007ffe011 */
[----:B------:R-:W-:Y:S01]  /*1670*/  IMAD.SHL.U32 R17, R128, 0x2, RZ ;  /* 0x0000000280117824 */ /* 0x000fe200078e00ff */
[----:B------:R-:W-:Y:S02]  /*1680*/  SEL R6, RZ, 0x8, P2 ;  /* 0x00000008ff067807 */ /* 0x000fe40001000000 */
[--C-:B------:R-:W-:Y:S02]  /*1690*/  IADD3.X R23, R24, RZ, R3.reuse, P5, P0 ;  /* 0x000000ff18177210 */ /* 0x100fe40002fe0403 */
[----:B------:R-:W-:Y:S01]  /*16a0*/  IADD3 R20, P5, P0, R26, 0x100, R2 ;  /* 0x000001001a147810 */ /* 0x000fe200078be002 */
[----:B------:R-:W-:Y:S01]  /*16b0*/  IMAD.IADD R6, R7, 0x1, R6 ;  /* 0x0000000107067824 */ /* 0x000fe200078e0206 */
[----:B------:R-:W-:Y:S01]  /*16c0*/  @!PT LDS RZ, [RZ] ;  /* 0x00000000fffff984 */ /* 0x000fe20000000800 */
[----:B------:R-:W-:Y:S01]  /*16d0*/  @!PT LDS RZ, [RZ] ;  /* 0x00000000fffff984 */ /* 0x000fe20000000800 */
[----:B------:R-:W-:Y:S01]  /*16e0*/  @!PT LDS RZ, [RZ] ;  /* 0x00000000fffff984 */ /* 0x000fe20000000800 */
[----:B------:R3:W-:Y:S02]  /*16f0*/  LDGSTS.E.BYPASS.LTC128B.128 [R17+0x100], [R2.64], !P6 ;  /* 0x0010000002117fae */ /* 0x0007e4000f101d48 */
[----:B------:R-:W-:-:S02]  /*1700*/  IADD3.X R21, R24, RZ, R3, P5, P0 ;  /* 0x000000ff18157210 */ /* 0x000fc40002fe0403 */
[----:B------:R-:W-:Y:S02]  /*1710*/  LOP3.LUT P4, RZ, R6, 0x2, RZ, 0xc0, !PT ;  /* 0x0000000206ff7812 */ /* 0x000fe4000788c0ff */
[----:B--2---:R-:W-:Y:S02]  /*1720*/  IADD3 R18, P5, P0, R26, 0x180, R2 ;  /* 0x000001801a127810 */ /* 0x004fe400078be002 */
[----:B------:R-:W-:Y:S02]  /*1730*/  LOP3.LUT P6, RZ, R6, 0x8, RZ, 0xc0, !PT ;  /* 0x0000000806ff7812 */ /* 0x000fe400078cc0ff */
[----:B------:R-:W-:Y:S02]  /*1740*/  IADD3.X R19, R24, RZ, R3, P5, P0 ;  /* 0x000000ff18137210 */ /* 0x000fe40002fe0403 */
[----:B------:R-:W-:Y:S02]  /*1750*/  ISETP.LT.OR P0, PT, R16, 0x1, !P4 ;  /* 0x000000011000780c */ /* 0x000fe40006701670 */
[----:B------:R-:W-:-:S11]  /*1760*/  LOP3.LUT P5, RZ, R6, 0x4, RZ, 0xc0, !PT ;  /* 0x0000000406ff7812 */ /* 0x000fd600078ac0ff */
[----:B------:R3:W-:Y:S01]  /*1770*/  LDGSTS.E.BYPASS.LTC128B.128 [R17+0x3100], [R2.64+0x80], !P0 ;  /* 0x0310008002117fae */ /* 0x0007e2000c101d48 */
[----:B------:R-:W-:-:S13]  /*1780*/  ISETP.LT.OR P0, PT, R16, 0x1, !P5 ;  /* 0x000000011000780c */ /* 0x000fda0006f01670 */
[----:B------:R3:W-:Y:S01]  /*1790*/  LDGSTS.E.BYPASS.LTC128B.128 [R17+0x6100], [R2.64+0x100], !P0 ;  /* 0x0610010002117fae */ /* 0x0007e2000c101d48 */
[----:B------:R-:W-:-:S13]  /*17a0*/  ISETP.LT.OR P0, PT, R16, 0x1, !P6 ;  /* 0x000000011000780c */ /* 0x000fda0007701670 */
[----:B------:R3:W-:Y:S01]  /*17b0*/  LDGSTS.E.BYPASS.LTC128B.128 [R17+0x9100], [R2.64+0x180], !P0 ;  /* 0x0910018002117fae */ /* 0x0007e2000c101d48 */
[----:B------:R-:W-:-:S05]  /*17c0*/  IADD3 R6, P0, R2, R26, RZ ;  /* 0x0000001a02067210 */ /* 0x000fca0007f1e0ff */
[----:B------:R-:W-:Y:S01]  /*17d0*/  IMAD.X R7, R24, 0x1, R3, P0 ;  /* 0x0000000118077824 */ /* 0x000fe200000e0603 */
[----:B---3--:R-:W-:-:S05]  /*17e0*/  IADD3 R2, P0, R6, R26, RZ ;  /* 0x0000001a06027210 */ /* 0x008fca0007f1e0ff */
[----:B------:R-:W-:Y:S01]  /*17f0*/  IMAD.X R3, R7, 0x1, R24, P0 ;  /* 0x0000000107037824 */ /* 0x000fe200000e0618 */
[----:B------:R-:W-:-:S13]  /*1800*/  ISETP.LT.OR P0, PT, R16, 0x21, P1 ;  /* 0x000000211000780c */ /* 0x000fda0000f01670 */
[----:B------:R2:W-:Y:S01]  /*1810*/  LDGSTS.E.BYPASS.LTC128B.128 [R17+0x1100], [R6.64], !P0 ;  /* 0x0110000006117fae */ /* 0x0005e2000c101d48 */
[C---:B------:R-:W-:Y:S02]  /*1820*/  ISETP.LT.OR P0, PT, R16.reuse, 0x21, !P4 ;  /* 0x000000211000780c */ /* 0x040fe40006701670 */
[----:B------:R-:W-:-:S11]  /*1830*/  ISETP.LT.OR P4, PT, R16, 0x41, !P4 ;  /* 0x000000411000780c */ /* 0x000fd60006781670 */
[----:B------:R2:W-:Y:S01]  /*1840*/  LDGSTS.E.BYPASS.LTC128B.128 [R17+0x4100], [R22.64], !P0 ;  /* 0x0410000016117fae */ /* 0x0005e2000c101d48 */
[C---:B------:R-:W-:Y:S02]  /*1850*/  ISETP.LT.OR P0, PT, R16.reuse, 0x21, !P5 ;  /* 0x000000211000780c */ /* 0x040fe40006f01670 */
[----:B------:R-:W-:-:S11]  /*1860*/  ISETP.LT.OR P5, PT, R16, 0x41, !P5 ;  /* 0x000000411000780c */ /* 0x000fd60006fa1670 */
[----:B------:R2:W-:Y:S01]  /*1870*/  LDGSTS.E.BYPASS.LTC128B.128 [R17+0x7100], [R20.64], !P0 ;  /* 0x0710000014117fae */ /* 0x0005e2000c101d48 */
[----:B------:R-:W-:-:S13]  /*1880*/  ISETP.LT.OR P0, PT, R16, 0x21, !P6 ;  /* 0x000000211000780c */ /* 0x000fda0007701670 */
[----:B------:R2:W-:Y:S01]  /*1890*/  LDGSTS.E.BYPASS.LTC128B.128 [R17+0xa100], [R18.64], !P0 ;  /* 0x0a10000012117fae */ /* 0x0005e2000c101d48 */
[----:B------:R-:W-:-:S13]  /*18a0*/  ISETP.LT.OR P0, PT, R16, 0x41, P1 ;  /* 0x000000411000780c */ /* 0x000fda0000f01670 */
[----:B------:R2:W-:Y:S01]  /*18b0*/  LDGSTS.E.BYPASS.LTC128B.128 [R17+0x2100], [R2.64], !P0 ;  /* 0x0210000002117fae */ /* 0x0005e2000c101d48 */
[----:B------:R-:W-:-:S03]  /*18c0*/  ISETP.LT.OR P0, PT, R16, 0x41, !P6 ;  /* 0x000000411000780c */ /* 0x000fc60007701670 */
[----:B------:R2:W-:Y:S01]  /*18d0*/  LDGSTS.E.BYPASS.LTC128B.128 [R17+0x5100], [R2.64+0x80], !P4 ;  /* 0x0510008002117fae */ /* 0x0005e2000e101d48 */
[----:B------:R-:W-:-:S03]  /*18e0*/  ISETP.NE.AND P4, PT, R25, RZ, PT ;  /* 0x000000ff1900720c */ /* 0x000fc60003f85270 */
[----:B------:R2:W-:Y:S06]  /*18f0*/  LDGSTS.E.BYPASS.LTC128B.128 [R17+0x8100], [R2.64+0x100], !P5 ;  /* 0x0810010002117fae */ /* 0x0005ec000e901d48 */
[----:B------:R2:W-:Y:S04]  /*1900*/  LDGSTS.E.BYPASS.LTC128B.128 [R17+0xb100], [R2.64+0x180], !P0 ;  /* 0x0b10018002117fae */ /* 0x0005e8000c101d48 */
.L_x_682:
[C---:B-1234-:R-:W-:Y:S01]  /*1910*/  HMMA.16816.F32.BF16 R28, R8.reuse, R32, RZ ;  /* 0x00000020081c723c */ /* 0x05efe200000418ff */
[----:B------:R-:W-:Y:S01]  /*1920*/  LOP3.LUT P0, RZ, R36, 0x4, RZ, 0xc0, !PT ;  /* 0x0000000424ff7812 */ /* 0x000fe2000780c0ff */
[----:B------:R-:W-:Y:S01]  /*1930*/  LDSM.16.M88.4 R112, [R216+0x10900] ;  /* 0x01090000d870783b */ /* 0x000fe20000000200 */
[C---:B------:R-:W-:Y:S02]  /*1940*/  LEA R226, R0.reuse, R224, 0x1 ;  /* 0x000000e000e27211 */ /* 0x040fe400078e08ff */
[----:B------:R-:W-:Y:S01]  /*1950*/  SEL R2, R37, 0xffffffc0, !P0 ;  /* 0xffffffc025027807 */ /* 0x000fe20004000000 */
[----:B------:R-:W-:Y:S01]  /*1960*/  LDSM.16.M88.4 R116, [R227+0x3000] ;  /* 0x00300000e374783b */ /* 0x000fe20000000200 */
[----:B------:R-:W-:Y:S01]  /*1970*/  LEA R225, R0, R223, 0x1 ;  /* 0x000000df00e17211 */ /* 0x000fe200078e08ff */
[----:B------:R-:W-:Y:S01]  /*1980*/  HMMA.16816.F32.BF16 R24, R8, R34, RZ ;  /* 0x000000220818723c */ /* 0x000fe200000418ff */
[-C--:B------:R-:W-:Y:S01]  /*1990*/  IADD3 R222, R216, R2.reuse, RZ ;  /* 0x00000002d8de7210 */ /* 0x080fe20007ffe0ff */
[----:B------:R-:W0:Y:S01]  /*19a0*/  LDGDEPBAR ;  /* 0x00000000000079af */ /* 0x000e220000000000 */
[----:B------:R-:W-:-:S02]  /*19b0*/  IADD3 R221, R227, R2, RZ ;  /* 0x00000002e3dd7210 */ /* 0x000fc40007ffe0ff */
[----:B------:R-:W-:Y:S01]  /*19c0*/  ISETP.GE.AND P5, PT, R132, 0x61, PT ;  /* 0x000000618400780c */ /* 0x000fe20003fa6270 */
[----:B------:R-:W-:Y:S01]  /*19d0*/  LDSM.16.M88.4 R36, [R222+0xc100] ;  /* 0x00c10000de24783b */ /* 0x000fe20000000200 */
[C---:B------:R-:W-:Y:S01]  /*19e0*/  IADD3 R245, R227.reuse, 0x3000, RZ ;  /* 0x00003000e3f57810 */ /* 0x040fe20007ffe0ff */
[C---:B------:R-:W-:Y:S01]  /*19f0*/  HMMA.16816.F32.BF16 R32, R8.reuse, R44, RZ ;  /* 0x0000002c0820723c */ /* 0x040fe200000418ff */
[C---:B------:R-:W-:Y:S01]  /*1a00*/  IADD3 R244, R227.reuse, 0x3800, RZ ;  /* 0x00003800e3f47810 */ /* 0x040fe20007ffe0ff */
[----:B------:R-:W-:Y:S01]  /*1a10*/  LDSM.16.M88.4 R92, [R222+0xe100] ;  /* 0x00e10000de5c783b */ /* 0x000fe20000000200 */
[C---:B------:R-:W-:Y:S02]  /*1a20*/  IADD3 R243, R227.reuse, 0x4000, RZ ;  /* 0x00004000e3f37810 */ /* 0x040fe40007ffe0ff */
[C---:B------:R-:W-:Y:S01]  /*1a30*/  IADD3 R242, R227.reuse, 0x4800, RZ ;  /* 0x00004800e3f27810 */ /* 0x040fe20007ffe0ff */
[----:B------:R-:W-:Y:S01]  /*1a40*/  LDSM.16.M88.4 R108, [R221+0x800] ;  /* 0x00080000dd6c783b */ /* 0x000fe20000000200 */
[C---:B------:R-:W-:Y:S01]  /*1a50*/  IADD3 R241, R227.reuse, 0x5000, RZ ;  /* 0x00005000e3f17810 */ /* 0x040fe20007ffe0ff */
[----:B------:R-:W-:Y:S01]  /*1a60*/  HMMA.16816.F32.BF16 R20, R8, R40, RZ ;  /* 0x000000280814723c */ /* 0x000fe200000418ff */
[----:B------:R-:W-:-:S02]  /*1a70*/  IADD3 R240, R227, 0x5800, RZ ;  /* 0x00005800e3f07810 */ /* 0x000fc40007ffe0ff */
[C---:B------:R-:W-:Y:S02]  /*1a80*/  IADD3 R239, R227.reuse, 0x6000, RZ ;  /* 0x00006000e3ef7810 */ /* 0x040fe40007ffe0ff */
[C---:B------:R-:W-:Y:S02]  /*1a90*/  IADD3 R238, R227.reuse, 0x6800, RZ ;  /* 0x00006800e3ee7810 */ /* 0x040fe40007ffe0ff */
[C---:B------:R-:W-:Y:S01]  /*1aa0*/  IADD3 R237, R227.reuse, 0x7000, RZ ;  /* 0x00007000e3ed7810 */ /* 0x040fe20007ffe0ff */
[----:B------:R-:W-:Y:S01]  /*1ab0*/  HMMA.16816.F32.BF16 R16, R8, R42, RZ ;  /* 0x0000002a0810723c */ /* 0x000fe200000418ff */
[C---:B------:R-:W-:Y:S02]  /*1ac0*/  IADD3 R236, R227.reuse, 0x7800, RZ ;  /* 0x00007800e3ec7810 */ /* 0x040fe40007ffe0ff */
[C---:B------:R-:W-:Y:S02]  /*1ad0*/  IADD3 R235, R227.reuse, 0x8000, RZ ;  /* 0x00008000e3eb7810 */ /* 0x040fe40007ffe0ff */
[----:B------:R-:W-:-:S02]  /*1ae0*/  IADD3 R234, R227, 0x8800, RZ ;  /* 0x00008800e3ea7810 */ /* 0x000fc40007ffe0ff */
[C---:B------:R-:W-:Y:S01]  /*1af0*/  IADD3 R233, R227.reuse, 0x9000, RZ ;  /* 0x00009000e3e97810 */ /* 0x040fe20007ffe0ff */
[C---:B------:R-:W-:Y:S01]  /*1b00*/  HMMA.16816.F32.BF16 R40, R8.reuse, R46, RZ ;  /* 0x0000002e0828723c */ /* 0x040fe200000418ff */
[C---:B------:R-:W-:Y:S02]  /*1b10*/  IADD3 R232, R227.reuse, 0x9800, RZ ;  /* 0x00009800e3e87810 */ /* 0x040fe40007ffe0ff */
[C---:B------:R-:W-:Y:S02]  /*1b20*/  IADD3 R231, R227.reuse, 0xa000, RZ ;  /* 0x0000a000e3e77810 */ /* 0x040fe40007ffe0ff */
[C---:B------:R-:W-:Y:S02]  /*1b30*/  IADD3 R230, R227.reuse, 0xa800, RZ ;  /* 0x0000a800e3e67810 */ /* 0x040fe40007ffe0ff */
[C---:B------:R-:W-:Y:S01]  /*1b40*/  IADD3 R229, R227.reuse, 0xb000, RZ ;  /* 0x0000b000e3e57810 */ /* 0x040fe20007ffe0ff */
[----:B------:R-:W-:Y:S01]  /*1b50*/  HMMA.16816.F32.BF16 R48, R8, R52, RZ ;  /* 0x000000340830723c */ /* 0x000fe200000418ff */
[----:B------:R-:W-:-:S07]  /*1b60*/  IADD3 R228, R227, 0xb800, RZ ;  /* 0x0000b800e3e47810 */ /* 0x000fce0007ffe0ff */
[----:B------:R-:W-:Y:S01]  /*1b70*/  HMMA.16816.F32.BF16 R68, R12, R80, R28 ;  /* 0x000000500c44723c */ /* 0x000fe2000004181c */
[----:B------:R-:W-:Y:S07]  /*1b80*/  LDSM.16.M88.4 R28, [R222+0xd100] ;  /* 0x00d10000de1c783b */ /* 0x000fee0000000200 */
[C---:B------:R-:W-:Y:S08]  /*1b90*/  HMMA.16816.F32.BF16 R52, R8.reuse, R54, RZ ;  /* 0x000000360834723c */ /* 0x040ff000000418ff */
[C---:B------:R-:W-:Y:S08]  /*1ba0*/  HMMA.16816.F32.BF16 R56, R8.reuse, R60, RZ ;  /* 0x0000003c0838723c */ /* 0x040ff000000418ff */
[----:B------:R-:W-:Y:S08]  /*1bb0*/  HMMA.16816.F32.BF16 R64, R8, R76, RZ ;  /* 0x0000004c0840723c */ /* 0x000ff000000418ff */
[----:B------:R-:W-:Y:S08]  /*1bc0*/  HMMA.16816.F32.BF16 R80, R12, R82, R24 ;  /* 0x000000520c50723c */ /* 0x000ff00000041818 */
[C---:B------:R-:W-:Y:S08]  /*1bd0*/  HMMA.16816.F32.BF16 R60, R8.reuse, R62, RZ ;  /* 0x0000003e083c723c */ /* 0x040ff000000418ff */
[----:B------:R-:W-:Y:S01]  /*1be0*/  HMMA.16816.F32.BF16 R76, R8, R78, RZ ;  /* 0x0000004e084c723c */ /* 0x000fe200000418ff */
[----:B------:R-:W1:Y:S07]  /*1bf0*/  LDSM.16.M88.4 R8, [R226] ;  /* 0x00000000e208783b */ /* 0x000e6e0000000200 */
[C---:B------:R-:W-:Y:S01]  /*1c00*/  HMMA.16816.F32.BF16 R24, R12.reuse, R88, R32 ;  /* 0x000000580c18723c */ /* 0x040fe20000041820 */
[----:B------:R-:W2:Y:S07]  /*1c10*/  LDSM.16.M88.4 R32, [R222+0xc900] ;  /* 0x00c90000de20783b */ /* 0x000eae0000000200 */
[C---:B------:R-:W-:Y:S08]  /*1c20*/  HMMA.16816.F32.BF16 R72, R12.reuse, R84, R20 ;  /* 0x000000540c48723c */ /* 0x040ff00000041814 */
[C---:B------:R-:W-:Y:S01]  /*1c30*/  HMMA.16816.F32.BF16 R44, R12.reuse, R86, R16 ;  /* 0x000000560c2c723c */ /* 0x040fe20000041810 */
[----:B------:R-:W3:Y:S04]  /*1c40*/  LDSM.16.M88.4 R84, [R222+0xd900] ;  /* 0x00d90000de54783b */ /* 0x000ee80000000200 */
[----:B------:R-:W-:Y:S03]  /*1c50*/  LDSM.16.M88.4 R16, [R225] ;  /* 0x00000000e110783b */ /* 0x000fe60000000200 */
[C---:B------:R-:W-:Y:S01]  /*1c60*/  HMMA.16816.F32.BF16 R20, R12.reuse, R90, R40 ;  /* 0x0000005a0c14723c */ /* 0x040fe20000041828 */
[----:B------:R-:W4:Y:S07]  /*1c70*/  LDSM.16.M88.4 R88, [R222+0xe900] ;  /* 0x00e90000de58783b */ /* 0x000f2e0000000200 */
[C---:B------:R-:W-:Y:S08]  /*1c80*/  HMMA.16816.F32.BF16 R40, R12.reuse, R96, R48 ;  /* 0x000000600c28723c */ /* 0x040ff00000041830 */
[C---:B------:R-:W-:Y:S08]  /*1c90*/  HMMA.16816.F32.BF16 R48, R12.reuse, R98, R52 ;  /* 0x000000620c30723c */ /* 0x040ff00000041834 */
[C---:B------:R-:W-:Y:S08]  /*1ca0*/  HMMA.16816.F32.BF16 R52, R12.reuse, R100, R56 ;  /* 0x000000640c34723c */ /* 0x040ff00000041838 */
[C---:B------:R-:W-:Y:S01]  /*1cb0*/  HMMA.16816.F32.BF16 R56, R12.reuse, R102, R60 ;  /* 0x000000660c38723c */ /* 0x040fe2000004183c */
[----:B------:R-:W5:Y:S07]  /*1cc0*/  LDSM.16.M88.4 R100, [R221] ;  /* 0x00000000dd64783b */ /* 0x000f6e0000000200 */
[C---:B------:R-:W-:Y:S08]  /*1cd0*/  HMMA.16816.F32.BF16 R64, R12.reuse, R104, R64 ;  /* 0x000000680c40723c */ /* 0x040ff00000041840 */
[----:B------:R-:W-:Y:S01]  /*1ce0*/  HMMA.16816.F32.BF16 R60, R12, R106, R76 ;  /* 0x0000006a0c3c723c */ /* 0x000fe2000004184c */
[----:B------:R-:W-:Y:S07]  /*1cf0*/  LDSM.16.M88.4 R104, [R216+0x10100] ;  /* 0x01010000d868783b */ /* 0x000fee0000000200 */
[C---:B-1----:R-:W-:Y:S08]  /*1d00*/  HMMA.16816.F32.BF16 R68, R8.reuse, R36, R68 ;  /* 0x000000240844723c */ /* 0x042ff00000041844 */
[C---:B------:R-:W-:Y:S01]  /*1d10*/  HMMA.16816.F32.BF16 R80, R8.reuse, R38, R80 ;  /* 0x000000260850723c */ /* 0x040fe20000041850 */
[----:B------:R-:W1:Y:S07]  /*1d20*/  LDSM.16.M88.4 R36, [R221+0x1000] ;  /* 0x00100000dd24783b */ /* 0x000e6e0000000200 */
[C---:B--2---:R-:W-:Y:S08]  /*1d30*/  HMMA.16816.F32.BF16 R12, R8.reuse, R32, R72 ;  /* 0x00000020080c723c */ /* 0x044ff00000041848 */
[C---:B------:R-:W-:Y:S01]  /*1d40*/  HMMA.16816.F32.BF16 R72, R8.reuse, R34, R44 ;  /* 0x000000220848723c */ /* 0x040fe2000004182c */
[----:B------:R-:W2:Y:S04]  /*1d50*/  LDSM.16.M88.4 R32, [R221+0x1800] ;  /* 0x00180000dd20783b */ /* 0x000ea80000000200 */
[----:B------:R-:W1:Y:S03]  /*1d60*/  LDSM.16.M88.4 R44, [R221+0x2000] ;  /* 0x00200000dd2c783b */ /* 0x000e660000000200 */
[C---:B------:R-:W-:Y:S08]  /*1d70*/  HMMA.16816.F32.BF16 R96, R8.reuse, R28, R24 ;  /* 0x0000001c0860723c */ /* 0x040ff00000041818 */
[C---:B------:R-:W-:Y:S08]  /*1d80*/  HMMA.16816.F32.BF16 R28, R8.reuse, R30, R20 ;  /* 0x0000001e081c723c */ /* 0x040ff00000041814 */
[C---:B---3--:R-:W-:Y:S08]  /*1d90*/  HMMA.16816.F32.BF16 R20, R8.reuse, R86, R48 ;  /* 0x000000560814723c */ /* 0x048ff00000041830 */
[C---:B------:R-:W-:Y:S01]  /*1da0*/  HMMA.16816.F32.BF16 R48, R8.reuse, R94, R56 ;  /* 0x0000005e0830723c */ /* 0x040fe20000041838 */
[----:B------:R-:W3:Y:S07]  /*1db0*/  LDSM.16.M88.4 R56, [R221+0x2800] ;  /* 0x00280000dd38783b */ /* 0x000eee0000000200 */
[C---:B------:R-:W-:Y:S08]  /*1dc0*/  HMMA.16816.F32.BF16 R24, R8.reuse, R84, R40 ;  /* 0x000000540818723c */ /* 0x040ff00000041828 */
[C---:B------:R-:W-:Y:S08]  /*1dd0*/  HMMA.16816.F32.BF16 R40, R8.reuse, R92, R52 ;  /* 0x0000005c0828723c */ /* 0x040ff00000041834 */
[----:B----4-:R-:W-:Y:S08]  /*1de0*/  HMMA.16816.F32.BF16 R92, R8, R88, R64 ;  /* 0x00000058085c723c */ /* 0x010ff00000041840 */
[C---:B-----5:R-:W-:Y:S01]  /*1df0*/  HMMA.16816.F32.BF16 R64, R16.reuse, R100, R68 ;  /* 0x000000641040723c */ /* 0x060fe20000041844 */
[----:B------:R-:W-:Y:S07]  /*1e00*/  LDSM.16.M88.4 R68, [R216+0xf100] ;  /* 0x00f10000d844783b */ /* 0x000fee0000000200 */
[----:B------:R-:W-:Y:S01]  /*1e10*/  HMMA.16816.F32.BF16 R76, R16, R108, R12 ;  /* 0x0000006c104c723c */ /* 0x000fe2000004180c */
[----:B------:R-:W4:Y:S07]  /*1e20*/  LDSM.16.M88.4 R12, [R224+0x4000] ;  /* 0x00400000e00c783b */ /* 0x000f2e0000000200 */
[----:B------:R-:W-:Y:S01]  /*1e30*/  HMMA.16816.F32.BF16 R60, R8, R90, R60 ;  /* 0x0000005a083c723c */ /* 0x000fe2000004183c */
[----:B------:R-:W5:Y:S04]  /*1e40*/  LDSM.16.M88.4 R88, [R216+0xf900] ;  /* 0x00f90000d858783b */ /* 0x000f680000000200 */
[----:B------:R-:W-:Y:S03]  /*1e50*/  LDSM.16.M88.4 R8, [R223+0x4000] ;  /* 0x00400000df08783b */ /* 0x000fe60000000200 */
[C---:B------:R-:W-:Y:S01]  /*1e60*/  HMMA.16816.F32.BF16 R84, R16.reuse, R110, R72 ;  /* 0x0000006e1054723c */ /* 0x040fe20000041848 */
[----:B------:R-:W-:Y:S07]  /*1e70*/  LDSM.16.M88.4 R108, [R216+0x11100] ;  /* 0x01110000d86c783b */ /* 0x000fee0000000200 */
[C---:B-1----:R-:W-:Y:S08]  /*1e80*/  HMMA.16816.F32.BF16 R96, R16.reuse, R36, R96 ;  /* 0x000000241060723c */ /* 0x042ff00000041860 */
[C---:B------:R-:W-:Y:S08]  /*1e90*/  HMMA.16816.F32.BF16 R72, R16.reuse, R38, R28 ;  /* 0x000000261048723c */ /* 0x040ff0000004181c */
[C---:B--2---:R-:W-:Y:S08]  /*1ea0*/  HMMA.16816.F32.BF16 R52, R16.reuse, R32, R24 ;  /* 0x000000201034723c */ /* 0x044ff00000041818 */
[C---:B------:R-:W-:Y:S08]  /*1eb0*/  HMMA.16816.F32.BF16 R36, R16.reuse, R34, R20 ;  /* 0x000000221024723c */ /* 0x040ff00000041814 */
[C---:B------:R-:W-:Y:S08]  /*1ec0*/  HMMA.16816.F32.BF16 R80, R16.reuse, R102, R80 ;  /* 0x000000661050723c */ /* 0x040ff00000041850 */
[C---:B------:R-:W-:Y:S01]  /*1ed0*/  HMMA.16816.F32.BF16 R32, R16.reuse, R44, R40 ;  /* 0x0000002c1020723c */ /* 0x040fe20000041828 */
[----:B------:R-:W1:Y:S07]  /*1ee0*/  LDSM.16.M88.4 R40, [R216+0x11900] ;  /* 0x01190000d828783b */ /* 0x000e6e0000000200 */
[C---:B---3--:R-:W-:Y:S01]  /*1ef0*/  HMMA.16816.F32.BF16 R20, R16.reuse, R58, R60 ;  /* 0x0000003a1014723c */ /* 0x048fe2000004183c */
[----:B------:R-:W2:Y:S07]  /*1f00*/  LDSM.16.M88.4 R60, [R227+0x3800] ;  /* 0x00380000e33c783b */ /* 0x000eae0000000200 */
[C---:B------:R-:W-:Y:S08]  /*1f10*/  HMMA.16816.F32.BF16 R24, R16.reuse, R56, R92 ;  /* 0x000000381018723c */ /* 0x040ff0000004185c */
[----:B------:R-:W-:Y:S01]  /*1f20*/  HMMA.16816.F32.BF16 R28, R16, R46, R48 ;  /* 0x0000002e101c723c */ /* 0x000fe20000041830 */
[----:B------:R-:W-:Y:S07]  /*1f30*/  LDSM.16.M88.4 R44, [R227+0x5800] ;  /* 0x00580000e32c783b */ /* 0x000fee0000000200 */
[C---:B----4-:R-:W-:Y:S08]  /*1f40*/  HMMA.16816.F32.BF16 R16, R12.reuse, R68, R64 ;  /* 0x000000440c10723c */ /* 0x050ff00000041840 */
[C---:B------:R-:W-:Y:S01]  /*1f50*/  HMMA.16816.F32.BF16 R56, R12.reuse, R70, R80 ;  /* 0x000000460c38723c */ /* 0x040fe20000041850 */
[----:B------:R-:W3:Y:S04]  /*1f60*/  LDSM.16.M88.4 R68, [R227+0x4000] ;  /* 0x00400000e344783b */ /* 0x000ee80000000200 */
[----:B------:R-:W4:Y:S03]  /*1f70*/  LDSM.16.M88.4 R80, [R227+0x4800] ;  /* 0x00480000e350783b */ /* 0x000f260000000200 */
[C---:B-----5:R-:W-:Y:S08]  /*1f80*/  HMMA.16816.F32.BF16 R64, R12.reuse, R88, R76 ;  /* 0x000000580c40723c */ /* 0x060ff0000004184c */
[C---:B------:R-:W-:Y:S08]  /*1f90*/  HMMA.16816.F32.BF16 R88, R12.reuse, R90, R84 ;  /* 0x0000005a0c58723c */ /* 0x040ff00000041854 */
[C---:B------:R-:W-:Y:S08]  /*1fa0*/  HMMA.16816.F32.BF16 R100, R12.reuse, R104, R96 ;  /* 0x000000680c64723c */ /* 0x040ff00000041860 */
[C---:B------:R-:W-:Y:S08]  /*1fb0*/  HMMA.16816.F32.BF16 R96, R12.reuse, R106, R72 ;  /* 0x0000006a0c60723c */ /* 0x040ff00000041848 */
[C---:B------:R-:W-:Y:S01]  /*1fc0*/  HMMA.16816.F32.BF16 R72, R12.reuse, R112, R52 ;  /* 0x000000700c48723c */ /* 0x040fe20000041834 */
[----:B------:R-:W5:Y:S07]  /*1fd0*/  LDSM.16.M88.4 R52, [R227+0x5000] ;  /* 0x00500000e334783b */ /* 0x000f6e0000000200 */
[C---:B-1----:R-:W-:Y:S08]  /*1fe0*/  HMMA.16816.F32.BF16 R76, R12.reuse, R40, R24 ;  /* 0x000000280c4c723c */ /* 0x042ff00000041818 */
[C---:B------:R-:W-:Y:S01]  /*1ff0*/  HMMA.16816.F32.BF16 R104, R12.reuse, R114, R36 ;  /* 0x000000720c68723c */ /* 0x040fe20000041824 */
[----:B------:R-:W-:Y:S07]  /*2000*/  LDSM.16.M88.4 R36, [R222+0xf900] ;  /* 0x00f90000de24783b */ /* 0x000fee0000000200 */
[C---:B------:R-:W-:Y:S08]  /*2010*/  HMMA.16816.F32.BF16 R92, R12.reuse, R108, R32 ;  /* 0x0000006c0c5c723c */ /* 0x040ff00000041820 */
[C---:B------:R-:W-:Y:S08]  /*2020*/  HMMA.16816.F32.BF16 R84, R12.reuse, R110, R28 ;  /* 0x0000006e0c54723c */ /* 0x040ff0000004181c */
[----:B------:R-:W-:Y:S01]  /*2030*/  HMMA.16816.F32.BF16 R48, R12, R42, R20 ;  /* 0x0000002a0c30723c */ /* 0x000fe20000041814 */
[----:B------:R-:W-:Y:S04]  /*2040*/  LDSM.16.M88.4 R12, [R226+0x4000] ;  /* 0x00400000e20c783b */ /* 0x000fe80000000200 */
[----:B------:R-:W1:Y:S03]  /*2050*/  LDSM.16.M88.4 R40, [R222+0xf100] ;  /* 0x00f10000de28783b */ /* 0x000e660000000200 */
[C---:B------:R-:W-:Y:S01]  /*2060*/  HMMA.16816.F32.BF16 R28, R8.reuse, R118, R56 ;  /* 0x00000076081c723c */ /* 0x040fe20000041838 */
[----:B------:R-:W1:Y:S07]  /*2070*/  LDSM.16.M88.4 R56, [R222+0x10100] ;  /* 0x01010000de38783b */ /* 0x000e6e0000000200 */
[C---:B--2---:R-:W-:Y:S01]  /*2080*/  HMMA.16816.F32.BF16 R20, R8.reuse, R62, R88 ;  /* 0x0000003e0814723c */ /* 0x044fe20000041858 */
[----:B------:R-:W2:Y:S07]  /*2090*/  LDSM.16.M88.4 R88, [R222+0x10900] ;  /* 0x01090000de58783b */ /* 0x000eae0000000200 */
[C---:B------:R-:W-:Y:S08]  /*20a0*/  HMMA.16816.F32.BF16 R32, R8.reuse, R116, R16 ;  /* 0x000000740820723c */ /* 0x040ff00000041810 */
[C---:B------:R-:W-:Y:S01]  /*20b0*/  HMMA.16816.F32.BF16 R24, R8.reuse, R60, R64 ;  /* 0x0000003c0818723c */ /* 0x040fe20000041840 */
[----:B------:R-:W-:Y:S07]  /*20c0*/  LDSM.16.M88.4 R60, [R221+0x3000] ;  /* 0x00300000dd3c783b */ /* 0x000fee0000000200 */
[C---:B---3--:R-:W-:Y:S08]  /*20d0*/  HMMA.16816.F32.BF16 R16, R8.reuse, R68, R100 ;  /* 0x000000440810723c */ /* 0x048ff00000041864 */
[C---:B------:R-:W-:Y:S01]  /*20e0*/  HMMA.16816.F32.BF16 R64, R8.reuse, R70, R96 ;  /* 0x000000460840723c */ /* 0x040fe20000041860 */
[----:B------:R-:W3:Y:S07]  /*20f0*/  LDSM.16.M88.4 R68, [R222+0x11100] ;  /* 0x01110000de44783b */ /* 0x000eee0000000200 */
[C---:B------:R-:W-:Y:S01]  /*2100*/  HMMA.16816.F32.BF16 R112, R8.reuse, R44, R76 ;  /* 0x0000002c0870723c */ /* 0x040fe2000004184c */
[----:B------:R-:W1:Y:S07]  /*2110*/  LDSM.16.M88.4 R76, [R222+0x11900] ;  /* 0x01190000de4c783b */ /* 0x000e6e0000000200 */
[C---:B----4-:R-:W-:Y:S08]  /*2120*/  HMMA.16816.F32.BF16 R72, R8.reuse, R80, R72 ;  /* 0x000000500848723c */ /* 0x050ff00000041848 */
[C---:B------:R-:W-:Y:S08]  /*2130*/  HMMA.16816.F32.BF16 R108, R8.reuse, R82, R104 ;  /* 0x00000052086c723c */ /* 0x040ff00000041868 */
[C---:B-----5:R-:W-:Y:S08]  /*2140*/  HMMA.16816.F32.BF16 R116, R8.reuse, R52, R92 ;  /* 0x000000340874723c */ /* 0x060ff0000004185c */
[C---:B------:R-:W-:Y:S01]  /*2150*/  HMMA.16816.F32.BF16 R104, R8.reuse, R54, R84 ;  /* 0x000000360868723c */ /* 0x040fe20000041854 */
[----:B------:R-:W-:Y:S07]  /*2160*/  LDSM.16.M88.4 R52, [R221+0x4000] ;  /* 0x00400000dd34783b */ /* 0x000fee0000000200 */
[----:B------:R-:W-:Y:S01]  /*2170*/  HMMA.16816.F32.BF16 R100, R8, R46, R48 ;  /* 0x0000002e0864723c */ /* 0x000fe20000041830 */
[----:B------:R-:W4:Y:S04]  /*2180*/  LDSM.16.M88.4 R8, [R225+0x4000] ;  /* 0x00400000e108783b */ /* 0x000f280000000200 */
[----:B------:R-:W-:Y:S03]  /*2190*/  LDSM.16.M88.4 R48, [R221+0x4800] ;  /* 0x00480000dd30783b */ /* 0x000fe60000000200 */
[C---:B-1----:R-:W-:Y:S01]  /*21a0*/  HMMA.16816.F32.BF16 R96, R12.reuse, R40, R32 ;  /* 0x000000280c60723c */ /* 0x042fe20000041820 */
[----:B------:R-:W-:Y:S07]  /*21b0*/  LDSM.16.M88.4 R44, [R221+0x5000] ;  /* 0x00500000dd2c783b */ /* 0x000fee0000000200 */
[C---:B------:R-:W-:Y:S08]  /*21c0*/  HMMA.16816.F32.BF16 R92, R12.reuse, R42, R28 ;  /* 0x0000002a0c5c723c */ /* 0x040ff0000004181c */
[C---:B------:R-:W-:Y:S08]  /*21d0*/  HMMA.16816.F32.BF16 R84, R12.reuse, R36, R24 ;  /* 0x000000240c54723c */ /* 0x040ff00000041818 */
[C---:B------:R-:W-:Y:S08]  /*21e0*/  HMMA.16816.F32.BF16 R80, R12.reuse, R38, R20 ;  /* 0x000000260c50723c */ /* 0x040ff00000041814 */
[C---:B------:R-:W-:Y:S01]  /*21f0*/  HMMA.16816.F32.BF16 R40, R12.reuse, R56, R16 ;  /* 0x000000380c28723c */ /* 0x040fe20000041810 */
[----:B------:R-:W-:Y:S07]  /*2200*/  LDSM.16.M88.4 R16, [R224+0x8000] ;  /* 0x00800000e010783b */ /* 0x000fee0000000200 */
[C---:B------:R-:W-:Y:S01]  /*2210*/  HMMA.16816.F32.BF16 R36, R12.reuse, R58, R64 ;  /* 0x0000003a0c24723c */ /* 0x040fe20000041840 */
[----:B------:R-:W1:Y:S07]  /*2220*/  LDSM.16.M88.4 R56, [R221+0x3800] ;  /* 0x00380000dd38783b */ /* 0x000e6e0000000200 */
[C---:B--2---:R-:W-:Y:S08]  /*2230*/  HMMA.16816.F32.BF16 R32, R12.reuse, R88, R72 ;  /* 0x000000580c20723c */ /* 0x044ff00000041848 */
[C---:B------:R-:W-:Y:S01]  /*2240*/  HMMA.16816.F32.BF16 R28, R12.reuse, R90, R108 ;  /* 0x0000005a0c1c723c */ /* 0x040fe2000004186c */
[----:B------:R-:W2:Y:S04]  /*2250*/  LDSM.16.M88.4 R88, [R221+0x5800] ;  /* 0x00580000dd58783b */ /* 0x000ea80000000200 */
[----:B------:R-:W-:Y:S03]  /*2260*/  LDSM.16.M88.4 R108, [R216+0x12900] ;  /* 0x01290000d86c783b */ /* 0x000fe60000000200 */
[C---:B---3--:R-:W-:Y:S08]  /*2270*/  HMMA.16816.F32.BF16 R24, R12.reuse, R68, R116 ;  /* 0x000000440c18723c */ /* 0x048ff00000041874 */
[C---:B------:R-:W-:Y:S01]  /*2280*/  HMMA.16816.F32.BF16 R20, R12.reuse, R70, R104 ;  /* 0x000000460c14723c */ /* 0x040fe20000041868 */
[----:B------:R-:W3:Y:S07]  /*2290*/  LDSM.16.M88.4 R104, [R216+0x12100] ;  /* 0x01210000d868783b */ /* 0x000eee0000000200 */
[C---:B------:R-:W-:Y:S08]  /*22a0*/  HMMA.16816.F32.BF16 R64, R12.reuse, R76, R112 ;  /* 0x0000004c0c40723c */ /* 0x040ff00000041870 */
[----:B------:R-:W-:Y:S08]  /*22b0*/  HMMA.16816.F32.BF16 R12, R12, R78, R100 ;  /* 0x0000004e0c0c723c */ /* 0x000ff00000041864 */
[C---:B----4-:R-:W-:Y:S08]  /*22c0*/  HMMA.16816.F32.BF16 R92, R8.reuse, R62, R92 ;  /* 0x0000003e085c723c */ /* 0x050ff0000004185c */
[C---:B------:R-:W-:Y:S01]  /*22d0*/  HMMA.16816.F32.BF16 R76, R8.reuse, R52, R40 ;  /* 0x00000034084c723c */ /* 0x040fe20000041828 */
[----:B------:R-:W-:Y:S07]  /*22e0*/  LDSM.16.M88.4 R40, [R216+0x13900] ;  /* 0x01390000d828783b */ /* 0x000fee0000000200 */
[C---:B------:R-:W-:Y:S01]  /*22f0*/  HMMA.16816.F32.BF16 R72, R8.reuse, R54, R36 ;  /* 0x000000360848723c */ /* 0x040fe20000041824 */
[----:B------:R-:W4:Y:S04]  /*2300*/  LDSM.16.M88.4 R52, [R216+0x13100] ;  /* 0x01310000d834783b */ /* 0x000f280000000200 */
[----:B------:R-:W5:Y:S03]  /*2310*/  LDSM.16.M88.4 R36, [R216+0x14100] ;  /* 0x01410000d824783b */ /* 0x000f660000000200 */
[C---:B------:R-:W-:Y:S08]  /*2320*/  HMMA.16816.F32.BF16 R96, R8.reuse, R60, R96 ;  /* 0x0000003c0860723c */ /* 0x040ff00000041860 */
[C---:B-1----:R-:W-:Y:S08]  /*2330*/  HMMA.16816.F32.BF16 R84, R8.reuse, R56, R84 ;  /* 0x000000380854723c */ /* 0x042ff00000041854 */
[C---:B------:R-:W-:Y:S08]  /*2340*/  HMMA.16816.F32.BF16 R80, R8.reuse, R58, R80 ;  /* 0x0000003a0850723c */ /* 0x040ff00000041850 */
[C---:B------:R-:W-:Y:S01]  /*2350*/  HMMA.16816.F32.BF16 R68, R8.reuse, R48, R32 ;  /* 0x000000300844723c */ /* 0x040fe20000041820 */
[----:B------:R-:W1:Y:S07]  /*2360*/  LDSM.16.M88.4 R32, [R216+0x14900] ;  /* 0x01490000d820783b */ /* 0x000e6e0000000200 */
[C---:B------:R-:W-:Y:S08]  /*2370*/  HMMA.16816.F32.BF16 R60, R8.reuse, R50, R28 ;  /* 0x00000032083c723c */ /* 0x040ff0000004181c */
[C---:B------:R-:W-:Y:S01]  /*2380*/  HMMA.16816.F32.BF16 R56, R8.reuse, R44, R24 ;  /* 0x0000002c0838723c */ /* 0x040fe20000041818 */
[----:B------:R-:W-:Y:S07]  /*2390*/  LDSM.16.M88.4 R24, [R227+0x6000] ;  /* 0x00600000e318783b */ /* 0x000fee0000000200 */
[C---:B--2---:R-:W-:Y:S01]  /*23a0*/  HMMA.16816.F32.BF16 R28, R8.reuse, R90, R12 ;  /* 0x0000005a081c723c */ /* 0x044fe2000004180c */
[----:B------:R-:W2:Y:S07]  /*23b0*/  LDSM.16.M88.4 R12, [R223+0x8000] ;  /* 0x00800000df0c783b */ /* 0x000eae0000000200 */
[C---:B------:R-:W-:Y:S08]  /*23c0*/  HMMA.16816.F32.BF16 R48, R8.reuse, R46, R20 ;  /* 0x0000002e0830723c */ /* 0x040ff00000041814 */
[----:B------:R-:W-:Y:S08]  /*23d0*/  HMMA.16816.F32.BF16 R44, R8, R88, R64 ;  /* 0x00000058082c723c */ /* 0x000ff00000041840 */
[C---:B---3--:R-:W-:Y:S01]  /*23e0*/  HMMA.16816.F32.BF16 R8, R16.reuse, R106, R92 ;  /* 0x0000006a1008723c */ /* 0x048fe2000004185c */
[----:B------:R-:W3:Y:S07]  /*23f0*/  LDSM.16.M88.4 R92, [R227+0x7000] ;  /* 0x00700000e35c783b */ /* 0x000eee0000000200 */
[C---:B------:R-:W-:Y:S01]  /*2400*/  HMMA.16816.F32.BF16 R20, R16.reuse, R104, R96 ;  /* 0x000000681014723c */ /* 0x040fe20000041860 */
[----:B------:R-:W1:Y:S07]  /*2410*/  LDSM.16.M88.4 R96, [R227+0x6800] ;  /* 0x00680000e360783b */ /* 0x000e6e0000000200 */
[C---:B------:R-:W-:Y:S08]  /*2420*/  HMMA.16816.F32.BF16 R64, R16.reuse, R108, R84 ;  /* 0x0000006c1040723c */ /* 0x040ff00000041854 */
[C---:B----4-:R-:W-:Y:S08]  /*2430*/  HMMA.16816.F32.BF16 R100, R16.reuse, R52, R76 ;  /* 0x000000341064723c */ /* 0x050ff0000004184c */
[C---:B------:R-:W-:Y:S08]  /*2440*/  HMMA.16816.F32.BF16 R108, R16.reuse, R110, R80 ;  /* 0x0000006e106c723c */ /* 0x040ff00000041850 */
[C---:B------:R-:W-:Y:S08]  /*2450*/  HMMA.16816.F32.BF16 R104, R16.reuse, R54, R72 ;  /* 0x000000361068723c */ /* 0x040ff00000041848 */
[C---:B------:R-:W-:Y:S01]  /*2460*/  HMMA.16816.F32.BF16 R88, R16.reuse, R40, R68 ;  /* 0x000000281058723c */ /* 0x040fe20000041844 */
[----:B------:R-:W4:Y:S07]  /*2470*/  LDSM.16.M88.4 R68, [R227+0x7800] ;  /* 0x00780000e344783b */ /* 0x000f2e0000000200 */
[C---:B------:R-:W-:Y:S01]  /*2480*/  HMMA.16816.F32.BF16 R84, R16.reuse, R42, R60 ;  /* 0x0000002a1054723c */ /* 0x040fe2000004183c */
[----:B------:R-:W3:Y:S04]  /*2490*/  LDSM.16.M88.4 R60, [R227+0x8000] ;  /* 0x00800000e33c783b */ /* 0x000ee80000000200 */
[----:B------:R-:W-:Y:S03]  /*24a0*/  LDSM.16.M88.4 R40, [R222+0x12900] ;  /* 0x01290000de28783b */ /* 0x000fe60000000200 */
[C---:B-----5:R-:W-:Y:S08]  /*24b0*/  HMMA.16816.F32.BF16 R80, R16.reuse, R36, R56 ;  /* 0x000000241050723c */ /* 0x060ff00000041838 */
[C---:B------:R-:W-:Y:S01]  /*24c0*/  HMMA.16816.F32.BF16 R76, R16.reuse, R38, R48 ;  /* 0x00000026104c723c */ /* 0x040fe20000041830 */
[----:B------:R-:W5:Y:S04]  /*24d0*/  LDSM.16.M88.4 R48, [R227+0x8800] ;  /* 0x00880000e330783b */ /* 0x000f680000000200 */
[----:B------:R-:W-:Y:S03]  /*24e0*/  LDSM.16.M88.4 R36, [R222+0x13100] ;  /* 0x01310000de24783b */ /* 0x000fe60000000200 */
[C---:B-1----:R-:W-:Y:S01]  /*24f0*/  HMMA.16816.F32.BF16 R72, R16.reuse, R32, R44 ;  /* 0x000000201048723c */ /* 0x042fe2000004182c */
[----:B------:R-:W-:Y:S07]  /*2500*/  LDSM.16.M88.4 R44, [R222+0x12100] ;  /* 0x01210000de2c783b */ /* 0x000fee0000000200 */
[----:B------:R-:W-:Y:S08]  /*2510*/  HMMA.16816.F32.BF16 R56, R16, R34, R28 ;  /* 0x000000221038723c */ /* 0x000ff0000004181c */
[C---:B--2---:R-:W-:Y:S01]  /*2520*/  HMMA.16816.F32.BF16 R32, R12.reuse, R26, R8 ;  /* 0x0000001a0c20723c */ /* 0x044fe20000041808 */
[----:B------:R-:W1:Y:S07]  /*2530*/  LDSM.16.M88.4 R8, [R226+0x8000] ;  /* 0x00800000e208783b */ /* 0x000e6e0000000200 */
[C---:B------:R-:W-:Y:S08]  /*2540*/  HMMA.16816.F32.BF16 R52, R12.reuse, R24, R20 ;  /* 0x000000180c34723c */ /* 0x040ff00000041814 */
[C---:B---3--:R-:W-:Y:S01]  /*2550*/  HMMA.16816.F32.BF16 R20, R12.reuse, R92, R100 ;  /* 0x0000005c0c14723c */ /* 0x048fe20000041864 */
[----:B------:R-:W-:Y:S07]  /*2560*/  LDSM.16.M88.4 R100, [R222+0x13900] ;  /* 0x01390000de64783b */ /* 0x000fee0000000200 */
[C---:B------:R-:W-:Y:S08]  /*2570*/  HMMA.16816.F32.BF16 R24, R12.reuse, R98, R108 ;  /* 0x000000620c18723c */ /* 0x040ff0000004186c */
[C---:B------:R-:W-:Y:S08]  /*2580*/  HMMA.16816.F32.BF16 R16, R12.reuse, R94, R104 ;  /* 0x0000005e0c10723c */ /* 0x040ff00000041868 */
[C---:B------:R-:W-:Y:S01]  /*2590*/  HMMA.16816.F32.BF16 R28, R12.reuse, R96, R64 ;  /* 0x000000600c1c723c */ /* 0x040fe20000041840 */
[----:B------:R-:W2:Y:S07]  /*25a0*/  LDSM.16.M88.4 R96, [R222+0x14100] ;  /* 0x01410000de60783b */ /* 0x000eae0000000200 */
[C---:B----4-:R-:W-:Y:S08]  /*25b0*/  HMMA.16816.F32.BF16 R64, R12.reuse, R68, R88 ;  /* 0x000000440c40723c */ /* 0x050ff00000041858 */
[C---:B------:R-:W-:Y:S08]  /*25c0*/  HMMA.16816.F32.BF16 R92, R12.reuse, R60, R80 ;  /* 0x0000003c0c5c723c */ /* 0x040ff00000041850 */
[C---:B------:R-:W-:Y:S08]  /*25d0*/  HMMA.16816.F32.BF16 R60, R12.reuse, R62, R76 ;  /* 0x0000003e0c3c723c */ /* 0x040ff0000004184c */
[C---:B-----5:R-:W-:Y:S08]  /*25e0*/  HMMA.16816.F32.BF16 R88, R12.reuse, R48, R72 ;  /* 0x000000300c58723c */ /* 0x060ff00000041848 */
[----:B------:R-:W-:Y:S08]  /*25f0*/  HMMA.16816.F32.BF16 R68, R12, R70, R84 ;  /* 0x000000460c44723c */ /* 0x000ff00000041854 */
[C---:B-1----:R-:W-:Y:S08]  /*2600*/  HMMA.16816.F32.BF16 R76, R8.reuse, R44, R52 ;  /* 0x0000002c084c723c */ /* 0x042ff00000041834 */
[----:B------:R-:W-:Y:S01]  /*2610*/  HMMA.16816.F32.BF16 R72, R8, R46, R32 ;  /* 0x0000002e0848723c */ /* 0x000fe20000041820 */
[----:B------:R-:W-:Y:S07]  /*2620*/  LDSM.16.M88.4 R32, [R221+0x6800] ;  /* 0x00680000dd20783b */ /* 0x000fee0000000200 */
[----:B------:R-:W-:Y:S01]  /*2630*/  HMMA.16816.F32.BF16 R84, R12, R50, R56 ;  /* 0x000000320c54723c */ /* 0x000fe20000041838 */
[----:B------:R-:W1:Y:S07]  /*2640*/  LDSM.16.M88.4 R12, [R222+0x14900] ;  /* 0x01490000de0c783b */ /* 0x000e6e0000000200 */
[C---:B------:R-:W-:Y:S01]  /*2650*/  HMMA.16816.F32.BF16 R44, R8.reuse, R36, R20 ;  /* 0x00000024082c723c */ /* 0x040fe20000041814 */
[----:B------:R-:W-:Y:S07]  /*2660*/  LDSM.16.M88.4 R20, [R224+0xc000] ;  /* 0x00c00000e014783b */ /* 0x000fee0000000200 */
[C---:B------:R-:W-:Y:S01]  /*2670*/  HMMA.16816.F32.BF16 R48, R8.reuse, R42, R24 ;  /* 0x0000002a0830723c */ /* 0x040fe20000041818 */
[----:B------:R-:W-:Y:S07]  /*2680*/  LDSM.16.M88.4 R24, [R225+0x8000] ;  /* 0x00800000e118783b */ /* 0x000fee0000000200 */
[C---:B------:R-:W-:Y:S01]  /*2690*/  HMMA.16816.F32.BF16 R36, R8.reuse, R38, R16 ;  /* 0x000000260824723c */ /* 0x040fe20000041810 */
[----:B------:R-:W3:Y:S07]  /*26a0*/  LDSM.16.M88.4 R16, [R221+0x6000] ;  /* 0x00600000dd10783b */ /* 0x000eee0000000200 */
[C---:B------:R-:W-:Y:S01]  /*26b0*/  HMMA.16816.F32.BF16 R56, R8.reuse, R40, R28 ;  /* 0x000000280838723c */ /* 0x040fe2000004181c */
[----:B------:R-:W4:Y:S07]  /*26c0*/  LDSM.16.M88.4 R40, [R221+0x7000] ;  /* 0x00700000dd28783b */ /* 0x000f2e0000000200 */
[C---:B--2---:R-:W-:Y:S01]  /*26d0*/  HMMA.16816.F32.BF16 R104, R8.reuse, R98, R60 ;  /* 0x000000620868723c */ /* 0x044fe2000004183c */
[----:B------:R-:W2:Y:S07]  /*26e0*/  LDSM.16.M88.4 R60, [R216+0x15100] ;  /* 0x01510000d83c783b */ /* 0x000eae0000000200 */
[C---:B------:R-:W-:Y:S01]  /*26f0*/  HMMA.16816.F32.BF16 R52, R8.reuse, R100, R64 ;  /* 0x000000640834723c */ /* 0x040fe20000041840 */
[----:B------:R-:W-:Y:S07]  /*2700*/  LDSM.16.M88.4 R64, [R227+0x9000] ;  /* 0x00900000e340783b */ /* 0x000fee0000000200 */
[C---:B------:R-:W-:Y:S01]  /*2710*/  HMMA.16816.F32.BF16 R80, R8.reuse, R102, R68 ;  /* 0x000000660850723c */ /* 0x040fe20000041844 */
[----:B------:R-:W5:Y:S07]  /*2720*/  LDSM.16.M88.4 R68, [R221+0x7800] ;  /* 0x00780000dd44783b */ /* 0x000f6e0000000200 */
[C---:B------:R-:W-:Y:S08]  /*2730*/  HMMA.16816.F32.BF16 R100, R8.reuse, R96, R92 ;  /* 0x000000600864723c */ /* 0x040ff0000004185c */
[C---:B-1----:R-:W-:Y:S08]  /*2740*/  HMMA.16816.F32.BF16 R116, R8.reuse, R12, R88 ;  /* 0x0000000c0874723c */ /* 0x042ff00000041858 */
[----:B------:R-:W-:Y:S01]  /*2750*/  HMMA.16816.F32.BF16 R108, R8, R14, R84 ;  /* 0x0000000e086c723c */ /* 0x000fe20000041854 */
[----:B------:R-:W-:Y:S07]  /*2760*/  LDSM.16.M88.4 R12, [R226+0xc000] ;  /* 0x00c00000e20c783b */ /* 0x000fee0000000200 */
[C---:B---3--:R-:W-:Y:S01]  /*2770*/  HMMA.16816.F32.BF16 R8, R24.reuse, R16, R76 ;  /* 0x000000101808723c */ /* 0x048fe2000004184c */
[----:B------:R-:W-:Y:S07]  /*2780*/  LDSM.16.M88.4 R76, [R221+0x9000] ;  /* 0x00900000dd4c783b */ /* 0x000fee0000000200 */
[C---:B------:R-:W-:Y:S01]  /*2790*/  HMMA.16816.F32.BF16 R28, R24.reuse, R18, R72 ;  /* 0x00000012181c723c */ /* 0x040fe20000041848 */
[----:B------:R-:W1:Y:S07]  /*27a0*/  LDSM.16.M88.4 R16, [R223+0xc000] ;  /* 0x00c00000df10783b */ /* 0x000e6e0000000200 */
[C---:B----4-:R-:W-:Y:S01]  /*27b0*/  HMMA.16816.F32.BF16 R84, R24.reuse, R40, R44 ;  /* 0x000000281854723c */ /* 0x050fe2000004182c */
[----:B------:R-:W3:Y:S07]  /*27c0*/  LDSM.16.M88.4 R44, [R221+0x8000] ;  /* 0x00800000dd2c783b */ /* 0x000eee0000000200 */
[----:B------:R-:W-:Y:S01]  /*27d0*/  HMMA.16816.F32.BF16 R88, R24, R34, R48 ;  /* 0x000000221858723c */ /* 0x000fe20000041830 */
[----:B------:R-:W4:Y:S07]  /*27e0*/  LDSM.16.M88.4 R48, [R216+0x15900] ;  /* 0x01590000d830783b */ /* 0x000f2e0000000200 */
[----:B--2---:R-:W-:Y:S08]  /*27f0*/  HMMA.16816.F32.BF16 R8, R20, R60, R8 ;  /* 0x0000003c1408723c */ /* 0x004ff00000041808 */
[----:B------:R-:W-:Y:S01]  /*2800*/  HMMA.16816.F32.BF16 R72, R24, R32, R56 ;  /* 0x000000201848723c */ /* 0x000fe20000041838 */
[----:B------:R-:W2:Y:S07]  /*2810*/  LDSM.16.M88.4 R56, [R222+0x15100] ;  /* 0x01510000de38783b */ /* 0x000eae0000000200 */
[----:B------:R-:W-:Y:S01]  /*2820*/  HMMA.16816.F32.BF16 R32, R20, R62, R28 ;  /* 0x0000003e1420723c */ /* 0x000fe2000004181c */
[----:B------:R-:W-:Y:S07]  /*2830*/  LDSM.16.M88.4 R60, [R216+0x16100] ;  /* 0x01610000d83c783b */ /* 0x000fee0000000200 */
[C---:B-----5:R-:W-:Y:S01]  /*2840*/  HMMA.16816.F32.BF16 R92, R24.reuse, R68, R52 ;  /* 0x00000044185c723c */ /* 0x060fe20000041834 */
[----:B------:R-:W-:Y:S07]  /*2850*/  LDSM.16.M88.4 R52, [R221+0x8800] ;  /* 0x00880000dd34783b */ /* 0x000fee0000000200 */
[----:B------:R-:W-:Y:S01]  /*2860*/  HMMA.16816.F32.BF16 R112, R24, R70, R80 ;  /* 0x000000461870723c */ /* 0x000fe20000041850 */
[----:B------:R-:W5:Y:S04]  /*2870*/  LDSM.16.M88.4 R68, [R227+0x9800] ;  /* 0x00980000e344783b */ /* 0x000f680000000200 */
[----:B------:R-:W-:Y:S03]  /*2880*/  LDSM.16.M88.4 R80, [R216+0x16900] ;  /* 0x01690000d850783b */ /* 0x000fe60000000200 */
[----:B-1----:R-:W-:Y:S01]  /*2890*/  HMMA.16816.F32.BF16 R28, R16, R64, R8 ;  /* 0x00000040101c723c */ /* 0x002fe20000041808 */
[----:B------:R-:W1:Y:S07]  /*28a0*/  LDSM.16.M88.4 R8, [R225+0xc000] ;  /* 0x00c00000e108783b */ /* 0x000e6e0000000200 */
[C---:B---3--:R-:W-:Y:S08]  /*28b0*/  HMMA.16816.F32.BF16 R100, R24.reuse, R44, R100 ;  /* 0x0000002c1864723c */ /* 0x048ff00000041864 */
[----:B------:R-:W-:Y:S08]  /*28c0*/  HMMA.16816.F32.BF16 R104, R24, R46, R104 ;  /* 0x0000002e1868723c */ /* 0x000ff00000041868 */
[----:B----4-:R-:W-:Y:S01]  /*28d0*/  HMMA.16816.F32.BF16 R44, R20, R48, R72 ;  /* 0x00000030142c723c */ /* 0x010fe20000041848 */
[----:B------:R-:W3:Y:S07]  /*28e0*/  LDSM.16.M88.4 R72, [R222+0x15900] ;  /* 0x01590000de48783b */ /* 0x000eee0000000200 */
[----:B------:R-:W-:Y:S08]  /*28f0*/  HMMA.16816.F32.BF16 R96, R24, R42, R36 ;  /* 0x0000002a1860723c */ /* 0x000ff00000041824 */
[----:B------:R-:W-:Y:S08]  /*2900*/  HMMA.16816.F32.BF16 R40, R16, R66, R32 ;  /* 0x000000421028723c */ /* 0x000ff00000041820 */
[----:B--2---:R-:W-:Y:S08]  /*2910*/  HMMA.16816.F32.BF16 R36, R12, R56, R28 ;  /* 0x000000380c24723c */ /* 0x004ff0000004181c */
[----:B------:R-:W-:Y:S01]  /*2920*/  HMMA.16816.F32.BF16 R32, R20, R50, R88 ;  /* 0x000000321420723c */ /* 0x000fe20000041858 */
[----:B------:R-:W2:Y:S07]  /*2930*/  LDSM.16.M88.4 R48, [R227+0xa000] ;  /* 0x00a00000e330783b */ /* 0x000eae0000000200 */
[----:B-----5:R-:W-:Y:S08]  /*2940*/  HMMA.16816.F32.BF16 R28, R16, R68, R44 ;  /* 0x00000044101c723c */ /* 0x020ff0000004182c */
[C---:B------:R-:W-:Y:S08]  /*2950*/  HMMA.16816.F32.BF16 R116, R24.reuse, R52, R116 ;  /* 0x000000341874723c */ /* 0x040ff00000041874 */
[----:B------:R-:W-:Y:S01]  /*2960*/  HMMA.16816.F32.BF16 R108, R24, R54, R108 ;  /* 0x00000036186c723c */ /* 0x000fe2000004186c */
[----:B------:R-:W-:Y:S07]  /*2970*/  LDSM.16.M88.4 R52, [R222+0x16100] ;  /* 0x01610000de34783b */ /* 0x000fee0000000200 */
[----:B------:R-:W-:Y:S08]  /*2980*/  HMMA.16816.F32.BF16 R24, R12, R58, R40 ;  /* 0x0000003a0c18723c */ /* 0x000ff00000041828 */
[C---:B------:R-:W-:Y:S01]  /*2990*/  HMMA.16816.F32.BF16 R64, R20.reuse, R60, R84 ;  /* 0x0000003c1440723c */ /* 0x040fe20000041854 */
[----:B------:R-:W4:Y:S07]  /*29a0*/  LDSM.16.M88.4 R84, [R216+0x17100] ;  /* 0x01710000d854783b */ /* 0x000f2e0000000200 */
[----:B------:R-:W-:Y:S01]  /*29b0*/  HMMA.16816.F32.BF16 R56, R20, R62, R96 ;  /* 0x0000003e1438723c */ /* 0x000fe20000041860 */
[----:B------:R-:W5:Y:S07]  /*29c0*/  LDSM.16.M88.4 R60, [R221+0x9800] ;  /* 0x00980000dd3c783b */ /* 0x000f6e0000000200 */
[----:B-1----:R-:W-:Y:S08]  /*29d0*/  HMMA.16816.F32.BF16 R44, R8, R76, R36 ;  /* 0x0000004c082c723c */ /* 0x002ff00000041824 */
[----:B------:R-:W-:Y:S01]  /*29e0*/  HMMA.16816.F32.BF16 R40, R16, R70, R32 ;  /* 0x000000461028723c */ /* 0x000fe20000041820 */
[----:B------:R-:W-:Y:S07]  /*29f0*/  LDSM.16.M88.4 R68, [R221+0xa000] ;  /* 0x00a00000dd44783b */ /* 0x000fee0000000200 */
[----:B---3--:R-:W-:Y:S08]  /*2a00*/  HMMA.16816.F32.BF16 R36, R12, R72, R28 ;  /* 0x000000480c24723c */ /* 0x008ff0000004181c */
[----:B------:R-:W-:Y:S01]  /*2a10*/  HMMA.16816.F32.BF16 R24, R8, R78, R24 ;  /* 0x0000004e0818723c */ /* 0x000fe20000041818 */
[----:B------:R-:W-:Y:S01]  /*2a20*/  FMUL.FTZ R2, R44, c[0x0][0x320] ;  /* 0x0000c8002c027a20 */ /* 0x000fe20000410000 */
[----:B------:R-:W1:Y:S03]  /*2a30*/  LDSM.16.M88.4 R76, [R227+0xa800] ;  /* 0x00a80000e34c783b */ /* 0x000e660000000200 */
[----:B------:R3:W1:Y:S03]  /*2a40*/  MUFU.TANH R120, R2 ;  /* 0x0000000200787308 */ /* 0x0006660000002400 */
[C---:B------:R-:W-:Y:S08]  /*2a50*/  HMMA.16816.F32.BF16 R88, R20.reuse, R80, R92 ;  /* 0x000000501458723c */ /* 0x040ff0000004185c */
[----:B------:R-:W-:Y:S01]  /*2a60*/  HMMA.16816.F32.BF16 R92, R20, R82, R112 ;  /* 0x00000052145c723c */ /* 0x000fe20000041870 */
[----:B---3--:R-:W-:-:S07]  /*2a70*/  FMUL.FTZ R2, R45, c[0x0][0x320] ;  /* 0x0000c8002d027a20 */ /* 0x008fce0000410000 */
[----:B--2---:R-:W-:Y:S01]  /*2a80*/  HMMA.16816.F32.BF16 R32, R16, R48, R64 ;  /* 0x000000301020723c */ /* 0x004fe20000041840 */
[----:B------:R2:W3:Y:S07]  /*2a90*/  MUFU.TANH R115, R2 ;  /* 0x0000000200737308 */ /* 0x0004ee0000002400 */
[----:B------:R-:W-:Y:S01]  /*2aa0*/  HMMA.16816.F32.BF16 R28, R12, R74, R40 ;  /* 0x0000004a0c1c723c */ /* 0x000fe20000041828 */
[----:B------:R-:W-:Y:S07]  /*2ab0*/  LDSM.16.M88.4 R72, [R216+0x17900] ;  /* 0x01790000d848783b */ /* 0x000fee0000000200 */
[----:B------:R-:W-:Y:S01]  /*2ac0*/  HMMA.16816.F32.BF16 R40, R16, R50, R56 ;  /* 0x000000321028723c */ /* 0x000fe20000041838 */
[----:B--2---:R-:W-:Y:S01]  /*2ad0*/  FMUL.FTZ R2, R46, c[0x0][0x320] ;  /* 0x0000c8002e027a20 */ /* 0x004fe20000410000 */
[----:B------:R-:W2:Y:S03]  /*2ae0*/  LDSM.16.M88.4 R48, [R222+0x16900] ;  /* 0x01690000de30783b */ /* 0x000ea60000000200 */
[----:B------:R1:W1:Y:S01]  /*2af0*/  MUFU.TANH R114, R2 ;  /* 0x0000000200727308 */ /* 0x0002620000002400 */
[----:B------:R-:W2:Y:S02]  /*2b00*/  LDSM.16.M88.4 R56, [R227+0xb000] ;  /* 0x00b00000e338783b */ /* 0x000ea40000000200 */
[C---:B----4-:R-:W-:Y:S08]  /*2b10*/  HMMA.16816.F32.BF16 R64, R20.reuse, R86, R104 ;  /* 0x000000561440723c */ /* 0x050ff00000041868 */
[----:B------:R-:W-:Y:S01]  /*2b20*/  HMMA.16816.F32.BF16 R80, R20, R84, R100 ;  /* 0x000000541450723c */ /* 0x000fe20000041864 */
[----:B-1----:R-:W-:-:S07]  /*2b30*/  FMUL.FTZ R2, R47, c[0x0][0x320] ;  /* 0x0000c8002f027a20 */ /* 0x002fce0000410000 */
[----:B-----5:R-:W-:Y:S01]  /*2b40*/  HMMA.16816.F32.BF16 R44, R8, R60, R36 ;  /* 0x0000003c082c723c */ /* 0x020fe20000041824 */
[----:B------:R1:W4:Y:S07]  /*2b50*/  MUFU.TANH R113, R2 ;  /* 0x0000000200717308 */ /* 0x00032e0000002400 */
[----:B------:R-:W-:Y:S08]  /*2b60*/  HMMA.16816.F32.BF16 R36, R12, R52, R32 ;  /* 0x000000340c24723c */ /* 0x000ff00000041820 */
[----:B------:R-:W-:Y:S01]  /*2b70*/  HMMA.16816.F32.BF16 R32, R16, R76, R88 ;  /* 0x0000004c1020723c */ /* 0x000fe20000041858 */
[----:B-1----:R-:W-:-:S04]  /*2b80*/  FMUL.FTZ R2, R24, c[0x0][0x320] ;  /* 0x0000c80018027a20 */ /* 0x002fc80000410000 */
[----:B------:R1:W1:Y:S02]  /*2b90*/  MUFU.TANH R112, R2 ;  /* 0x0000000200707308 */ /* 0x0002640000002400 */
[----:B-1----:R-:W-:-:S06]  /*2ba0*/  FMUL.FTZ R2, R25, c[0x0][0x320] ;  /* 0x0000c80019027a20 */ /* 0x002fcc0000410000 */
[----:B------:R1:W1:Y:S02]  /*2bb0*/  MUFU.TANH R99, R2 ;  /* 0x0000000200637308 */ /* 0x0002640000002400 */
[----:B-1----:R-:W-:-:S06]  /*2bc0*/  FMUL.FTZ R2, R26, c[0x0][0x320] ;  /* 0x0000c8001a027a20 */ /* 0x002fcc0000410000 */
[----:B------:R1:W1:Y:S02]  /*2bd0*/  MUFU.TANH R98, R2 ;  /* 0x0000000200627308 */ /* 0x0002640000002400 */
[----:B-1----:R-:W-:Y:S02]  /*2be0*/  FMUL.FTZ R2, R27, c[0x0][0x320] ;  /* 0x0000c8001b027a20 */ /* 0x002fe40000410000 */
[----:B------:R-:W-:Y:S01]  /*2bf0*/  HMMA.16816.F32.BF16 R24, R8, R62, R28 ;  /* 0x0000003e0818723c */ /* 0x000fe2000004181c */
[----:B------:R-:W1:Y:S03]  /*2c00*/  LDSM.16.M88.4 R60, [R221+0xa800] ;  /* 0x00a80000dd3c783b */ /* 0x000e660000000200 */
[----:B------:R5:W1:Y:S04]  /*2c10*/  MUFU.TANH R97, R2 ;  /* 0x0000000200617308 */ /* 0x000a680000002400 */
[----:B------:R-:W-:Y:S01]  /*2c20*/  HMMA.16816.F32.BF16 R28, R12, R54, R40 ;  /* 0x000000360c1c723c */ /* 0x000fe20000041828 */
[----:B------:R-:W-:Y:S07]  /*2c30*/  LDSM.16.M88.4 R52, [R227+0xb800] ;  /* 0x00b80000e334783b */ /* 0x000fee0000000200 */
[----:B------:R-:W-:Y:S01]  /*2c40*/  HMMA.16816.F32.BF16 R40, R16, R78, R92 ;  /* 0x0000004e1028723c */ /* 0x000fe2000004185c */
[----:B-----5:R-:W-:-:S04]  /*2c50*/  FMUL.FTZ R2, R44, c[0x0][0x320] ;  /* 0x0000c8002c027a20 */ /* 0x020fc80000410000 */
[----:B------:R5:W1:Y:S02]  /*2c60*/  MUFU.TANH R96, R2 ;  /* 0x0000000200607308 */ /* 0x000a640000002400 */
[----:B-----5:R-:W-:-:S06]  /*2c70*/  FMUL.FTZ R2, R45, c[0x0][0x320] ;  /* 0x0000c8002d027a20 */ /* 0x020fcc0000410000 */
[----:B------:R5:W1:Y:S02]  /*2c80*/  MUFU.TANH R91, R2 ;  /* 0x00000002005b7308 */ /* 0x000a640000002400 */
[----:B-----5:R-:W-:-:S06]  /*2c90*/  FMUL.FTZ R2, R46, c[0x0][0x320] ;  /* 0x0000c8002e027a20 */ /* 0x020fcc0000410000 */
[----:B------:R5:W1:Y:S02]  /*2ca0*/  MUFU.TANH R90, R2 ;  /* 0x00000002005a7308 */ /* 0x000a640000002400 */
[----:B-----5:R-:W-:Y:S02]  /*2cb0*/  FMUL.FTZ R2, R47, c[0x0][0x320] ;  /* 0x0000c8002f027a20 */ /* 0x020fe40000410000 */
[----:B------:R-:W-:Y:S04]  /*2cc0*/  HMMA.16816.F32.BF16 R44, R8, R68, R36 ;  /* 0x00000044082c723c */ /* 0x000fe80000041824 */
[----:B------:R5:W1:Y:S04]  /*2cd0*/  MUFU.TANH R89, R2 ;  /* 0x0000000200597308 */ /* 0x000a680000002400 */
[----:B--2---:R-:W-:Y:S08]  /*2ce0*/  HMMA.16816.F32.BF16 R36, R12, R48, R32 ;  /* 0x000000300c24723c */ /* 0x004ff00000041820 */
[----:B------:R-:W-:Y:S01]  /*2cf0*/  HMMA.16816.F32.BF16 R32, R16, R56, R80 ;  /* 0x000000381020723c */ /* 0x000fe20000041850 */
[----:B-----5:R-:W-:-:S04]  /*2d00*/  FMUL.FTZ R2, R24, c[0x0][0x320] ;  /* 0x0000c80018027a20 */ /* 0x020fc80000410000 */
[----:B------:R2:W1:Y:S02]  /*2d10*/  MUFU.TANH R88, R2 ;  /* 0x0000000200587308 */ /* 0x0004640000002400 */
[----:B--2---:R-:W-:-:S06]  /*2d20*/  FMUL.FTZ R2, R25, c[0x0][0x320] ;  /* 0x0000c80019027a20 */ /* 0x004fcc0000410000 */
[----:B------:R2:W1:Y:S02]  /*2d30*/  MUFU.TANH R87, R2 ;  /* 0x0000000200577308 */ /* 0x0004640000002400 */
[----:B--2---:R-:W-:-:S06]  /*2d40*/  FMUL.FTZ R2, R26, c[0x0][0x320] ;  /* 0x0000c8001a027a20 */ /* 0x004fcc0000410000 */
[----:B------:R2:W1:Y:S02]  /*2d50*/  MUFU.TANH R86, R2 ;  /* 0x0000000200567308 */ /* 0x0004640000002400 */
[----:B--2---:R-:W-:Y:S02]  /*2d60*/  FMUL.FTZ R2, R27, c[0x0][0x320] ;  /* 0x0000c8001b027a20 */ /* 0x004fe40000410000 */
[----:B------:R-:W-:Y:S01]  /*2d70*/  HMMA.16816.F32.BF16 R24, R8, R70, R28 ;  /* 0x000000460818723c */ /* 0x000fe2000004181c */
[----:B------:R-:W2:Y:S03]  /*2d80*/  LDSM.16.M88.4 R68, [R222+0x17100] ;  /* 0x01710000de44783b */ /* 0x000ea60000000200 */
[----:B------:R5:W1:Y:S04]  /*2d90*/  MUFU.TANH R85, R2 ;  /* 0x0000000200557308 */ /* 0x000a680000002400 */
[----:B------:R-:W-:Y:S08]  /*2da0*/  HMMA.16816.F32.BF16 R28, R12, R50, R40 ;  /* 0x000000320c1c723c */ /* 0x000ff00000041828 */
[----:B------:R-:W-:Y:S01]  /*2db0*/  HMMA.16816.F32.BF16 R48, R16, R58, R64 ;  /* 0x0000003a1030723c */ /* 0x000fe20000041840 */
[----:B------:R-:W-:Y:S01]  /*2dc0*/  LDSM.16.M88.4 R56, [R222+0x17900] ;  /* 0x01790000de38783b */ /* 0x000fe20000000200 */
[----:B-----5:R-:W-:-:S03]  /*2dd0*/  FMUL.FTZ R2, R44, c[0x0][0x320] ;  /* 0x0000c8002c027a20 */ /* 0x020fc60000410000 */
[----:B------:R-:W5:Y:S01]  /*2de0*/  LDSM.16.M88.4 R64, [R221+0xb000] ;  /* 0x00b00000dd40783b */ /* 0x000f620000000200 */
[----:B------:R3:W2:Y:S10]  /*2df0*/  MUFU.TANH R84, R2 ;  /* 0x0000000200547308 */ /* 0x0006b40000002400 */
[----:B-1----:R-:W-:Y:S01]  /*2e00*/  HMMA.16816.F32.BF16 R40, R8, R62, R28 ;  /* 0x0000003e0828723c */ /* 0x002fe2000004181c */
[----:B---3--:R-:W-:-:S07]  /*2e10*/  FMUL.FTZ R2, R45, c[0x0][0x320] ;  /* 0x0000c8002d027a20 */ /* 0x008fce0000410000 */
[C---:B--2---:R-:W-:Y:S01]  /*2e20*/  HMMA.16816.F32.BF16 R32, R12.reuse, R68, R32 ;  /* 0x000000440c20723c */ /* 0x044fe20000041820 */
[----:B------:R1:W2:Y:S07]  /*2e30*/  MUFU.TANH R79, R2 ;  /* 0x00000002004f7308 */ /* 0x0002ae0000002400 */
[----:B------:R-:W-:Y:S08]  /*2e40*/  HMMA.16816.F32.BF16 R28, R12, R70, R48 ;  /* 0x000000460c1c723c */ /* 0x000ff00000041830 */
[----:B------:R-:W-:-:S02]  /*2e50*/  FMUL.FTZ R40, R40, c[0x0][0x320] ;  /* 0x0000c80028287a20 */ /* 0x000fc40000410000 */
[----:B-1----:R-:W-:Y:S02]  /*2e60*/  FMUL.FTZ R2, R46, c[0x0][0x320] ;  /* 0x0000c8002e027a20 */ /* 0x002fe40000410000 */
[----:B------:R-:W-:Y:S02]  /*2e70*/  FMUL.FTZ R41, R41, c[0x0][0x320] ;  /* 0x0000c80029297a20 */ /* 0x000fe40000410000 */
[----:B------:R1:W3:Y:S01]  /*2e80*/  MUFU.TANH R78, R2 ;  /* 0x00000002004e7308 */ /* 0x0002e20000002400 */
[----:B------:R-:W-:Y:S01]  /*2e90*/  FMUL.FTZ R43, R43, c[0x0][0x320] ;  /* 0x0000c8002b2b7a20 */ /* 0x000fe20000410000 */
[----:B-----5:R-:W-:Y:S06]  /*2ea0*/  HMMA.16816.F32.BF16 R32, R8, R64, R32 ;  /* 0x000000400820723c */ /* 0x020fec0000041820 */
[----:B------:R-:W2:Y:S01]  /*2eb0*/  MUFU.TANH R43, R43 ;  /* 0x0000002b002b7308 */ /* 0x000ea20000002400 */
[----:B-1----:R-:W-:-:S02]  /*2ec0*/  FMUL.FTZ R2, R47, c[0x0][0x320] ;  /* 0x0000c8002f027a20 */ /* 0x002fc40000410000 */
[----:B------:R-:W-:Y:S05]  /*2ed0*/  HMMA.16816.F32.BF16 R44, R8, R60, R36 ;  /* 0x0000003c082c723c */ /* 0x000fea0000041824 */
[----:B------:R1:W1:Y:S03]  /*2ee0*/  MUFU.TANH R77, R2 ;  /* 0x00000002004d7308 */ /* 0x0002660000002400 */
[----:B------:R-:W-:Y:S07]  /*2ef0*/  HMMA.16816.F32.BF16 R36, R20, R72, R116 ;  /* 0x000000481424723c */ /* 0x000fee0000041874 */
[----:B------:R-:W-:-:S02]  /*2f00*/  FMUL.FTZ R32, R32, c[0x0][0x320] ;  /* 0x0000c80020207a20 */ /* 0x000fc40000410000 */
[----:B------:R-:W-:Y:S01]  /*2f10*/  FMUL.FTZ R33, R33, c[0x0][0x320] ;  /* 0x0000c80021217a20 */ /* 0x000fe20000410000 */
[----:B------:R-:W-:Y:S01]  /*2f20*/  HMMA.16816.F32.BF16 R20, R20, R74, R108 ;  /* 0x0000004a1414723c */ /* 0x000fe2000004186c */
[----:B-1----:R-:W-:-:S04]  /*2f30*/  FMUL.FTZ R2, R24, c[0x0][0x320] ;  /* 0x0000c80018027a20 */ /* 0x002fc80000410000 */
[----:B------:R1:W1:Y:S01]  /*2f40*/  MUFU.TANH R76, R2 ;  /* 0x00000002004c7308 */ /* 0x0002620000002400 */
[----:B------:R-:W-:Y:S02]  /*2f50*/  FMUL.FTZ R46, R46, c[0x0][0x320] ;  /* 0x0000c8002e2e7a20 */ /* 0x000fe40000410000 */
[----:B------:R-:W-:Y:S02]  /*2f60*/  FMUL.FTZ R45, R45, c[0x0][0x320] ;  /* 0x0000c8002d2d7a20 */ /* 0x000fe40000410000 */
[----:B------:R-:W-:-:S03]  /*2f70*/  FMUL.FTZ R47, R47, c[0x0][0x320] ;  /* 0x0000c8002f2f7a20 */ /* 0x000fc60000410000 */
[----:B------:R-:W2:Y:S01]  /*2f80*/  MUFU.TANH R60, R45 ;  /* 0x0000002d003c7308 */ /* 0x000ea20000002400 */
[----:B-1----:R-:W-:-:S07]  /*2f90*/  FMUL.FTZ R2, R25, c[0x0][0x320] ;  /* 0x0000c80019027a20 */ /* 0x002fce0000410000 */
[----:B------:R-:W1:Y:S08]  /*2fa0*/  MUFU.TANH R45, R41 ;  /* 0x00000029002d7308 */ /* 0x000e700000002400 */
[----:B------:R5:W1:Y:S08]  /*2fb0*/  MUFU.TANH R73, R2 ;  /* 0x0000000200497308 */ /* 0x000a700000002400 */
[----:B------:R-:W1:Y:S01]  /*2fc0*/  MUFU.TANH R41, R32 ;  /* 0x0000002000297308 */ /* 0x000e620000002400 */
[----:B-----5:R-:W-:-:S07]  /*2fd0*/  FMUL.FTZ R2, R26, c[0x0][0x320] ;  /* 0x0000c8001a027a20 */ /* 0x020fce0000410000 */
[----:B------:R-:W1:Y:S08]  /*2fe0*/  MUFU.TANH R47, R47 ;  /* 0x0000002f002f7308 */ /* 0x000e700000002400 */
[----:B------:R5:W1:Y:S02]  /*2ff0*/  MUFU.TANH R72, R2 ;  /* 0x0000000200487308 */ /* 0x000a640000002400 */
[----:B-----5:R-:W-:-:S02]  /*3000*/  FMUL.FTZ R2, R27, c[0x0][0x320] ;  /* 0x0000c8001b027a20 */ /* 0x020fc40000410000 */
[----:B------:R-:W-:Y:S01]  /*3010*/  HMMA.16816.F32.BF16 R24, R16, R52, R36 ;  /* 0x000000341018723c */ /* 0x000fe20000041824 */
[----:B------:R-:W5:Y:S03]  /*3020*/  LDSM.16.M88.4 R36, [R221+0xb800] ;  /* 0x00b80000dd24783b */ /* 0x000f660000000200 */
[----:B------:R1:W1:Y:S01]  /*3030*/  MUFU.TANH R68, R2 ;  /* 0x0000000200447308 */ /* 0x0002620000002400 */
[----:B------:R-:W-:-:S04]  /*3040*/  DEPBAR.LE SB0, 0x0 ;  /* 0x000080000000791a */ /* 0x000fc80000000000 */
[----:B------:R-:W-:Y:S03]  /*3050*/  HMMA.16816.F32.BF16 R16, R16, R54, R20 ;  /* 0x000000361010723c */ /* 0x000fe60000041814 */
[----:B------:R-:W2:Y:S01]  /*3060*/  MUFU.TANH R52, R46 ;  /* 0x0000002e00347308 */ /* 0x000ea20000002400 */
[----:B-1----:R-:W-:-:S07]  /*3070*/  FMUL.FTZ R2, R44, c[0x0][0x320] ;  /* 0x0000c8002c027a20 */ /* 0x002fce0000410000 */
[----:B------:R-:W1:Y:S04]  /*3080*/  MUFU.TANH R46, R40 ;  /* 0x00000028002e7308 */ /* 0x000e680000002400 */
[C---:B------:R-:W-:Y:S04]  /*3090*/  HMMA.16816.F32.BF16 R20, R12.reuse, R56, R24 ;  /* 0x000000380c14723c */ /* 0x040fe80000041818 */
[----:B------:R1:W1:Y:S05]  /*30a0*/  MUFU.TANH R61, R2 ;  /* 0x00000002003d7308 */ /* 0x00026a0000002400 */
[----:B------:R-:W-:Y:S08]  /*30b0*/  HMMA.16816.F32.BF16 R12, R12, R58, R16 ;  /* 0x0000003a0c0c723c */ /* 0x000ff00000041810 */
[----:B------:R-:W-:Y:S01]  /*30c0*/  HMMA.16816.F32.BF16 R24, R8, R66, R28 ;  /* 0x000000420818723c */ /* 0x000fe2000004181c */
[----:B-1----:R-:W-:-:S02]  /*30d0*/  FMUL.FTZ R2, R42, c[0x0][0x320] ;  /* 0x0000c8002a027a20 */ /* 0x002fc40000410000 */
[----:B------:R-:W1:Y:S05]  /*30e0*/  MUFU.TANH R42, R33 ;  /* 0x00000021002a7308 */ /* 0x000e6a0000002400 */
[C---:B-----5:R-:W-:Y:S03]  /*30f0*/  HMMA.16816.F32.BF16 R16, R8.reuse, R36, R20 ;  /* 0x000000240810723c */ /* 0x060fe60000041814 */
[----:B------:R5:W1:Y:S05]  /*3100*/  MUFU.TANH R44, R2 ;  /* 0x00000002002c7308 */ /* 0x000a6a0000002400 */
[----:B------:R-:W-:Y:S08]  /*3110*/  HMMA.16816.F32.BF16 R8, R8, R38, R12 ;  /* 0x000000260808723c */ /* 0x000ff0000004180c */
[----:B------:R-:W-:-:S02]  /*3120*/  FMUL.FTZ R24, R24, c[0x0][0x320] ;  /* 0x0000c80018187a20 */ /* 0x000fc40000410000 */
[----:B------:R-:W-:Y:S02]  /*3130*/  FMUL.FTZ R25, R25, c[0x0][0x320] ;  /* 0x0000c80019197a20 */ /* 0x000fe40000410000 */
[----:B------:R-:W-:Y:S02]  /*3140*/  FMUL.FTZ R26, R26, c[0x0][0x320] ;  /* 0x0000c8001a1a7a20 */ /* 0x000fe40000410000 */
[----:B-----5:R-:W-:Y:S01]  /*3150*/  FMUL.FTZ R2, R34, c[0x0][0x320] ;  /* 0x0000c80022027a20 */ /* 0x020fe20000410000 */
[----:B------:R-:W1:Y:S01]  /*3160*/  MUFU.TANH R36, R25 ;  /* 0x0000001900247308 */ /* 0x000e620000002400 */
[----:B------:R-:W-:Y:S02]  /*3170*/  FMUL.FTZ R17, R17, c[0x0][0x320] ;  /* 0x0000c80011117a20 */ /* 0x000fe40000410000 */
[----:B------:R-:W-:Y:S02]  /*3180*/  FMUL.FTZ R18, R18, c[0x0][0x320] ;  /* 0x0000c80012127a20 */ /* 0x000fe40000410000 */
[----:B------:R-:W-:-:S02]  /*3190*/  FMUL.FTZ R19, R19, c[0x0][0x320] ;  /* 0x0000c80013137a20 */ /* 0x000fc40000410000 */
[----:B------:R-:W-:Y:S01]  /*31a0*/  FMUL.FTZ R27, R27, c[0x0][0x320] ;  /* 0x0000c8001b1b7a20 */ /* 0x000fe20000410000 */
[----:B------:R5:W1:Y:S01]  /*31b0*/  MUFU.TANH R40, R2 ;  /* 0x0000000200287308 */ /* 0x000a620000002400 */
[----:B------:R-:W-:Y:S02]  /*31c0*/  FMUL.FTZ R16, R16, c[0x0][0x320] ;  /* 0x0000c80010107a20 */ /* 0x000fe40000410000 */
[----:B------:R-:W-:Y:S02]  /*31d0*/  FMUL.FTZ R8, R8, c[0x0][0x320] ;  /* 0x0000c80008087a20 */ /* 0x000fe40000410000 */
[----:B------:R-:W-:Y:S02]  /*31e0*/  FMUL.FTZ R9, R9, c[0x0][0x320] ;  /* 0x0000c80009097a20 */ /* 0x000fe40000410000 */
[----:B------:R-:W-:Y:S01]  /*31f0*/  FMUL.FTZ R10, R10, c[0x0][0x320] ;  /* 0x0000c8000a0a7a20 */ /* 0x000fe20000410000 */
[----:B------:R1:W1:Y:S01]  /*3200*/  MUFU.TANH R30, R17 ;  /* 0x00000011001e7308 */ /* 0x0002620000002400 */
[----:B------:R-:W-:-:S02]  /*3210*/  FMUL.FTZ R11, R11, c[0x0][0x320] ;  /* 0x0000c8000b0b7a20 */ /* 0x000fc40000410000 */
[----:B-----5:R-:W-:-:S05]  /*3220*/  FMUL.FTZ R2, R35, c[0x0][0x320] ;  /* 0x0000c80023027a20 */ /* 0x020fca0000410000 */
[----:B------:R1:W1:Y:S08]  /*3230*/  MUFU.TANH R31, R26 ;  /* 0x0000001a001f7308 */ /* 0x0002700000002400 */
[----:B------:R1:W1:Y:S08]  /*3240*/  MUFU.TANH R34, R2 ;  /* 0x0000000200227308 */ /* 0x0002700000002400 */
[----:B------:R1:W1:Y:S08]  /*3250*/  MUFU.TANH R35, R24 ;  /* 0x0000001800237308 */ /* 0x0002700000002400 */
[----:B------:R1:W1:Y:S08]  /*3260*/  MUFU.TANH R23, R27 ;  /* 0x0000001b00177308 */ /* 0x0002700000002400 */
[----:B------:R1:W1:Y:S08]  /*3270*/  MUFU.TANH R29, R16 ;  /* 0x00000010001d7308 */ /* 0x0002700000002400 */
[----:B------:R-:W1:Y:S08]  /*3280*/  MUFU.TANH R18, R18 ;  /* 0x0000001200127308 */ /* 0x000e700000002400 */
[----:B------:R-:W1:Y:S08]  /*3290*/  MUFU.TANH R19, R19 ;  /* 0x0000001300137308 */ /* 0x000e700000002400 */
[----:B------:R1:W1:Y:S08]  /*32a0*/  MUFU.TANH R22, R8 ;  /* 0x0000000800167308 */ /* 0x0002700000002400 */
[----:B------:R1:W1:Y:S08]  /*32b0*/  MUFU.TANH R17, R9 ;  /* 0x0000000900117308 */ /* 0x0002700000002400 */
[----:B------:R1:W1:Y:S08]  /*32c0*/  MUFU.TANH R33, R10 ;  /* 0x0000000a00217308 */ /* 0x0002700000002400 */
[----:B------:R1:W1:Y:S01]  /*32d0*/  MUFU.TANH R32, R11 ;  /* 0x0000000b00207308 */ /* 0x0002620000002400 */
[----:B------:R-:W-:Y:S06]  /*32e0*/  BAR.SYNC.DEFER_BLOCKING 0x0 ;  /* 0x0000000000007b1d */ /* 0x000fec0000010000 */
[----:B------:R-:W-:Y:S05]  /*32f0*/  @!P5 BRA `(.L_x_683) ;  /* 0x000002400000d947 */ /* 0x000fea0003800000 */
[----:B--234-:R-:W-:Y:S01]  /*3300*/  IADD3 R6, R129, -0x2, RZ ;  /* 0xfffffffe81067810 */ /* 0x01cfe20007ffe0ff */
[----:B-1----:R-:W-:-:S02]  /*3310*/  IMAD.SHL.U32 R9, R126, 0x40, RZ ;  /* 0x000000407e097824 */ /* 0x002fc400078e00ff */
[----:B------:R-:W-:Y:S01]  /*3320*/  IMAD.SHL.U32 R16, R128, 0x2, RZ ;  /* 0x0000000280107824 */ /* 0x000fe200078e00ff */
[----:B------:R-:W-:Y:S01]  /*3330*/  SHF.R.S32.HI R3, RZ, 0x1f, R6 ;  /* 0x0000001fff037819 */ /* 0x000fe20000011406 */
[----:B------:R-:W-:Y:S02]  /*3340*/  IMAD R2, R123, R6, RZ ;  /* 0x000000067b027224 */ /* 0x000fe400078e02ff */
[----:B------:R-:W-:-:S04]  /*3350*/  IMAD.WIDE.U32 R6, R6, R124, R130 ;  /* 0x0000007c06067225 */ /* 0x000fc800078e0082 */
[----:B------:R-:W-:Y:S01]  /*3360*/  IMAD R3, R3, R124, R2 ;  /* 0x0000007c03037224 */ /* 0x000fe200078e0202 */
[----:B------:R-:W-:-:S03]  /*3370*/  LEA R2, P0, R6, c[0x0][0x1c8], 0x1 ;  /* 0x0000720006027a11 */ /* 0x000fc600078008ff */
[----:B------:R-:W-:Y:S01]  /*3380*/  IMAD.IADD R3, R7, 0x1, R3 ;  /* 0x0000000107037824 */ /* 0x000fe200078e0203 */
[----:B------:R-:W-:-:S04]  /*3390*/  SHF.L.U64.HI R7, R126, 0x6, R127 ;  /* 0x000000067e077819 */ /* 0x000fc8000001027f */
[----:B------:R-:W-:Y:S02]  /*33a0*/  LEA.HI.X R3, R6, c[0x0][0x1cc], R3, 0x1, P0 ;  /* 0x0000730006037a11 */ /* 0x000fe400000f0c03 */
[----:B------:R-:W-:-:S03]  /*33b0*/  IADD3 R14, P5, P0, R9, 0x80, R2 ;  /* 0x00000080090e7810 */ /* 0x000fc600078be002 */
[----:B------:R-:W-:Y:S01]  /*33c0*/  @!PT LDS RZ, [RZ] ;  /* 0x00000000fffff984 */ /* 0x000fe20000000800 */
[----:B------:R-:W-:Y:S01]  /*33d0*/  @!PT LDS RZ, [RZ] ;  /* 0x00000000fffff984 */ /* 0x000fe20000000800 */
[----:B------:R-:W-:Y:S01]  /*33e0*/  @!PT LDS RZ, [RZ] ;  /* 0x00000000fffff984 */ /* 0x000fe20000000800 */
[----:B------:R1:W-:Y:S01]  /*33f0*/  LDGSTS.E.BYPASS.LTC128B.128 [R16+0xc100], [R2.64], !P1 ;  /* 0x0c10000002107fae */ /* 0x0003e2000c901d48 */
[--C-:B------:R-:W-:Y:S02]  /*3400*/  IADD3.X R15, R7, RZ, R3.reuse, P5, P0 ;  /* 0x000000ff070f7210 */ /* 0x100fe40002fe0403 */
[--C-:B------:R-:W-:Y:S01]  /*3410*/  IADD3 R12, P5, P0, R9, 0x100, R2.reuse ;  /* 0x00000100090c7810 */ /* 0x100fe200078be002 */
[----:B------:R1:W-:Y:S03]  /*3420*/  LDGSTS.E.BYPASS.LTC128B.128 [R16+0xf100], [R2.64+0x80], !P4 ;  /* 0x0f10008002107fae */ /* 0x0003e6000e101d48 */
[----:B------:R-:W-:Y:S01]  /*3430*/  IADD3.X R13, R7, RZ, R3, P5, P0 ;  /* 0x000000ff070d7210 */ /* 0x000fe20002fe0403 */
[----:B------:R1:W-:Y:S01]  /*3440*/  LDGSTS.E.BYPASS.LTC128B.128 [R16+0x12100], [R2.64+0x100], !P3 ;  /* 0x1210010002107fae */ /* 0x0003e2000d901d48 */
[----:B------:R-:W-:-:S03]  /*3450*/  IADD3 R10, P5, P0, R9, 0x180, R2 ;  /* 0x00000180090a7810 */ /* 0x000fc600078be002 */
[----:B------:R1:W-:Y:S01]  /*3460*/  LDGSTS.E.BYPASS.LTC128B.128 [R16+0x15100], [R2.64+0x180], !P2 ;  /* 0x1510018002107fae */ /* 0x0003e2000d101d48 */
[----:B------:R-:W-:Y:S02]  /*3470*/  IADD3.X R11, R7, RZ, R3, P5, P0 ;  /* 0x000000ff070b7210 */ /* 0x000fe40002fe0403 */
[----:B------:R-:W-:-:S04]  /*3480*/  IADD3 R8, P5, R9, R2, RZ ;  /* 0x0000000209087210 */ /* 0x000fc80007fbe0ff */
[----:B------:R-:W-:Y:S01]  /*3490*/  IADD3 R6, P0, R8, R9, RZ ;  /* 0x0000000908067210 */ /* 0x000fe20007f1e0ff */
[----:B------:R-:W-:-:S04]  /*34a0*/  IMAD.X R9, R7, 0x1, R3, P5 ;  /* 0x0000000107097824 */ /* 0x000fc800028e0603 */
[----:B------:R-:W-:Y:S01]  /*34b0*/  IMAD.X R7, R9, 0x1, R7, P0 ;  /* 0x0000000109077824 */ /* 0x000fe200000e0607 */
[----:B------:R1:W-:Y:S04]  /*34c0*/  LDGSTS.E.BYPASS.LTC128B.128 [R16+0xd100], [R8.64], !P1 ;  /* 0x0d10000008107fae */ /* 0x0003e8000c901d48 */
[----:B------:R1:W-:Y:S04]  /*34d0*/  LDGSTS.E.BYPASS.LTC128B.128 [R16+0x10100], [R14.64], !P4 ;  /* 0x101000000e107fae */ /* 0x0003e8000e101d48 */
[----:B------:R1:W-:Y:S04]  /*34e0*/  LDGSTS.E.BYPASS.LTC128B.128 [R16+0x13100], [R12.64], !P3 ;  /* 0x131000000c107fae */ /* 0x0003e8000d901d48 */
[----:B------:R1:W-:Y:S04]  /*34f0*/  LDGSTS.E.BYPASS.LTC128B.128 [R16+0x16100], [R10.64], !P2 ;  /* 0x161000000a107fae */ /* 0x0003e8000d101d48 */
[----:B------:R1:W-:Y:S04]  /*3500*/  LDGSTS.E.BYPASS.LTC128B.128 [R16+0xe100], [R6.64], !P1 ;  /* 0x0e10000006107fae */ /* 0x0003e8000c901d48 */
[----:B------:R1:W-:Y:S04]  /*3510*/  LDGSTS.E.BYPASS.LTC128B.128 [R16+0x11100], [R6.64+0x80], !P4 ;  /* 0x1110008006107fae */ /* 0x0003e8000e101d48 */
[----:B------:R1:W-:Y:S04]  /*3520*/  LDGSTS.E.BYPASS.LTC128B.128 [R16+0x14100], [R6.64+0x100], !P3 ;  /* 0x1410010006107fae */ /* 0x0003e8000d901d48 */
[----:B------:R1:W-:Y:S02]  /*3530*/  LDGSTS.E.BYPASS.LTC128B.128 [R16+0x17100], [R6.64+0x180], !P2 ;  /* 0x1710018006107fae */ /* 0x0003e4000d101d48 */
.L_x_683:
[----:B-1234-:R-:W-:Y:S01]  /*3540*/  SHF.R.S32.HI R2, RZ, 0x1f, R121 ;  /* 0x0000001fff027819 */ /* 0x01efe20000011479 */
[----:B------:R-:W-:Y:S01]  /*3550*/  STL [R1+0x64], R225 ;  /* 0x000064e101007387 */ /* 0x000fe20000100800 */
[----:B------:R-:W-:-:S02]  /*3560*/  IMAD.SHL.U32 R217, R5, 0x2, RZ ;  /* 0x0000000205d97824 */ /* 0x000fc400078e00ff */
[----:B------:R-:W-:Y:S01]  /*3570*/  LEA.HI R3, R2, R121, RZ, 0x2 ;  /* 0x0000007902037211 */ /* 0x000fe200078f10ff */
[----:B------:R-:W-:Y:S01]  /*3580*/  STL [R1+0x60], R224 ;  /* 0x000060e001007387 */ /* 0x000fe20000100800 */
[----:B------:R-:W-:Y:S01]  /*3590*/  IMAD R220, R0, 0x2, R217 ;  /* 0x0000000200dc7824 */ /* 0x000fe200078e02d9 */
[----:B------:R-:W-:Y:S02]  /*35a0*/  LEA R218, R4, R217, 0x1 ;  /* 0x000000d904da7211 */ /* 0x000fe400078e08ff */
[----:B------:R-:W-:Y:S01]  /*35b0*/  STL [R1+0x5c], R223 ;  /* 0x00005cdf01007387 */ /* 0x000fe20000100800 */
[----:B------:R-:W-:Y:S02]  /*35c0*/  LOP3.LUT R2, R3, 0x7ffffffc, RZ, 0xc0, !PT ;  /* 0x7ffffffc03027812 */ /* 0x000fe400078ec0ff */
[----:B------:R-:W-:Y:S01]  /*35d0*/  IMAD R219, R0, 0x2, R218 ;  /* 0x0000000200db7824 */ /* 0x000fe200078e02da */
[----:B------:R-:W-:Y:S02]  /*35e0*/  STL [R1+0x58], R222 ;  /* 0x000058de01007387 */ /* 0x000fe40000100800 */
[----:B------:R-:W-:-:S02]  /*35f0*/  IMAD.IADD R2, R121, 0x1, -R2 ;  /* 0x0000000179027824 */ /* 0x000fc400078e0a02 */
[----:B------:R-:W-:Y:S04]  /*3600*/  STL [R1+0x54], R221 ;  /* 0x000054dd01007387 */ /* 0x000fe80000100800 */
[----:B------:R-:W-:Y:S04]  /*3610*/  STL [R1+0x50], R216 ;  /* 0x000050d801007387 */ /* 0x000fe80000100800 */
[----:B------:R1:W-:Y:S04]  /*3620*/  STL [R1+0x4c], R3 ;  /* 0x00004c0301007387 */ /* 0x0003e80000100800 */
[----:B------:R-:W-:Y:S04]  /*3630*/  LDSM.16.MT88.4 R80, [R218+0x3100] ;  /* 0x00310000da50783b */ /* 0x000fe80000004200 */
[----:B------:R-:W-:Y:S04]  /*3640*/  LDSM.16.MT88.4 R64, [R219+0x900] ;  /* 0x00090000db40783b */ /* 0x000fe80000004200 */
[----:B------:R-:W-:Y:S04]  /*3650*/  LDSM.16.MT88.4 R56, [R218+0x3900] ;  /* 0x00390000da38783b */ /* 0x000fe80000004200 */
[----:B------:R-:W-:Y:S04]  /*3660*/  LDSM.16.MT88.4 R92, [R219+0x3900] ;  /* 0x00390000db5c783b */ /* 0x000fe80000004200 */
[----:B------:R-:W0:Y:S01]  /*3670*/  LDGDEPBAR ;  /* 0x00000000000079af */ /* 0x000e220000000000 */
[----:B-1----:R-:W-:-:S05]  /*3680*/  IADD3 R3, R122, c[0x0][0x1d0], RZ ;  /* 0x000074007a037a10 */ /* 0x002fca0007ffe0ff */
[----:B------:R-:W-:-:S05]  /*3690*/  IMAD R2, R2, -0x2, R3 ;  /* 0xfffffffe02027824 */ /* 0x000fca00078e0203 */
[C---:B------:R-:W-:Y:S02]  /*36a0*/  ISETP.GT.AND P0, PT, R2.reuse, RZ, PT ;  /* 0x000000ff0200720c */ /* 0x040fe40003f04270 */
[----:B------:R-:W-:Y:S02]  /*36b0*/  ISETP.GT.AND P5, PT, R2, 0x1, PT ;  /* 0x000000010200780c */ /* 0x000fe40003fa4270 */
[----:B------:R-:W-:Y:S02]  /*36c0*/  FSEL R16, R114, -INF , P0 ;  /* 0xff80000072107808 */ /* 0x000fe40000000000 */
[----:B------:R-:W-:Y:S02]  /*36d0*/  FSEL R7, R120, -INF , P0 ;  /* 0xff80000078077808 */ /* 0x000fe40000000000 */
[----:B------:R-:W-:Y:S02]  /*36e0*/  ISETP.GT.AND P0, PT, R2, 0x8, PT ;  /* 0x000000080200780c */ /* 0x000fe40003f04270 */
[----:B------:R-:W-:-:S02]  /*36f0*/  FSEL R8, R115, -INF , P5 ;  /* 0xff80000073087808 */ /* 0x000fc40002800000 */
[----:B------:R-:W-:Y:S02]  /*3700*/  FSEL R20, R113, -INF , P5 ;  /* 0xff80000071147808 */ /* 0x000fe40002800000 */
[----:B------:R-:W-:Y:S02]  /*3710*/  ISETP.GT.AND P5, PT, R2, 0x9, PT ;  /* 0x000000090200780c */ /* 0x000fe40003fa4270 */
[----:B------:R-:W-:Y:S02]  /*3720*/  FSEL R9, R112, -INF , P0 ;  /* 0xff80000070097808 */ /* 0x000fe40000000000 */
[----:B------:R-:W-:Y:S02]  /*3730*/  FMNMX.FTZ R132, R7, R8, !PT ;  /* 0x0000000807847209 */ /* 0x000fe40007810000 */
[----:B------:R-:W-:Y:S02]  /*3740*/  FSEL R21, R98, -INF , P0 ;  /* 0xff80000062157808 */ /* 0x000fe40000000000 */
[----:B------:R-:W-:-:S02]  /*3750*/  ISETP.GT.AND P0, PT, R2, 0x10, PT ;  /* 0x000000100200780c */ /* 0x000fc40003f04270 */
[----:B------:R-:W-:Y:S02]  /*3760*/  FSEL R10, R99, -INF , P5 ;  /* 0xff800000630a7808 */ /* 0x000fe40002800000 */
[----:B------:R-:W-:Y:S02]  /*3770*/  FMNMX.FTZ R132, R9, R132, !PT ;  /* 0x0000008409847209 */ /* 0x000fe40007810000 */
[----:B------:R-:W-:Y:S02]  /*3780*/  FSEL R24, R97, -INF , P5 ;  /* 0xff80000061187808 */ /* 0x000fe40002800000 */
[----:B------:R-:W-:Y:S02]  /*3790*/  ISETP.GT.AND P5, PT, R2, 0x11, PT ;  /* 0x000000110200780c */ /* 0x000fe40003fa4270 */
[----:B------:R-:W-:Y:S02]  /*37a0*/  FSEL R11, R96, -INF , P0 ;  /* 0xff800000600b7808 */ /* 0x000fe40000000000 */
[----:B------:R-:W-:Y:S01]  /*37b0*/  FMNMX.FTZ R132, R10, R132, !PT ;  /* 0x000000840a847209 */ /* 0x000fe20007810000 */
[----:B------:R-:W-:Y:S01]  /*37c0*/  LDSM.16.MT88.4 R96, [R218+0x6100] ;  /* 0x00610000da60783b */ /* 0x000fe20000004200 */
[----:B------:R-:W-:-:S02]  /*37d0*/  FSEL R25, R90, -INF , P0 ;  /* 0xff8000005a197808 */ /* 0x000fc40000000000 */
[C---:B------:R-:W-:Y:S02]  /*37e0*/  ISETP.GT.AND P0, PT, R2.reuse, 0x18, PT ;  /* 0x000000180200780c */ /* 0x040fe40003f04270 */
[----:B------:R-:W-:Y:S02]  /*37f0*/  FSEL R13, R91, -INF , P5 ;  /* 0xff8000005b0d7808 */ /* 0x000fe40002800000 */
[----:B------:R-:W-:Y:S02]  /*3800*/  FMNMX.FTZ R132, R11, R132, !PT ;  /* 0x000000840b847209 */ /* 0x000fe40007810000 */
[----:B------:R-:W-:Y:S02]  /*3810*/  FSEL R26, R89, -INF , P5 ;  /* 0xff800000591a7808 */ /* 0x000fe40002800000 */
[----:B------:R-:W-:Y:S02]  /*3820*/  ISETP.GT.AND P5, PT, R2, 0x19, PT ;  /* 0x000000190200780c */ /* 0x000fe40003fa4270 */
[----:B------:R-:W-:-:S02]  /*3830*/  FSEL R14, R88, -INF , P0 ;  /* 0xff800000580e7808 */ /* 0x000fc40000000000 */
[----:B------:R-:W-:Y:S01]  /*3840*/  FMNMX.FTZ R132, R13, R132, !PT ;  /* 0x000000840d847209 */ /* 0x000fe20007810000 */
[----:B------:R-:W-:Y:S01]  /*3850*/  LDSM.16.MT88.4 R88, [R220+0x900] ;  /* 0x00090000dc58783b */ /* 0x000fe20000004200 */
[----:B------:R-:W-:Y:S02]  /*3860*/  FSEL R27, R86, -INF , P0 ;  /* 0xff800000561b7808 */ /* 0x000fe40000000000 */
[----:B------:R-:W-:Y:S02]  /*3870*/  ISETP.GT.AND P0, PT, R2, 0x20, PT ;  /* 0x000000200200780c */ /* 0x000fe40003f04270 */
[----:B------:R-:W-:Y:S02]  /*3880*/  FSEL R15, R87, -INF , P5 ;  /* 0xff800000570f7808 */ /* 0x000fe40002800000 */
[----:B------:R-:W-:Y:S02]  /*3890*/  FMNMX.FTZ R132, R14, R132, !PT ;  /* 0x000000840e847209 */ /* 0x000fe40007810000 */
[----:B------:R-:W-:-:S02]  /*38a0*/  FSEL R28, R85, -INF , P5 ;  /* 0xff800000551c7808 */ /* 0x000fc40002800000 */
[----:B------:R-:W-:Y:S02]  /*38b0*/  ISETP.GT.AND P5, PT, R2, 0x21, PT ;  /* 0x000000210200780c */ /* 0x000fe40003fa4270 */
[----:B------:R-:W-:Y:S02]  /*38c0*/  FSEL R120, R84, -INF , P0 ;  /* 0xff80000054787808 */ /* 0x000fe40000000000 */
[----:B------:R-:W-:Y:S01]  /*38d0*/  FMNMX.FTZ R132, R15, R132, !PT ;  /* 0x000000840f847209 */ /* 0x000fe20007810000 */
[----:B------:R-:W-:Y:S01]  /*38e0*/  LDSM.16.MT88.4 R84, [R220+0x3100] ;  /* 0x00310000dc54783b */ /* 0x000fe20000004200 */
[----:B------:R-:W-:Y:S02]  /*38f0*/  FSEL R123, R78, -INF , P0 ;  /* 0xff8000004e7b7808 */ /* 0x000fe40000000000 */
[----:B------:R-:W-:Y:S02]  /*3900*/  ISETP.GT.AND P0, PT, R2, 0x28, PT ;  /* 0x000000280200780c */ /* 0x000fe40003f04270 */
[----:B------:R-:W-:-:S02]  /*3910*/  FSEL R118, R79, -INF , P5 ;  /* 0xff8000004f767808 */ /* 0x000fc40002800000 */
[----:B------:R-:W-:Y:S02]  /*3920*/  FMNMX.FTZ R132, R120, R132, !PT ;  /* 0x0000008478847209 */ /* 0x000fe40007810000 */
[----:B------:R-:W-:Y:S02]  /*3930*/  FSEL R122, R77, -INF , P5 ;  /* 0xff8000004d7a7808 */ /* 0x000fe40002800000 */
[----:B------:R-:W-:Y:S02]  /*3940*/  ISETP.GT.AND P5, PT, R2, 0x29, PT ;  /* 0x000000290200780c */ /* 0x000fe40003fa4270 */
[----:B------:R-:W-:Y:S02]  /*3950*/  FSEL R117, R76, -INF , P0 ;  /* 0xff8000004c757808 */ /* 0x000fe40000000000 */
[----:B------:R-:W-:Y:S01]  /*3960*/  FMNMX.FTZ R132, R118, R132, !PT ;  /* 0x0000008476847209 */ /* 0x000fe20007810000 */
[----:B------:R-:W-:Y:S01]  /*3970*/  LDSM.16.MT88.4 R76, [R219+0x3100] ;  /* 0x00310000db4c783b */ /* 0x000fe20000004200 */
[----:B------:R-:W-:-:S02]  /*3980*/  FSEL R121, R72, -INF , P0 ;  /* 0xff80000048797808 */ /* 0x000fc40000000000 */
[----:B------:R-:W-:Y:S02]  /*3990*/  ISETP.GT.AND P0, PT, R2, 0x30, PT ;  /* 0x000000300200780c */ /* 0x000fe40003f04270 */
[----:B------:R-:W-:Y:S02]  /*39a0*/  FSEL R116, R73, -INF , P5 ;  /* 0xff80000049747808 */ /* 0x000fe40002800000 */
[----:B------:R-:W-:Y:S01]  /*39b0*/  FMNMX.FTZ R132, R117, R132, !PT ;  /* 0x0000008475847209 */ /* 0x000fe20007810000 */
[----:B------:R-:W-:Y:S01]  /*39c0*/  LDSM.16.MT88.4 R72, [R217+0x3100] ;  /* 0x00310000d948783b */ /* 0x000fe20000004200 */
        /* <DEDUP_REMOVED lines=19> */
[----:B------:R-:W-:Y:S01]  /*3b00*/  FMNMX.FTZ R132, R134, R132, !PT ;  /* 0x0000008486847209 */ /* 0x000fe20007810000 */
[----:B------:R-:W-:Y:S01]  /*3b10*/  LDSM.16.MT88.4 R44, [R217+0x900] ;  /* 0x00090000d92c783b */ /* 0x000fe20000004200 */
[----:B------:R-:W-:Y:S02]  /*3b20*/  FMNMX.FTZ R3, R24, R3, !PT ;  /* 0x0000000318037209 */ /* 0x000fe40007810000 */
[----:B------:R-:W-:Y:S02]  /*3b30*/  FSEL R200, R43, -INF , P5 ;  /* 0xff8000002bc87808 */ /* 0x000fe40002800000 */
[----:B------:R-:W-:-:S02]  /*3b40*/  ISETP.GT.AND P5, PT, R2, 0x41, PT ;  /* 0x000000410200780c */ /* 0x000fc40003fa4270 */
[----:B------:R-:W-:Y:S02]  /*3b50*/  FSEL R213, R41, -INF , P0 ;  /* 0xff80000029d57808 */ /* 0x000fe40000000000 */
[----:B------:R-:W-:Y:S02]  /*3b60*/  FMNMX.FTZ R132, R133, R132, !PT ;  /* 0x0000008485847209 */ /* 0x000fe40007810000 */
[----:B------:R-:W-:Y:S02]  /*3b70*/  FMNMX.FTZ R3, R25, R3, !PT ;  /* 0x0000000319037209 */ /* 0x000fe40007810000 */
[----:B------:R-:W-:Y:S02]  /*3b80*/  FSEL R108, R40, -INF , P0 ;  /* 0xff800000286c7808 */ /* 0x000fe40000000000 */
[----:B------:R-:W-:Y:S02]  /*3b90*/  ISETP.GT.AND P0, PT, R2, 0x48, PT ;  /* 0x000000480200780c */ /* 0x000fe40003f04270 */
[----:B------:R-:W-:-:S02]  /*3ba0*/  FSEL R210, R42, -INF , P5 ;  /* 0xff8000002ad27808 */ /* 0x000fc40002800000 */
[----:B------:R-:W-:Y:S02]  /*3bb0*/  FMNMX.FTZ R132, R213, R132, !PT ;  /* 0x00000084d5847209 */ /* 0x000fe40007810000 */
[----:B------:R-:W-:Y:S02]  /*3bc0*/  FMNMX.FTZ R3, R26, R3, !PT ;  /* 0x000000031a037209 */ /* 0x000fe40007810000 */
[----:B------:R-:W-:Y:S02]  /*3bd0*/  FSEL R34, R34, -INF , P5 ;  /* 0xff80000022227808 */ /* 0x000fe40002800000 */
[----:B------:R-:W-:Y:S02]  /*3be0*/  ISETP.GT.AND P5, PT, R2, 0x49, PT ;  /* 0x000000490200780c */ /* 0x000fe40003fa4270 */
[----:B------:R-:W-:Y:S02]  /*3bf0*/  FSEL R208, R35, -INF , P0 ;  /* 0xff80000023d07808 */ /* 0x000fe40000000000 */
[----:B------:R-:W-:-:S02]  /*3c00*/  FMNMX.FTZ R132, R210, R132, !PT ;  /* 0x00000084d2847209 */ /* 0x000fc40007810000 */
[----:B------:R-:W-:Y:S02]  /*3c10*/  FMNMX.FTZ R3, R27, R3, !PT ;  /* 0x000000031b037209 */ /* 0x000fe40007810000 */
[----:B------:R-:W-:Y:S02]  /*3c20*/  FSEL R48, R31, -INF , P0 ;  /* 0xff8000001f307808 */ /* 0x000fe40000000000 */
[----:B------:R-:W-:Y:S02]  /*3c30*/  ISETP.GT.AND P0, PT, R2, 0x50, PT ;  /* 0x000000500200780c */ /* 0x000fe40003f04270 */
[----:B------:R-:W-:Y:S02]  /*3c40*/  FSEL R209, R36, -INF , P5 ;  /* 0xff80000024d17808 */ /* 0x000fe40002800000 */
[----:B------:R-:W-:Y:S02]  /*3c50*/  FMNMX.FTZ R132, R208, R132, !PT ;  /* 0x00000084d0847209 */ /* 0x000fe40007810000 */
[----:B------:R-:W-:-:S02]  /*3c60*/  FMNMX.FTZ R3, R28, R3, !PT ;  /* 0x000000031c037209 */ /* 0x000fc40007810000 */
[----:B------:R-:W-:Y:S02]  /*3c70*/  ISETP.GT.AND P6, PT, R2, 0x51, PT ;  /* 0x000000510200780c */ /* 0x000fe40003fc4270 */
[----:B------:R-:W-:Y:S02]  /*3c80*/  FSEL R211, R29, -INF , P0 ;  /* 0xff8000001dd37808 */ /* 0x000fe40000000000 */
[----:B------:R-:W-:Y:S02]  /*3c90*/  FMNMX.FTZ R132, R209, R132, !PT ;  /* 0x00000084d1847209 */ /* 0x000fe40007810000 */
[----:B------:R-:W-:Y:S02]  /*3ca0*/  FMNMX.FTZ R3, R123, R3, !PT ;  /* 0x000000037b037209 */ /* 0x000fe40007810000 */
[----:B------:R-:W-:Y:S02]  /*3cb0*/  FSEL R223, R23, -INF , P5 ;  /* 0xff80000017df7808 */ /* 0x000fe40002800000 */
[----:B------:R-:W-:-:S02]  /*3cc0*/  FSEL R18, R18, -INF , P0 ;  /* 0xff80000012127808 */ /* 0x000fc40000000000 */
[----:B------:R-:W-:Y:S02]  /*3cd0*/  ISETP.GT.AND P5, PT, R2, 0x58, PT ;  /* 0x000000580200780c */ /* 0x000fe40003fa4270 */
[----:B------:R-:W-:Y:S02]  /*3ce0*/  FSEL R102, R30, -INF , P6 ;  /* 0xff8000001e667808 */ /* 0x000fe40003000000 */
[----:B------:R-:W-:Y:S02]  /*3cf0*/  FMNMX.FTZ R132, R211, R132, !PT ;  /* 0x00000084d3847209 */ /* 0x000fe40007810000 */
[----:B------:R-:W-:Y:S02]  /*3d00*/  ISETP.GT.AND P0, PT, R2, 0x59, PT ;  /* 0x000000590200780c */ /* 0x000fe40003f04270 */
[----:B------:R-:W-:Y:S02]  /*3d10*/  FMNMX.FTZ R2, R122, R3, !PT ;  /* 0x000000037a027209 */ /* 0x000fe40007810000 */
[----:B------:R-:W-:-:S02]  /*3d20*/  FSEL R215, R22, -INF , P5 ;  /* 0xff80000016d77808 */ /* 0x000fc40002800000 */
[----:B------:R-:W-:Y:S02]  /*3d30*/  FMNMX.FTZ R132, R102, R132, !PT ;  /* 0x0000008466847209 */ /* 0x000fe40007810000 */
[----:B------:R-:W-:Y:S02]  /*3d40*/  FMNMX.FTZ R2, R121, R2, !PT ;  /* 0x0000000279027209 */ /* 0x000fe40007810000 */
[----:B------:R-:W-:Y:S02]  /*3d50*/  FSEL R212, R17, -INF , P0 ;  /* 0xff80000011d47808 */ /* 0x000fe40000000000 */
[----:B------:R-:W-:Y:S02]  /*3d60*/  FMNMX.FTZ R132, R215, R132, !PT ;  /* 0x00000084d7847209 */ /* 0x000fe40007810000 */
[----:B------:R-:W-:Y:S02]  /*3d70*/  FMNMX.FTZ R2, R119, R2, !PT ;  /* 0x0000000277027209 */ /* 0x000fe40007810000 */
[----:B------:R-:W-:-:S02]  /*3d80*/  FMNMX.FTZ R132, R212, R132, !PT ;  /* 0x00000084d4847209 */ /* 0x000fc40007810000 */
[----:B------:R-:W-:Y:S02]  /*3d90*/  FMNMX.FTZ R2, R204, R2, !PT ;  /* 0x00000002cc027209 */ /* 0x000fe40007810000 */
[----:B------:R-:W-:Y:S01]  /*3da0*/  FSEL R206, R19, -INF , P6 ;  /* 0xff80000013ce7808 */ /* 0x000fe20003000000 */
[----:B------:R-:W1:Y:S01]  /*3db0*/  SHFL.BFLY PT, R3, R132, 0x2, 0x1f ;  /* 0x0c401f0084037f89 */ /* 0x000e6200000e0000 */
[----:B------:R-:W-:Y:S02]  /*3dc0*/  FMNMX.FTZ R2, R203, R2, !PT ;  /* 0x00000002cb027209 */ /* 0x000fe40007810000 */
[----:B------:R-:W-:Y:S02]  /*3dd0*/  FSEL R216, R33, -INF , P5 ;  /* 0xff80000021d87808 */ /* 0x000fe40002800000 */
[----:B------:R-:W-:Y:S02]  /*3de0*/  FMNMX.FTZ R2, R202, R2, !PT ;  /* 0x00000002ca027209 */ /* 0x000fe40007810000 */
[----:B------:R-:W-:-:S02]  /*3df0*/  FSEL R225, R32, -INF , P0 ;  /* 0xff80000020e17808 */ /* 0x000fc40000000000 */
[----:B------:R-:W-:Y:S02]  /*3e00*/  FMNMX.FTZ R2, R200, R2, !PT ;  /* 0x00000002c8027209 */ /* 0x000fe40007810000 */
[----:B------:R-:W-:Y:S02]  /*3e10*/  MOV R0, R48 ;  /* 0x0000003000007202 */ /* 0x000fe40000000f00 */
[----:B------:R-:W-:-:S04]  /*3e20*/  FMNMX.FTZ R2, R108, R2, !PT ;  /* 0x000000026c027209 */ /* 0x000fc80007810000 */
[----:B------:R-:W-:-:S04]  /*3e30*/  FMNMX.FTZ R2, R34, R2, !PT ;  /* 0x0000000222027209 */ /* 0x000fc80007810000 */
[----:B------:R-:W-:Y:S02]  /*3e40*/  FMNMX.FTZ R2, R48, R2, !PT ;  /* 0x0000000230027209 */ /* 0x000fe40007810000 */
[----:B-1----:R-:W-:Y:S02]  /*3e50*/  FMNMX.FTZ R132, R132, R3, !PT ;  /* 0x0000000384847209 */ /* 0x002fe40007810000 */
[----:B------:R-:W-:-:S03]  /*3e60*/  FMNMX.FTZ R3, R223, R2, !PT ;  /* 0x00000002df037209 */ /* 0x000fc60007810000 */
[----:B------:R-:W1:Y:S01]  /*3e70*/  SHFL.BFLY PT, R2, R132, 0x1, 0x1f ;  /* 0x0c201f0084027f89 */ /* 0x000e6200000e0000 */
[----:B------:R-:W-:-:S04]  /*3e80*/  FMNMX.FTZ R3, R18, R3, !PT ;  /* 0x0000000312037209 */ /* 0x000fc80007810000 */
[----:B------:R-:W-:-:S04]  /*3e90*/  FMNMX.FTZ R3, R206, R3, !PT ;  /* 0x00000003ce037209 */ /* 0x000fc80007810000 */
[----:B------:R-:W-:-:S04]  /*3ea0*/  FMNMX.FTZ R3, R216, R3, !PT ;  /* 0x00000003d8037209 */ /* 0x000fc80007810000 */
[----:B------:R-:W-:-:S05]  /*3eb0*/  FMNMX.FTZ R3, R225, R3, !PT ;  /* 0x00000003e1037209 */ /* 0x000fca0007810000 */
[----:B------:R-:W2:Y:S01]  /*3ec0*/  SHFL.BFLY PT, R6, R3, 0x2, 0x1f ;  /* 0x0c401f0003067f89 */ /* 0x000ea200000e0000 */
[----:B-1----:R-:W-:-:S04]  /*3ed0*/  FMNMX.FTZ R132, R132, R2, !PT ;  /* 0x0000000284847209 */ /* 0x002fc80007810000 */
[C---:B------:R-:W-:Y:S01]  /*3ee0*/  FSETP.NEU.FTZ.AND P0, PT, R132.reuse, -INF , PT ;  /* 0xff8000008400780b */ /* 0x040fe20003f1d000 */
[----:B------:R-:W-:-:S05]  /*3ef0*/  FMUL.FTZ R12, R132, c[0x0][0x2d0] ;  /* 0x0000b400840c7a20 */ /* 0x000fca0000410000 */
[----:B------:R-:W-:-:S05]  /*3f00*/  FSEL R12, R12, RZ, P0 ;  /* 0x000000ff0c0c7208 */ /* 0x000fca0000000000 */
[----:B------:R-:W-:Y:S01]  /*3f10*/  FFMA.FTZ R2, R7, c[0x0][0x2d0], -R12 ;  /* 0x0000b40007027a23 */ /* 0x000fe2000001080c */
[----:B--2---:R-:W-:-:S03]  /*3f20*/  FMNMX.FTZ R3, R3, R6, !PT ;  /* 0x0000000603037209 */ /* 0x004fc60007810000 */
[----:B------:R1:W2:Y:S02]  /*3f30*/  MUFU.EX2 R37, R2 ;  /* 0x0000000200257308 */ /* 0x0002a40000000800 */
[----:B------:R-:W3:Y:S01]  /*3f40*/  SHFL.BFLY PT, R6, R3, 0x1, 0x1f ;  /* 0x0c201f0003067f89 */ /* 0x000ee200000e0000 */
[----:B-1----:R-:W-:-:S05]  /*3f50*/  FFMA.FTZ R2, R8, c[0x0][0x2d0], -R12 ;  /* 0x0000b40008027a23 */ /* 0x002fca000001080c */
[----:B------:R1:W4:Y:S01]  /*3f60*/  MUFU.EX2 R222, R2 ;  /* 0x0000000200de7308 */ /* 0x0003220000000800 */
[----:B---3--:R-:W-:Y:S01]  /*3f70*/  FMNMX.FTZ R3, R3, R6, !PT ;  /* 0x0000000603037209 */ /* 0x008fe20007810000 */
[----:B------:R-:W-:Y:S02]  /*3f80*/  FFMA.FTZ R6, R14, c[0x0][0x2d0], -R12 ;  /* 0x0000b4000e067a23 */ /* 0x000fe4000001080c */
[----:B------:R-:W-:Y:S01]  /*3f90*/  IMAD.MOV.U32 R14, RZ, RZ, R34 ;  /* 0x000000ffff0e7224 */ /* 0x000fe200078e0022 */
[----:B------:R-:W-:-:S03]  /*3fa0*/  FSETP.NEU.FTZ.AND P0, PT, R3, -INF , PT ;  /* 0xff8000000300780b */ /* 0x000fc60003f1d000 */
[----:B------:R3:W-:Y:S01]  /*3fb0*/  MUFU.EX2 R221, R6 ;  /* 0x0000000600dd7308 */ /* 0x0007e20000000800 */
[----:B-1----:R-:W-:-:S07]  /*3fc0*/  FFMA.FTZ R2, R9, c[0x0][0x2d0], -R12 ;  /* 0x0000b40009027a23 */ /* 0x002fce000001080c */
[----:B------:R1:W-:Y:S01]  /*3fd0*/  MUFU.EX2 R104, R2 ;  /* 0x0000000200687308 */ /* 0x0003e20000000800 */
[--C-:B---3--:R-:W-:Y:S01]  /*3fe0*/  FFMA.FTZ R6, R15, c[0x0][0x2d0], -R12.reuse ;  /* 0x0000b4000f067a23 */ /* 0x108fe2000001080c */
[----:B--2---:R-:W-:Y:S02]  /*3ff0*/  MOV R15, R37 ;  /* 0x00000025000f7202 */ /* 0x004fe40000000f00 */
[----:B------:R-:W-:Y:S04]  /*4000*/  LDSM.16.MT88.4 R36, [R218+0x900] ;  /* 0x00090000da24783b */ /* 0x000fe80000004200 */
[----:B------:R-:W2:Y:S01]  /*4010*/  MUFU.EX2 R252, R6 ;  /* 0x0000000600fc7308 */ /* 0x000ea20000000800 */
[----:B----4-:R-:W-:Y:S01]  /*4020*/  F2FP.BF16.PACK_AB R8, R222, R15 ;  /* 0x0000000fde08723e */ /* 0x010fe200000010ff */
[----:B-1----:R-:W-:-:S06]  /*4030*/  FFMA.FTZ R2, R10, c[0x0][0x2d0], -R12 ;  /* 0x0000b4000a027a23 */ /* 0x002fcc000001080c */
[----:B------:R1:W3:Y:S01]  /*4040*/  MUFU.EX2 R251, R2 ;  /* 0x0000000200fb7308 */ /* 0x0002e20000000800 */
[----:B--2---:R-:W-:Y:S01]  /*4050*/  F2FP.BF16.PACK_AB R6, R252, R221 ;  /* 0x000000ddfc06723e */ /* 0x004fe200000010ff */
[----:B-1----:R-:W-:Y:S01]  /*4060*/  FFMA.FTZ R2, R11, c[0x0][0x2d0], -R12 ;  /* 0x0000b4000b027a23 */ /* 0x002fe2000001080c */
[----:B---3--:R-:W-:-:S05]  /*4070*/  F2FP.BF16.PACK_AB R10, R251, R104 ;  /* 0x00000068fb0a723e */ /* 0x008fca00000010ff */
[----:B------:R1:W-:Y:S02]  /*4080*/  MUFU.EX2 R107, R2 ;  /* 0x00000002006b7308 */ /* 0x0003e40000000800 */
[----:B-1----:R-:W-:Y:S02]  /*4090*/  FFMA.FTZ R2, R13, c[0x0][0x2d0], -R12 ;  /* 0x0000b4000d027a23 */ /* 0x002fe4000001080c */
[----:B------:R-:W-:-:S04]  /*40a0*/  IMAD.MOV.U32 R13, RZ, RZ, R18 ;  /* 0x000000ffff0d7224 */ /* 0x000fc800078e0012 */
[----:B------:R1:W-:Y:S02]  /*40b0*/  MUFU.EX2 R106, R2 ;  /* 0x00000002006a7308 */ /* 0x0003e40000000800 */
[----:B-1----:R-:W-:-:S05]  /*40c0*/  FMUL.FTZ R2, R3, c[0x0][0x2d0] ;  /* 0x0000b40003027a20 */ /* 0x002fca0000410000 */
[----:B------:R-:W-:-:S05]  /*40d0*/  FSEL R2, R2, RZ, P0 ;  /* 0x000000ff02027208 */ /* 0x000fca0000000000 */
[--C-:B------:R-:W-:Y:S02]  /*40e0*/  FFMA.FTZ R5, R16, c[0x0][0x2d0], -R2.reuse ;  /* 0x0000b40010057a23 */ /* 0x100fe40000010802 */
[----:B------:R-:W1:Y:S01]  /*40f0*/  LDSM.16.MT88.4 R16, [R217+0x100] ;  /* 0x00010000d910783b */ /* 0x000e620000004200 */
[--C-:B------:R-:W-:Y:S01]  /*4100*/  FFMA.FTZ R4, R21, c[0x0][0x2d0], -R2.reuse ;  /* 0x0000b40015047a23 */ /* 0x100fe20000010802 */
[----:B------:R2:W-:Y:S08]  /*4110*/  MUFU.EX2 R205, R5 ;  /* 0x0000000500cd7308 */ /* 0x0005f00000000800 */
[----:B------:R3:W-:Y:S01]  /*4120*/  MUFU.EX2 R101, R4 ;  /* 0x0000000400657308 */ /* 0x0007e20000000800 */
[----:B--2---:R-:W-:-:S02]  /*4130*/  FFMA.FTZ R5, R20, c[0x0][0x2d0], -R2 ;  /* 0x0000b40014057a23 */ /* 0x004fc40000010802 */
[----:B------:R-:W2:Y:S05]  /*4140*/  LDSM.16.MT88.4 R20, [R218+0x100] ;  /* 0x00010000da14783b */ /* 0x000eaa0000004200 */
[----:B------:R-:W4:Y:S01]  /*4150*/  MUFU.EX2 R105, R5 ;  /* 0x0000000500697308 */ /* 0x000f220000000800 */
[----:B---3--:R-:W-:-:S07]  /*4160*/  FFMA.FTZ R4, R24, c[0x0][0x2d0], -R2 ;  /* 0x0000b40018047a23 */ /* 0x008fce0000010802 */
[----:B------:R3:W1:Y:S01]  /*4170*/  MUFU.EX2 R224, R4 ;  /* 0x0000000400e07308 */ /* 0x0006620000000800 */
[----:B----4-:R-:W-:Y:S01]  /*4180*/  F2FP.BF16.PACK_AB R9, R105, R205 ;  /* 0x000000cd6909723e */ /* 0x010fe200000010ff */
[----:B---3--:R-:W-:Y:S01]  /*4190*/  FFMA.FTZ R4, R25, c[0x0][0x2d0], -R2 ;  /* 0x0000b40019047a23 */ /* 0x008fe20000010802 */
[----:B-1----:R-:W-:-:S05]  /*41a0*/  F2FP.BF16.PACK_AB R11, R224, R101 ;  /* 0x00000065e00b723e */ /* 0x002fca00000010ff */
[----:B------:R1:W-:Y:S02]  /*41b0*/  MUFU.EX2 R214, R4 ;  /* 0x0000000400d67308 */ /* 0x0003e40000000800 */
[C---:B------:R-:W-:Y:S08]  /*41c0*/  HMMA.16816.F32.BF16 R40, R8.reuse, R16, RZ ;  /* 0x000000100828723c */ /* 0x040ff000000418ff */
[----:B------:R-:W-:Y:S01]  /*41d0*/  HMMA.16816.F32.BF16 R32, R8, R18, RZ ;  /* 0x000000120820723c */ /* 0x000fe200000418ff */
[----:B-1----:R-:W-:-:S04]  /*41e0*/  FFMA.FTZ R4, R26, c[0x0][0x2d0], -R2 ;  /* 0x0000b4001a047a23 */ /* 0x002fc80000010802 */
[----:B------:R1:W3:Y:S03]  /*41f0*/  MUFU.EX2 R207, R4 ;  /* 0x0000000400cf7308 */ /* 0x0002e60000000800 */
[----:B--2---:R-:W-:Y:S01]  /*4200*/  HMMA.16816.F32.BF16 R16, R8, R22, RZ ;  /* 0x000000160810723c */ /* 0x004fe200000418ff */
[----:B-1----:R-:W-:Y:S01]  /*4210*/  FFMA.FTZ R4, R27, c[0x0][0x2d0], -R2 ;  /* 0x0000b4001b047a23 */ /* 0x002fe20000010802 */
[----:B---3--:R-:W-:-:S06]  /*4220*/  F2FP.BF16.PACK_AB R5, R207, R214 ;  /* 0x000000d6cf05723e */ /* 0x008fcc00000010ff */
[----:B------:R-:W-:Y:S01]  /*4230*/  HMMA.16816.F32.BF16 R24, R8, R20, RZ ;  /* 0x000000140818723c */ /* 0x000fe200000418ff */
[----:B------:R-:W1:Y:S01]  /*4240*/  LDSM.16.MT88.4 R20, [R219+0x100] ;  /* 0x00010000db14783b */ /* 0x000e620000004200 */
[----:B------:R2:W-:Y:S02]  /*4250*/  MUFU.EX2 R100, R4 ;  /* 0x0000000400647308 */ /* 0x0005e40000000800 */
[----:B--2---:R-:W-:Y:S02]  /*4260*/  FFMA.FTZ R4, R28, c[0x0][0x2d0], -R2 ;  /* 0x0000b4001c047a23 */ /* 0x004fe40000010802 */
[----:B------:R-:W2:Y:S04]  /*4270*/  LDSM.16.MT88.4 R28, [R220+0x100] ;  /* 0x00010000dc1c783b */ /* 0x000ea80000004200 */
[----:B------:R3:W4:Y:S02]  /*4280*/  MUFU.EX2 R103, R4 ;  /* 0x0000000400677308 */ /* 0x0007240000000800 */
[----:B---3--:R-:W-:-:S02]  /*4290*/  F2FP.BF16.PACK_AB R4, R106, R107 ;  /* 0x0000006b6a04723e */ /* 0x008fc400000010ff */
[----:B----4-:R-:W-:-:S07]  /*42a0*/  F2FP.BF16.PACK_AB R7, R103, R100 ;  /* 0x000000646707723e */ /* 0x010fce00000010ff */
[----:B------:R-:W-:Y:S08]  /*42b0*/  HMMA.16816.F32.BF16 R192, R4, R44, R40 ;  /* 0x0000002c04c0723c */ /* 0x000ff00000041828 */
[----:B-1----:R-:W-:Y:S08]  /*42c0*/  HMMA.16816.F32.BF16 R40, R8, R20, RZ ;  /* 0x000000140828723c */ /* 0x002ff000000418ff */
[C---:B------:R-:W-:Y:S08]  /*42d0*/  HMMA.16816.F32.BF16 R188, R4.reuse, R46, R32 ;  /* 0x0000002e04bc723c */ /* 0x040ff00000041820 */
[C---:B------:R-:W-:Y:S08]  /*42e0*/  HMMA.16816.F32.BF16 R180, R4.reuse, R38, R16 ;  /* 0x0000002604b4723c */ /* 0x040ff00000041810 */
[----:B------:R-:W-:Y:S08]  /*42f0*/  HMMA.16816.F32.BF16 R184, R4, R36, R24 ;  /* 0x0000002404b8723c */ /* 0x000ff00000041818 */
[C---:B--2---:R-:W-:Y:S08]  /*4300*/  HMMA.16816.F32.BF16 R52, R8.reuse, R28, RZ ;  /* 0x0000001c0834723c */ /* 0x044ff000000418ff */
[C---:B------:R-:W-:Y:S08]  /*4310*/  HMMA.16816.F32.BF16 R48, R8.reuse, R30, RZ ;  /* 0x0000001e0830723c */ /* 0x040ff000000418ff */
[C---:B------:R-:W-:Y:S08]  /*4320*/  HMMA.16816.F32.BF16 R16, R8.reuse, R84, RZ ;  /* 0x000000540810723c */ /* 0x040ff000000418ff */
[C---:B------:R-:W-:Y:S01]  /*4330*/  HMMA.16816.F32.BF16 R44, R8.reuse, R86, RZ ;  /* 0x00000056082c723c */ /* 0x040fe200000418ff */
[----:B------:R-:W-:Y:S07]  /*4340*/  LDSM.16.MT88.4 R84, [R220+0x6900] ;  /* 0x00690000dc54783b */ /* 0x000fee0000004200 */
[C---:B------:R-:W-:Y:S08]  /*4350*/  HMMA.16816.F32.BF16 R36, R8.reuse, R22, RZ ;  /* 0x000000160824723c */ /* 0x040ff000000418ff */
[C---:B------:R-:W-:Y:S08]  /*4360*/  HMMA.16816.F32.BF16 R32, R8.reuse, R72, RZ ;  /* 0x000000480820723c */ /* 0x040ff000000418ff */
[C---:B------:R-:W-:Y:S01]  /*4370*/  HMMA.16816.F32.BF16 R28, R8.reuse, R74, RZ ;  /* 0x0000004a081c723c */ /* 0x040fe200000418ff */
[----:B------:R-:W1:Y:S07]  /*4380*/  LDSM.16.MT88.4 R72, [R217+0x6100] ;  /* 0x00610000d948783b */ /* 0x000e6e0000004200 */
[----:B------:R-:W-:Y:S08]  /*4390*/  HMMA.16816.F32.BF16 R20, R8, R82, RZ ;  /* 0x000000520814723c */ /* 0x000ff000000418ff */
[C---:B------:R-:W-:Y:S01]  /*43a0*/  HMMA.16816.F32.BF16 R128, R4.reuse, R64, R40 ;  /* 0x000000400480723c */ /* 0x040fe20000041828 */
[----:B------:R-:W2:Y:S07]  /*43b0*/  LDSM.16.MT88.4 R40, [R220+0x6100] ;  /* 0x00610000dc28783b */ /* 0x000eae0000004200 */
[C---:B------:R-:W-:Y:S08]  /*43c0*/  HMMA.16816.F32.BF16 R156, R4.reuse, R68, R16 ;  /* 0x00000044049c723c */ /* 0x040ff00000041810 */
[----:B------:R-:W-:Y:S01]  /*43d0*/  HMMA.16816.F32.BF16 R196, R4, R70, R44 ;  /* 0x0000004604c4723c */ /* 0x000fe2000004182c */
[----:B------:R-:W3:Y:S04]  /*43e0*/  LDSM.16.MT88.4 R68, [R218+0x6900] ;  /* 0x00690000da44783b */ /* 0x000ee80000004200 */
[----:B------:R-:W-:Y:S03]  /*43f0*/  LDSM.16.MT88.4 R44, [R219+0x6100] ;  /* 0x00610000db2c783b */ /* 0x000fe60000004200 */
[----:B------:R-:W-:Y:S01]  /*4400*/  HMMA.16816.F32.BF16 R24, R8, R80, RZ ;  /* 0x000000500818723c */ /* 0x000fe200000418ff */
[----:B------:R-:W-:Y:S07]  /*4410*/  LDSM.16.MT88.4 R80, [R219+0x6900] ;  /* 0x00690000db50783b */ /* 0x000fee0000004200 */
[C---:B------:R-:W-:Y:S01]  /*4420*/  HMMA.16816.F32.BF16 R136, R4.reuse, R90, R48 ;  /* 0x0000005a0488723c */ /* 0x040fe20000041830 */
[----:B------:R-:W-:Y:S07]  /*4430*/  LDSM.16.MT88.4 R48, [R217+0x9100] ;  /* 0x00910000d930783b */ /* 0x000fee0000004200 */
[C---:B------:R-:W-:Y:S01]  /*4440*/  HMMA.16816.F32.BF16 R176, R4.reuse, R66, R36 ;  /* 0x0000004204b0723c */ /* 0x040fe20000041824 */
[----:B------:R-:W4:Y:S07]  /*4450*/  LDSM.16.MT88.4 R36, [R217+0x6900] ;  /* 0x00690000d924783b */ /* 0x000f2e0000004200 */
[----:B------:R-:W-:Y:S08]  /*4460*/  HMMA.16816.F32.BF16 R172, R4, R60, R32 ;  /* 0x0000003c04ac723c */ /* 0x000ff00000041820 */
[----:B------:R-:W-:Y:S08]  /*4470*/  HMMA.16816.F32.BF16 R32, R8, R76, RZ ;  /* 0x0000004c0820723c */ /* 0x000ff000000418ff */
[----:B------:R-:W-:Y:S08]  /*4480*/  HMMA.16816.F32.BF16 R168, R4, R62, R28 ;  /* 0x0000003e04a8723c */ /* 0x000ff0000004181c */
[----:B------:R-:W-:Y:S01]  /*4490*/  HMMA.16816.F32.BF16 R28, R8, R78, RZ ;  /* 0x0000004e081c723c */ /* 0x000fe200000418ff */
[----:B------:R-:W-:Y:S07]  /*44a0*/  LDSM.16.MT88.4 R76, [R219+0x9100] ;  /* 0x00910000db4c783b */ /* 0x000fee0000004200 */
[----:B------:R-:W-:Y:S08]  /*44b0*/  HMMA.16816.F32.BF16 R152, R4, R58, R20 ;  /* 0x0000003a0498723c */ /* 0x000ff00000041814 */
[C---:B------:R-:W-:Y:S07]  /*44c0*/  HMMA.16816.F32.BF16 R16, R8.reuse, R96, RZ ;  /* 0x000000600810723c */ /* 0x040fee00000418ff */
[----:B------:R-:W-:Y:S01]  /*44d0*/  IMAD.MOV.U32 R97, RZ, RZ, R108 ;  /* 0x000000ffff617224 */ /* 0x000fe200078e006c */
[----:B-1----:R-:W-:Y:S08]  /*44e0*/  HMMA.16816.F32.BF16 R20, R8, R74, RZ ;  /* 0x0000004a0814723c */ /* 0x002ff000000418ff */
[C---:B------:R-:W-:Y:S01]  /*44f0*/  HMMA.16816.F32.BF16 R140, R4.reuse, R88, R52 ;  /* 0x00000058048c723c */ /* 0x040fe20000041834 */
[----:B------:R-:W1:Y:S04]  /*4500*/  LDSM.16.MT88.4 R52, [R218+0x9100] ;  /* 0x00910000da34783b */ /* 0x000e680000004200 */
[----:B------:R-:W1:Y:S03]  /*4510*/  LDSM.16.MT88.4 R88, [R217+0x9900] ;  /* 0x00990000d958783b */ /* 0x000e660000004200 */
[----:B------:R-:W-:Y:S08]  /*4520*/  HMMA.16816.F32.BF16 R148, R4, R56, R24 ;  /* 0x000000380494723c */ /* 0x000ff00000041818 */
[C---:B------:R-:W-:Y:S01]  /*4530*/  HMMA.16816.F32.BF16 R24, R8.reuse, R72, RZ ;  /* 0x000000480818723c */ /* 0x040fe200000418ff */
[----:B------:R-:W1:Y:S07]  /*4540*/  LDSM.16.MT88.4 R72, [R220+0x9100] ;  /* 0x00910000dc48783b */ /* 0x000e6e0000004200 */
[----:B------:R-:W-:Y:S08]  /*4550*/  HMMA.16816.F32.BF16 R64, R8, R98, RZ ;  /* 0x000000620840723c */ /* 0x000ff000000418ff */
[----:B------:R-:W-:Y:S08]  /*4560*/  HMMA.16816.F32.BF16 R164, R4, R92, R32 ;  /* 0x0000005c04a4723c */ /* 0x000ff00000041820 */
[----:B--2---:R-:W-:Y:S08]  /*4570*/  HMMA.16816.F32.BF16 R32, R8, R40, RZ ;  /* 0x000000280820723c */ /* 0x004ff000000418ff */
[C---:B------:R-:W-:Y:S08]  /*4580*/  HMMA.16816.F32.BF16 R160, R4.reuse, R94, R28 ;  /* 0x0000005e04a0723c */ /* 0x040ff0000004181c */
[----:B---3--:R-:W-:Y:S07]  /*4590*/  HMMA.16816.F32.BF16 R112, R4, R68, R16 ;  /* 0x000000440470723c */ /* 0x008fee0000041810 */
[----:B------:R-:W-:Y:S01]  /*45a0*/  IMAD.MOV.U32 R68, RZ, RZ, R107 ;  /* 0x000000ffff447224 */ /* 0x000fe200078e006b */
[----:B------:R-:W-:Y:S01]  /*45b0*/  HMMA.16816.F32.BF16 R28, R8, R42, RZ ;  /* 0x0000002a081c723c */ /* 0x000fe200000418ff */
[----:B------:R-:W-:-:S07]  /*45c0*/  MOV R69, R106 ;  /* 0x0000006a00457202 */ /* 0x000fce0000000f00 */
[----:B----4-:R-:W-:Y:S08]  /*45d0*/  HMMA.16816.F32.BF16 R124, R4, R38, R20 ;  /* 0x00000026047c723c */ /* 0x010ff00000041814 */
[C---:B------:R-:W-:Y:S08]  /*45e0*/  HMMA.16816.F32.BF16 R16, R8.reuse, R48, RZ ;  /* 0x000000300810723c */ /* 0x040ff000000418ff */
[----:B------:R-:W-:Y:S08]  /*45f0*/  HMMA.16816.F32.BF16 R20, R8, R46, RZ ;  /* 0x0000002e0814723c */ /* 0x000ff000000418ff */
[C---:B------:R-:W-:Y:S07]  /*4600*/  HMMA.16816.F32.BF16 R108, R4.reuse, R70, R64 ;  /* 0x00000046046c723c */ /* 0x040fee0000041840 */
[----:B------:R-:W-:Y:S01]  /*4610*/  IMAD.MOV.U32 R71, RZ, RZ, R105 ;  /* 0x000000ffff477224 */ /* 0x000fe200078e0069 */
[----:B------:R-:W-:Y:S01]  /*4620*/  HMMA.16816.F32.BF16 R144, R4, R36, R24 ;  /* 0x000000240490723c */ /* 0x000fe20000041818 */
[----:B------:R-:W-:-:S07]  /*4630*/  IMAD.MOV.U32 R70, RZ, RZ, R104 ;  /* 0x000000ffff467224 */ /* 0x000fce00078e0068 */
[----:B------:R-:W-:Y:S07]  /*4640*/  HMMA.16816.F32.BF16 R104, R4, R84, R32 ;  /* 0x000000540468723c */ /* 0x000fee0000041820 */
[----:B------:R-:W-:Y:S01]  /*4650*/  MOV R32, R103 ;  /* 0x0000006700207202 */ /* 0x000fe20000000f00 */
[----:B------:R-:W-:Y:S01]  /*4660*/  IMAD.MOV.U32 R33, RZ, RZ, R102 ;  /* 0x000000ffff217224 */ /* 0x000fe200078e0066 */
[----:B------:R-:W-:Y:S01]  /*4670*/  MOV R35, R100 ;  /* 0x0000006400237202 */ /* 0x000fe20000000f00 */
[----:B------:R-:W-:Y:S01]  /*4680*/  IMAD.MOV.U32 R34, RZ, RZ, R101 ;  /* 0x000000ffff227224 */ /* 0x000fe200078e0065 */
[----:B------:R-:W-:Y:S08]  /*4690*/  HMMA.16816.F32.BF16 R24, R8, R44, RZ ;  /* 0x0000002c0818723c */ /* 0x000ff000000418ff */
[----:B------:R-:W-:Y:S07]  /*46a0*/  HMMA.16816.F32.BF16 R100, R4, R86, R28 ;  /* 0x000000560464723c */ /* 0x000fee000004181c */
[----:B------:R-:W-:Y:S01]  /*46b0*/  IMAD.MOV.U32 R31, RZ, RZ, R0 ;  /* 0x000000ffff1f7224 */ /* 0x000fe200078e0000 */
[----:B------:R-:W-:Y:S01]  /*46c0*/  HMMA.16816.F32.BF16 R60, R8, R50, RZ ;  /* 0x00000032083c723c */ /* 0x000fe200000418ff */
[----:B------:R-:W-:Y:S01]  /*46d0*/  FFMA.FTZ R0, R120, c[0x0][0x2d0], -R12 ;  /* 0x0000b40078007a23 */ /* 0x000fe2000001080c */
[----:B------:R-:W-:Y:S01]  /*46e0*/  MOV R29, R68 ;  /* 0x00000044001d7202 */ /* 0x000fe20000000f00 */
[----:B------:R-:W-:-:S05]  /*46f0*/  IMAD.MOV.U32 R30, RZ, RZ, R97 ;  /* 0x000000ffff1e7224 */ /* 0x000fca00078e0061 */
[----:B-1----:R-:W-:Y:S01]  /*4700*/  HMMA.16816.F32.BF16 R56, R8, R52, RZ ;  /* 0x000000340838723c */ /* 0x002fe200000418ff */
[----:B------:R-:W-:Y:S01]  /*4710*/  MOV R120, R30 ;  /* 0x0000001e00787202 */ /* 0x000fe20000000f00 */
[----:B------:R-:W-:-:S06]  /*4720*/  IMAD.MOV.U32 R30, RZ, RZ, R222 ;  /* 0x000000ffff1e7224 */ /* 0x000fcc00078e00de */
[----:B------:R-:W-:Y:S01]  /*4730*/  HMMA.16816.F32.BF16 R84, R4, R88, R16 ;  /* 0x000000580454723c */ /* 0x000fe20000041810 */
[----:B------:R-:W1:Y:S07]  /*4740*/  LDSM.16.MT88.4 R16, [R220+0x9900] ;  /* 0x00990000dc10783b */ /* 0x000e6e0000004200 */
[C---:B------:R-:W-:Y:S08]  /*4750*/  HMMA.16816.F32.BF16 R52, R8.reuse, R54, RZ ;  /* 0x000000360834723c */ /* 0x040ff000000418ff */
[C---:B------:R-:W-:Y:S08]  /*4760*/  HMMA.16816.F32.BF16 R48, R8.reuse, R72, RZ ;  /* 0x000000480830723c */ /* 0x040ff000000418ff */
[C---:B------:R-:W-:Y:S08]  /*4770*/  HMMA.16816.F32.BF16 R44, R8.reuse, R74, RZ ;  /* 0x0000004a082c723c */ /* 0x040ff000000418ff */
[C---:B------:R-:W-:Y:S08]  /*4780*/  HMMA.16816.F32.BF16 R40, R8.reuse, R76, RZ ;  /* 0x0000004c0828723c */ /* 0x040ff000000418ff */
[----:B------:R-:W-:Y:S01]  /*4790*/  HMMA.16816.F32.BF16 R36, R8, R78, RZ ;  /* 0x0000004e0824723c */ /* 0x000fe200000418ff */
[----:B------:R-:W2:Y:S07]  /*47a0*/  LDSM.16.MT88.4 R8, [R219+0x9900] ;  /* 0x00990000db08783b */ /* 0x000eae0000004200 */
[C---:B------:R-:W-:Y:S01]  /*47b0*/  HMMA.16816.F32.BF16 R92, R4.reuse, R82, R20 ;  /* 0x00000052045c723c */ /* 0x040fe20000041814 */
[----:B------:R-:W3:Y:S07]  /*47c0*/  LDSM.16.MT88.4 R20, [R218+0x9900] ;  /* 0x00990000da14783b */ /* 0x000eee0000004200 */
[C---:B------:R-:W-:Y:S01]  /*47d0*/  HMMA.16816.F32.BF16 R96, R4.reuse, R80, R24 ;  /* 0x000000500460723c */ /* 0x040fe20000041818 */
[----:B------:R-:W-:Y:S07]  /*47e0*/  LDSM.16.MT88.4 R24, [R219+0x1100] ;  /* 0x00110000db18783b */ /* 0x000fee0000004200 */
[C---:B-1----:R-:W-:Y:S08]  /*47f0*/  HMMA.16816.F32.BF16 R72, R4.reuse, R16, R48 ;  /* 0x000000100448723c */ /* 0x042ff00000041830 */
[C---:B------:R-:W-:Y:S08]  /*4800*/  HMMA.16816.F32.BF16 R88, R4.reuse, R90, R60 ;  /* 0x0000005a0458723c */ /* 0x040ff0000004183c */
[C---:B------:R-:W-:Y:S01]  /*4810*/  HMMA.16816.F32.BF16 R64, R4.reuse, R18, R44 ;  /* 0x000000120440723c */ /* 0x040fe2000004182c */
[----:B------:R-:W-:Y:S07]  /*4820*/  LDSM.16.MT88.4 R16, [R218+0x1100] ;  /* 0x00110000da10783b */ /* 0x000fee0000004200 */
[C---:B--2---:R-:W-:Y:S08]  /*4830*/  HMMA.16816.F32.BF16 R48, R4.reuse, R8, R40 ;  /* 0x000000080430723c */ /* 0x044ff00000041828 */
[C---:B---3--:R-:W-:Y:S08]  /*4840*/  HMMA.16816.F32.BF16 R80, R4.reuse, R20, R56 ;  /* 0x000000140450723c */ /* 0x048ff00000041838 */
[C---:B------:R-:W-:Y:S01]  /*4850*/  HMMA.16816.F32.BF16 R76, R4.reuse, R22, R52 ;  /* 0x00000016044c723c */ /* 0x040fe20000041834 */
[----:B------:R-:W1:Y:S07]  /*4860*/  LDSM.16.MT88.4 R20, [R217+0x1100] ;  /* 0x00110000d914783b */ /* 0x000e6e0000004200 */
[----:B------:R-:W-:Y:S01]  /*4870*/  HMMA.16816.F32.BF16 R36, R4, R10, R36 ;  /* 0x0000000a0424723c */ /* 0x000fe20000041824 */
[----:B------:R2:W-:Y:S01]  /*4880*/  MUFU.EX2 R5, R0 ;  /* 0x0000000000057308 */ /* 0x0005e20000000800 */
[----:B------:R-:W3:Y:S05]  /*4890*/  LDSM.16.MT88.4 R8, [R220+0x1100] ;  /* 0x00110000dc08783b */ /* 0x000eea0000004200 */
[----:B------:R-:W-:Y:S01]  /*48a0*/  FFMA.FTZ R4, R121, c[0x0][0x2d0], -R2 ;  /* 0x0000b40079047a23 */ /* 0x000fe20000010802 */
[----:B------:R-:W-:-:S03]  /*48b0*/  MOV R121, R70 ;  /* 0x0000004600797202 */ /* 0x000fc60000000f00 */
[----:B------:R-:W-:Y:S01]  /*48c0*/  MUFU.EX2 R222, R4 ;  /* 0x0000000400de7308 */ /* 0x000fe20000000800 */
[----:B--2---:R-:W-:-:S07]  /*48d0*/  FFMA.FTZ R0, R118, c[0x0][0x2d0], -R12 ;  /* 0x0000b40076007a23 */ /* 0x004fce000001080c */
[----:B------:R2:W-:Y:S02]  /*48e0*/  MUFU.EX2 R118, R0 ;  /* 0x0000000000767308 */ /* 0x0005e40000000800 */
[----:B--2---:R-:W-:Y:S02]  /*48f0*/  FFMA.FTZ R0, R117, c[0x0][0x2d0], -R12 ;  /* 0x0000b40075007a23 */ /* 0x004fe4000001080c */
[----:B------:R-:W-:-:S04]  /*4900*/  IMAD.MOV.U32 R117, RZ, RZ, R252 ;  /* 0x000000ffff757224 */ /* 0x000fc800078e00fc */
[----:B------:R2:W-:Y:S02]  /*4910*/  MUFU.EX2 R252, R0 ;  /* 0x0000000000fc7308 */ /* 0x0005e40000000800 */
[----:B--2---:R-:W-:Y:S02]  /*4920*/  FFMA.FTZ R0, R116, c[0x0][0x2d0], -R12 ;  /* 0x0000b40074007a23 */ /* 0x004fe4000001080c */
[----:B------:R-:W-:Y:S01]  /*4930*/  IMAD.MOV.U32 R116, RZ, RZ, R32 ;  /* 0x000000ffff747224 */ /* 0x000fe200078e0020 */
[----:B------:R-:W-:Y:S01]  /*4940*/  MOV R32, R33 ;  /* 0x0000002100207202 */ /* 0x000fe20000000f00 */
[----:B------:R-:W-:Y:S02]  /*4950*/  IMAD.MOV.U32 R33, RZ, RZ, R34 ;  /* 0x000000ffff217224 */ /* 0x000fe400078e0022 */
[----:B------:R-:W-:Y:S01]  /*4960*/  IMAD.MOV.U32 R34, RZ, RZ, R35 ;  /* 0x000000ffff227224 */ /* 0x000fe200078e0023 */
[----:B------:R-:W-:Y:S02]  /*4970*/  MOV R35, R213 ;  /* 0x000000d500237202 */ /* 0x000fe40000000f00 */
[----:B------:R2:W4:Y:S02]  /*4980*/  MUFU.EX2 R213, R0 ;  /* 0x0000000000d57308 */ /* 0x0005240000000800 */
[----:B--2---:R-:W-:Y:S01]  /*4990*/  FFMA.FTZ R0, R123, c[0x0][0x2d0], -R2 ;  /* 0x0000b4007b007a23 */ /* 0x004fe20000010802 */
[----:B----4-:R-:W-:Y:S01]  /*49a0*/  F2FP.BF16.PACK_AB R6, R213, R252 ;  /* 0x000000fcd506723e */ /* 0x010fe200000010ff */
[----:B------:R-:W-:-:S04]  /*49b0*/  IMAD.MOV.U32 R123, RZ, RZ, R14 ;  /* 0x000000ffff7b7224 */ /* 0x000fc800078e000e */
[----:B------:R2:W-:Y:S02]  /*49c0*/  MUFU.EX2 R14, R0 ;  /* 0x00000000000e7308 */ /* 0x0005e40000000800 */
[----:B--2---:R-:W-:Y:S02]  /*49d0*/  FFMA.FTZ R0, R122, c[0x0][0x2d0], -R2 ;  /* 0x0000b4007a007a23 */ /* 0x004fe40000010802 */
[----:B------:R-:W-:-:S04]  /*49e0*/  IMAD.MOV.U32 R122, RZ, RZ, R31 ;  /* 0x000000ffff7a7224 */ /* 0x000fc800078e001f */
[----:B------:R2:W4:Y:S01]  /*49f0*/  MUFU.EX2 R40, R0 ;  /* 0x0000000000287308 */ /* 0x0005220000000800 */
[----:B------:R-:W-:Y:S02]  /*4a00*/  IMAD.MOV.U32 R31, RZ, RZ, R71 ;  /* 0x000000ffff1f7224 */ /* 0x000fe400078e0047 */
[----:B--2---:R-:W-:Y:S02]  /*4a10*/  FFMA.FTZ R0, R119, c[0x0][0x2d0], -R2 ;  /* 0x0000b40077007a23 */ /* 0x004fe40000010802 */
[----:B------:R-:W-:Y:S01]  /*4a20*/  IMAD.MOV.U32 R119, RZ, RZ, R5 ;  /* 0x000000ffff777224 */ /* 0x000fe200078e0005 */
[----:B----4-:R-:W-:Y:S02]  /*4a30*/  F2FP.BF16.PACK_AB R5, R40, R14 ;  /* 0x0000000e2805723e */ /* 0x010fe400000010ff */
[----:B------:R-:W2:Y:S02]  /*4a40*/  MUFU.EX2 R28, R0 ;  /* 0x00000000001c7308 */ /* 0x000ea40000000800 */
[----:B------:R-:W-:-:S02]  /*4a50*/  F2FP.BF16.PACK_AB R4, R118, R119 ;  /* 0x000000777604723e */ /* 0x000fc400000010ff */
[----:B--2---:R-:W-:Y:S01]  /*4a60*/  F2FP.BF16.PACK_AB R7, R28, R222 ;  /* 0x000000de1c07723e */ /* 0x004fe200000010ff */
[----:B------:R-:W-:-:S06]  /*4a70*/  IMAD.MOV.U32 R0, RZ, RZ, R69 ;  /* 0x000000ffff007224 */ /* 0x000fcc00078e0045 */
[C---:B-1----:R-:W-:Y:S07]  /*4a80*/  HMMA.16816.F32.BF16 R68, R4.reuse, R20, R192 ;  /* 0x000000140444723c */ /* 0x042fee00000418c0 */
[----:B------:R-:W-:Y:S01]  /*4a90*/  MOV R194, R40 ;  /* 0x0000002800c27202 */ /* 0x000fe20000000f00 */
[----:B------:R-:W-:Y:S01]  /*4aa0*/  HMMA.16816.F32.BF16 R56, R4, R16, R184 ;  /* 0x000000100438723c */ /* 0x000fe200000418b8 */
[----:B------:R-:W-:Y:S01]  /*4ab0*/  IMAD.MOV.U32 R193, RZ, RZ, R32 ;  /* 0x000000ffffc17224 */ /* 0x000fe200078e0020 */
[----:B------:R-:W-:Y:S01]  /*4ac0*/  MOV R195, R34 ;  /* 0x0000002200c37202 */ /* 0x000fe20000000f00 */
[----:B------:R-:W-:-:S05]  /*4ad0*/  IMAD.MOV.U32 R192, RZ, RZ, R33 ;  /* 0x000000ffffc07224 */ /* 0x000fca00078e0021 */
[C---:B------:R-:W-:Y:S01]  /*4ae0*/  HMMA.16816.F32.BF16 R52, R4.reuse, R18, R180 ;  /* 0x000000120434723c */ /* 0x040fe200000418b4 */
[----:B------:R-:W1:Y:S07]  /*4af0*/  LDSM.16.MT88.4 R16, [R217+0x4100] ;  /* 0x00410000d910783b */ /* 0x000e6e0000004200 */
[C---:B---3--:R-:W-:Y:S08]  /*4b00*/  HMMA.16816.F32.BF16 R44, R4.reuse, R8, R140 ;  /* 0x00000008042c723c */ /* 0x048ff0000004188c */
[C---:B------:R-:W-:Y:S01]  /*4b10*/  HMMA.16816.F32.BF16 R40, R4.reuse, R10, R136 ;  /* 0x0000000a0428723c */ /* 0x040fe20000041888 */
[----:B------:R-:W2:Y:S07]  /*4b20*/  LDSM.16.MT88.4 R8, [R218+0x4100] ;  /* 0x00410000da08783b */ /* 0x000eae0000004200 */
[----:B------:R-:W-:Y:S01]  /*4b30*/  HMMA.16816.F32.BF16 R60, R4, R22, R188 ;  /* 0x00000016043c723c */ /* 0x000fe200000418bc */
[----:B------:R-:W3:Y:S06]  /*4b40*/  LDSM.16.MT88.4 R20, [R220+0x4100] ;  /* 0x00410000dc14783b */ /* 0x000eec0000004200 */
[----:B------:R-:W-:-:S02]  /*4b50*/  IMAD.MOV.U32 R191, RZ, RZ, R35 ;  /* 0x000000ffffbf7224 */ /* 0x000fc400078e0023 */
[C---:B------:R-:W-:Y:S08]  /*4b60*/  HMMA.16816.F32.BF16 R32, R4.reuse, R24, R128 ;  /* 0x000000180420723c */ /* 0x040ff00000041880 */
[C---:B-1----:R-:W-:Y:S07]  /*4b70*/  HMMA.16816.F32.BF16 R136, R4.reuse, R16, R172 ;  /* 0x000000100488723c */ /* 0x042fee00000418ac */
[----:B------:R-:W-:Y:S01]  /*4b80*/  IMAD.MOV.U32 R174, RZ, RZ, R28 ;  /* 0x000000ffffae7224 */ /* 0x000fe200078e001c */
[----:B------:R-:W-:Y:S01]  /*4b90*/  HMMA.16816.F32.BF16 R140, R4, R18, R168 ;  /* 0x00000012048c723c */ /* 0x000fe200000418a8 */
[----:B------:R-:W1:Y:S01]  /*4ba0*/  LDSM.16.MT88.4 R16, [R219+0x4100] ;  /* 0x00410000db10783b */ /* 0x000e620000004200 */
[----:B------:R-:W-:-:S06]  /*4bb0*/  MOV R175, R29 ;  /* 0x0000001d00af7202 */ /* 0x000fcc0000000f00 */
[C---:B--2---:R-:W-:Y:S08]  /*4bc0*/  HMMA.16816.F32.BF16 R148, R4.reuse, R8, R148 ;  /* 0x000000080494723c */ /* 0x044ff00000041894 */
[C---:B------:R-:W-:Y:S01]  /*4bd0*/  HMMA.16816.F32.BF16 R152, R4.reuse, R10, R152 ;  /* 0x0000000a0498723c */ /* 0x040fe20000041898 */
[----:B------:R-:W2:Y:S07]  /*4be0*/  LDSM.16.MT88.4 R8, [R217+0x7100] ;  /* 0x00710000d908783b */ /* 0x000eae0000004200 */
[C---:B---3--:R-:W-:Y:S07]  /*4bf0*/  HMMA.16816.F32.BF16 R156, R4.reuse, R20, R156 ;  /* 0x00000014049c723c */ /* 0x048fee000004189c */
[----:B------:R-:W-:Y:S01]  /*4c00*/  IMAD.MOV.U32 R20, RZ, RZ, R30 ;  /* 0x000000ffff147224 */ /* 0x000fe200078e001e */
[C---:B------:R-:W-:Y:S01]  /*4c10*/  HMMA.16816.F32.BF16 R128, R4.reuse, R26, R176 ;  /* 0x0000001a0480723c */ /* 0x040fe200000418b0 */
[----:B------:R-:W-:Y:S01]  /*4c20*/  IMAD.MOV.U32 R21, RZ, RZ, R31 ;  /* 0x000000ffff157224 */ /* 0x000fe200078e001f */
[----:B------:R-:W-:Y:S04]  /*4c30*/  LDSM.16.MT88.4 R24, [R217+0xa100] ;  /* 0x00a10000d918783b */ /* 0x000fe80000004200 */
[----:B------:R-:W3:Y:S02]  /*4c40*/  LDSM.16.MT88.4 R28, [R218+0x7100] ;  /* 0x00710000da1c783b */ /* 0x000ee40000004200 */
[C---:B------:R-:W-:Y:S07]  /*4c50*/  HMMA.16816.F32.BF16 R196, R4.reuse, R22, R196 ;  /* 0x0000001604c4723c */ /* 0x040fee00000418c4 */
[----:B------:R-:W-:Y:S01]  /*4c60*/  MOV R23, R191 ;  /* 0x000000bf00177202 */ /* 0x000fe20000000f00 */
[C---:B-1----:R-:W-:Y:S08]  /*4c70*/  HMMA.16816.F32.BF16 R184, R4.reuse, R16, R164 ;  /* 0x0000001004b8723c */ /* 0x042ff000000418a4 */
[C---:B------:R-:W-:Y:S01]  /*4c80*/  HMMA.16816.F32.BF16 R180, R4.reuse, R18, R160 ;  /* 0x0000001204b4723c */ /* 0x040fe200000418a0 */
[----:B------:R-:W1:Y:S07]  /*4c90*/  LDSM.16.MT88.4 R16, [R220+0x7100] ;  /* 0x00710000dc10783b */ /* 0x000e6e0000004200 */
[C---:B--2---:R-:W-:Y:S07]  /*4ca0*/  HMMA.16816.F32.BF16 R176, R4.reuse, R8, R144 ;  /* 0x0000000804b0723c */ /* 0x044fee0000041890 */
[----:B------:R-:W-:Y:S01]  /*4cb0*/  IMAD.MOV.U32 R144, RZ, RZ, R193 ;  /* 0x000000ffff907224 */ /* 0x000fe200078e00c1 */
[C---:B------:R-:W-:Y:S01]  /*4cc0*/  HMMA.16816.F32.BF16 R168, R4.reuse, R10, R124 ;  /* 0x0000000a04a8723c */ /* 0x040fe2000004187c */
[----:B------:R-:W2:Y:S01]  /*4cd0*/  LDSM.16.MT88.4 R8, [R219+0x7100] ;  /* 0x00710000db08783b */ /* 0x000ea20000004200 */
[----:B------:R-:W-:Y:S01]  /*4ce0*/  IMAD.MOV.U32 R147, RZ, RZ, R121 ;  /* 0x000000ffff937224 */ /* 0x000fe200078e0079 */
[----:B------:R-:W-:Y:S01]  /*4cf0*/  MOV R193, R122 ;  /* 0x0000007a00c17202 */ /* 0x000fe20000000f00 */
[----:B------:R-:W-:Y:S01]  /*4d00*/  IMAD.MOV.U32 R145, RZ, RZ, R194 ;  /* 0x000000ffff917224 */ /* 0x000fe200078e00c2 */
[----:B------:R-:W-:Y:S01]  /*4d10*/  MOV R146, R0 ;  /* 0x0000000000927202 */ /* 0x000fe20000000f00 */
[----:B------:R-:W-:Y:S01]  /*4d20*/  FFMA.FTZ R0, R201, c[0x0][0x2d0], -R12 ;  /* 0x0000b400c9007a23 */ /* 0x000fe2000001080c */
[----:B------:R-:W-:Y:S01]  /*4d30*/  MOV R201, R252 ;  /* 0x000000fc00c97202 */ /* 0x000fe20000000f00 */
[----:B---3--:R-:W-:Y:S01]  /*4d40*/  HMMA.16816.F32.BF16 R188, R4, R30, R108 ;  /* 0x0000001e04bc723c */ /* 0x008fe2000004186c */
[----:B------:R-:W-:-:S06]  /*4d50*/  IMAD.MOV.U32 R194, RZ, RZ, R119 ;  /* 0x000000ffffc27224 */ /* 0x000fcc00078e0077 */
[----:B------:R-:W-:Y:S01]  /*4d60*/  IMAD.MOV.U32 R31, RZ, RZ, R174 ;  /* 0x000000ffff1f7224 */ /* 0x000fe200078e00ae */
[----:B------:R-:W-:Y:S01]  /*4d70*/  HMMA.16816.F32.BF16 R164, R4, R28, R112 ;  /* 0x0000001c04a4723c */ /* 0x000fe20000041870 */
[----:B------:R-:W-:-:S06]  /*4d80*/  IMAD.MOV.U32 R30, RZ, RZ, R175 ;  /* 0x000000ffff1e7224 */ /* 0x000fcc00078e00af */
[----:B------:R-:W-:Y:S01]  /*4d90*/  MOV R29, R192 ;  /* 0x000000c0001d7202 */ /* 0x000fe20000000f00 */
[----:B------:R-:W-:Y:S01]  /*4da0*/  IMAD.MOV.U32 R28, RZ, RZ, R21 ;  /* 0x000000ffff1c7224 */ /* 0x000fe200078e0015 */
[----:B-1----:R-:W-:Y:S01]  /*4db0*/  HMMA.16816.F32.BF16 R172, R4, R16, R104 ;  /* 0x0000001004ac723c */ /* 0x002fe20000041868 */
[----:B------:R-:W-:-:S07]  /*4dc0*/  IMAD.MOV.U32 R192, RZ, RZ, R123 ;  /* 0x000000ffffc07224 */ /* 0x000fce00078e007b */
[C---:B------:R-:W-:Y:S01]  /*4dd0*/  HMMA.16816.F32.BF16 R160, R4.reuse, R18, R100 ;  /* 0x0000001204a0723c */ /* 0x040fe20000041864 */
[----:B------:R-:W1:Y:S06]  /*4de0*/  LDSM.16.MT88.4 R16, [R220+0xa100] ;  /* 0x00a10000dc10783b */ /* 0x000e6c0000004200 */
[----:B------:R-:W-:Y:S01]  /*4df0*/  MOV R103, R23 ;  /* 0x0000001700677202 */ /* 0x000fe20000000f00 */
[----:B--2---:R-:W-:Y:S01]  /*4e00*/  HMMA.16816.F32.BF16 R124, R4, R8, R96 ;  /* 0x00000008047c723c */ /* 0x004fe20000041860 */
[----:B------:R-:W-:Y:S01]  /*4e10*/  IMAD.MOV.U32 R102, RZ, RZ, R20 ;  /* 0x000000ffff667224 */ /* 0x000fe200078e0014 */
[----:B------:R-:W-:Y:S01]  /*4e20*/  MOV R101, R117 ;  /* 0x0000007500657202 */ /* 0x000fe20000000f00 */
[----:B------:R-:W2:Y:S01]  /*4e30*/  LDSM.16.MT88.4 R20, [R218+0xa100] ;  /* 0x00a10000da14783b */ /* 0x000ea20000004200 */
[----:B------:R-:W-:-:S03]  /*4e40*/  IMAD.MOV.U32 R100, RZ, RZ, R116 ;  /* 0x000000ffff647224 */ /* 0x000fc600078e0074 */
[----:B------:R-:W-:Y:S01]  /*4e50*/  IMAD.MOV.U32 R98, RZ, RZ, R120 ;  /* 0x000000ffff627224 */ /* 0x000fe200078e0078 */
[----:B------:R-:W-:Y:S01]  /*4e60*/  MOV R99, R214 ;  /* 0x000000d600637202 */ /* 0x000fe20000000f00 */
[----:B------:R-:W-:Y:S01]  /*4e70*/  HMMA.16816.F32.BF16 R120, R4, R10, R92 ;  /* 0x0000000a0478723c */ /* 0x000fe2000004185c */
[----:B------:R-:W3:Y:S01]  /*4e80*/  LDSM.16.MT88.4 R8, [R219+0xa100] ;  /* 0x00a10000db08783b */ /* 0x000ee20000004200 */
[----:B------:R4:W-:Y:S01]  /*4e90*/  MUFU.EX2 R214, R0 ;  /* 0x0000000000d67308 */ /* 0x0009e20000000800 */
[----:B------:R-:W-:Y:S02]  /*4ea0*/  IMAD.MOV.U32 R97, RZ, RZ, R118 ;  /* 0x000000ffff617224 */ /* 0x000fe400078e0076 */
[----:B------:R-:W-:-:S03]  /*4eb0*/  IMAD.MOV.U32 R96, RZ, RZ, R144 ;  /* 0x000000ffff607224 */ /* 0x000fc600078e0090 */
[C---:B------:R-:W-:Y:S08]  /*4ec0*/  HMMA.16816.F32.BF16 R116, R4.reuse, R26, R88 ;  /* 0x0000001a0474723c */ /* 0x040ff00000041858 */
[----:B------:R-:W-:Y:S01]  /*4ed0*/  HMMA.16816.F32.BF16 R112, R4, R24, R84 ;  /* 0x000000180470723c */ /* 0x000fe20000041854 */
[----:B------:R-:W-:Y:S01]  /*4ee0*/  LDSM.16.MT88.4 R24, [R219+0x1900] ;  /* 0x00190000db18783b */ /* 0x000fe20000004200 */
[----:B----4-:R-:W-:-:S02]  /*4ef0*/  FFMA.FTZ R0, R135, c[0x0][0x2d0], -R12 ;  /* 0x0000b40087007a23 */ /* 0x010fc4000001080c */
[----:B------:R-:W-:Y:S02]  /*4f00*/  IMAD.MOV.U32 R135, RZ, RZ, R97 ;  /* 0x000000ffff877224 */ /* 0x000fe400078e0061 */
[----:B------:R4:W-:Y:S01]  /*4f10*/  MUFU.EX2 R252, R0 ;  /* 0x0000000000fc7308 */ /* 0x0009e20000000800 */
[----:B------:R-:W-:Y:S01]  /*4f20*/  IMAD.MOV.U32 R97, RZ, RZ, R145 ;  /* 0x000000ffff617224 */ /* 0x000fe200078e0091 */
[C---:B-1----:R-:W-:Y:S07]  /*4f30*/  HMMA.16816.F32.BF16 R92, R4.reuse, R16, R72 ;  /* 0x00000010045c723c */ /* 0x042fee0000041848 */
[----:B------:R-:W-:Y:S01]  /*4f40*/  IMAD.MOV.U32 R73, RZ, RZ, R213 ;  /* 0x000000ffff497224 */ /* 0x000fe200078e00d5 */
[C---:B------:R-:W-:Y:S01]  /*4f50*/  HMMA.16816.F32.BF16 R88, R4.reuse, R18, R64 ;  /* 0x000000120458723c */ /* 0x040fe20000041840 */
[----:B------:R-:W1:Y:S01]  /*4f60*/  LDSM.16.MT88.4 R16, [R218+0x1900] ;  /* 0x00190000da10783b */ /* 0x000e620000004200 */
[----:B------:R-:W-:Y:S01]  /*4f70*/  IMAD.MOV.U32 R74, RZ, RZ, R30 ;  /* 0x000000ffff4a7224 */ /* 0x000fe200078e001e */
[----:B------:R-:W-:Y:S01]  /*4f80*/  MOV R30, R212 ;  /* 0x000000d4001e7202 */ /* 0x000fe20000000f00 */
[----:B------:R-:W-:Y:S01]  /*4f90*/  IMAD.MOV.U32 R75, RZ, RZ, R103 ;  /* 0x000000ffff4b7224 */ /* 0x000fe200078e0067 */
[----:B------:R-:W-:Y:S01]  /*4fa0*/  MOV R72, R31 ;  /* 0x0000001f00487202 */ /* 0x000fe20000000f00 */
[----:B----4-:R-:W-:Y:S01]  /*4fb0*/  FFMA.FTZ R0, R134, c[0x0][0x2d0], -R12 ;  /* 0x0000b40086007a23 */ /* 0x010fe2000001080c */
[----:B------:R-:W-:Y:S01]  /*4fc0*/  MOV R67, R29 ;  /* 0x0000001d00437202 */ /* 0x000fe20000000f00 */
[----:B------:R-:W-:Y:S01]  /*4fd0*/  IMAD.MOV.U32 R134, RZ, RZ, R251 ;  /* 0x000000ffff867224 */ /* 0x000fe200078e00fb */
[----:B--2---:R-:W-:Y:S01]  /*4fe0*/  HMMA.16816.F32.BF16 R108, R4, R20, R80 ;  /* 0x00000014046c723c */ /* 0x004fe20000041850 */
[----:B------:R2:W-:Y:S01]  /*4ff0*/  MUFU.EX2 R251, R0 ;  /* 0x0000000000fb7308 */ /* 0x0005e20000000800 */
[----:B------:R-:W-:Y:S01]  /*5000*/  IMAD.MOV.U32 R31, RZ, RZ, R207 ;  /* 0x000000ffff1f7224 */ /* 0x000fe200078e00cf */
[----:B------:R-:W-:-:S05]  /*5010*/  MOV R29, R205 ;  /* 0x000000cd001d7202 */ /* 0x000fca0000000f00 */
[C---:B---3--:R-:W-:Y:S08]  /*5020*/  HMMA.16816.F32.BF16 R84, R4.reuse, R8, R48 ;  /* 0x000000080454723c */ /* 0x048ff00000041830 */
[----:B------:R-:W-:Y:S01]  /*5030*/  HMMA.16816.F32.BF16 R80, R4, R10, R36 ;  /* 0x0000000a0450723c */ /* 0x000fe20000041824 */
[----:B--2---:R-:W-:Y:S01]  /*5040*/  FFMA.FTZ R0, R133, c[0x0][0x2d0], -R12 ;  /* 0x0000b40085007a23 */ /* 0x004fe2000001080c */
[----:B------:R-:W2:Y:S01]  /*5050*/  LDSM.16.MT88.4 R8, [R220+0x1900] ;  /* 0x00190000dc08783b */ /* 0x000ea20000004200 */
[----:B------:R-:W-:-:S02]  /*5060*/  IMAD.MOV.U32 R133, RZ, RZ, R211 ;  /* 0x000000ffff857224 */ /* 0x000fc400078e00d3 */
[----:B------:R-:W3:Y:S02]  /*5070*/  MUFU.EX2 R48, R0 ;  /* 0x0000000000307308 */ /* 0x000ee40000000800 */
[----:B------:R-:W-:Y:S01]  /*5080*/  MOV R38, R99 ;  /* 0x0000006300267202 */ /* 0x000fe20000000f00 */
[----:B------:R-:W-:Y:S01]  /*5090*/  HMMA.16816.F32.BF16 R104, R4, R22, R76 ;  /* 0x000000160468723c */ /* 0x000fe2000004184c */
[----:B------:R-:W-:Y:S01]  /*50a0*/  IMAD.MOV.U32 R99, RZ, RZ, R215 ;  /* 0x000000ffff637224 */ /* 0x000fe200078e00d7 */
[----:B------:R-:W4:Y:S01]  /*50b0*/  LDSM.16.MT88.4 R20, [R217+0x1900] ;  /* 0x00190000d914783b */ /* 0x000f220000004200 */
[----:B------:R-:W-:Y:S01]  /*50c0*/  IMAD.MOV.U32 R39, RZ, RZ, R98 ;  /* 0x000000ffff277224 */ /* 0x000fe200078e0062 */
[----:B------:R-:W-:Y:S01]  /*50d0*/  MOV R98, R146 ;  /* 0x0000009200627202 */ /* 0x000fe20000000f00 */
[----:B------:R-:W-:Y:S02]  /*50e0*/  IMAD.MOV.U32 R37, RZ, RZ, R100 ;  /* 0x000000ffff257224 */ /* 0x000fe400078e0064 */
[----:B------:R-:W-:-:S02]  /*50f0*/  FFMA.FTZ R4, R202, c[0x0][0x2d0], -R2 ;  /* 0x0000b400ca047a23 */ /* 0x000fc40000010802 */
[----:B------:R-:W-:Y:S02]  /*5100*/  IMAD.MOV.U32 R202, RZ, RZ, R28 ;  /* 0x000000ffffca7224 */ /* 0x000fe400078e001c */
[----:B------:R1:W-:Y:S01]  /*5110*/  MUFU.EX2 R212, R4 ;  /* 0x0000000400d47308 */ /* 0x0003e20000000800 */
[----:B------:R-:W-:Y:S01]  /*5120*/  IMAD.MOV.U32 R36, RZ, RZ, R101 ;  /* 0x000000ffff247224 */ /* 0x000fe200078e0065 */
[----:B---3--:R-:W-:Y:S01]  /*5130*/  F2FP.BF16.PACK_AB R6, R48, R251 ;  /* 0x000000fb3006723e */ /* 0x008fe200000010ff */
[----:B------:R-:W-:Y:S02]  /*5140*/  FFMA.FTZ R0, R204, c[0x0][0x2d0], -R2 ;  /* 0x0000b400cc007a23 */ /* 0x000fe40000010802 */
[----:B------:R-:W-:-:S03]  /*5150*/  IMAD.MOV.U32 R28, RZ, RZ, R206 ;  /* 0x000000ffff1c7224 */ /* 0x000fc600078e00ce */
[----:B------:R3:W-:Y:S01]  /*5160*/  MUFU.EX2 R211, R0 ;  /* 0x0000000000d37308 */ /* 0x0007e20000000800 */
[----:B-1----:R-:W-:Y:S01]  /*5170*/  F2FP.BF16.PACK_AB R4, R252, R214 ;  /* 0x000000d6fc04723e */ /* 0x002fe200000010ff */
[----:B---3--:R-:W-:Y:S01]  /*5180*/  FFMA.FTZ R0, R203, c[0x0][0x2d0], -R2 ;  /* 0x0000b400cb007a23 */ /* 0x008fe20000010802 */
[----:B------:R-:W-:-:S05]  /*5190*/  MOV R203, R102 ;  /* 0x0000006600cb7202 */ /* 0x000fca0000000f00 */
[----:B------:R1:W3:Y:S02]  /*51a0*/  MUFU.EX2 R213, R0 ;  /* 0x0000000000d57308 */ /* 0x0002e40000000800 */
[----:B-1----:R-:W-:Y:S01]  /*51b0*/  FFMA.FTZ R0, R200, c[0x0][0x2d0], -R2 ;  /* 0x0000b400c8007a23 */ /* 0x002fe20000010802 */
[----:B---3--:R-:W-:Y:S01]  /*51c0*/  F2FP.BF16.PACK_AB R5, R213, R211 ;  /* 0x000000d3d505723e */ /* 0x008fe200000010ff */
[----:B------:R-:W-:-:S04]  /*51d0*/  IMAD.MOV.U32 R200, RZ, RZ, R147 ;  /* 0x000000ffffc87224 */ /* 0x000fc800078e0093 */
[----:B------:R-:W1:Y:S02]  /*51e0*/  MUFU.EX2 R215, R0 ;  /* 0x0000000000d77308 */ /* 0x000e640000000800 */
[----:B-1----:R-:W-:Y:S01]  /*51f0*/  F2FP.BF16.PACK_AB R7, R215, R212 ;  /* 0x000000d4d707723e */ /* 0x002fe200000010ff */
[----:B------:R-:W-:-:S04]  /*5200*/  IMAD.MOV.U32 R0, RZ, RZ, R75 ;  /* 0x000000ffff007224 */ /* 0x000fc800078e004b */
[----:B------:R-:W-:Y:S02]  /*5210*/  FFMA.FTZ R0, R0, c[0x0][0x2d0], -R12 ;  /* 0x0000b40000007a23 */ /* 0x000fe4000001080c */
[C---:B------:R-:W-:Y:S07]  /*5220*/  HMMA.16816.F32.BF16 R76, R4.reuse, R18, R52 ;  /* 0x00000012044c723c */ /* 0x040fee0000041834 */
[----:B------:R-:W-:Y:S01]  /*5230*/  IMAD.MOV.U32 R54, RZ, RZ, R72 ;  /* 0x000000ffff367224 */ /* 0x000fe200078e0048 */
[----:B------:R-:W-:Y:S01]  /*5240*/  MOV R53, R73 ;  /* 0x0000004900357202 */ /* 0x000fe20000000f00 */
[----:B------:R-:W-:Y:S01]  /*5250*/  IMAD.MOV.U32 R52, RZ, RZ, R74 ;  /* 0x000000ffff347224 */ /* 0x000fe200078e004a */
[----:B------:R-:W-:Y:S01]  /*5260*/  HMMA.16816.F32.BF16 R144, R4, R16, R56 ;  /* 0x000000100490723c */ /* 0x000fe20000041838 */
[----:B------:R-:W1:Y:S01]  /*5270*/  LDSM.16.MT88.4 R16, [R217+0x4900] ;  /* 0x00490000d910783b */ /* 0x000e620000004200 */
[----:B------:R-:W-:-:S06]  /*5280*/  IMAD.MOV.U32 R55, RZ, RZ, R48 ;  /* 0x000000ffff377224 */ /* 0x000fcc00078e0030 */
[C---:B--2---:R-:W-:Y:S07]  /*5290*/  HMMA.16816.F32.BF16 R72, R4.reuse, R8, R44 ;  /* 0x000000080448723c */ /* 0x044fee000004182c */
[----:B------:R-:W-:Y:S01]  /*52a0*/  MOV R44, R67 ;  /* 0x00000043002c7202 */ /* 0x000fe20000000f00 */
[----:B----4-:R-:W-:Y:S01]  /*52b0*/  HMMA.16816.F32.BF16 R204, R4, R20, R68 ;  /* 0x0000001404cc723c */ /* 0x010fe20000041844 */
[----:B------:R-:W-:Y:S01]  /*52c0*/  IMAD.MOV.U32 R45, RZ, RZ, R96 ;  /* 0x000000ffff2d7224 */ /* 0x000fe200078e0060 */
[----:B------:R-:W-:Y:S01]  /*52d0*/  MOV R47, R98 ;  /* 0x00000062002f7202 */ /* 0x000fe20000000f00 */
[----:B------:R-:W-:-:S05]  /*52e0*/  IMAD.MOV.U32 R46, RZ, RZ, R97 ;  /* 0x000000ffff2e7224 */ /* 0x000fca00078e0061 */
[C---:B------:R-:W-:Y:S01]  /*52f0*/  HMMA.16816.F32.BF16 R64, R4.reuse, R10, R40 ;  /* 0x0000000a0440723c */ /* 0x040fe20000041828 */
[----:B------:R-:W2:Y:S07]  /*5300*/  LDSM.16.MT88.4 R8, [R218+0x4900] ;  /* 0x00490000da08783b */ /* 0x000eae0000004200 */
[C---:B------:R-:W-:Y:S01]  /*5310*/  HMMA.16816.F32.BF16 R100, R4.reuse, R22, R60 ;  /* 0x000000160464723c */ /* 0x040fe2000004183c */
[----:B------:R-:W3:Y:S07]  /*5320*/  LDSM.16.MT88.4 R20, [R220+0x4900] ;  /* 0x00490000dc14783b */ /* 0x000eee0000004200 */
[C---:B------:R-:W-:Y:S07]  /*5330*/  HMMA.16816.F32.BF16 R40, R4.reuse, R24, R32 ;  /* 0x000000180428723c */ /* 0x040fee0000041820 */
[----:B------:R-:W-:Y:S01]  /*5340*/  IMAD.MOV.U32 R25, RZ, RZ, R99 ;  /* 0x000000ffff197224 */ /* 0x000fe200078e0063 */
[----:B-1----:R-:W-:Y:S01]  /*5350*/  HMMA.16816.F32.BF16 R68, R4, R16, R136 ;  /* 0x000000100444723c */ /* 0x002fe20000041888 */
[----:B------:R-:W-:Y:S01]  /*5360*/  IMAD.MOV.U32 R32, RZ, RZ, R30 ;  /* 0x000000ffff207224 */ /* 0x000fe200078e001e */
[----:B------:R-:W-:Y:S01]  /*5370*/  MOV R33, R31 ;  /* 0x0000001f00217202 */ /* 0x000fe20000000f00 */
[----:B------:R-:W-:-:S02]  /*5380*/  IMAD.MOV.U32 R34, RZ, RZ, R28 ;  /* 0x000000ffff227224 */ /* 0x000fc400078e001c */
[----:B------:R-:W-:Y:S02]  /*5390*/  IMAD.MOV.U32 R35, RZ, RZ, R29 ;  /* 0x000000ffff237224 */ /* 0x000fe400078e001d */
[----:B------:R-:W-:Y:S01]  /*53a0*/  LDSM.16.MT88.4 R28, [R218+0x7900] ;  /* 0x00790000da1c783b */ /* 0x000fe20000004200 */
[C---:B------:R-:W-:Y:S01]  /*53b0*/  HMMA.16816.F32.BF16 R60, R4.reuse, R18, R140 ;  /* 0x00000012043c723c */ /* 0x040fe2000004188c */
[----:B------:R-:W-:Y:S02]  /*53c0*/  IMAD.MOV.U32 R139, RZ, RZ, R35 ;  /* 0x000000ffff8b7224 */ /* 0x000fe400078e0023 */
[----:B------:R-:W1:Y:S01]  /*53d0*/  LDSM.16.MT88.4 R16, [R219+0x4900] ;  /* 0x00490000db10783b */ /* 0x000e620000004200 */
[----:B------:R-:W-:Y:S01]  /*53e0*/  IMAD.MOV.U32 R35, RZ, RZ, R47 ;  /* 0x000000ffff237224 */ /* 0x000fe200078e002f */
[----:B------:R-:W-:Y:S01]  /*53f0*/  MOV R47, R55 ;  /* 0x00000037002f7202 */ /* 0x000fe20000000f00 */
[----:B------:R-:W-:Y:S02]  /*5400*/  IMAD.MOV.U32 R55, RZ, RZ, R133 ;  /* 0x000000ffff377224 */ /* 0x000fe400078e0085 */
[----:B------:R-:W-:Y:S01]  /*5410*/  HMMA.16816.F32.BF16 R96, R4, R26, R128 ;  /* 0x0000001a0460723c */ /* 0x000fe20000041880 */
[----:B------:R-:W-:Y:S01]  /*5420*/  IMAD.MOV.U32 R133, RZ, RZ, R134 ;  /* 0x000000ffff857224 */ /* 0x000fe200078e0086 */
[----:B------:R-:W-:Y:S01]  /*5430*/  MOV R134, R201 ;  /* 0x000000c900867202 */ /* 0x000fe20000000f00 */
[----:B------:R-:W-:-:S02]  /*5440*/  IMAD.MOV.U32 R201, RZ, RZ, R192 ;  /* 0x000000ffffc97224 */ /* 0x000fc400078e00c0 */
[----:B------:R-:W-:-:S03]  /*5450*/  IMAD.MOV.U32 R136, RZ, RZ, R47 ;  /* 0x000000ffff887224 */ /* 0x000fc600078e002f */
[C---:B--2---:R-:W-:Y:S08]  /*5460*/  HMMA.16816.F32.BF16 R56, R4.reuse, R8, R148 ;  /* 0x000000080438723c */ /* 0x044ff00000041894 */
        /* <DEDUP_REMOVED lines=9> */
[C---:B--2---:R-:W-:Y:S07]  /*5500*/  HMMA.16816.F32.BF16 R152, R4.reuse, R8, R176 ;  /* 0x000000080498723c */ /* 0x044fee00000418b0 */
[----:B------:R-:W-:Y:S01]  /*5510*/  IMAD.MOV.U32 R179, RZ, RZ, R33 ;  /* 0x000000ffffb37224 */ /* 0x000fe200078e0021 */
[----:B------:R-:W-:Y:S01]  /*5520*/  HMMA.16816.F32.BF16 R156, R4, R10, R168 ;  /* 0x0000000a049c723c */ /* 0x000fe200000418a8 */
[----:B------:R-:W2:Y:S01]  /*5530*/  LDSM.16.MT88.4 R8, [R219+0x7900] ;  /* 0x00790000db08783b */ /* 0x000ea20000004200 */
[----:B------:R-:W-:Y:S01]  /*5540*/  MOV R33, R45 ;  /* 0x0000002d00217202 */ /* 0x000fe20000000f00 */
[----:B------:R-:W-:-:S02]  /*5550*/  IMAD.MOV.U32 R45, RZ, RZ, R53 ;  /* 0x000000ffff2d7224 */ /* 0x000fc400078e0035 */
[----:B------:R-:W-:Y:S02]  /*5560*/  IMAD.MOV.U32 R53, RZ, RZ, R202 ;  /* 0x000000ffff357224 */ /* 0x000fe400078e00ca */
[----:B------:R-:W-:Y:S01]  /*5570*/  IMAD.MOV.U32 R169, RZ, RZ, R32 ;  /* 0x000000ffffa97224 */ /* 0x000fe200078e0020 */
[----:B------:R-:W-:Y:S01]  /*5580*/  MOV R168, R34 ;  /* 0x0000002200a87202 */ /* 0x000fe20000000f00 */
        /* <DEDUP_REMOVED lines=11> */
[C---:B-1----:R-:W-:Y:S01]  /*5640*/  HMMA.16816.F32.BF16 R180, R4.reuse, R16, R172 ;  /* 0x0000001004b4723c */ /* 0x042fe200000418ac */
[----:B------:R-:W-:Y:S01]  /*5650*/  IMAD.MOV.U32 R36, RZ, RZ, R193 ;  /* 0x000000ffff247224 */ /* 0x000fe200078e00c1 */
[----:B------:R-:W-:Y:S01]  /*5660*/  LDSM.16.MT88.4 R24, [R217+0xa900] ;  /* 0x00a90000d918783b */ /* 0x000fe20000004200 */
[----:B------:R-:W-:Y:S01]  /*5670*/  IMAD.MOV.U32 R38, RZ, RZ, R195 ;  /* 0x000000ffff267224 */ /* 0x000fe200078e00c3 */
[----:B------:R-:W-:Y:S01]  /*5680*/  MOV R177, R53 ;  /* 0x0000003500b17202 */ /* 0x000fe20000000f00 */
[----:B------:R-:W-:Y:S01]  /*5690*/  IMAD.MOV.U32 R176, RZ, RZ, R54 ;  /* 0x000000ffffb07224 */ /* 0x000fe200078e0036 */
[----:B------:R-:W-:Y:S01]  /*56a0*/  MOV R137, R46 ;  /* 0x0000002e00897202 */ /* 0x000fe20000000f00 */
[----:B------:R-:W-:Y:S01]  /*56b0*/  IMAD.MOV.U32 R171, RZ, RZ, R55 ;  /* 0x000000ffffab7224 */ /* 0x000fe200078e0037 */
[----:B------:R-:W-:Y:S01]  /*56c0*/  HMMA.16816.F32.BF16 R184, R4, R18, R160 ;  /* 0x0000001204b8723c */ /* 0x000fe200000418a0 */
[----:B------:R-:W1:Y:S01]  /*56d0*/  LDSM.16.MT88.4 R16, [R220+0xa900] ;  /* 0x00a90000dc10783b */ /* 0x000e620000004200 */
[----:B------:R-:W-:Y:S01]  /*56e0*/  IMAD.MOV.U32 R178, RZ, RZ, R52 ;  /* 0x000000ffffb27224 */ /* 0x000fe200078e0034 */
[----:B------:R-:W-:Y:S01]  /*56f0*/  MOV R29, R200 ;  /* 0x000000c8001d7202 */ /* 0x000fe20000000f00 */
[----:B------:R-:W-:-:S02]  /*5700*/  IMAD.MOV.U32 R138, RZ, RZ, R45 ;  /* 0x000000ffff8a7224 */ /* 0x000fc400078e002d */
[----:B------:R-:W-:Y:S01]  /*5710*/  IMAD.MOV.U32 R28, RZ, RZ, R202 ;  /* 0x000000ffff1c7224 */ /* 0x000fe200078e00ca */
[----:B------:R-:W-:Y:S01]  /*5720*/  MOV R162, R32 ;  /* 0x0000002000a27202 */ /* 0x000fe20000000f00 */
[C---:B------:R-:W-:Y:S01]  /*5730*/  HMMA.16816.F32.BF16 R192, R4.reuse, R30, R188 ;  /* 0x0000001e04c0723c */ /* 0x040fe200000418bc */
[----:B------:R-:W-:Y:S02]  /*5740*/  IMAD.MOV.U32 R161, RZ, RZ, R33 ;  /* 0x000000ffffa17224 */ /* 0x000fe400078e0021 */
[----:B------:R-:W-:Y:S02]  /*5750*/  IMAD.MOV.U32 R160, RZ, RZ, R34 ;  /* 0x000000ffffa07224 */ /* 0x000fe400078e0022 */
[----:B------:R-:W-:Y:S01]  /*5760*/  IMAD.MOV.U32 R163, RZ, RZ, R139 ;  /* 0x000000ffffa37224 */ /* 0x000fe200078e008b */
[----:B------:R-:W-:Y:S01]  /*5770*/  MOV R139, R35 ;  /* 0x00000023008b7202 */ /* 0x000fe20000000f00 */
[----:B------:R-:W-:Y:S01]  /*5780*/  IMAD.MOV.U32 R30, RZ, RZ, R44 ;  /* 0x000000ffff1e7224 */ /* 0x000fe200078e002c */
[----:B--2---:R-:W-:Y:S01]  /*5790*/  HMMA.16816.F32.BF16 R172, R4, R10, R120 ;  /* 0x0000000a04ac723c */ /* 0x004fe20000041878 */
[----:B------:R-:W-:-:S06]  /*57a0*/  IMAD.MOV.U32 R31, RZ, RZ, R203 ;  /* 0x000000ffff1f7224 */ /* 0x000fcc00078e00cb */
[----:B------:R-:W-:Y:S01]  /*57b0*/  IMAD.MOV.U32 R123, RZ, RZ, R39 ;  /* 0x000000ffff7b7224 */ /* 0x000fe200078e0027 */
[----:B------:R-:W-:Y:S01]  /*57c0*/  HMMA.16816.F32.BF16 R188, R4, R8, R124 ;  /* 0x0000000804bc723c */ /* 0x000fe2000004187c */
[----:B------:R-:W2:Y:S02]  /*57d0*/  LDSM.16.MT88.4 R8, [R219+0xa900] ;  /* 0x00a90000db08783b */ /* 0x000ea40000004200 */
[----:B------:R-:W-:-:S04]  /*57e0*/  IMAD.MOV.U32 R120, RZ, RZ, R123 ;  /* 0x000000ffff787224 */ /* 0x000fc800078e007b */
        /* <DEDUP_REMOVED lines=12> */
[----:B------:R3:W-:Y:S01]  /*58b0*/  MUFU.EX2 R15, R0 ;  /* 0x00000000000f7308 */ /* 0x0007e20000000800 */
[----:B------:R-:W-:Y:S01]  /*58c0*/  MOV R124, R127 ;  /* 0x0000007f007c7202 */ /* 0x000fe20000000f00 */
[----:B------:R-:W-:Y:S01]  /*58d0*/  IMAD.MOV.U32 R127, RZ, RZ, R161 ;  /* 0x000000ffff7f7224 */ /* 0x000fe200078e00a1 */
[----:B-1----:R-:W-:Y:S01]  /*58e0*/  HMMA.16816.F32.BF16 R52, R4, R16, R92 ;  /* 0x000000100434723c */ /* 0x002fe2000004185c */
[----:B------:R-:W-:-:S02]  /*58f0*/  IMAD.MOV.U32 R161, RZ, RZ, R168 ;  /* 0x000000ffffa17224 */ /* 0x000fc400078e00a8 */
[----:B------:R-:W-:Y:S02]  /*5900*/  IMAD.MOV.U32 R168, RZ, RZ, R135 ;  /* 0x000000ffffa87224 */ /* 0x000fe400078e0087 */
[----:B------:R-:W-:Y:S02]  /*5910*/  IMAD.MOV.U32 R163, RZ, RZ, R170 ;  /* 0x000000ffffa37224 */ /* 0x000fe400078e00aa */
[----:B------:R-:W-:Y:S01]  /*5920*/  IMAD.MOV.U32 R170, RZ, RZ, R225 ;  /* 0x000000ffffaa7224 */ /* 0x000fe200078e00e1 */
[----:B------:R-:W-:Y:S01]  /*5930*/  HMMA.16816.F32.BF16 R44, R4, R18, R88 ;  /* 0x00000012042c723c */ /* 0x000fe20000041858 */
[----:B------:R-:W1:Y:S01]  /*5940*/  LDSM.16.MT88.4 R16, [R218+0x2100] ;  /* 0x00210000da10783b */ /* 0x000e620000004200 */
[----:B---3--:R-:W-:-:S06]  /*5950*/  FFMA.FTZ R0, R210, c[0x0][0x2d0], -R12 ;  /* 0x0000b400d2007a23 */ /* 0x008fcc000001080c */
[C---:B------:R-:W-:Y:S01]  /*5960*/  HMMA.16816.F32.BF16 R112, R4.reuse, R24, R112 ;  /* 0x000000180470723c */ /* 0x040fe20000041870 */
[----:B------:R3:W-:Y:S07]  /*5970*/  MUFU.EX2 R135, R0 ;  /* 0x0000000000877308 */ /* 0x0007ee0000000800 */
[C---:B--2---:R-:W-:Y:S08]  /*5980*/  HMMA.16816.F32.BF16 R36, R4.reuse, R8, R84 ;  /* 0x000000080424723c */ /* 0x044ff00000041854 */
[C---:B------:R-:W-:Y:S01]  /*5990*/  HMMA.16816.F32.BF16 R32, R4.reuse, R10, R80 ;  /* 0x0000000a0420723c */ /* 0x040fe20000041850 */
[----:B---3--:R-:W-:Y:S01]  /*59a0*/  FFMA.FTZ R0, R208, c[0x0][0x2d0], -R12 ;  /* 0x0000b400d0007a23 */ /* 0x008fe2000001080c */
[----:B------:R-:W2:Y:S03]  /*59b0*/  LDSM.16.MT88.4 R8, [R220+0x2100] ;  /* 0x00210000dc08783b */ /* 0x000ea60000004200 */
[----:B------:R3:W-:Y:S03]  /*59c0*/  MUFU.EX2 R208, R0 ;  /* 0x0000000000d07308 */ /* 0x0007e60000000800 */
[----:B------:R-:W-:Y:S01]  /*59d0*/  HMMA.16816.F32.BF16 R200, R4, R26, R116 ;  /* 0x0000001a04c8723c */ /* 0x000fe20000041874 */
[----:B------:R-:W-:-:S07]  /*59e0*/  MOV R93, R134 ;  /* 0x00000086005d7202 */ /* 0x000fce0000000f00 */
[C---:B------:R-:W-:Y:S08]  /*59f0*/  HMMA.16816.F32.BF16 R108, R4.reuse, R20, R108 ;  /* 0x00000014046c723c */ /* 0x040ff0000004186c */
[----:B------:R-:W-:Y:S01]  /*5a00*/  HMMA.16816.F32.BF16 R104, R4, R22, R104 ;  /* 0x000000160468723c */ /* 0x000fe20000041868 */
[----:B---3--:R-:W-:Y:S01]  /*5a10*/  FFMA.FTZ R0, R209, c[0x0][0x2d0], -R12 ;  /* 0x0000b400d1007a23 */ /* 0x008fe2000001080c */
[----:B------:R-:W3:Y:S03]  /*5a20*/  LDSM.16.MT88.4 R20, [R217+0x2100] ;  /* 0x00210000d914783b */ /* 0x000ee60000004200 */
[----:B------:R4:W1:Y:S01]  /*5a30*/  MUFU.EX2 R210, R0 ;  /* 0x0000000000d27308 */ /* 0x0008620000000800 */
[----:B------:R-:W-:Y:S01]  /*5a40*/  IMAD.MOV.U32 R94, RZ, RZ, R222 ;  /* 0x000000ffff5e7224 */ /* 0x000fe200078e00de */
[----:B------:R1:W5:Y:S01]  /*5a50*/  LDL.LU R225, [R1+0x64] ;  /* 0x0000640001e17983 */ /* 0x0003620000300800 */
[----:B----4-:R-:W-:-:S02]  /*5a60*/  FFMA.FTZ R0, R120, c[0x0][0x2d0], -R2 ;  /* 0x0000b40078007a23 */ /* 0x010fc40000010802 */
[----:B------:R-:W-:Y:S01]  /*5a70*/  IMAD.MOV.U32 R120, RZ, RZ, R121 ;  /* 0x000000ffff787224 */ /* 0x000fe200078e0079 */
[----:B------:R-:W-:Y:S01]  /*5a80*/  MOV R121, R122 ;  /* 0x0000007a00797202 */ /* 0x000fe20000000f00 */
        /* <DEDUP_REMOVED lines=22> */
[----:B------:R-:W-:Y:S02]  /*5bf0*/  MOV R160, R162 ;  /* 0x000000a200a07202 */ /* 0x000fe40000000f00 */
[----:B------:R-:W-:Y:S02]  /*5c00*/  MOV R138, R14 ;  /* 0x0000000e008a7202 */ /* 0x000fe40000000f00 */
[----:B------:R-:W-:Y:S01]  /*5c10*/  MOV R162, R168 ;  /* 0x000000a800a27202 */ /* 0x000fe20000000f00 */
[----:B------:R4:W-:Y:S01]  /*5c20*/  MUFU.EX2 R14, R0 ;  /* 0x00000000000e7308 */ /* 0x0009e20000000800 */
[----:B------:R-:W-:-:S02]  /*5c30*/  MOV R168, R170 ;  /* 0x000000aa00a87202 */ /* 0x000fc40000000f00 */
[----:B------:R-:W-:Y:S02]  /*5c40*/  MOV R170, R176 ;  /* 0x000000b000aa7202 */ /* 0x000fe40000000f00 */
[----:B------:R-:W-:Y:S02]  /*5c50*/  MOV R176, R178 ;  /* 0x000000b200b07202 */ /* 0x000fe40000000f00 */
[----:B------:R-:W-:Y:S02]  /*5c60*/  MOV R178, R137 ;  /* 0x0000008900b27202 */ /* 0x000fe40000000f00 */
[----:B------:R-:W-:Y:S01]  /*5c70*/  MOV R137, R133 ;  /* 0x0000008500897202 */ /* 0x000fe20000000f00 */
[--C-:B------:R-:W-:Y:S02]  /*5c80*/  FFMA.FTZ R4, R25, c[0x0][0x2d0], -R2.reuse ;  /* 0x0000b40019047a23 */ /* 0x100fe40000010802 */
[----:B----4-:R-:W-:Y:S02]  /*5c90*/  FFMA.FTZ R0, R120, c[0x0][0x2d0], -R2 ;  /* 0x0000b40078007a23 */ /* 0x010fe40000010802 */
[----:B------:R4:W-:Y:S01]  /*5ca0*/  MUFU.EX2 R134, R4 ;  /* 0x0000000400867308 */ /* 0x0009e20000000800 */
[----:B-1----:R-:W-:Y:S01]  /*5cb0*/  F2FP.BF16.PACK_AB R6, R210, R208 ;  /* 0x000000d0d206723e */ /* 0x002fe200000010ff */
[----:B------:R-:W1:Y:S01]  /*5cc0*/  LDSM.16.MT88.4 R24, [R219+0x2100] ;  /* 0x00210000db18783b */ /* 0x000e620000004200 */
[----:B------:R-:W-:-:S02]  /*5cd0*/  MOV R120, R122 ;  /* 0x0000007a00787202 */ /* 0x000fc40000000f00 */
[----:B------:R-:W-:Y:S01]  /*5ce0*/  MOV R122, R124 ;  /* 0x0000007c007a7202 */ /* 0x000fe20000000f00 */
[----:B------:R-:W-:Y:S02]  /*5cf0*/  IMAD.MOV.U32 R124, RZ, RZ, R161 ;  /* 0x000000ffff7c7224 */ /* 0x000fe400078e00a1 */
[----:B------:R2:W2:Y:S01]  /*5d00*/  MUFU.EX2 R133, R0 ;  /* 0x0000000000857308 */ /* 0x0004a20000000800 */
[----:B------:R-:W-:Y:S02]  /*5d10*/  IMAD.MOV.U32 R161, RZ, RZ, R163 ;  /* 0x000000ffffa17224 */ /* 0x000fe400078e00a3 */
[----:B------:R-:W-:Y:S02]  /*5d20*/  IMAD.MOV.U32 R163, RZ, RZ, R169 ;  /* 0x000000ffffa37224 */ /* 0x000fe400078e00a9 */
[----:B------:R-:W-:Y:S02]  /*5d30*/  IMAD.MOV.U32 R169, RZ, RZ, R171 ;  /* 0x000000ffffa97224 */ /* 0x000fe400078e00ab */
[----:B------:R-:W-:Y:S01]  /*5d40*/  IMAD.MOV.U32 R171, RZ, RZ, R177 ;  /* 0x000000ffffab7224 */ /* 0x000fe200078e00b1 */
[----:B----4-:R-:W-:Y:S01]  /*5d50*/  F2FP.BF16.PACK_AB R4, R135, R15 ;  /* 0x0000000f8704723e */ /* 0x010fe200000010ff */
[----:B------:R-:W-:-:S02]  /*5d60*/  IMAD.MOV.U32 R177, RZ, RZ, R136 ;  /* 0x000000ffffb17224 */ /* 0x000fc400078e0088 */
[----:B------:R-:W-:Y:S02]  /*5d70*/  IMAD.MOV.U32 R136, RZ, RZ, R138 ;  /* 0x000000ffff887224 */ /* 0x000fe400078e008a */
[----:B------:R-:W-:Y:S02]  /*5d80*/  IMAD.MOV.U32 R138, RZ, RZ, R224 ;  /* 0x000000ffff8a7224 */ /* 0x000fe400078e00e0 */
[----:B--2---:R-:W-:Y:S01]  /*5d90*/  FFMA.FTZ R0, R223, c[0x0][0x2d0], -R2 ;  /* 0x0000b400df007a23 */ /* 0x004fe20000010802 */
[----:B------:R-:W-:Y:S01]  /*5da0*/  F2FP.BF16.PACK_AB R5, R133, R14 ;  /* 0x0000000e8505723e */ /* 0x000fe200000010ff */
[----:B------:R-:W-:Y:S01]  /*5db0*/  IMAD.MOV.U32 R86, RZ, RZ, R136 ;  /* 0x000000ffff567224 */ /* 0x000fe200078e0088 */
[----:B------:R-:W-:Y:S01]  /*5dc0*/  MOV R85, R120 ;  /* 0x0000007800557202 */ /* 0x000fe20000000f00 */
[----:B------:R-:W2:Y:S01]  /*5dd0*/  MUFU.EX2 R209, R0 ;  /* 0x0000000000d17308 */ /* 0x000ea20000000800 */
        /* <DEDUP_REMOVED lines=10> */
[----:B------:R4:W5:Y:S01]  /*5e80*/  LDL.LU R224, [R1+0x60] ;  /* 0x0000600001e07983 */ /* 0x0009620000300800 */
[----:B--2---:R-:W-:Y:S01]  /*5e90*/  F2FP.BF16.PACK_AB R7, R209, R134 ;  /* 0x00000086d107723e */ /* 0x004fe200000010ff */
[----:B------:R-:W-:Y:S01]  /*5ea0*/  IMAD.MOV.U32 R92, RZ, RZ, R138 ;  /* 0x000000ffff5c7224 */ /* 0x000fe200078e008a */
[----:B------:R-:W-:-:S02]  /*5eb0*/  MOV R0, R139 ;  /* 0x0000008b00007202 */ /* 0x000fc40000000f00 */
[----:B------:R-:W-:Y:S01]  /*5ec0*/  MOV R120, R168 ;  /* 0x000000a800787202 */ /* 0x000fe20000000f00 */
[----:B------:R-:W-:Y:S01]  /*5ed0*/  IMAD.MOV.U32 R89, RZ, RZ, R161 ;  /* 0x000000ffff597224 */ /* 0x000fe200078e00a1 */
[----:B------:R-:W-:Y:S01]  /*5ee0*/  MOV R123, R160 ;  /* 0x000000a0007b7202 */ /* 0x000fe20000000f00 */
[C---:B------:R-:W-:Y:S01]  /*5ef0*/  HMMA.16816.F32.BF16 R144, R4.reuse, R16, R144 ;  /* 0x000000100490723c */ /* 0x040fe20000041890 */
[----:B------:R-:W-:Y:S01]  /*5f00*/  MOV R122, R162 ;  /* 0x000000a2007a7202 */ /* 0x000fe20000000f00 */
[----:B------:R-:W-:Y:S01]  /*5f10*/  IMAD.MOV.U32 R121, RZ, RZ, R163 ;  /* 0x000000ffff797224 */ /* 0x000fe200078e00a3 */
[----:B------:R4:W5:Y:S04]  /*5f20*/  LDL.LU R223, [R1+0x5c] ;  /* 0x00005c0001df7983 */ /* 0x0009680000300800 */
[----:B------:R4:W5:Y:S01]  /*5f30*/  LDL.LU R222, [R1+0x58] ;  /* 0x0000580001de7983 */ /* 0x0009620000300800 */
[C---:B------:R-:W-:Y:S03]  /*5f40*/  HMMA.16816.F32.BF16 R76, R4.reuse, R18, R76 ;  /* 0x00000012044c723c */ /* 0x040fe6000004184c */
[----:B------:R-:W2:Y:S05]  /*5f50*/  LDSM.16.MT88.4 R16, [R217+0x5100] ;  /* 0x00510000d910783b */ /* 0x000eaa0000004200 */
[C---:B------:R-:W-:Y:S08]  /*5f60*/  HMMA.16816.F32.BF16 R72, R4.reuse, R8, R72 ;  /* 0x000000080448723c */ /* 0x040ff00000041848 */
[C---:B------:R-:W-:Y:S01]  /*5f70*/  HMMA.16816.F32.BF16 R64, R4.reuse, R10, R64 ;  /* 0x0000000a0440723c */ /* 0x040fe20000041840 */
[----:B------:R-:W4:Y:S07]  /*5f80*/  LDSM.16.MT88.4 R8, [R218+0x5100] ;  /* 0x00510000da08783b */ /* 0x000f2e0000004200 */
[C---:B---3--:R-:W-:Y:S07]  /*5f90*/  HMMA.16816.F32.BF16 R136, R4.reuse, R20, R204 ;  /* 0x000000140488723c */ /* 0x048fee00000418cc */
[----:B------:R-:W-:Y:S01]  /*5fa0*/  IMAD.MOV.U32 R207, RZ, RZ, R179 ;  /* 0x000000ffffcf7224 */ /* 0x000fe200078e00b3 */
[----:B------:R-:W-:Y:S01]  /*5fb0*/  HMMA.16816.F32.BF16 R80, R4, R22, R100 ;  /* 0x000000160450723c */ /* 0x000fe20000041864 */
[----:B------:R-:W3:Y:S01]  /*5fc0*/  LDSM.16.MT88.4 R20, [R220+0x5100] ;  /* 0x00510000dc14783b */ /* 0x000ee20000004200 */
[----:B------:R-:W-:Y:S01]  /*5fd0*/  IMAD.MOV.U32 R204, RZ, RZ, R94 ;  /* 0x000000ffffcc7224 */ /* 0x000fe200078e005e */
[----:B------:R-:W-:Y:S01]  /*5fe0*/  MOV R205, R95 ;  /* 0x0000005f00cd7202 */ /* 0x000fe20000000f00 */
[----:B------:R-:W-:-:S04]  /*5ff0*/  IMAD.MOV.U32 R206, RZ, RZ, R116 ;  /* 0x000000ffffce7224 */ /* 0x000fc800078e0074 */
[C---:B-1----:R-:W-:Y:S08]  /*6000*/  HMMA.16816.F32.BF16 R160, R4.reuse, R24, R40 ;  /* 0x0000001804a0723c */ /* 0x042ff00000041828 */
[C---:B--2---:R-:W-:Y:S08]  /*6010*/  HMMA.16816.F32.BF16 R168, R4.reuse, R16, R68 ;  /* 0x0000001004a8723c */ /* 0x044ff00000041844 */
[C---:B------:R-:W-:Y:S01]  /*6020*/  HMMA.16816.F32.BF16 R68, R4.reuse, R18, R60 ;  /* 0x000000120444723c */ /* 0x040fe2000004183c */
[----:B------:R-:W1:Y:S07]  /*6030*/  LDSM.16.MT88.4 R16, [R219+0x5100] ;  /* 0x00510000db10783b */ /* 0x000e6e0000004200 */
[C---:B----4-:R-:W-:Y:S07]  /*6040*/  HMMA.16816.F32.BF16 R176, R4.reuse, R8, R56 ;  /* 0x0000000804b0723c */ /* 0x050fee0000041838 */
[----:B------:R-:W-:Y:S01]  /*6050*/  IMAD.MOV.U32 R58, RZ, RZ, R0 ;  /* 0x000000ffff3a7224 */ /* 0x000fe200078e0000 */
[----:B------:R-:W-:Y:S01]  /*6060*/  HMMA.16816.F32.BF16 R48, R4, R10, R48 ;  /* 0x0000000a0430723c */ /* 0x000fe20000041830 */
[----:B------:R-:W2:Y:S01]  /*6070*/  LDSM.16.MT88.4 R8, [R217+0x8100] ;  /* 0x00810000d908783b */ /* 0x000ea20000004200 */
[----:B------:R-:W-:Y:S01]  /*6080*/  MOV R57, R84 ;  /* 0x0000005400397202 */ /* 0x000fe20000000f00 */
[----:B------:R-:W-:Y:S01]  /*6090*/  IMAD.MOV.U32 R56, RZ, RZ, R85 ;  /* 0x000000ffff387224 */ /* 0x000fe200078e0055 */
[----:B------:R-:W-:Y:S01]  /*60a0*/  MOV R59, R207 ;  /* 0x000000cf003b7202 */ /* 0x000fe20000000f00 */
[----:B------:R-:W-:Y:S01]  /*60b0*/  IMAD.MOV.U32 R0, RZ, RZ, R87 ;  /* 0x000000ffff007224 */ /* 0x000fe200078e0057 */
[----:B------:R-:W-:-:S02]  /*60c0*/  MOV R207, R88 ;  /* 0x0000005800cf7202 */ /* 0x000fc40000000f00 */
[----:B---3--:R-:W-:Y:S01]  /*60d0*/  HMMA.16816.F32.BF16 R40, R4, R20, R128 ;  /* 0x000000140428723c */ /* 0x008fe20000041880 */
[----:B------:R-:W-:-:S06]  /*60e0*/  MOV R88, R30 ;  /* 0x0000001e00587202 */ /* 0x000fcc0000000f00 */
[----:B------:R-:W-:Y:S01]  /*60f0*/  MOV R131, R86 ;  /* 0x0000005600837202 */ /* 0x000fe20000000f00 */
[----:B------:R-:W-:Y:S01]  /*6100*/  IMAD.MOV.U32 R130, RZ, RZ, R89 ;  /* 0x000000ffff827224 */ /* 0x000fe200078e0059 */
[----:B------:R-:W-:Y:S01]  /*6110*/  MOV R129, R90 ;  /* 0x0000005a00817202 */ /* 0x000fe20000000f00 */
[----:B------:R-:W-:Y:S01]  /*6120*/  IMAD.MOV.U32 R128, RZ, RZ, R91 ;  /* 0x000000ffff807224 */ /* 0x000fe200078e005b */
[----:B------:R-:W-:Y:S01]  /*6130*/  MOV R90, R28 ;  /* 0x0000001c005a7202 */ /* 0x000fe20000000f00 */
[----:B------:R-:W-:Y:S01]  /*6140*/  IMAD.MOV.U32 R89, RZ, RZ, R31 ;  /* 0x000000ffff597224 */ /* 0x000fe200078e001f */
[C---:B------:R-:W-:Y:S01]  /*6150*/  HMMA.16816.F32.BF16 R96, R4.reuse, R26, R96 ;  /* 0x0000001a0460723c */ /* 0x040fe20000041860 */
[----:B------:R-:W-:Y:S01]  /*6160*/  IMAD.MOV.U32 R91, RZ, RZ, R29 ;  /* 0x000000ffff5b7224 */ /* 0x000fe200078e001d */
[----:B------:R-:W-:Y:S04]  /*6170*/  LDSM.16.MT88.4 R24, [R217+0xb100] ;  /* 0x00b10000d918783b */ /* 0x000fe80000004200 */
[----:B------:R-:W3:Y:S02]  /*6180*/  LDSM.16.MT88.4 R28, [R218+0x8100] ;  /* 0x00810000da1c783b */ /* 0x000ee40000004200 */
[C---:B-1----:R-:W-:Y:S07]  /*6190*/  HMMA.16816.F32.BF16 R84, R4.reuse, R16, R140 ;  /* 0x000000100454723c */ /* 0x042fee000004188c */
[----:B------:R-:W-:Y:S01]  /*61a0*/  IMAD.MOV.U32 R141, RZ, RZ, R92 ;  /* 0x000000ffff8d7224 */ /* 0x000fe200078e005c */
[----:B------:R-:W-:Y:S01]  /*61b0*/  MOV R140, R93 ;  /* 0x0000005d008c7202 */ /* 0x000fe20000000f00 */
[----:B------:R-:W-:Y:S01]  /*61c0*/  HMMA.16816.F32.BF16 R60, R4, R22, R196 ;  /* 0x00000016043c723c */ /* 0x000fe200000418c4 */
[----:B------:R-:W-:Y:S01]  /*61d0*/  MOV R142, R0 ;  /* 0x00000000008e7202 */ /* 0x000fe20000000f00 */
[----:B------:R-:W-:Y:S01]  /*61e0*/  IMAD.MOV.U32 R0, RZ, RZ, R120 ;  /* 0x000000ffff007224 */ /* 0x000fe200078e0078 */
[----:B------:R-:W-:Y:S01]  /*61f0*/  MOV R143, R121 ;  /* 0x00000079008f7202 */ /* 0x000fe20000000f00 */
[----:B------:R-:W-:Y:S02]  /*6200*/  LDSM.16.MT88.4 R20, [R218+0xb100] ;  /* 0x00b10000da14783b */ /* 0x000fe40000004200 */
[----:B------:R-:W-:-:S02]  /*6210*/  FFMA.FTZ R0, R0, c[0x0][0x2d0], -R12 ;  /* 0x0000b40000007a23 */ /* 0x000fc4000001080c */
[C---:B------:R-:W-:Y:S01]  /*6220*/  HMMA.16816.F32.BF16 R92, R4.reuse, R18, R148 ;  /* 0x00000012045c723c */ /* 0x040fe20000041894 */
[----:B------:R-:W1:Y:S06]  /*6230*/  LDSM.16.MT88.4 R16, [R220+0x8100] ;  /* 0x00810000dc10783b */ /* 0x000e6c0000004200 */
[----:B------:R-:W-:Y:S01]  /*6240*/  MOV R151, R117 ;  /* 0x0000007500977202 */ /* 0x000fe20000000f00 */
[----:B------:R-:W-:Y:S01]  /*6250*/  IMAD.MOV.U32 R150, RZ, RZ, R118 ;  /* 0x000000ffff967224 */ /* 0x000fe200078e0076 */
[----:B------:R-:W-:Y:S01]  /*6260*/  MOV R149, R119 ;  /* 0x0000007700957202 */ /* 0x000fe20000000f00 */
[----:B--2---:R-:W-:Y:S01]  /*6270*/  HMMA.16816.F32.BF16 R100, R4, R8, R152 ;  /* 0x000000080464723c */ /* 0x004fe20000041898 */
[----:B------:R-:W-:-:S06]  /*6280*/  IMAD.MOV.U32 R148, RZ, RZ, R122 ;  /* 0x000000ffff947224 */ /* 0x000fcc00078e007a */
[----:B------:R-:W-:Y:S01]  /*6290*/  MOV R152, R123 ;  /* 0x0000007b00987202 */ /* 0x000fe20000000f00 */
[----:B------:R-:W-:Y:S01]  /*62a0*/  HMMA.16816.F32.BF16 R116, R4, R10, R156 ;  /* 0x0000000a0474723c */ /* 0x000fe2000004189c */
[----:B------:R-:W2:Y:S01]  /*62b0*/  LDSM.16.MT88.4 R8, [R219+0x8100] ;  /* 0x00810000db08783b */ /* 0x000ea20000004200 */
[----:B------:R-:W-:Y:S01]  /*62c0*/  IMAD.MOV.U32 R153, RZ, RZ, R124 ;  /* 0x000000ffff997224 */ /* 0x000fe200078e007c */
[----:B------:R-:W-:Y:S01]  /*62d0*/  MOV R154, R125 ;  /* 0x0000007d009a7202 */ /* 0x000fe20000000f00 */
[----:B------:R-:W-:-:S03]  /*62e0*/  IMAD.MOV.U32 R155, RZ, RZ, R126 ;  /* 0x000000ffff9b7224 */ /* 0x000fc600078e007e */
[----:B------:R-:W-:Y:S01]  /*62f0*/  MOV R159, R127 ;  /* 0x0000007f009f7202 */ /* 0x000fe20000000f00 */
[C---:B---3--:R-:W-:Y:S04]  /*6300*/  HMMA.16816.F32.BF16 R120, R4.reuse, R28, R164 ;  /* 0x0000001c0478723c */ /* 0x048fe800000418a4 */
[----:B------:R-:W-:Y:S01]  /*6310*/  IMAD.MOV.U32 R158, RZ, RZ, R159 ;  /* 0x000000ffff9e7224 */ /* 0x000fe200078e009f */
[----:B------:R-:W-:Y:S01]  /*6320*/  MOV R159, R152 ;  /* 0x00000098009f7202 */ /* 0x000fe20000000f00 */
[----:B------:R-:W-:Y:S01]  /*6330*/  IMAD.MOV.U32 R152, RZ, RZ, R153 ;  /* 0x000000ffff987224 */ /* 0x000fe200078e0099 */
[----:B------:R-:W-:Y:S01]  /*6340*/  MOV R153, R154 ;  /* 0x0000009a00997202 */ /* 0x000fe20000000f00 */
[C---:B------:R-:W-:Y:S01]  /*6350*/  HMMA.16816.F32.BF16 R28, R4.reuse, R30, R192 ;  /* 0x0000001e041c723c */ /* 0x040fe200000418c0 */
        /* <DEDUP_REMOVED lines=8> */
[----:B------:R-:W-:Y:S01]  /*63e0*/  MOV R141, R142 ;  /* 0x0000008e008d7202 */ /* 0x000fe20000000f00 */
[----:B------:R-:W-:Y:S01]  /*63f0*/  IMAD.MOV.U32 R142, RZ, RZ, R128 ;  /* 0x000000ffff8e7224 */ /* 0x000fe200078e0080 */
[----:B------:R-:W-:Y:S01]  /*6400*/  MOV R128, R129 ;  /* 0x0000008100807202 */ /* 0x000fe20000000f00 */
[----:B------:R-:W-:Y:S01]  /*6410*/  IMAD.MOV.U32 R129, RZ, RZ, R130 ;  /* 0x000000ffff817224 */ /* 0x000fe200078e0082 */
[----:B------:R-:W-:Y:S01]  /*6420*/  MOV R130, R131 ;  /* 0x0000008300827202 */ /* 0x000fe20000000f00 */
[----:B------:R-:W-:Y:S01]  /*6430*/  IMAD.MOV.U32 R131, RZ, RZ, R56 ;  /* 0x000000ffff837224 */ /* 0x000fe200078e0038 */
[----:B------:R-:W-:Y:S01]  /*6440*/  MOV R56, R57 ;  /* 0x0000003900387202 */ /* 0x000fe20000000f00 */
[----:B------:R-:W-:Y:S01]  /*6450*/  HMMA.16816.F32.BF16 R184, R4, R18, R184 ;  /* 0x0000001204b8723c */ /* 0x000fe200000418b8 */
[----:B------:R-:W1:Y:S01]  /*6460*/  LDSM.16.MT88.4 R16, [R220+0xb100] ;  /* 0x00b10000dc10783b */ /* 0x000e620000004200 */
[----:B------:R-:W-:Y:S01]  /*6470*/  IMAD.MOV.U32 R57, RZ, RZ, R58 ;  /* 0x000000ffff397224 */ /* 0x000fe200078e003a */
[----:B------:R-:W-:Y:S01]  /*6480*/  MOV R58, R59 ;  /* 0x0000003b003a7202 */ /* 0x000fe20000000f00 */
[----:B------:R-:W-:-:S02]  /*6490*/  IMAD.MOV.U32 R59, RZ, RZ, R221 ;  /* 0x000000ffff3b7224 */ /* 0x000fc400078e00dd */
[----:B------:R3:W5:Y:S02]  /*64a0*/  LDL.LU R221, [R1+0x54] ;  /* 0x0000540001dd7983 */ /* 0x0007640000300800 */
[C---:B------:R-:W-:Y:S08]  /*64b0*/  HMMA.16816.F32.BF16 R196, R4.reuse, R24, R112 ;  /* 0x0000001804c4723c */ /* 0x040ff00000041870 */
[C---:B--2---:R-:W-:Y:S08]  /*64c0*/  HMMA.16816.F32.BF16 R188, R4.reuse, R8, R188 ;  /* 0x0000000804bc723c */ /* 0x044ff000000418bc */
[C---:B------:R-:W-:Y:S01]  /*64d0*/  HMMA.16816.F32.BF16 R192, R4.reuse, R10, R172 ;  /* 0x0000000a04c0723c */ /* 0x040fe200000418ac */
[----:B------:R-:W2:Y:S07]  /*64e0*/  LDSM.16.MT88.4 R8, [R219+0xb100] ;  /* 0x00b10000db08783b */ /* 0x000eae0000004200 */
[C---:B------:R-:W-:Y:S08]  /*64f0*/  HMMA.16816.F32.BF16 R200, R4.reuse, R26, R200 ;  /* 0x0000001a04c8723c */ /* 0x040ff000000418c8 */
[C---:B------:R-:W-:Y:S08]  /*6500*/  HMMA.16816.F32.BF16 R108, R4.reuse, R20, R108 ;  /* 0x00000014046c723c */ /* 0x040ff0000004186c */
[C---:B-1----:R-:W-:Y:S01]  /*6510*/  HMMA.16816.F32.BF16 R44, R4.reuse, R18, R44 ;  /* 0x00000012042c723c */ /* 0x042fe2000004182c */
[----:B------:R-:W-:Y:S01]  /*6520*/  MOV R115, R128 ;  /* 0x0000008000737202 */ /* 0x000fe20000000f00 */
[----:B------:R-:W-:Y:S06]  /*6530*/  LDSM.16.MT88.4 R172, [R217+0x5900] ;  /* 0x00590000d9ac783b */ /* 0x000fec0000004200 */
[C---:B------:R-:W-:Y:S08]  /*6540*/  HMMA.16816.F32.BF16 R20, R4.reuse, R22, R104 ;  /* 0x000000160414723c */ /* 0x040ff00000041868 */
[C---:B------:R-:W-:Y:S08]  /*6550*/  HMMA.16816.F32.BF16 R24, R4.reuse, R16, R52 ;  /* 0x000000100418723c */ /* 0x040ff00000041834 */
[C---:B--2---:R-:W-:Y:S01]  /*6560*/  HMMA.16816.F32.BF16 R36, R4.reuse, R8, R36 ;  /* 0x000000080424723c */ /* 0x044fe20000041824 */
[----:B------:R1:W-:Y:S07]  /*6570*/  MUFU.EX2 R9, R0 ;  /* 0x0000000000097308 */ /* 0x0003ee0000000800 */
[----:B------:R-:W-:Y:S01]  /*6580*/  HMMA.16816.F32.BF16 R32, R4, R10, R32 ;  /* 0x0000000a0420723c */ /* 0x000fe20000041820 */
[----:B-1----:R-:W-:Y:S01]  /*6590*/  FFMA.FTZ R0, R158, c[0x0][0x2d0], -R12 ;  /* 0x0000b4009e007a23 */ /* 0x002fe2000001080c */
[----:B------:R-:W-:Y:S01]  /*65a0*/  MOV R158, R159 ;  /* 0x0000009f009e7202 */ /* 0x000fe20000000f00 */
[----:B------:R-:W-:-:S02]  /*65b0*/  IMAD.MOV.U32 R159, RZ, RZ, R152 ;  /* 0x000000ffff9f7224 */ /* 0x000fc400078e0098 */
[----:B------:R1:W2:Y:S01]  /*65c0*/  MUFU.EX2 R10, R0 ;  /* 0x00000000000a7308 */ /* 0x0002a20000000800 */
[----:B------:R-:W-:Y:S01]  /*65d0*/  MOV R152, R153 ;  /* 0x0000009900987202 */ /* 0x000fe20000000f00 */
[----:B------:R-:W-:Y:S01]  /*65e0*/  IMAD.MOV.U32 R153, RZ, RZ, R154 ;  /* 0x000000ffff997224 */ /* 0x000fe200078e009a */
[----:B------:R-:W-:Y:S01]  /*65f0*/  MOV R154, R155 ;  /* 0x0000009b009a7202 */ /* 0x000fe20000000f00 */
[----:B------:R-:W-:Y:S02]  /*6600*/  IMAD.MOV.U32 R155, RZ, RZ, R148 ;  /* 0x000000ffff9b7224 */ /* 0x000fe400078e0094 */
[----:B-1----:R-:W-:Y:S02]  /*6610*/  FFMA.FTZ R0, R158, c[0x0][0x2d0], -R12 ;  /* 0x0000b4009e007a23 */ /* 0x002fe4000001080c */
[----:B------:R-:W-:Y:S01]  /*6620*/  IMAD.MOV.U32 R158, RZ, RZ, R159 ;  /* 0x000000ffff9e7224 */ /* 0x000fe200078e009f */
[----:B------:R-:W-:Y:S02]  /*6630*/  MOV R159, R13 ;  /* 0x0000000d009f7202 */ /* 0x000fe40000000f00 */
[----:B------:R1:W-:Y:S01]  /*6640*/  MUFU.EX2 R13, R0 ;  /* 0x00000000000d7308 */ /* 0x0003e20000000800 */
[----:B------:R-:W-:Y:S01]  /*6650*/  MOV R148, R149 ;  /* 0x0000009500947202 */ /* 0x000fe20000000f00 */
[----:B------:R-:W-:Y:S01]  /*6660*/  IMAD.MOV.U32 R149, RZ, RZ, R150 ;  /* 0x000000ffff957224 */ /* 0x000fe200078e0096 */
[----:B------:R-:W-:Y:S01]  /*6670*/  MOV R150, R151 ;  /* 0x0000009700967202 */ /* 0x000fe20000000f00 */
[----:B------:R-:W-:Y:S01]  /*6680*/  IMAD.MOV.U32 R151, RZ, RZ, R140 ;  /* 0x000000ffff977224 */ /* 0x000fe200078e008c */
[----:B------:R-:W-:Y:S01]  /*6690*/  MOV R140, R141 ;  /* 0x0000008d008c7202 */ /* 0x000fe20000000f00 */
[----:B-1----:R-:W-:-:S04]  /*66a0*/  FFMA.FTZ R0, R158, c[0x0][0x2d0], -R12 ;  /* 0x0000b4009e007a23 */ /* 0x002fc8000001080c */
[----:B------:R1:W4:Y:S01]  /*66b0*/  MUFU.EX2 R11, R0 ;  /* 0x00000000000b7308 */ /* 0x0003220000000800 */
[----:B------:R-:W-:Y:S01]  /*66c0*/  IMAD.MOV.U32 R141, RZ, RZ, R142 ;  /* 0x000000ffff8d7224 */ /* 0x000fe200078e008e */
[----:B------:R-:W-:Y:S01]  /*66d0*/  MOV R142, R216 ;  /* 0x000000d8008e7202 */ /* 0x000fe20000000f00 */
[----:B------:R-:W-:Y:S01]  /*66e0*/  IMAD.MOV.U32 R54, RZ, RZ, R129 ;  /* 0x000000ffff367224 */ /* 0x000fe200078e0081 */
[----:B------:R-:W-:Y:S01]  /*66f0*/  MOV R55, R130 ;  /* 0x0000008200377202 */ /* 0x000fe20000000f00 */
[----:B------:R-:W-:Y:S01]  /*6700*/  IMAD.MOV.U32 R104, RZ, RZ, R131 ;  /* 0x000000ffff687224 */ /* 0x000fe200078e0083 */
[----:B--2---:R-:W-:Y:S01]  /*6710*/  F2FP.BF16.PACK_AB R128, R10, R9 ;  /* 0x000000090a80723e */ /* 0x004fe200000010ff */
[----:B------:R-:W-:Y:S01]  /*6720*/  IMAD.MOV.U32 R166, RZ, RZ, R153 ;  /* 0x000000ffffa67224 */ /* 0x000fe200078e0099 */
[----:B------:R-:W-:Y:S01]  /*6730*/  MOV R164, R154 ;  /* 0x0000009a00a47202 */ /* 0x000fe20000000f00 */
[----:B-1----:R-:W-:Y:S02]  /*6740*/  FFMA.FTZ R0, R159, c[0x0][0x2d0], -R2 ;  /* 0x0000b4009f007a23 */ /* 0x002fe40000010802 */
[----:B------:R-:W-:Y:S01]  /*6750*/  IMAD.MOV.U32 R183, RZ, RZ, R155 ;  /* 0x000000ffffb77224 */ /* 0x000fe200078e009b */
[----:B------:R-:W1:Y:S01]  /*6760*/  LDSM.16.MT88.4 R156, [R220+0x2900] ;  /* 0x00290000dc9c783b */ /* 0x000e620000004200 */
[----:B------:R2:W-:Y:S01]  /*6770*/  MUFU.EX2 R5, R0 ;  /* 0x0000000000057308 */ /* 0x0005e20000000800 */
[----:B------:R-:W-:Y:S01]  /*6780*/  MOV R105, R56 ;  /* 0x0000003800697202 */ /* 0x000fe20000000f00 */
[----:B------:R-:W-:Y:S01]  /*6790*/  IMAD.MOV.U32 R106, RZ, RZ, R57 ;  /* 0x000000ffff6a7224 */ /* 0x000fe200078e0039 */
[----:B------:R-:W-:Y:S01]  /*67a0*/  MOV R107, R58 ;  /* 0x0000003a006b7202 */ /* 0x000fe20000000f00 */
[----:B------:R-:W-:Y:S01]  /*67b0*/  IMAD.MOV.U32 R112, RZ, RZ, R59 ;  /* 0x000000ffff707224 */ /* 0x000fe200078e003b */
[----:B----4-:R-:W-:Y:S01]  /*67c0*/  F2FP.BF16.PACK_AB R130, R11, R13 ;  /* 0x0000000d0b82723e */ /* 0x010fe200000010ff */
[----:B------:R-:W-:Y:S01]  /*67d0*/  IMAD.MOV.U32 R153, RZ, RZ, R151 ;  /* 0x000000ffff997224 */ /* 0x000fe200078e0097 */
[----:B------:R-:W-:Y:S01]  /*67e0*/  MOV R154, R140 ;  /* 0x0000008c009a7202 */ /* 0x000fe20000000f00 */
[----:B------:R-:W-:Y:S01]  /*67f0*/  IMAD.MOV.U32 R155, RZ, RZ, R141 ;  /* 0x000000ffff9b7224 */ /* 0x000fe200078e008d */
[----:B------:R-:W-:Y:S01]  /*6800*/  LDSM.16.MT88.4 R56, [R220+0x5900] ;  /* 0x00590000dc38783b */ /* 0x000fe20000004200 */
[----:B------:R-:W-:Y:S01]  /*6810*/  MOV R165, R148 ;  /* 0x0000009400a57202 */ /* 0x000fe20000000f00 */
[----:B------:R-:W-:-:S02]  /*6820*/  IMAD.MOV.U32 R167, RZ, RZ, R149 ;  /* 0x000000ffffa77224 */ /* 0x000fc400078e0095 */
[----:B------:R3:W5:Y:S01]  /*6830*/  LDL.LU R216, [R1+0x50] ;  /* 0x0000500001d87983 */ /* 0x0007620000300800 */
[----:B--2---:R-:W-:-:S04]  /*6840*/  FFMA.FTZ R0, R152, c[0x0][0x2d0], -R2 ;  /* 0x0000b40098007a23 */ /* 0x004fc80000010802 */
[----:B------:R2:W4:Y:S02]  /*6850*/  MUFU.EX2 R7, R0 ;  /* 0x0000000000077308 */ /* 0x0005240000000800 */
[--C-:B--2---:R-:W-:Y:S02]  /*6860*/  FFMA.FTZ R0, R142, c[0x0][0x2d0], -R2.reuse ;  /* 0x0000b4008e007a23 */ /* 0x104fe40000010802 */
[----:B------:R-:W-:-:S04]  /*6870*/  FFMA.FTZ R2, R143, c[0x0][0x2d0], -R2 ;  /* 0x0000b4008f027a23 */ /* 0x000fc80000010802 */
[----:B------:R2:W-:Y:S01]  /*6880*/  MUFU.EX2 R6, R0 ;  /* 0x0000000000067308 */ /* 0x0005e20000000800 */
[----:B----4-:R-:W-:Y:S01]  /*6890*/  F2FP.BF16.PACK_AB R129, R7, R5 ;  /* 0x000000050781723e */ /* 0x010fe200000010ff */
[----:B------:R-:W-:Y:S01]  /*68a0*/  IMAD.MOV.U32 R114, RZ, RZ, R153 ;  /* 0x000000ffff727224 */ /* 0x000fe200078e0099 */
[----:B------:R-:W-:Y:S01]  /*68b0*/  MOV R152, R150 ;  /* 0x0000009600987202 */ /* 0x000fe20000000f00 */
[----:B------:R-:W-:Y:S01]  /*68c0*/  IMAD.MOV.U32 R53, RZ, RZ, R155 ;  /* 0x000000ffff357224 */ /* 0x000fe200078e009b */
[----:B------:R-:W-:Y:S01]  /*68d0*/  MOV R113, R154 ;  /* 0x0000009a00717202 */ /* 0x000fe20000000f00 */
[----:B------:R-:W-:Y:S02]  /*68e0*/  LDSM.16.MT88.4 R140, [R217+0x2900] ;  /* 0x00290000d98c783b */ /* 0x000fe40000004200 */
[----:B------:R-:W4:Y:S01]  /*68f0*/  MUFU.EX2 R8, R2 ;  /* 0x0000000200087308 */ /* 0x000f220000000800 */
[----:B------:R-:W-:Y:S01]  /*6900*/  MOV R12, R152 ;  /* 0x00000098000c7202 */ /* 0x000fe20000000f00 */
[----:B------:R-:W-:Y:S01]  /*6910*/  IMAD.MOV.U32 R18, RZ, RZ, R106 ;  /* 0x000000ffff127224 */ /* 0x000fe200078e006a */
[----:B------:R-:W-:Y:S01]  /*6920*/  MOV R19, R107 ;  /* 0x0000006b00137202 */ /* 0x000fe20000000f00 */
[----:B------:R-:W-:Y:S01]  /*6930*/  IMAD.MOV.U32 R16, RZ, RZ, R112 ;  /* 0x000000ffff107224 */ /* 0x000fe200078e0070 */
[----:B------:R-:W-:Y:S01]  /*6940*/  MOV R17, R105 ;  /* 0x0000006900117202 */ /* 0x000fe20000000f00 */
[----:B------:R-:W-:Y:S01]  /*6950*/  LDSM.16.MT88.4 R148, [R218+0x2900] ;  /* 0x00290000da94783b */ /* 0x000fe20000004200 */
[----:B--2---:R-:W-:-:S03]  /*6960*/  FADD.FTZ R0, R164, R183 ;  /* 0x000000b7a4007221 */ /* 0x004fc60000010000 */
[----:B------:R-:W2:Y:S01]  /*6970*/  LDSM.16.MT88.4 R180, [R218+0x5900] ;  /* 0x00590000dab4783b */ /* 0x000ea20000004200 */
[----:B----4-:R-:W-:-:S07]  /*6980*/  F2FP.BF16.PACK_AB R131, R8, R6 ;  /* 0x000000060883723e */ /* 0x010fce00000010ff */
[----:B-1----:R-:W-:Y:S01]  /*6990*/  HMMA.16816.F32.BF16 R152, R128, R156, R72 ;  /* 0x0000009c8098723c */ /* 0x002fe20000041848 */
[----:B------:R-:W1:Y:S01]  /*69a0*/  LDSM.16.MT88.4 R72, [R217+0x8900] ;  /* 0x00890000d948783b */ /* 0x000e620000004200 */
[----:B------:R-:W-:Y:S02]  /*69b0*/  FADD.FTZ R2, R166, R165 ;  /* 0x000000a5a6027221 */ /* 0x000fe40000010000 */
[----:B------:R-:W-:-:S04]  /*69c0*/  FADD.FTZ R4, R167, R0 ;  /* 0x00000000a7047221 */ /* 0x000fc80000010000 */
[C---:B------:R-:W-:Y:S01]  /*69d0*/  HMMA.16816.F32.BF16 R168, R128.reuse, R172, R168 ;  /* 0x000000ac80a8723c */ /* 0x040fe200000418a8 */
[----:B------:R-:W-:Y:S01]  /*69e0*/  FADD.FTZ R0, R115, R2 ;  /* 0x0000000273007221 */ /* 0x000fe20000010000 */
[----:B------:R-:W4:Y:S06]  /*69f0*/  LDSM.16.MT88.4 R164, [R219+0x2900] ;  /* 0x00290000dba4783b */ /* 0x000f2c0000004200 */
[C---:B------:R-:W-:Y:S08]  /*6a00*/  HMMA.16816.F32.BF16 R172, R128.reuse, R174, R68 ;  /* 0x000000ae80ac723c */ /* 0x040ff00000041844 */
[C---:B--2---:R-:W-:Y:S08]  /*6a10*/  HMMA.16816.F32.BF16 R176, R128.reuse, R180, R176 ;  /* 0x000000b480b0723c */ /* 0x044ff000000418b0 */
[C---:B------:R-:W-:Y:S08]  /*6a20*/  HMMA.16816.F32.BF16 R180, R128.reuse, R182, R48 ;  /* 0x000000b680b4723c */ /* 0x040ff00000041830 */
[----:B-1----:R-:W-:Y:S01]  /*6a30*/  HMMA.16816.F32.BF16 R68, R128, R72, R100 ;  /* 0x000000488044723c */ /* 0x002fe20000041864 */
[----:B------:R-:W-:Y:S01]  /*6a40*/  MOV R51, R53 ;  /* 0x0000003500337202 */ /* 0x000fe20000000f00 */
[----:B------:R-:W-:Y:S01]  /*6a50*/  IMAD.MOV.U32 R50, RZ, RZ, R54 ;  /* 0x000000ffff327224 */ /* 0x000fe200078e0036 */
[----:B------:R-:W-:-:S04]  /*6a60*/  MOV R49, R55 ;  /* 0x0000003700317202 */ /* 0x000fc80000000f00 */
[----:B------:R-:W-:Y:S01]  /*6a70*/  MOV R102, R113 ;  /* 0x0000007100667202 */ /* 0x000fe20000000f00 */
[----:B------:R-:W-:Y:S01]  /*6a80*/  IMAD.MOV.U32 R103, RZ, RZ, R114 ;  /* 0x000000ffff677224 */ /* 0x000fe200078e0072 */
[----:B------:R-:W-:Y:S01]  /*6a90*/  HMMA.16816.F32.BF16 R52, R128, R56, R40 ;  /* 0x000000388034723c */ /* 0x000fe20000041828 */
[----:B------:R-:W-:Y:S01]  /*6aa0*/  IMAD.MOV.U32 R48, RZ, RZ, R104 ;  /* 0x000000ffff307224 */ /* 0x000fe200078e0068 */
[----:B------:R-:W-:Y:S01]  /*6ab0*/  LDSM.16.MT88.4 R112, [R218+0xb900] ;  /* 0x00b90000da70783b */ /* 0x000fe20000004200 */
[----:B------:R-:W-:Y:S02]  /*6ac0*/  FADD.FTZ R2, R102, R4 ;  /* 0x0000000466027221 */ /* 0x000fe40000010000 */
[----:B------:R-:W-:Y:S01]  /*6ad0*/  FADD.FTZ R0, R103, R0 ;  /* 0x0000000067007221 */ /* 0x000fe20000010000 */
[----:B------:R-:W-:Y:S01]  /*6ae0*/  LDSM.16.MT88.4 R104, [R217+0xb900] ;  /* 0x00b90000d968783b */ /* 0x000fe20000004200 */
[----:B------:R-:W-:Y:S01]  /*6af0*/  MOV R40, R88 ;  /* 0x0000005800287202 */ /* 0x000fe20000000f00 */
[----:B------:R-:W-:-:S04]  /*6b00*/  IMAD.MOV.U32 R41, RZ, RZ, R89 ;  /* 0x000000ffff297224 */ /* 0x000fc800078e0059 */
[----:B------:R-:W-:Y:S02]  /*6b10*/  FADD.FTZ R2, R40, R2 ;  /* 0x0000000228027221 */ /* 0x000fe40000010000 */
[----:B------:R-:W-:Y:S02]  /*6b20*/  FADD.FTZ R0, R41, R0 ;  /* 0x0000000029007221 */ /* 0x000fe40000010000 */
[----:B------:R-:W-:Y:S02]  /*6b30*/  FADD.FTZ R2, R18, R2 ;  /* 0x0000000212027221 */ /* 0x000fe40000010000 */
[----:B------:R-:W-:Y:S01]  /*6b40*/  FADD.FTZ R0, R19, R0 ;  /* 0x0000000013007221 */ /* 0x000fe20000010000 */
[----:B------:R-:W-:Y:S01]  /*6b50*/  MOV R43, R90 ;  /* 0x0000005a002b7202 */ /* 0x000fe20000000f00 */
[----:B------:R-:W-:Y:S02]  /*6b60*/  IMAD.MOV.U32 R42, RZ, RZ, R91 ;  /* 0x000000ffff2a7224 */ /* 0x000fe400078e005b */
[----:B------:R-:W-:Y:S01]  /*6b70*/  FADD.FTZ R2, R16, R2 ;  /* 0x0000000210027221 */ /* 0x000fe20000010000 */
[----:B------:R-:W-:Y:S01]  /*6b80*/  HMMA.16816.F32.BF16 R136, R128, R140, R136 ;  /* 0x0000008c8088723c */ /* 0x000fe20000041888 */
[----:B------:R-:W-:Y:S01]  /*6b90*/  FADD.FTZ R0, R17, R0 ;  /* 0x0000000011007221 */ /* 0x000fe20000010000 */
[----:B------:R-:W-:Y:S01]  /*6ba0*/  LDSM.16.MT88.4 R88, [R220+0x8900] ;  /* 0x00890000dc58783b */ /* 0x000fe20000004200 */
[----:B------:R-:W-:-:S02]  /*6bb0*/  FADD.FTZ R2, R42, R2 ;  /* 0x000000022a027221 */ /* 0x000fc40000010000 */
[----:B------:R-:W-:Y:S01]  /*6bc0*/  FADD.FTZ R0, R43, R0 ;  /* 0x000000002b007221 */ /* 0x000fe20000010000 */
[----:B------:R-:W-:Y:S01]  /*6bd0*/  LDSM.16.MT88.4 R16, [R219+0xb900] ;  /* 0x00b90000db10783b */ /* 0x000fe20000004200 */
[----:B------:R-:W-:Y:S01]  /*6be0*/  FADD.FTZ R2, R48, R2 ;  /* 0x0000000230027221 */ /* 0x000fe20000010000 */
[----:B------:R-:W-:Y:S01]  /*6bf0*/  HMMA.16816.F32.BF16 R140, R128, R142, R80 ;  /* 0x0000008e808c723c */ /* 0x000fe20000041850 */
[----:B------:R-:W-:Y:S01]  /*6c00*/  FADD.FTZ R0, R49, R0 ;  /* 0x0000000031007221 */ /* 0x000fe20000010000 */
[----:B------:R-:W1:Y:S01]  /*6c10*/  LDSM.16.MT88.4 R80, [R218+0x8900] ;  /* 0x00890000da50783b */ /* 0x000e620000004200 */
[----:B------:R-:W-:Y:S02]  /*6c20*/  FADD.FTZ R2, R50, R2 ;  /* 0x0000000232027221 */ /* 0x000fe40000010000 */
[----:B------:R-:W-:Y:S02]  /*6c30*/  FADD.FTZ R0, R51, R0 ;  /* 0x0000000033007221 */ /* 0x000fe40000010000 */
[----:B------:R-:W-:-:S02]  /*6c40*/  FADD.FTZ R2, R12, R2 ;  /* 0x000000020c027221 */ /* 0x000fc40000010000 */
[----:B------:R-:W-:Y:S02]  /*6c50*/  FADD.FTZ R0, R204, R0 ;  /* 0x00000000cc007221 */ /* 0x000fe40000010000 */
[----:B------:R-:W-:Y:S02]  /*6c60*/  FADD.FTZ R2, R205, R2 ;  /* 0x00000002cd027221 */ /* 0x000fe40000010000 */
[----:B------:R-:W-:Y:S02]  /*6c70*/  FADD.FTZ R0, R206, R0 ;  /* 0x00000000ce007221 */ /* 0x000fe40000010000 */
        /* <DEDUP_REMOVED lines=11> */
[----:B------:R-:W-:Y:S01]  /*6d30*/  FADD.FTZ R0, R133, R0 ;  /* 0x0000000085007221 */ /* 0x000fe20000010000 */
[----:B------:R-:W-:Y:S01]  /*6d40*/  HMMA.16816.F32.BF16 R144, R128, R148, R144 ;  /* 0x000000948090723c */ /* 0x000fe20000041890 */
[----:B------:R-:W-:Y:S02]  /*6d50*/  FADD.FTZ R4, R208, R2 ;  /* 0x00000002d0047221 */ /* 0x000fe40000010000 */
[----:B------:R-:W-:-:S05]  /*6d60*/  FADD.FTZ R2, R134, R0 ;  /* 0x0000000086027221 */ /* 0x000fca0000010000 */
[----:B------:R-:W-:Y:S01]  /*6d70*/  HMMA.16816.F32.BF16 R156, R128, R158, R64 ;  /* 0x0000009e809c723c */ /* 0x000fe20000041840 */
[----:B------:R-:W2:Y:S01]  /*6d80*/  LDSM.16.MT88.4 R64, [R219+0x5900] ;  /* 0x00590000db40783b */ /* 0x000ea20000004200 */
[----:B------:R-:W-:-:S06]  /*6d90*/  FADD.FTZ R0, R210, R4 ;  /* 0x00000004d2007221 */ /* 0x000fcc0000010000 */
[----:B------:R-:W-:Y:S01]  /*6da0*/  HMMA.16816.F32.BF16 R148, R128, R150, R76 ;  /* 0x000000968094723c */ /* 0x000fe2000004184c */
[----:B------:R-:W-:-:S07]  /*6db0*/  FADD.FTZ R2, R209, R2 ;  /* 0x00000002d1027221 */ /* 0x000fce0000010000 */
[----:B----4-:R-:W-:Y:S01]  /*6dc0*/  HMMA.16816.F32.BF16 R160, R128, R164, R160 ;  /* 0x000000a480a0723c */ /* 0x010fe200000418a0 */
[----:B------:R-:W-:-:S07]  /*6dd0*/  FADD.FTZ R0, R9, R0 ;  /* 0x0000000009007221 */ /* 0x000fce0000010000 */
[C---:B------:R-:W-:Y:S01]  /*6de0*/  HMMA.16816.F32.BF16 R164, R128.reuse, R166, R96 ;  /* 0x000000a680a4723c */ /* 0x040fe20000041860 */
[----:B------:R-:W4:Y:S07]  /*6df0*/  LDSM.16.MT88.4 R96, [R219+0x8900] ;  /* 0x00890000db60783b */ /* 0x000f2e0000004200 */
[----:B-1----:R-:W-:Y:S01]  /*6e00*/  HMMA.16816.F32.BF16 R76, R128, R80, R120 ;  /* 0x00000050804c723c */ /* 0x002fe20000041878 */
        /* <DEDUP_REMOVED lines=8> */
[----:B------:R-:W-:-:S04]  /*6e90*/  MOV R207, c[0x0][0x1d0] ;  /* 0x0000740000cf7a02 */ /* 0x000fc80000000f00 */
[----:B------:R3:W-:Y:S04]  /*6ea0*/  STL [R1+0x8], R0 ;  /* 0x0000080001007387 */ /* 0x0007e80000100800 */
[----:B------:R3:W-:Y:S01]  /*6eb0*/  STL [R1+0x4], R4 ;  /* 0x0000040401007387 */ /* 0x0007e20000100800 */
[----:B------:R-:W-:Y:S01]  /*6ec0*/  ISETP.GE.AND P6, PT, R207, 0x61, PT ;  /* 0x00000061cf00780c */ /* 0x000fe20003fc6270 */
[C---:B------:R-:W-:Y:S08]  /*6ed0*/  HMMA.16816.F32.BF16 R56, R128.reuse, R58, R60 ;  /* 0x0000003a8038723c */ /* 0x040ff0000004183c */
[C---:B--2---:R-:W-:Y:S08]  /*6ee0*/  HMMA.16816.F32.BF16 R60, R128.reuse, R64, R84 ;  /* 0x00000040803c723c */ /* 0x044ff00000041854 */
[C---:B------:R-:W-:Y:S08]  /*6ef0*/  HMMA.16816.F32.BF16 R64, R128.reuse, R66, R92 ;  /* 0x000000428040723c */ /* 0x040ff0000004185c */
[C---:B------:R-:W-:Y:S08]  /*6f00*/  HMMA.16816.F32.BF16 R72, R128.reuse, R74, R116 ;  /* 0x0000004a8048723c */ /* 0x040ff00000041874 */
[C---:B------:R-:W-:Y:S08]  /*6f10*/  HMMA.16816.F32.BF16 R84, R128.reuse, R88, R124 ;  /* 0x000000588054723c */ /* 0x040ff0000004187c */
[C---:B----4-:R-:W-:Y:S08]  /*6f20*/  HMMA.16816.F32.BF16 R92, R128.reuse, R96, R188 ;  /* 0x00000060805c723c */ /* 0x050ff000000418bc */
[C---:B------:R-:W-:Y:S08]  /*6f30*/  HMMA.16816.F32.BF16 R100, R128.reuse, R104, R196 ;  /* 0x000000688064723c */ /* 0x040ff000000418c4 */
[C---:B------:R-:W-:Y:S08]  /*6f40*/  HMMA.16816.F32.BF16 R108, R128.reuse, R112, R108 ;  /* 0x00000070806c723c */ /* 0x040ff0000004186c */
[C---:B-1----:R-:W-:Y:S08]  /*6f50*/  HMMA.16816.F32.BF16 R116, R128.reuse, R120, R24 ;  /* 0x000000788074723c */ /* 0x042ff00000041818 */
[C---:B------:R-:W-:Y:S08]  /*6f60*/  HMMA.16816.F32.BF16 R80, R128.reuse, R82, R28 ;  /* 0x000000528050723c */ /* 0x040ff0000004181c */
        /* <DEDUP_REMOVED lines=8> */
[----:B---3--:R-:W2:Y:S01]  /*6ff0*/  LDL.LU R207, [R1] ;  /* 0x0000000001cf7983 */ /* 0x008ea20000300800 */
[----:B------:R-:W-:Y:S01]  /*7000*/  UMOV UR6, 0x6 ;  /* 0x0000000600067882 */ /* 0x000fe20000000000 */
[----:B------:R-:W-:Y:S01]  /*7010*/  IMAD.MOV.U32 R134, RZ, RZ, R3 ;  /* 0x000000ffff867224 */ /* 0x000fe200078e0003 */
[----:B------:R-:W-:Y:S01]  /*7020*/  ULDC.64 UR4, c[0x0][0x208] ;  /* 0x0000820000047ab9 */ /* 0x000fe20000000a00 */
[----:B------:R-:W-:Y:S01]  /*7030*/  MOV R133, R132 ;  /* 0x0000008400857202 */ /* 0x000fe20000000f00 */
[----:B------:R-:W-:-:S02]  /*7040*/  USHF.L.U64.HI UR5, UR4, UR6, UR5 ;  /* 0x0000000604057299 */ /* 0x000fc40008010205 */
[----:B------:R-:W-:Y:S01]  /*7050*/  USHF.L.U32 UR4, UR4, 0x6, URZ ;  /* 0x0000000604047899 */ /* 0x000fe2000800063f */
[----:B--2---:R-:W-:-:S08]  /*7060*/  IADD3 R252, R207, -0x2, RZ ;  /* 0xfffffffecffc7810 */ /* 0x004fd00007ffe0ff */
[----:B------:R-:W2:Y:S04]  /*7070*/  LDL.LU.64 R204, [R1+0x10] ;  /* 0x0000100001cc7983 */ /* 0x000ea80000300a00 */
[----:B------:R-:W3:Y:S04]  /*7080*/  LDL.LU.64 R206, [R1+0x40] ;  /* 0x0000400001ce7983 */ /* 0x000ee80000300a00 */
[----:B------:R-:W4:Y:S01]  /*7090*/  LDL R12, [R1+0x38] ;  /* 0x00003800010c7983 */ /* 0x000f220000100800 */
[----:B--2---:R-:W-:-:S02]  /*70a0*/  MOV R3, R205 ;  /* 0x000000cd00037202 */ /* 0x004fc40000000f00 */
[----:B---3--:R-:W-:Y:S02]  /*70b0*/  MOV R2, R206 ;  /* 0x000000ce00027202 */ /* 0x008fe40000000f00 */
[----:B----4-:R-:W-:-:S03]  /*70c0*/  SHF.L.U32 R251, R12, 0x1, RZ ;  /* 0x000000010cfb7819 */ /* 0x010fc600000006ff */
[----:B------:R1:W-:Y:S04]  /*70d0*/  STL.64 [R1+0x10], R2 ;  /* 0x0000100201007387 */ /* 0x0003e80000100a00 */
.L_x_685:
[----:B------:R-:W2:Y:S01]  /*70e0*/  LDL.64 R12, [R1+0x10] ;  /* 0x00001000010c7983 */ /* 0x000ea20000100a00 */
[----:B-1----:R-:W-:Y:S01]  /*70f0*/  SHF.R.S32.HI R0, RZ, 0x1f, R252 ;  /* 0x0000001fff007819 */ /* 0x002fe200000114fc */
[----:B------:R-:W-:Y:S04]  /*7100*/  DEPBAR.LE SB0, 0x0 ;  /* 0x000080000000791a */ /* 0x000fe80000000000 */
[----:B------:R-:W-:Y:S01]  /*7110*/  BAR.SYNC.DEFER_BLOCKING 0x0 ;  /* 0x0000000000007b1d */ /* 0x000fe20000010000 */
[----:B------:R-:W-:Y:S02]  /*7120*/  IMAD R0, R0, c[0x0][0x208], RZ ;  /* 0x0000820000007a24 */ /* 0x000fe400078e02ff */
[C---:B-1----:R-:W-:Y:S04]  /*7130*/  IMAD.WIDE.U32 R2, R252.reuse, c[0x0][0x208], RZ ;  /* 0x00008200fc027a25 */ /* 0x042fe800078e00ff */
[----:B------:R-:W-:Y:S05]  /*7140*/  IMAD R0, R252, c[0x0][0x20c], R0 ;  /* 0x00008300fc007a24 */ /* 0x000fea00078e0200 */
[----:B------:R-:W-:Y:S05]  /*7150*/  IADD3 R0, R3, R0, RZ ;  /* 0x0000000003007210 */ /* 0x000fea0007ffe0ff */
[----:B------:R-:W-:Y:S01]  /*7160*/  IMAD R0, R0, 0x60, RZ ;  /* 0x0000006000007824 */ /* 0x000fe200078e02ff */
[----:B-----5:R-:W-:Y:S08]  /*7170*/  LDSM.16.M88.4 R48, [R224] ;  /* 0x00000000e030783b */ /* 0x020ff00000000200 */
[----:B------:R-:W1:Y:S08]  /*7180*/  LDSM.16.M88.4 R8, [R216+0xc100] ;  /* 0x00c10000d808783b */ /* 0x000e700000000200 */
[----:B------:R-:W3:Y:S08]  /*7190*/  LDSM.16.M88.4 R16, [R216+0xc900] ;  /* 0x00c90000d810783b */ /* 0x000ef00000000200 */
[----:B------:R-:W4:Y:S08]  /*71a0*/  LDSM.16.M88.4 R24, [R216+0xd100] ;  /* 0x00d10000d818783b */ /* 0x000f300000000200 */
[----:B------:R-:W2:Y:S08]  /*71b0*/  LDSM.16.M88.4 R32, [R216+0xd900] ;  /* 0x00d90000d820783b */ /* 0x000eb00000000200 */
[----:B------:R-:W2:Y:S01]  /*71c0*/  LDSM.16.M88.4 R40, [R216+0xe100] ;  /* 0x00e10000d828783b */ /* 0x000ea20000000200 */
[C---:B-1----:R-:W-:Y:S07]  /*71d0*/  HMMA.16816.F32.BF16 R4, R48.reuse, R8, RZ ;  /* 0x000000083004723c */ /* 0x042fee00000418ff */
[----:B------:R-:W1:Y:S01]  /*71e0*/  LDSM.16.M88.4 R184, [R216+0xe900] ;  /* 0x00e90000d8b8783b */ /* 0x000e620000000200 */
[C---:B------:R-:W-:Y:S07]  /*71f0*/  HMMA.16816.F32.BF16 R8, R48.reuse, R10, RZ ;  /* 0x0000000a3008723c */ /* 0x040fee00000418ff */
[----:B------:R-:W-:Y:S08]  /*7200*/  LDSM.16.M88.4 R188, [R223] ;  /* 0x00000000dfbc783b */ /* 0x000ff00000000200 */
[----:B------:R-:W1:Y:S08]  /*7210*/  LDSM.16.M88.4 R192, [R227] ;  /* 0x00000000e3c0783b */ /* 0x000e700000000200 */
[----:B------:R-:W1:Y:S08]  /*7220*/  LDSM.16.M88.4 R196, [R250] ;  /* 0x00000000fac4783b */ /* 0x000e700000000200 */
[----:B------:R-:W1:Y:S08]  /*7230*/  LDSM.16.M88.4 R200, [R249] ;  /* 0x00000000f9c8783b */ /* 0x000e700000000200 */
[----:B------:R-:W1:Y:S08]  /*7240*/  LDSM.16.M88.4 R204, [R248] ;  /* 0x00000000f8cc783b */ /* 0x000e700000000200 */
[----:B------:R-:W1:Y:S08]  /*7250*/  LDSM.16.M88.4 R208, [R247] ;  /* 0x00000000f7d0783b */ /* 0x000e700000000200 */
[----:B------:R-:W1:Y:S01]  /*7260*/  LDSM.16.M88.4 R212, [R246] ;  /* 0x00000000f6d4783b */ /* 0x000e620000000200 */
[----:B--2---:R-:W-:Y:S02]  /*7270*/  IMAD.WIDE.U32 R2, R2, 0x60, R12 ;  /* 0x0000006002027825 */ /* 0x004fe400078e000c */
[C---:B---3--:R-:W-:Y:S03]  /*7280*/  HMMA.16816.F32.BF16 R12, R48.reuse, R16, RZ ;  /* 0x00000010300c723c */ /* 0x048fe600000418ff */
[----:B------:R-:W-:Y:S02]  /*7290*/  IADD3 R28, R3, R0, RZ ;  /* 0x00000000031c7210 */ /* 0x000fe40007ffe0ff */
[C---:B------:R-:W-:Y:S02]  /*72a0*/  SHF.L.U32 R0, R2.reuse, 0x1, RZ ;  /* 0x0000000102007819 */ /* 0x040fe400000006ff */
[----:B------:R-:W-:Y:S01]  /*72b0*/  SHF.L.U64.HI R28, R2, 0x1, R28 ;  /* 0x00000001021c7819 */ /* 0x000fe2000001021c */
[C---:B------:R-:W-:Y:S01]  /*72c0*/  HMMA.16816.F32.BF16 R16, R48.reuse, R18, RZ ;  /* 0x000000123010723c */ /* 0x040fe200000418ff */
[C---:B------:R-:W-:Y:S03]  /*72d0*/  IADD3 R2, P6, R0.reuse, c[0x0][0x1f8], RZ ;  /* 0x00007e0000027a10 */ /* 0x040fe60007fde0ff */
[----:B------:R-:W-:Y:S02]  /*72e0*/  IADD3 R30, P5, R0, 0x80, RZ ;  /* 0x00000080001e7810 */ /* 0x000fe40007fbe0ff */
[----:B------:R-:W-:Y:S02]  /*72f0*/  IADD3.X R3, R28, c[0x0][0x1fc], RZ, P6, !PT ;  /* 0x00007f001c037a10 */ /* 0x000fe400037fe4ff */
[----:B------:R-:W-:Y:S03]  /*7300*/  IADD3 R30, P0, R30, c[0x0][0x1f8], RZ ;  /* 0x00007e001e1e7a10 */ /* 0x000fe60007f1e0ff */
[----:B------:R-:W-:Y:S01]  /*7310*/  @!PT LDS RZ, [RZ] ;  /* 0x00000000fffff984 */ /* 0x000fe20000000800 */
[----:B------:R-:W-:Y:S01]  /*7320*/  @!PT LDS RZ, [RZ] ;  /* 0x00000000fffff984 */ /* 0x000fe20000000800 */
[----:B------:R-:W-:Y:S01]  /*7330*/  @!PT LDS RZ, [RZ] ;  /* 0x00000000fffff984 */ /* 0x000fe20000000800 */
[----:B------:R2:W-:Y:S01]  /*7340*/  LDGSTS.E.BYPASS.LTC128B.128 [R251+0x100], [R2.64], !P1 ;  /* 0x0010000002fb7fae */ /* 0x0005e2000c901d48 */
[----:B------:R-:W-:Y:S02]  /*7350*/  IADD3 R36, P6, R0, 0x100, RZ ;  /* 0x0000010000247810 */ /* 0x000fe40007fde0ff */
[--C-:B------:R-:W-:Y:S02]  /*7360*/  IADD3.X R31, RZ, c[0x0][0x1fc], R28.reuse, P0, P5 ;  /* 0x00007f00ff1f7a10 */ /* 0x100fe400007ea41c */
[----:B------:R-:W-:Y:S02]  /*7370*/  P2R R20, PR, RZ, 0x40 ;  /* 0x00000040ff147803 */ /* 0x000fe40000000000 */
[----:B------:R-:W-:Y:S01]  /*7380*/  IADD3 R36, P0, R36, c[0x0][0x1f8], RZ ;  /* 0x00007e0024247a10 */ /* 0x000fe20007f1e0ff */
[----:B------:R3:W-:Y:S01]  /*7390*/  LDGSTS.E.BYPASS.LTC128B.128 [R251+0x3100], [R30.64], !P4 ;  /* 0x031000001efb7fae */ /* 0x0007e2000e101d48 */
[----:B------:R-:W-:Y:S02]  /*73a0*/  ISETP.NE.AND P5, PT, R20, RZ, PT ;  /* 0x000000ff1400720c */ /* 0x000fe40003fa5270 */
[C---:B----4-:R-:W-:Y:S01]  /*73b0*/  HMMA.16816.F32.BF16 R20, R48.reuse, R24, RZ ;  /* 0x000000183014723c */ /* 0x050fe200000418ff */
[----:B------:R-:W-:Y:S02]  /*73c0*/  IADD3 R0, P6, R0, 0x180, RZ ;  /* 0x0000018000007810 */ /* 0x000fe40007fde0ff */
[--C-:B------:R-:W-:Y:S02]  /*73d0*/  IADD3.X R37, RZ, c[0x0][0x1fc], R28.reuse, P0, P5 ;  /* 0x00007f00ff257a10 */ /* 0x100fe400007ea41c */
[----:B------:R-:W-:Y:S03]  /*73e0*/  IADD3 R38, P5, R0, c[0x0][0x1f8], RZ ;  /* 0x00007e0000267a10 */ /* 0x000fe60007fbe0ff */
[C---:B------:R-:W-:Y:S01]  /*73f0*/  HMMA.16816.F32.BF16 R24, R48.reuse, R26, RZ ;  /* 0x0000001a3018723c */ /* 0x040fe200000418ff */
[----:B------:R4:W-:Y:S03]  /*7400*/  LDGSTS.E.BYPASS.LTC128B.128 [R251+0x6100], [R36.64], !P3 ;  /* 0x0610000024fb7fae */ /* 0x0009e6000d901d48 */
[----:B------:R-:W-:Y:S02]  /*7410*/  IADD3.X R39, RZ, c[0x0][0x1fc], R28, P5, P6 ;  /* 0x00007f00ff277a10 */ /* 0x000fe40002fec41c */
[----:B--2---:R-:W-:Y:S03]  /*7420*/  IADD3 R2, P0, R2, UR4, RZ ;  /* 0x0000000402027c10 */ /* 0x004fe6000ff1e0ff */
[----:B------:R2:W-:Y:S03]  /*7430*/  LDGSTS.E.BYPASS.LTC128B.128 [R251+0x9100], [R38.64], !P2 ;  /* 0x0910000026fb7fae */ /* 0x0005e6000d101d48 */
[----:B------:R-:W-:Y:S01]  /*7440*/  IADD3.X R3, R3, UR5, RZ, P0, !PT ;  /* 0x0000000503037c10 */ /* 0x000fe200087fe4ff */
[C---:B---3--:R-:W-:Y:S04]  /*7450*/  HMMA.16816.F32.BF16 R28, R48.reuse, R32, RZ ;  /* 0x00000020301c723c */ /* 0x048fe800000418ff */
[----:B------:R3:W-:Y:S04]  /*7460*/  LDGSTS.E.BYPASS.LTC128B.128 [R251+0x1100], [R2.64], !P1 ;  /* 0x0110000002fb7fae */ /* 0x0007e8000c901d48 */
[C---:B------:R-:W-:Y:S04]  /*7470*/  HMMA.16816.F32.BF16 R32, R48.reuse, R34, RZ ;  /* 0x000000223020723c */ /* 0x040fe800000418ff */
[----:B------:R3:W-:Y:S01]  /*7480*/  LDGSTS.E.BYPASS.LTC128B.128 [R251+0x4100], [R2.64+0x80], !P4 ;  /* 0x0410008002fb7fae */ /* 0x0007e2000e101d48 */
[----:B----4-:R-:W-:Y:S04]  /*7490*/  IADD3 R36, P0, R2, UR4, RZ ;  /* 0x0000000402247c10 */ /* 0x010fe8000ff1e0ff */
[----:B------:R-:W-:Y:S03]  /*74a0*/  IADD3.X R37, R3, UR5, RZ, P0, !PT ;  /* 0x0000000503257c10 */ /* 0x000fe600087fe4ff */
[----:B------:R3:W-:Y:S01]  /*74b0*/  LDGSTS.E.BYPASS.LTC128B.128 [R251+0x7100], [R2.64+0x100], !P3 ;  /* 0x0710010002fb7fae */ /* 0x0007e2000d901d48 */
[C---:B------:R-:W-:Y:S02]  /*74c0*/  ISETP.GT.AND P0, PT, R252.reuse, RZ, PT ;  /* 0x000000fffc00720c */ /* 0x040fe40003f04270 */
[----:B------:R-:W-:Y:S05]  /*74d0*/  IADD3 R252, R252, -0x1, RZ ;  /* 0xfffffffffcfc7810 */ /* 0x000fea0007ffe0ff */
[----:B------:R3:W-:Y:S08]  /*74e0*/  LDGSTS.E.BYPASS.LTC128B.128 [R251+0xa100], [R2.64+0x180], !P2 ;  /* 0x0a10018002fb7fae */ /* 0x0007f0000d101d48 */
[----:B------:R2:W-:Y:S08]  /*74f0*/  LDGSTS.E.BYPASS.LTC128B.128 [R251+0x2100], [R36.64], !P1 ;  /* 0x0210000024fb7fae */ /* 0x0005f0000c901d48 */
[----:B------:R2:W-:Y:S08]  /*7500*/  LDGSTS.E.BYPASS.LTC128B.128 [R251+0x5100], [R36.64+0x80], !P4 ;  /* 0x0510008024fb7fae */ /* 0x0005f0000e101d48 */
[----:B------:R2:W-:Y:S08]  /*7510*/  LDGSTS.E.BYPASS.LTC128B.128 [R251+0x8100], [R36.64+0x100], !P3 ;  /* 0x0810010024fb7fae */ /* 0x0005f0000d901d48 */
[----:B------:R2:W-:Y:S08]  /*7520*/  LDGSTS.E.BYPASS.LTC128B.128 [R251+0xb100], [R36.64+0x180], !P2 ;  /* 0x0b10018024fb7fae */ /* 0x0005f0000d101d48 */
[----:B------:R-:W0:Y:S01]  /*7530*/  LDGDEPBAR ;  /* 0x00000000000079af */ /* 0x000e220000000000 */
[C---:B--2---:R-:W-:Y:S08]  /*7540*/  HMMA.16816.F32.BF16 R36, R48.reuse, R40, RZ ;  /* 0x000000283024723c */ /* 0x044ff000000418ff */
[C---:B------:R-:W-:Y:S08]  /*7550*/  HMMA.16816.F32.BF16 R40, R48.reuse, R42, RZ ;  /* 0x0000002a3028723c */ /* 0x040ff000000418ff */
[C---:B-1----:R-:W-:Y:S08]  /*7560*/  HMMA.16816.F32.BF16 R44, R48.reuse, R184, RZ ;  /* 0x000000b8302c723c */ /* 0x042ff000000418ff */
[----:B------:R-:W-:Y:S01]  /*7570*/  HMMA.16816.F32.BF16 R48, R48, R186, RZ ;  /* 0x000000ba3030723c */ /* 0x000fe200000418ff */
[----:B------:R-:W-:Y:S07]  /*7580*/  LDSM.16.M88.4 R184, [R226] ;  /* 0x00000000e2b8783b */ /* 0x000fee0000000200 */
[C---:B------:R-:W-:Y:S08]  /*7590*/  HMMA.16816.F32.BF16 R4, R188.reuse, R192, R4 ;  /* 0x000000c0bc04723c */ /* 0x040ff00000041804 */
[C---:B------:R-:W-:Y:S01]  /*75a0*/  HMMA.16816.F32.BF16 R8, R188.reuse, R194, R8 ;  /* 0x000000c2bc08723c */ /* 0x040fe20000041808 */
[----:B------:R-:W1:Y:S07]  /*75b0*/  LDSM.16.M88.4 R192, [R222+0xc100] ;  /* 0x00c10000dec0783b */ /* 0x000e6e0000000200 */
[C---:B------:R-:W-:Y:S08]  /*75c0*/  HMMA.16816.F32.BF16 R12, R188.reuse, R196, R12 ;  /* 0x000000c4bc0c723c */ /* 0x040ff0000004180c */
[C---:B------:R-:W-:Y:S01]  /*75d0*/  HMMA.16816.F32.BF16 R16, R188.reuse, R198, R16 ;  /* 0x000000c6bc10723c */ /* 0x040fe20000041810 */
[----:B------:R-:W2:Y:S07]  /*75e0*/  LDSM.16.M88.4 R196, [R222+0xc900] ;  /* 0x00c90000dec4783b */ /* 0x000eae0000000200 */
[C---:B------:R-:W-:Y:S08]  /*75f0*/  HMMA.16816.F32.BF16 R20, R188.reuse, R200, R20 ;  /* 0x000000c8bc14723c */ /* 0x040ff00000041814 */
[C---:B------:R-:W-:Y:S01]  /*7600*/  HMMA.16816.F32.BF16 R24, R188.reuse, R202, R24 ;  /* 0x000000cabc18723c */ /* 0x040fe20000041818 */
[----:B------:R-:W4:Y:S07]  /*7610*/  LDSM.16.M88.4 R200, [R222+0xd100] ;  /* 0x00d10000dec8783b */ /* 0x000f2e0000000200 */
        /* <DEDUP_REMOVED lines=8> */
[----:B------:R-:W3:Y:S07]  /*76a0*/  LDSM.16.M88.4 R188, [R222+0xe100] ;  /* 0x00e10000debc783b */ /* 0x000eee0000000200 */
[C---:B-1----:R-:W-:Y:S08]  /*76b0*/  HMMA.16816.F32.BF16 R4, R184.reuse, R192, R4 ;  /* 0x000000c0b804723c */ /* 0x042ff00000041804 */
[C---:B------:R-:W-:Y:S01]  /*76c0*/  HMMA.16816.F32.BF16 R8, R184.reuse, R194, R8 ;  /* 0x000000c2b808723c */ /* 0x040fe20000041808 */
[----:B------:R-:W-:Y:S07]  /*76d0*/  LDSM.16.M88.4 R192, [R221] ;  /* 0x00000000ddc0783b */ /* 0x000fee0000000200 */
[C---:B--2---:R-:W-:Y:S08]  /*76e0*/  HMMA.16816.F32.BF16 R12, R184.reuse, R196, R12 ;  /* 0x000000c4b80c723c */ /* 0x044ff0000004180c */
[C---:B------:R-:W-:Y:S01]  /*76f0*/  HMMA.16816.F32.BF16 R16, R184.reuse, R198, R16 ;  /* 0x000000c6b810723c */ /* 0x040fe20000041810 */
[----:B------:R-:W-:Y:S07]  /*7700*/  LDSM.16.M88.4 R196, [R221+0x800] ;  /* 0x00080000ddc4783b */ /* 0x000fee0000000200 */
[C---:B----4-:R-:W-:Y:S08]  /*7710*/  HMMA.16816.F32.BF16 R20, R184.reuse, R200, R20 ;  /* 0x000000c8b814723c */ /* 0x050ff00000041814 */
[C---:B------:R-:W-:Y:S01]  /*7720*/  HMMA.16816.F32.BF16 R24, R184.reuse, R202, R24 ;  /* 0x000000cab818723c */ /* 0x040fe20000041818 */
[----:B------:R-:W-:Y:S07]  /*7730*/  LDSM.16.M88.4 R200, [R221+0x1000] ;  /* 0x00100000ddc8783b */ /* 0x000fee0000000200 */
[C---:B------:R-:W-:Y:S08]  /*7740*/  HMMA.16816.F32.BF16 R28, R184.reuse, R204, R28 ;  /* 0x000000ccb81c723c */ /* 0x040ff0000004181c */
[C---:B------:R-:W-:Y:S01]  /*7750*/  HMMA.16816.F32.BF16 R32, R184.reuse, R206, R32 ;  /* 0x000000ceb820723c */ /* 0x040fe20000041820 */
[----:B------:R-:W-:Y:S07]  /*7760*/  LDSM.16.M88.4 R204, [R221+0x1800] ;  /* 0x00180000ddcc783b */ /* 0x000fee0000000200 */
[C---:B---3--:R-:W-:Y:S08]  /*7770*/  HMMA.16816.F32.BF16 R36, R184.reuse, R188, R36 ;  /* 0x000000bcb824723c */ /* 0x048ff00000041824 */
[C---:B------:R-:W-:Y:S01]  /*7780*/  HMMA.16816.F32.BF16 R40, R184.reuse, R190, R40 ;  /* 0x000000beb828723c */ /* 0x040fe20000041828 */
[----:B------:R-:W1:Y:S07]  /*7790*/  LDSM.16.M88.4 R188, [R225] ;  /* 0x00000000e1bc783b */ /* 0x000e6e0000000200 */
[C---:B------:R-:W-:Y:S08]  /*77a0*/  HMMA.16816.F32.BF16 R44, R184.reuse, R208, R44 ;  /* 0x000000d0b82c723c */ /* 0x040ff0000004182c */
[----:B------:R-:W-:Y:S01]  /*77b0*/  HMMA.16816.F32.BF16 R48, R184, R210, R48 ;  /* 0x000000d2b830723c */ /* 0x000fe20000041830 */
[----:B------:R-:W2:Y:S08]  /*77c0*/  LDSM.16.M88.4 R184, [R221+0x2000] ;  /* 0x00200000ddb8783b */ /* 0x000eb00000000200 */
[----:B------:R-:W3:Y:S01]  /*77d0*/  LDSM.16.M88.4 R208, [R221+0x2800] ;  /* 0x00280000ddd0783b */ /* 0x000ee20000000200 */
[C---:B-1----:R-:W-:Y:S08]  /*77e0*/  HMMA.16816.F32.BF16 R4, R188.reuse, R192, R4 ;  /* 0x000000c0bc04723c */ /* 0x042ff00000041804 */
[C---:B------:R-:W-:Y:S01]  /*77f0*/  HMMA.16816.F32.BF16 R8, R188.reuse, R194, R8 ;  /* 0x000000c2bc08723c */ /* 0x040fe20000041808 */
[----:B------:R-:W-:Y:S07]  /*7800*/  LDSM.16.M88.4 R192, [R216+0xf100] ;  /* 0x00f10000d8c0783b */ /* 0x000fee0000000200 */
[C---:B------:R-:W-:Y:S08]  /*7810*/  HMMA.16816.F32.BF16 R12, R188.reuse, R196, R12 ;  /* 0x000000c4bc0c723c */ /* 0x040ff0000004180c */
        /* <DEDUP_REMOVED lines=8> */
[C---:B--2---:R-:W-:Y:S08]  /*78a0*/  HMMA.16816.F32.BF16 R36, R188.reuse, R184, R36 ;  /* 0x000000b8bc24723c */ /* 0x044ff00000041824 */
[C---:B------:R-:W-:Y:S01]  /*78b0*/  HMMA.16816.F32.BF16 R40, R188.reuse, R186, R40 ;  /* 0x000000babc28723c */ /* 0x040fe20000041828 */
[----:B------:R-:W1:Y:S07]  /*78c0*/  LDSM.16.M88.4 R184, [R224+0x4000] ;  /* 0x00400000e0b8783b */ /* 0x000e6e0000000200 */
[C---:B---3--:R-:W-:Y:S08]  /*78d0*/  HMMA.16816.F32.BF16 R44, R188.reuse, R208, R44 ;  /* 0x000000d0bc2c723c */ /* 0x048ff0000004182c */
[----:B------:R-:W-:Y:S01]  /*78e0*/  HMMA.16816.F32.BF16 R48, R188, R210, R48 ;  /* 0x000000d2bc30723c */ /* 0x000fe20000041830 */
[----:B------:R-:W2:Y:S08]  /*78f0*/  LDSM.16.M88.4 R188, [R216+0x11100] ;  /* 0x01110000d8bc783b */ /* 0x000eb00000000200 */
[----:B------:R-:W3:Y:S01]  /*7900*/  LDSM.16.M88.4 R208, [R216+0x11900] ;  /* 0x01190000d8d0783b */ /* 0x000ee20000000200 */
[C---:B-1----:R-:W-:Y:S08]  /*7910*/  HMMA.16816.F32.BF16 R4, R184.reuse, R192, R4 ;  /* 0x000000c0b804723c */ /* 0x042ff00000041804 */
[C---:B------:R-:W-:Y:S01]  /*7920*/  HMMA.16816.F32.BF16 R8, R184.reuse, R194, R8 ;  /* 0x000000c2b808723c */ /* 0x040fe20000041808 */
[----:B------:R-:W-:Y:S07]  /*7930*/  LDSM.16.M88.4 R192, [R245] ;  /* 0x00000000f5c0783b */ /* 0x000fee0000000200 */
[C---:B------:R-:W-:Y:S08]  /*7940*/  HMMA.16816.F32.BF16 R12, R184.reuse, R196, R12 ;  /* 0x000000c4b80c723c */ /* 0x040ff0000004180c */
        /* <DEDUP_REMOVED lines=8> */
[C---:B--2---:R-:W-:Y:S08]  /*79d0*/  HMMA.16816.F32.BF16 R36, R184.reuse, R188, R36 ;  /* 0x000000bcb824723c */ /* 0x044ff00000041824 */
[C---:B------:R-:W-:Y:S01]  /*79e0*/  HMMA.16816.F32.BF16 R40, R184.reuse, R190, R40 ;  /* 0x000000beb828723c */ /* 0x040fe20000041828 */
[----:B------:R-:W1:Y:S07]  /*79f0*/  LDSM.16.M88.4 R188, [R223+0x4000] ;  /* 0x00400000dfbc783b */ /* 0x000e6e0000000200 */
[C---:B---3--:R-:W-:Y:S08]  /*7a00*/  HMMA.16816.F32.BF16 R44, R184.reuse, R208, R44 ;  /* 0x000000d0b82c723c */ /* 0x048ff0000004182c */
[----:B------:R-:W-:Y:S01]  /*7a10*/  HMMA.16816.F32.BF16 R48, R184, R210, R48 ;  /* 0x000000d2b830723c */ /* 0x000fe20000041830 */
[----:B------:R-:W2:Y:S08]  /*7a20*/  LDSM.16.M88.4 R184, [R241] ;  /* 0x00000000f1b8783b */ /* 0x000eb00000000200 */
[----:B------:R-:W3:Y:S01]  /*7a30*/  LDSM.16.M88.4 R208, [R240] ;  /* 0x00000000f0d0783b */ /* 0x000ee20000000200 */
        /* <DEDUP_REMOVED lines=151> */
[----:B------:R-:W-:Y:S01]  /*83b0*/  LDSM.16.M88.4 R208, [R222+0x16100] ;  /* 0x01610000ded0783b */ /* 0x000fe20000000200 */
[C---:B-1----:R-:W-:Y:S08]  /*83c0*/  HMMA.16816.F32.BF16 R4, R188.reuse, R192, R4 ;  /* 0x000000c0bc04723c */ /* 0x042ff00000041804 */
[C---:B------:R-:W-:Y:S01]  /*83d0*/  HMMA.16816.F32.BF16 R8, R188.reuse, R194, R8 ;  /* 0x000000c2bc08723c */ /* 0x040fe20000041808 */
[----:B------:R-:W1:Y:S07]  /*83e0*/  LDSM.16.M88.4 R192, [R228] ;  /* 0x00000000e4c0783b */ /* 0x000e6e0000000200 */
[C---:B------:R-:W-:Y:S08]  /*83f0*/  HMMA.16816.F32.BF16 R12, R188.reuse, R196, R12 ;  /* 0x000000c4bc0c723c */ /* 0x040ff0000004180c */
[C---:B------:R-:W-:Y:S01]  /*8400*/  HMMA.16816.F32.BF16 R16, R188.reuse, R198, R16 ;  /* 0x000000c6bc10723c */ /* 0x040fe20000041810 */
[----:B------:R-:W-:Y:S07]  /*8410*/  LDSM.16.M88.4 R196, [R226+0xc000] ;  /* 0x00c00000e2c4783b */ /* 0x000fee0000000200 */
[C---:B------:R-:W-:Y:S08]  /*8420*/  HMMA.16816.F32.BF16 R20, R188.reuse, R200, R20 ;  /* 0x000000c8bc14723c */ /* 0x040ff00000041814 */
[C---:B------:R-:W-:Y:S01]  /*8430*/  HMMA.16816.F32.BF16 R24, R188.reuse, R202, R24 ;  /* 0x000000cabc18723c */ /* 0x040fe20000041818 */
[----:B------:R-:W3:Y:S07]  /*8440*/  LDSM.16.M88.4 R200, [R222+0x15100] ;  /* 0x01510000dec8783b */ /* 0x000eee0000000200 */
[C---:B------:R-:W-:Y:S08]  /*8450*/  HMMA.16816.F32.BF16 R28, R188.reuse, R204, R28 ;  /* 0x000000ccbc1c723c */ /* 0x040ff0000004181c */
[C---:B------:R-:W-:Y:S01]  /*8460*/  HMMA.16816.F32.BF16 R32, R188.reuse, R206, R32 ;  /* 0x000000cebc20723c */ /* 0x040fe20000041820 */
[----:B------:R-:W4:Y:S07]  /*8470*/  LDSM.16.M88.4 R204, [R222+0x15900] ;  /* 0x01590000decc783b */ /* 0x000f2e0000000200 */
[C---:B--2---:R-:W-:Y:S08]  /*8480*/  HMMA.16816.F32.BF16 R36, R188.reuse, R184, R36 ;  /* 0x000000b8bc24723c */ /* 0x044ff00000041824 */
[C---:B------:R-:W-:Y:S01]  /*8490*/  HMMA.16816.F32.BF16 R40, R188.reuse, R186, R40 ;  /* 0x000000babc28723c */ /* 0x040fe20000041828 */
[----:B------:R-:W2:Y:S07]  /*84a0*/  LDSM.16.M88.4 R184, [R222+0x16900] ;  /* 0x01690000deb8783b */ /* 0x000eae0000000200 */
[C---:B-1----:R-:W-:Y:S08]  /*84b0*/  HMMA.16816.F32.BF16 R44, R188.reuse, R192, R44 ;  /* 0x000000c0bc2c723c */ /* 0x042ff0000004182c */
[----:B------:R-:W-:Y:S01]  /*84c0*/  HMMA.16816.F32.BF16 R48, R188, R194, R48 ;  /* 0x000000c2bc30723c */ /* 0x000fe20000041830 */
[----:B------:R-:W1:Y:S07]  /*84d0*/  LDSM.16.M88.4 R188, [R222+0x17100] ;  /* 0x01710000debc783b */ /* 0x000e6e0000000200 */
[C---:B---3--:R-:W-:Y:S01]  /*84e0*/  HMMA.16816.F32.BF16 R4, R196.reuse, R200, R4 ;  /* 0x000000c8c404723c */ /* 0x048fe20000041804 */
[----:B------:R-:W3:Y:S07]  /*84f0*/  LDSM.16.M88.4 R192, [R222+0x17900] ;  /* 0x01790000dec0783b */ /* 0x000eee0000000200 */
[C---:B------:R-:W-:Y:S01]  /*8500*/  HMMA.16816.F32.BF16 R8, R196.reuse, R202, R8 ;  /* 0x000000cac408723c */ /* 0x040fe20000041808 */
[----:B------:R-:W-:Y:S07]  /*8510*/  LDSM.16.M88.4 R200, [R225+0xc000] ;  /* 0x00c00000e1c8783b */ /* 0x000fee0000000200 */
[C---:B----4-:R-:W-:Y:S08]  /*8520*/  HMMA.16816.F32.BF16 R12, R196.reuse, R204, R12 ;  /* 0x000000ccc40c723c */ /* 0x050ff0000004180c */
[C---:B------:R-:W-:Y:S01]  /*8530*/  HMMA.16816.F32.BF16 R16, R196.reuse, R206, R16 ;  /* 0x000000cec410723c */ /* 0x040fe20000041810 */
[----:B------:R-:W4:Y:S07]  /*8540*/  LDSM.16.M88.4 R204, [R221+0x9000] ;  /* 0x00900000ddcc783b */ /* 0x000f2e0000000200 */
[C---:B------:R-:W-:Y:S08]  /*8550*/  HMMA.16816.F32.BF16 R20, R196.reuse, R208, R20 ;  /* 0x000000d0c414723c */ /* 0x040ff00000041814 */
[C---:B------:R-:W-:Y:S08]  /*8560*/  HMMA.16816.F32.BF16 R24, R196.reuse, R210, R24 ;  /* 0x000000d2c418723c */ /* 0x040ff00000041818 */
[C---:B--2---:R-:W-:Y:S08]  /*8570*/  HMMA.16816.F32.BF16 R28, R196.reuse, R184, R28 ;  /* 0x000000b8c41c723c */ /* 0x044ff0000004181c */
[C---:B------:R-:W-:Y:S01]  /*8580*/  HMMA.16816.F32.BF16 R32, R196.reuse, R186, R32 ;  /* 0x000000bac420723c */ /* 0x040fe20000041820 */
[----:B------:R-:W2:Y:S07]  /*8590*/  LDSM.16.M88.4 R184, [R221+0x9800] ;  /* 0x00980000ddb8783b */ /* 0x000eae0000000200 */
[C---:B-1----:R-:W-:Y:S08]  /*85a0*/  HMMA.16816.F32.BF16 R36, R196.reuse, R188, R36 ;  /* 0x000000bcc424723c */ /* 0x042ff00000041824 */
[C---:B------:R-:W-:Y:S08]  /*85b0*/  HMMA.16816.F32.BF16 R40, R196.reuse, R190, R40 ;  /* 0x000000bec428723c */ /* 0x040ff00000041828 */
[C---:B---3--:R-:W-:Y:S08]  /*85c0*/  HMMA.16816.F32.BF16 R44, R196.reuse, R192, R44 ;  /* 0x000000c0c42c723c */ /* 0x048ff0000004182c */
[----:B------:R-:W-:Y:S08]  /*85d0*/  HMMA.16816.F32.BF16 R48, R196, R194, R48 ;  /* 0x000000c2c430723c */ /* 0x000ff00000041830 */
[C---:B----4-:R-:W-:Y:S08]  /*85e0*/  HMMA.16816.F32.BF16 R4, R200.reuse, R204, R4 ;  /* 0x000000ccc804723c */ /* 0x050ff00000041804 */
[C---:B------:R-:W-:Y:S08]  /*85f0*/  HMMA.16816.F32.BF16 R8, R200.reuse, R206, R8 ;  /* 0x000000cec808723c */ /* 0x040ff00000041808 */
[C---:B--2---:R-:W-:Y:S08]  /*8600*/  HMMA.16816.F32.BF16 R12, R200.reuse, R184, R12 ;  /* 0x000000b8c80c723c */ /* 0x044ff0000004180c */
        /* <DEDUP_REMOVED lines=23> */
[----:B------:R-:W2:Y:S01]  /*8780*/  MUFU.TANH R189, R8 ;  /* 0x0000000800bd7308 */ /* 0x000ea20000002400 */
[----:B---3--:R-:W-:Y:S09]  /*8790*/  FMNMX.FTZ R2, R193, R134, !PT ;  /* 0x00000086c1027209 */ /* 0x008ff20007810000 */
[----:B------:R-:W3:Y:S01]  /*87a0*/  MUFU.TANH R185, R9 ;  /* 0x0000000900b97308 */ /* 0x000ee20000002400 */
[----:B-1----:R-:W1:Y:S01]  /*87b0*/  LDSM.16.M88.4 R4, [R221+0xa000] ;  /* 0x00a00000dd04783b */ /* 0x002e620000000200 */
[----:B----4-:R-:W-:Y:S08]  /*87c0*/  FMNMX.FTZ R2, R194, R2, !PT ;  /* 0x00000002c2027209 */ /* 0x010ff00007810000 */
[----:B------:R-:W4:Y:S01]  /*87d0*/  MUFU.TANH R191, R10 ;  /* 0x0000000a00bf7308 */ /* 0x000f220000002400 */
[----:B--2---:R-:W-:Y:S09]  /*87e0*/  FMNMX.FTZ R0, R189, R0, !PT ;  /* 0x00000000bd007209 */ /* 0x004ff20007810000 */
[----:B------:R2:W1:Y:S01]  /*87f0*/  MUFU.TANH R192, R11 ;  /* 0x0000000b00c07308 */ /* 0x0004620000002400 */
[----:B---3--:R-:W-:Y:S09]  /*8800*/  FMNMX.FTZ R0, R185, R0, !PT ;  /* 0x00000000b9007209 */ /* 0x008ff20007810000 */
[----:B------:R-:W3:Y:S01]  /*8810*/  MUFU.TANH R187, R12 ;  /* 0x0000000c00bb7308 */ /* 0x000ee20000002400 */
[----:B----4-:R-:W-:Y:S09]  /*8820*/  FMNMX.FTZ R2, R191, R2, !PT ;  /* 0x00000002bf027209 */ /* 0x010ff20007810000 */
[----:B------:R-:W4:Y:S01]  /*8830*/  MUFU.TANH R195, R13 ;  /* 0x0000000d00c37308 */ /* 0x000f220000002400 */
[C---:B-1----:R-:W-:Y:S01]  /*8840*/  HMMA.16816.F32.BF16 R20, R200.reuse, R4, R20 ;  /* 0x00000004c814723c */ /* 0x042fe20000041814 */
[----:B--2---:R-:W1:Y:S02]  /*8850*/  LDSM.16.M88.4 R8, [R221+0xa800] ;  /* 0x00a80000dd08783b */ /* 0x004e640000000200 */
[----:B------:R-:W-:Y:S06]  /*8860*/  FMNMX.FTZ R2, R192, R2, !PT ;  /* 0x00000002c0027209 */ /* 0x000fec0007810000 */
[----:B------:R-:W2:Y:S01]  /*8870*/  MUFU.TANH R198, R16 ;  /* 0x0000001000c67308 */ /* 0x000ea20000002400 */
[C---:B------:R-:W-:Y:S01]  /*8880*/  HMMA.16816.F32.BF16 R24, R200.reuse, R6, R24 ;  /* 0x00000006c818723c */ /* 0x040fe20000041818 */
[----:B------:R-:W1:Y:S02]  /*8890*/  LDSM.16.M88.4 R4, [R221+0xb000] ;  /* 0x00b00000dd04783b */ /* 0x000e640000000200 */
[----:B---3--:R-:W-:Y:S06]  /*88a0*/  FMNMX.FTZ R0, R187, R0, !PT ;  /* 0x00000000bb007209 */ /* 0x008fec0007810000 */
[----:B------:R-:W-:Y:S03]  /*88b0*/  MUFU.TANH R197, R15 ;  /* 0x0000000f00c57308 */ /* 0x000fe60000002400 */
[----:B----4-:R-:W-:Y:S02]  /*88c0*/  FMNMX.FTZ R0, R195, R0, !PT ;  /* 0x00000000c3007209 */ /* 0x010fe40007810000 */
[----:B------:R-:W-:Y:S02]  /*88d0*/  FMUL.FTZ R20, R20, c[0x0][0x320] ;  /* 0x0000c80014147a20 */ /* 0x000fe40000410000 */
[----:B------:R-:W-:Y:S03]  /*88e0*/  FMUL.FTZ R21, R21, c[0x0][0x320] ;  /* 0x0000c80015157a20 */ /* 0x000fe60000410000 */
[----:B------:R-:W3:Y:S01]  /*88f0*/  MUFU.TANH R196, R14 ;  /* 0x0000000e00c47308 */ /* 0x000ee20000002400 */
[----:B------:R-:W-:Y:S02]  /*8900*/  FMUL.FTZ R22, R22, c[0x0][0x320] ;  /* 0x0000c80016167a20 */ /* 0x000fe40000410000 */
[----:B------:R-:W-:Y:S01]  /*8910*/  FMUL.FTZ R23, R23, c[0x0][0x320] ;  /* 0x0000c80017177a20 */ /* 0x000fe20000410000 */
[----:B--2---:R-:W-:Y:S01]  /*8920*/  FMNMX.FTZ R0, R198, R0, !PT ;  /* 0x00000000c6007209 */ /* 0x004fe20007810000 */
[----:B------:R-:W-:Y:S02]  /*8930*/  FMUL.FTZ R24, R24, c[0x0][0x320] ;  /* 0x0000c80018187a20 */ /* 0x000fe40000410000 */
[----:B------:R-:W-:Y:S02]  /*8940*/  FMUL.FTZ R25, R25, c[0x0][0x320] ;  /* 0x0000c80019197a20 */ /* 0x000fe40000410000 */
[----:B------:R-:W-:Y:S01]  /*8950*/  FMUL.FTZ R26, R26, c[0x0][0x320] ;  /* 0x0000c8001a1a7a20 */ /* 0x000fe20000410000 */
[----:B------:R-:W-:Y:S01]  /*8960*/  MUFU.TANH R206, R20 ;  /* 0x0000001400ce7308 */ /* 0x000fe20000002400 */
[----:B------:R-:W-:Y:S01]  /*8970*/  FMUL.FTZ R27, R27, c[0x0][0x320] ;  /* 0x0000c8001b1b7a20 */ /* 0x000fe20000410000 */
[C---:B-1----:R-:W-:Y:S08]  /*8980*/  HMMA.16816.F32.BF16 R28, R200.reuse, R8, R28 ;  /* 0x00000008c81c723c */ /* 0x042ff0000004181c */
[----:B------:R-:W-:Y:S01]  /*8990*/  MUFU.TANH R207, R21 ;  /* 0x0000001500cf7308 */ /* 0x000fe20000002400 */
[C---:B------:R-:W-:Y:S01]  /*89a0*/  HMMA.16816.F32.BF16 R32, R200.reuse, R10, R32 ;  /* 0x0000000ac820723c */ /* 0x040fe20000041820 */
[----:B------:R-:W1:Y:S01]  /*89b0*/  LDSM.16.M88.4 R8, [R221+0xb800] ;  /* 0x00b80000dd08783b */ /* 0x000e620000000200 */
[----:B------:R-:W-:Y:S04]  /*89c0*/  DEPBAR.LE SB0, 0x0 ;  /* 0x000080000000791a */ /* 0x000fe80000000000 */
[----:B---3--:R-:W-:Y:S02]  /*89d0*/  FMNMX.FTZ R2, R196, R2, !PT ;  /* 0x00000002c4027209 */ /* 0x008fe40007810000 */
[C---:B------:R-:W-:Y:S01]  /*89e0*/  HMMA.16816.F32.BF16 R36, R200.reuse, R4, R36 ;  /* 0x00000004c824723c */ /* 0x040fe20000041824 */
[----:B------:R-:W-:Y:S04]  /*89f0*/  BAR.SYNC.DEFER_BLOCKING 0x0 ;  /* 0x0000000000007b1d */ /* 0x000fe80000010000 */
[----:B------:R-:W-:Y:S03]  /*8a00*/  FMNMX.FTZ R2, R197, R2, !PT ;  /* 0x00000002c5027209 */ /* 0x000fe60007810000 */
[C---:B------:R-:W-:Y:S04]  /*8a10*/  HMMA.16816.F32.BF16 R40, R200.reuse, R6, R40 ;  /* 0x00000006c828723c */ /* 0x040fe80000041828 */
[----:B------:R-:W-:Y:S02]  /*8a20*/  FMUL.FTZ R28, R28, c[0x0][0x320] ;  /* 0x0000c8001c1c7a20 */ /* 0x000fe40000410000 */
[----:B------:R-:W-:Y:S02]  /*8a30*/  FMUL.FTZ R29, R29, c[0x0][0x320] ;  /* 0x0000c8001d1d7a20 */ /* 0x000fe40000410000 */
[----:B------:R-:W-:Y:S04]  /*8a40*/  FMUL.FTZ R30, R30, c[0x0][0x320] ;  /* 0x0000c8001e1e7a20 */ /* 0x000fe80000410000 */
[----:B------:R-:W-:Y:S02]  /*8a50*/  FMUL.FTZ R31, R31, c[0x0][0x320] ;  /* 0x0000c8001f1f7a20 */ /* 0x000fe40000410000 */
[----:B------:R-:W-:Y:S04]  /*8a60*/  @P0 IMAD.WIDE.U32 R6, R252, c[0x0][0x1e0], RZ ;  /* 0x00007800fc060a25 */ /* 0x000fe800078e00ff */
[----:B------:R-:W-:Y:S01]  /*8a70*/  FMUL.FTZ R36, R36, c[0x0][0x320] ;  /* 0x0000c80024247a20 */ /* 0x000fe20000410000 */
[----:B------:R-:W2:Y:S01]  /*8a80*/  MUFU.TANH R12, R28 ;  /* 0x0000001c000c7308 */ /* 0x000ea20000002400 */
[----:B------:R-:W-:Y:S02]  /*8a90*/  FMUL.FTZ R37, R37, c[0x0][0x320] ;  /* 0x0000c80025257a20 */ /* 0x000fe40000410000 */
[----:B------:R-:W-:Y:S02]  /*8aa0*/  FMUL.FTZ R38, R38, c[0x0][0x320] ;  /* 0x0000c80026267a20 */ /* 0x000fe40000410000 */
[----:B------:R-:W-:Y:S01]  /*8ab0*/  FMUL.FTZ R39, R39, c[0x0][0x320] ;  /* 0x0000c80027277a20 */ /* 0x000fe20000410000 */
[C---:B-1----:R-:W-:Y:S01]  /*8ac0*/  HMMA.16816.F32.BF16 R44, R200.reuse, R8, R44 ;  /* 0x00000008c82c723c */ /* 0x042fe2000004182c */
[----:B------:R-:W3:Y:S02]  /*8ad0*/  LDL.64 R8, [R1+0x30] ;  /* 0x0000300001087983 */ /* 0x000ee40000100a00 */
[----:B------:R-:W-:Y:S01]  /*8ae0*/  FMUL.FTZ R41, R41, c[0x0][0x320] ;  /* 0x0000c80029297a20 */ /* 0x000fe20000410000 */
[----:B------:R-:W-:Y:S01]  /*8af0*/  MUFU.TANH R13, R29 ;  /* 0x0000001d000d7308 */ /* 0x000fe20000002400 */
[----:B------:R-:W-:Y:S02]  /*8b00*/  FMUL.FTZ R35, R35, c[0x0][0x320] ;  /* 0x0000c80023237a20 */ /* 0x000fe40000410000 */
[----:B------:R-:W-:Y:S01]  /*8b10*/  FMUL.FTZ R32, R32, c[0x0][0x320] ;  /* 0x0000c80020207a20 */ /* 0x000fe20000410000 */
[----:B------:R-:W-:Y:S01]  /*8b20*/  HMMA.16816.F32.BF16 R48, R200, R10, R48 ;  /* 0x0000000ac830723c */ /* 0x000fe20000041830 */
[----:B------:R-:W4:Y:S03]  /*8b30*/  LDL.64 R10, [R1+0x20] ;  /* 0x00002000010a7983 */ /* 0x000f260000100a00 */
[----:B------:R-:W-:Y:S02]  /*8b40*/  FMUL.FTZ R34, R34, c[0x0][0x320] ;  /* 0x0000c80022227a20 */ /* 0x000fe40000410000 */
[----:B------:R-:W1:Y:S01]  /*8b50*/  MUFU.TANH R199, R17 ;  /* 0x0000001100c77308 */ /* 0x000e620000002400 */
[----:B------:R-:W-:Y:S02]  /*8b60*/  FMUL.FTZ R33, R33, c[0x0][0x320] ;  /* 0x0000c80021217a20 */ /* 0x000fe40000410000 */
[----:B------:R-:W-:Y:S03]  /*8b70*/  FMUL.FTZ R40, R40, c[0x0][0x320] ;  /* 0x0000c80028287a20 */ /* 0x000fe60000410000 */
[----:B--2---:R-:W-:Y:S01]  /*8b80*/  MOV R201, R12 ;  /* 0x0000000c00c97202 */ /* 0x004fe20000000f00 */
        /* <DEDUP_REMOVED lines=8> */
[----:B------:R-:W2:Y:S01]  /*8c10*/  MUFU.TANH R205, R19 ;  /* 0x0000001300cd7308 */ /* 0x000ea20000002400 */
[----:B------:R-:W-:Y:S02]  /*8c20*/  FMUL.FTZ R49, R49, c[0x0][0x320] ;  /* 0x0000c80031317a20 */ /* 0x000fe40000410000 */
[----:B------:R-:W-:Y:S01]  /*8c30*/  FMUL.FTZ R50, R50, c[0x0][0x320] ;  /* 0x0000c80032327a20 */ /* 0x000fe20000410000 */
[----:B-1----:R-:W-:Y:S04]  /*8c40*/  FMNMX.FTZ R0, R199, R0, !PT ;  /* 0x00000000c7007209 */ /* 0x002fe80007810000 */
[----:B------:R-:W-:Y:S02]  /*8c50*/  FMNMX.FTZ R0, R206, R0, !PT ;  /* 0x00000000ce007209 */ /* 0x000fe40007810000 */
[----:B------:R-:W1:Y:S02]  /*8c60*/  MUFU.TANH R208, R22 ;  /* 0x0000001600d07308 */ /* 0x000e640000002400 */
[----:B------:R-:W-:Y:S02]  /*8c70*/  FMNMX.FTZ R0, R207, R0, !PT ;  /* 0x00000000cf007209 */ /* 0x000fe40007810000 */
[----:B--2---:R-:W-:Y:S06]  /*8c80*/  FMNMX.FTZ R2, R204, R2, !PT ;  /* 0x00000002cc027209 */ /* 0x004fec0007810000 */
[----:B------:R-:W2:Y:S01]  /*8c90*/  MUFU.TANH R214, R24 ;  /* 0x0000001800d67308 */ /* 0x000ea20000002400 */
[----:B------:R-:W-:Y:S09]  /*8ca0*/  FMNMX.FTZ R2, R205, R2, !PT ;  /* 0x00000002cd027209 */ /* 0x000ff20007810000 */
[----:B------:R-:W-:Y:S01]  /*8cb0*/  MUFU.TANH R18, R35 ;  /* 0x0000002300127308 */ /* 0x000fe20000002400 */
[----:B-1----:R-:W-:Y:S09]  /*8cc0*/  FMNMX.FTZ R2, R208, R2, !PT ;  /* 0x00000002d0027209 */ /* 0x002ff20007810000 */
[----:B------:R-:W1:Y:S01]  /*8cd0*/  MUFU.TANH R3, R34 ;  /* 0x0000002200037308 */ /* 0x000e620000002400 */
[----:B--2---:R-:W-:Y:S02]  /*8ce0*/  FMNMX.FTZ R0, R214, R0, !PT ;  /* 0x00000000d6007209 */ /* 0x004fe40007810000 */
[----:B------:R-:W-:Y:S07]  /*8cf0*/  MOV R24, c[0x0][0x1e4] ;  /* 0x0000790000187a02 */ /* 0x000fee0000000f00 */
[----:B------:R-:W2:Y:S10]  /*8d00*/  MUFU.TANH R213, R23 ;  /* 0x0000001700d57308 */ /* 0x000eb40000002400 */
[----:B------:R-:W2:Y:S01]  /*8d10*/  MUFU.TANH R14, R26 ;  /* 0x0000001a000e7308 */ /* 0x000ea20000002400 */
[----:B-1----:R-:W-:Y:S09]  /*8d20*/  MOV R35, R3 ;  /* 0x0000000300237202 */ /* 0x002ff20000000f00 */
[----:B------:R-:W1:Y:S01]  /*8d30*/  MUFU.TANH R215, R25 ;  /* 0x0000001900d77308 */ /* 0x000e620000002400 */
[----:B--2---:R-:W-:Y:S02]  /*8d40*/  FMNMX.FTZ R2, R213, R2, !PT ;  /* 0x00000002d5027209 */ /* 0x004fe40007810000 */
[----:B------:R-:W-:Y:S07]  /*8d50*/  MOV R23, c[0x0][0x1e0] ;  /* 0x0000780000177a02 */ /* 0x000fee0000000f00 */
[----:B------:R-:W2:Y:S01]  /*8d60*/  MUFU.TANH R209, R27 ;  /* 0x0000001b00d17308 */ /* 0x000ea20000002400 */
[----:B------:R-:W-:Y:S04]  /*8d70*/  MOV R202, R14 ;  /* 0x0000000e00ca7202 */ /* 0x000fe80000000f00 */
[----:B------:R-:W-:Y:S05]  /*8d80*/  FMNMX.FTZ R2, R202, R2, !PT ;  /* 0x00000002ca027209 */ /* 0x000fea0007810000 */
[----:B------:R-:W2:Y:S01]  /*8d90*/  MUFU.TANH R212, R30 ;  /* 0x0000001e00d47308 */ /* 0x000ea20000002400 */
[----:B-1----:R-:W-:Y:S04]  /*8da0*/  FMNMX.FTZ R0, R215, R0, !PT ;  /* 0x00000000d7007209 */ /* 0x002fe80007810000 */
[----:B------:R-:W-:Y:S05]  /*8db0*/  FMNMX.FTZ R0, R201, R0, !PT ;  /* 0x00000000c9007209 */ /* 0x000fea0007810000 */
[----:B------:R-:W1:Y:S01]  /*8dc0*/  MUFU.TANH R135, R31 ;  /* 0x0000001f00877308 */ /* 0x000e620000002400 */
[----:B------:R-:W-:Y:S02]  /*8dd0*/  FMNMX.FTZ R0, R13, R0, !PT ;  /* 0x000000000d007209 */ /* 0x000fe40007810000 */
[----:B--2---:R-:W-:Y:S07]  /*8de0*/  FMNMX.FTZ R2, R209, R2, !PT ;  /* 0x00000002d1027209 */ /* 0x004fee0007810000 */
[----:B------:R-:W2:Y:S01]  /*8df0*/  MUFU.TANH R17, R32 ;  /* 0x0000002000117308 */ /* 0x000ea20000002400 */
[----:B------:R-:W-:Y:S09]  /*8e00*/  FMNMX.FTZ R2, R212, R2, !PT ;  /* 0x00000002d4027209 */ /* 0x000ff20007810000 */
[----:B------:R-:W2:Y:S01]  /*8e10*/  MUFU.TANH R184, R33 ;  /* 0x0000002100b87308 */ /* 0x000ea20000002400 */
[----:B-1----:R-:W-:Y:S04]  /*8e20*/  MOV R34, R135 ;  /* 0x0000008700227202 */ /* 0x002fe80000000f00 */
[----:B------:R-:W-:Y:S05]  /*8e30*/  FMNMX.FTZ R2, R34, R2, !PT ;  /* 0x0000000222027209 */ /* 0x000fea0007810000 */
[----:B------:R-:W1:Y:S01]  /*8e40*/  MUFU.TANH R16, R36 ;  /* 0x0000002400107308 */ /* 0x000e620000002400 */
[----:B------:R-:W-:Y:S02]  /*8e50*/  FMNMX.FTZ R2, R35, R2, !PT ;  /* 0x0000000223027209 */ /* 0x000fe40007810000 */
[----:B--2---:R-:W-:Y:S07]  /*8e60*/  FMNMX.FTZ R0, R17, R0, !PT ;  /* 0x0000000011007209 */ /* 0x004fee0007810000 */
[----:B------:R-:W-:Y:S01]  /*8e70*/  MUFU.TANH R211, R37 ;  /* 0x0000002500d37308 */ /* 0x000fe20000002400 */
[----:B------:R-:W-:Y:S04]  /*8e80*/  MOV R200, R184 ;  /* 0x000000b800c87202 */ /* 0x000fe80000000f00 */
[----:B------:R-:W-:Y:S05]  /*8e90*/  FMNMX.FTZ R0, R200, R0, !PT ;  /* 0x00000000c8007209 */ /* 0x000fea0007810000 */
[----:B------:R-:W2:Y:S01]  /*8ea0*/  MUFU.TANH R3, R48 ;  /* 0x0000003000037308 */ /* 0x000ea20000002400 */
[----:B-1----:R-:W-:Y:S09]  /*8eb0*/  FMNMX.FTZ R0, R16, R0, !PT ;  /* 0x0000000010007209 */ /* 0x002ff20007810000 */
[----:B------:R2:W-:Y:S10]  /*8ec0*/  MUFU.TANH R48, R49 ;  /* 0x0000003100307308 */ /* 0x0005f40000002400 */
[----:B------:R-:W1:Y:S10]  /*8ed0*/  MUFU.TANH R19, R40 ;  /* 0x0000002800137308 */ /* 0x000e740000002400 */
[----:B------:R-:W1:Y:S01]  /*8ee0*/  MUFU.TANH R186, R41 ;  /* 0x0000002900ba7308 */ /* 0x000e620000002400 */
[----:B--2---:R-:W-:Y:S02]  /*8ef0*/  MOV R49, R3 ;  /* 0x0000000300317202 */ /* 0x004fe40000000f00 */
[----:B------:R-:W-:Y:S02]  /*8f00*/  FMNMX.FTZ R3, R18, R2, !PT ;  /* 0x0000000212037209 */ /* 0x000fe40007810000 */
[----:B------:R-:W-:Y:S01]  /*8f10*/  FMNMX.FTZ R2, R211, R0, !PT ;  /* 0x00000000d3027209 */ /* 0x000fe20007810000 */
[----:B------:R-:W-:Y:S04]  /*8f20*/  FMUL.FTZ R0, R51, c[0x0][0x320] ;  /* 0x0000c80033007a20 */ /* 0x000fe80000410000 */
[----:B------:R-:W2:Y:S01]  /*8f30*/  MUFU.TANH R41, R44 ;  /* 0x0000002c00297308 */ /* 0x000ea20000002400 */
[----:B-1----:R-:W-:Y:S09]  /*8f40*/  FMNMX.FTZ R2, R19, R2, !PT ;  /* 0x0000000213027209 */ /* 0x002ff20007810000 */
[----:B------:R1:W-:Y:S01]  /*8f50*/  MUFU.TANH R184, R0 ;  /* 0x0000000000b87308 */ /* 0x0003e20000002400 */
[----:B------:R-:W-:Y:S09]  /*8f60*/  MOV R203, R186 ;  /* 0x000000ba00cb7202 */ /* 0x000ff20000000f00 */
[----:B------:R-:W2:Y:S10]  /*8f70*/  MUFU.TANH R132, R38 ;  /* 0x0000002600847308 */ /* 0x000eb40000002400 */
[----:B------:R2:W-:Y:S01]  /*8f80*/  MUFU.TANH R210, R42 ;  /* 0x0000002a00d27308 */ /* 0x0005e20000002400 */
[----:B-1----:R-:W-:Y:S04]  /*8f90*/  FMNMX.FTZ R0, R203, R2, !PT ;  /* 0x00000002cb007209 */ /* 0x002fe80007810000 */
[----:B--2---:R-:W-:Y:S05]  /*8fa0*/  FMNMX.FTZ R0, R41, R0, !PT ;  /* 0x0000000029007209 */ /* 0x004fea0007810000 */
[----:B------:R-:W1:Y:S10]  /*8fb0*/  MUFU.TANH R14, R45 ;  /* 0x0000002d000e7308 */ /* 0x000e740000002400 */
[----:B------:R-:W2:Y:S01]  /*8fc0*/  MUFU.TANH R20, R39 ;  /* 0x0000002700147308 */ /* 0x000ea20000002400 */
[----:B------:R-:W-:Y:S04]  /*8fd0*/  MOV R42, R132 ;  /* 0x00000084002a7202 */ /* 0x000fe80000000f00 */
[----:B------:R-:W-:Y:S05]  /*8fe0*/  FMNMX.FTZ R3, R42, R3, !PT ;  /* 0x000000032a037209 */ /* 0x000fea0007810000 */
[----:B------:R-:W3:Y:S01]  /*8ff0*/  MUFU.TANH R40, R43 ;  /* 0x0000002b00287308 */ /* 0x000ee20000002400 */
[----:B-1----:R-:W-:Y:S04]  /*9000*/  FMNMX.FTZ R0, R14, R0, !PT ;  /* 0x000000000e007209 */ /* 0x002fe80007810000 */
[----:B------:R-:W-:Y:S05]  /*9010*/  FMNMX.FTZ R132, R49, R0, !PT ;  /* 0x0000000031847209 */ /* 0x000fea0007810000 */
[----:B------:R-:W1:Y:S01]  /*9020*/  MUFU.TANH R15, R46 ;  /* 0x0000002e000f7308 */ /* 0x000e620000002400 */
[----:B------:R-:W-:Y:S02]  /*9030*/  FMNMX.FTZ R132, R48, R132, !PT ;  /* 0x0000008430847209 */ /* 0x000fe40007810000 */
[----:B--2---:R-:W-:Y:S04]  /*9040*/  FMNMX.FTZ R3, R20, R3, !PT ;  /* 0x0000000314037209 */ /* 0x004fe80007810000 */
[----:B------:R-:W-:Y:S02]  /*9050*/  FMNMX.FTZ R2, R210, R3, !PT ;  /* 0x00000003d2027209 */ /* 0x000fe40007810000 */
[----:B------:R-:W2:Y:S01]  /*9060*/  SHFL.BFLY PT, R3, R132, 0x2, 0x1f ;  /* 0x0c401f0084037f89 */ /* 0x000ea200000e0000 */
[----:B------:R-:W2:Y:S01]  /*9070*/  MUFU.TANH R21, R47 ;  /* 0x0000002f00157308 */ /* 0x000ea20000002400 */
[----:B---3--:R-:W-:Y:S02]  /*9080*/  FMNMX.FTZ R2, R40, R2, !PT ;  /* 0x0000000228027209 */ /* 0x008fe40007810000 */
[----:B----4-:R-:W-:Y:S07]  /*9090*/  @P0 MOV R5, R11 ;  /* 0x0000000b00050202 */ /* 0x010fee0000000f00 */
[----:B------:R-:W3:Y:S01]  /*90a0*/  MUFU.TANH R135, R50 ;  /* 0x0000003200877308 */ /* 0x000ee20000002400 */
[----:B-1----:R-:W-:Y:S02]  /*90b0*/  FMNMX.FTZ R2, R15, R2, !PT ;  /* 0x000000020f027209 */ /* 0x002fe40007810000 */
[----:B--2---:R-:W-:Y:S02]  /*90c0*/  FMNMX.FTZ R132, R132, R3, !PT ;  /* 0x0000000384847209 */ /* 0x004fe40007810000 */
[----:B------:R-:W-:Y:S03]  /*90d0*/  FMNMX.FTZ R0, R21, R2, !PT ;  /* 0x0000000215007209 */ /* 0x000fe60007810000 */
[----:B------:R-:W1:Y:S01]  /*90e0*/  SHFL.BFLY PT, R4, R132, 0x1, 0x1f ;  /* 0x0c201f0084047f89 */ /* 0x000e6200000e0000 */
[----:B---3--:R-:W-:Y:S04]  /*90f0*/  FMNMX.FTZ R0, R135, R0, !PT ;  /* 0x0000000087007209 */ /* 0x008fe80007810000 */
[----:B------:R-:W-:Y:S05]  /*9100*/  FMNMX.FTZ R0, R184, R0, !PT ;  /* 0x00000000b8007209 */ /* 0x000fea0007810000 */
[----:B------:R-:W2:Y:S01]  /*9110*/  SHFL.BFLY PT, R2, R0, 0x2, 0x1f ;  /* 0x0c401f0000027f89 */ /* 0x000ea200000e0000 */
[----:B-1----:R-:W-:Y:S02]  /*9120*/  FMNMX.FTZ R132, R132, R4, !PT ;  /* 0x0000000484847209 */ /* 0x002fe40007810000 */
[----:B------:R-:W-:Y:S03]  /*9130*/  @P0 SHF.R.S32.HI R4, RZ, 0x1f, R252 ;  /* 0x0000001fff040819 */ /* 0x000fe600000114fc */
[----:B------:R-:W-:Y:S02]  /*9140*/  FMUL.FTZ R186, R132, c[0x0][0x2d0] ;  /* 0x0000b40084ba7a20 */ /* 0x000fe40000410000 */
[----:B------:R-:W-:Y:S02]  /*9150*/  @P0 IMAD R4, R4, c[0x0][0x1e0], RZ ;  /* 0x0000780004040a24 */ /* 0x000fe400078e02ff */
[----:B------:R-:W-:Y:S01]  /*9160*/  FFMA.FTZ R11, R189, c[0x0][0x2d0], -R186 ;  /* 0x0000b400bd0b7a23 */ /* 0x000fe200000108ba */
[----:B------:R-:W-:Y:S01]  /*9170*/  MOV R189, R15 ;  /* 0x0000000f00bd7202 */ /* 0x000fe20000000f00 */
[----:B------:R-:W-:Y:S02]  /*9180*/  @P0 IMAD R4, R252, c[0x0][0x1e4], R4 ;  /* 0x00007900fc040a24 */ /* 0x000fe400078e0204 */
[----:B------:R-:W-:Y:S01]  /*9190*/  MUFU.EX2 R50, R11 ;  /* 0x0000000b00327308 */ /* 0x000fe20000000800 */
[----:B------:R-:W-:Y:S01]  /*91a0*/  FFMA.FTZ R12, R185, c[0x0][0x2d0], -R186 ;  /* 0x0000b400b90c7a23 */ /* 0x000fe200000108ba */
[----:B--2---:R-:W-:Y:S01]  /*91b0*/  FMNMX.FTZ R0, R0, R2, !PT ;  /* 0x0000000200007209 */ /* 0x004fe20007810000 */
[----:B------:R-:W-:Y:S01]  /*91c0*/  FADD.FTZ R2, -R132, R133 ;  /* 0x0000008584027221 */ /* 0x000fe20000010100 */
[----:B------:R-:W-:Y:S02]  /*91d0*/  @P0 IADD3 R7, R7, R4, RZ ;  /* 0x0000000407070210 */ /* 0x000fe40007ffe0ff */
[----:B------:R-:W-:Y:S01]  /*91e0*/  @P0 MOV R4, R8 ;  /* 0x0000000800040202 */ /* 0x000fe20000000f00 */
[----:B------:R-:W1:Y:S03]  /*91f0*/  SHFL.BFLY PT, R3, R0, 0x1, 0x1f ;  /* 0x0c201f0000037f89 */ /* 0x000e6600000e0000 */
[----:B------:R2:W-:Y:S01]  /*9200*/  MUFU.EX2 R43, R12 ;  /* 0x0000000c002b7308 */ /* 0x0005e20000000800 */
[----:B------:R-:W-:Y:S04]  /*9210*/  @P0 IMAD.WIDE.U32 R4, R6, 0x60, R4 ;  /* 0x0000006006040825 */ /* 0x000fe800078e0004 */
[----:B------:R-:W-:Y:S01]  /*9220*/  @P0 IMAD R6, R7, 0x60, RZ ;  /* 0x0000006007060824 */ /* 0x000fe200078e02ff */
[----:B------:R-:W-:Y:S04]  /*9230*/  @P0 SHF.L.U32 R7, R4, 0x1, RZ ;  /* 0x0000000104070819 */ /* 0x000fe800000006ff */
[----:B------:R-:W-:Y:S01]  /*9240*/  @P0 IADD3 R6, R5, R6, RZ ;  /* 0x0000000605060210 */ /* 0x000fe20007ffe0ff */
[----:B------:R-:W-:Y:S01]  /*9250*/  FFMA.FTZ R5, R188, c[0x0][0x2d0], -R186 ;  /* 0x0000b400bc057a23 */ /* 0x000fe200000108ba */
[C---:B------:R-:W-:Y:S02]  /*9260*/  @P0 IADD3 R8, P6, R7.reuse, 0x80, RZ ;  /* 0x0000008007080810 */ /* 0x040fe40007fde0ff */
[----:B------:R-:W-:Y:S01]  /*9270*/  @P0 SHF.L.U64.HI R6, R4, 0x1, R6 ;  /* 0x0000000104060819 */ /* 0x000fe20000010206 */
[----:B------:R3:W-:Y:S01]  /*9280*/  MUFU.EX2 R22, R5 ;  /* 0x0000000500167308 */ /* 0x0007e20000000800 */
[----:B------:R-:W-:Y:S04]  /*9290*/  @P0 IADD3 R8, P5, R8, c[0x0][0x1c8], RZ ;  /* 0x0000720008080a10 */ /* 0x000fe80007fbe0ff */
[----:B------:R-:W-:Y:S02]  /*92a0*/  @P0 IADD3.X R9, RZ, c[0x0][0x1cc], R6, P5, P6 ;  /* 0x00007300ff090a10 */ /* 0x000fe40002fec406 */
[C---:B------:R-:W-:Y:S02]  /*92b0*/  @P0 IADD3 R4, P5, R7.reuse, c[0x0][0x1c8], RZ ;  /* 0x0000720007040a10 */ /* 0x040fe40007fbe0ff */
[----:B------:R-:W-:Y:S02]  /*92c0*/  @P0 IADD3 R10, P6, R7, 0x100, RZ ;  /* 0x00000100070a0810 */ /* 0x000fe40007fde0ff */
[----:B--2---:R-:W-:Y:S02]  /*92d0*/  @P0 SHF.L.U64.HI R12, R23, 0x6, R24 ;  /* 0x00000006170c0819 */ /* 0x004fe40000010218 */
[----:B-1----:R-:W-:Y:S01]  /*92e0*/  FMNMX.FTZ R3, R0, R3, !PT ;  /* 0x0000000300037209 */ /* 0x002fe20007810000 */
[----:B------:R-:W-:Y:S04]  /*92f0*/  FMUL.FTZ R0, R2, c[0x0][0x2d0] ;  /* 0x0000b40002007a20 */ /* 0x000fe80000410000 */
[----:B------:R1:W2:Y:S01]  /*9300*/  MUFU.EX2 R2, R0 ;  /* 0x0000000000027308 */ /* 0x0002a20000000800 */
[----:B------:R-:W-:Y:S04]  /*9310*/  FMUL.FTZ R133, R3, c[0x0][0x2d0] ;  /* 0x0000b40003857a20 */ /* 0x000fe80000410000 */
[--C-:B------:R-:W-:Y:S02]  /*9320*/  FFMA.FTZ R135, R135, c[0x0][0x2d0], -R133.reuse ;  /* 0x0000b40087877a23 */ /* 0x100fe40000010885 */
[----:B---3--:R-:W-:Y:S04]  /*9330*/  FFMA.FTZ R5, R190, c[0x0][0x2d0], -R186 ;  /* 0x0000b400be057a23 */ /* 0x008fe800000108ba */
[----:B------:R3:W4:Y:S10]  /*9340*/  MUFU.EX2 R51, R5 ;  /* 0x0000000500337308 */ /* 0x0007340000000800 */
[----:B------:R-:W-:Y:S01]  /*9350*/  MUFU.EX2 R135, R135 ;  /* 0x0000008700877308 */ /* 0x000fe20000000800 */
[----:B-1----:R-:W-:Y:S01]  /*9360*/  FADD.FTZ R0, -R3, R134 ;  /* 0x0000008603007221 */ /* 0x002fe20000010100 */
[----:B------:R-:W-:Y:S01]  /*9370*/  MOV R134, R13 ;  /* 0x0000000d00867202 */ /* 0x000fe20000000f00 */
[--C-:B------:R-:W-:Y:S01]  /*9380*/  FFMA.FTZ R13, R193, c[0x0][0x2d0], -R133.reuse ;  /* 0x0000b400c10d7a23 */ /* 0x100fe20000010885 */
[----:B------:R-:W-:Y:S01]  /*9390*/  MOV R193, R14 ;  /* 0x0000000e00c17202 */ /* 0x000fe20000000f00 */
[----:B------:R-:W-:Y:S02]  /*93a0*/  FMUL.FTZ R0, R0, c[0x0][0x2d0] ;  /* 0x0000b40000007a20 */ /* 0x000fe40000410000 */
[C---:B--2---:R-:W-:Y:S03]  /*93b0*/  FMUL.FTZ R24, R2.reuse, R156 ;  /* 0x0000009c02187220 */ /* 0x044fe60000410000 */
[----:B------:R-:W-:Y:S01]  /*93c0*/  MUFU.EX2 R185, R13 ;  /* 0x0000000d00b97308 */ /* 0x000fe20000000800 */
[C---:B------:R-:W-:Y:S01]  /*93d0*/  FMUL.FTZ R25, R2.reuse, R157 ;  /* 0x0000009d02197220 */ /* 0x040fe20000410000 */
[----:B------:R-:W-:Y:S01]  /*93e0*/  MOV R156, R50 ;  /* 0x00000032009c7202 */ /* 0x000fe20000000f00 */
[----:B------:R-:W-:Y:S01]  /*93f0*/  FMUL.FTZ R32, R2, R164 ;  /* 0x000000a402207220 */ /* 0x000fe20000410000 */
[----:B---3--:R-:W-:Y:S01]  /*9400*/  @P0 IADD3.X R5, R6, c[0x0][0x1cc], RZ, P5, !PT ;  /* 0x0000730006050a10 */ /* 0x008fe20002ffe4ff */
[----:B------:R-:W-:Y:S01]  /*9410*/  FMUL.FTZ R52, R2, R52 ;  /* 0x0000003402347220 */ /* 0x000fe20000410000 */
[----:B------:R-:W-:Y:S01]  /*9420*/  @P0 IADD3 R10, P5, R10, c[0x0][0x1c8], RZ ;  /* 0x000072000a0a0a10 */ /* 0x000fe20007fbe0ff */
[C---:B------:R-:W-:Y:S01]  /*9430*/  FMUL.FTZ R53, R2.reuse, R53 ;  /* 0x0000003502357220 */ /* 0x040fe20000410000 */
[----:B----4-:R-:W-:Y:S01]  /*9440*/  MOV R157, R51 ;  /* 0x00000033009d7202 */ /* 0x010fe20000000f00 */
[----:B------:R1:W-:Y:S01]  /*9450*/  @P0 LDGSTS.E.BYPASS.LTC128B.128 [R251+0xc100], [R4.64], !P1 ;  /* 0x0c10000004fb0fae */ /* 0x0003e2000c901d48 */
[--C-:B------:R-:W-:Y:S01]  /*9460*/  @P0 IADD3.X R11, RZ, c[0x0][0x1cc], R6.reuse, P5, P6 ;  /* 0x00007300ff0b0a10 */ /* 0x100fe20002fec406 */
[----:B------:R-:W2:Y:S01]  /*9470*/  MUFU.EX2 R0, R0 ;  /* 0x0000000000007308 */ /* 0x000ea20000000800 */
[----:B------:R-:W-:Y:S01]  /*9480*/  @P0 IADD3 R7, P6, R7, 0x180, RZ ;  /* 0x0000018007070810 */ /* 0x000fe20007fde0ff */
[C---:B------:R-:W-:Y:S02]  /*9490*/  FMUL.FTZ R56, R2.reuse, R56 ;  /* 0x0000003802387220 */ /* 0x040fe40000410000 */
[C---:B------:R-:W-:Y:S02]  /*94a0*/  FMUL.FTZ R57, R2.reuse, R57 ;  /* 0x0000003902397220 */ /* 0x040fe40000410000 */
[----:B------:R3:W-:Y:S01]  /*94b0*/  @P0 LDGSTS.E.BYPASS.LTC128B.128 [R251+0xf100], [R8.64], !P4 ;  /* 0x0f10000008fb0fae */ /* 0x0007e2000e101d48 */
[C---:B------:R-:W-:Y:S02]  /*94c0*/  FMUL.FTZ R60, R2.reuse, R60 ;  /* 0x0000003c023c7220 */ /* 0x040fe40000410000 */
[C---:B------:R-:W-:Y:S02]  /*94d0*/  FMUL.FTZ R61, R2.reuse, R61 ;  /* 0x0000003d023d7220 */ /* 0x040fe40000410000 */
[C---:B------:R-:W-:Y:S02]  /*94e0*/  FMUL.FTZ R64, R2.reuse, R64 ;  /* 0x0000004002407220 */ /* 0x040fe40000410000 */
[C---:B------:R-:W-:Y:S01]  /*94f0*/  FMUL.FTZ R65, R2.reuse, R65 ;  /* 0x0000004102417220 */ /* 0x040fe20000410000 */
[----:B------:R4:W-:Y:S01]  /*9500*/  @P0 LDGSTS.E.BYPASS.LTC128B.128 [R251+0x12100], [R10.64], !P3 ;  /* 0x121000000afb0fae */ /* 0x0009e2000d901d48 */
[C---:B------:R-:W-:Y:S02]  /*9510*/  FMUL.FTZ R68, R2.reuse, R68 ;  /* 0x0000004402447220 */ /* 0x040fe40000410000 */
[C---:B------:R-:W-:Y:S02]  /*9520*/  FMUL.FTZ R69, R2.reuse, R69 ;  /* 0x0000004502457220 */ /* 0x040fe40000410000 */
[C---:B------:R-:W-:Y:S02]  /*9530*/  FMUL.FTZ R72, R2.reuse, R72 ;  /* 0x0000004802487220 */ /* 0x040fe40000410000 */
[C---:B------:R-:W-:Y:S02]  /*9540*/  FMUL.FTZ R73, R2.reuse, R73 ;  /* 0x0000004902497220 */ /* 0x040fe40000410000 */
[----:B------:R-:W-:Y:S02]  /*9550*/  FMUL.FTZ R76, R2, R76 ;  /* 0x0000004c024c7220 */ /* 0x000fe40000410000 */
[C---:B--2---:R-:W-:Y:S02]  /*9560*/  FMUL.FTZ R26, R0.reuse, R158 ;  /* 0x0000009e001a7220 */ /* 0x044fe40000410000 */
[C---:B------:R-:W-:Y:S02]  /*9570*/  FMUL.FTZ R27, R0.reuse, R159 ;  /* 0x0000009f001b7220 */ /* 0x040fe40000410000 */
[C---:B------:R-:W-:Y:S02]  /*9580*/  FMUL.FTZ R54, R0.reuse, R54 ;  /* 0x0000003600367220 */ /* 0x040fe40000410000 */
[C---:B------:R-:W-:Y:S01]  /*9590*/  FMUL.FTZ R55, R0.reuse, R55 ;  /* 0x0000003700377220 */ /* 0x040fe20000410000 */
[----:B---3--:R-:W-:Y:S01]  /*95a0*/  @P0 IADD3 R8, P5, R7, c[0x0][0x1c8], RZ ;  /* 0x0000720007080a10 */ /* 0x008fe20007fbe0ff */
[C---:B------:R-:W-:Y:S01]  /*95b0*/  FMUL.FTZ R58, R0.reuse, R58 ;  /* 0x0000003a003a7220 */ /* 0x040fe20000410000 */
[----:B------:R-:W-:Y:S01]  /*95c0*/  @P0 SHF.L.U32 R7, R23, 0x6, RZ ;  /* 0x0000000617070819 */ /* 0x000fe200000006ff */
[C---:B------:R-:W-:Y:S01]  /*95d0*/  FMUL.FTZ R59, R0.reuse, R59 ;  /* 0x0000003b003b7220 */ /* 0x040fe20000410000 */
[----:B------:R-:W-:Y:S01]  /*95e0*/  @P0 IADD3.X R9, RZ, c[0x0][0x1cc], R6, P5, P6 ;  /* 0x00007300ff090a10 */ /* 0x000fe20002fec406 */
[----:B------:R-:W-:Y:S01]  /*95f0*/  FMUL.FTZ R62, R0, R62 ;  /* 0x0000003e003e7220 */ /* 0x000fe20000410000 */
[----:B-1----:R-:W-:Y:S01]  /*9600*/  @P0 IADD3 R4, P6, R4, R7, RZ ;  /* 0x0000000704040210 */ /* 0x002fe20007fde0ff */
[C---:B------:R-:W-:Y:S02]  /*9610*/  FMUL.FTZ R63, R0.reuse, R63 ;  /* 0x0000003f003f7220 */ /* 0x040fe40000410000 */
[----:B------:R1:W-:Y:S01]  /*9620*/  @P0 LDGSTS.E.BYPASS.LTC128B.128 [R251+0x15100], [R8.64], !P2 ;  /* 0x1510000008fb0fae */ /* 0x0003e2000d101d48 */
[----:B------:R-:W-:Y:S01]  /*9630*/  @P0 IADD3.X R5, R5, R12, RZ, P6, !PT ;  /* 0x0000000c05050210 */ /* 0x000fe200037fe4ff */
[C---:B----4-:R-:W-:Y:S01]  /*9640*/  FMUL.FTZ R10, R0.reuse, R142 ;  /* 0x0000008e000a7220 */ /* 0x050fe20000410000 */
[----:B------:R-:W-:Y:S01]  /*9650*/  @P0 IADD3 R6, P5, R7, R4, RZ ;  /* 0x0000000407060210 */ /* 0x000fe20007fbe0ff */
[C---:B------:R-:W-:Y:S02]  /*9660*/  FMUL.FTZ R11, R0.reuse, R143 ;  /* 0x0000008f000b7220 */ /* 0x040fe40000410000 */
[----:B------:R-:W-:Y:S01]  /*9670*/  FMUL.FTZ R66, R0, R66 ;  /* 0x0000004200427220 */ /* 0x000fe20000410000 */
[----:B------:R-:W-:Y:S01]  /*9680*/  @P0 IADD3.X R7, R12, R5, RZ, P5, !PT ;  /* 0x000000050c070210 */ /* 0x000fe20002ffe4ff */
[----:B------:R2:W-:Y:S01]  /*9690*/  @P0 LDGSTS.E.BYPASS.LTC128B.128 [R251+0xd100], [R4.64], !P1 ;  /* 0x0d10000004fb0fae */ /* 0x0005e2000c901d48 */
[C---:B------:R-:W-:Y:S02]  /*96a0*/  FMUL.FTZ R67, R0.reuse, R67 ;  /* 0x0000004300437220 */ /* 0x040fe40000410000 */
[C---:B------:R-:W-:Y:S02]  /*96b0*/  FMUL.FTZ R70, R0.reuse, R70 ;  /* 0x0000004600467220 */ /* 0x040fe40000410000 */
[C---:B------:R-:W-:Y:S02]  /*96c0*/  FMUL.FTZ R71, R0.reuse, R71 ;  /* 0x0000004700477220 */ /* 0x040fe40000410000 */
[C---:B------:R-:W-:Y:S01]  /*96d0*/  FMUL.FTZ R74, R0.reuse, R74 ;  /* 0x0000004a004a7220 */ /* 0x040fe20000410000 */
[----:B------:R2:W-:Y:S01]  /*96e0*/  @P0 LDGSTS.E.BYPASS.LTC128B.128 [R251+0x10100], [R4.64+0x80], !P4 ;  /* 0x1010008004fb0fae */ /* 0x0005e2000e101d48 */
[----:B------:R-:W-:Y:S02]  /*96f0*/  FMUL.FTZ R75, R0, R75 ;  /* 0x0000004b004b7220 */ /* 0x000fe40000410000 */
[----:B------:R-:W-:Y:S02]  /*9700*/  FMUL.FTZ R77, R2, R77 ;  /* 0x0000004d024d7220 */ /* 0x000fe40000410000 */
[C---:B------:R-:W-:Y:S02]  /*9710*/  FMUL.FTZ R78, R0.reuse, R78 ;  /* 0x0000004e004e7220 */ /* 0x040fe40000410000 */
[----:B------:R-:W-:Y:S01]  /*9720*/  FMUL.FTZ R79, R0, R79 ;  /* 0x0000004f004f7220 */ /* 0x000fe20000410000 */
[----:B------:R2:W-:Y:S01]  /*9730*/  @P0 LDGSTS.E.BYPASS.LTC128B.128 [R251+0x13100], [R4.64+0x100], !P3 ;  /* 0x1310010004fb0fae */ /* 0x0005e2000d901d48 */
[----:B------:R-:W-:Y:S02]  /*9740*/  FMUL.FTZ R80, R2, R80 ;  /* 0x0000005002507220 */ /* 0x000fe40000410000 */
[--C-:B-1----:R-:W-:Y:S01]  /*9750*/  FFMA.FTZ R8, R194, c[0x0][0x2d0], -R133.reuse ;  /* 0x0000b400c2087a23 */ /* 0x102fe20000010885 */
[----:B------:R-:W-:Y:S01]  /*9760*/  MOV R194, R22 ;  /* 0x0000001600c27202 */ /* 0x000fe20000000f00 */
[C---:B------:R-:W-:Y:S02]  /*9770*/  FMUL.FTZ R9, R2.reuse, R141 ;  /* 0x0000008d02097220 */ /* 0x040fe40000410000 */
[----:B------:R1:W3:Y:S01]  /*9780*/  MUFU.EX2 R190, R8 ;  /* 0x0000000800be7308 */ /* 0x0002e20000000800 */
[----:B------:R2:W-:Y:S01]  /*9790*/  @P0 LDGSTS.E.BYPASS.LTC128B.128 [R251+0x16100], [R4.64+0x180], !P2 ;  /* 0x1610018004fb0fae */ /* 0x0005e2000d101d48 */
[----:B------:R-:W-:Y:S01]  /*97a0*/  MOV R159, R194 ;  /* 0x000000c2009f7202 */ /* 0x000fe20000000f00 */
[----:B------:R-:W-:Y:S02]  /*97b0*/  FMUL.FTZ R81, R2, R81 ;  /* 0x0000005102517220 */ /* 0x000fe40000410000 */
[C---:B------:R-:W-:Y:S02]  /*97c0*/  FMUL.FTZ R82, R0.reuse, R82 ;  /* 0x0000005200527220 */ /* 0x040fe40000410000 */
[----:B------:R-:W-:Y:S02]  /*97d0*/  FMUL.FTZ R83, R0, R83 ;  /* 0x0000005300537220 */ /* 0x000fe40000410000 */
[----:B------:R4:W-:Y:S01]  /*97e0*/  @P0 LDGSTS.E.BYPASS.LTC128B.128 [R251+0xe100], [R6.64], !P1 ;  /* 0x0e10000006fb0fae */ /* 0x0009e2000c901d48 */
[C---:B------:R-:W-:Y:S02]  /*97f0*/  FMUL.FTZ R84, R2.reuse, R84 ;  /* 0x0000005402547220 */ /* 0x040fe40000410000 */
[----:B------:R-:W-:Y:S02]  /*9800*/  FMUL.FTZ R85, R2, R85 ;  /* 0x0000005502557220 */ /* 0x000fe40000410000 */
[C---:B------:R-:W-:Y:S02]  /*9810*/  FMUL.FTZ R86, R0.reuse, R86 ;  /* 0x0000005600567220 */ /* 0x040fe40000410000 */
[----:B------:R-:W-:Y:S01]  /*9820*/  FMUL.FTZ R87, R0, R87 ;  /* 0x0000005700577220 */ /* 0x000fe20000410000 */
[----:B------:R4:W-:Y:S01]  /*9830*/  @P0 LDGSTS.E.BYPASS.LTC128B.128 [R251+0x11100], [R6.64+0x80], !P4 ;  /* 0x1110008006fb0fae */ /* 0x0009e2000e101d48 */
[C---:B------:R-:W-:Y:S02]  /*9840*/  FMUL.FTZ R88, R2.reuse, R88 ;  /* 0x0000005802587220 */ /* 0x040fe40000410000 */
[----:B------:R-:W-:Y:S02]  /*9850*/  FMUL.FTZ R89, R2, R89 ;  /* 0x0000005902597220 */ /* 0x000fe40000410000 */
[----:B------:R-:W-:Y:S02]  /*9860*/  FMUL.FTZ R90, R0, R90 ;  /* 0x0000005a005a7220 */ /* 0x000fe40000410000 */
[----:B-1----:R-:W-:Y:S01]  /*9870*/  FMUL.FTZ R8, R2, R140 ;  /* 0x0000008c02087220 */ /* 0x002fe20000410000 */
[----:B------:R4:W-:Y:S01]  /*9880*/  @P0 LDGSTS.E.BYPASS.LTC128B.128 [R251+0x14100], [R6.64+0x100], !P3 ;  /* 0x1410010006fb0fae */ /* 0x0009e2000d901d48 */
[----:B---3--:R-:W-:Y:S01]  /*9890*/  MOV R158, R190 ;  /* 0x000000be009e7202 */ /* 0x008fe20000000f00 */
[----:B------:R-:W-:Y:S02]  /*98a0*/  FMUL.FTZ R91, R0, R91 ;  /* 0x0000005b005b7220 */ /* 0x000fe40000410000 */
[--C-:B--2---:R-:W-:Y:S01]  /*98b0*/  FFMA.FTZ R4, R191, c[0x0][0x2d0], -R133.reuse ;  /* 0x0000b400bf047a23 */ /* 0x104fe20000010885 */
[----:B------:R-:W-:Y:S01]  /*98c0*/  MOV R191, R21 ;  /* 0x0000001500bf7202 */ /* 0x000fe20000000f00 */
[----:B------:R-:W-:Y:S01]  /*98d0*/  FMUL.FTZ R5, R2, R137 ;  /* 0x0000008902057220 */ /* 0x000fe20000410000 */
[----:B------:R-:W-:Y:S01]  /*98e0*/  F2FP.BF16.PACK_AB R137, R190, R185 ;  /* 0x000000b9be89723e */ /* 0x000fe200000010ff */
[----:B------:R1:W-:Y:S01]  /*98f0*/  MUFU.EX2 R33, R4 ;  /* 0x0000000400217308 */ /* 0x0003e20000000800 */
[----:B------:R4:W-:Y:S01]  /*9900*/  @P0 LDGSTS.E.BYPASS.LTC128B.128 [R251+0x17100], [R6.64+0x180], !P2 ;  /* 0x1710018006fb0fae */ /* 0x0009e2000d101d48 */
[----:B------:R-:W-:Y:S01]  /*9910*/  MOV R190, R41 ;  /* 0x0000002900be7202 */ /* 0x000fe20000000f00 */
[C---:B------:R-:W-:Y:S01]  /*9920*/  FMUL.FTZ R41, R2.reuse, R173 ;  /* 0x000000ad02297220 */ /* 0x040fe20000410000 */
[----:B------:R-:W-:Y:S01]  /*9930*/  MOV R173, R159 ;  /* 0x0000009f00ad7202 */ /* 0x000fe20000000f00 */
[C---:B------:R-:W-:Y:S02]  /*9940*/  FMUL.FTZ R92, R2.reuse, R92 ;  /* 0x0000005c025c7220 */ /* 0x040fe40000410000 */
[----:B------:R-:W-:Y:S02]  /*9950*/  FMUL.FTZ R93, R2, R93 ;  /* 0x0000005d025d7220 */ /* 0x000fe40000410000 */
[----:B------:R-:W2:Y:S01]  /*9960*/  LDSM.16.MT88.4 R12, [R217+0x100] ;  /* 0x00010000d90c783b */ /* 0x000ea20000004200 */
[C---:B------:R-:W-:Y:S02]  /*9970*/  FMUL.FTZ R94, R0.reuse, R94 ;  /* 0x0000005e005e7220 */ /* 0x040fe40000410000 */
[----:B------:R-:W-:Y:S02]  /*9980*/  FMUL.FTZ R95, R0, R95 ;  /* 0x0000005f005f7220 */ /* 0x000fe40000410000 */
[C---:B------:R-:W-:Y:S02]  /*9990*/  FMUL.FTZ R96, R2.reuse, R96 ;  /* 0x0000006002607220 */ /* 0x040fe40000410000 */
[----:B------:R-:W-:Y:S01]  /*99a0*/  FMUL.FTZ R97, R2, R97 ;  /* 0x0000006102617220 */ /* 0x000fe20000410000 */
[----:B------:R-:W-:Y:S01]  /*99b0*/  LDSM.16.MT88.4 R28, [R220+0x100] ;  /* 0x00010000dc1c783b */ /* 0x000fe20000004200 */
[C---:B------:R-:W-:Y:S02]  /*99c0*/  FMUL.FTZ R98, R0.reuse, R98 ;  /* 0x0000006200627220 */ /* 0x040fe40000410000 */
[----:B------:R-:W-:Y:S02]  /*99d0*/  FMUL.FTZ R99, R0, R99 ;  /* 0x0000006300637220 */ /* 0x000fe40000410000 */
[----:B------:R-:W-:Y:S02]  /*99e0*/  FMUL.FTZ R100, R2, R100 ;  /* 0x0000006402647220 */ /* 0x000fe40000410000 */
[--C-:B-1----:R-:W-:Y:S01]  /*99f0*/  FFMA.FTZ R4, R192, c[0x0][0x2d0], -R133.reuse ;  /* 0x0000b400c0047a23 */ /* 0x102fe20000010885 */
[----:B------:R-:W-:Y:S01]  /*9a00*/  MOV R192, R20 ;  /* 0x0000001400c07202 */ /* 0x000fe20000000f00 */
[----:B------:R-:W-:Y:S01]  /*9a10*/  LDSM.16.MT88.4 R36, [R219+0x100] ;  /* 0x00010000db24783b */ /* 0x000fe20000004200 */
[----:B------:R-:W-:Y:S01]  /*9a20*/  FMUL.FTZ R101, R2, R101 ;  /* 0x0000006502657220 */ /* 0x000fe20000410000 */
[----:B------:R-:W1:Y:S01]  /*9a30*/  MUFU.EX2 R188, R4 ;  /* 0x0000000400bc7308 */ /* 0x000e620000000800 */
[C---:B----4-:R-:W-:Y:S01]  /*9a40*/  FMUL.FTZ R6, R0.reuse, R138 ;  /* 0x0000008a00067220 */ /* 0x050fe20000410000 */
[----:B------:R-:W-:Y:S01]  /*9a50*/  F2FP.BF16.PACK_AB R138, R43, R50 ;  /* 0x000000322b8a723e */ /* 0x000fe200000010ff */
[C---:B------:R-:W-:Y:S02]  /*9a60*/  FMUL.FTZ R7, R0.reuse, R139 ;  /* 0x0000008b00077220 */ /* 0x040fe40000410000 */
[C---:B------:R-:W-:Y:S01]  /*9a70*/  FMUL.FTZ R50, R0.reuse, R182 ;  /* 0x000000b600327220 */ /* 0x040fe20000410000 */
[----:B------:R-:W3:Y:S01]  /*9a80*/  LDSM.16.MT88.4 R20, [R218+0x100] ;  /* 0x00010000da14783b */ /* 0x000ee20000004200 */
[C---:B------:R-:W-:Y:S02]  /*9a90*/  FMUL.FTZ R102, R0.reuse, R102 ;  /* 0x0000006600667220 */ /* 0x040fe40000410000 */
[----:B------:R-:W-:Y:S02]  /*9aa0*/  FMUL.FTZ R103, R0, R103 ;  /* 0x0000006700677220 */ /* 0x000fe40000410000 */
[C---:B------:R-:W-:Y:S02]  /*9ab0*/  FMUL.FTZ R104, R2.reuse, R104 ;  /* 0x0000006802687220 */ /* 0x040fe40000410000 */
[----:B------:R-:W-:Y:S01]  /*9ac0*/  FMUL.FTZ R105, R2, R105 ;  /* 0x0000006902697220 */ /* 0x000fe20000410000 */
[----:B------:R-:W4:Y:S01]  /*9ad0*/  LDSM.16.MT88.4 R44, [R217+0x3100] ;  /* 0x00310000d92c783b */ /* 0x000f220000004200 */
[C---:B------:R-:W-:Y:S02]  /*9ae0*/  FMUL.FTZ R106, R0.reuse, R106 ;  /* 0x0000006a006a7220 */ /* 0x040fe40000410000 */
[----:B------:R-:W-:Y:S02]  /*9af0*/  FMUL.FTZ R107, R0, R107 ;  /* 0x0000006b006b7220 */ /* 0x000fe40000410000 */
[C---:B------:R-:W-:Y:S02]  /*9b00*/  FMUL.FTZ R108, R2.reuse, R108 ;  /* 0x0000006c026c7220 */ /* 0x040fe40000410000 */
[----:B------:R-:W-:Y:S01]  /*9b10*/  FMUL.FTZ R109, R2, R109 ;  /* 0x0000006d026d7220 */ /* 0x000fe20000410000 */
[----:B------:R-:W4:Y:S01]  /*9b20*/  LDSM.16.MT88.4 R140, [R218+0x3100] ;  /* 0x00310000da8c783b */ /* 0x000f220000004200 */
[----:B------:R-:W-:Y:S01]  /*9b30*/  FMUL.FTZ R110, R0, R110 ;  /* 0x0000006e006e7220 */ /* 0x000fe20000410000 */
[----:B-1----:R-:W-:Y:S01]  /*9b40*/  F2FP.BF16.PACK_AB R139, R188, R33 ;  /* 0x00000021bc8b723e */ /* 0x002fe200000010ff */
[----:B------:R-:W-:Y:S01]  /*9b50*/  FMUL.FTZ R4, R2, R136 ;  /* 0x0000008802047220 */ /* 0x000fe20000410000 */
[----:B------:R-:W-:Y:S01]  /*9b60*/  F2FP.BF16.PACK_AB R136, R51, R194 ;  /* 0x000000c23388723e */ /* 0x000fe200000010ff */
[----:B------:R-:W-:Y:S01]  /*9b70*/  FMUL.FTZ R51, R0, R183 ;  /* 0x000000b700337220 */ /* 0x000fe20000410000 */
[----:B------:R-:W-:Y:S01]  /*9b80*/  MOV R194, R49 ;  /* 0x0000003100c27202 */ /* 0x000fe20000000f00 */
[----:B------:R-:W-:Y:S01]  /*9b90*/  FMUL.FTZ R49, R2, R181 ;  /* 0x000000b502317220 */ /* 0x000fe20000410000 */
[----:B------:R-:W0:Y:S01]  /*9ba0*/  LDGDEPBAR ;  /* 0x00000000000079af */ /* 0x000e220000000000 */
[----:B------:R-:W-:Y:S02]  /*9bb0*/  FMUL.FTZ R111, R0, R111 ;  /* 0x0000006f006f7220 */ /* 0x000fe40000410000 */
[C---:B--2---:R-:W-:Y:S05]  /*9bc0*/  HMMA.16816.F32.BF16 R4, R136.reuse, R12, R4 ;  /* 0x0000000c8804723c */ /* 0x044fea0000041804 */
[C---:B------:R-:W-:Y:S02]  /*9bd0*/  FMUL.FTZ R112, R2.reuse, R112 ;  /* 0x0000007002707220 */ /* 0x040fe40000410000 */
[C---:B------:R-:W-:Y:S01]  /*9be0*/  FMUL.FTZ R12, R2.reuse, R144 ;  /* 0x00000090020c7220 */ /* 0x040fe20000410000 */
[C---:B------:R-:W-:Y:S04]  /*9bf0*/  HMMA.16816.F32.BF16 R8, R136.reuse, R14, R8 ;  /* 0x0000000e8808723c */ /* 0x040fe80000041808 */
[----:B------:R-:W-:Y:S01]  /*9c00*/  FMUL.FTZ R13, R2, R145 ;  /* 0x00000091020d7220 */ /* 0x000fe20000410000 */
[----:B------:R-:W-:Y:S01]  /*9c10*/  MOV R144, R19 ;  /* 0x0000001300907202 */ /* 0x000fe20000000f00 */
[C---:B------:R-:W-:Y:S01]  /*9c20*/  FMUL.FTZ R19, R0.reuse, R151 ;  /* 0x0000009700137220 */ /* 0x040fe20000410000 */
[----:B------:R-:W-:Y:S01]  /*9c30*/  MOV R145, R18 ;  /* 0x0000001200917202 */ /* 0x000fe20000000f00 */
[C---:B------:R-:W-:Y:S01]  /*9c40*/  FMUL.FTZ R14, R0.reuse, R146 ;  /* 0x00000092000e7220 */ /* 0x040fe20000410000 */
[----:B------:R-:W-:Y:S03]  /*9c50*/  MOV R146, R17 ;  /* 0x0000001100927202 */ /* 0x000fe60000000f00 */
[----:B------:R-:W-:Y:S01]  /*9c60*/  FMUL.FTZ R15, R0, R147 ;  /* 0x00000093000f7220 */ /* 0x000fe20000410000 */
[----:B------:R-:W-:Y:S01]  /*9c70*/  MOV R147, R16 ;  /* 0x0000001000937202 */ /* 0x000fe20000000f00 */
[C---:B------:R-:W-:Y:S02]  /*9c80*/  FMUL.FTZ R16, R2.reuse, R148 ;  /* 0x0000009402107220 */ /* 0x040fe40000410000 */
[----:B------:R-:W-:Y:S01]  /*9c90*/  FMUL.FTZ R17, R2, R149 ;  /* 0x0000009502117220 */ /* 0x000fe20000410000 */
[----:B------:R-:W-:Y:S01]  /*9ca0*/  MOV R164, R147 ;  /* 0x0000009300a47202 */ /* 0x000fe20000000f00 */
[----:B------:R-:W-:Y:S01]  /*9cb0*/  FMUL.FTZ R18, R0, R150 ;  /* 0x0000009600127220 */ /* 0x000fe20000410000 */
[C---:B---3--:R-:W-:Y:S01]  /*9cc0*/  HMMA.16816.F32.BF16 R12, R136.reuse, R20, R12 ;  /* 0x00000014880c723c */ /* 0x048fe2000004180c */
[----:B------:R-:W-:Y:S02]  /*9cd0*/  LDSM.16.MT88.4 R148, [R219+0x3100] ;  /* 0x00310000db94783b */ /* 0x000fe40000004200 */
[----:B------:R-:W-:Y:S01]  /*9ce0*/  MOV R181, R164 ;  /* 0x000000a400b57202 */ /* 0x000fe20000000f00 */
[----:B------:R-:W-:Y:S02]  /*9cf0*/  FMUL.FTZ R113, R2, R113 ;  /* 0x0000007102717220 */ /* 0x000fe40000410000 */
[----:B------:R-:W-:Y:S02]  /*9d00*/  FMUL.FTZ R114, R0, R114 ;  /* 0x0000007200727220 */ /* 0x000fe40000410000 */
[C---:B------:R-:W-:Y:S04]  /*9d10*/  HMMA.16816.F32.BF16 R16, R136.reuse, R22, R16 ;  /* 0x000000168810723c */ /* 0x040fe80000041810 */
[C---:B------:R-:W-:Y:S01]  /*9d20*/  FMUL.FTZ R20, R2.reuse, R152 ;  /* 0x0000009802147220 */ /* 0x040fe20000410000 */
[----:B------:R-:W-:Y:S01]  /*9d30*/  MOV R152, R40 ;  /* 0x0000002800987202 */ /* 0x000fe20000000f00 */
[----:B------:R-:W-:Y:S01]  /*9d40*/  FMUL.FTZ R21, R2, R153 ;  /* 0x0000009902157220 */ /* 0x000fe20000410000 */
[----:B------:R-:W-:Y:S01]  /*9d50*/  MOV R153, R33 ;  /* 0x0000002100997202 */ /* 0x000fe20000000f00 */
[C---:B------:R-:W-:Y:S01]  /*9d60*/  FMUL.FTZ R22, R0.reuse, R154 ;  /* 0x0000009a00167220 */ /* 0x040fe20000410000 */
[----:B------:R-:W-:Y:S03]  /*9d70*/  MOV R154, R43 ;  /* 0x0000002b009a7202 */ /* 0x000fe60000000f00 */
[----:B------:R-:W-:Y:S01]  /*9d80*/  FMUL.FTZ R23, R0, R155 ;  /* 0x0000009b00177220 */ /* 0x000fe20000410000 */
[----:B------:R-:W-:Y:S01]  /*9d90*/  MOV R155, R48 ;  /* 0x00000030009b7202 */ /* 0x000fe20000000f00 */
[----:B------:R-:W-:Y:S01]  /*9da0*/  FMUL.FTZ R33, R2, R165 ;  /* 0x000000a502217220 */ /* 0x000fe20000410000 */
[----:B------:R-:W-:Y:S01]  /*9db0*/  MOV R165, R34 ;  /* 0x0000002200a57202 */ /* 0x000fe20000000f00 */
[C---:B------:R-:W-:Y:S01]  /*9dc0*/  FMUL.FTZ R34, R0.reuse, R166 ;  /* 0x000000a600227220 */ /* 0x040fe20000410000 */
[----:B------:R-:W-:Y:S01]  /*9dd0*/  MOV R166, R35 ;  /* 0x0000002300a67202 */ /* 0x000fe20000000f00 */
[----:B------:R-:W-:Y:S01]  /*9de0*/  FMUL.FTZ R35, R0, R167 ;  /* 0x000000a700237220 */ /* 0x000fe20000410000 */
[C---:B------:R-:W-:Y:S03]  /*9df0*/  HMMA.16816.F32.BF16 R20, R136.reuse, R28, R20 ;  /* 0x0000001c8814723c */ /* 0x040fe60000041814 */
[----:B------:R-:W-:Y:S01]  /*9e00*/  MOV R183, R166 ;  /* 0x000000a600b77202 */ /* 0x000fe20000000f00 */
[----:B------:R-:W-:Y:S01]  /*9e10*/  FMUL.FTZ R40, R2, R172 ;  /* 0x000000ac02287220 */ /* 0x000fe20000410000 */
[----:B------:R-:W-:Y:S01]  /*9e20*/  MOV R172, R157 ;  /* 0x0000009d00ac7202 */ /* 0x000fe20000000f00 */
[----:B------:R-:W-:Y:S01]  /*9e30*/  FMUL.FTZ R43, R0, R175 ;  /* 0x000000af002b7220 */ /* 0x000fe20000410000 */
[----:B------:R-:W-:Y:S01]  /*9e40*/  MOV R167, R156 ;  /* 0x0000009c00a77202 */ /* 0x000fe20000000f00 */
        /* <DEDUP_REMOVED lines=13> */
[----:B------:R-:W-:Y:S01]  /*9f20*/  FMUL.FTZ R115, R0, R115 ;  /* 0x0000007300737220 */ /* 0x000fe20000410000 */
[C---:B------:R-:W-:Y:S01]  /*9f30*/  HMMA.16816.F32.BF16 R28, R136.reuse, R36, R28 ;  /* 0x00000024881c723c */ /* 0x040fe2000004181c */
[----:B------:R-:W1:Y:S02]  /*9f40*/  LDSM.16.MT88.4 R144, [R220+0x3100] ;  /* 0x00310000dc90783b */ /* 0x000e640000004200 */
[----:B------:R-:W-:Y:S01]  /*9f50*/  MOV R175, R160 ;  /* 0x000000a000af7202 */ /* 0x000fe20000000f00 */
[C---:B------:R-:W-:Y:S01]  /*9f60*/  FMUL.FTZ R116, R2.reuse, R116 ;  /* 0x0000007402747220 */ /* 0x040fe20000410000 */
[----:B------:R-:W-:Y:S01]  /*9f70*/  MOV R160, R154 ;  /* 0x0000009a00a07202 */ /* 0x000fe20000000f00 */
[C---:B------:R-:W-:Y:S01]  /*9f80*/  FMUL.FTZ R117, R2.reuse, R117 ;  /* 0x0000007502757220 */ /* 0x040fe20000410000 */
[----:B------:R-:W-:Y:S01]  /*9f90*/  MOV R174, R158 ;  /* 0x0000009e00ae7202 */ /* 0x000fe20000000f00 */
[C---:B------:R-:W-:Y:S01]  /*9fa0*/  HMMA.16816.F32.BF16 R32, R136.reuse, R38, R32 ;  /* 0x000000268820723c */ /* 0x040fe20000041820 */
[----:B------:R-:W-:Y:S03]  /*9fb0*/  LDSM.16.MT88.4 R156, [R218+0x3900] ;  /* 0x00390000da9c783b */ /* 0x000fe60000004200 */
[C---:B------:R-:W-:Y:S01]  /*9fc0*/  FMUL.FTZ R36, R2.reuse, R168 ;  /* 0x000000a802247220 */ /* 0x040fe20000410000 */
[----:B------:R-:W-:Y:S01]  /*9fd0*/  MOV R180, R211 ;  /* 0x000000d300b47202 */ /* 0x000fe20000000f00 */
[----:B------:R-:W-:Y:S01]  /*9fe0*/  FMUL.FTZ R37, R2, R169 ;  /* 0x000000a902257220 */ /* 0x000fe20000410000 */
[----:B------:R-:W-:Y:S01]  /*9ff0*/  MOV R182, R162 ;  /* 0x000000a200b67202 */ /* 0x000fe20000000f00 */
[C---:B------:R-:W-:Y:S04]  /*a000*/  FMUL.FTZ R38, R0.reuse, R170 ;  /* 0x000000aa00267220 */ /* 0x040fe80000410000 */
[C---:B------:R-:W-:Y:S02]  /*a010*/  FMUL.FTZ R39, R0.reuse, R171 ;  /* 0x000000ab00277220 */ /* 0x040fe40000410000 */
[C---:B------:R-:W-:Y:S02]  /*a020*/  FMUL.FTZ R118, R0.reuse, R118 ;  /* 0x0000007600767220 */ /* 0x040fe40000410000 */
[----:B------:R-:W-:Y:S02]  /*a030*/  FMUL.FTZ R119, R0, R119 ;  /* 0x0000007700777220 */ /* 0x000fe40000410000 */
[C---:B------:R-:W-:Y:S01]  /*a040*/  FMUL.FTZ R120, R2.reuse, R120 ;  /* 0x0000007802787220 */ /* 0x040fe20000410000 */
[C---:B----4-:R-:W-:Y:S03]  /*a050*/  HMMA.16816.F32.BF16 R36, R136.reuse, R44, R36 ;  /* 0x0000002c8824723c */ /* 0x050fe60000041824 */
[----:B------:R-:W-:Y:S02]  /*a060*/  FMUL.FTZ R121, R2, R121 ;  /* 0x0000007902797220 */ /* 0x000fe40000410000 */
[----:B------:R-:W-:Y:S02]  /*a070*/  FMUL.FTZ R122, R0, R122 ;  /* 0x0000007a007a7220 */ /* 0x000fe40000410000 */
[C---:B------:R-:W-:Y:S01]  /*a080*/  FMUL.FTZ R44, R2.reuse, R176 ;  /* 0x000000b0022c7220 */ /* 0x040fe20000410000 */
[C---:B------:R-:W-:Y:S04]  /*a090*/  HMMA.16816.F32.BF16 R40, R136.reuse, R46, R40 ;  /* 0x0000002e8828723c */ /* 0x040fe80000041828 */
[--C-:B------:R-:W-:Y:S01]  /*a0a0*/  FFMA.FTZ R134, R187, c[0x0][0x2d0], -R186.reuse ;  /* 0x0000b400bb867a23 */ /* 0x100fe200000108ba */
[----:B------:R-:W-:Y:S01]  /*a0b0*/  MOV R187, R212 ;  /* 0x000000d400bb7202 */ /* 0x000fe20000000f00 */
[----:B------:R-:W-:Y:S01]  /*a0c0*/  FMUL.FTZ R45, R2, R177 ;  /* 0x000000b1022d7220 */ /* 0x000fe20000410000 */
[----:B------:R-:W-:Y:S01]  /*a0d0*/  MOV R176, R152 ;  /* 0x0000009800b07202 */ /* 0x000fe20000000f00 */
[C---:B------:R-:W-:Y:S01]  /*a0e0*/  FMUL.FTZ R46, R0.reuse, R178 ;  /* 0x000000b2002e7220 */ /* 0x040fe20000410000 */
[----:B------:R-:W-:Y:S01]  /*a0f0*/  MOV R177, R191 ;  /* 0x000000bf00b17202 */ /* 0x000fe20000000f00 */
[----:B------:R2:W-:Y:S02]  /*a100*/  MUFU.EX2 R178, R134 ;  /* 0x0000008600b27308 */ /* 0x0005e40000000800 */
[C---:B------:R-:W-:Y:S01]  /*a110*/  FMUL.FTZ R47, R0.reuse, R179 ;  /* 0x000000b3002f7220 */ /* 0x040fe20000410000 */
[----:B------:R-:W-:Y:S01]  /*a120*/  MOV R179, R161 ;  /* 0x000000a100b37202 */ /* 0x000fe20000000f00 */
[----:B------:R-:W-:Y:S01]  /*a130*/  FMUL.FTZ R123, R0, R123 ;  /* 0x0000007b007b7220 */ /* 0x000fe20000410000 */
[----:B------:R-:W-:Y:S01]  /*a140*/  MOV R161, R153 ;  /* 0x0000009900a17202 */ /* 0x000fe20000000f00 */
[C---:B------:R-:W-:Y:S01]  /*a150*/  FMUL.FTZ R124, R2.reuse, R124 ;  /* 0x0000007c027c7220 */ /* 0x040fe20000410000 */
[----:B------:R-:W-:Y:S01]  /*a160*/  MOV R191, R210 ;  /* 0x000000d200bf7202 */ /* 0x000fe20000000f00 */
[----:B------:R-:W-:Y:S01]  /*a170*/  FMUL.FTZ R125, R2, R125 ;  /* 0x0000007d027d7220 */ /* 0x000fe20000410000 */
[C---:B------:R-:W-:Y:S03]  /*a180*/  HMMA.16816.F32.BF16 R44, R136.reuse, R140, R44 ;  /* 0x0000008c882c723c */ /* 0x040fe6000004182c */
[C---:B------:R-:W-:Y:S02]  /*a190*/  FMUL.FTZ R126, R0.reuse, R126 ;  /* 0x0000007e007e7220 */ /* 0x040fe40000410000 */
[----:B------:R-:W-:Y:S02]  /*a1a0*/  FMUL.FTZ R127, R0, R127 ;  /* 0x0000007f007f7220 */ /* 0x000fe40000410000 */
[C---:B------:R-:W-:Y:S01]  /*a1b0*/  FMUL.FTZ R128, R2.reuse, R128 ;  /* 0x0000008002807220 */ /* 0x040fe20000410000 */
[C---:B------:R-:W-:Y:S01]  /*a1c0*/  HMMA.16816.F32.BF16 R48, R136.reuse, R142, R48 ;  /* 0x0000008e8830723c */ /* 0x040fe20000041830 */
[----:B------:R-:W3:Y:S03]  /*a1d0*/  LDSM.16.MT88.4 R140, [R217+0x6100] ;  /* 0x00610000d98c783b */ /* 0x000ee60000004200 */
[----:B------:R-:W-:Y:S02]  /*a1e0*/  FMUL.FTZ R129, R2, R129 ;  /* 0x0000008102817220 */ /* 0x000fe40000410000 */
[C---:B------:R-:W-:Y:S02]  /*a1f0*/  FMUL.FTZ R130, R0.reuse, R130 ;  /* 0x0000008200827220 */ /* 0x040fe40000410000 */
[C---:B-1----:R-:W-:Y:S04]  /*a200*/  HMMA.16816.F32.BF16 R52, R136.reuse, R144, R52 ;  /* 0x000000908834723c */ /* 0x042fe80000041834 */
[--C-:B--2---:R-:W-:Y:S01]  /*a210*/  FFMA.FTZ R134, R195, c[0x0][0x2d0], -R186.reuse ;  /* 0x0000b400c3867a23 */ /* 0x104fe200000108ba */
[----:B------:R-:W-:Y:S01]  /*a220*/  MOV R195, R163 ;  /* 0x000000a300c37202 */ /* 0x000fe20000000f00 */
[----:B------:R-:W-:Y:S02]  /*a230*/  FMUL.FTZ R131, R0, R131 ;  /* 0x0000008300837220 */ /* 0x000fe40000410000 */
[C---:B------:R-:W-:Y:S01]  /*a240*/  HMMA.16816.F32.BF16 R56, R136.reuse, R146, R56 ;  /* 0x000000928838723c */ /* 0x040fe20000041838 */
[----:B------:R1:W2:Y:S01]  /*a250*/  MUFU.EX2 R168, R134 ;  /* 0x0000008600a87308 */ /* 0x0002a20000000800 */
[----:B------:R-:W4:Y:S06]  /*a260*/  LDSM.16.MT88.4 R144, [R218+0x6100] ;  /* 0x00610000da90783b */ /* 0x000f2c0000004200 */
[C---:B------:R-:W-:Y:S08]  /*a270*/  HMMA.16816.F32.BF16 R60, R136.reuse, R148, R60 ;  /* 0x00000094883c723c */ /* 0x040ff0000004183c */
[C---:B------:R-:W-:Y:S01]  /*a280*/  HMMA.16816.F32.BF16 R64, R136.reuse, R150, R64 ;  /* 0x000000968840723c */ /* 0x040fe20000041840 */
[----:B------:R-:W2:Y:S07]  /*a290*/  LDSM.16.MT88.4 R148, [R220+0x6100] ;  /* 0x00610000dc94783b */ /* 0x000eae0000004200 */
[C---:B---3--:R-:W-:Y:S04]  /*a2a0*/  HMMA.16816.F32.BF16 R68, R136.reuse, R140, R68 ;  /* 0x0000008c8844723c */ /* 0x048fe80000041844 */
[--C-:B-1----:R-:W-:Y:S01]  /*a2b0*/  FFMA.FTZ R134, R196, c[0x0][0x2d0], -R133.reuse ;  /* 0x0000b400c4867a23 */ /* 0x102fe20000010885 */
[----:B------:R-:W-:Y:S02]  /*a2c0*/  MOV R196, R166 ;  /* 0x000000a600c47202 */ /* 0x000fe40000000f00 */
[----:B------:R-:W-:Y:S01]  /*a2d0*/  MOV R166, R155 ;  /* 0x0000009b00a67202 */ /* 0x000fe20000000f00 */
[----:B------:R1:W-:Y:S01]  /*a2e0*/  MUFU.EX2 R212, R134 ;  /* 0x0000008600d47308 */ /* 0x0003e20000000800 */
[C---:B------:R-:W-:Y:S01]  /*a2f0*/  HMMA.16816.F32.BF16 R72, R136.reuse, R142, R72 ;  /* 0x0000008e8848723c */ /* 0x040fe20000041848 */
[----:B------:R-:W3:Y:S07]  /*a300*/  LDSM.16.MT88.4 R140, [R219+0x6100] ;  /* 0x00610000db8c783b */ /* 0x000eee0000004200 */
[C---:B----4-:R-:W-:Y:S01]  /*a310*/  HMMA.16816.F32.BF16 R76, R136.reuse, R144, R76 ;  /* 0x00000090884c723c */ /* 0x050fe2000004184c */
[----:B------:R-:W-:Y:S07]  /*a320*/  LDSM.16.MT88.4 R152, [R220+0x900] ;  /* 0x00090000dc98783b */ /* 0x000fee0000004200 */
[C---:B------:R-:W-:Y:S01]  /*a330*/  HMMA.16816.F32.BF16 R80, R136.reuse, R146, R80 ;  /* 0x000000928850723c */ /* 0x040fe20000041850 */
[----:B------:R-:W4:Y:S03]  /*a340*/  LDSM.16.MT88.4 R144, [R217+0x9100] ;  /* 0x00910000d990783b */ /* 0x000f260000004200 */
[--C-:B-1----:R-:W-:Y:S01]  /*a350*/  FFMA.FTZ R134, R197, c[0x0][0x2d0], -R133.reuse ;  /* 0x0000b400c5867a23 */ /* 0x102fe20000010885 */
[----:B------:R-:W-:Y:S03]  /*a360*/  MOV R197, R209 ;  /* 0x000000d100c57202 */ /* 0x000fe60000000f00 */
[C---:B--2---:R-:W-:Y:S01]  /*a370*/  HMMA.16816.F32.BF16 R84, R136.reuse, R148, R84 ;  /* 0x000000948854723c */ /* 0x044fe20000041854 */
[----:B------:R1:W2:Y:S07]  /*a380*/  MUFU.EX2 R211, R134 ;  /* 0x0000008600d37308 */ /* 0x0002ae0000000800 */
[C---:B------:R-:W-:Y:S01]  /*a390*/  HMMA.16816.F32.BF16 R88, R136.reuse, R150, R88 ;  /* 0x000000968858723c */ /* 0x040fe20000041858 */
[----:B------:R-:W2:Y:S07]  /*a3a0*/  LDSM.16.MT88.4 R148, [R218+0x9100] ;  /* 0x00910000da94783b */ /* 0x000eae0000004200 */
[C---:B---3--:R-:W-:Y:S08]  /*a3b0*/  HMMA.16816.F32.BF16 R92, R136.reuse, R140, R92 ;  /* 0x0000008c885c723c */ /* 0x048ff0000004185c */
[C---:B------:R-:W-:Y:S01]  /*a3c0*/  HMMA.16816.F32.BF16 R96, R136.reuse, R142, R96 ;  /* 0x0000008e8860723c */ /* 0x040fe20000041860 */
[----:B------:R-:W3:Y:S03]  /*a3d0*/  LDSM.16.MT88.4 R140, [R220+0x9100] ;  /* 0x00910000dc8c783b */ /* 0x000ee60000004200 */
[--C-:B-1----:R-:W-:Y:S04]  /*a3e0*/  FFMA.FTZ R134, R198, c[0x0][0x2d0], -R186.reuse ;  /* 0x0000b400c6867a23 */ /* 0x102fe800000108ba */
[----:B------:R1:W-:Y:S01]  /*a3f0*/  MUFU.EX2 R169, R134 ;  /* 0x0000008600a97308 */ /* 0x0003e20000000800 */
[C---:B----4-:R-:W-:Y:S08]  /*a400*/  HMMA.16816.F32.BF16 R100, R136.reuse, R144, R100 ;  /* 0x000000908864723c */ /* 0x050ff00000041864 */
[C---:B------:R-:W-:Y:S01]  /*a410*/  HMMA.16816.F32.BF16 R104, R136.reuse, R146, R104 ;  /* 0x000000928868723c */ /* 0x040fe20000041868 */
[----:B------:R-:W4:Y:S07]  /*a420*/  LDSM.16.MT88.4 R144, [R219+0x9100] ;  /* 0x00910000db90783b */ /* 0x000f2e0000004200 */
[C---:B--2---:R-:W-:Y:S04]  /*a430*/  HMMA.16816.F32.BF16 R108, R136.reuse, R148, R108 ;  /* 0x00000094886c723c */ /* 0x044fe8000004186c */
[--C-:B-1----:R-:W-:Y:S04]  /*a440*/  FFMA.FTZ R134, R199, c[0x0][0x2d0], -R186.reuse ;  /* 0x0000b400c7867a23 */ /* 0x102fe800000108ba */
[C---:B------:R-:W-:Y:S01]  /*a450*/  HMMA.16816.F32.BF16 R112, R136.reuse, R150, R112 ;  /* 0x000000968870723c */ /* 0x040fe20000041870 */
[----:B------:R-:W1:Y:S01]  /*a460*/  LDSM.16.MT88.4 R148, [R217+0x900] ;  /* 0x00090000d994783b */ /* 0x000e620000004200 */
[----:B------:R2:W1:Y:S06]  /*a470*/  MUFU.EX2 R170, R134 ;  /* 0x0000008600aa7308 */ /* 0x00046c0000000800 */
[C---:B---3--:R-:W-:Y:S08]  /*a480*/  HMMA.16816.F32.BF16 R116, R136.reuse, R140, R116 ;  /* 0x0000008c8874723c */ /* 0x048ff00000041874 */
[C---:B------:R-:W-:Y:S01]  /*a490*/  HMMA.16816.F32.BF16 R120, R136.reuse, R142, R120 ;  /* 0x0000008e8878723c */ /* 0x040fe20000041878 */
[----:B------:R-:W3:Y:S07]  /*a4a0*/  LDSM.16.MT88.4 R140, [R218+0x900] ;  /* 0x00090000da8c783b */ /* 0x000eee0000004200 */
[C---:B----4-:R-:W-:Y:S04]  /*a4b0*/  HMMA.16816.F32.BF16 R124, R136.reuse, R144, R124 ;  /* 0x00000090887c723c */ /* 0x050fe8000004187c */
[--C-:B--2---:R-:W-:Y:S04]  /*a4c0*/  FFMA.FTZ R134, R204, c[0x0][0x2d0], -R133.reuse ;  /* 0x0000b400cc867a23 */ /* 0x104fe80000010885 */
[----:B------:R2:W-:Y:S01]  /*a4d0*/  MUFU.EX2 R210, R134 ;  /* 0x0000008600d27308 */ /* 0x0005e20000000800 */
[----:B------:R-:W-:Y:S01]  /*a4e0*/  HMMA.16816.F32.BF16 R128, R136, R146, R128 ;  /* 0x000000928880723c */ /* 0x000fe20000041880 */
[----:B------:R-:W4:Y:S06]  /*a4f0*/  LDSM.16.MT88.4 R144, [R219+0x900] ;  /* 0x00090000db90783b */ /* 0x000f2c0000004200 */
[----:B------:R-:W-:Y:S02]  /*a500*/  F2FP.BF16.PACK_AB R136, R168, R178 ;  /* 0x000000b2a888723e */ /* 0x000fe400000010ff */
[----:B------:R-:W-:Y:S03]  /*a510*/  F2FP.BF16.PACK_AB R137, R211, R212 ;  /* 0x000000d4d389723e */ /* 0x000fe600000010ff */
[----:B-1----:R-:W-:Y:S01]  /*a520*/  F2FP.BF16.PACK_AB R138, R170, R169 ;  /* 0x000000a9aa8a723e */ /* 0x002fe200000010ff */
[--C-:B--2---:R-:W-:Y:S04]  /*a530*/  FFMA.FTZ R134, R205, c[0x0][0x2d0], -R133.reuse ;  /* 0x0000b400cd867a23 */ /* 0x104fe80000010885 */
[----:B------:R-:W1:Y:S02]  /*a540*/  MUFU.EX2 R209, R134 ;  /* 0x0000008600d17308 */ /* 0x000e640000000800 */
[----:B-1----:R-:W-:Y:S01]  /*a550*/  F2FP.BF16.PACK_AB R139, R209, R210 ;  /* 0x000000d2d18b723e */ /* 0x002fe200000010ff */
[--C-:B------:R-:W-:Y:S07]  /*a560*/  FFMA.FTZ R134, R206, c[0x0][0x2d0], -R186.reuse ;  /* 0x0000b400ce867a23 */ /* 0x100fee00000108ba */
[----:B------:R1:W-:Y:S01]  /*a570*/  MUFU.EX2 R171, R134 ;  /* 0x0000008600ab7308 */ /* 0x0003e20000000800 */
[C---:B------:R-:W-:Y:S08]  /*a580*/  HMMA.16816.F32.BF16 R4, R136.reuse, R148, R4 ;  /* 0x000000948804723c */ /* 0x040ff00000041804 */
[C---:B------:R-:W-:Y:S01]  /*a590*/  HMMA.16816.F32.BF16 R8, R136.reuse, R150, R8 ;  /* 0x000000968808723c */ /* 0x040fe20000041808 */
[----:B------:R-:W2:Y:S07]  /*a5a0*/  LDSM.16.MT88.4 R148, [R217+0x3900] ;  /* 0x00390000d994783b */ /* 0x000eae0000004200 */
[C---:B---3--:R-:W-:Y:S04]  /*a5b0*/  HMMA.16816.F32.BF16 R12, R136.reuse, R140, R12 ;  /* 0x0000008c880c723c */ /* 0x048fe8000004180c */
[--C-:B-1----:R-:W-:Y:S04]  /*a5c0*/  FFMA.FTZ R134, R207, c[0x0][0x2d0], -R186.reuse ;  /* 0x0000b400cf867a23 */ /* 0x102fe800000108ba */
[C---:B------:R-:W-:Y:S01]  /*a5d0*/  HMMA.16816.F32.BF16 R16, R136.reuse, R142, R16 ;  /* 0x0000008e8810723c */ /* 0x040fe20000041810 */
[----:B------:R-:W1:Y:S01]  /*a5e0*/  LDSM.16.MT88.4 R140, [R220+0x3900] ;  /* 0x00390000dc8c783b */ /* 0x000e620000004200 */
[----:B------:R3:W-:Y:S06]  /*a5f0*/  MUFU.EX2 R162, R134 ;  /* 0x0000008600a27308 */ /* 0x0007ec0000000800 */
[C---:B------:R-:W-:Y:S08]  /*a600*/  HMMA.16816.F32.BF16 R20, R136.reuse, R152, R20 ;  /* 0x000000988814723c */ /* 0x040ff00000041814 */
[C---:B------:R-:W-:Y:S01]  /*a610*/  HMMA.16816.F32.BF16 R24, R136.reuse, R154, R24 ;  /* 0x0000009a8818723c */ /* 0x040fe20000041818 */
[----:B------:R-:W1:Y:S07]  /*a620*/  LDSM.16.MT88.4 R152, [R219+0x3900] ;  /* 0x00390000db98783b */ /* 0x000e6e0000004200 */
[C---:B----4-:R-:W-:Y:S04]  /*a630*/  HMMA.16816.F32.BF16 R28, R136.reuse, R144, R28 ;  /* 0x00000090881c723c */ /* 0x050fe8000004181c */
[--C-:B---3--:R-:W-:Y:S04]  /*a640*/  FFMA.FTZ R134, R208, c[0x0][0x2d0], -R133.reuse ;  /* 0x0000b400d0867a23 */ /* 0x108fe80000010885 */
[C---:B------:R-:W-:Y:S01]  /*a650*/  HMMA.16816.F32.BF16 R32, R136.reuse, R146, R32 ;  /* 0x000000928820723c */ /* 0x040fe20000041820 */
[----:B------:R-:W3:Y:S01]  /*a660*/  LDSM.16.MT88.4 R144, [R217+0x6900] ;  /* 0x00690000d990783b */ /* 0x000ee20000004200 */
[----:B------:R4:W-:Y:S06]  /*a670*/  MUFU.EX2 R206, R134 ;  /* 0x0000008600ce7308 */ /* 0x0009ec0000000800 */
[C---:B--2---:R-:W-:Y:S08]  /*a680*/  HMMA.16816.F32.BF16 R36, R136.reuse, R148, R36 ;  /* 0x000000948824723c */ /* 0x044ff00000041824 */
[C---:B------:R-:W-:Y:S01]  /*a690*/  HMMA.16816.F32.BF16 R40, R136.reuse, R150, R40 ;  /* 0x000000968828723c */ /* 0x040fe20000041828 */
[----:B------:R-:W2:Y:S07]  /*a6a0*/  LDSM.16.MT88.4 R148, [R218+0x6900] ;  /* 0x00690000da94783b */ /* 0x000eae0000004200 */
[C---:B------:R-:W-:Y:S04]  /*a6b0*/  HMMA.16816.F32.BF16 R44, R136.reuse, R156, R44 ;  /* 0x0000009c882c723c */ /* 0x040fe8000004182c */
[--C-:B----4-:R-:W-:Y:S04]  /*a6c0*/  FFMA.FTZ R134, R213, c[0x0][0x2d0], -R133.reuse ;  /* 0x0000b400d5867a23 */ /* 0x110fe80000010885 */
[C---:B------:R-:W-:Y:S01]  /*a6d0*/  HMMA.16816.F32.BF16 R48, R136.reuse, R158, R48 ;  /* 0x0000009e8830723c */ /* 0x040fe20000041830 */
[----:B------:R-:W4:Y:S01]  /*a6e0*/  LDSM.16.MT88.4 R156, [R220+0x6900] ;  /* 0x00690000dc9c783b */ /* 0x000f220000004200 */
[----:B------:R2:W-:Y:S06]  /*a6f0*/  MUFU.EX2 R205, R134 ;  /* 0x0000008600cd7308 */ /* 0x0005ec0000000800 */
[C---:B-1----:R-:W-:Y:S08]  /*a700*/  HMMA.16816.F32.BF16 R52, R136.reuse, R140, R52 ;  /* 0x0000008c8834723c */ /* 0x042ff00000041834 */
[C---:B------:R-:W-:Y:S01]  /*a710*/  HMMA.16816.F32.BF16 R56, R136.reuse, R142, R56 ;  /* 0x0000008e8838723c */ /* 0x040fe20000041838 */
[----:B------:R-:W1:Y:S07]  /*a720*/  LDSM.16.MT88.4 R140, [R219+0x6900] ;  /* 0x00690000db8c783b */ /* 0x000e6e0000004200 */
[C---:B------:R-:W-:Y:S04]  /*a730*/  HMMA.16816.F32.BF16 R60, R136.reuse, R152, R60 ;  /* 0x00000098883c723c */ /* 0x040fe8000004183c */
[--C-:B--2---:R-:W-:Y:S04]  /*a740*/  FFMA.FTZ R134, R214, c[0x0][0x2d0], -R186.reuse ;  /* 0x0000b400d6867a23 */ /* 0x104fe800000108ba */
[C---:B------:R-:W-:Y:S01]  /*a750*/  HMMA.16816.F32.BF16 R64, R136.reuse, R154, R64 ;  /* 0x0000009a8840723c */ /* 0x040fe20000041840 */
[----:B------:R-:W-:Y:S01]  /*a760*/  LDSM.16.MT88.4 R152, [R220+0x9900] ;  /* 0x00990000dc98783b */ /* 0x000fe20000004200 */
[----:B------:R2:W-:Y:S06]  /*a770*/  MUFU.EX2 R163, R134 ;  /* 0x0000008600a37308 */ /* 0x0005ec0000000800 */
[C---:B---3--:R-:W-:Y:S08]  /*a780*/  HMMA.16816.F32.BF16 R68, R136.reuse, R144, R68 ;  /* 0x000000908844723c */ /* 0x048ff00000041844 */
[C---:B------:R-:W-:Y:S01]  /*a790*/  HMMA.16816.F32.BF16 R72, R136.reuse, R146, R72 ;  /* 0x000000928848723c */ /* 0x040fe20000041848 */
[----:B------:R-:W3:Y:S07]  /*a7a0*/  LDSM.16.MT88.4 R144, [R217+0x9900] ;  /* 0x00990000d990783b */ /* 0x000eee0000004200 */
[C---:B------:R-:W-:Y:S04]  /*a7b0*/  HMMA.16816.F32.BF16 R76, R136.reuse, R148, R76 ;  /* 0x00000094884c723c */ /* 0x040fe8000004184c */
[--C-:B--2---:R-:W-:Y:S04]  /*a7c0*/  FFMA.FTZ R134, R215, c[0x0][0x2d0], -R186.reuse ;  /* 0x0000b400d7867a23 */ /* 0x104fe800000108ba */
[C---:B------:R-:W-:Y:S01]  /*a7d0*/  HMMA.16816.F32.BF16 R80, R136.reuse, R150, R80 ;  /* 0x000000968850723c */ /* 0x040fe20000041850 */
[----:B------:R-:W2:Y:S01]  /*a7e0*/  LDSM.16.MT88.4 R148, [R218+0x9900] ;  /* 0x00990000da94783b */ /* 0x000ea20000004200 */
[----:B------:R3:W2:Y:S06]  /*a7f0*/  MUFU.EX2 R164, R134 ;  /* 0x0000008600a47308 */ /* 0x0006ac0000000800 */
[C---:B----4-:R-:W-:Y:S08]  /*a800*/  HMMA.16816.F32.BF16 R84, R136.reuse, R156, R84 ;  /* 0x0000009c8854723c */ /* 0x050ff00000041854 */
[C---:B------:R-:W-:Y:S01]  /*a810*/  HMMA.16816.F32.BF16 R88, R136.reuse, R158, R88 ;  /* 0x0000009e8858723c */ /* 0x040fe20000041858 */
[----:B------:R-:W-:Y:S07]  /*a820*/  LDSM.16.MT88.4 R156, [R218+0x1100] ;  /* 0x00110000da9c783b */ /* 0x000fee0000004200 */
[C---:B-1----:R-:W-:Y:S04]  /*a830*/  HMMA.16816.F32.BF16 R92, R136.reuse, R140, R92 ;  /* 0x0000008c885c723c */ /* 0x042fe8000004185c */
[--C-:B---3--:R-:W-:Y:S04]  /*a840*/  FFMA.FTZ R134, R202, c[0x0][0x2d0], -R133.reuse ;  /* 0x0000b400ca867a23 */ /* 0x108fe80000010885 */
[C---:B------:R-:W-:Y:S01]  /*a850*/  HMMA.16816.F32.BF16 R96, R136.reuse, R142, R96 ;  /* 0x0000008e8860723c */ /* 0x040fe20000041860 */
[----:B------:R-:W1:Y:S01]  /*a860*/  LDSM.16.MT88.4 R140, [R219+0x9900] ;  /* 0x00990000db8c783b */ /* 0x000e620000004200 */
[----:B------:R3:W-:Y:S06]  /*a870*/  MUFU.EX2 R202, R134 ;  /* 0x0000008600ca7308 */ /* 0x0007ec0000000800 */
[C---:B------:R-:W-:Y:S08]  /*a880*/  HMMA.16816.F32.BF16 R100, R136.reuse, R144, R100 ;  /* 0x000000908864723c */ /* 0x040ff00000041864 */
[C---:B------:R-:W-:Y:S01]  /*a890*/  HMMA.16816.F32.BF16 R104, R136.reuse, R146, R104 ;  /* 0x000000928868723c */ /* 0x040fe20000041868 */
[----:B------:R-:W4:Y:S07]  /*a8a0*/  LDSM.16.MT88.4 R144, [R217+0x1100] ;  /* 0x00110000d990783b */ /* 0x000f2e0000004200 */
[C---:B--2---:R-:W-:Y:S04]  /*a8b0*/  HMMA.16816.F32.BF16 R108, R136.reuse, R148, R108 ;  /* 0x00000094886c723c */ /* 0x044fe8000004186c */
[--C-:B---3--:R-:W-:Y:S01]  /*a8c0*/  FFMA.FTZ R134, R197, c[0x0][0x2d0], -R133.reuse ;  /* 0x0000b400c5867a23 */ /* 0x108fe20000010885 */
[----:B------:R-:W-:Y:S02]  /*a8d0*/  MOV R197, R196 ;  /* 0x000000c400c57202 */ /* 0x000fe40000000f00 */
[----:B------:R-:W-:Y:S01]  /*a8e0*/  MOV R196, R201 ;  /* 0x000000c900c47202 */ /* 0x000fe20000000f00 */
[C---:B------:R-:W-:Y:S01]  /*a8f0*/  HMMA.16816.F32.BF16 R112, R136.reuse, R150, R112 ;  /* 0x000000968870723c */ /* 0x040fe20000041870 */
[----:B------:R-:W2:Y:S01]  /*a900*/  LDSM.16.MT88.4 R148, [R220+0x1100] ;  /* 0x00110000dc94783b */ /* 0x000ea20000004200 */
[----:B------:R3:W2:Y:S06]  /*a910*/  MUFU.EX2 R201, R134 ;  /* 0x0000008600c97308 */ /* 0x0006ac0000000800 */
[C---:B------:R-:W-:Y:S08]  /*a920*/  HMMA.16816.F32.BF16 R116, R136.reuse, R152, R116 ;  /* 0x000000988874723c */ /* 0x040ff00000041874 */
[C---:B------:R-:W-:Y:S01]  /*a930*/  HMMA.16816.F32.BF16 R120, R136.reuse, R154, R120 ;  /* 0x0000009a8878723c */ /* 0x040fe20000041878 */
[----:B------:R-:W-:Y:S07]  /*a940*/  LDSM.16.MT88.4 R152, [R218+0x4100] ;  /* 0x00410000da98783b */ /* 0x000fee0000004200 */
[C---:B-1----:R-:W-:Y:S04]  /*a950*/  HMMA.16816.F32.BF16 R124, R136.reuse, R140, R124 ;  /* 0x0000008c887c723c */ /* 0x042fe8000004187c */
[--C-:B---3--:R-:W-:Y:S01]  /*a960*/  FFMA.FTZ R134, R196, c[0x0][0x2d0], -R186.reuse ;  /* 0x0000b400c4867a23 */ /* 0x108fe200000108ba */
[----:B------:R-:W-:Y:S03]  /*a970*/  MOV R196, R165 ;  /* 0x000000a500c47202 */ /* 0x000fe60000000f00 */
[----:B------:R-:W-:Y:S01]  /*a980*/  HMMA.16816.F32.BF16 R128, R136, R142, R128 ;  /* 0x0000008e8880723c */ /* 0x000fe20000041880 */
[----:B------:R-:W1:Y:S01]  /*a990*/  LDSM.16.MT88.4 R140, [R219+0x1100] ;  /* 0x00110000db8c783b */ /* 0x000e620000004200 */
[----:B------:R3:W-:Y:S05]  /*a9a0*/  MUFU.EX2 R165, R134 ;  /* 0x0000008600a57308 */ /* 0x0007ea0000000800 */
[----:B------:R-:W-:Y:S02]  /*a9b0*/  F2FP.BF16.PACK_AB R138, R164, R163 ;  /* 0x000000a3a48a723e */ /* 0x000fe400000010ff */
[----:B------:R-:W-:Y:S03]  /*a9c0*/  F2FP.BF16.PACK_AB R136, R162, R171 ;  /* 0x000000aba288723e */ /* 0x000fe600000010ff */
[----:B------:R-:W-:Y:S02]  /*a9d0*/  F2FP.BF16.PACK_AB R137, R205, R206 ;  /* 0x000000cecd89723e */ /* 0x000fe400000010ff */
[----:B--2---:R-:W-:Y:S07]  /*a9e0*/  F2FP.BF16.PACK_AB R139, R201, R202 ;  /* 0x000000cac98b723e */ /* 0x004fee00000010ff */
[C---:B----4-:R-:W-:Y:S03]  /*a9f0*/  HMMA.16816.F32.BF16 R4, R136.reuse, R144, R4 ;  /* 0x000000908804723c */ /* 0x050fe60000041804 */
[--C-:B---3--:R-:W-:Y:S05]  /*aa00*/  FFMA.FTZ R134, R197, c[0x0][0x2d0], -R186.reuse ;  /* 0x0000b400c5867a23 */ /* 0x108fea00000108ba */
[C---:B------:R-:W-:Y:S01]  /*aa10*/  HMMA.16816.F32.BF16 R8, R136.reuse, R146, R8 ;  /* 0x000000928808723c */ /* 0x040fe20000041808 */
[----:B------:R-:W2:Y:S01]  /*aa20*/  LDSM.16.MT88.4 R144, [R217+0x4100] ;  /* 0x00410000d990783b */ /* 0x000ea20000004200 */
[----:B------:R3:W4:Y:S06]  /*aa30*/  MUFU.EX2 R215, R134 ;  /* 0x0000008600d77308 */ /* 0x00072c0000000800 */
[C---:B------:R-:W-:Y:S08]  /*aa40*/  HMMA.16816.F32.BF16 R12, R136.reuse, R156, R12 ;  /* 0x0000009c880c723c */ /* 0x040ff0000004180c */
[C---:B------:R-:W-:Y:S01]  /*aa50*/  HMMA.16816.F32.BF16 R16, R136.reuse, R158, R16 ;  /* 0x0000009e8810723c */ /* 0x040fe20000041810 */
[----:B------:R-:W4:Y:S07]  /*aa60*/  LDSM.16.MT88.4 R156, [R220+0x4100] ;  /* 0x00410000dc9c783b */ /* 0x000f2e0000004200 */
[C---:B------:R-:W-:Y:S04]  /*aa70*/  HMMA.16816.F32.BF16 R20, R136.reuse, R148, R20 ;  /* 0x000000948814723c */ /* 0x040fe80000041814 */
[--C-:B---3--:R-:W-:Y:S01]  /*aa80*/  FFMA.FTZ R134, R187, c[0x0][0x2d0], -R133.reuse ;  /* 0x0000b400bb867a23 */ /* 0x108fe20000010885 */
[----:B------:R-:W-:Y:S03]  /*aa90*/  MOV R187, R200 ;  /* 0x000000c800bb7202 */ /* 0x000fe60000000f00 */
[C---:B------:R-:W-:Y:S01]  /*aaa0*/  HMMA.16816.F32.BF16 R24, R136.reuse, R150, R24 ;  /* 0x000000968818723c */ /* 0x040fe20000041818 */
[----:B------:R-:W3:Y:S01]  /*aab0*/  LDSM.16.MT88.4 R148, [R219+0x4100] ;  /* 0x00410000db94783b */ /* 0x000ee20000004200 */
[----:B------:R4:W-:Y:S06]  /*aac0*/  MUFU.EX2 R200, R134 ;  /* 0x0000008600c87308 */ /* 0x0009ec0000000800 */
[C---:B-1----:R-:W-:Y:S08]  /*aad0*/  HMMA.16816.F32.BF16 R28, R136.reuse, R140, R28 ;  /* 0x0000008c881c723c */ /* 0x042ff0000004181c */
[C---:B------:R-:W-:Y:S01]  /*aae0*/  HMMA.16816.F32.BF16 R32, R136.reuse, R142, R32 ;  /* 0x0000008e8820723c */ /* 0x040fe20000041820 */
[----:B------:R-:W1:Y:S07]  /*aaf0*/  LDSM.16.MT88.4 R140, [R217+0x7100] ;  /* 0x00710000d98c783b */ /* 0x000e6e0000004200 */
[C---:B--2---:R-:W-:Y:S04]  /*ab00*/  HMMA.16816.F32.BF16 R36, R136.reuse, R144, R36 ;  /* 0x000000908824723c */ /* 0x044fe80000041824 */
[--C-:B----4-:R-:W-:Y:S04]  /*ab10*/  FFMA.FTZ R134, R196, c[0x0][0x2d0], -R133.reuse ;  /* 0x0000b400c4867a23 */ /* 0x110fe80000010885 */
[C---:B------:R-:W-:Y:S01]  /*ab20*/  HMMA.16816.F32.BF16 R40, R136.reuse, R146, R40 ;  /* 0x000000928828723c */ /* 0x040fe20000041828 */
[----:B------:R-:W2:Y:S01]  /*ab30*/  LDSM.16.MT88.4 R144, [R218+0x7100] ;  /* 0x00710000da90783b */ /* 0x000ea20000004200 */
[----:B------:R4:W1:Y:S06]  /*ab40*/  MUFU.EX2 R199, R134 ;  /* 0x0000008600c77308 */ /* 0x00086c0000000800 */
[C---:B------:R-:W-:Y:S08]  /*ab50*/  HMMA.16816.F32.BF16 R44, R136.reuse, R152, R44 ;  /* 0x00000098882c723c */ /* 0x040ff0000004182c */
[C---:B------:R-:W-:Y:S01]  /*ab60*/  HMMA.16816.F32.BF16 R48, R136.reuse, R154, R48 ;  /* 0x0000009a8830723c */ /* 0x040fe20000041830 */
[----:B------:R-:W2:Y:S07]  /*ab70*/  LDSM.16.MT88.4 R152, [R220+0x7100] ;  /* 0x00710000dc98783b */ /* 0x000eae0000004200 */
[C---:B------:R-:W-:Y:S04]  /*ab80*/  HMMA.16816.F32.BF16 R52, R136.reuse, R156, R52 ;  /* 0x0000009c8834723c */ /* 0x040fe80000041834 */
[--C-:B----4-:R-:W-:Y:S04]  /*ab90*/  FFMA.FTZ R134, R195, c[0x0][0x2d0], -R186.reuse ;  /* 0x0000b400c3867a23 */ /* 0x110fe800000108ba */
[C---:B------:R-:W-:Y:S01]  /*aba0*/  HMMA.16816.F32.BF16 R56, R136.reuse, R158, R56 ;  /* 0x0000009e8838723c */ /* 0x040fe20000041838 */
[----:B------:R-:W4:Y:S01]  /*abb0*/  LDSM.16.MT88.4 R156, [R219+0x7100] ;  /* 0x00710000db9c783b */ /* 0x000f220000004200 */
[----:B------:R2:W-:Y:S06]  /*abc0*/  MUFU.EX2 R214, R134 ;  /* 0x0000008600d67308 */ /* 0x0005ec0000000800 */
[C---:B---3--:R-:W-:Y:S08]  /*abd0*/  HMMA.16816.F32.BF16 R60, R136.reuse, R148, R60 ;  /* 0x00000094883c723c */ /* 0x048ff0000004183c */
[C---:B------:R-:W-:Y:S01]  /*abe0*/  HMMA.16816.F32.BF16 R64, R136.reuse, R150, R64 ;  /* 0x000000968840723c */ /* 0x040fe20000041840 */
[----:B------:R-:W-:Y:S07]  /*abf0*/  LDSM.16.MT88.4 R148, [R220+0xa100] ;  /* 0x00a10000dc94783b */ /* 0x000fee0000004200 */
[C---:B-1----:R-:W-:Y:S04]  /*ac00*/  HMMA.16816.F32.BF16 R68, R136.reuse, R140, R68 ;  /* 0x0000008c8844723c */ /* 0x042fe80000041844 */
[--C-:B--2---:R-:W-:Y:S04]  /*ac10*/  FFMA.FTZ R134, R187, c[0x0][0x2d0], -R186.reuse ;  /* 0x0000b400bb867a23 */ /* 0x104fe800000108ba */
[C---:B------:R-:W-:Y:S01]  /*ac20*/  HMMA.16816.F32.BF16 R72, R136.reuse, R142, R72 ;  /* 0x0000008e8848723c */ /* 0x040fe20000041848 */
[----:B------:R-:W1:Y:S01]  /*ac30*/  LDSM.16.MT88.4 R140, [R217+0xa100] ;  /* 0x00a10000d98c783b */ /* 0x000e620000004200 */
[----:B------:R2:W3:Y:S06]  /*ac40*/  MUFU.EX2 R213, R134 ;  /* 0x0000008600d57308 */ /* 0x0004ec0000000800 */
[C---:B------:R-:W-:Y:S08]  /*ac50*/  HMMA.16816.F32.BF16 R76, R136.reuse, R144, R76 ;  /* 0x00000090884c723c */ /* 0x040ff0000004184c */
[C---:B------:R-:W-:Y:S01]  /*ac60*/  HMMA.16816.F32.BF16 R80, R136.reuse, R146, R80 ;  /* 0x000000928850723c */ /* 0x040fe20000041850 */
[----:B------:R-:W3:Y:S07]  /*ac70*/  LDSM.16.MT88.4 R144, [R218+0xa100] ;  /* 0x00a10000da90783b */ /* 0x000eee0000004200 */
[C---:B------:R-:W-:Y:S04]  /*ac80*/  HMMA.16816.F32.BF16 R84, R136.reuse, R152, R84 ;  /* 0x000000988854723c */ /* 0x040fe80000041854 */
[--C-:B--2---:R-:W-:Y:S04]  /*ac90*/  FFMA.FTZ R134, R183, c[0x0][0x2d0], -R133.reuse ;  /* 0x0000b400b7867a23 */ /* 0x104fe80000010885 */
[C---:B------:R-:W-:Y:S01]  /*aca0*/  HMMA.16816.F32.BF16 R88, R136.reuse, R154, R88 ;  /* 0x0000009a8858723c */ /* 0x040fe20000041858 */
[----:B------:R-:W2:Y:S01]  /*acb0*/  LDSM.16.MT88.4 R152, [R219+0xa100] ;  /* 0x00a10000db98783b */ /* 0x000ea20000004200 */
[----:B------:R3:W-:Y:S06]  /*acc0*/  MUFU.EX2 R198, R134 ;  /* 0x0000008600c67308 */ /* 0x0007ec0000000800 */
[C---:B----4-:R-:W-:Y:S08]  /*acd0*/  HMMA.16816.F32.BF16 R92, R136.reuse, R156, R92 ;  /* 0x0000009c885c723c */ /* 0x050ff0000004185c */
[C---:B------:R-:W-:Y:S01]  /*ace0*/  HMMA.16816.F32.BF16 R96, R136.reuse, R158, R96 ;  /* 0x0000009e8860723c */ /* 0x040fe20000041860 */
[----:B------:R-:W-:Y:S07]  /*acf0*/  LDSM.16.MT88.4 R156, [R218+0x1900] ;  /* 0x00190000da9c783b */ /* 0x000fee0000004200 */
[C---:B-1----:R-:W-:Y:S04]  /*ad00*/  HMMA.16816.F32.BF16 R100, R136.reuse, R140, R100 ;  /* 0x0000008c8864723c */ /* 0x042fe80000041864 */
[--C-:B---3--:R-:W-:Y:S04]  /*ad10*/  FFMA.FTZ R134, R182, c[0x0][0x2d0], -R133.reuse ;  /* 0x0000b400b6867a23 */ /* 0x108fe80000010885 */
[C---:B------:R-:W-:Y:S01]  /*ad20*/  HMMA.16816.F32.BF16 R104, R136.reuse, R142, R104 ;  /* 0x0000008e8868723c */ /* 0x040fe20000041868 */
[----:B------:R-:W1:Y:S01]  /*ad30*/  LDSM.16.MT88.4 R140, [R217+0x1900] ;  /* 0x00190000d98c783b */ /* 0x000e620000004200 */
[----:B------:R3:W4:Y:S06]  /*ad40*/  MUFU.EX2 R197, R134 ;  /* 0x0000008600c57308 */ /* 0x00072c0000000800 */
[C---:B------:R-:W-:Y:S08]  /*ad50*/  HMMA.16816.F32.BF16 R108, R136.reuse, R144, R108 ;  /* 0x00000090886c723c */ /* 0x040ff0000004186c */
[C---:B------:R-:W-:Y:S01]  /*ad60*/  HMMA.16816.F32.BF16 R112, R136.reuse, R146, R112 ;  /* 0x000000928870723c */ /* 0x040fe20000041870 */
[----:B------:R-:W1:Y:S07]  /*ad70*/  LDSM.16.MT88.4 R144, [R220+0x1900] ;  /* 0x00190000dc90783b */ /* 0x000e6e0000004200 */
[C---:B------:R-:W-:Y:S04]  /*ad80*/  HMMA.16816.F32.BF16 R116, R136.reuse, R148, R116 ;  /* 0x000000948874723c */ /* 0x040fe80000041874 */
[--C-:B---3--:R-:W-:Y:S04]  /*ad90*/  FFMA.FTZ R134, R181, c[0x0][0x2d0], -R186.reuse ;  /* 0x0000b400b5867a23 */ /* 0x108fe800000108ba */
[C---:B------:R-:W-:Y:S01]  /*ada0*/  HMMA.16816.F32.BF16 R120, R136.reuse, R150, R120 ;  /* 0x000000968878723c */ /* 0x040fe20000041878 */
[----:B------:R-:W3:Y:S01]  /*adb0*/  LDSM.16.MT88.4 R148, [R219+0x1900] ;  /* 0x00190000db94783b */ /* 0x000ee20000004200 */
[----:B------:R1:W-:Y:S06]  /*adc0*/  MUFU.EX2 R208, R134 ;  /* 0x0000008600d07308 */ /* 0x0003ec0000000800 */
[C---:B--2---:R-:W-:Y:S08]  /*add0*/  HMMA.16816.F32.BF16 R124, R136.reuse, R152, R124 ;  /* 0x00000098887c723c */ /* 0x044ff0000004187c */
[----:B------:R-:W-:Y:S01]  /*ade0*/  HMMA.16816.F32.BF16 R128, R136, R154, R128 ;  /* 0x0000009a8880723c */ /* 0x000fe20000041880 */
[----:B------:R-:W2:Y:S06]  /*adf0*/  LDSM.16.MT88.4 R152, [R217+0x4900] ;  /* 0x00490000d998783b */ /* 0x000eac0000004200 */
[----:B------:R-:W-:Y:S02]  /*ae00*/  F2FP.BF16.PACK_AB R136, R215, R165 ;  /* 0x000000a5d788723e */ /* 0x000fe400000010ff */
[----:B------:R-:W-:Y:S03]  /*ae10*/  F2FP.BF16.PACK_AB R137, R199, R200 ;  /* 0x000000c8c789723e */ /* 0x000fe600000010ff */
[----:B------:R-:W-:Y:S01]  /*ae20*/  F2FP.BF16.PACK_AB R138, R213, R214 ;  /* 0x000000d6d58a723e */ /* 0x000fe200000010ff */
[--C-:B-1----:R-:W-:Y:S01]  /*ae30*/  FFMA.FTZ R134, R180, c[0x0][0x2d0], -R186.reuse ;  /* 0x0000b400b4867a23 */ /* 0x102fe200000108ba */
[----:B----4-:R-:W-:Y:S02]  /*ae40*/  F2FP.BF16.PACK_AB R139, R197, R198 ;  /* 0x000000c6c58b723e */ /* 0x010fe400000010ff */
[----:B------:R-:W-:Y:S01]  /*ae50*/  MOV R180, R172 ;  /* 0x000000ac00b47202 */ /* 0x000fe20000000f00 */
[----:B------:R1:W4:Y:S01]  /*ae60*/  MUFU.EX2 R207, R134 ;  /* 0x0000008600cf7308 */ /* 0x0003220000000800 */
[----:B------:R-:W4:Y:S03]  /*ae70*/  LDL.LU R172, [R1+0x4] ;  /* 0x0000040001ac7983 */ /* 0x000f260000300800 */
[C---:B------:R-:W-:Y:S01]  /*ae80*/  HMMA.16816.F32.BF16 R4, R136.reuse, R140, R4 ;  /* 0x0000008c8804723c */ /* 0x040fe20000041804 */
[----:B------:R-:W4:Y:S07]  /*ae90*/  LDL.LU R181, [R1+0x8] ;  /* 0x0000080001b57983 */ /* 0x000f2e0000300800 */
[C---:B------:R-:W-:Y:S01]  /*aea0*/  HMMA.16816.F32.BF16 R8, R136.reuse, R142, R8 ;  /* 0x0000008e8808723c */ /* 0x040fe20000041808 */
[----:B------:R-:W2:Y:S07]  /*aeb0*/  LDSM.16.MT88.4 R140, [R218+0x4900] ;  /* 0x00490000da8c783b */ /* 0x000eae0000004200 */
[C---:B------:R-:W-:Y:S04]  /*aec0*/  HMMA.16816.F32.BF16 R12, R136.reuse, R156, R12 ;  /* 0x0000009c880c723c */ /* 0x040fe8000004180c */
[--C-:B-1----:R-:W-:Y:S01]  /*aed0*/  FFMA.FTZ R134, R177, c[0x0][0x2d0], -R133.reuse ;  /* 0x0000b400b1867a23 */ /* 0x102fe20000010885 */
[----:B------:R-:W-:Y:S02]  /*aee0*/  MOV R177, R176 ;  /* 0x000000b000b17202 */ /* 0x000fe40000000f00 */
[----:B------:R-:W-:Y:S01]  /*aef0*/  MOV R176, R193 ;  /* 0x000000c100b07202 */ /* 0x000fe20000000f00 */
[C---:B------:R-:W-:Y:S01]  /*af00*/  HMMA.16816.F32.BF16 R16, R136.reuse, R158, R16 ;  /* 0x0000009e8810723c */ /* 0x040fe20000041810 */
[----:B------:R-:W1:Y:S01]  /*af10*/  LDSM.16.MT88.4 R156, [R220+0x4900] ;  /* 0x00490000dc9c783b */ /* 0x000e620000004200 */
[----:B------:R2:W-:Y:S06]  /*af20*/  MUFU.EX2 R193, R134 ;  /* 0x0000008600c17308 */ /* 0x0005ec0000000800 */
[C---:B------:R-:W-:Y:S08]  /*af30*/  HMMA.16816.F32.BF16 R20, R136.reuse, R144, R20 ;  /* 0x000000908814723c */ /* 0x040ff00000041814 */
[C---:B------:R-:W-:Y:S01]  /*af40*/  HMMA.16816.F32.BF16 R24, R136.reuse, R146, R24 ;  /* 0x000000928818723c */ /* 0x040fe20000041818 */
[----:B------:R-:W1:Y:S07]  /*af50*/  LDSM.16.MT88.4 R144, [R219+0x4900] ;  /* 0x00490000db90783b */ /* 0x000e6e0000004200 */
[C---:B---3--:R-:W-:Y:S04]  /*af60*/  HMMA.16816.F32.BF16 R28, R136.reuse, R148, R28 ;  /* 0x00000094881c723c */ /* 0x048fe8000004181c */
[--C-:B--2---:R-:W-:Y:S04]  /*af70*/  FFMA.FTZ R134, R192, c[0x0][0x2d0], -R133.reuse ;  /* 0x0000b400c0867a23 */ /* 0x104fe80000010885 */
[C---:B------:R-:W-:Y:S01]  /*af80*/  HMMA.16816.F32.BF16 R32, R136.reuse, R150, R32 ;  /* 0x000000968820723c */ /* 0x040fe20000041820 */
[----:B------:R-:W2:Y:S01]  /*af90*/  LDSM.16.MT88.4 R148, [R217+0x7900] ;  /* 0x00790000d994783b */ /* 0x000ea20000004200 */
[----:B------:R3:W1:Y:S06]  /*afa0*/  MUFU.EX2 R192, R134 ;  /* 0x0000008600c07308 */ /* 0x00066c0000000800 */
[C---:B------:R-:W-:Y:S08]  /*afb0*/  HMMA.16816.F32.BF16 R36, R136.reuse, R152, R36 ;  /* 0x000000988824723c */ /* 0x040ff00000041824 */
[C---:B------:R-:W-:Y:S01]  /*afc0*/  HMMA.16816.F32.BF16 R40, R136.reuse, R154, R40 ;  /* 0x0000009a8828723c */ /* 0x040fe20000041828 */
[----:B------:R-:W2:Y:S07]  /*afd0*/  LDSM.16.MT88.4 R152, [R218+0x7900] ;  /* 0x00790000da98783b */ /* 0x000eae0000004200 */
        /* <DEDUP_REMOVED lines=8> */
[----:B------:R-:W-:Y:S07]  /*b060*/  LDSM.16.MT88.4 R156, [R220+0x2100] ;  /* 0x00210000dc9c783b */ /* 0x000fee0000004200 */
[C---:B------:R-:W-:Y:S04]  /*b070*/  HMMA.16816.F32.BF16 R60, R136.reuse, R144, R60 ;  /* 0x00000090883c723c */ /* 0x040fe8000004183c */
[--C-:B--2---:R-:W-:Y:S04]  /*b080*/  FFMA.FTZ R134, R203, c[0x0][0x2d0], -R186.reuse ;  /* 0x0000b400cb867a23 */ /* 0x104fe800000108ba */
[C---:B------:R-:W-:Y:S01]  /*b090*/  HMMA.16816.F32.BF16 R64, R136.reuse, R146, R64 ;  /* 0x000000928840723c */ /* 0x040fe20000041840 */
[----:B------:R-:W1:Y:S01]  /*b0a0*/  LDSM.16.MT88.4 R144, [R219+0x7900] ;  /* 0x00790000db90783b */ /* 0x000e620000004200 */
[----:B------:R2:W1:Y:S06]  /*b0b0*/  MUFU.EX2 R203, R134 ;  /* 0x0000008600cb7308 */ /* 0x00046c0000000800 */
[C---:B------:R-:W-:Y:S08]  /*b0c0*/  HMMA.16816.F32.BF16 R68, R136.reuse, R148, R68 ;  /* 0x000000948844723c */ /* 0x040ff00000041844 */
[C---:B------:R-:W-:Y:S01]  /*b0d0*/  HMMA.16816.F32.BF16 R72, R136.reuse, R150, R72 ;  /* 0x000000968848723c */ /* 0x040fe20000041848 */
[----:B------:R-:W1:Y:S07]  /*b0e0*/  LDSM.16.MT88.4 R148, [R217+0xa900] ;  /* 0x00a90000d994783b */ /* 0x000e6e0000004200 */
[C---:B------:R-:W-:Y:S04]  /*b0f0*/  HMMA.16816.F32.BF16 R76, R136.reuse, R152, R76 ;  /* 0x00000098884c723c */ /* 0x040fe8000004184c */
[--C-:B--2---:R-:W-:Y:S04]  /*b100*/  FFMA.FTZ R134, R191, c[0x0][0x2d0], -R133.reuse ;  /* 0x0000b400bf867a23 */ /* 0x104fe80000010885 */
[C---:B------:R-:W-:Y:S01]  /*b110*/  HMMA.16816.F32.BF16 R80, R136.reuse, R154, R80 ;  /* 0x0000009a8850723c */ /* 0x040fe20000041850 */
[----:B------:R-:W2:Y:S01]  /*b120*/  LDSM.16.MT88.4 R152, [R218+0xa900] ;  /* 0x00a90000da98783b */ /* 0x000ea20000004200 */
[----:B------:R1:W-:Y:S06]  /*b130*/  MUFU.EX2 R191, R134 ;  /* 0x0000008600bf7308 */ /* 0x0003ec0000000800 */
[C---:B---3--:R-:W-:Y:S08]  /*b140*/  HMMA.16816.F32.BF16 R84, R136.reuse, R140, R84 ;  /* 0x0000008c8854723c */ /* 0x048ff00000041854 */
[C---:B------:R-:W-:Y:S01]  /*b150*/  HMMA.16816.F32.BF16 R88, R136.reuse, R142, R88 ;  /* 0x0000008e8858723c */ /* 0x040fe20000041858 */
[----:B------:R-:W3:Y:S07]  /*b160*/  LDSM.16.MT88.4 R140, [R220+0xa900] ;  /* 0x00a90000dc8c783b */ /* 0x000eee0000004200 */
[C---:B-1----:R-:W-:Y:S04]  /*b170*/  HMMA.16816.F32.BF16 R92, R136.reuse, R144, R92 ;  /* 0x00000090885c723c */ /* 0x042fe8000004185c */
[--C-:B------:R-:W-:Y:S01]  /*b180*/  FFMA.FTZ R134, R177, c[0x0][0x2d0], -R133.reuse ;  /* 0x0000b400b1867a23 */ /* 0x100fe20000010885 */
[----:B------:R-:W-:Y:S03]  /*b190*/  MOV R177, R190 ;  /* 0x000000be00b17202 */ /* 0x000fe60000000f00 */
[C---:B------:R-:W-:Y:S01]  /*b1a0*/  HMMA.16816.F32.BF16 R96, R136.reuse, R146, R96 ;  /* 0x000000928860723c */ /* 0x040fe20000041860 */
[----:B------:R-:W1:Y:S01]  /*b1b0*/  LDSM.16.MT88.4 R144, [R219+0xa900] ;  /* 0x00a90000db90783b */ /* 0x000e620000004200 */
[----:B------:R3:W1:Y:S06]  /*b1c0*/  MUFU.EX2 R190, R134 ;  /* 0x0000008600be7308 */ /* 0x00066c0000000800 */
[C---:B------:R-:W-:Y:S08]  /*b1d0*/  HMMA.16816.F32.BF16 R100, R136.reuse, R148, R100 ;  /* 0x000000948864723c */ /* 0x040ff00000041864 */
[C---:B------:R-:W-:Y:S01]  /*b1e0*/  HMMA.16816.F32.BF16 R104, R136.reuse, R150, R104 ;  /* 0x000000968868723c */ /* 0x040fe20000041868 */
[----:B------:R-:W4:Y:S07]  /*b1f0*/  LDSM.16.MT88.4 R148, [R217+0x2100] ;  /* 0x00210000d994783b */ /* 0x000f2e0000004200 */
[C---:B--2---:R-:W-:Y:S04]  /*b200*/  HMMA.16816.F32.BF16 R108, R136.reuse, R152, R108 ;  /* 0x00000098886c723c */ /* 0x044fe8000004186c */
[--C-:B---3--:R-:W-:Y:S01]  /*b210*/  FFMA.FTZ R134, R177, c[0x0][0x2d0], -R186.reuse ;  /* 0x0000b400b1867a23 */ /* 0x108fe200000108ba */
[----:B------:R-:W-:Y:S03]  /*b220*/  MOV R177, R174 ;  /* 0x000000ae00b17202 */ /* 0x000fe60000000f00 */
[C---:B------:R-:W-:Y:S01]  /*b230*/  HMMA.16816.F32.BF16 R112, R136.reuse, R154, R112 ;  /* 0x0000009a8870723c */ /* 0x040fe20000041870 */
[----:B------:R-:W2:Y:S01]  /*b240*/  LDSM.16.MT88.4 R152, [R218+0x2100] ;  /* 0x00210000da98783b */ /* 0x000ea20000004200 */
[----:B------:R3:W-:Y:S06]  /*b250*/  MUFU.EX2 R196, R134 ;  /* 0x0000008600c47308 */ /* 0x0007ec0000000800 */
[C---:B------:R-:W-:Y:S08]  /*b260*/  HMMA.16816.F32.BF16 R116, R136.reuse, R140, R116 ;  /* 0x0000008c8874723c */ /* 0x040ff00000041874 */
[C---:B------:R-:W-:Y:S01]  /*b270*/  HMMA.16816.F32.BF16 R120, R136.reuse, R142, R120 ;  /* 0x0000008e8878723c */ /* 0x040fe20000041878 */
[----:B------:R-:W2:Y:S07]  /*b280*/  LDSM.16.MT88.4 R140, [R219+0x2100] ;  /* 0x00210000db8c783b */ /* 0x000eae0000004200 */
[C---:B-1----:R-:W-:Y:S04]  /*b290*/  HMMA.16816.F32.BF16 R124, R136.reuse, R144, R124 ;  /* 0x00000090887c723c */ /* 0x042fe8000004187c */
[----:B---3--:R-:W-:Y:S01]  /*b2a0*/  FFMA.FTZ R134, R176, c[0x0][0x2d0], -R186 ;  /* 0x0000b400b0867a23 */ /* 0x008fe200000108ba */
[----:B------:R-:W-:Y:S03]  /*b2b0*/  MOV R176, R167 ;  /* 0x000000a700b07202 */ /* 0x000fe60000000f00 */
[----:B------:R-:W-:Y:S01]  /*b2c0*/  HMMA.16816.F32.BF16 R128, R136, R146, R128 ;  /* 0x000000928880723c */ /* 0x000fe20000041880 */
[----:B------:R-:W1:Y:S01]  /*b2d0*/  LDSM.16.MT88.4 R144, [R217+0x5100] ;  /* 0x00510000d990783b */ /* 0x000e620000004200 */
[----:B------:R3:W1:Y:S05]  /*b2e0*/  MUFU.EX2 R195, R134 ;  /* 0x0000008600c37308 */ /* 0x00066a0000000800 */
[----:B----4-:R-:W-:Y:S02]  /*b2f0*/  F2FP.BF16.PACK_AB R136, R207, R208 ;  /* 0x000000d0cf88723e */ /* 0x010fe400000010ff */
[----:B------:R-:W-:Y:S03]  /*b300*/  F2FP.BF16.PACK_AB R137, R192, R193 ;  /* 0x000000c1c089723e */ /* 0x000fe600000010ff */
[----:B------:R-:W-:Y:S02]  /*b310*/  F2FP.BF16.PACK_AB R138, R203, R204 ;  /* 0x000000cccb8a723e */ /* 0x000fe400000010ff */
[----:B------:R-:W-:Y:S07]  /*b320*/  F2FP.BF16.PACK_AB R139, R190, R191 ;  /* 0x000000bfbe8b723e */ /* 0x000fee00000010ff */
[C---:B------:R-:W-:Y:S03]  /*b330*/  HMMA.16816.F32.BF16 R4, R136.reuse, R148, R4 ;  /* 0x000000948804723c */ /* 0x040fe60000041804 */
[----:B---3--:R-:W-:Y:S05]  /*b340*/  FFMA.FTZ R134, R189, c[0x0][0x2d0], -R133 ;  /* 0x0000b400bd867a23 */ /* 0x008fea0000010885 */
[C---:B------:R-:W-:Y:S01]  /*b350*/  HMMA.16816.F32.BF16 R8, R136.reuse, R150, R8 ;  /* 0x000000968808723c */ /* 0x040fe20000041808 */
[----:B------:R-:W3:Y:S01]  /*b360*/  LDSM.16.MT88.4 R148, [R218+0x5100] ;  /* 0x00510000da94783b */ /* 0x000ee20000004200 */
[----:B------:R4:W-:Y:S06]  /*b370*/  MUFU.EX2 R189, R134 ;  /* 0x0000008600bd7308 */ /* 0x0009ec0000000800 */
[C---:B--2---:R-:W-:Y:S08]  /*b380*/  HMMA.16816.F32.BF16 R12, R136.reuse, R152, R12 ;  /* 0x00000098880c723c */ /* 0x044ff0000004180c */
[C---:B------:R-:W-:Y:S01]  /*b390*/  HMMA.16816.F32.BF16 R16, R136.reuse, R154, R16 ;  /* 0x0000009a8810723c */ /* 0x040fe20000041810 */
[----:B------:R-:W2:Y:S03]  /*b3a0*/  LDSM.16.MT88.4 R152, [R220+0x5100] ;  /* 0x00510000dc98783b */ /* 0x000ea60000004200 */
[----:B------:R-:W-:Y:S04]  /*b3b0*/  FFMA.FTZ R2, R2, R172, R173 ;  /* 0x000000ac02027223 */ /* 0x000fe800000100ad */
[C---:B------:R-:W-:Y:S04]  /*b3c0*/  HMMA.16816.F32.BF16 R20, R136.reuse, R156, R20 ;  /* 0x0000009c8814723c */ /* 0x040fe80000041814 */
[----:B----4-:R-:W-:Y:S02]  /*b3d0*/  FFMA.FTZ R134, R175, c[0x0][0x2d0], -R133 ;  /* 0x0000b400af867a23 */ /* 0x010fe40000010885 */
[----:B------:R-:W-:Y:S01]  /*b3e0*/  LDSM.16.MT88.4 R172, [R217+0x5900] ;  /* 0x00590000d9ac783b */ /* 0x000fe20000004200 */
[----:B------:R-:W-:Y:S01]  /*b3f0*/  FFMA.FTZ R0, R0, R181, R185 ;  /* 0x000000b500007223 */ /* 0x000fe200000100b9 */
[C---:B------:R-:W-:Y:S01]  /*b400*/  HMMA.16816.F32.BF16 R24, R136.reuse, R158, R24 ;  /* 0x0000009e8818723c */ /* 0x040fe20000041818 */
[----:B------:R4:W2:Y:S03]  /*b410*/  MUFU.EX2 R188, R134 ;  /* 0x0000008600bc7308 */ /* 0x0008a60000000800 */
[----:B------:R-:W-:Y:S02]  /*b420*/  FADD.FTZ R2, R180, R2 ;  /* 0x00000002b4027221 */ /* 0x000fe40000010000 */
[----:B------:R-:W3:Y:S01]  /*b430*/  LDSM.16.MT88.4 R156, [R219+0x5100] ;  /* 0x00510000db9c783b */ /* 0x000ee20000004200 */
[----:B------:R-:W-:Y:S01]  /*b440*/  FFMA.FTZ R133, R184, c[0x0][0x2d0], -R133 ;  /* 0x0000b400b8857a23 */ /* 0x000fe20000010885 */
[C---:B------:R-:W-:Y:S04]  /*b450*/  HMMA.16816.F32.BF16 R28, R136.reuse, R140, R28 ;  /* 0x0000008c881c723c */ /* 0x040fe8000004181c */
[----:B-1----:R-:W-:Y:S01]  /*b460*/  F2FP.BF16.PACK_AB R184, R195, R196 ;  /* 0x000000c4c3b8723e */ /* 0x002fe200000010ff */
[----:B------:R-:W1:Y:S01]  /*b470*/  MUFU.EX2 R133, R133 ;  /* 0x0000008500857308 */ /* 0x000e620000000800 */
[----:B------:R-:W-:Y:S02]  /*b480*/  LDSM.16.MT88.4 R180, [R218+0x5900] ;  /* 0x00590000dab4783b */ /* 0x000fe40000004200 */
[C---:B------:R-:W-:Y:S06]  /*b490*/  HMMA.16816.F32.BF16 R32, R136.reuse, R142, R32 ;  /* 0x0000008e8820723c */ /* 0x040fec0000041820 */
[----:B------:R-:W3:Y:S02]  /*b4a0*/  LDSM.16.MT88.4 R140, [R217+0x8100] ;  /* 0x00810000d98c783b */ /* 0x000ee40000004200 */
[C---:B------:R-:W-:Y:S04]  /*b4b0*/  HMMA.16816.F32.BF16 R36, R136.reuse, R144, R36 ;  /* 0x000000908824723c */ /* 0x040fe80000041824 */
[--C-:B----4-:R-:W-:Y:S01]  /*b4c0*/  FFMA.FTZ R134, R194, c[0x0][0x2d0], -R186.reuse ;  /* 0x0000b400c2867a23 */ /* 0x110fe200000108ba */
[----:B--2---:R-:W-:Y:S03]  /*b4d0*/  F2FP.BF16.PACK_AB R185, R188, R189 ;  /* 0x000000bdbcb9723e */ /* 0x004fe600000010ff */
[C---:B------:R-:W-:Y:S01]  /*b4e0*/  HMMA.16816.F32.BF16 R40, R136.reuse, R146, R40 ;  /* 0x000000928828723c */ /* 0x040fe20000041828 */
[----:B------:R-:W2:Y:S01]  /*b4f0*/  LDSM.16.MT88.4 R144, [R218+0x8100] ;  /* 0x00810000da90783b */ /* 0x000ea20000004200 */
[----:B------:R4:W-:Y:S02]  /*b500*/  MUFU.EX2 R194, R134 ;  /* 0x0000008600c27308 */ /* 0x0009e40000000800 */
[----:B-1----:R-:W-:Y:S04]  /*b510*/  F2FP.BF16.PACK_AB R187, R133, R135 ;  /* 0x0000008785bb723e */ /* 0x002fe800000010ff */
[C---:B---3--:R-:W-:Y:S08]  /*b520*/  HMMA.16816.F32.BF16 R44, R136.reuse, R148, R44 ;  /* 0x00000094882c723c */ /* 0x048ff0000004182c */
[C---:B------:R-:W-:Y:S01]  /*b530*/  HMMA.16816.F32.BF16 R48, R136.reuse, R150, R48 ;  /* 0x000000968830723c */ /* 0x040fe20000041830 */
[----:B------:R-:W1:Y:S07]  /*b540*/  LDSM.16.MT88.4 R148, [R220+0x8100] ;  /* 0x00810000dc94783b */ /* 0x000e6e0000004200 */
[C---:B------:R-:W-:Y:S04]  /*b550*/  HMMA.16816.F32.BF16 R52, R136.reuse, R152, R52 ;  /* 0x000000988834723c */ /* 0x040fe80000041834 */
[----:B----4-:R-:W-:Y:S04]  /*b560*/  FFMA.FTZ R134, R166, c[0x0][0x2d0], -R186 ;  /* 0x0000b400a6867a23 */ /* 0x010fe800000108ba */
[C---:B------:R-:W-:Y:S01]  /*b570*/  HMMA.16816.F32.BF16 R56, R136.reuse, R154, R56 ;  /* 0x0000009a8838723c */ /* 0x040fe20000041838 */
[----:B------:R-:W3:Y:S01]  /*b580*/  LDSM.16.MT88.4 R152, [R219+0x8100] ;  /* 0x00810000db98783b */ /* 0x000ee20000004200 */
[----:B------:R-:W4:Y:S06]  /*b590*/  MUFU.EX2 R134, R134 ;  /* 0x0000008600867308 */ /* 0x000f2c0000000800 */
[C---:B------:R-:W-:Y:S08]  /*b5a0*/  HMMA.16816.F32.BF16 R60, R136.reuse, R156, R60 ;  /* 0x0000009c883c723c */ /* 0x040ff0000004183c */
[C---:B------:R-:W-:Y:S01]  /*b5b0*/  HMMA.16816.F32.BF16 R64, R136.reuse, R158, R64 ;  /* 0x0000009e8840723c */ /* 0x040fe20000041840 */
[----:B------:R-:W3:Y:S07]  /*b5c0*/  LDSM.16.MT88.4 R156, [R217+0xb100] ;  /* 0x00b10000d99c783b */ /* 0x000eee0000004200 */
[C---:B------:R-:W-:Y:S04]  /*b5d0*/  HMMA.16816.F32.BF16 R68, R136.reuse, R140, R68 ;  /* 0x0000008c8844723c */ /* 0x040fe80000041844 */
[----:B----4-:R-:W-:Y:S04]  /*b5e0*/  F2FP.BF16.PACK_AB R186, R134, R194 ;  /* 0x000000c286ba723e */ /* 0x010fe800000010ff */
[C---:B------:R-:W-:Y:S01]  /*b5f0*/  HMMA.16816.F32.BF16 R72, R136.reuse, R142, R72 ;  /* 0x0000008e8848723c */ /* 0x040fe20000041848 */
[----:B------:R-:W4:Y:S07]  /*b600*/  LDSM.16.MT88.4 R140, [R218+0xb100] ;  /* 0x00b10000da8c783b */ /* 0x000f2e0000004200 */
[C---:B--2---:R-:W-:Y:S08]  /*b610*/  HMMA.16816.F32.BF16 R76, R136.reuse, R144, R76 ;  /* 0x00000090884c723c */ /* 0x044ff0000004184c */
[C---:B------:R-:W-:Y:S01]  /*b620*/  HMMA.16816.F32.BF16 R80, R136.reuse, R146, R80 ;  /* 0x000000928850723c */ /* 0x040fe20000041850 */
[----:B------:R-:W2:Y:S07]  /*b630*/  LDSM.16.MT88.4 R144, [R220+0xb100] ;  /* 0x00b10000dc90783b */ /* 0x000eae0000004200 */
[C---:B-1----:R-:W-:Y:S08]  /*b640*/  HMMA.16816.F32.BF16 R84, R136.reuse, R148, R84 ;  /* 0x000000948854723c */ /* 0x042ff00000041854 */
[C---:B------:R-:W-:Y:S01]  /*b650*/  HMMA.16816.F32.BF16 R88, R136.reuse, R150, R88 ;  /* 0x000000968858723c */ /* 0x040fe20000041858 */
[----:B------:R-:W1:Y:S07]  /*b660*/  LDSM.16.MT88.4 R148, [R219+0xb100] ;  /* 0x00b10000db94783b */ /* 0x000e6e0000004200 */
[C---:B---3--:R-:W-:Y:S08]  /*b670*/  HMMA.16816.F32.BF16 R92, R136.reuse, R152, R92 ;  /* 0x00000098885c723c */ /* 0x048ff0000004185c */
[C---:B------:R-:W-:Y:S01]  /*b680*/  HMMA.16816.F32.BF16 R96, R136.reuse, R154, R96 ;  /* 0x0000009a8860723c */ /* 0x040fe20000041860 */
[----:B------:R-:W-:Y:S07]  /*b690*/  LDSM.16.MT88.4 R152, [R218+0x2900] ;  /* 0x00290000da98783b */ /* 0x000fee0000004200 */
[C---:B------:R-:W-:Y:S08]  /*b6a0*/  HMMA.16816.F32.BF16 R100, R136.reuse, R156, R100 ;  /* 0x0000009c8864723c */ /* 0x040ff00000041864 */
[C---:B------:R-:W-:Y:S01]  /*b6b0*/  HMMA.16816.F32.BF16 R104, R136.reuse, R158, R104 ;  /* 0x0000009e8868723c */ /* 0x040fe20000041868 */
[----:B------:R-:W-:Y:S07]  /*b6c0*/  LDSM.16.MT88.4 R156, [R220+0x2900] ;  /* 0x00290000dc9c783b */ /* 0x000fee0000004200 */
[C---:B----4-:R-:W-:Y:S08]  /*b6d0*/  HMMA.16816.F32.BF16 R108, R136.reuse, R140, R108 ;  /* 0x0000008c886c723c */ /* 0x050ff0000004186c */
[C---:B------:R-:W-:Y:S01]  /*b6e0*/  HMMA.16816.F32.BF16 R112, R136.reuse, R142, R112 ;  /* 0x0000008e8870723c */ /* 0x040fe20000041870 */
[----:B------:R-:W3:Y:S07]  /*b6f0*/  LDSM.16.MT88.4 R140, [R217+0x2900] ;  /* 0x00290000d98c783b */ /* 0x000eee0000004200 */
[C---:B--2---:R-:W-:Y:S07]  /*b700*/  HMMA.16816.F32.BF16 R116, R136.reuse, R144, R116 ;  /* 0x000000908874723c */ /* 0x044fee0000041874 */
[----:B------:R-:W-:Y:S01]  /*b710*/  MOV R144, R165 ;  /* 0x000000a500907202 */ /* 0x000fe20000000f00 */
[C---:B------:R-:W-:Y:S04]  /*b720*/  HMMA.16816.F32.BF16 R120, R136.reuse, R146, R120 ;  /* 0x000000928878723c */ /* 0x040fe80000041878 */
[----:B------:R-:W-:Y:S02]  /*b730*/  MOV R145, R164 ;  /* 0x000000a400917202 */ /* 0x000fe40000000f00 */
[----:B------:R-:W2:Y:S02]  /*b740*/  LDSM.16.MT88.4 R164, [R219+0x2900] ;  /* 0x00290000dba4783b */ /* 0x000ea40000004200 */
[C---:B-1----:R-:W-:Y:S08]  /*b750*/  HMMA.16816.F32.BF16 R124, R136.reuse, R148, R124 ;  /* 0x00000094887c723c */ /* 0x042ff0000004187c */
[----:B------:R-:W-:Y:S08]  /*b760*/  HMMA.16816.F32.BF16 R128, R136, R150, R128 ;  /* 0x000000968880723c */ /* 0x000ff00000041880 */
[C---:B---3--:R-:W-:Y:S01]  /*b770*/  HMMA.16816.F32.BF16 R136, R184.reuse, R140, R4 ;  /* 0x0000008cb888723c */ /* 0x048fe20000041804 */
[----:B------:R-:W1:Y:S07]  /*b780*/  LDSM.16.MT88.4 R4, [R220+0x5900] ;  /* 0x00590000dc04783b */ /* 0x000e6e0000004200 */
[C---:B------:R-:W-:Y:S07]  /*b790*/  HMMA.16816.F32.BF16 R140, R184.reuse, R142, R8 ;  /* 0x0000008eb88c723c */ /* 0x040fee0000041808 */
[----:B------:R-:W-:Y:S02]  /*b7a0*/  MOV R8, R144 ;  /* 0x0000009000087202 */ /* 0x000fe40000000f00 */
[----:B------:R-:W-:Y:S02]  /*b7b0*/  MOV R9, R145 ;  /* 0x0000009100097202 */ /* 0x000fe40000000f00 */
[C---:B------:R-:W-:Y:S01]  /*b7c0*/  HMMA.16816.F32.BF16 R144, R184.reuse, R152, R12 ;  /* 0x00000098b890723c */ /* 0x040fe2000004180c */
[----:B------:R-:W-:Y:S02]  /*b7d0*/  LDSM.16.MT88.4 R12, [R217+0x8900] ;  /* 0x00890000d90c783b */ /* 0x000fe40000004200 */
[----:B------:R-:W-:Y:S02]  /*b7e0*/  MOV R10, R163 ;  /* 0x000000a3000a7202 */ /* 0x000fe40000000f00 */
[----:B------:R-:W-:Y:S03]  /*b7f0*/  MOV R11, R162 ;  /* 0x000000a2000b7202 */ /* 0x000fe60000000f00 */
[C---:B------:R-:W-:Y:S01]  /*b800*/  HMMA.16816.F32.BF16 R148, R184.reuse, R154, R16 ;  /* 0x0000009ab894723c */ /* 0x040fe20000041810 */
[----:B------:R-:W-:Y:S07]  /*b810*/  LDSM.16.MT88.4 R16, [R218+0x8900] ;  /* 0x00890000da10783b */ /* 0x000fee0000004200 */
[C---:B------:R-:W-:Y:S07]  /*b820*/  HMMA.16816.F32.BF16 R152, R184.reuse, R156, R20 ;  /* 0x0000009cb898723c */ /* 0x040fee0000041814 */
[----:B------:R-:W-:Y:S01]  /*b830*/  MOV R22, R161 ;  /* 0x000000a100167202 */ /* 0x000fe20000000f00 */
[C---:B------:R-:W-:Y:S01]  /*b840*/  HMMA.16816.F32.BF16 R156, R184.reuse, R158, R24 ;  /* 0x0000009eb89c723c */ /* 0x040fe20000041818 */
[----:B------:R-:W-:Y:S03]  /*b850*/  LDSM.16.MT88.4 R24, [R219+0x8900] ;  /* 0x00890000db18783b */ /* 0x000fe60000004200 */
[----:B------:R-:W-:Y:S04]  /*b860*/  MOV R23, R160 ;  /* 0x000000a000177202 */ /* 0x000fe80000000f00 */
[C---:B--2---:R-:W-:Y:S07]  /*b870*/  HMMA.16816.F32.BF16 R160, R184.reuse, R164, R28 ;  /* 0x000000a4b8a0723c */ /* 0x044fee000004181c */
        /* <DEDUP_REMOVED lines=9> */
[----:B------:R-:W-:Y:S02]  /*b910*/  MOV R28, R11 ;  /* 0x0000000b001c7202 */ /* 0x000fe40000000f00 */
[----:B------:R-:W2:Y:S02]  /*b920*/  LDSM.16.MT88.4 R8, [R219+0x5900] ;  /* 0x00590000db08783b */ /* 0x000ea40000004200 */
[----:B------:R-:W-:Y:S01]  /*b930*/  MOV R36, R22 ;  /* 0x0000001600247202 */ /* 0x000fe20000000f00 */
[C---:B------:R-:W-:Y:S04]  /*b940*/  HMMA.16816.F32.BF16 R172, R184.reuse, R174, R40 ;  /* 0x000000aeb8ac723c */ /* 0x040fe80000041828 */
[----:B------:R-:W-:Y:S02]  /*b950*/  MOV R38, R179 ;  /* 0x000000b300267202 */ /* 0x000fe40000000f00 */
[----:B------:R-:W-:Y:S02]  /*b960*/  MOV R39, R178 ;  /* 0x000000b200277202 */ /* 0x000fe40000000f00 */
[----:B------:R-:W-:Y:S04]  /*b970*/  MOV R42, R177 ;  /* 0x000000b1002a7202 */ /* 0x000fe80000000f00 */
[----:B------:R-:W-:Y:S01]  /*b980*/  MOV R43, R176 ;  /* 0x000000b0002b7202 */ /* 0x000fe20000000f00 */
[----:B------:R-:W-:Y:S01]  /*b990*/  FADD.FTZ R0, R42, R0 ;  /* 0x000000002a007221 */ /* 0x000fe20000010000 */
[C---:B------:R-:W-:Y:S03]  /*b9a0*/  HMMA.16816.F32.BF16 R176, R184.reuse, R180, R44 ;  /* 0x000000b4b8b0723c */ /* 0x040fe6000004182c */
[----:B------:R-:W-:Y:S01]  /*b9b0*/  MOV R37, R23 ;  /* 0x0000001700257202 */ /* 0x000fe20000000f00 */
[----:B------:R-:W-:Y:S01]  /*b9c0*/  FADD.FTZ R2, R43, R2 ;  /* 0x000000022b027221 */ /* 0x000fe20000010000 */
[----:B------:R-:W3:Y:S01]  /*b9d0*/  LDSM.16.MT88.4 R20, [R220+0x8900] ;  /* 0x00890000dc14783b */ /* 0x000ee20000004200 */
[----:B------:R-:W-:Y:S02]  /*b9e0*/  FADD.FTZ R0, R36, R0 ;  /* 0x0000000024007221 */ /* 0x000fe40000010000 */
[C---:B------:R-:W-:Y:S04]  /*b9f0*/  HMMA.16816.F32.BF16 R180, R184.reuse, R182, R48 ;  /* 0x000000b6b8b4723c */ /* 0x040fe80000041830 */
        /* <DEDUP_REMOVED lines=51> */
[C---:B------:R-:W-:Y:S04]  /*bd30*/  HMMA.16816.F32.BF16 R112, R184.reuse, R10, R112 ;  /* 0x0000000ab870723c */ /* 0x040fe80000041870 */
[----:B------:R-:W-:Y:S04]  /*bd40*/  FADD.FTZ R2, R203, R2 ;  /* 0x00000002cb027221 */ /* 0x000fe80000010000 */
[C---:B----4-:R-:W-:Y:S08]  /*bd50*/  HMMA.16816.F32.BF16 R116, R184.reuse, R12, R116 ;  /* 0x0000000cb874723c */ /* 0x050ff00000041874 */
[C---:B------:R-:W-:Y:S08]  /*bd60*/  HMMA.16816.F32.BF16 R120, R184.reuse, R14, R120 ;  /* 0x0000000eb878723c */ /* 0x040ff00000041878 */
[C---:B-1----:R-:W-:Y:S07]  /*bd70*/  HMMA.16816.F32.BF16 R124, R184.reuse, R4, R124 ;  /* 0x00000004b87c723c */ /* 0x042fee000004187c */
[----:B------:R-:W-:Y:S01]  /*bd80*/  FADD.FTZ R4, R190, R0 ;  /* 0x00000000be047221 */ /* 0x000fe20000010000 */
[----:B------:R-:W-:Y:S04]  /*bd90*/  HMMA.16816.F32.BF16 R128, R184, R6, R128 ;  /* 0x00000006b880723c */ /* 0x000fe80000041880 */
[----:B------:R-:W-:Y:S02]  /*bda0*/  FADD.FTZ R0, R196, R2 ;  /* 0x00000002c4007221 */ /* 0x000fe40000010000 */
[----:B------:R-:W-:Y:S02]  /*bdb0*/  FADD.FTZ R4, R189, R4 ;  /* 0x00000004bd047221 */ /* 0x000fe40000010000 */
[----:B------:R-:W-:Y:S04]  /*bdc0*/  FADD.FTZ R0, R195, R0 ;  /* 0x00000000c3007221 */ /* 0x000fe80000010000 */
[----:B------:R-:W-:Y:S02]  /*bdd0*/  FADD.FTZ R4, R188, R4 ;  /* 0x00000004bc047221 */ /* 0x000fe40000010000 */
[----:B------:R-:W-:Y:S02]  /*bde0*/  FADD.FTZ R2, R194, R0 ;  /* 0x00000000c2027221 */ /* 0x000fe40000010000 */
[----:B------:R-:W-:Y:S02]  /*bdf0*/  FADD.FTZ R0, R135, R4 ;  /* 0x0000000487007221 */ /* 0x000fe40000010000 */
[----:B------:R-:W-:Y:S01]  /*be00*/  FADD.FTZ R2, R134, R2 ;  /* 0x0000000286027221 */ /* 0x000fe20000010000 */
[----:B------:R-:W-:Y:S01]  /*be10*/  MOV R134, R3 ;  /* 0x0000000300867202 */ /* 0x000fe20000000f00 */
[----:B------:R-:W-:Y:S01]  /*be20*/  FADD.FTZ R0, R133, R0 ;  /* 0x0000000085007221 */ /* 0x000fe20000010000 */
[----:B------:R-:W-:Y:S02]  /*be30*/  MOV R133, R132 ;  /* 0x0000008400857202 */ /* 0x000fe40000000f00 */
[----:B------:R1:W-:Y:S04]  /*be40*/  STL [R1+0x4], R2 ;  /* 0x0000040201007387 */ /* 0x0003e80000100800 */
[----:B------:R1:W-:Y:S01]  /*be50*/  STL [R1+0x8], R0 ;  /* 0x0000080001007387 */ /* 0x0003e20000100800 */
[----:B------:R-:W-:-:S05]  /*be60*/  @P0 BRA `(.L_x_685) ;  /* 0xffffb27000000947 */ /* 0x000fca000383ffff */
.L_x_684:
[----:B-1-3--:R-:W2:Y:S04]  /*be70*/  LDL.LU R0, [R1+0x4] ;  /* 0x0000040001007983 */ /* 0x00aea80000300800 */
        /* <DEDUP_REMOVED lines=134> */
[C---:B------:R-:W-:Y:S01]  /*c6e0*/  FMUL.FTZ R16, R4.reuse, R75 ;  /* 0x0000004b04107220 */ /* 0x040fe20000410000 */
[----:B------:R-:W-:Y:S01]  /*c6f0*/  UIMAD UR5, UR7, UR5, UR6 ;  /* 0x00000005070572a4 */ /* 0x000fe2000f8e0206 */
        /* <DEDUP_REMOVED lines=116> */
[----:B------:R-:W-:Y:S01]  /*ce40*/  STS [R0+0x80], R13 ;  /* 0x0000800d00007388 */ /* 0x000fe20000000800 */
[----:B------:R-:W-:-:S03]  /*ce50*/  IADD3 R9, R0, 0x80, RZ ;  /* 0x0000008000097810 */ /* 0x000fc60007ffe0ff */
[----:B------:R1:W-:Y:S01]  /*ce60*/  STS [R0+0x480], R12 ;  /* 0x0004800c00007388 */ /* 0x0003e20000000800 */
[----:B------:R-:W-:Y:S01]  /*ce70*/  IMAD R6, R7, c[0x0][0x3d8], RZ ;  /* 0x0000f60007067a24 */ /* 0x000fe200078e02ff */
[----:B------:R-:W-:Y:S02]  /*ce80*/  IADD3 R2, R0, 0x70, RZ ;  /* 0x0000007000027810 */ /* 0x000fe40007ffe0ff */
[----:B------:R-:W-:Y:S01]  /*ce90*/  @P0 IADD3 R2, R9, 0x10, RZ ;  /* 0x0000001009020810 */ /* 0x000fe20007ffe0ff */
[----:B------:R-:W-:Y:S01]  /*cea0*/  IMAD R16, R134, c[0x0][0x3dc], R6 ;  /* 0x0000f70086107a24 */ /* 0x000fe200078e0206 */
[----:B------:R-:W-:Y:S02]  /*ceb0*/  MOV R7, 0x20 ;  /* 0x0000002000077802 */ /* 0x000fe40000000f00 */
[----:B------:R-:W-:Y:S02]  /*cec0*/  SHF.R.S32.HI R6, RZ, 0x1f, R3 ;  /* 0x0000001fff067819 */ /* 0x000fe40000011403 */
[----:B------:R-:W-:-:S04]  /*ced0*/  IADD3 R8, P0, R3, R14, RZ ;  /* 0x0000000e03087210 */ /* 0x000fc80007f1e0ff */
[----:B------:R-:W-:Y:S01]  /*cee0*/  IADD3.X R9, R6, R15, R78, P0, !PT ;  /* 0x0000000f06097210 */ /* 0x000fe200007fe44e */
[----:B-1----:R-:W-:Y:S01]  /*cef0*/  IMAD.WIDE.U32 R12, R134, c[0x0][0x3d8], R4 ;  /* 0x0000f600860c7a25 */ /* 0x002fe200078e0004 */
[----:B------:R-:W-:Y:S01]  /*cf00*/  IADD3 R4, -R3, RZ, RZ ;  /* 0x000000ff03047210 */ /* 0x000fe20007ffe1ff */
[----:B------:R1:W5:Y:S04]  /*cf10*/  LDL R78, [R1+0xc] ;  /* 0x00000c00014e7983 */ /* 0x0003680000100800 */
[----:B------:R-:W-:Y:S01]  /*cf20*/  IMAD R4, R4, c[0x0][0x4e8], R10 ;  /* 0x00013a0004047a24 */ /* 0x000fe200078e020a */
[----:B------:R-:W-:Y:S02]  /*cf30*/  SEL R5, R7, 0xffffffe0, !P1 ;  /* 0xffffffe007057807 */ /* 0x000fe40004800000 */
[----:B------:R-:W-:-:S02]  /*cf40*/  MOV R6, 0x40 ;  /* 0x0000004000067802 */ /* 0x000fc40000000f00 */
[----:B------:R-:W-:Y:S02]  /*cf50*/  SHF.R.S32.HI R7, RZ, 0x1f, R4 ;  /* 0x0000001fff077819 */ /* 0x000fe40000011404 */
[----:B------:R-:W-:Y:S02]  /*cf60*/  SEL R6, R6, 0xffffffc0, !P2 ;  /* 0xffffffc006067807 */ /* 0x000fe40005000000 */
[----:B------:R-:W-:Y:S01]  /*cf70*/  F2FP.BF16.PACK_AB R17, R185, R17 ;  /* 0x00000011b911723e */ /* 0x000fe200000010ff */
[----:B------:R-:W-:Y:S01]  /*cf80*/  IMAD R7, R7, c[0x0][0x488], RZ ;  /* 0x0001220007077a24 */ /* 0x000fe200078e02ff */
[----:B------:R-:W-:Y:S02]  /*cf90*/  F2FP.BF16.PACK_AB R18, R143, R18 ;  /* 0x000000128f12723e */ /* 0x000fe400000010ff */
[----:B------:R-:W-:Y:S02]  /*cfa0*/  F2FP.BF16.PACK_AB R19, R184, R19 ;  /* 0x00000013b813723e */ /* 0x000fe400000010ff */
[----:B------:R-:W-:-:S02]  /*cfb0*/  F2FP.BF16.PACK_AB R22, R147, R22 ;  /* 0x000000169316723e */ /* 0x000fc400000010ff */
[----:B------:R-:W-:Y:S01]  /*cfc0*/  IADD3 R3, R0, R5, RZ ;  /* 0x0000000500037210 */ /* 0x000fe20007ffe0ff */
[C---:B------:R-:W-:Y:S01]  /*cfd0*/  IMAD R10, R4.reuse, c[0x0][0x48c], R7 ;  /* 0x00012300040a7a24 */ /* 0x040fe200078e0207 */
[----:B------:R-:W-:Y:S02]  /*cfe0*/  F2FP.BF16.PACK_AB R21, R149, R21 ;  /* 0x000000159515723e */ /* 0x000fe400000010ff */
[----:B------:R-:W-:Y:S02]  /*cff0*/  F2FP.BF16.PACK_AB R20, R151, R20 ;  /* 0x000000149714723e */ /* 0x000fe400000010ff */
[----:B------:R-:W-:Y:S01]  /*d000*/  IADD3 R14, R5, R2, RZ ;  /* 0x00000002050e7210 */ /* 0x000fe20007ffe0ff */
[----:B------:R-:W-:Y:S01]  /*d010*/  IMAD.WIDE.U32 R8, R4, c[0x0][0x488], R8 ;  /* 0x0001220004087a25 */ /* 0x000fe200078e0008 */
[----:B------:R-:W-:Y:S02]  /*d020*/  F2FP.BF16.PACK_AB R23, R153, R23 ;  /* 0x000000179917723e */ /* 0x000fe400000010ff */
[----:B------:R-:W-:-:S02]  /*d030*/  F2FP.BF16.PACK_AB R24, R155, R24 ;  /* 0x000000189b18723e */ /* 0x000fc400000010ff */
        /* <DEDUP_REMOVED lines=175> */
.L_x_687:
[----:B-1----:R-:W-:Y:S05]  /*db30*/  BSYNC B0 ;  /* 0x0000000000007941 */ /* 0x002fea0003800000 */
.L_x_686:
        /* <DEDUP_REMOVED lines=27> */
.L_x_689:
[----:B------:R-:W-:Y:S05]  /*dcf0*/  BSYNC B0 ;  /* 0x0000000000007941 */ /* 0x000fea0003800000 */
.L_x_688:
        /* <DEDUP_REMOVED lines=27> */
.L_x_691:
[----:B------:R-:W-:Y:S05]  /*deb0*/  BSYNC B0 ;  /* 0x0000000000007941 */ /* 0x000fea0003800000 */
.L_x_690:
        /* <DEDUP_REMOVED lines=28> */
.L_x_692:
        /* <DEDUP_REMOVED lines=16> */
.L_x_1539:


//--------------------- .text._ZN7cutlass13device_kernelIN5flash19enable_sm80_to_sm89INS1_16FlashAttnFwdSm80INS1_25CollectiveMainloopFwdSm80ILi8ELi1ELb0EN4cute5tupleIJNS5_1CILi128EEENS7_ILi96EEENS7_ILi256EEEEEELi256ENS_10bfloat16_tEfNS_4arch4Sm80ELb0ELb0ELb1ELb1ELb0ELb0ELb1ELb0EEENS1_21CollectiveEpilogueFwdINS6_IJS8_SA_S9_EEENS6_IJNS7_ILi1EEESI_SI_EEESC_SE_Li256ELb1ELb1ELb0ELb0EEENS1_19SingleTileSchedulerILb1ELb0ELb1ELi128EEEEEEEEEvNT_6ParamsE --------------------------
	.section	.text._ZN7cutlass13device_kernelIN5flash19enable_sm80_to_sm89INS1_16FlashAttnFwdSm80INS1_25CollectiveMainloopFwdSm80ILi8ELi1ELb0EN4cute5tupleIJNS5_1CILi128EEENS7_ILi96EEENS7_ILi256EEEEEELi256ENS_10bfloat16_tEfNS_4arch4Sm80ELb0ELb0ELb1ELb1ELb0ELb0ELb1ELb0EEENS1_21CollectiveEpilogueFwdINS6_IJS8_SA_S9_EEENS6_IJNS7_ILi1EEESI_SI_EEESC_SE_Li256ELb1ELb1ELb0ELb0EEENS1_19SingleTileSchedulerILb1ELb0ELb1ELi128EEEEEEEEEvNT_6ParamsE,"ax",@progbits
	.sectioninfo	@"SHI_REGISTERS=255"
	.align	128
.text._ZN7cutlass13device_kernelIN5flash19enable_sm80_to_sm89INS1_16FlashAttnFwdSm80INS1_25CollectiveMainloopFwdSm80ILi8ELi1ELb0EN4cute5tupleIJNS5_1CILi128EEENS7_ILi96EEENS7_ILi256EEEEEELi256ENS_10bfloat16_tEfNS_4arch4Sm80ELb0ELb0ELb1ELb1ELb0ELb0ELb1ELb0EEENS1_21CollectiveEpilogueFwdINS6_IJS8_SA_S9_EEENS6_IJNS7_ILi1EEESI_SI_EEESC_SE_Li256ELb1ELb1ELb0ELb0EEENS1_19SingleTileSchedulerILb1ELb0ELb1ELi128EEEEEEEEEvNT_6ParamsE:
        .type           _ZN7cutlass13device_kernelIN5flash19enable_sm80_to_sm89INS1_16FlashAttnFwdSm80INS1_25CollectiveMainloopFwdSm80ILi8ELi1ELb0EN4cute5tupleIJNS5_1CILi128EEENS7_ILi96EEENS7_ILi256EEEEEELi256ENS_10bfloat16_tEfNS_4arch4Sm80ELb0ELb0ELb1ELb1ELb0ELb0ELb1ELb0EEENS1_21CollectiveEpilogueFwdINS6_IJS8_SA_S9_EEENS6_IJNS7_ILi1EEESI_SI_EEESC_SE_Li256ELb1ELb1ELb0ELb0EEENS1_19SingleTileSchedulerILb1ELb0ELb1ELi128EEEEEEEEEvNT_6ParamsE,@function
        .size           _ZN7cutlass13device_kernelIN5flash19enable_sm80_to_sm89INS1_16FlashAttnFwdSm80INS1_25CollectiveMainloopFwdSm80ILi8ELi1ELb0EN4cute5tupleIJNS5_1CILi128EEENS7_ILi96EEENS7_ILi256EEEEEELi256ENS_10bfloat16_tEfNS_4arch4Sm80ELb0ELb0ELb1ELb1ELb0ELb0ELb1ELb0EEENS1_21CollectiveEpilogueFwdINS6_IJS8_SA_S9_EEENS6_IJNS7_ILi1EEESI_SI_EEESC_SE_Li256ELb1ELb1ELb0ELb0EEENS1_19SingleTileSchedulerILb1ELb0ELb1ELi128EEEEEEEEEvNT_6ParamsE,(.L_x_1540 - _ZN7cutlass13device_kernelIN5flash19enable_sm80_to_sm89INS1_16FlashAttnFwdSm80INS1_25CollectiveMainloopFwdSm80ILi8ELi1ELb0EN4cute5tupleIJNS5_1CILi128EEENS7_ILi96EEENS7_ILi256EEEEEELi256ENS_10bfloat16_tEfNS_4arch4Sm80ELb0ELb0ELb1ELb1ELb0ELb0ELb1ELb0EEENS1_21CollectiveEpilogueFwdINS6_IJS8_SA_S9_EEENS6_IJNS7_ILi1EEESI_SI_EEESC_SE_Li256ELb1ELb1ELb0ELb0EEENS1_19SingleTileSchedulerILb1ELb0ELb1ELi128EEEEEEEEEvNT_6ParamsE)
        .other          _ZN7cutlass13device_kernelIN5flash19enable_sm80_to_sm89INS1_16FlashAttnFwdSm80INS1_25CollectiveMainloopFwdSm80ILi8ELi1ELb0EN4cute5tupleIJNS5_1CILi128EEENS7_ILi96EEENS7_ILi256EEEEEELi256ENS_10bfloat16_tEfNS_4arch4Sm80ELb0ELb0ELb1ELb1ELb0ELb0ELb1ELb0EEENS1_21CollectiveEpilogueFwdINS6_IJS8_SA_S9_EEENS6_IJNS7_ILi1EEESI_SI_EEESC_SE_Li256ELb1ELb1ELb0ELb0EEENS1_19SingleTileSchedulerILb1ELb0ELb1ELi128EEEEEEEEEvNT_6ParamsE,@"STO_CUDA_ENTRY STV_DEFAULT"
_ZN7cutlass13device_kernelIN5flash19enable_sm80_to_sm89INS1_16FlashAttnFwdSm80INS1_25CollectiveMainloopFwdSm80ILi8ELi1ELb0EN4cute5tupleIJNS5_1CILi128EEENS7_ILi96EEENS7_ILi256EEEEEELi256ENS_10bfloat16_tEfNS_4arch4Sm80ELb0ELb0ELb1ELb1ELb0ELb0ELb1ELb0EEENS1_21CollectiveEpilogueFwdINS6_IJS8_SA_S9_EEENS6_IJNS7_ILi1EEESI_SI_EEESC_SE_Li256ELb1ELb1ELb0ELb0EEENS1_19SingleTileSchedulerILb1ELb0ELb1ELi128EEEEEEEEEvNT_6ParamsE:
        /* <DEDUP_REMOVED lines=17> */
.L_x_694:
        /* <DEDUP_REMOVED lines=8> */
.L_x_696:
[----:B------:R-:W-:-:S05]  /*0190*/  MOV R0, c[0x0][0x54c] ;  /* 0x0001530000007a02 */ /* 0x000fca0000000f00 */
.L_x_695:
[----:B-----5:R-:W-:Y:S01]  /*01a0*/  IMAD R0, R0, c[0x0][0x548], RZ ;  /* 0x0001520000007a24 */ /* 0x020fe200078e02ff */
[----:B-1----:R-:W-:-:S04]  /*01b0*/  SHF.L.U32 R2, R48, 0x7, RZ ;  /* 0x0000000730027819 */ /* 0x002fc800000006ff */
[----:B------:R-:W-:-:S04]  /*01c0*/  ISETP.GE.AND P0, PT, R2, R0, PT ;  /* 0x000000000200720c */ /* 0x000fc80003f06270 */
[----:B------:R-:W-:-:S05]  /*01d0*/  SEL R0, R5, 0xffffffff, !P0 ;  /* 0xffffffff05007807 */ /* 0x000fca0004000000 */
[----:B------:R1:W-:Y:S01]  /*01e0*/  STL [R1+0x8], R0 ;  /* 0x0000080001007387 */ /* 0x0003e20000100800 */
[----:B------:R-:W-:Y:S05]  /*01f0*/  BRA `(.L_x_697) ;  /* 0x0000013000007947 */ /* 0x000fea0003800000 */
.L_x_693:
[----:B---3--:R-:W-:-:S04]  /*0200*/  ISETP.NE.U32.AND P0, PT, RZ, c[0x0][0x568], PT ;  /* 0x00015a00ff007a0c */ /* 0x008fc80003f05070 */
[----:B------:R-:W-:-:S13]  /*0210*/  ISETP.NE.AND.EX P0, PT, RZ, c[0x0][0x56c], PT, P0 ;  /* 0x00015b00ff007a0c */ /* 0x000fda0003f05300 */
[----:B------:R-:W-:Y:S05]  /*0220*/  @!P0 BRA `(.L_x_698) ;  /* 0x0000002000008947 */ /* 0x000fea0003800000 */
[----:B------:R1:W5:Y:S01]  /*0230*/  LDG.E R0, [R2.64] ;  /* 0x0000000402007981 */ /* 0x000362000c1e1900 */
[----:B------:R-:W-:Y:S05]  /*0240*/  BRA `(.L_x_699) ;  /* 0x0000009000007947 */ /* 0x000fea0003800000 */
.L_x_698:
        /* <DEDUP_REMOVED lines=8> */
.L_x_700:
[----:B------:R-:W-:-:S05]  /*02d0*/  MOV R0, c[0x0][0x54c] ;  /* 0x0001530000007a02 */ /* 0x000fca0000000f00 */
.L_x_699:
[----:B-----5:R-:W-:Y:S01]  /*02e0*/  IMAD R0, R0, c[0x0][0x548], RZ ;  /* 0x0001520000007a24 */ /* 0x020fe200078e02ff */
[----:B-1----:R-:W-:-:S04]  /*02f0*/  SHF.L.U32 R2, R48, 0x7, RZ ;  /* 0x0000000730027819 */ /* 0x002fc800000006ff */
[----:B------:R-:W-:-:S04]  /*0300*/  ISETP.GE.AND P0, PT, R2, R0, PT ;  /* 0x000000000200720c */ /* 0x000fc80003f06270 */
[----:B------:R-:W-:-:S05]  /*0310*/  SEL R0, R5, 0xffffffff, !P0 ;  /* 0xffffffff05007807 */ /* 0x000fca0004000000 */
[----:B------:R1:W-:Y:S04]  /*0320*/  STL [R1+0x8], R0 ;  /* 0x0000080001007387 */ /* 0x0003e80000100800 */
.L_x_697:
        /* <DEDUP_REMOVED lines=28> */
.L_x_701:
[----:B------:R-:W-:-:S04]  /*04f0*/  ISETP.NE.U32.AND P0, PT, RZ, c[0x0][0x368], PT ;  /* 0x0000da00ff007a0c */ /* 0x000fc80003f05070 */
[----:B------:R-:W-:-:S13]  /*0500*/  ISETP.NE.AND.EX P0, PT, RZ, c[0x0][0x36c], PT, P0 ;  /* 0x0000db00ff007a0c */ /* 0x000fda0003f05300 */
[----:B------:R-:W-:Y:S05]  /*0510*/  @!P0 BRA `(.L_x_702) ;  /* 0x0000003000008947 */ /* 0x000fea0003800000 */
[----:B--2---:R-:W-:-:S05]  /*0520*/  IMAD.WIDE R2, R49, R27, c[0x0][0x368] ;  /* 0x0000da0031027625 */ /* 0x004fca00078e021b */
[----:B------:R1:W5:Y:S01]  /*0530*/  LDG.E R0, [R2.64] ;  /* 0x0000000402007981 */ /* 0x000362000c1e1900 */
[----:B------:R-:W-:Y:S05]  /*0540*/  BRA `(.L_x_703) ;  /* 0x0000004000007947 */ /* 0x000fea0003800000 */
.L_x_702:
[----:B------:R-:W-:Y:S05]  /*0550*/  @!P4 BRA `(.L_x_703) ;  /* 0x000000300000c947 */ /* 0x000fea0003800000 */
[----:B------:R1:W3:Y:S04]  /*0560*/  LDG.E R0, [R2.64] ;  /* 0x0000000402007981 */ /* 0x0002e8000c1e1900 */
[----:B-12---:R-:W3:Y:S02]  /*0570*/  LDG.E R2, [R2.64+0x4] ;  /* 0x0000040402027981 */ /* 0x006ee4000c1e1900 */
[----:B---3--:R-:W-:-:S05]  /*0580*/  IADD3 R0, -R0, R2, RZ ;  /* 0x0000000200007210 */ /* 0x008fca0007ffe1ff */
.L_x_703:
[--C-:B-----5:R-:W-:Y:S01]  /*0590*/  IMAD.IADD R157, R0, 0x1, -R11.reuse ;  /* 0x00000001009d7824 */ /* 0x120fe200078e0a0b */
[----:B------:R-:W-:Y:S01]  /*05a0*/  PLOP3.LUT P2, PT, PT, PT, PT, 0x80, 0x0 ;  /* 0x000000000000781c */ /* 0x000fe20003f4f070 */
[----:B------:R-:W-:Y:S01]  /*05b0*/  IMAD.IADD R12, R12, 0x1, R11 ;  /* 0x000000010c0c7824 */ /* 0x000fe200078e020b */
[----:B------:R-:W-:Y:S01]  /*05c0*/  CS2R R130, SRZ ;  /* 0x0000000000827805 */ /* 0x000fe2000001ff00 */
[----:B------:R-:W-:Y:S01]  /*05d0*/  CS2R R14, SRZ ;  /* 0x00000000000e7805 */ /* 0x000fe2000001ff00 */
[C---:B------:R-:W-:Y:S01]  /*05e0*/  IADD3 R0, R157.reuse, 0x5f, RZ ;  /* 0x0000005f9d007810 */ /* 0x040fe20007ffe0ff */
[----:B------:R-:W-:Y:S01]  /*05f0*/  IMAD.MOV.U32 R126, RZ, RZ, RZ ;  /* 0x000000ffff7e7224 */ /* 0x000fe200078e00ff */
[----:B------:R-:W-:Y:S01]  /*0600*/  ISETP.GE.AND P0, PT, R157, 0x1, PT ;  /* 0x000000019d00780c */ /* 0x000fe20003f06270 */
[----:B--2---:R-:W-:Y:S01]  /*0610*/  CS2R R8, SRZ ;  /* 0x0000000000087805 */ /* 0x004fe2000001ff00 */
[----:B------:R-:W-:Y:S01]  /*0620*/  MOV R128, RZ ;  /* 0x000000ff00807202 */ /* 0x000fe20000000f00 */
[----:B------:R-:W-:Y:S01]  /*0630*/  IMAD.HI R0, R0, 0x2aaaaaab, RZ ;  /* 0x2aaaaaab00007827 */ /* 0x000fe200078e02ff */
[----:B------:R-:W-:Y:S01]  /*0640*/  MOV R11, RZ ;  /* 0x000000ff000b7202 */ /* 0x000fe20000000f00 */
[----:B------:R-:W-:Y:S01]  /*0650*/  CS2R R120, SRZ ;  /* 0x0000000000787805 */ /* 0x000fe2000001ff00 */
[----:B------:R-:W-:Y:S01]  /*0660*/  CS2R R118, SRZ ;  /* 0x0000000000767805 */ /* 0x000fe2000001ff00 */
[----:B------:R-:W-:Y:S01]  /*0670*/  IMAD.MOV.U32 R124, RZ, RZ, RZ ;  /* 0x000000ffff7c7224 */ /* 0x000fe200078e00ff */
[----:B-1----:R-:W-:Y:S01]  /*0680*/  SHF.R.U32.HI R2, RZ, 0x1f, R0 ;  /* 0x0000001fff027819 */ /* 0x002fe20000011600 */
[----:B------:R-:W-:Y:S01]  /*0690*/  IMAD.MOV.U32 R122, RZ, RZ, RZ ;  /* 0x000000ffff7a7224 */ /* 0x000fe200078e00ff */
[----:B------:R-:W-:Y:S01]  /*06a0*/  CS2R R16, SRZ ;  /* 0x0000000000107805 */ /* 0x000fe2000001ff00 */
[----:B------:R-:W-:Y:S01]  /*06b0*/  MOV R116, RZ ;  /* 0x000000ff00747202 */ /* 0x000fe20000000f00 */
[----:B------:R-:W-:Y:S01]  /*06c0*/  IMAD.MOV.U32 R114, RZ, RZ, RZ ;  /* 0x000000ffff727224 */ /* 0x000fe200078e00ff */
[----:B------:R-:W-:Y:S01]  /*06d0*/  LEA.HI.SX32 R165, R0, R2, 0x1c ;  /* 0x0000000200a57211 */ /* 0x000fe200078fe2ff */
[----:B------:R-:W-:Y:S01]  /*06e0*/  CS2R R18, SRZ ;  /* 0x0000000000127805 */ /* 0x000fe2000001ff00 */
[----:B------:R-:W-:Y:S01]  /*06f0*/  MOV R112, RZ ;  /* 0x000000ff00707202 */ /* 0x000fe20000000f00 */
[----:B------:R-:W-:Y:S01]  /*0700*/  IMAD.MOV.U32 R110, RZ, RZ, RZ ;  /* 0x000000ffff6e7224 */ /* 0x000fe200078e00ff */
[----:B------:R-:W-:Y:S01]  /*0710*/  CS2R R20, SRZ ;  /* 0x0000000000147805 */ /* 0x000fe2000001ff00 */
[----:B------:R1:W-:Y:S01]  /*0720*/  STL [R1+0x28], R165 ;  /* 0x000028a501007387 */ /* 0x0003e20000100800 */
[----:B------:R-:W-:Y:S01]  /*0730*/  MOV R108, RZ ;  /* 0x000000ff006c7202 */ /* 0x000fe20000000f00 */
[----:B------:R-:W-:Y:S01]  /*0740*/  IMAD.MOV.U32 R106, RZ, RZ, RZ ;  /* 0x000000ffff6a7224 */ /* 0x000fe200078e00ff */
[----:B------:R-:W-:Y:S01]  /*0750*/  CS2R R22, SRZ ;  /* 0x0000000000167805 */ /* 0x000fe2000001ff00 */
[----:B------:R-:W-:Y:S01]  /*0760*/  MOV R104, RZ ;  /* 0x000000ff00687202 */ /* 0x000fe20000000f00 */
[----:B------:R-:W-:Y:S01]  /*0770*/  IMAD.MOV.U32 R102, RZ, RZ, RZ ;  /* 0x000000ffff667224 */ /* 0x000fe200078e00ff */
[----:B------:R-:W-:Y:S01]  /*0780*/  CS2R R24, SRZ ;  /* 0x0000000000187805 */ /* 0x000fe2000001ff00 */
[----:B------:R-:W-:Y:S01]  /*0790*/  MOV R100, RZ ;  /* 0x000000ff00647202 */ /* 0x000fe20000000f00 */
[----:B------:R-:W-:Y:S01]  /*07a0*/  IMAD.MOV.U32 R98, RZ, RZ, RZ ;  /* 0x000000ffff627224 */ /* 0x000fe200078e00ff */
[----:B------:R-:W-:Y:S01]  /*07b0*/  MOV R26, RZ ;  /* 0x000000ff001a7202 */ /* 0x000fe20000000f00 */
        /* <DEDUP_REMOVED lines=52> */
[----:B------:R-:W-:Y:S01]  /*0b00*/  IMAD.MOV.U32 R144, RZ, RZ, RZ ;  /* 0x000000ffff907224 */ /* 0x000fe200078e00ff */
        /* <DEDUP_REMOVED lines=14> */
[----:B------:R-:W-:Y:S01]  /*0bf0*/  SHF.R.S32.HI R15, RZ, 0x1f, R49 ;  /* 0x0000001fff0f7819 */ /* 0x000fe20000011431 */
[----:B------:R-:W-:Y:S01]  /*0c00*/  IMAD R0, R0, c[0x0][0x178], RZ ;  /* 0x00005e0000007a24 */ /* 0x000fe200078e02ff */
[-C--:B------:R-:W-:Y:S01]  /*0c10*/  LEA.HI R4, R35, R161.reuse, RZ, 0x3 ;  /* 0x000000a123047211 */ /* 0x080fe200078f18ff */
[----:B------:R-:W-:Y:S01]  /*0c20*/  IMAD R29, R13, c[0x0][0x2c4], RZ ;  /* 0x0000b1000d1d7a24 */ /* 0x000fe200078e02ff */
[----:B------:R-:W-:Y:S01]  /*0c30*/  LEA.HI R14, R35, R161, RZ, 0x4 ;  /* 0x000000a1230e7211 */ /* 0x000fe200078f20ff */
[----:B------:R-:W-:Y:S01]  /*0c40*/  IMAD R0, R10, c[0x0][0x17c], R0 ;  /* 0x00005f000a007a24 */ /* 0x000fe200078e0200 */
[----:B------:R-:W-:Y:S01]  /*0c50*/  ISETP.NE.AND P0, PT, R5, 0x1, PT ;  /* 0x000000010500780c */ /* 0x000fe20003f05270 */
[----:B------:R-:W-:Y:S01]  /*0c60*/  BSSY B0, `(.L_x_705) ;  /* 0x00000b5000007945 */ /* 0x000fe20003800000 */
[----:B------:R-:W-:-:S02]  /*0c70*/  SHF.R.S32.HI R6, RZ, 0x4, R14 ;  /* 0x00000004ff067819 */ /* 0x000fc4000001140e */
[----:B------:R-:W-:Y:S02]  /*0c80*/  SHF.R.S32.HI R24, RZ, 0x3, R4 ;  /* 0x00000003ff187819 */ /* 0x000fe40000011404 */
[----:B------:R-:W-:-:S03]  /*0c90*/  SHF.R.S32.HI R11, RZ, 0x1f, R12 ;  /* 0x0000001fff0b7819 */ /* 0x000fc6000001140c */
[----:B------:R-:W-:Y:S02]  /*0ca0*/  IMAD R31, R48, 0x80, R24 ;  /* 0x00000080301f7824 */ /* 0x000fe400078e0218 */
[----:B-1----:R-:W-:-:S03]  /*0cb0*/  IMAD.WIDE.U32 R2, R10, c[0x0][0x178], RZ ;  /* 0x00005e000a027a25 */ /* 0x002fc600078e00ff */
[----:B------:R-:W-:Y:S02]  /*0cc0*/  IADD3 R8, R31, 0x20, RZ ;  /* 0x000000201f087810 */ /* 0x000fe40007ffe0ff */
[----:B---3--:R-:W-:Y:S01]  /*0cd0*/  SHF.R.S32.HI R37, RZ, 0x1f, R36 ;  /* 0x0000001fff257819 */ /* 0x008fe20000011424 */
[----:B------:R-:W-:Y:S01]  /*0ce0*/  IMAD.IADD R3, R3, 0x1, R0 ;  /* 0x0000000103037824 */ /* 0x000fe200078e0200 */
[----:B------:R-:W-:-:S03]  /*0cf0*/  LOP3.LUT R0, R4, 0xfffffff8, RZ, 0xc0, !PT ;  /* 0xfffffff804007812 */ /* 0x000fc600078ec0ff */
[----:B------:R-:W-:Y:S02]  /*0d00*/  IMAD R4, R37, c[0x0][0x1b8], RZ ;  /* 0x00006e0025047a24 */ /* 0x000fe400078e02ff */
[----:B------:R-:W-:Y:S01]  /*0d10*/  IMAD.IADD R27, R161, 0x1, -R0 ;  /* 0x00000001a11b7824 */ /* 0x000fe200078e0a00 */
[----:B------:R-:W-:Y:S01]  /*0d20*/  LEA.HI R0, R14, R6, RZ, 0x1 ;  /* 0x000000060e007211 */ /* 0x000fe200078f08ff */
[----:B------:R-:W-:Y:S02]  /*0d30*/  IMAD R4, R36, c[0x0][0x1bc], R4 ;  /* 0x00006f0024047a24 */ /* 0x000fe400078e0204 */
[----:B------:R-:W-:Y:S01]  /*0d40*/  IMAD R5, R27, 0x20, R24 ;  /* 0x000000201b057824 */ /* 0x000fe200078e0218 */
[----:B------:R-:W-:Y:S01]  /*0d50*/  LOP3.LUT R0, R0, 0xfffffffe, RZ, 0xc0, !PT ;  /* 0xfffffffe00007812 */ /* 0x000fe200078ec0ff */
[----:B------:R-:W-:-:S04]  /*0d60*/  IMAD.WIDE.U32 R2, R36, c[0x0][0x1b8], R2 ;  /* 0x00006e0024027a25 */ /* 0x000fc800078e0002 */
[----:B------:R-:W-:Y:S02]  /*0d70*/  IMAD R5, R48, 0x80, R5 ;  /* 0x0000008030057824 */ /* 0x000fe400078e0205 */
[----:B------:R-:W-:Y:S01]  /*0d80*/  IMAD.IADD R32, R6, 0x1, -R0 ;  /* 0x0000000106207824 */ /* 0x000fe200078e0a00 */
[----:B------:R-:W-:Y:S01]  /*0d90*/  SEL R6, R15, RZ, !P3 ;  /* 0x000000ff0f067207 */ /* 0x000fe20005800000 */
[----:B------:R-:W-:-:S04]  /*0da0*/  @P0 IMAD.HI.U32 R7, R5, c[0x0][0x2c8], RZ ;  /* 0x0000b20005070a27 */ /* 0x000fc800078e00ff */
[----:B------:R-:W-:Y:S01]  /*0db0*/  IMAD.IADD R3, R3, 0x1, R4 ;  /* 0x0000000103037824 */ /* 0x000fe200078e0204 */
[----:B------:R-:W-:Y:S01]  /*0dc0*/  SEL R4, R49, RZ, !P3 ;  /* 0x000000ff31047207 */ /* 0x000fe20005800000 */
[----:B------:R-:W-:Y:S01]  /*0dd0*/  IMAD.MOV.U32 R0, RZ, RZ, R5 ;  /* 0x000000ffff007224 */ /* 0x000fe200078e0005 */
[----:B------:R-:W-:Y:S01]  /*0de0*/  @P0 SHF.R.U32.HI R0, RZ, c[0x0][0x2cc], R7 ;  /* 0x0000b300ff000a19 */ /* 0x000fe20000011607 */
[----:B------:R-:W-:Y:S01]  /*0df0*/  IMAD R6, R6, c[0x0][0x1c0], RZ ;  /* 0x0000700006067a24 */ /* 0x000fe200078e02ff */
[----:B------:R-:W-:Y:S01]  /*0e00*/  ISETP.GE.AND P0, PT, R8, R29, PT ;  /* 0x0000001d0800720c */ /* 0x000fe20003f06270 */
[C---:B------:R-:W-:Y:S01]  /*0e10*/  IMAD.WIDE.U32 R2, R4.reuse, c[0x0][0x1c0], R2 ;  /* 0x0000700004027a25 */ /* 0x040fe200078e0002 */
[----:B------:R-:W-:Y:S02]  /*0e20*/  SHF.R.S32.HI R7, RZ, 0x1f, R0 ;  /* 0x0000001fff077819 */ /* 0x000fe40000011400 */
[----:B------:R-:W-:Y:S01]  /*0e30*/  P2R R30, PR, RZ, 0x1 ;  /* 0x00000001ff1e7803 */ /* 0x000fe20000000000 */
[----:B------:R-:W-:-:S02]  /*0e40*/  IMAD R6, R4, c[0x0][0x1c4], R6 ;  /* 0x0000710004067a24 */ /* 0x000fc400078e0206 */
[----:B------:R-:W-:Y:S02]  /*0e50*/  IMAD.MOV R4, RZ, RZ, -R0 ;  /* 0x000000ffff047224 */ /* 0x000fe400078e0a00 */
[----:B------:R-:W-:Y:S02]  /*0e60*/  IMAD.SHL.U32 R8, R24, 0x40, RZ ;  /* 0x0000004018087824 */ /* 0x000fe400078e00ff */
[----:B------:R-:W-:Y:S02]  /*0e70*/  IMAD.IADD R3, R3, 0x1, R6 ;  /* 0x0000000103037824 */ /* 0x000fe400078e0206 */
[----:B------:R-:W-:Y:S01]  /*0e80*/  IMAD R5, R4, c[0x0][0x2c4], R5 ;  /* 0x0000b10004057a24 */ /* 0x000fe200078e0205 */
[----:B------:R-:W-:Y:S01]  /*0e90*/  LOP3.LUT R4, R8, 0x1c0, RZ, 0xc0, !PT ;  /* 0x000001c008047812 */ /* 0x000fe200078ec0ff */
[----:B------:R-:W-:Y:S02]  /*0ea0*/  IMAD R6, R7, c[0x0][0x1b0], RZ ;  /* 0x00006c0007067a24 */ /* 0x000fe400078e02ff */
[----:B------:R-:W-:Y:S01]  /*0eb0*/  IMAD.SHL.U32 R8, R27, 0x8, RZ ;  /* 0x000000081b087824 */ /* 0x000fe200078e00ff */
[----:B------:R-:W-:Y:S01]  /*0ec0*/  SHF.R.U32.HI R9, RZ, 0x3, R4 ;  /* 0x00000003ff097819 */ /* 0x000fe20000011604 */
[----:B------:R-:W-:-:S02]  /*0ed0*/  IMAD R6, R0, c[0x0][0x1b4], R6 ;  /* 0x00006d0000067a24 */ /* 0x000fc400078e0206 */
[----:B------:R-:W-:Y:S01]  /*0ee0*/  IMAD.WIDE.U32 R2, R0, c[0x0][0x1b0], R2 ;  /* 0x00006c0000027a25 */ /* 0x000fe200078e0002 */
[----:B------:R-:W-:Y:S02]  /*0ef0*/  IADD3 R0, P0, R12, R24, RZ ;  /* 0x000000180c007210 */ /* 0x000fe40007f1e0ff */
[----:B------:R-:W-:Y:S01]  /*0f00*/  LOP3.LUT R10, R4, 0x38, R8, 0xf8, !PT ;  /* 0x00000038040a7812 */ /* 0x000fe200078ef808 */
[----:B------:R-:W-:Y:S01]  /*0f10*/  IMAD.IADD R3, R3, 0x1, R6 ;  /* 0x0000000103037824 */ /* 0x000fe200078e0206 */
[----:B------:R-:W-:Y:S02]  /*0f20*/  SHF.R.S32.HI R4, RZ, 0x1f, R5 ;  /* 0x0000001fff047819 */ /* 0x000fe40000011405 */
[----:B------:R-:W-:Y:S01]  /*0f30*/  IADD3 R7, R8, 0x80, RZ ;  /* 0x0000008008077810 */ /* 0x000fe20007ffe0ff */
[----:B------:R-:W-:Y:S01]  /*0f40*/  IMAD.WIDE.U32 R2, R5, c[0x0][0x1a8], R2 ;  /* 0x00006a0005027a25 */ /* 0x000fe200078e0002 */
[----:B------:R-:W-:Y:S02]  /*0f50*/  LEA.HI.X.SX32 R6, R24, R11, 0x1, P0 ;  /* 0x0000000b18067211 */ /* 0x000fe400000f0eff */
[----:B------:R-:W-:Y:S01]  /*0f60*/  ISETP.GE.AND P6, PT, R7, c[0x0][0x1d4], PT ;  /* 0x0000750007007a0c */ /* 0x000fe20003fc6270 */
[----:B------:R-:W-:Y:S01]  /*0f70*/  IMAD R4, R4, c[0x0][0x1a8], RZ ;  /* 0x00006a0004047a24 */ /* 0x000fe200078e02ff */
[----:B------:R-:W-:Y:S01]  /*0f80*/  LOP3.LUT R10, R10, R9, RZ, 0x3c, !PT ;  /* 0x000000090a0a7212 */ /* 0x000fe200078e3cff */
[C---:B------:R-:W-:Y:S01]  /*0f90*/  IMAD R7, R6.reuse, c[0x0][0x1e0], RZ ;  /* 0x0000780006077a24 */ /* 0x040fe200078e02ff */
[----:B------:R-:W-:Y:S01]  /*0fa0*/  SHF.R.S32.HI R9, RZ, 0x1f, R8 ;  /* 0x0000001fff097819 */ /* 0x000fe20000011408 */
[----:B------:R-:W-:Y:S01]  /*0fb0*/  IMAD R6, R6, c[0x0][0x208], RZ ;  /* 0x0000820006067a24 */ /* 0x000fe200078e02ff */
[----:B------:R-:W-:Y:S01]  /*0fc0*/  LEA R28, P1, R2, c[0x0][0x160], 0x1 ;  /* 0x00005800021c7a11 */ /* 0x000fe200078208ff */
[----:B------:R-:W-:Y:S01]  /*0fd0*/  IMAD R4, R5, c[0x0][0x1ac], R4 ;  /* 0x00006b0005047a24 */ /* 0x000fe200078e0204 */
[----:B------:R-:W-:Y:S01]  /*0fe0*/  ISETP.GE.AND P0, PT, R31, R29, PT ;  /* 0x0000001d1f00720c */ /* 0x000fe20003f06270 */
[----:B------:R-:W-:-:S02]  /*0ff0*/  IMAD R23, R0, c[0x0][0x1e4], R7 ;  /* 0x0000790000177a24 */ /* 0x000fc400078e0207 */
[C---:B------:R-:W-:Y:S02]  /*1000*/  IMAD R26, R0.reuse, c[0x0][0x20c], R6 ;  /* 0x00008300001a7a24 */ /* 0x040fe400078e0206 */
[----:B------:R-:W-:-:S04]  /*1010*/  IMAD.WIDE.U32 R6, R0, c[0x0][0x1e0], R8 ;  /* 0x0000780000067a25 */ /* 0x000fc800078e0008 */
[----:B------:R-:W-:-:S04]  /*1020*/  IMAD.WIDE.U32 R12, R0, c[0x0][0x208], R8 ;  /* 0x00008200000c7a25 */ /* 0x000fc800078e0008 */
[----:B------:R-:W-:Y:S01]  /*1030*/  IMAD.IADD R0, R3, 0x1, R4 ;  /* 0x0000000103007824 */ /* 0x000fe200078e0204 */
[----:B------:R-:W-:Y:S01]  /*1040*/  LOP3.LUT R3, R14, 0xfffffff0, RZ, 0xc0, !PT ;  /* 0xfffffff00e037812 */ /* 0x000fe200078ec0ff */
[----:B------:R-:W-:Y:S01]  /*1050*/  IMAD.SHL.U32 R14, R27, 0x8, RZ ;  /* 0x000000081b0e7824 */ /* 0x000fe200078e00ff */
[----:B------:R-:W-:Y:S01]  /*1060*/  LEA.HI R4, R35, R161, RZ, 0x6 ;  /* 0x000000a123047211 */ /* 0x000fe200078f30ff */
[----:B------:R-:W-:Y:S01]  /*1070*/  IMAD.IADD R7, R7, 0x1, R23 ;  /* 0x0000000107077824 */ /* 0x000fe200078e0217 */
[----:B------:R-:W-:Y:S01]  /*1080*/  LEA.HI.X R25, R2, c[0x0][0x164], R0, 0x1, P1 ;  /* 0x0000590002197a11 */ /* 0x000fe200008f0c00 */
[----:B------:R-:W-:Y:S01]  /*1090*/  IMAD.IADD R0, R161, 0x1, -R3 ;  /* 0x00000001a1007824 */ /* 0x000fe200078e0a03 */
[----:B------:R-:W1:Y:S01]  /*10a0*/  SHFL.IDX PT, R2, R28, RZ, 0x181f ;  /* 0x00181fff1c027589 */ /* 0x000e6200000e0000 */
[----:B------:R-:W-:Y:S01]  /*10b0*/  IMAD.SHL.U32 R4, R4, 0x8, RZ ;  /* 0x0000000804047824 */ /* 0x000fe200078e00ff */
[----:B------:R-:W-:Y:S01]  /*10c0*/  IADD3 R33, R14, 0xc0, RZ ;  /* 0x000000c00e217810 */ /* 0x000fe20007ffe0ff */
[----:B------:R-:W-:Y:S01]  /*10d0*/  IMAD.WIDE.U32 R6, R36, c[0x0][0x1e8], R6 ;  /* 0x00007a0024067a25 */ /* 0x000fe200078e0006 */
[----:B------:R-:W3:Y:S01]  /*10e0*/  SHFL.IDX PT, R3, R25, RZ, 0x181f ;  /* 0x00181fff19037589 */ /* 0x000ee200000e0000 */
[----:B------:R-:W-:-:S02]  /*10f0*/  IADD3 R34, R14, 0x80, RZ ;  /* 0x000000800e227810 */ /* 0x000fc40007ffe0ff */
[----:B------:R-:W-:Y:S02]  /*1100*/  LOP3.LUT R251, R10, 0xfffffe00, R4, 0xf8, !PT ;  /* 0xfffffe000afb7812 */ /* 0x000fe400078ef804 */
[----:B------:R-:W-:Y:S02]  /*1110*/  SHF.R.S32.HI R4, RZ, 0x1f, R0 ;  /* 0x0000001fff047819 */ /* 0x000fe40000011400 */
[----:B------:R-:W-:Y:S02]  /*1120*/  @!P0 SHF.R.S32.HI R10, RZ, 0x1f, R34 ;  /* 0x0000001fff0a8819 */ /* 0x000fe40000011422 */
[----:B------:R-:W-:Y:S02]  /*1130*/  LEA.HI R22, R4, R0, RZ, 0x3 ;  /* 0x0000000004167211 */ /* 0x000fe400078f18ff */
[----:B------:R-:W-:Y:S02]  /*1140*/  @!P0 SHF.R.S32.HI R4, RZ, 0x1f, R33 ;  /* 0x0000001fff048819 */ /* 0x000fe40000011421 */
[----:B------:R-:W-:-:S02]  /*1150*/  LOP3.LUT R11, R22, 0xfffffff8, RZ, 0xc0, !PT ;  /* 0xfffffff8160b7812 */ /* 0x000fc400078ec0ff */
[----:B------:R-:W-:Y:S02]  /*1160*/  @!P0 LEA.HI R18, R4, R33, RZ, 0x3 ;  /* 0x0000002104128211 */ /* 0x000fe400078f18ff */
[----:B------:R-:W-:Y:S01]  /*1170*/  @!P0 LEA.HI R17, R10, R34, RZ, 0x3 ;  /* 0x000000220a118211 */ /* 0x000fe200078f18ff */
[----:B------:R-:W-:Y:S01]  /*1180*/  IMAD.IADD R19, R0, 0x1, -R11 ;  /* 0x0000000100137824 */ /* 0x000fe200078e0a0b */
[----:B------:R-:W-:Y:S01]  /*1190*/  ISETP.GE.AND P5, PT, R34, c[0x0][0x198], PT ;  /* 0x0000660022007a0c */ /* 0x000fe20003fa6270 */
[----:B------:R-:W-:Y:S01]  /*11a0*/  @!P0 IMAD.SHL.U32 R0, R251, 0x2, RZ ;  /* 0x00000002fb008824 */ /* 0x000fe200078e00ff */
[C---:B-1----:R-:W-:Y:S02]  /*11b0*/  @!P0 LEA R10, P1, R14.reuse, R2, 0x1 ;  /* 0x000000020e0a8211 */ /* 0x042fe400078208ff */
[----:B------:R-:W-:Y:S02]  /*11c0*/  ISETP.GE.AND P3, PT, R33, c[0x0][0x198], PT ;  /* 0x0000660021007a0c */ /* 0x000fe40003f66270 */
[----:B---3--:R-:W-:-:S02]  /*11d0*/  @!P0 LEA.HI.X R11, R14, R3, R9, 0x1, P1 ;  /* 0x000000030e0b8211 */ /* 0x008fc400008f0c09 */
[----:B------:R-:W-:Y:S02]  /*11e0*/  @!P0 LOP3.LUT R18, R18, 0xfffffff8, RZ, 0xc0, !PT ;  /* 0xfffffff812128812 */ /* 0x000fe400078ec0ff */
[--C-:B--2---:R-:W-:Y:S01]  /*11f0*/  @P2 SHF.R.S32.HI R5, RZ, 0x1f, R16.reuse ;  /* 0x0000001fff052819 */ /* 0x104fe20000011410 */
[----:B------:R-:W-:Y:S01]  /*1200*/  @!P2 IMAD.MOV.U32 R5, RZ, RZ, R15 ;  /* 0x000000ffff05a224 */ /* 0x000fe200078e000f */
[----:B------:R-:W-:Y:S01]  /*1210*/  IADD3 R15, R8, 0x40, RZ ;  /* 0x00000040080f7810 */ /* 0x000fe20007ffe0ff */
[----:B------:R-:W-:Y:S02]  /*1220*/  @P2 IMAD.MOV.U32 R4, RZ, RZ, R16 ;  /* 0x000000ffff042224 */ /* 0x000fe400078e0010 */
[----:B------:R-:W-:Y:S01]  /*1230*/  @!P2 IMAD.MOV.U32 R4, RZ, RZ, R49 ;  /* 0x000000ffff04a224 */ /* 0x000fe200078e0031 */
[----:B------:R-:W-:Y:S02]  /*1240*/  @!P0 SHF.R.S32.HI R16, RZ, 0x1f, R15 ;  /* 0x0000001fff108819 */ /* 0x000fe4000001140f */
[----:B------:R-:W-:-:S02]  /*1250*/  ISETP.GE.AND P2, PT, R14, c[0x0][0x198], PT ;  /* 0x000066000e007a0c */ /* 0x000fc40003f46270 */
[----:B------:R-:W-:Y:S02]  /*1260*/  @!P0 LEA.HI R16, R16, R15, RZ, 0x3 ;  /* 0x0000000f10108211 */ /* 0x000fe400078f18ff */
[----:B------:R-:W-:Y:S02]  /*1270*/  ISETP.GE.AND P1, PT, R15, c[0x0][0x198], PT ;  /* 0x000066000f007a0c */ /* 0x000fe40003f26270 */
[----:B------:R-:W-:Y:S01]  /*1280*/  SEL R21, R4, RZ, !P4 ;  /* 0x000000ff04157207 */ /* 0x000fe20006000000 */
[----:B------:R-:W-:Y:S01]  /*1290*/  IMAD.MOV.U32 R4, RZ, RZ, R12 ;  /* 0x000000ffff047224 */ /* 0x000fe200078e000c */
[----:B------:R-:W-:Y:S02]  /*12a0*/  @!P0 LOP3.LUT R16, R16, 0xfffffff8, RZ, 0xc0, !PT ;  /* 0xfffffff810108812 */ /* 0x000fe400078ec0ff */
[----:B------:R-:W-:Y:S02]  /*12b0*/  @!P0 LOP3.LUT R12, R17, 0xfffffff8, RZ, 0xc0, !PT ;  /* 0xfffffff8110c8812 */ /* 0x000fe400078ec0ff */
[----:B------:R-:W-:Y:S01]  /*12c0*/  SEL R20, R5, RZ, !P4 ;  /* 0x000000ff05147207 */ /* 0x000fe20006000000 */
[----:B------:R-:W-:Y:S01]  /*12d0*/  IMAD.IADD R5, R13, 0x1, R26 ;  /* 0x000000010d057824 */ /* 0x000fe200078e021a */
[----:B------:R-:W-:Y:S01]  /*12e0*/  @!PT LDS RZ, [RZ] ;  /* 0x00000000fffff984 */ /* 0x000fe20000000800 */
[----:B------:R1:W-:Y:S01]  /*12f0*/  @!P0 LDGSTS.E.BYPASS.LTC128B.128 [R0+0x18100], [R10.64], !P2 ;  /* 0x181000000a008fae */ /* 0x0003e2000d101d44 */
[----:B------:R-:W-:-:S04]  /*1300*/  @!P0 IMAD.WIDE R16, R16, 0x2, R2 ;  /* 0x0000000210108825 */ /* 0x000fc800078e0202 */
[--C-:B------:R-:W-:Y:S01]  /*1310*/  @!P0 IMAD.WIDE R12, R12, 0x2, R2.reuse ;  /* 0x000000020c0c8825 */ /* 0x100fe200078e0202 */
[----:B------:R2:W-:Y:S03]  /*1320*/  @!P0 LDGSTS.E.BYPASS.LTC128B.128 [R0+0x1c100], [R16.64], !P1 ;  /* 0x1c10000010008fae */ /* 0x0005e6000c901d44 */
[----:B------:R-:W-:Y:S01]  /*1330*/  @!P0 IMAD.WIDE R2, R18, 0x2, R2 ;  /* 0x0000000212028825 */ /* 0x000fe200078e0202 */
[----:B------:R3:W-:Y:S01]  /*1340*/  @!P0 LDGSTS.E.BYPASS.LTC128B.128 [R0+0x20100], [R12.64], !P5 ;  /* 0x201000000c008fae */ /* 0x0007e2000e901d44 */
[----:B------:R-:W-:-:S03]  /*1350*/  ISETP.GE.AND P5, PT, R15, c[0x0][0x1d4], PT ;  /* 0x000075000f007a0c */ /* 0x000fc60003fa6270 */
[----:B------:R2:W-:Y:S01]  /*1360*/  @!P0 LDGSTS.E.BYPASS.LTC128B.128 [R0+0x24100], [R2.64], !P3 ;  /* 0x2410000002008fae */ /* 0x0005e2000d901d44 */
[----:B------:R-:W-:Y:S02]  /*1370*/  LOP3.LUT P0, RZ, R19, 0x2, RZ, 0xc0, !PT ;  /* 0x0000000213ff7812 */ /* 0x000fe4000780c0ff */
[----:B------:R-:W-:-:S04]  /*1380*/  ISETP.GE.AND P3, PT, R8, c[0x0][0x1d4], PT ;  /* 0x0000750008007a0c */ /* 0x000fc80003f66270 */
[----:B------:R-:W-:Y:S01]  /*1390*/  SEL R26, RZ, 0x1, P3 ;  /* 0x00000001ff1a7807 */ /* 0x000fe20001800000 */
[C---:B-1----:R-:W-:Y:S02]  /*13a0*/  IMAD R11, R37.reuse, c[0x0][0x210], RZ ;  /* 0x00008400250b7a24 */ /* 0x042fe400078e02ff */
[----:B------:R-:W-:Y:S02]  /*13b0*/  IMAD.SHL.U32 R10, R32, 0x8, RZ ;  /* 0x00000008200a7824 */ /* 0x000fe400078e00ff */
[----:B------:R-:W-:Y:S02]  /*13c0*/  IMAD R11, R36, c[0x0][0x214], R11 ;  /* 0x00008500240b7a24 */ /* 0x000fe400078e020b */
[----:B---3--:R-:W-:Y:S02]  /*13d0*/  IMAD.MOV.U32 R13, RZ, RZ, 0x10 ;  /* 0x00000010ff0d7424 */ /* 0x008fe400078e00ff */
[----:B------:R-:W-:Y:S02]  /*13e0*/  IMAD R12, R37, c[0x0][0x1e8], RZ ;  /* 0x00007a00250c7a24 */ /* 0x000fe400078e02ff */
[----:B--2---:R-:W-:-:S02]  /*13f0*/  IMAD.SHL.U32 R0, R19, 0x40, RZ ;  /* 0x0000004013007824 */ /* 0x004fc400078e00ff */
[----:B------:R-:W-:Y:S01]  /*1400*/  IMAD.WIDE.U32 R2, R36, c[0x0][0x210], R4 ;  /* 0x0000840024027a25 */ /* 0x000fe200078e0004 */
[----:B------:R-:W-:Y:S02]  /*1410*/  SEL R4, R13, 0xfffffff0, !P0 ;  /* 0xfffffff00d047807 */ /* 0x000fe40004000000 */
[----:B------:R-:W-:Y:S01]  /*1420*/  LOP3.LUT R0, R0, 0x1c0, RZ, 0xc0, !PT ;  /* 0x000001c000007812 */ /* 0x000fe200078ec0ff */
[----:B------:R-:W-:Y:S01]  /*1430*/  IMAD.IADD R11, R3, 0x1, R11 ;  /* 0x00000001030b7824 */ /* 0x000fe200078e020b */
[----:B------:R-:W-:Y:S01]  /*1440*/  LOP3.LUT P0, RZ, R19, 0x4, RZ, 0xc0, !PT ;  /* 0x0000000413ff7812 */ /* 0x000fe2000780c0ff */
[----:B------:R-:W-:Y:S01]  /*1450*/  IMAD.MOV.U32 R3, RZ, RZ, 0x20 ;  /* 0x00000020ff037424 */ /* 0x000fe200078e00ff */
[----:B------:R-:W-:Y:S01]  /*1460*/  LOP3.LUT R5, R0, 0x8, R10, 0xf8, !PT ;  /* 0x0000000800057812 */ /* 0x000fe200078ef80a */
[----:B------:R-:W-:Y:S01]  /*1470*/  IMAD R12, R36, c[0x0][0x1ec], R12 ;  /* 0x00007b00240c7a24 */ /* 0x000fe200078e020c */
[----:B------:R-:W-:Y:S01]  /*1480*/  SHF.R.U32.HI R0, RZ, 0x3, R0 ;  /* 0x00000003ff007819 */ /* 0x000fe20000011600 */
[----:B------:R-:W-:Y:S01]  /*1490*/  IMAD.MOV.U32 R10, RZ, RZ, R2 ;  /* 0x000000ffff0a7224 */ /* 0x000fe200078e0002 */
[----:B------:R-:W-:Y:S01]  /*14a0*/  SEL R2, R3, 0xffffffe0, !P0 ;  /* 0xffffffe003027807 */ /* 0x000fe20004000000 */
[----:B------:R-:W-:Y:S01]  /*14b0*/  IMAD.IADD R13, R7, 0x1, R12 ;  /* 0x00000001070d7824 */ /* 0x000fe200078e020c */
[----:B------:R-:W-:Y:S01]  /*14c0*/  LOP3.LUT R17, R5, R0, RZ, 0x3c, !PT ;  /* 0x0000000005117212 */ /* 0x000fe200078e3cff */
[----:B------:R-:W-:Y:S01]  /*14d0*/  IMAD.MOV.U32 R12, RZ, RZ, R6 ;  /* 0x000000ffff0c7224 */ /* 0x000fe200078e0006 */
[----:B------:R-:W-:Y:S01]  /*14e0*/  ISETP.NE.AND P0, PT, R30, RZ, PT ;  /* 0x000000ff1e00720c */ /* 0x000fe20003f05270 */
[C---:B------:R-:W-:Y:S01]  /*14f0*/  IMAD R3, R20.reuse, c[0x0][0x1f0], RZ ;  /* 0x00007c0014037a24 */ /* 0x040fe200078e02ff */
[----:B------:R1:W2:Y:S01]  /*1500*/  SHFL.IDX PT, R6, R28, 0x1, 0x181f ;  /* 0x00381f001c067f89 */ /* 0x0002a200000e0000 */
[----:B------:R-:W-:-:S02]  /*1510*/  IMAD R0, R20, c[0x0][0x218], RZ ;  /* 0x0000860014007a24 */ /* 0x000fc400078e02ff */
[C---:B------:R-:W-:Y:S01]  /*1520*/  IMAD R16, R21.reuse, c[0x0][0x1f4], R3 ;  /* 0x00007d0015107a24 */ /* 0x040fe200078e0203 */
[----:B------:R1:W3:Y:S01]  /*1530*/  SHFL.IDX PT, R7, R25, 0x1, 0x181f ;  /* 0x00381f0019077f89 */ /* 0x0002e200000e0000 */
[----:B------:R-:W-:-:S04]  /*1540*/  IMAD.WIDE.U32 R42, R21, c[0x0][0x1f0], R12 ;  /* 0x00007c00152a7a25 */ /* 0x000fc800078e000c */
[C---:B------:R-:W-:Y:S01]  /*1550*/  IMAD R3, R21.reuse, c[0x0][0x21c], R0 ;  /* 0x0000870015037a24 */ /* 0x040fe200078e0200 */
[----:B------:R1:W-:Y:S01]  /*1560*/  STL.64 [R1+0x20], R42 ;  /* 0x0000202a01007387 */ /* 0x0003e20000100a00 */
[----:B------:R-:W-:Y:S01]  /*1570*/  IMAD.WIDE.U32 R38, R21, c[0x0][0x218], R10 ;  /* 0x0000860015267a25 */ /* 0x000fe200078e000a */
[----:B------:R-:W-:-:S03]  /*1580*/  IADD3 R0, R8, 0xc0, RZ ;  /* 0x000000c008007810 */ /* 0x000fc60007ffe0ff */
[----:B------:R-:W-:Y:S01]  /*1590*/  IMAD.IADD R45, R43, 0x1, R16 ;  /* 0x000000012b2d7824 */ /* 0x000fe200078e0210 */
[----:B------:R1:W-:Y:S01]  /*15a0*/  STL.64 [R1+0x30], R38 ;  /* 0x0000302601007387 */ /* 0x0003e20000100a00 */
[----:B------:R-:W-:Y:S01]  /*15b0*/  IMAD.IADD R41, R39, 0x1, R3 ;  /* 0x0000000127297824 */ /* 0x000fe200078e0203 */
[----:B------:R-:W-:Y:S01]  /*15c0*/  ISETP.GE.AND P4, PT, R0, c[0x0][0x1d4], PT ;  /* 0x0000750000007a0c */ /* 0x000fe20003f86270 */
[----:B------:R-:W-:Y:S01]  /*15d0*/  IMAD.SHL.U32 R5, R22, 0x40, RZ ;  /* 0x0000004016057824 */ /* 0x000fe200078e00ff */
[----:B------:R1:W-:Y:S04]  /*15e0*/  STL [R1+0x1c], R45 ;  /* 0x00001c2d01007387 */ /* 0x0003e80000100800 */
[----:B------:R1:W-:Y:S01]  /*15f0*/  STL [R1+0x14], R41 ;  /* 0x0000142901007387 */ /* 0x0003e20000100800 */
[----:B------:R-:W-:Y:S01]  /*1600*/  LOP3.LUT R5, R17, 0xfffffe00, R5, 0xf8, !PT ;  /* 0xfffffe0011057812 */ /* 0x000fe200078ef805 */
[----:B------:R-:W-:Y:S05]  /*1610*/  @P0 BRA `(.L_x_706) ;  /* 0x0000019000000947 */ /* 0x000fea0003800000 */
[C---:B--2---:R-:W-:Y:S02]  /*1620*/  IADD3 R3, R14.reuse, 0x80, RZ ;  /* 0x000000800e037810 */ /* 0x044fe40007ffe0ff */
[----:B------:R-:W-:-:S02]  /*1630*/  IADD3 R13, R14, 0xc0, RZ ;  /* 0x000000c00e0d7810 */ /* 0x000fc40007ffe0ff */
[----:B------:R-:W-:Y:S02]  /*1640*/  SHF.R.S32.HI R0, RZ, 0x1f, R15 ;  /* 0x0000001fff007819 */ /* 0x000fe4000001140f */
[----:B------:R-:W-:Y:S02]  /*1650*/  SHF.R.S32.HI R16, RZ, 0x1f, R3 ;  /* 0x0000001fff107819 */ /* 0x000fe40000011403 */
[----:B------:R-:W-:Y:S02]  /*1660*/  LEA R10, P0, R14, R6, 0x1 ;  /* 0x000000060e0a7211 */ /* 0x000fe400078008ff */
[----:B------:R-:W-:Y:S02]  /*1670*/  SHF.R.S32.HI R17, RZ, 0x1f, R13 ;  /* 0x0000001fff117819 */ /* 0x000fe4000001140d */
[----:B------:R-:W-:Y:S02]  /*1680*/  LEA.HI R12, R0, R15, RZ, 0x3 ;  /* 0x0000000f000c7211 */ /* 0x000fe400078f18ff */
[----:B------:R-:W-:-:S02]  /*1690*/  P2R R19, PR, RZ, 0x8 ;  /* 0x00000008ff137803 */ /* 0x000fc40000000000 */
[----:B------:R-:W-:Y:S02]  /*16a0*/  LEA.HI R3, R16, R3, RZ, 0x3 ;  /* 0x0000000310037211 */ /* 0x000fe400078f18ff */
[----:B---3--:R-:W-:Y:S02]  /*16b0*/  LEA.HI.X R11, R14, R7, R9, 0x1, P0 ;  /* 0x000000070e0b7211 */ /* 0x008fe400000f0c09 */
[----:B------:R-:W-:Y:S02]  /*16c0*/  LEA.HI R0, R17, R13, RZ, 0x3 ;  /* 0x0000000d11007211 */ /* 0x000fe400078f18ff */
[----:B------:R-:W-:Y:S02]  /*16d0*/  ISETP.GE.AND P3, PT, R34, c[0x0][0x198], PT ;  /* 0x0000660022007a0c */ /* 0x000fe40003f66270 */
[----:B------:R-:W-:Y:S02]  /*16e0*/  ISETP.GE.AND P0, PT, R33, c[0x0][0x198], PT ;  /* 0x0000660021007a0c */ /* 0x000fe40003f06270 */
[----:B------:R-:W-:-:S02]  /*16f0*/  LOP3.LUT R12, R12, 0xfffffff8, RZ, 0xc0, !PT ;  /* 0xfffffff80c0c7812 */ /* 0x000fc400078ec0ff */
[----:B------:R-:W-:Y:S02]  /*1700*/  LOP3.LUT R3, R3, 0xfffffff8, RZ, 0xc0, !PT ;  /* 0xfffffff803037812 */ /* 0x000fe400078ec0ff */
[----:B------:R-:W-:Y:S01]  /*1710*/  LOP3.LUT R18, R0, 0xfffffff8, RZ, 0xc0, !PT ;  /* 0xfffffff800127812 */ /* 0x000fe200078ec0ff */
[----:B------:R-:W-:Y:S02]  /*1720*/  IMAD.SHL.U32 R0, R251, 0x2, RZ ;  /* 0x00000002fb007824 */ /* 0x000fe400078e00ff */
[----:B------:R-:W-:-:S03]  /*1730*/  IMAD.WIDE R16, R12, 0x2, R6 ;  /* 0x000000020c107825 */ /* 0x000fc600078e0206 */
[----:B------:R2:W-:Y:S01]  /*1740*/  LDGSTS.E.BYPASS.LTC128B.128 [R0+0x19100], [R10.64], !P2 ;  /* 0x191000000a007fae */ /* 0x0005e2000d101d44 */
[----:B------:R-:W-:-:S03]  /*1750*/  IMAD.WIDE R12, R3, 0x2, R6 ;  /* 0x00000002030c7825 */ /* 0x000fc600078e0206 */
[----:B------:R2:W-:Y:S01]  /*1760*/  LDGSTS.E.BYPASS.LTC128B.128 [R0+0x1d100], [R16.64], !P1 ;  /* 0x1d10000010007fae */ /* 0x0005e2000c901d44 */
[----:B------:R-:W-:-:S03]  /*1770*/  IMAD.WIDE R6, R18, 0x2, R6 ;  /* 0x0000000212067825 */ /* 0x000fc600078e0206 */
[----:B------:R2:W-:Y:S01]  /*1780*/  LDGSTS.E.BYPASS.LTC128B.128 [R0+0x21100], [R12.64], !P3 ;  /* 0x211000000c007fae */ /* 0x0005e2000d901d44 */
[----:B------:R-:W-:-:S03]  /*1790*/  ISETP.NE.AND P3, PT, R19, RZ, PT ;  /* 0x000000ff1300720c */ /* 0x000fc60003f65270 */
[----:B------:R2:W-:Y:S05]  /*17a0*/  LDGSTS.E.BYPASS.LTC128B.128 [R0+0x25100], [R6.64], !P0 ;  /* 0x2510000006007fae */ /* 0x0005ea000c101d44 */
.L_x_706:
[----:B--2---:R-:W-:Y:S05]  /*17b0*/  BSYNC B0 ;  /* 0x0000000000007941 */ /* 0x004fea0003800000 */
.L_x_705:
[----:B------:R-:W-:Y:S01]  /*17c0*/  IADD3 R0, R31, 0x40, RZ ;  /* 0x000000401f007810 */ /* 0x000fe20007ffe0ff */
[----:B---3--:R2:W3:Y:S01]  /*17d0*/  SHFL.IDX PT, R7, R25, 0x2, 0x181f ;  /* 0x00581f0019077f89 */ /* 0x0084e200000e0000 */
[----:B------:R-:W-:Y:S02]  /*17e0*/  BSSY B0, `(.L_x_707) ;  /* 0x000001e000007945 */ /* 0x000fe40003800000 */
[----:B------:R-:W-:Y:S01]  /*17f0*/  ISETP.GE.AND P0, PT, R0, R29, PT ;  /* 0x0000001d0000720c */ /* 0x000fe20003f06270 */
[----:B------:R2:W4:-:S12]  /*1800*/  SHFL.IDX PT, R6, R28, 0x2, 0x181f ;  /* 0x00581f001c067f89 */ /* 0x00051800000e0000 */
[----:B------:R-:W-:Y:S05]  /*1810*/  @P0 BRA `(.L_x_708) ;  /* 0x000001a000000947 */ /* 0x000fea0003800000 */
[C---:B------:R-:W-:Y:S02]  /*1820*/  IADD3 R3, R14.reuse, 0x80, RZ ;  /* 0x000000800e037810 */ /* 0x040fe40007ffe0ff */
[C---:B------:R-:W-:Y:S02]  /*1830*/  IADD3 R13, R14.reuse, 0xc0, RZ ;  /* 0x000000c00e0d7810 */ /* 0x040fe40007ffe0ff */
[----:B------:R-:W-:Y:S02]  /*1840*/  SHF.R.S32.HI R0, RZ, 0x1f, R15 ;  /* 0x0000001fff007819 */ /* 0x000fe4000001140f */
[----:B------:R-:W-:Y:S02]  /*1850*/  SHF.R.S32.HI R16, RZ, 0x1f, R3 ;  /* 0x0000001fff107819 */ /* 0x000fe40000011403 */
[----:B----4-:R-:W-:Y:S02]  /*1860*/  LEA R10, P0, R14, R6, 0x1 ;  /* 0x000000060e0a7211 */ /* 0x010fe400078008ff */
[----:B------:R-:W-:-:S02]  /*1870*/  SHF.R.S32.HI R17, RZ, 0x1f, R13 ;  /* 0x0000001fff117819 */ /* 0x000fc4000001140d */
[----:B------:R-:W-:Y:S02]  /*1880*/  LEA.HI R12, R0, R15, RZ, 0x3 ;  /* 0x0000000f000c7211 */ /* 0x000fe400078f18ff */
[----:B------:R-:W-:Y:S02]  /*1890*/  P2R R19, PR, RZ, 0x8 ;  /* 0x00000008ff137803 */ /* 0x000fe40000000000 */
[----:B------:R-:W-:Y:S02]  /*18a0*/  LEA.HI R3, R16, R3, RZ, 0x3 ;  /* 0x0000000310037211 */ /* 0x000fe400078f18ff */
[----:B---3--:R-:W-:Y:S02]  /*18b0*/  LEA.HI.X R11, R14, R7, R9, 0x1, P0 ;  /* 0x000000070e0b7211 */ /* 0x008fe400000f0c09 */
[----:B------:R-:W-:Y:S02]  /*18c0*/  LEA.HI R0, R17, R13, RZ, 0x3 ;  /* 0x0000000d11007211 */ /* 0x000fe400078f18ff */
[----:B------:R-:W-:-:S02]  /*18d0*/  ISETP.GE.AND P3, PT, R34, c[0x0][0x198], PT ;  /* 0x0000660022007a0c */ /* 0x000fc40003f66270 */
[----:B------:R-:W-:Y:S02]  /*18e0*/  ISETP.GE.AND P0, PT, R33, c[0x0][0x198], PT ;  /* 0x0000660021007a0c */ /* 0x000fe40003f06270 */
[----:B------:R-:W-:Y:S02]  /*18f0*/  LOP3.LUT R12, R12, 0xfffffff8, RZ, 0xc0, !PT ;  /* 0xfffffff80c0c7812 */ /* 0x000fe400078ec0ff */
[----:B------:R-:W-:Y:S02]  /*1900*/  LOP3.LUT R3, R3, 0xfffffff8, RZ, 0xc0, !PT ;  /* 0xfffffff803037812 */ /* 0x000fe400078ec0ff */
[----:B------:R-:W-:Y:S01]  /*1910*/  LOP3.LUT R18, R0, 0xfffffff8, RZ, 0xc0, !PT ;  /* 0xfffffff800127812 */ /* 0x000fe200078ec0ff */
[----:B------:R-:W-:Y:S02]  /*1920*/  IMAD.SHL.U32 R0, R251, 0x2, RZ ;  /* 0x00000002fb007824 */ /* 0x000fe400078e00ff */
[----:B------:R-:W-:-:S03]  /*1930*/  IMAD.WIDE R16, R12, 0x2, R6 ;  /* 0x000000020c107825 */ /* 0x000fc600078e0206 */
[----:B------:R-:W-:Y:S01]  /*1940*/  @!PT LDS RZ, [RZ] ;  /* 0x00000000fffff984 */ /* 0x000fe20000000800 */
[----:B------:R3:W-:Y:S01]  /*1950*/  LDGSTS.E.BYPASS.LTC128B.128 [R0+0x1a100], [R10.64], !P2 ;  /* 0x1a1000000a007fae */ /* 0x0007e2000d101d44 */
[----:B------:R-:W-:-:S03]  /*1960*/  IMAD.WIDE R12, R3, 0x2, R6 ;  /* 0x00000002030c7825 */ /* 0x000fc600078e0206 */
[----:B------:R3:W-:Y:S01]  /*1970*/  LDGSTS.E.BYPASS.LTC128B.128 [R0+0x1e100], [R16.64], !P1 ;  /* 0x1e10000010007fae */ /* 0x0007e2000c901d44 */
[----:B------:R-:W-:-:S03]  /*1980*/  IMAD.WIDE R6, R18, 0x2, R6 ;  /* 0x0000000212067825 */ /* 0x000fc600078e0206 */
[----:B------:R3:W-:Y:S01]  /*1990*/  LDGSTS.E.BYPASS.LTC128B.128 [R0+0x22100], [R12.64], !P3 ;  /* 0x221000000c007fae */ /* 0x0007e2000d901d44 */
[----:B------:R-:W-:-:S03]  /*19a0*/  ISETP.NE.AND P3, PT, R19, RZ, PT ;  /* 0x000000ff1300720c */ /* 0x000fc60003f65270 */
[----:B------:R3:W-:Y:S05]  /*19b0*/  LDGSTS.E.BYPASS.LTC128B.128 [R0+0x26100], [R6.64], !P0 ;  /* 0x2610000006007fae */ /* 0x0007ea000c101d44 */
.L_x_708:
[----:B------:R-:W-:Y:S05]  /*19c0*/  BSYNC B0 ;  /* 0x0000000000007941 */ /* 0x000fea0003800000 */
.L_x_707:
[----:B---3--:R-:W-:Y:S01]  /*19d0*/  IADD3 R0, R31, 0x60, RZ ;  /* 0x000000601f007810 */ /* 0x008fe20007ffe0ff */
[----:B------:R3:W1:Y:S01]  /*19e0*/  SHFL.IDX PT, R7, R25, 0x3, 0x181f ;  /* 0x00781f0019077f89 */ /* 0x00066200000e0000 */
[----:B------:R-:W-:Y:S01]  /*19f0*/  MOV R156, 0x60 ;  /* 0x00000060009c7802 */ /* 0x000fe20000000f00 */
[----:B------:R-:W-:Y:S01]  /*1a00*/  BSSY B0, `(.L_x_709) ;  /* 0x000001f000007945 */ /* 0x000fe20003800000 */
[----:B------:R-:W-:Y:S01]  /*1a10*/  ISETP.GE.AND P0, PT, R0, R29, PT ;  /* 0x0000001d0000720c */ /* 0x000fe20003f06270 */
[----:B----4-:R3:W4:Y:S02]  /*1a20*/  SHFL.IDX PT, R6, R28, 0x3, 0x181f ;  /* 0x00781f001c067f89 */ /* 0x01072400000e0000 */
[C---:B------:R-:W-:Y:S02]  /*1a30*/  IMAD R3, R156.reuse, c[0x0][0x1e4], RZ ;  /* 0x000079009c037a24 */ /* 0x040fe400078e02ff */
[----:B------:R-:W-:-:S05]  /*1a40*/  IMAD.WIDE.U32 R162, R156, c[0x0][0x1e0], RZ ;  /* 0x000078009ca27a25 */ /* 0x000fca00078e00ff */
[----:B------:R-:W-:-:S03]  /*1a50*/  IADD3 R159, R163, R3, RZ ;  /* 0x00000003a39f7210 */ /* 0x000fc60007ffe0ff */
[----:B------:R-:W-:Y:S05]  /*1a60*/  @P0 BRA `(.L_x_710) ;  /* 0x0000018000000947 */ /* 0x000fea0003800000 */
[C---:B----4-:R-:W-:Y:S01]  /*1a70*/  LEA R8, P0, R14.reuse, R6, 0x1 ;  /* 0x000000060e087211 */ /* 0x050fe200078008ff */
[----:B------:R-:W-:Y:S01]  /*1a80*/  IMAD.SHL.U32 R12, R251, 0x2, RZ ;  /* 0x00000002fb0c7824 */ /* 0x000fe200078e00ff */
[C---:B------:R-:W-:Y:S02]  /*1a90*/  IADD3 R3, R14.reuse, 0xc0, RZ ;  /* 0x000000c00e037810 */ /* 0x040fe40007ffe0ff */
[----:B-1----:R-:W-:Y:S02]  /*1aa0*/  LEA.HI.X R9, R14, R7, R9, 0x1, P0 ;  /* 0x000000070e097211 */ /* 0x002fe400000f0c09 */
[----:B------:R-:W-:Y:S02]  /*1ab0*/  SHF.R.S32.HI R0, RZ, 0x1f, R15 ;  /* 0x0000001fff007819 */ /* 0x000fe4000001140f */
[----:B------:R-:W-:Y:S01]  /*1ac0*/  SHF.R.S32.HI R10, RZ, 0x1f, R3 ;  /* 0x0000001fff0a7819 */ /* 0x000fe20000011403 */
[----:B------:R-:W-:Y:S01]  /*1ad0*/  @!PT LDS RZ, [RZ] ;  /* 0x00000000fffff984 */ /* 0x000fe20000000800 */
[----:B------:R1:W-:Y:S01]  /*1ae0*/  LDGSTS.E.BYPASS.LTC128B.128 [R12+0x1b100], [R8.64], !P2 ;  /* 0x1b100000080c7fae */ /* 0x0003e2000d101d44 */
[----:B------:R-:W-:-:S02]  /*1af0*/  LEA.HI R0, R0, R15, RZ, 0x3 ;  /* 0x0000000f00007211 */ /* 0x000fc400078f18ff */
[----:B------:R-:W-:Y:S02]  /*1b00*/  LEA.HI R3, R10, R3, RZ, 0x3 ;  /* 0x000000030a037211 */ /* 0x000fe400078f18ff */
[----:B------:R-:W-:Y:S02]  /*1b10*/  ISETP.GE.AND P2, PT, R34, c[0x0][0x198], PT ;  /* 0x0000660022007a0c */ /* 0x000fe40003f46270 */
[----:B------:R-:W-:Y:S02]  /*1b20*/  ISETP.GE.AND P0, PT, R33, c[0x0][0x198], PT ;  /* 0x0000660021007a0c */ /* 0x000fe40003f06270 */
[----:B------:R-:W-:Y:S02]  /*1b30*/  LOP3.LUT R0, R0, 0xfffffff8, RZ, 0xc0, !PT ;  /* 0xfffffff800007812 */ /* 0x000fe400078ec0ff */
[----:B------:R-:W-:-:S03]  /*1b40*/  LOP3.LUT R3, R3, 0xfffffff8, RZ, 0xc0, !PT ;  /* 0xfffffff803037812 */ /* 0x000fc600078ec0ff */
[----:B------:R-:W-:-:S05]  /*1b50*/  IMAD.WIDE R10, R0, 0x2, R6 ;  /* 0x00000002000a7825 */ /* 0x000fca00078e0206 */
[----:B------:R4:W-:Y:S01]  /*1b60*/  LDGSTS.E.BYPASS.LTC128B.128 [R12+0x1f100], [R10.64], !P1 ;  /* 0x1f1000000a0c7fae */ /* 0x0009e2000c901d44 */
[----:B-1----:R-:W-:-:S04]  /*1b70*/  IADD3 R8, R14, 0x80, RZ ;  /* 0x000000800e087810 */ /* 0x002fc80007ffe0ff */
[----:B------:R-:W-:-:S04]  /*1b80*/  SHF.R.S32.HI R9, RZ, 0x1f, R8 ;  /* 0x0000001fff097819 */ /* 0x000fc80000011408 */
[----:B------:R-:W-:-:S04]  /*1b90*/  LEA.HI R8, R9, R8, RZ, 0x3 ;  /* 0x0000000809087211 */ /* 0x000fc800078f18ff */
[----:B------:R-:W-:-:S05]  /*1ba0*/  LOP3.LUT R8, R8, 0xfffffff8, RZ, 0xc0, !PT ;  /* 0xfffffff808087812 */ /* 0x000fca00078ec0ff */
[----:B------:R-:W-:-:S04]  /*1bb0*/  IMAD.WIDE R8, R8, 0x2, R6 ;  /* 0x0000000208087825 */ /* 0x000fc800078e0206 */
[----:B------:R-:W-:Y:S01]  /*1bc0*/  IMAD.WIDE R6, R3, 0x2, R6 ;  /* 0x0000000203067825 */ /* 0x000fe200078e0206 */
[----:B------:R4:W-:Y:S04]  /*1bd0*/  LDGSTS.E.BYPASS.LTC128B.128 [R12+0x23100], [R8.64], !P2 ;  /* 0x23100000080c7fae */ /* 0x0009e8000d101d44 */
[----:B------:R4:W-:Y:S02]  /*1be0*/  LDGSTS.E.BYPASS.LTC128B.128 [R12+0x27100], [R6.64], !P0 ;  /* 0x27100000060c7fae */ /* 0x0009e4000c101d44 */
.L_x_710:
[----:B------:R-:W-:Y:S05]  /*1bf0*/  BSYNC B0 ;  /* 0x0000000000007941 */ /* 0x000fea0003800000 */
.L_x_709:
[C---:B------:R-:W-:Y:S01]  /*1c00*/  IMAD R156, R165.reuse, -0x60, R156 ;  /* 0xffffffa0a59c7824 */ /* 0x040fe200078e029c */
[----:B------:R-:W0:Y:S01]  /*1c10*/  LDGDEPBAR ;  /* 0x00000000000079af */ /* 0x000e220000000000 */
[----:B----4-:R-:W-:Y:S01]  /*1c20*/  IADD3 R12, R165, -0x1, RZ ;  /* 0xffffffffa50c7810 */ /* 0x010fe20007ffe0ff */
[----:B------:R-:W-:Y:S01]  /*1c30*/  IMAD.MOV.U32 R166, RZ, RZ, R44 ;  /* 0x000000ffffa67224 */ /* 0x000fe200078e002c */
[----:B------:R-:W-:Y:S01]  /*1c40*/  MOV R164, c[0x0][0x1e4] ;  /* 0x0000790000a47a02 */ /* 0x000fe20000000f00 */
[----:B------:R-:W-:Y:S01]  /*1c50*/  IMAD.MOV.U32 R167, RZ, RZ, R45 ;  /* 0x000000ffffa77224 */ /* 0x000fe200078e002d */
[----:B------:R-:W-:Y:S01]  /*1c60*/  IADD3 R14, R156, R157, -R24 ;  /* 0x0000009d9c0e7210 */ /* 0x000fe20007ffe818 */
[----:B------:R-:W-:Y:S01]  /*1c70*/  IMAD R0, R159, R12, RZ ;  /* 0x0000000c9f007224 */ /* 0x000fe200078e02ff */
[----:B------:R-:W-:Y:S01]  /*1c80*/  SHF.R.S32.HI R10, RZ, 0x1f, R12 ;  /* 0x0000001fff0a7819 */ /* 0x000fe2000001140c */
[----:B------:R-:W-:Y:S01]  /*1c90*/  IMAD.MOV.U32 R166, RZ, RZ, R42 ;  /* 0x000000ffffa67224 */ /* 0x000fe200078e002a */
[C---:B------:R-:W-:Y:S01]  /*1ca0*/  ISETP.GE.AND P2, PT, R14.reuse, 0x1, PT ;  /* 0x000000010e00780c */ /* 0x040fe20003f46270 */
[----:B------:R-:W-:Y:S01]  /*1cb0*/  IMAD.SHL.U32 R251, R251, 0x2, RZ ;  /* 0x00000002fbfb7824 */ /* 0x000fe200078e00ff */
[----:B------:R-:W-:Y:S01]  /*1cc0*/  ISETP.GE.AND P1, PT, R14, 0x21, PT ;  /* 0x000000210e00780c */ /* 0x000fe20003f26270 */
[-C--:B------:R-:W-:Y:S01]  /*1cd0*/  IMAD.WIDE.U32 R8, R12, R162.reuse, R166 ;  /* 0x000000a20c087225 */ /* 0x080fe200078e00a6 */
[----:B------:R-:W-:Y:S01]  /*1ce0*/  SEL R3, RZ, 0x4, P6 ;  /* 0x00000004ff037807 */ /* 0x000fe20003000000 */
[----:B------:R-:W-:Y:S01]  /*1cf0*/  STL.64 [R1+0x18], R166 ;  /* 0x000018a601007387 */ /* 0x000fe20000100a00 */
[----:B------:R-:W-:Y:S01]  /*1d00*/  LEA.HI R158, R35, R161, RZ, 0x5 ;  /* 0x000000a1239e7211 */ /* 0x000fe200078f28ff */
[----:B------:R-:W-:-:S02]  /*1d10*/  IMAD R0, R10, R162, R0 ;  /* 0x000000a20a007224 */ /* 0x000fc400078e0200 */
[----:B------:R-:W-:Y:S02]  /*1d20*/  IMAD.MOV.U32 R160, RZ, RZ, c[0x0][0x1e0] ;  /* 0x00007800ffa07624 */ /* 0x000fe400078e00ff */
[----:B------:R-:W-:Y:S01]  /*1d30*/  IMAD.IADD R0, R9, 0x1, R0 ;  /* 0x0000000109007824 */ /* 0x000fe200078e0200 */
[----:B------:R-:W-:Y:S01]  /*1d40*/  BAR.SYNC.DEFER_BLOCKING 0x0 ;  /* 0x0000000000007b1d */ /* 0x000fe20000010000 */
[----:B------:R-:W-:Y:S01]  /*1d50*/  @P2 LEA R6, P0, R8, c[0x0][0x1c8], 0x1 ;  /* 0x0000720008062a11 */ /* 0x000fe200078008ff */
[----:B------:R-:W-:-:S03]  /*1d60*/  IMAD.WIDE.U32 R16, R160, 0x40, RZ ;  /* 0x00000040a0107825 */ /* 0x000fc600078e00ff */
[----:B-1----:R-:W-:Y:S01]  /*1d70*/  @P2 LEA.HI.X R7, R8, c[0x0][0x1cc], R0, 0x1, P0 ;  /* 0x0000730008072a11 */ /* 0x002fe200000f0c00 */
[----:B------:R-:W-:Y:S01]  /*1d80*/  IMAD.SHL.U32 R15, R24, 0x8, RZ ;  /* 0x00000008180f7824 */ /* 0x000fe200078e00ff */
[----:B------:R-:W-:Y:S01]  /*1d90*/  ISETP.GE.AND P0, PT, R14, 0x41, PT ;  /* 0x000000410e00780c */ /* 0x000fe20003f06270 */
[----:B------:R-:W-:Y:S02]  /*1da0*/  IMAD.MOV.U32 R18, RZ, RZ, R40 ;  /* 0x000000ffff127224 */ /* 0x000fe400078e0028 */
[----:B------:R-:W-:Y:S02]  /*1db0*/  IMAD.MOV.U32 R19, RZ, RZ, R41 ;  /* 0x000000ffff137224 */ /* 0x000fe400078e0029 */
[----:B------:R-:W-:-:S05]  /*1dc0*/  IMAD.MOV.U32 R18, RZ, RZ, R38 ;  /* 0x000000ffff127224 */ /* 0x000fca00078e0026 */
[----:B------:R-:W-:Y:S04]  /*1dd0*/  STL.64 [R1+0x10], R18 ;  /* 0x0000101201007387 */ /* 0x000fe80000100a00 */
[----:B------:R-:W-:Y:S01]  /*1de0*/  @!PT LDS RZ, [RZ] ;  /* 0x00000000fffff984 */ /* 0x000fe20000000800 */
[----:B------:R-:W-:Y:S01]  /*1df0*/  @!PT LDS RZ, [RZ] ;  /* 0x00000000fffff984 */ /* 0x000fe20000000800 */
[----:B------:R-:W-:Y:S01]  /*1e00*/  @!PT LDS RZ, [RZ] ;  /* 0x00000000fffff984 */ /* 0x000fe20000000800 */
[----:B------:R1:W-:Y:S04]  /*1e10*/  @P2 LDGSTS.E.BYPASS.LTC128B.128 [R251+0xc100], [R6.64], !P3 ;  /* 0x0c10000006fb2fae */ /* 0x0003e8000d901d44 */
[----:B------:R1:W-:Y:S04]  /*1e20*/  @P2 LDGSTS.E.BYPASS.LTC128B.128 [R251+0xf100], [R6.64+0x80], !P5 ;  /* 0x0f10008006fb2fae */ /* 0x0003e8000e901d44 */
[----:B------:R1:W-:Y:S04]  /*1e30*/  @P2 LDGSTS.E.BYPASS.LTC128B.128 [R251+0x12100], [R6.64+0x100], !P6 ;  /* 0x1210010006fb2fae */ /* 0x0003e8000f101d44 */
[----:B------:R1:W-:Y:S02]  /*1e40*/  @P2 LDGSTS.E.BYPASS.LTC128B.128 [R251+0x15100], [R6.64+0x180], !P4 ;  /* 0x1510018006fb2fae */ /* 0x0003e4000e101d44 */
[----:B-1----:R-:W-:-:S02]  /*1e50*/  @P1 LEA R7, P2, R160, R8, 0x5 ;  /* 0x00000008a0071211 */ /* 0x002fc400078428ff */
[----:B------:R-:W-:Y:S02]  /*1e60*/  SEL R6, RZ, 0x2, P5 ;  /* 0x00000002ff067807 */ /* 0x000fe40002800000 */
[----:B------:R-:W-:Y:S02]  /*1e70*/  @P1 LEA.HI.X R11, R160, R0, R164, 0x5, P2 ;  /* 0x00000000a00b1211 */ /* 0x000fe400010f2ca4 */
[----:B------:R-:W-:Y:S01]  /*1e80*/  @P0 IADD3 R9, P2, R8, R16, RZ ;  /* 0x0000001008090210 */ /* 0x000fe20007f5e0ff */
[----:B------:R-:W-:Y:S01]  /*1e90*/  IMAD.SHL.U32 R16, R164, 0x40, RZ ;  /* 0x00000040a4107824 */ /* 0x000fe200078e00ff */
[----:B------:R-:W-:Y:S01]  /*1ea0*/  IADD3 R26, R3, R6, R26 ;  /* 0x00000006031a7210 */ /* 0x000fe20007ffe01a */
[----:B------:R-:W-:-:S03]  /*1eb0*/  IMAD R8, R10, c[0x0][0x208], RZ ;  /* 0x000082000a087a24 */ /* 0x000fc600078e02ff */
[----:B------:R-:W-:Y:S01]  /*1ec0*/  @P0 IADD3.X R16, R0, R17, R16, P2, !PT ;  /* 0x0000001100100210 */ /* 0x000fe200017fe410 */
[C---:B------:R-:W-:Y:S01]  /*1ed0*/  IMAD R3, R12.reuse, c[0x0][0x20c], R8 ;  /* 0x000083000c037a24 */ /* 0x040fe200078e0208 */
[----:B------:R-:W-:Y:S01]  /*1ee0*/  @P1 LEA R10, P2, R7, c[0x0][0x1c8], 0x1 ;  /* 0x00007200070a1a11 */ /* 0x000fe200078408ff */
[----:B------:R-:W-:Y:S02]  /*1ef0*/  IMAD.SHL.U32 R0, R27, 0x40, RZ ;  /* 0x000000401b007824 */ /* 0x000fe400078e00ff */
[----:B------:R-:W-:Y:S01]  /*1f00*/  IMAD.WIDE.U32 R12, R12, c[0x0][0x208], RZ ;  /* 0x000082000c0c7a25 */ /* 0x000fe200078e00ff */
[----:B------:R-:W-:Y:S02]  /*1f10*/  @P1 LEA.HI.X R11, R7, c[0x0][0x1cc], R11, 0x1, P2 ;  /* 0x00007300070b1a11 */ /* 0x000fe400010f0c0b */
[----:B------:R-:W-:Y:S01]  /*1f20*/  @P0 LEA R8, P2, R9, c[0x0][0x1c8], 0x1 ;  /* 0x0000720009080a11 */ /* 0x000fe200078408ff */
[----:B------:R-:W-:Y:S01]  /*1f30*/  IMAD.IADD R3, R13, 0x1, R3 ;  /* 0x000000010d037824 */ /* 0x000fe200078e0203 */
[----:B------:R-:W-:Y:S01]  /*1f40*/  LOP3.LUT R0, R0, 0x1c0, RZ, 0xc0, !PT ;  /* 0x000001c000007812 */ /* 0x000fe200078ec0ff */
[----:B------:R1:W-:Y:S01]  /*1f50*/  @P1 LDGSTS.E.BYPASS.LTC128B.128 [R251+0xd100], [R10.64], !P3 ;  /* 0x0d1000000afb1fae */ /* 0x0003e2000d901d44 */
[----:B------:R-:W-:Y:S01]  /*1f60*/  @P0 LEA.HI.X R9, R9, c[0x0][0x1cc], R16, 0x1, P2 ;  /* 0x0000730009090a11 */ /* 0x000fe200010f0c10 */
[----:B------:R-:W-:Y:S01]  /*1f70*/  IMAD.WIDE.U32 R12, R12, 0x60, R18 ;  /* 0x000000600c0c7825 */ /* 0x000fe200078e0012 */
[----:B------:R-:W-:Y:S01]  /*1f80*/  LOP3.LUT R15, R0, 0x8, R15, 0xf8, !PT ;  /* 0x00000008000f7812 */ /* 0x000fe200078ef80f */
[----:B------:R1:W-:Y:S01]  /*1f90*/  @P1 LDGSTS.E.BYPASS.LTC128B.128 [R251+0x10100], [R10.64+0x80], !P5 ;  /* 0x101000800afb1fae */ /* 0x0003e2000e901d44 */
[----:B------:R-:W-:Y:S01]  /*1fa0*/  SHF.R.U32.HI R6, RZ, 0x3, R0 ;  /* 0x00000003ff067819 */ /* 0x000fe20000011600 */
[----:B------:R-:W-:Y:S01]  /*1fb0*/  IMAD R0, R3, 0x60, RZ ;  /* 0x0000006003007824 */ /* 0x000fe200078e02ff */
[----:B------:R-:W-:Y:S01]  /*1fc0*/  SEL R7, RZ, 0x8, P4 ;  /* 0x00000008ff077807 */ /* 0x000fe20002000000 */
[----:B------:R1:W-:Y:S01]  /*1fd0*/  @P1 LDGSTS.E.BYPASS.LTC128B.128 [R251+0x13100], [R10.64+0x100], !P6 ;  /* 0x131001000afb1fae */ /* 0x0003e2000f101d44 */
[----:B------:R-:W-:Y:S01]  /*1fe0*/  LOP3.LUT R15, R15, R6, RZ, 0x3c, !PT ;  /* 0x000000060f0f7212 */ /* 0x000fe200078e3cff */
[----:B------:R-:W-:Y:S01]  /*1ff0*/  IMAD.IADD R3, R13, 0x1, R0 ;  /* 0x000000010d037824 */ /* 0x000fe200078e0200 */
[----:B------:R-:W-:Y:S01]  /*2000*/  LEA R6, P2, R12, c[0x0][0x1f8], 0x1 ;  /* 0x00007e000c067a11 */ /* 0x000fe200078408ff */
[----:B------:R1:W-:Y:S01]  /*2010*/  @P1 LDGSTS.E.BYPASS.LTC128B.128 [R251+0x16100], [R10.64+0x180], !P4 ;  /* 0x161001800afb1fae */ /* 0x0003e2000e101d44 */
[----:B------:R-:W-:Y:S01]  /*2020*/  IADD3 R26, R26, R7, RZ ;  /* 0x000000071a1a7210 */ /* 0x000fe20007ffe0ff */
[----:B------:R-:W-:Y:S01]  /*2030*/  IMAD R0, R32, 0x200, R15 ;  /* 0x0000020020007824 */ /* 0x000fe200078e020f */
[----:B------:R-:W-:Y:S01]  /*2040*/  LEA.HI.X R7, R12, c[0x0][0x1fc], R3, 0x1, P2 ;  /* 0x00007f000c077a11 */ /* 0x000fe200010f0c03 */
[----:B------:R1:W-:Y:S01]  /*2050*/  @P0 LDGSTS.E.BYPASS.LTC128B.128 [R251+0xe100], [R8.64], !P3 ;  /* 0x0e10000008fb0fae */ /* 0x0003e2000d901d44 */
[----:B------:R-:W-:Y:S01]  /*2060*/  IMAD.MOV.U32 R3, RZ, RZ, c[0x0][0x208] ;  /* 0x00008200ff037624 */ /* 0x000fe200078e00ff */
[----:B------:R-:W-:Y:S01]  /*2070*/  LOP3.LUT P2, RZ, R27, 0x2, RZ, 0xc0, !PT ;  /* 0x000000021bff7812 */ /* 0x000fe2000784c0ff */
[----:B------:R-:W-:Y:S01]  /*2080*/  IMAD.MOV.U32 R12, RZ, RZ, 0x6 ;  /* 0x00000006ff0c7424 */ /* 0x000fe200078e00ff */
[----:B------:R1:W-:Y:S01]  /*2090*/  @P0 LDGSTS.E.BYPASS.LTC128B.128 [R251+0x11100], [R8.64+0x80], !P5 ;  /* 0x1110008008fb0fae */ /* 0x0003e2000e901d44 */
[C---:B------:R-:W-:Y:S01]  /*20a0*/  IMAD.SHL.U32 R37, R3.reuse, 0x40, RZ ;  /* 0x0000004003257824 */ /* 0x040fe200078e00ff */
[----:B------:R-:W-:Y:S01]  /*20b0*/  P2R R15, PR, RZ, 0x20 ;  /* 0x00000020ff0f7803 */ /* 0x000fe20000000000 */
[----:B------:R-:W-:Y:S01]  /*20c0*/  IMAD.SHL.U32 R216, R0, 0x2, RZ ;  /* 0x0000000200d87824 */ /* 0x000fe200078e00ff */
[----:B------:R1:W-:Y:S01]  /*20d0*/  @P0 LDGSTS.E.BYPASS.LTC128B.128 [R251+0x14100], [R8.64+0x100], !P6 ;  /* 0x1410010008fb0fae */ /* 0x0003e2000f101d44 */
[----:B------:R-:W-:-:S02]  /*20e0*/  SHF.L.U64.HI R36, R3, R12, c[0x0][0x20c] ;  /* 0x0000830003247619 */ /* 0x000fc4000001020c */
[----:B------:R-:W-:Y:S01]  /*20f0*/  SHF.L.U32 R0, R158, 0x5, RZ ;  /* 0x000000059e007819 */ /* 0x000fe200000006ff */
[----:B------:R1:W-:Y:S01]  /*2100*/  @P0 LDGSTS.E.BYPASS.LTC128B.128 [R251+0x17100], [R8.64+0x180], !P4 ;  /* 0x1710018008fb0fae */ /* 0x0003e2000e101d44 */
[C-C-:B------:R-:W-:Y:S02]  /*2110*/  IADD3 R24, P1, P0, R37.reuse, 0x80, R6.reuse ;  /* 0x0000008025187810 */ /* 0x140fe4000783e006 */
[----:B------:R-:W-:Y:S01]  /*2120*/  LOP3.LUT R0, R0, 0x7ffffc00, RZ, 0xc0, !PT ;  /* 0x7ffffc0000007812 */ /* 0x000fe200078ec0ff */
[----:B------:R-:W0:Y:S01]  /*2130*/  LDGDEPBAR ;  /* 0x00000000000079af */ /* 0x000e220000000000 */
[----:B--23--:R-:W-:Y:S02]  /*2140*/  IADD3.X R25, R36, RZ, R7, P1, P0 ;  /* 0x000000ff24197210 */ /* 0x00cfe40000fe0407 */
[----:B------:R-:W-:Y:S01]  /*2150*/  IADD3 R22, P1, P0, R37, 0x100, R6 ;  /* 0x0000010025167810 */ /* 0x000fe2000783e006 */
[----:B------:R-:W-:Y:S01]  /*2160*/  IMAD.IADD R0, R5, 0x1, R0 ;  /* 0x0000000105007824 */ /* 0x000fe200078e0200 */
[----:B------:R-:W-:-:S02]  /*2170*/  LOP3.LUT P5, RZ, R26, 0x2, RZ, 0xc0, !PT ;  /* 0x000000021aff7812 */ /* 0x000fc400078ac0ff */
[----:B------:R-:W-:Y:S01]  /*2180*/  IADD3.X R23, R36, RZ, R7, P1, P0 ;  /* 0x000000ff24177210 */ /* 0x000fe20000fe0407 */
[----:B------:R-:W-:Y:S01]  /*2190*/  IMAD.SHL.U32 R223, R0, 0x2, RZ ;  /* 0x0000000200df7824 */ /* 0x000fe200078e00ff */
[----:B------:R-:W-:Y:S01]  /*21a0*/  IADD3 R20, P1, P0, R37, 0x180, R6 ;  /* 0x0000018025147810 */ /* 0x000fe2000783e006 */
[----:B------:R-:W-:Y:S01]  /*21b0*/  IMAD.MOV.U32 R0, RZ, RZ, 0x40 ;  /* 0x00000040ff007424 */ /* 0x000fe200078e00ff */
[----:B------:R-:W-:Y:S01]  /*21c0*/  IADD3 R3, R216, 0xc100, RZ ;  /* 0x0000c100d8037810 */ /* 0x000fe20007ffe0ff */
[----:B------:R-:W-:Y:S01]  /*21d0*/  IMAD R224, R4, 0x2, R223 ;  /* 0x0000000204e07824 */ /* 0x000fe200078e02df */
[----:B------:R-:W-:Y:S01]  /*21e0*/  IADD3.X R21, R36, RZ, R7, P1, P0 ;  /* 0x000000ff24157210 */ /* 0x000fe20000fe0407 */
[----:B------:R-:W-:Y:S01]  /*21f0*/  IMAD R226, R2, 0x2, R223 ;  /* 0x0000000202e27824 */ /* 0x000fe200078e02df */
[----:B------:R-:W-:Y:S01]  /*2200*/  ISETP.LT.OR P1, PT, R14, 0x1, P3 ;  /* 0x000000010e00780c */ /* 0x000fe20001f21670 */
[----:B------:R-:W-:Y:S01]  /*2210*/  IMAD R225, R2, 0x2, R224 ;  /* 0x0000000202e17824 */ /* 0x000fe200078e02e0 */
[----:B------:R-:W-:-:S02]  /*2220*/  ISETP.LT.OR P0, PT, R14, 0x1, !P5 ;  /* 0x000000010e00780c */ /* 0x000fc40006f01670 */
[----:B------:R-:W-:Y:S02]  /*2230*/  IADD3 R227, R216, 0xc120, RZ ;  /* 0x0000c120d8e37810 */ /* 0x000fe40007ffe0ff */
[----:B------:R-:W-:Y:S02]  /*2240*/  @P2 IADD3 R227, R3, -0x20, RZ ;  /* 0xffffffe003e32810 */ /* 0x000fe40007ffe0ff */
[----:B------:R-:W-:Y:S01]  /*2250*/  IADD3 R12, P2, R37, R6, RZ ;  /* 0x00000006250c7210 */ /* 0x000fe20007f5e0ff */
[----:B------:R-:W-:-:S04]  /*2260*/  DEPBAR.LE SB0, 0x1 ;  /* 0x000080400000791a */ /* 0x000fc80000000000 */
[----:B------:R-:W-:-:S04]  /*2270*/  DEPBAR.LE SB0, 0x0 ;  /* 0x000080000000791a */ /* 0x000fc80000000000 */
[----:B------:R-:W-:Y:S01]  /*2280*/  BAR.SYNC.DEFER_BLOCKING 0x0 ;  /* 0x0000000000007b1d */ /* 0x000fe20000010000 */
[----:B------:R-:W-:Y:S01]  /*2290*/  IMAD.X R13, R36, 0x1, R7, P2 ;  /* 0x00000001240d7824 */ /* 0x000fe200010e0607 */
[----:B------:R-:W-:Y:S02]  /*22a0*/  LOP3.LUT P2, RZ, R26, 0x8, RZ, 0xc0, !PT ;  /* 0x000000081aff7812 */ /* 0x000fe4000784c0ff */
[C---:B------:R-:W-:Y:S02]  /*22b0*/  IADD3 R250, R227.reuse, 0x800, RZ ;  /* 0x00000800e3fa7810 */ /* 0x040fe40007ffe0ff */
[C---:B------:R-:W-:Y:S02]  /*22c0*/  IADD3 R249, R227.reuse, 0x1000, RZ ;  /* 0x00001000e3f97810 */ /* 0x040fe40007ffe0ff */
[C---:B------:R-:W-:Y:S02]  /*22d0*/  IADD3 R248, R227.reuse, 0x1800, RZ ;  /* 0x00001800e3f87810 */ /* 0x040fe40007ffe0ff */
[----:B------:R-:W-:-:S02]  /*22e0*/  IADD3 R247, R227, 0x2000, RZ ;  /* 0x00002000e3f77810 */ /* 0x000fc40007ffe0ff */
[C---:B------:R-:W-:Y:S02]  /*22f0*/  IADD3 R246, R227.reuse, 0x2800, RZ ;  /* 0x00002800e3f67810 */ /* 0x040fe40007ffe0ff */
[C---:B------:R-:W-:Y:S02]  /*2300*/  IADD3 R245, R227.reuse, 0x3000, RZ ;  /* 0x00003000e3f57810 */ /* 0x040fe40007ffe0ff */
[C---:B------:R-:W-:Y:S02]  /*2310*/  IADD3 R244, R227.reuse, 0x3800, RZ ;  /* 0x00003800e3f47810 */ /* 0x040fe40007ffe0ff */
[C---:B------:R-:W-:Y:S02]  /*2320*/  IADD3 R243, R227.reuse, 0x4000, RZ ;  /* 0x00004000e3f37810 */ /* 0x040fe40007ffe0ff */
[C---:B------:R-:W-:Y:S02]  /*2330*/  IADD3 R242, R227.reuse, 0x4800, RZ ;  /* 0x00004800e3f27810 */ /* 0x040fe40007ffe0ff */
[C---:B------:R-:W-:Y:S01]  /*2340*/  IADD3 R241, R227.reuse, 0x5000, RZ ;  /* 0x00005000e3f17810 */ /* 0x040fe20007ffe0ff */
[----:B-1----:R-:W-:Y:S01]  /*2350*/  LDSM.16.M88.4 R8, [R223+0x18100] ;  /* 0x01810000df08783b */ /* 0x002fe20000000200 */
[----:B------:R-:W-:-:S02]  /*2360*/  IADD3 R240, R227, 0x5800, RZ ;  /* 0x00005800e3f07810 */ /* 0x000fc40007ffe0ff */
[C---:B------:R-:W-:Y:S01]  /*2370*/  IADD3 R239, R227.reuse, 0x6000, RZ ;  /* 0x00006000e3ef7810 */ /* 0x040fe20007ffe0ff */
[----:B------:R-:W-:Y:S01]  /*2380*/  LDSM.16.M88.4 R16, [R224+0x18100] ;  /* 0x01810000e010783b */ /* 0x000fe20000000200 */
[C---:B------:R-:W-:Y:S02]  /*2390*/  IADD3 R238, R227.reuse, 0x6800, RZ ;  /* 0x00006800e3ee7810 */ /* 0x040fe40007ffe0ff */
[C---:B------:R-:W-:Y:S01]  /*23a0*/  IADD3 R237, R227.reuse, 0x7000, RZ ;  /* 0x00007000e3ed7810 */ /* 0x040fe20007ffe0ff */
[----:B------:R-:W1:Y:S01]  /*23b0*/  LDSM.16.M88.4 R32, [R216+0xc100] ;  /* 0x00c10000d820783b */ /* 0x000e620000000200 */
[C---:B------:R-:W-:Y:S02]  /*23c0*/  IADD3 R236, R227.reuse, 0x7800, RZ ;  /* 0x00007800e3ec7810 */ /* 0x040fe40007ffe0ff */
[C---:B------:R-:W-:Y:S01]  /*23d0*/  IADD3 R235, R227.reuse, 0x8000, RZ ;  /* 0x00008000e3eb7810 */ /* 0x040fe20007ffe0ff */
[----:B------:R-:W2:Y:S01]  /*23e0*/  LDSM.16.M88.4 R28, [R216+0xc900] ;  /* 0x00c90000d81c783b */ /* 0x000ea20000000200 */
[----:B------:R-:W-:-:S02]  /*23f0*/  IADD3 R234, R227, 0x8800, RZ ;  /* 0x00008800e3ea7810 */ /* 0x000fc40007ffe0ff */
[C---:B------:R-:W-:Y:S01]  /*2400*/  IADD3 R233, R227.reuse, 0x9000, RZ ;  /* 0x00009000e3e97810 */ /* 0x040fe20007ffe0ff */
[----:B------:R-:W-:Y:S01]  /*2410*/  LDSM.16.M88.4 R48, [R216+0xd100] ;  /* 0x00d10000d830783b */ /* 0x000fe20000000200 */
[C---:B------:R-:W-:Y:S02]  /*2420*/  IADD3 R232, R227.reuse, 0x9800, RZ ;  /* 0x00009800e3e87810 */ /* 0x040fe40007ffe0ff */
[C---:B------:R-:W-:Y:S01]  /*2430*/  IADD3 R231, R227.reuse, 0xa000, RZ ;  /* 0x0000a000e3e77810 */ /* 0x040fe20007ffe0ff */
[----:B------:R-:W-:Y:S01]  /*2440*/  LDSM.16.M88.4 R52, [R216+0xd900] ;  /* 0x00d90000d834783b */ /* 0x000fe20000000200 */
[C---:B------:R-:W-:Y:S02]  /*2450*/  IADD3 R230, R227.reuse, 0xa800, RZ ;  /* 0x0000a800e3e67810 */ /* 0x040fe40007ffe0ff */
[C---:B------:R-:W-:Y:S01]  /*2460*/  IADD3 R229, R227.reuse, 0xb000, RZ ;  /* 0x0000b000e3e57810 */ /* 0x040fe20007ffe0ff */
[----:B------:R-:W-:Y:S01]  /*2470*/  LDSM.16.M88.4 R56, [R216+0xe100] ;  /* 0x00e10000d838783b */ /* 0x000fe20000000200 */
[----:B------:R-:W-:-:S03]  /*2480*/  IADD3 R228, R227, 0xb800, RZ ;  /* 0x0000b800e3e47810 */ /* 0x000fc60007ffe0ff */
[----:B------:R-:W-:Y:S04]  /*2490*/  LDSM.16.M88.4 R72, [R216+0xe900] ;  /* 0x00e90000d848783b */ /* 0x000fe80000000200 */
[----:B------:R-:W3:Y:S04]  /*24a0*/  LDSM.16.M88.4 R68, [R227] ;  /* 0x00000000e344783b */ /* 0x000ee80000000200 */
[----:B------:R-:W-:Y:S04]  /*24b0*/  LDSM.16.M88.4 R64, [R227+0x800] ;  /* 0x00080000e340783b */ /* 0x000fe80000000200 */
[----:B------:R-:W-:Y:S04]  /*24c0*/  LDSM.16.M88.4 R80, [R227+0x1000] ;  /* 0x00100000e350783b */ /* 0x000fe80000000200 */
[----:B------:R-:W-:Y:S04]  /*24d0*/  LDSM.16.M88.4 R92, [R227+0x1800] ;  /* 0x00180000e35c783b */ /* 0x000fe80000000200 */
[----:B------:R-:W-:Y:S01]  /*24e0*/  LDSM.16.M88.4 R104, [R227+0x2000] ;  /* 0x00200000e368783b */ /* 0x000fe20000000200 */
[C---:B-1----:R-:W-:Y:S03]  /*24f0*/  HMMA.16816.F32.BF16 R44, R8.reuse, R32, RZ ;  /* 0x00000020082c723c */ /* 0x042fe600000418ff */
[----:B------:R-:W1:Y:S04]  /*2500*/  LDSM.16.M88.4 R112, [R227+0x2800] ;  /* 0x00280000e370783b */ /* 0x000e680000000200 */
[----:B------:R-:W-:Y:S01]  /*2510*/  @!PT LDS RZ, [RZ] ;  /* 0x00000000fffff984 */ /* 0x000fe20000000800 */
[----:B------:R-:W-:Y:S01]  /*2520*/  @!PT LDS RZ, [RZ] ;  /* 0x00000000fffff984 */ /* 0x000fe20000000800 */
[----:B------:R-:W-:Y:S01]  /*2530*/  @!PT LDS RZ, [RZ] ;  /* 0x00000000fffff984 */ /* 0x000fe20000000800 */
[----:B------:R4:W-:Y:S01]  /*2540*/  LDGSTS.E.BYPASS.LTC128B.128 [R251+0x100], [R6.64], !P1 ;  /* 0x0010000006fb7fae */ /* 0x0009e2000c901d44 */
[----:B------:R-:W-:Y:S01]  /*2550*/  LOP3.LUT P1, RZ, R26, 0x4, RZ, 0xc0, !PT ;  /* 0x000000041aff7812 */ /* 0x000fe2000782c0ff */
[----:B------:R-:W-:Y:S02]  /*2560*/  HMMA.16816.F32.BF16 R40, R8, R34, RZ ;  /* 0x000000220828723c */ /* 0x000fe400000418ff */
[----:B------:R4:W-:Y:S01]  /*2570*/  LDGSTS.E.BYPASS.LTC128B.128 [R251+0x3100], [R6.64+0x80], !P0 ;  /* 0x0310008006fb7fae */ /* 0x0009e2000c101d44 */
[----:B------:R-:W-:-:S05]  /*2580*/  ISETP.LT.OR P0, PT, R14, 0x1, !P1 ;  /* 0x000000010e00780c */ /* 0x000fca0004f01670 */
[----:B--2---:R-:W-:Y:S08]  /*2590*/  HMMA.16816.F32.BF16 R32, R8, R30, RZ ;  /* 0x0000001e0820723c */ /* 0x004ff000000418ff */
[----:B------:R4:W-:Y:S01]  /*25a0*/  LDGSTS.E.BYPASS.LTC128B.128 [R251+0x6100], [R6.64+0x100], !P0 ;  /* 0x0610010006fb7fae */ /* 0x0009e2000c101d44 */
[C---:B------:R-:W-:Y:S01]  /*25b0*/  ISETP.LT.OR P0, PT, R14.reuse, 0x1, !P2 ;  /* 0x000000010e00780c */ /* 0x040fe20005701670 */
[C---:B---3--:R-:W-:Y:S08]  /*25c0*/  HMMA.16816.F32.BF16 R100, R16.reuse, R68, R44 ;  /* 0x000000441064723c */ /* 0x048ff0000004182c */
[----:B------:R-:W-:Y:S04]  /*25d0*/  HMMA.16816.F32.BF16 R84, R16, R70, R40 ;  /* 0x000000461054723c */ /* 0x000fe80000041828 */
[----:B------:R4:W-:Y:S01]  /*25e0*/  LDGSTS.E.BYPASS.LTC128B.128 [R251+0x9100], [R6.64+0x180], !P0 ;  /* 0x0910018006fb7fae */ /* 0x0009e2000c101d44 */
[----:B------:R-:W-:-:S03]  /*25f0*/  ISETP.LT.OR P0, PT, R14, 0x21, P3 ;  /* 0x000000210e00780c */ /* 0x000fc60001f01670 */
[C---:B------:R-:W-:Y:S08]  /*2600*/  HMMA.16816.F32.BF16 R60, R8.reuse, R56, RZ ;  /* 0x00000038083c723c */ /* 0x040ff000000418ff */
[----:B------:R-:W-:Y:S02]  /*2610*/  HMMA.16816.F32.BF16 R88, R8, R58, RZ ;  /* 0x0000003a0858723c */ /* 0x000fe400000418ff */
[----:B------:R2:W-:Y:S01]  /*2620*/  LDGSTS.E.BYPASS.LTC128B.128 [R251+0x1100], [R12.64], !P0 ;  /* 0x011000000cfb7fae */ /* 0x0005e2000c101d44 */
[----:B------:R-:W-:-:S02]  /*2630*/  ISETP.LT.OR P0, PT, R14, 0x21, !P5 ;  /* 0x000000210e00780c */ /* 0x000fc40006f01670 */
[----:B------:R-:W-:-:S03]  /*2640*/  ISETP.LT.OR P5, PT, R14, 0x41, !P5 ;  /* 0x000000410e00780c */ /* 0x000fc60006fa1670 */
[----:B------:R-:W-:Y:S08]  /*2650*/  HMMA.16816.F32.BF16 R96, R8, R72, RZ ;  /* 0x000000480860723c */ /* 0x000ff000000418ff */
[----:B------:R3:W-:Y:S01]  /*2660*/  LDGSTS.E.BYPASS.LTC128B.128 [R251+0x4100], [R24.64], !P0 ;  /* 0x0410000018fb7fae */ /* 0x0007e2000c101d44 */
[----:B------:R-:W-:-:S04]  /*2670*/  LOP3.LUT P0, RZ, R27, 0x4, RZ, 0xc0, !PT ;  /* 0x000000041bff7812 */ /* 0x000fc8000780c0ff */
[----:B------:R-:W-:Y:S02]  /*2680*/  SEL R0, R0, 0xffffffc0, !P0 ;  /* 0xffffffc000007807 */ /* 0x000fe40004000000 */
[C---:B------:R-:W-:Y:S02]  /*2690*/  ISETP.LT.OR P0, PT, R14.reuse, 0x21, !P1 ;  /* 0x000000210e00780c */ /* 0x040fe40004f01670 */
[----:B------:R-:W-:Y:S01]  /*26a0*/  ISETP.LT.OR P1, PT, R14, 0x41, !P1 ;  /* 0x000000410e00780c */ /* 0x000fe20004f21670 */
[----:B------:R-:W-:Y:S02]  /*26b0*/  IMAD.IADD R222, R216, 0x1, R0 ;  /* 0x00000001d8de7824 */ /* 0x000fe400078e0200 */
[----:B------:R-:W-:-:S04]  /*26c0*/  IMAD.IADD R221, R0, 0x1, R227 ;  /* 0x0000000100dd7824 */ /* 0x000fc800078e02e3 */
[----:B-1----:R-:W-:Y:S04]  /*26d0*/  HMMA.16816.F32.BF16 R96, R16, R112, R96 ;  /* 0x000000701060723c */ /* 0x002fe80000041860 */
[----:B------:R1:W-:Y:S01]  /*26e0*/  LDGSTS.E.BYPASS.LTC128B.128 [R251+0x7100], [R22.64], !P0 ;  /* 0x0710000016fb7fae */ /* 0x0003e2000c101d44 */
[----:B----4-:R-:W-:-:S04]  /*26f0*/  IADD3 R6, P0, R12, R37, RZ ;  /* 0x000000250c067210 */ /* 0x010fc80007f1e0ff */
[----:B------:R-:W-:Y:S02]  /*2700*/  IADD3.X R7, R13, R36, RZ, P0, !PT ;  /* 0x000000240d077210 */ /* 0x000fe400007fe4ff */
[C---:B------:R-:W-:Y:S01]  /*2710*/  ISETP.LT.OR P0, PT, R14.reuse, 0x21, !P2 ;  /* 0x000000210e00780c */ /* 0x040fe20005701670 */
[C---:B------:R-:W-:Y:S08]  /*2720*/  HMMA.16816.F32.BF16 R36, R8.reuse, R28, RZ ;  /* 0x0000001c0824723c */ /* 0x040ff000000418ff */
[----:B------:R-:W-:Y:S04]  /*2730*/  HMMA.16816.F32.BF16 R28, R8, R48, RZ ;  /* 0x00000030081c723c */ /* 0x000fe800000418ff */
[----:B------:R1:W-:Y:S01]  /*2740*/  LDGSTS.E.BYPASS.LTC128B.128 [R251+0xa100], [R20.64], !P0 ;  /* 0x0a10000014fb7fae */ /* 0x0003e2000c101d44 */
[----:B------:R-:W-:-:S03]  /*2750*/  ISETP.LT.OR P0, PT, R14, 0x41, P3 ;  /* 0x000000410e00780c */ /* 0x000fc60001f01670 */
[----:B---3--:R-:W-:Y:S08]  /*2760*/  HMMA.16816.F32.BF16 R24, R8, R50, RZ ;  /* 0x000000320818723c */ /* 0x008ff000000418ff */
[----:B------:R-:W-:Y:S02]  /*2770*/  HMMA.16816.F32.BF16 R76, R16, R64, R36 ;  /* 0x00000040104c723c */ /* 0x000fe40000041824 */
[----:B------:R3:W-:Y:S01]  /*2780*/  LDGSTS.E.BYPASS.LTC128B.128 [R251+0x2100], [R6.64], !P0 ;  /* 0x0210000006fb7fae */ /* 0x0007e2000c101d44 */
[----:B------:R-:W-:-:S02]  /*2790*/  ISETP.LT.OR P0, PT, R14, 0x41, !P2 ;  /* 0x000000410e00780c */ /* 0x000fc40005701670 */
[----:B------:R-:W-:Y:S01]  /*27a0*/  ISETP.GE.AND P2, PT, R157, 0x61, PT ;  /* 0x000000619d00780c */ /* 0x000fe20003f46270 */
[----:B------:R3:W-:Y:S01]  /*27b0*/  LDGSTS.E.BYPASS.LTC128B.128 [R251+0x5100], [R6.64+0x80], !P5 ;  /* 0x0510008006fb7fae */ /* 0x0007e2000e901d44 */
[----:B------:R-:W-:Y:S01]  /*27c0*/  ISETP.NE.AND P5, PT, R15, RZ, PT ;  /* 0x000000ff0f00720c */ /* 0x000fe20003fa5270 */
[----:B------:R-:W-:Y:S02]  /*27d0*/  HMMA.16816.F32.BF16 R68, R16, R80, R28 ;  /* 0x000000501044723c */ /* 0x000fe4000004181c */
[----:B------:R3:W-:Y:S06]  /*27e0*/  LDGSTS.E.BYPASS.LTC128B.128 [R251+0x8100], [R6.64+0x100], !P1 ;  /* 0x0810010006fb7fae */ /* 0x0007ec000c901d44 */
[C---:B-1----:R-:W-:Y:S01]  /*27f0*/  HMMA.16816.F32.BF16 R20, R8.reuse, R52, RZ ;  /* 0x000000340814723c */ /* 0x042fe200000418ff */
[----:B------:R3:W-:Y:S04]  /*2800*/  LDGSTS.E.BYPASS.LTC128B.128 [R251+0xb100], [R6.64+0x180], !P0 ;  /* 0x0b10018006fb7fae */ /* 0x0007e8000c101d44 */
[----:B--2---:R-:W-:Y:S03]  /*2810*/  LDSM.16.M88.4 R12, [R226+0x18100] ;  /* 0x01810000e20c783b */ /* 0x004fe60000000200 */
[C---:B------:R-:W-:Y:S01]  /*2820*/  HMMA.16816.F32.BF16 R52, R8.reuse, R54, RZ ;  /* 0x000000360834723c */ /* 0x040fe200000418ff */
[----:B------:R-:W1:Y:S04]  /*2830*/  LDSM.16.M88.4 R44, [R222+0xc900] ;  /* 0x00c90000de2c783b */ /* 0x000e680000000200 */
[----:B------:R-:W2:Y:S03]  /*2840*/  LDSM.16.M88.4 R48, [R222+0xc100] ;  /* 0x00c10000de30783b */ /* 0x000ea60000000200 */
[----:B------:R-:W-:Y:S01]  /*2850*/  HMMA.16816.F32.BF16 R8, R8, R74, RZ ;  /* 0x0000004a0808723c */ /* 0x000fe200000418ff */
[----:B------:R-:W4:Y:S04]  /*2860*/  LDSM.16.M88.4 R40, [R222+0xd100] ;  /* 0x00d10000de28783b */ /* 0x000f280000000200 */
[----:B------:R-:W5:Y:S03]  /*2870*/  LDSM.16.M88.4 R36, [R222+0xd900] ;  /* 0x00d90000de24783b */ /* 0x000f660000000200 */
[C---:B------:R-:W-:Y:S01]  /*2880*/  HMMA.16816.F32.BF16 R72, R16.reuse, R66, R32 ;  /* 0x000000421048723c */ /* 0x040fe20000041820 */
[----:B------:R-:W1:Y:S04]  /*2890*/  LDSM.16.M88.4 R32, [R222+0xe100] ;  /* 0x00e10000de20783b */ /* 0x000e680000000200 */
[----:B------:R-:W1:Y:S03]  /*28a0*/  LDSM.16.M88.4 R108, [R222+0xe900] ;  /* 0x00e90000de6c783b */ /* 0x000e660000000200 */
[C---:B------:R-:W-:Y:S01]  /*28b0*/  HMMA.16816.F32.BF16 R56, R16.reuse, R92, R20 ;  /* 0x0000005c1038723c */ /* 0x040fe20000041814 */
[----:B------:R-:W-:Y:S04]  /*28c0*/  LDSM.16.M88.4 R120, [R221+0x1000] ;  /* 0x00100000dd78783b */ /* 0x000fe80000000200 */
[----:B------:R-:W-:Y:S03]  /*28d0*/  LDSM.16.M88.4 R116, [R216+0xf900] ;  /* 0x00f90000d874783b */ /* 0x000fe60000000200 */
        /* <DEDUP_REMOVED lines=10> */
[----:B------:R-:W-:Y:S04]  /*2980*/  LDSM.16.M88.4 R104, [R221] ;  /* 0x00000000dd68783b */ /* 0x000fe80000000200 */
[----:B------:R-:W-:Y:S03]  /*2990*/  LDSM.16.M88.4 R136, [R227+0x9800] ;  /* 0x00980000e388783b */ /* 0x000fe60000000200 */
[----:B------:R-:W-:Y:S01]  /*29a0*/  HMMA.16816.F32.BF16 R88, R16, R114, R8 ;  /* 0x000000721058723c */ /* 0x000fe20000041808 */
[----:B------:R-:W-:Y:S04]  /*29b0*/  LDSM.16.M88.4 R8, [R225+0x18100] ;  /* 0x01810000e108783b */ /* 0x000fe80000000200 */
[----:B------:R-:W3:Y:S03]  /*29c0*/  LDSM.16.M88.4 R112, [R221+0x800] ;  /* 0x00080000dd70783b */ /* 0x000ee60000000200 */
[C---:B-1----:R-:W-:Y:S01]  /*29d0*/  HMMA.16816.F32.BF16 R16, R12.reuse, R46, R72 ;  /* 0x0000002e0c10723c */ /* 0x042fe20000041848 */
[----:B------:R-:W-:Y:S04]  /*29e0*/  LDSM.16.M88.4 R144, [R221+0x9000] ;  /* 0x00900000dd90783b */ /* 0x000fe80000000200 */
[----:B------:R-:W0:Y:S03]  /*29f0*/  LDGDEPBAR ;  /* 0x00000000000079af */ /* 0x000e260000000000 */
[C---:B--2---:R-:W-:Y:S01]  /*2a00*/  HMMA.16816.F32.BF16 R92, R12.reuse, R48, R100 ;  /* 0x000000300c5c723c */ /* 0x044fe20000041864 */
[----:B------:R-:W1:Y:S07]  /*2a10*/  LDSM.16.M88.4 R100, [R221+0x1800] ;  /* 0x00180000dd64783b */ /* 0x000e6e0000000200 */
[C---:B----4-:R-:W-:Y:S08]  /*2a20*/  HMMA.16816.F32.BF16 R72, R12.reuse, R40, R68 ;  /* 0x000000280c48723c */ /* 0x050ff00000041844 */
[C---:B-----5:R-:W-:Y:S01]  /*2a30*/  HMMA.16816.F32.BF16 R68, R12.reuse, R36, R56 ;  /* 0x000000240c44723c */ /* 0x060fe20000041838 */
[----:B------:R-:W2:Y:S07]  /*2a40*/  LDSM.16.M88.4 R56, [R221+0x2000] ;  /* 0x00200000dd38783b */ /* 0x000eae0000000200 */
[C---:B------:R-:W-:Y:S08]  /*2a50*/  HMMA.16816.F32.BF16 R80, R12.reuse, R44, R76 ;  /* 0x0000002c0c50723c */ /* 0x040ff0000004184c */
[C---:B------:R-:W-:Y:S01]  /*2a60*/  HMMA.16816.F32.BF16 R76, R12.reuse, R42, R64 ;  /* 0x0000002a0c4c723c */ /* 0x040fe20000041840 */
[----:B------:R-:W-:Y:S07]  /*2a70*/  LDSM.16.M88.4 R40, [R216+0xf100] ;  /* 0x00f10000d828783b */ /* 0x000fee0000000200 */
[C---:B------:R-:W-:Y:S08]  /*2a80*/  HMMA.16816.F32.BF16 R84, R12.reuse, R50, R84 ;  /* 0x000000320c54723c */ /* 0x040ff00000041854 */
[C---:B------:R-:W-:Y:S08]  /*2a90*/  HMMA.16816.F32.BF16 R64, R12.reuse, R38, R28 ;  /* 0x000000260c40723c */ /* 0x040ff0000004181c */
[C---:B------:R-:W-:Y:S08]  /*2aa0*/  HMMA.16816.F32.BF16 R60, R12.reuse, R32, R24 ;  /* 0x000000200c3c723c */ /* 0x040ff00000041818 */
[C---:B------:R-:W-:Y:S01]  /*2ab0*/  HMMA.16816.F32.BF16 R48, R12.reuse, R34, R20 ;  /* 0x000000220c30723c */ /* 0x040fe20000041814 */
[----:B------:R-:W4:Y:S07]  /*2ac0*/  LDSM.16.M88.4 R20, [R223+0x1c100] ;  /* 0x01c10000df14783b */ /* 0x000f2e0000000200 */
[C---:B------:R-:W-:Y:S01]  /*2ad0*/  HMMA.16816.F32.BF16 R44, R12.reuse, R108, R96 ;  /* 0x0000006c0c2c723c */ /* 0x040fe20000041860 */
[----:B------:R-:W-:Y:S07]  /*2ae0*/  LDSM.16.M88.4 R96, [R216+0x10900] ;  /* 0x01090000d860783b */ /* 0x000fee0000000200 */
[----:B------:R-:W-:Y:S08]  /*2af0*/  HMMA.16816.F32.BF16 R36, R12, R110, R88 ;  /* 0x0000006e0c24723c */ /* 0x000ff00000041858 */
[C---:B---3--:R-:W-:Y:S08]  /*2b00*/  HMMA.16816.F32.BF16 R16, R8.reuse, R114, R16 ;  /* 0x000000720810723c */ /* 0x048ff00000041810 */
[C---:B------:R-:W-:Y:S08]  /*2b10*/  HMMA.16816.F32.BF16 R24, R8.reuse, R112, R80 ;  /* 0x000000700818723c */ /* 0x040ff00000041850 */
[C---:B------:R-:W-:Y:S08]  /*2b20*/  HMMA.16816.F32.BF16 R32, R8.reuse, R104, R92 ;  /* 0x000000680820723c */ /* 0x040ff0000004185c */
[C---:B------:R-:W-:Y:S08]  /*2b30*/  HMMA.16816.F32.BF16 R28, R8.reuse, R106, R84 ;  /* 0x0000006a081c723c */ /* 0x040ff00000041854 */
[C---:B------:R-:W-:Y:S08]  /*2b40*/  HMMA.16816.F32.BF16 R12, R8.reuse, R120, R72 ;  /* 0x00000078080c723c */ /* 0x040ff00000041848 */
[C---:B------:R-:W-:Y:S01]  /*2b50*/  HMMA.16816.F32.BF16 R76, R8.reuse, R122, R76 ;  /* 0x0000007a084c723c */ /* 0x040fe2000004184c */
[----:B------:R-:W3:Y:S07]  /*2b60*/  LDSM.16.M88.4 R120, [R216+0x11100] ;  /* 0x01110000d878783b */ /* 0x000eee0000000200 */
[C---:B-1----:R-:W-:Y:S08]  /*2b70*/  HMMA.16816.F32.BF16 R88, R8.reuse, R100, R68 ;  /* 0x000000640858723c */ /* 0x042ff00000041844 */
[C---:B------:R-:W-:Y:S01]  /*2b80*/  HMMA.16816.F32.BF16 R80, R8.reuse, R102, R64 ;  /* 0x000000660850723c */ /* 0x040fe20000041840 */
[----:B------:R-:W1:Y:S07]  /*2b90*/  LDSM.16.M88.4 R64, [R216+0x11900] ;  /* 0x01190000d840783b */ /* 0x000e6e0000000200 */
[C---:B--2---:R-:W-:Y:S01]  /*2ba0*/  HMMA.16816.F32.BF16 R112, R8.reuse, R56, R60 ;  /* 0x000000380870723c */ /* 0x044fe2000004183c */
[----:B------:R-:W-:Y:S07]  /*2bb0*/  LDSM.16.M88.4 R60, [R227+0x3000] ;  /* 0x00300000e33c783b */ /* 0x000fee0000000200 */
[C---:B------:R-:W-:Y:S01]  /*2bc0*/  HMMA.16816.F32.BF16 R104, R8.reuse, R58, R48 ;  /* 0x0000003a0868723c */ /* 0x040fe20000041830 */
[----:B------:R-:W-:Y:S04]  /*2bd0*/  LDSM.16.M88.4 R56, [R227+0x3800] ;  /* 0x00380000e338783b */ /* 0x000fe80000000200 */
[----:B------:R-:W-:Y:S03]  /*2be0*/  LDSM.16.M88.4 R48, [R227+0x4800] ;  /* 0x00480000e330783b */ /* 0x000fe60000000200 */
[C---:B------:R-:W-:Y:S01]  /*2bf0*/  HMMA.16816.F32.BF16 R108, R8.reuse, R52, R44 ;  /* 0x00000034086c723c */ /* 0x040fe2000004182c */
[----:B------:R-:W-:Y:S07]  /*2c00*/  LDSM.16.M88.4 R44, [R227+0x5000] ;  /* 0x00500000e32c783b */ /* 0x000fee0000000200 */
[----:B------:R-:W-:Y:S01]  /*2c10*/  HMMA.16816.F32.BF16 R100, R8, R54, R36 ;  /* 0x000000360864723c */ /* 0x000fe20000041824 */
[----:B------:R-:W2:Y:S04]  /*2c20*/  LDSM.16.M88.4 R8, [R224+0x1c100] ;  /* 0x01c10000e008783b */ /* 0x000ea80000000200 */
[----:B------:R-:W5:Y:S03]  /*2c30*/  LDSM.16.M88.4 R52, [R227+0x4000] ;  /* 0x00400000e334783b */ /* 0x000f660000000200 */
[C---:B----4-:R-:W-:Y:S01]  /*2c40*/  HMMA.16816.F32.BF16 R68, R20.reuse, R118, R16 ;  /* 0x000000761444723c */ /* 0x050fe20000041810 */
[----:B------:R-:W-:Y:S07]  /*2c50*/  LDSM.16.M88.4 R16, [R226+0x1c100] ;  /* 0x01c10000e210783b */ /* 0x000fee0000000200 */
[C---:B------:R-:W-:Y:S01]  /*2c60*/  HMMA.16816.F32.BF16 R72, R20.reuse, R116, R24 ;  /* 0x000000741448723c */ /* 0x040fe20000041818 */
[----:B------:R-:W-:Y:S07]  /*2c70*/  LDSM.16.M88.4 R116, [R222+0xf100] ;  /* 0x00f10000de74783b */ /* 0x000fee0000000200 */
[C---:B------:R-:W-:Y:S08]  /*2c80*/  HMMA.16816.F32.BF16 R84, R20.reuse, R42, R28 ;  /* 0x0000002a1454723c */ /* 0x040ff0000004181c */
[C---:B------:R-:W-:Y:S08]  /*2c90*/  HMMA.16816.F32.BF16 R92, R20.reuse, R40, R32 ;  /* 0x00000028145c723c */ /* 0x040ff00000041820 */
[C---:B------:R-:W-:Y:S08]  /*2ca0*/  HMMA.16816.F32.BF16 R36, R20.reuse, R126, R76 ;  /* 0x0000007e1424723c */ /* 0x040ff0000004184c */
[C---:B------:R-:W-:Y:S08]  /*2cb0*/  HMMA.16816.F32.BF16 R40, R20.reuse, R124, R12 ;  /* 0x0000007c1428723c */ /* 0x040ff0000004180c */
[C---:B---3--:R-:W-:Y:S01]  /*2cc0*/  HMMA.16816.F32.BF16 R24, R20.reuse, R120, R112 ;  /* 0x000000781418723c */ /* 0x048fe20000041870 */
[----:B------:R-:W3:Y:S07]  /*2cd0*/  LDSM.16.M88.4 R112, [R227+0x5800] ;  /* 0x00580000e370783b */ /* 0x000eee0000000200 */
[C---:B-1----:R-:W-:Y:S08]  /*2ce0*/  HMMA.16816.F32.BF16 R76, R20.reuse, R64, R108 ;  /* 0x00000040144c723c */ /* 0x042ff0000004186c */
[C---:B------:R-:W-:Y:S08]  /*2cf0*/  HMMA.16816.F32.BF16 R32, R20.reuse, R96, R88 ;  /* 0x000000601420723c */ /* 0x040ff00000041858 */
[C---:B------:R-:W-:Y:S08]  /*2d00*/  HMMA.16816.F32.BF16 R28, R20.reuse, R98, R80 ;  /* 0x00000062141c723c */ /* 0x040ff00000041850 */
[----:B------:R-:W-:Y:S08]  /*2d10*/  HMMA.16816.F32.BF16 R12, R20, R122, R104 ;  /* 0x0000007a140c723c */ /* 0x000ff00000041868 */
[----:B--2---:R-:W-:Y:S01]  /*2d20*/  HMMA.16816.F32.BF16 R108, R8, R58, R68 ;  /* 0x0000003a086c723c */ /* 0x004fe20000041844 */
[----:B------:R-:W1:Y:S07]  /*2d30*/  LDSM.16.M88.4 R68, [R222+0xf900] ;  /* 0x00f90000de44783b */ /* 0x000e6e0000000200 */
[----:B------:R-:W-:Y:S01]  /*2d40*/  HMMA.16816.F32.BF16 R20, R20, R66, R100 ;  /* 0x000000421414723c */ /* 0x000fe20000041864 */
[----:B------:R-:W2:Y:S07]  /*2d50*/  LDSM.16.M88.4 R64, [R222+0x10100] ;  /* 0x01010000de40783b */ /* 0x000eae0000000200 */
[C---:B------:R-:W-:Y:S08]  /*2d60*/  HMMA.16816.F32.BF16 R104, R8.reuse, R56, R72 ;  /* 0x000000380868723c */ /* 0x040ff00000041848 */
[C---:B------:R-:W-:Y:S08]  /*2d70*/  HMMA.16816.F32.BF16 R96, R8.reuse, R62, R84 ;  /* 0x0000003e0860723c */ /* 0x040ff00000041854 */
[C---:B------:R-:W-:Y:S01]  /*2d80*/  HMMA.16816.F32.BF16 R88, R8.reuse, R48, R32 ;  /* 0x000000300858723c */ /* 0x040fe20000041820 */
[----:B------:R-:W-:Y:S07]  /*2d90*/  LDSM.16.M88.4 R32, [R221+0x3800] ;  /* 0x00380000dd20783b */ /* 0x000fee0000000200 */
[C---:B------:R-:W-:Y:S01]  /*2da0*/  HMMA.16816.F32.BF16 R84, R8.reuse, R50, R28 ;  /* 0x000000320854723c */ /* 0x040fe2000004181c */
[----:B------:R-:W4:Y:S07]  /*2db0*/  LDSM.16.M88.4 R48, [R222+0x11100] ;  /* 0x01110000de30783b */ /* 0x000f2e0000000200 */
[C---:B------:R-:W-:Y:S01]  /*2dc0*/  HMMA.16816.F32.BF16 R56, R8.reuse, R46, R12 ;  /* 0x0000002e0838723c */ /* 0x040fe2000004180c */
[----:B------:R-:W1:Y:S07]  /*2dd0*/  LDSM.16.M88.4 R12, [R225+0x1c100] ;  /* 0x01c10000e10c783b */ /* 0x000e6e0000000200 */
[C---:B------:R-:W-:Y:S01]  /*2de0*/  HMMA.16816.F32.BF16 R80, R8.reuse, R60, R92 ;  /* 0x0000003c0850723c */ /* 0x040fe2000004185c */
[----:B------:R-:W2:Y:S07]  /*2df0*/  LDSM.16.M88.4 R60, [R222+0x10900] ;  /* 0x01090000de3c783b */ /* 0x000eae0000000200 */
[C---:B------:R-:W-:Y:S01]  /*2e00*/  HMMA.16816.F32.BF16 R72, R8.reuse, R44, R24 ;  /* 0x0000002c0848723c */ /* 0x040fe20000041818 */
[----:B------:R-:W2:Y:S07]  /*2e10*/  LDSM.16.M88.4 R44, [R222+0x11900] ;  /* 0x01190000de2c783b */ /* 0x000eae0000000200 */
[C---:B-----5:R-:W-:Y:S01]  /*2e20*/  HMMA.16816.F32.BF16 R92, R8.reuse, R54, R36 ;  /* 0x00000036085c723c */ /* 0x060fe20000041824 */
[----:B------:R-:W5:Y:S07]  /*2e30*/  LDSM.16.M88.4 R36, [R221+0x3000] ;  /* 0x00300000dd24783b */ /* 0x000f6e0000000200 */
[C---:B------:R-:W-:Y:S08]  /*2e40*/  HMMA.16816.F32.BF16 R100, R8.reuse, R52, R40 ;  /* 0x000000340864723c */ /* 0x040ff00000041828 */
[----:B---3--:R-:W-:Y:S08]  /*2e50*/  HMMA.16816.F32.BF16 R40, R8, R114, R20 ;  /* 0x000000720828723c */ /* 0x008ff00000041814 */
[----:B-1----:R-:W-:Y:S01]  /*2e60*/  HMMA.16816.F32.BF16 R20, R16, R68, R104 ;  /* 0x000000441014723c */ /* 0x002fe20000041868 */
[----:B------:R-:W1:Y:S07]  /*2e70*/  LDSM.16.M88.4 R104, [R221+0x4800] ;  /* 0x00480000dd68783b */ /* 0x000e6e0000000200 */
[----:B------:R-:W-:Y:S01]  /*2e80*/  HMMA.16816.F32.BF16 R52, R8, R112, R76 ;  /* 0x000000700834723c */ /* 0x000fe2000004184c */
[----:B------:R-:W3:Y:S07]  /*2e90*/  LDSM.16.M88.4 R76, [R221+0x4000] ;  /* 0x00400000dd4c783b */ /* 0x000eee0000000200 */
[C---:B------:R-:W-:Y:S08]  /*2ea0*/  HMMA.16816.F32.BF16 R24, R16.reuse, R118, R96 ;  /* 0x000000761018723c */ /* 0x040ff00000041860 */
[C---:B------:R-:W-:Y:S08]  /*2eb0*/  HMMA.16816.F32.BF16 R8, R16.reuse, R70, R108 ;  /* 0x000000461008723c */ /* 0x040ff0000004186c */
[C---:B------:R-:W-:Y:S08]  /*2ec0*/  HMMA.16816.F32.BF16 R28, R16.reuse, R116, R80 ;  /* 0x00000074101c723c */ /* 0x040ff00000041850 */
[C---:B--2---:R-:W-:Y:S08]  /*2ed0*/  HMMA.16816.F32.BF16 R68, R16.reuse, R64, R100 ;  /* 0x000000401044723c */ /* 0x044ff00000041864 */
[C---:B------:R-:W-:Y:S08]  /*2ee0*/  HMMA.16816.F32.BF16 R64, R16.reuse, R66, R92 ;  /* 0x000000421040723c */ /* 0x040ff0000004185c */
[----:B----4-:R-:W-:Y:S08]  /*2ef0*/  HMMA.16816.F32.BF16 R112, R16, R48, R72 ;  /* 0x000000301070723c */ /* 0x010ff00000041848 */
[----:B------:R-:W-:Y:S01]  /*2f00*/  HMMA.16816.F32.BF16 R80, R12, R32, R20 ;  /* 0x000000200c50723c */ /* 0x000fe20000041814 */
[----:B------:R-:W2:Y:S07]  /*2f10*/  LDSM.16.M88.4 R20, [R221+0x5000] ;  /* 0x00500000dd14783b */ /* 0x000eae0000000200 */
[C---:B------:R-:W-:Y:S08]  /*2f20*/  HMMA.16816.F32.BF16 R92, R16.reuse, R60, R88 ;  /* 0x0000003c105c723c */ /* 0x040ff00000041858 */
[C---:B------:R-:W-:Y:S01]  /*2f30*/  HMMA.16816.F32.BF16 R84, R16.reuse, R62, R84 ;  /* 0x0000003e1054723c */ /* 0x040fe20000041854 */
[----:B------:R-:W-:Y:S07]  /*2f40*/  LDSM.16.M88.4 R60, [R216+0x12900] ;  /* 0x01290000d83c783b */ /* 0x000fee0000000200 */
[C---:B------:R-:W-:Y:S01]  /*2f50*/  HMMA.16816.F32.BF16 R72, R16.reuse, R50, R56 ;  /* 0x000000321048723c */ /* 0x040fe20000041838 */
[----:B------:R-:W-:Y:S07]  /*2f60*/  LDSM.16.M88.4 R56, [R216+0x13100] ;  /* 0x01310000d838783b */ /* 0x000fee0000000200 */
[C---:B------:R-:W-:Y:S01]  /*2f70*/  HMMA.16816.F32.BF16 R108, R16.reuse, R44, R52 ;  /* 0x0000002c106c723c */ /* 0x040fe20000041834 */
[----:B------:R-:W-:Y:S07]  /*2f80*/  LDSM.16.M88.4 R52, [R216+0x13900] ;  /* 0x01390000d834783b */ /* 0x000fee0000000200 */
[----:B------:R-:W-:Y:S01]  /*2f90*/  HMMA.16816.F32.BF16 R100, R16, R46, R40 ;  /* 0x0000002e1064723c */ /* 0x000fe20000041828 */
[----:B------:R-:W4:Y:S07]  /*2fa0*/  LDSM.16.M88.4 R16, [R221+0x5800] ;  /* 0x00580000dd10783b */ /* 0x000f2e0000000200 */
[C---:B-----5:R-:W-:Y:S01]  /*2fb0*/  HMMA.16816.F32.BF16 R88, R12.reuse, R38, R24 ;  /* 0x000000260c58723c */ /* 0x060fe20000041818 */
[----:B------:R-:W-:Y:S07]  /*2fc0*/  LDSM.16.M88.4 R24, [R216+0x12100] ;  /* 0x01210000d818783b */ /* 0x000fee0000000200 */
[C---:B------:R-:W-:Y:S01]  /*2fd0*/  HMMA.16816.F32.BF16 R48, R12.reuse, R34, R8 ;  /* 0x000000220c30723c */ /* 0x040fe20000041808 */
[----:B------:R-:W5:Y:S04]  /*2fe0*/  LDSM.16.M88.4 R8, [R223+0x20100] ;  /* 0x02010000df08783b */ /* 0x000f680000000200 */
[----:B------:R-:W-:Y:S03]  /*2ff0*/  LDSM.16.M88.4 R32, [R224+0x20100] ;  /* 0x02010000e020783b */ /* 0x000fe60000000200 */
[C---:B------:R-:W-:Y:S08]  /*3000*/  HMMA.16816.F32.BF16 R96, R12.reuse, R36, R28 ;  /* 0x000000240c60723c */ /* 0x040ff0000004181c */
[C---:B-1----:R-:W-:Y:S01]  /*3010*/  HMMA.16816.F32.BF16 R36, R12.reuse, R104, R92 ;  /* 0x000000680c24723c */ /* 0x042fe2000004185c */
[----:B------:R-:W1:Y:S07]  /*3020*/  LDSM.16.M88.4 R92, [R227+0x6000] ;  /* 0x00600000e35c783b */ /* 0x000e6e0000000200 */
[C---:B------:R-:W-:Y:S01]  /*3030*/  HMMA.16816.F32.BF16 R28, R12.reuse, R106, R84 ;  /* 0x0000006a0c1c723c */ /* 0x040fe20000041854 */
[----:B------:R-:W1:Y:S07]  /*3040*/  LDSM.16.M88.4 R84, [R216+0x14900] ;  /* 0x01490000d854783b */ /* 0x000e6e0000000200 */
[C---:B---3--:R-:W-:Y:S08]  /*3050*/  HMMA.16816.F32.BF16 R40, R12.reuse, R78, R64 ;  /* 0x0000004e0c28723c */ /* 0x048ff00000041840 */
[C---:B--2---:R-:W-:Y:S08]  /*3060*/  HMMA.16816.F32.BF16 R64, R12.reuse, R20, R112 ;  /* 0x000000140c40723c */ /* 0x044ff00000041870 */
[C---:B------:R-:W-:Y:S08]  /*3070*/  HMMA.16816.F32.BF16 R72, R12.reuse, R22, R72 ;  /* 0x000000160c48723c */ /* 0x040ff00000041848 */
[C---:B----4-:R-:W-:Y:S08]  /*3080*/  HMMA.16816.F32.BF16 R20, R12.reuse, R16, R108 ;  /* 0x000000100c14723c */ /* 0x050ff0000004186c */
[C---:B------:R-:W-:Y:S01]  /*3090*/  HMMA.16816.F32.BF16 R44, R12.reuse, R76, R68 ;  /* 0x0000004c0c2c723c */ /* 0x040fe20000041844 */
[----:B------:R-:W2:Y:S07]  /*30a0*/  LDSM.16.M88.4 R76, [R216+0x14100] ;  /* 0x01410000d84c783b */ /* 0x000eae0000000200 */
[----:B------:R-:W-:Y:S08]  /*30b0*/  HMMA.16816.F32.BF16 R16, R12, R18, R100 ;  /* 0x000000120c10723c */ /* 0x000ff00000041864 */
[C---:B-----5:R-:W-:Y:S08]  /*30c0*/  HMMA.16816.F32.BF16 R12, R8.reuse, R24, R96 ;  /* 0x00000018080c723c */ /* 0x060ff00000041860 */
[C---:B------:R-:W-:Y:S01]  /*30d0*/  HMMA.16816.F32.BF16 R108, R8.reuse, R52, R36 ;  /* 0x00000034086c723c */ /* 0x040fe20000041824 */
[----:B------:R-:W-:Y:S07]  /*30e0*/  LDSM.16.M88.4 R36, [R222+0x12100] ;  /* 0x01210000de24783b */ /* 0x000fee0000000200 */
[C---:B------:R-:W-:Y:S01]  /*30f0*/  HMMA.16816.F32.BF16 R100, R8.reuse, R54, R28 ;  /* 0x000000360864723c */ /* 0x040fe2000004181c */
[----:B------:R-:W3:Y:S04]  /*3100*/  LDSM.16.M88.4 R28, [R226+0x20100] ;  /* 0x02010000e21c783b */ /* 0x000ee80000000200 */
[----:B------:R-:W-:Y:S03]  /*3110*/  LDSM.16.M88.4 R52, [R227+0x7000] ;  /* 0x00700000e334783b */ /* 0x000fe60000000200 */
[----:B------:R-:W-:Y:S01]  /*3120*/  HMMA.16816.F32.BF16 R68, R8, R26, R88 ;  /* 0x0000001a0844723c */ /* 0x000fe20000041858 */
[----:B------:R-:W-:Y:S07]  /*3130*/  LDSM.16.M88.4 R24, [R225+0x20100] ;  /* 0x02010000e118783b */ /* 0x000fee0000000200 */
[----:B-1----:R-:W-:Y:S08]  /*3140*/  HMMA.16816.F32.BF16 R12, R32, R92, R12 ;  /* 0x0000005c200c723c */ /* 0x002ff0000004180c */
[C---:B------:R-:W-:Y:S01]  /*3150*/  HMMA.16816.F32.BF16 R116, R8.reuse, R56, R44 ;  /* 0x000000380874723c */ /* 0x040fe2000004182c */
[----:B------:R-:W-:Y:S07]  /*3160*/  LDSM.16.M88.4 R44, [R227+0x8000] ;  /* 0x00800000e32c783b */ /* 0x000fee0000000200 */
[C---:B------:R-:W-:Y:S01]  /*3170*/  HMMA.16816.F32.BF16 R112, R8.reuse, R58, R40 ;  /* 0x0000003a0870723c */ /* 0x040fe20000041828 */
[----:B------:R-:W1:Y:S07]  /*3180*/  LDSM.16.M88.4 R56, [R227+0x6800] ;  /* 0x00680000e338783b */ /* 0x000e6e0000000200 */
[C---:B------:R-:W-:Y:S08]  /*3190*/  HMMA.16816.F32.BF16 R80, R8.reuse, R60, R80 ;  /* 0x0000003c0850723c */ /* 0x040ff00000041850 */
[C---:B------:R-:W-:Y:S01]  /*31a0*/  HMMA.16816.F32.BF16 R104, R8.reuse, R62, R48 ;  /* 0x0000003e0868723c */ /* 0x040fe20000041830 */
[----:B------:R-:W4:Y:S04]  /*31b0*/  LDSM.16.M88.4 R60, [R221+0x6000] ;  /* 0x00600000dd3c783b */ /* 0x000f280000000200 */
[----:B------:R-:W-:Y:S03]  /*31c0*/  LDSM.16.M88.4 R48, [R227+0x7800] ;  /* 0x00780000e330783b */ /* 0x000fe60000000200 */
[C---:B------:R-:W-:Y:S08]  /*31d0*/  HMMA.16816.F32.BF16 R120, R8.reuse, R86, R16 ;  /* 0x000000560878723c */ /* 0x040ff00000041810 */
[C---:B--2---:R-:W-:Y:S08]  /*31e0*/  HMMA.16816.F32.BF16 R96, R8.reuse, R76, R64 ;  /* 0x0000004c0860723c */ /* 0x044ff00000041840 */
[C---:B------:R-:W-:Y:S01]  /*31f0*/  HMMA.16816.F32.BF16 R88, R8.reuse, R78, R72 ;  /* 0x0000004e0858723c */ /* 0x040fe20000041848 */
[----:B------:R-:W-:Y:S04]  /*3200*/  LDSM.16.M88.4 R76, [R216+0x15100] ;  /* 0x01510000d84c783b */ /* 0x000fe80000000200 */
[----:B------:R-:W-:Y:S03]  /*3210*/  LDSM.16.M88.4 R72, [R227+0x8800] ;  /* 0x00880000e348783b */ /* 0x000fe60000000200 */
[----:B------:R-:W-:Y:S01]  /*3220*/  HMMA.16816.F32.BF16 R128, R8, R84, R20 ;  /* 0x000000540880723c */ /* 0x000fe20000041814 */
[----:B------:R-:W-:Y:S07]  /*3230*/  LDSM.16.M88.4 R20, [R223+0x24100] ;  /* 0x02410000df14783b */ /* 0x000fee0000000200 */
[----:B------:R-:W-:Y:S01]  /*3240*/  HMMA.16816.F32.BF16 R16, R32, R94, R68 ;  /* 0x0000005e2010723c */ /* 0x000fe20000041844 */
[----:B------:R-:W2:Y:S07]  /*3250*/  LDSM.16.M88.4 R68, [R222+0x12900] ;  /* 0x01290000de44783b */ /* 0x000eae0000000200 */
[----:B---3--:R-:W-:Y:S08]  /*3260*/  HMMA.16816.F32.BF16 R8, R28, R36, R12 ;  /* 0x000000241c08723c */ /* 0x008ff0000004180c */
[----:B-1----:R-:W-:Y:S01]  /*3270*/  HMMA.16816.F32.BF16 R40, R32, R56, R80 ;  /* 0x000000382028723c */ /* 0x002fe20000041850 */
[----:B------:R-:W-:Y:S07]  /*3280*/  LDSM.16.M88.4 R80, [R222+0x13100] ;  /* 0x01310000de50783b */ /* 0x000fee0000000200 */
[----:B------:R-:W-:Y:S01]  /*3290*/  HMMA.16816.F32.BF16 R12, R28, R38, R16 ;  /* 0x000000261c0c723c */ /* 0x000fe20000041810 */
[----:B------:R-:W1:Y:S07]  /*32a0*/  LDSM.16.M88.4 R16, [R224+0x24100] ;  /* 0x02410000e010783b */ /* 0x000e6e0000000200 */
[----:B----4-:R-:W-:Y:S08]  /*32b0*/  HMMA.16816.F32.BF16 R8, R24, R60, R8 ;  /* 0x0000003c1808723c */ /* 0x010ff00000041808 */
[----:B------:R-:W-:Y:S01]  /*32c0*/  HMMA.16816.F32.BF16 R56, R32, R58, R104 ;  /* 0x0000003a2038723c */ /* 0x000fe20000041868 */
[----:B------:R-:W-:Y:S07]  /*32d0*/  LDSM.16.M88.4 R104, [R221+0x8000] ;  /* 0x00800000dd68783b */ /* 0x000fee0000000200 */
[----:B--2---:R-:W-:Y:S08]  /*32e0*/  HMMA.16816.F32.BF16 R40, R28, R68, R40 ;  /* 0x000000441c28723c */ /* 0x004ff00000041828 */
[----:B------:R-:W-:Y:S01]  /*32f0*/  HMMA.16816.F32.BF16 R36, R24, R62, R12 ;  /* 0x0000003e1824723c */ /* 0x000fe2000004180c */
[----:B------:R-:W-:Y:S04]  /*3300*/  LDSM.16.M88.4 R12, [R226+0x24100] ;  /* 0x02410000e20c783b */ /* 0x000fe80000000200 */
[----:B------:R-:W-:Y:S03]  /*3310*/  LDSM.16.M88.4 R60, [R221+0x7000] ;  /* 0x00700000dd3c783b */ /* 0x000fe60000000200 */
[----:B------:R-:W-:Y:S08]  /*3320*/  HMMA.16816.F32.BF16 R8, R20, R76, R8 ;  /* 0x0000004c1408723c */ /* 0x000ff00000041808 */
[C---:B------:R-:W-:Y:S08]  /*3330*/  HMMA.16816.F32.BF16 R64, R32.reuse, R52, R116 ;  /* 0x000000342040723c */ /* 0x040ff00000041874 */
[C---:B------:R-:W-:Y:S01]  /*3340*/  HMMA.16816.F32.BF16 R84, R32.reuse, R54, R112 ;  /* 0x000000362054723c */ /* 0x040fe20000041870 */
[----:B------:R-:W2:Y:S07]  /*3350*/  LDSM.16.M88.4 R52, [R222+0x13900] ;  /* 0x01390000de34783b */ /* 0x000eae0000000200 */
[C---:B------:R-:W-:Y:S01]  /*3360*/  HMMA.16816.F32.BF16 R124, R32.reuse, R48, R108 ;  /* 0x00000030207c723c */ /* 0x040fe2000004186c */
[----:B------:R-:W-:Y:S07]  /*3370*/  LDSM.16.M88.4 R108, [R222+0x14900] ;  /* 0x01490000de6c783b */ /* 0x000fee0000000200 */
[C---:B------:R-:W-:Y:S01]  /*3380*/  HMMA.16816.F32.BF16 R92, R32.reuse, R50, R100 ;  /* 0x00000032205c723c */ /* 0x040fe20000041864 */
[----:B------:R-:W3:Y:S07]  /*3390*/  LDSM.16.M88.4 R48, [R222+0x14100] ;  /* 0x01410000de30783b */ /* 0x000eee0000000200 */
[C---:B------:R-:W-:Y:S01]  /*33a0*/  HMMA.16816.F32.BF16 R116, R32.reuse, R44, R96 ;  /* 0x0000002c2074723c */ /* 0x040fe20000041860 */
[----:B------:R-:W4:Y:S07]  /*33b0*/  LDSM.16.M88.4 R96, [R221+0x7800] ;  /* 0x00780000dd60783b */ /* 0x000f2e0000000200 */
[----:B------:R-:W-:Y:S08]  /*33c0*/  HMMA.16816.F32.BF16 R112, R32, R46, R88 ;  /* 0x0000002e2070723c */ /* 0x000ff00000041858 */
[----:B------:R-:W-:Y:S08]  /*33d0*/  HMMA.16816.F32.BF16 R44, R28, R70, R56 ;  /* 0x000000461c2c723c */ /* 0x000ff00000041838 */
[----:B------:R-:W-:Y:S08]  /*33e0*/  HMMA.16816.F32.BF16 R40, R24, R140, R40 ;  /* 0x0000008c1828723c */ /* 0x000ff00000041828 */
[C---:B------:R-:W-:Y:S01]  /*33f0*/  HMMA.16816.F32.BF16 R88, R32.reuse, R72, R128 ;  /* 0x000000482058723c */ /* 0x040fe20000041880 */
[----:B------:R-:W-:Y:S07]  /*3400*/  LDSM.16.M88.4 R128, [R221+0x8800] ;  /* 0x00880000dd80783b */ /* 0x000fee0000000200 */
[----:B------:R-:W-:Y:S08]  /*3410*/  HMMA.16816.F32.BF16 R120, R32, R74, R120 ;  /* 0x0000004a2078723c */ /* 0x000ff00000041878 */
[----:B------:R-:W-:Y:S08]  /*3420*/  HMMA.16816.F32.BF16 R36, R20, R78, R36 ;  /* 0x0000004e1424723c */ /* 0x000ff00000041824 */
[----:B-1----:R-:W-:Y:S01]  /*3430*/  HMMA.16816.F32.BF16 R32, R16, R148, R8 ;  /* 0x000000941020723c */ /* 0x002fe20000041808 */
[----:B------:R-:W1:Y:S07]  /*3440*/  LDSM.16.M88.4 R8, [R225+0x24100] ;  /* 0x02410000e108783b */ /* 0x000e6e0000000200 */
[----:B------:R-:W-:Y:S08]  /*3450*/  HMMA.16816.F32.BF16 R100, R28, R80, R64 ;  /* 0x000000501c64723c */ /* 0x000ff00000041840 */
[----:B------:R-:W-:Y:S08]  /*3460*/  HMMA.16816.F32.BF16 R56, R24, R142, R44 ;  /* 0x0000008e1838723c */ /* 0x000ff0000004182c */
[----:B------:R-:W-:Y:S08]  /*3470*/  HMMA.16816.F32.BF16 R44, R20, R132, R40 ;  /* 0x00000084142c723c */ /* 0x000ff00000041828 */
[C---:B------:R-:W-:Y:S08]  /*3480*/  HMMA.16816.F32.BF16 R76, R28.reuse, R82, R84 ;  /* 0x000000521c4c723c */ /* 0x040ff00000041854 */
[C---:B--2---:R-:W-:Y:S08]  /*3490*/  HMMA.16816.F32.BF16 R84, R28.reuse, R52, R124 ;  /* 0x000000341c54723c */ /* 0x044ff0000004187c */
[----:B---3--:R-:W-:Y:S08]  /*34a0*/  HMMA.16816.F32.BF16 R80, R28, R48, R116 ;  /* 0x000000301c50723c */ /* 0x008ff00000041874 */
[----:B------:R-:W-:Y:S08]  /*34b0*/  HMMA.16816.F32.BF16 R64, R16, R150, R36 ;  /* 0x000000961040723c */ /* 0x000ff00000041824 */
[C---:B------:R-:W-:Y:S08]  /*34c0*/  HMMA.16816.F32.BF16 R92, R28.reuse, R54, R92 ;  /* 0x000000361c5c723c */ /* 0x040ff0000004185c */
[C---:B------:R-:W-:Y:S01]  /*34d0*/  HMMA.16816.F32.BF16 R72, R28.reuse, R50, R112 ;  /* 0x000000321c48723c */ /* 0x040fe20000041870 */
[----:B------:R-:W-:Y:S07]  /*34e0*/  LDSM.16.M88.4 R112, [R216+0x16900] ;  /* 0x01690000d870783b */ /* 0x000fee0000000200 */
[----:B------:R-:W-:Y:S01]  /*34f0*/  HMMA.16816.F32.BF16 R68, R28, R108, R88 ;  /* 0x0000006c1c44723c */ /* 0x000fe20000041858 */
[----:B------:R-:W2:Y:S07]  /*3500*/  LDSM.16.M88.4 R88, [R216+0x16100] ;  /* 0x01610000d858783b */ /* 0x000eae0000000200 */
[----:B------:R-:W-:Y:S08]  /*3510*/  HMMA.16816.F32.BF16 R36, R12, R152, R32 ;  /* 0x000000980c24723c */ /* 0x000ff00000041820 */
[----:B------:R-:W-:Y:S01]  /*3520*/  HMMA.16816.F32.BF16 R32, R28, R110, R120 ;  /* 0x0000006e1c20723c */ /* 0x000fe20000041878 */
[----:B------:R-:W3:Y:S07]  /*3530*/  LDSM.16.M88.4 R108, [R222+0x15900] ;  /* 0x01590000de6c783b */ /* 0x000eee0000000200 */
[----:B------:R-:W-:Y:S08]  /*3540*/  HMMA.16816.F32.BF16 R28, R24, R60, R100 ;  /* 0x0000003c181c723c */ /* 0x000ff00000041864 */
[----:B------:R-:W-:Y:S08]  /*3550*/  HMMA.16816.F32.BF16 R44, R16, R136, R44 ;  /* 0x00000088102c723c */ /* 0x000ff0000004182c */
[----:B------:R-:W-:Y:S08]  /*3560*/  HMMA.16816.F32.BF16 R40, R20, R134, R56 ;  /* 0x000000861428723c */ /* 0x000ff00000041838 */
[C---:B----4-:R-:W-:Y:S08]  /*3570*/  HMMA.16816.F32.BF16 R48, R24.reuse, R96, R84 ;  /* 0x000000601830723c */ /* 0x050ff00000041854 */
[C---:B------:R-:W-:Y:S08]  /*3580*/  HMMA.16816.F32.BF16 R84, R24.reuse, R104, R80 ;  /* 0x000000681854723c */ /* 0x040ff00000041850 */
[C---:B------:R-:W-:Y:S08]  /*3590*/  HMMA.16816.F32.BF16 R92, R24.reuse, R98, R92 ;  /* 0x00000062185c723c */ /* 0x040ff0000004185c */
[----:B------:R-:W-:Y:S01]  /*35a0*/  HMMA.16816.F32.BF16 R104, R24, R106, R72 ;  /* 0x0000006a1868723c */ /* 0x000fe20000041848 */
[----:B------:R-:W4:Y:S07]  /*35b0*/  LDSM.16.M88.4 R72, [R227+0xa000] ;  /* 0x00a00000e348783b */ /* 0x000f2e0000000200 */
[----:B-1----:R-:W-:Y:S08]  /*35c0*/  HMMA.16816.F32.BF16 R56, R8, R144, R36 ;  /* 0x000000900838723c */ /* 0x002ff00000041824 */
[----:B------:R-:W-:Y:S01]  /*35d0*/  HMMA.16816.F32.BF16 R96, R24, R128, R68 ;  /* 0x000000801860723c */ /* 0x000fe20000041844 */
[----:B------:R-:W1:Y:S07]  /*35e0*/  LDSM.16.M88.4 R68, [R221+0x9800] ;  /* 0x00980000dd44783b */ /* 0x000e6e0000000200 */
[----:B------:R-:W-:Y:S08]  /*35f0*/  HMMA.16816.F32.BF16 R36, R12, R154, R64 ;  /* 0x0000009a0c24723c */ /* 0x000ff00000041840 */
[C---:B------:R-:W-:Y:S01]  /*3600*/  HMMA.16816.F32.BF16 R52, R24.reuse, R62, R76 ;  /* 0x0000003e1834723c */ /* 0x040fe2000004184c */
[----:B------:R-:W-:Y:S01]  /*3610*/  FMUL.FTZ R0, R56, c[0x0][0x320] ;  /* 0x0000c80038007a20 */ /* 0x000fe20000410000 */
[----:B------:R-:W-:Y:S03]  /*3620*/  LDSM.16.M88.4 R60, [R221+0xa000] ;  /* 0x00a00000dd3c783b */ /* 0x000fe60000000200 */
[----:B------:R5:W1:Y:S01]  /*3630*/  MUFU.TANH R116, R0 ;  /* 0x0000000000747308 */ /* 0x000a620000002400 */
[----:B------:R-:W-:Y:S02]  /*3640*/  LDSM.16.M88.4 R76, [R216+0x17100] ;  /* 0x01710000d84c783b */ /* 0x000fe40000000200 */
[----:B------:R-:W-:Y:S08]  /*3650*/  HMMA.16816.F32.BF16 R128, R24, R130, R32 ;  /* 0x000000821880723c */ /* 0x000ff00000041820 */
[----:B--2---:R-:W-:Y:S01]  /*3660*/  HMMA.16816.F32.BF16 R28, R20, R88, R28 ;  /* 0x00000058141c723c */ /* 0x004fe2000004181c */
[----:B-----5:R-:W-:-:S07]  /*3670*/  FMUL.FTZ R0, R57, c[0x0][0x320] ;  /* 0x0000c80039007a20 */ /* 0x020fce0000410000 */
[----:B---3--:R-:W-:Y:S08]  /*3680*/  HMMA.16816.F32.BF16 R24, R12, R108, R44 ;  /* 0x0000006c0c18723c */ /* 0x008ff0000004182c */
[----:B------:R-:W-:Y:S08]  /*3690*/  HMMA.16816.F32.BF16 R32, R16, R138, R40 ;  /* 0x0000008a1020723c */ /* 0x000ff00000041828 */
[----:B------:R-:W-:Y:S01]  /*36a0*/  HMMA.16816.F32.BF16 R80, R20, R112, R48 ;  /* 0x000000701450723c */ /* 0x000fe20000041830 */
[----:B------:R-:W-:Y:S01]  /*36b0*/  LDSM.16.M88.4 R48, [R222+0x16100] ;  /* 0x01610000de30783b */ /* 0x000fe20000000200 */
[----:B------:R2:W3:Y:S06]  /*36c0*/  MUFU.TANH R113, R0 ;  /* 0x0000000000717308 */ /* 0x0004ec0000002400 */
[----:B------:R-:W-:Y:S08]  /*36d0*/  HMMA.16816.F32.BF16 R36, R8, R146, R36 ;  /* 0x000000920824723c */ /* 0x000ff00000041824 */
[----:B------:R-:W-:Y:S01]  /*36e0*/  HMMA.16816.F32.BF16 R64, R20, R90, R52 ;  /* 0x0000005a1440723c */ /* 0x000fe20000041834 */
[----:B------:R-:W5:Y:S01]  /*36f0*/  LDSM.16.M88.4 R52, [R227+0xa800] ;  /* 0x00a80000e334783b */ /* 0x000f620000000200 */
[----:B--2---:R-:W-:-:S04]  /*3700*/  FMUL.FTZ R0, R58, c[0x0][0x320] ;  /* 0x0000c8003a007a20 */ /* 0x004fc80000410000 */
[----:B------:R2:W2:Y:S02]  /*3710*/  MUFU.TANH R112, R0 ;  /* 0x0000000000707308 */ /* 0x0004a40000002400 */
[----:B----4-:R-:W-:Y:S08]  /*3720*/  HMMA.16816.F32.BF16 R28, R16, R72, R28 ;  /* 0x00000048101c723c */ /* 0x010ff0000004181c */
[----:B-1----:R-:W-:Y:S01]  /*3730*/  HMMA.16816.F32.BF16 R44, R8, R68, R24 ;  /* 0x00000044082c723c */ /* 0x002fe20000041818 */
[----:B--2---:R-:W-:-:S07]  /*3740*/  FMUL.FTZ R0, R59, c[0x0][0x320] ;  /* 0x0000c8003b007a20 */ /* 0x004fce0000410000 */
[----:B------:R-:W-:Y:S01]  /*3750*/  HMMA.16816.F32.BF16 R24, R12, R110, R32 ;  /* 0x0000006e0c18723c */ /* 0x000fe20000041820 */
[----:B------:R1:W2:Y:S07]  /*3760*/  MUFU.TANH R109, R0 ;  /* 0x00000000006d7308 */ /* 0x0002ae0000002400 */
[----:B------:R-:W-:Y:S01]  /*3770*/  HMMA.16816.F32.BF16 R40, R16, R74, R64 ;  /* 0x0000004a1028723c */ /* 0x000fe20000041840 */
[----:B------:R-:W-:Y:S04]  /*3780*/  LDSM.16.M88.4 R64, [R222+0x16900] ;  /* 0x01690000de40783b */ /* 0x000fe80000000200 */
[----:B------:R-:W4:Y:S03]  /*3790*/  LDSM.16.M88.4 R72, [R216+0x17900] ;  /* 0x01790000d848783b */ /* 0x000f260000000200 */
[----:B------:R-:W-:Y:S01]  /*37a0*/  HMMA.16816.F32.BF16 R92, R20, R114, R92 ;  /* 0x00000072145c723c */ /* 0x000fe2000004185c */
[----:B-1----:R-:W-:-:S04]  /*37b0*/  FMUL.FTZ R0, R36, c[0x0][0x320] ;  /* 0x0000c80024007a20 */ /* 0x002fc80000410000 */
[----:B------:R1:W1:Y:S03]  /*37c0*/  MUFU.TANH R108, R0 ;  /* 0x00000000006c7308 */ /* 0x0002660000002400 */
[----:B------:R-:W-:Y:S08]  /*37d0*/  HMMA.16816.F32.BF16 R24, R8, R70, R24 ;  /* 0x000000460818723c */ /* 0x000ff00000041818 */
[----:B-----5:R-:W-:Y:S01]  /*37e0*/  HMMA.16816.F32.BF16 R32, R16, R52, R80 ;  /* 0x000000341020723c */ /* 0x020fe20000041850 */
[----:B-1----:R-:W-:-:S07]  /*37f0*/  FMUL.FTZ R0, R37, c[0x0][0x320] ;  /* 0x0000c80025007a20 */ /* 0x002fce0000410000 */
[C---:B------:R-:W-:Y:S01]  /*3800*/  HMMA.16816.F32.BF16 R84, R20.reuse, R76, R84 ;  /* 0x0000004c1454723c */ /* 0x040fe20000041854 */
[----:B------:R1:W1:Y:S07]  /*3810*/  MUFU.TANH R103, R0 ;  /* 0x0000000000677308 */ /* 0x00026e0000002400 */
[C---:B------:R-:W-:Y:S08]  /*3820*/  HMMA.16816.F32.BF16 R56, R20.reuse, R78, R104 ;  /* 0x0000004e1438723c */ /* 0x040ff00000041868 */
[----:B----4-:R-:W-:Y:S01]  /*3830*/  HMMA.16816.F32.BF16 R68, R20, R72, R96 ;  /* 0x000000481444723c */ /* 0x010fe20000041860 */
[----:B-1----:R-:W-:-:S04]  /*3840*/  FMUL.FTZ R0, R38, c[0x0][0x320] ;  /* 0x0000c80026007a20 */ /* 0x002fc80000410000 */
[----:B------:R1:W4:Y:S03]  /*3850*/  MUFU.TANH R102, R0 ;  /* 0x0000000000667308 */ /* 0x0003260000002400 */
[----:B------:R-:W-:Y:S01]  /*3860*/  HMMA.16816.F32.BF16 R20, R20, R74, R128 ;  /* 0x0000004a1414723c */ /* 0x000fe20000041880 */
[----:B-1----:R-:W-:-:S07]  /*3870*/  FMUL.FTZ R0, R39, c[0x0][0x320] ;  /* 0x0000c80027007a20 */ /* 0x002fce0000410000 */
[C---:B------:R-:W-:Y:S01]  /*3880*/  HMMA.16816.F32.BF16 R36, R12.reuse, R48, R28 ;  /* 0x000000300c24723c */ /* 0x040fe2000004181c */
[----:B------:R1:W1:Y:S07]  /*3890*/  MUFU.TANH R101, R0 ;  /* 0x0000000000657308 */ /* 0x00026e0000002400 */
[----:B------:R-:W-:Y:S01]  /*38a0*/  HMMA.16816.F32.BF16 R28, R12, R50, R40 ;  /* 0x000000320c1c723c */ /* 0x000fe20000041828 */
[----:B------:R-:W5:Y:S07]  /*38b0*/  LDSM.16.M88.4 R48, [R227+0xb000] ;  /* 0x00b00000e330783b */ /* 0x000f6e0000000200 */
[----:B------:R-:W-:Y:S01]  /*38c0*/  HMMA.16816.F32.BF16 R40, R16, R54, R92 ;  /* 0x000000361028723c */ /* 0x000fe2000004185c */
[----:B------:R-:W2:Y:S01]  /*38d0*/  LDSM.16.M88.4 R52, [R221+0xa800] ;  /* 0x00a80000dd34783b */ /* 0x000ea20000000200 */
[----:B-1----:R-:W-:-:S04]  /*38e0*/  FMUL.FTZ R0, R44, c[0x0][0x320] ;  /* 0x0000c8002c007a20 */ /* 0x002fc80000410000 */
[----:B------:R1:W1:Y:S02]  /*38f0*/  MUFU.TANH R100, R0 ;  /* 0x0000000000647308 */ /* 0x0002640000002400 */
[----:B-1----:R-:W-:-:S06]  /*3900*/  FMUL.FTZ R0, R45, c[0x0][0x320] ;  /* 0x0000c8002d007a20 */ /* 0x002fcc0000410000 */
[----:B------:R1:W1:Y:S02]  /*3910*/  MUFU.TANH R91, R0 ;  /* 0x00000000005b7308 */ /* 0x0002640000002400 */
[----:B-1----:R-:W-:-:S06]  /*3920*/  FMUL.FTZ R0, R46, c[0x0][0x320] ;  /* 0x0000c8002e007a20 */ /* 0x002fcc0000410000 */
[----:B------:R1:W1:Y:S02]  /*3930*/  MUFU.TANH R90, R0 ;  /* 0x00000000005a7308 */ /* 0x0002640000002400 */
[----:B-1----:R-:W-:Y:S02]  /*3940*/  FMUL.FTZ R0, R47, c[0x0][0x320] ;  /* 0x0000c8002f007a20 */ /* 0x002fe40000410000 */
[----:B------:R-:W-:Y:S04]  /*3950*/  HMMA.16816.F32.BF16 R44, R8, R60, R36 ;  /* 0x0000003c082c723c */ /* 0x000fe80000041824 */
[----:B------:R1:W1:Y:S04]  /*3960*/  MUFU.TANH R89, R0 ;  /* 0x0000000000597308 */ /* 0x0002680000002400 */
[----:B------:R-:W-:Y:S08]  /*3970*/  HMMA.16816.F32.BF16 R36, R12, R64, R32 ;  /* 0x000000400c24723c */ /* 0x000ff00000041820 */
[----:B-----5:R-:W-:Y:S01]  /*3980*/  HMMA.16816.F32.BF16 R32, R16, R48, R84 ;  /* 0x000000301020723c */ /* 0x020fe20000041854 */
        /* <DEDUP_REMOVED lines=12> */
[----:B--2---:R-:W-:Y:S01]  /*3a50*/  HMMA.16816.F32.BF16 R40, R8, R52, R36 ;  /* 0x000000340828723c */ /* 0x004fe20000041824 */
[----:B-----5:R-:W-:-:S04]  /*3a60*/  FMUL.FTZ R0, R44, c[0x0][0x320] ;  /* 0x0000c8002c007a20 */ /* 0x020fc80000410000 */
[----:B------:R2:W1:Y:S03]  /*3a70*/  MUFU.TANH R80, R0 ;  /* 0x0000000000507308 */ /* 0x0004660000002400 */
[----:B------:R-:W-:Y:S01]  /*3a80*/  HMMA.16816.F32.BF16 R36, R16, R50, R56 ;  /* 0x000000321024723c */ /* 0x000fe20000041838 */
[----:B------:R-:W5:Y:S07]  /*3a90*/  LDSM.16.M88.4 R48, [R221+0xb000] ;  /* 0x00b00000dd30783b */ /* 0x000f6e0000000200 */
[----:B------:R-:W-:Y:S01]  /*3aa0*/  HMMA.16816.F32.BF16 R28, R8, R54, R28 ;  /* 0x00000036081c723c */ /* 0x000fe2000004181c */
[----:B--2---:R-:W-:-:S07]  /*3ab0*/  FMUL.FTZ R0, R45, c[0x0][0x320] ;  /* 0x0000c8002d007a20 */ /* 0x004fce0000410000 */
[----:B------:R-:W-:Y:S01]  /*3ac0*/  FMUL.FTZ R41, R41, c[0x0][0x320] ;  /* 0x0000c80029297a20 */ /* 0x000fe20000410000 */
[----:B-1----:R-:W-:Y:S01]  /*3ad0*/  HMMA.16816.F32.BF16 R32, R12, R60, R32 ;  /* 0x0000003c0c20723c */ /* 0x002fe20000041820 */
[----:B------:R1:W2:Y:S01]  /*3ae0*/  MUFU.TANH R79, R0 ;  /* 0x00000000004f7308 */ /* 0x0002a20000002400 */
[----:B------:R-:W-:Y:S02]  /*3af0*/  FMUL.FTZ R42, R42, c[0x0][0x320] ;  /* 0x0000c8002a2a7a20 */ /* 0x000fe40000410000 */
[----:B------:R-:W-:-:S04]  /*3b00*/  FMUL.FTZ R43, R43, c[0x0][0x320] ;  /* 0x0000c8002b2b7a20 */ /* 0x000fc80000410000 */
[----:B------:R-:W-:Y:S01]  /*3b10*/  HMMA.16816.F32.BF16 R36, R12, R62, R36 ;  /* 0x0000003e0c24723c */ /* 0x000fe20000041824 */
[----:B------:R-:W2:Y:S06]  /*3b20*/  MUFU.TANH R57, R41 ;  /* 0x0000002900397308 */ /* 0x000eac0000002400 */
[----:B------:R-:W-:Y:S02]  /*3b30*/  FMUL.FTZ R30, R30, c[0x0][0x320] ;  /* 0x0000c8001e1e7a20 */ /* 0x000fe40000410000 */
[----:B-1----:R-:W-:Y:S01]  /*3b40*/  FMUL.FTZ R0, R46, c[0x0][0x320] ;  /* 0x0000c8002e007a20 */ /* 0x002fe20000410000 */
[----:B------:R-:W1:Y:S01]  /*3b50*/  MUFU.TANH R56, R42 ;  /* 0x0000002a00387308 */ /* 0x000e620000002400 */
[----:B------:R-:W-:-:S02]  /*3b60*/  FMUL.FTZ R31, R31, c[0x0][0x320] ;  /* 0x0000c8001f1f7a20 */ /* 0x000fc40000410000 */
[----:B------:R-:W-:Y:S02]  /*3b70*/  FMUL.FTZ R28, R28, c[0x0][0x320] ;  /* 0x0000c8001c1c7a20 */ /* 0x000fe40000410000 */
[----:B------:R-:W-:Y:S01]  /*3b80*/  FMUL.FTZ R29, R29, c[0x0][0x320] ;  /* 0x0000c8001d1d7a20 */ /* 0x000fe20000410000 */
[----:B-----5:R-:W-:Y:S02]  /*3b90*/  HMMA.16816.F32.BF16 R32, R8, R48, R32 ;  /* 0x000000300820723c */ /* 0x020fe40000041820 */
[----:B------:R5:W1:Y:S08]  /*3ba0*/  MUFU.TANH R78, R0 ;  /* 0x00000000004e7308 */ /* 0x000a700000002400 */
[----:B------:R-:W1:Y:S01]  /*3bb0*/  MUFU.TANH R55, R43 ;  /* 0x0000002b00377308 */ /* 0x000e620000002400 */
[----:B-----5:R-:W-:-:S07]  /*3bc0*/  FMUL.FTZ R0, R47, c[0x0][0x320] ;  /* 0x0000c8002f007a20 */ /* 0x020fce0000410000 */
[----:B------:R-:W1:Y:S01]  /*3bd0*/  MUFU.TANH R52, R30 ;  /* 0x0000001e00347308 */ /* 0x000e620000002400 */
[----:B------:R-:W5:Y:S07]  /*3be0*/  LDSM.16.M88.4 R44, [R222+0x17900] ;  /* 0x01790000de2c783b */ /* 0x000f6e0000000200 */
[----:B------:R1:W1:Y:S08]  /*3bf0*/  MUFU.TANH R77, R0 ;  /* 0x00000000004d7308 */ /* 0x0002700000002400 */
[----:B------:R-:W2:Y:S01]  /*3c00*/  MUFU.TANH R54, R28 ;  /* 0x0000001c00367308 */ /* 0x000ea20000002400 */
[----:B-1----:R-:W-:-:S07]  /*3c10*/  FMUL.FTZ R0, R24, c[0x0][0x320] ;  /* 0x0000c80018007a20 */ /* 0x002fce0000410000 */
[----:B------:R-:W1:Y:S08]  /*3c20*/  MUFU.TANH R53, R29 ;  /* 0x0000001d00357308 */ /* 0x000e700000002400 */
[----:B------:R1:W1:Y:S02]  /*3c30*/  MUFU.TANH R76, R0 ;  /* 0x00000000004c7308 */ /* 0x0002640000002400 */
[----:B-1----:R-:W-:-:S06]  /*3c40*/  FMUL.FTZ R0, R25, c[0x0][0x320] ;  /* 0x0000c80019007a20 */ /* 0x002fcc0000410000 */
[----:B------:R1:W1:Y:S02]  /*3c50*/  MUFU.TANH R73, R0 ;  /* 0x0000000000497308 */ /* 0x0002640000002400 */
[----:B-1----:R-:W-:-:S06]  /*3c60*/  FMUL.FTZ R0, R26, c[0x0][0x320] ;  /* 0x0000c8001a007a20 */ /* 0x002fcc0000410000 */
[----:B------:R1:W1:Y:S02]  /*3c70*/  MUFU.TANH R72, R0 ;  /* 0x0000000000487308 */ /* 0x0002640000002400 */
[----:B-1----:R-:W-:Y:S02]  /*3c80*/  FMUL.FTZ R0, R27, c[0x0][0x320] ;  /* 0x0000c8001b007a20 */ /* 0x002fe40000410000 */
[C---:B------:R-:W-:Y:S04]  /*3c90*/  HMMA.16816.F32.BF16 R24, R16.reuse, R64, R68 ;  /* 0x000000401018723c */ /* 0x040fe80000041844 */
[----:B------:R1:W1:Y:S04]  /*3ca0*/  MUFU.TANH R59, R0 ;  /* 0x00000000003b7308 */ /* 0x0002680000002400 */
[----:B------:R-:W-:Y:S01]  /*3cb0*/  HMMA.16816.F32.BF16 R16, R16, R66, R20 ;  /* 0x000000421010723c */ /* 0x000fe20000041814 */
[----:B-1----:R-:W-:-:S02]  /*3cc0*/  FMUL.FTZ R0, R40, c[0x0][0x320] ;  /* 0x0000c80028007a20 */ /* 0x002fc40000410000 */
[----:B------:R-:W1:Y:S01]  /*3cd0*/  LDSM.16.M88.4 R40, [R221+0xb800] ;  /* 0x00b80000dd28783b */ /* 0x000e620000000200 */
[----:B------:R-:W-:Y:S11]  /*3ce0*/  DEPBAR.LE SB0, 0x0 ;  /* 0x000080000000791a */ /* 0x000ff60000000000 */
[----:B------:R-:W-:Y:S01]  /*3cf0*/  @!UPT UIADD3 URZ, URZ, URZ, URZ ;  /* 0x0000003f3f3ff290 */ /* 0x000fe2000fffe03f */
[C---:B-----5:R-:W-:Y:S01]  /*3d00*/  HMMA.16816.F32.BF16 R20, R12.reuse, R44, R24 ;  /* 0x0000002c0c14723c */ /* 0x060fe20000041818 */
[----:B------:R5:W1:Y:S07]  /*3d10*/  MUFU.TANH R58, R0 ;  /* 0x00000000003a7308 */ /* 0x000a6e0000002400 */
[----:B------:R-:W-:Y:S01]  /*3d20*/  HMMA.16816.F32.BF16 R12, R12, R46, R16 ;  /* 0x0000002e0c0c723c */ /* 0x000fe20000041810 */
[----:B------:R-:W1:Y:S07]  /*3d30*/  MUFU.TANH R45, R31 ;  /* 0x0000001f002d7308 */ /* 0x000e6e0000002400 */
[----:B------:R-:W-:Y:S01]  /*3d40*/  HMMA.16816.F32.BF16 R24, R8, R50, R36 ;  /* 0x000000320818723c */ /* 0x000fe20000041824 */
[----:B-----5:R-:W-:-:S04]  /*3d50*/  FMUL.FTZ R0, R32, c[0x0][0x320] ;  /* 0x0000c80020007a20 */ /* 0x020fc80000410000 */
[----:B------:R5:W2:Y:S03]  /*3d60*/  MUFU.TANH R44, R0 ;  /* 0x00000000002c7308 */ /* 0x000aa60000002400 */
[C---:B-1----:R-:W-:Y:S01]  /*3d70*/  HMMA.16816.F32.BF16 R16, R8.reuse, R40, R20 ;  /* 0x000000280810723c */ /* 0x042fe20000041814 */
[----:B-----5:R-:W-:Y:S11]  /*3d80*/  FMUL.FTZ R0, R33, c[0x0][0x320] ;  /* 0x0000c80021007a20 */ /* 0x020ff60000410000 */
[----:B------:R-:W-:Y:S04]  /*3d90*/  @!UPT UIADD3 URZ, URZ, URZ, URZ ;  /* 0x0000003f3f3ff290 */ /* 0x000fe8000fffe03f */
[----:B------:R-:W-:Y:S01]  /*3da0*/  FMUL.FTZ R26, R26, c[0x0][0x320] ;  /* 0x0000c8001a1a7a20 */ /* 0x000fe20000410000 */
[----:B------:R1:W1:Y:S01]  /*3db0*/  MUFU.TANH R39, R0 ;  /* 0x0000000000277308 */ /* 0x0002620000002400 */
[----:B------:R-:W-:Y:S01]  /*3dc0*/  FMUL.FTZ R24, R24, c[0x0][0x320] ;  /* 0x0000c80018187a20 */ /* 0x000fe20000410000 */
[----:B------:R-:W-:Y:S01]  /*3dd0*/  HMMA.16816.F32.BF16 R8, R8, R42, R12 ;  /* 0x0000002a0808723c */ /* 0x000fe2000004180c */
[----:B------:R-:W-:Y:S02]  /*3de0*/  FMUL.FTZ R27, R27, c[0x0][0x320] ;  /* 0x0000c8001b1b7a20 */ /* 0x000fe40000410000 */
[----:B------:R-:W-:-:S03]  /*3df0*/  FMUL.FTZ R25, R25, c[0x0][0x320] ;  /* 0x0000c80019197a20 */ /* 0x000fc60000410000 */
[----:B------:R-:W2:Y:S01]  /*3e00*/  MUFU.TANH R33, R26 ;  /* 0x0000001a00217308 */ /* 0x000ea20000002400 */
[----:B-1----:R-:W-:-:S07]  /*3e10*/  FMUL.FTZ R0, R34, c[0x0][0x320] ;  /* 0x0000c80022007a20 */ /* 0x002fce0000410000 */
[----:B------:R-:W1:Y:S01]  /*3e20*/  MUFU.TANH R36, R24 ;  /* 0x0000001800247308 */ /* 0x000e620000002400 */
[----:B------:R-:W-:Y:S02]  /*3e30*/  FMUL.FTZ R19, R19, c[0x0][0x320] ;  /* 0x0000c80013137a20 */ /* 0x000fe40000410000 */
[----:B------:R-:W-:Y:S02]  /*3e40*/  FMUL.FTZ R16, R16, c[0x0][0x320] ;  /* 0x0000c80010107a20 */ /* 0x000fe40000410000 */
[----:B------:R-:W-:Y:S02]  /*3e50*/  FMUL.FTZ R17, R17, c[0x0][0x320] ;  /* 0x0000c80011117a20 */ /* 0x000fe40000410000 */
[----:B------:R-:W-:Y:S01]  /*3e60*/  FMUL.FTZ R18, R18, c[0x0][0x320] ;  /* 0x0000c80012127a20 */ /* 0x000fe20000410000 */
[----:B------:R5:W1:Y:S02]  /*3e70*/  MUFU.TANH R38, R0 ;  /* 0x0000000000267308 */ /* 0x000a640000002400 */
[----:B------:R-:W-:-:S02]  /*3e80*/  FMUL.FTZ R8, R8, c[0x0][0x320] ;  /* 0x0000c80008087a20 */ /* 0x000fc40000410000 */
[----:B------:R-:W-:Y:S02]  /*3e90*/  FMUL.FTZ R9, R9, c[0x0][0x320] ;  /* 0x0000c80009097a20 */ /* 0x000fe40000410000 */
[----:B------:R-:W-:Y:S02]  /*3ea0*/  FMUL.FTZ R10, R10, c[0x0][0x320] ;  /* 0x0000c8000a0a7a20 */ /* 0x000fe40000410000 */
[----:B------:R-:W-:Y:S01]  /*3eb0*/  FMUL.FTZ R11, R11, c[0x0][0x320] ;  /* 0x0000c8000b0b7a20 */ /* 0x000fe20000410000 */
[----:B------:R-:W1:Y:S01]  /*3ec0*/  MUFU.TANH R34, R27 ;  /* 0x0000001b00227308 */ /* 0x000e620000002400 */
[----:B-----5:R-:W-:-:S07]  /*3ed0*/  FMUL.FTZ R0, R35, c[0x0][0x320] ;  /* 0x0000c80023007a20 */ /* 0x020fce0000410000 */
[----:B------:R-:W1:Y:S08]  /*3ee0*/  MUFU.TANH R26, R19 ;  /* 0x00000013001a7308 */ /* 0x000e700000002400 */
        /* <DEDUP_REMOVED lines=8> */
[----:B------:R5:W1:Y:S02]  /*3f70*/  MUFU.TANH R25, R18 ;  /* 0x0000001200197308 */ /* 0x000a640000002400 */
[----:B-----5:R-:W-:Y:S01]  /*3f80*/  P2R R18, PR, RZ, 0x4 ;  /* 0x00000004ff127803 */ /* 0x020fe20000000000 */
[----:B------:R-:W-:Y:S06]  /*3f90*/  BAR.SYNC.DEFER_BLOCKING 0x0 ;  /* 0x0000000000007b1d */ /* 0x000fec0000010000 */
[----:B------:R-:W-:Y:S05]  /*3fa0*/  @!P2 BRA `(.L_x_711) ;  /* 0x000002300000a947 */ /* 0x000fea0003800000 */
[----:B-1234-:R-:W-:-:S04]  /*3fb0*/  IADD3 R8, R165, -0x2, RZ ;  /* 0xfffffffea5087810 */ /* 0x01efc80007ffe0ff */
[----:B------:R-:W-:Y:S01]  /*3fc0*/  SHF.R.S32.HI R3, RZ, 0x1f, R8 ;  /* 0x0000001fff037819 */ /* 0x000fe20000011408 */
[----:B------:R-:W-:Y:S02]  /*3fd0*/  IMAD R0, R159, R8, RZ ;  /* 0x000000089f007224 */ /* 0x000fe400078e02ff */
[----:B------:R-:W-:-:S04]  /*3fe0*/  IMAD.WIDE.U32 R8, R8, R162, R166 ;  /* 0x000000a208087225 */ /* 0x000fc800078e00a6 */
[----:B------:R-:W-:Y:S01]  /*3ff0*/  IMAD R0, R3, R162, R0 ;  /* 0x000000a203007224 */ /* 0x000fe200078e0200 */
[----:B------:R-:W-:Y:S02]  /*4000*/  LEA R6, P0, R8, c[0x0][0x1c8], 0x1 ;  /* 0x0000720008067a11 */ /* 0x000fe400078008ff */
[C---:B------:R-:W-:Y:S01]  /*4010*/  SHF.L.U64.HI R3, R160.reuse, 0x6, R164 ;  /* 0x00000006a0037819 */ /* 0x040fe200000102a4 */
[----:B------:R-:W-:Y:S02]  /*4020*/  IMAD.IADD R0, R9, 0x1, R0 ;  /* 0x0000000109007824 */ /* 0x000fe400078e0200 */
[----:B------:R-:W-:-:S03]  /*4030*/  IMAD.SHL.U32 R9, R160, 0x40, RZ ;  /* 0x00000040a0097824 */ /* 0x000fc600078e00ff */
        /* <DEDUP_REMOVED lines=26> */
.L_x_711:
[----:B-1234-:R-:W-:Y:S01]  /*41e0*/  LOP3.LUT R0, R158, 0xffffffe0, RZ, 0xc0, !PT ;  /* 0xffffffe09e007812 */ /* 0x01efe200078ec0ff */
[----:B------:R-:W-:Y:S01]  /*41f0*/  IMAD.IADD R6, R157, 0x1, R156 ;  /* 0x000000019d067824 */ /* 0x000fe200078e029c */
[----:B------:R1:W-:Y:S01]  /*4200*/  STL [R1+0x50], R226 ;  /* 0x000050e201007387 */ /* 0x0003e20000100800 */
[----:B------:R-:W-:-:S02]  /*4210*/  IMAD.SHL.U32 R217, R5, 0x2, RZ ;  /* 0x0000000205d97824 */ /* 0x000fc400078e00ff */
[----:B------:R-:W-:Y:S01]  /*4220*/  IMAD.IADD R0, R161, 0x1, -R0 ;  /* 0x00000001a1007824 */ /* 0x000fe200078e0a00 */
[----:B------:R-:W-:Y:S01]  /*4230*/  STL [R1+0x4c], R225 ;  /* 0x00004ce101007387 */ /* 0x000fe20000100800 */
[----:B------:R-:W-:Y:S01]  /*4240*/  IMAD R220, R2, 0x2, R217 ;  /* 0x0000000202dc7824 */ /* 0x000fe200078e02d9 */
[----:B------:R-:W-:Y:S02]  /*4250*/  LEA R218, R4, R217, 0x1 ;  /* 0x000000d904da7211 */ /* 0x000fe400078e08ff */
[----:B------:R-:W-:Y:S01]  /*4260*/  SHF.R.S32.HI R3, RZ, 0x1f, R0 ;  /* 0x0000001fff037819 */ /* 0x000fe20000011400 */
[----:B------:R-:W-:Y:S02]  /*4270*/  STL [R1+0x48], R224 ;  /* 0x000048e001007387 */ /* 0x000fe40000100800 */
[----:B------:R-:W-:Y:S01]  /*4280*/  IMAD R219, R2, 0x2, R218 ;  /* 0x0000000202db7824 */ /* 0x000fe200078e02da */
[----:B------:R-:W-:Y:S01]  /*4290*/  LEA.HI R3, R3, R0, RZ, 0x2 ;  /* 0x0000000003037211 */ /* 0x000fe200078f10ff */
[----:B------:R-:W-:Y:S03]  /*42a0*/  STL [R1+0x44], R223 ;  /* 0x000044df01007387 */ /* 0x000fe60000100800 */
[----:B------:R-:W-:Y:S01]  /*42b0*/  LOP3.LUT R3, R3, 0x7ffffffc, RZ, 0xc0, !PT ;  /* 0x7ffffffc03037812 */ /* 0x000fe200078ec0ff */
[----:B------:R-:W-:Y:S03]  /*42c0*/  STL [R1+0x40], R222 ;  /* 0x000040de01007387 */ /* 0x000fe60000100800 */
[----:B------:R-:W-:Y:S01]  /*42d0*/  IADD3 R0, R0, -R3, RZ ;  /* 0x8000000300007210 */ /* 0x000fe20007ffe0ff */
[----:B------:R-:W-:Y:S04]  /*42e0*/  STL [R1+0x3c], R221 ;  /* 0x00003cdd01007387 */ /* 0x000fe80000100800 */
[----:B------:R-:W-:Y:S01]  /*42f0*/  IMAD R0, R0, -0x2, R6 ;  /* 0xfffffffe00007824 */ /* 0x000fe200078e0206 */
[----:B------:R2:W-:Y:S04]  /*4300*/  STL [R1+0x38], R216 ;  /* 0x000038d801007387 */ /* 0x0005e80000100800 */
[C---:B------:R-:W-:Y:S01]  /*4310*/  ISETP.GT.AND P0, PT, R0.reuse, RZ, PT ;  /* 0x000000ff0000720c */ /* 0x040fe20003f04270 */
[----:B------:R-:W-:Y:S01]  /*4320*/  LDSM.16.MT88.4 R40, [R217+0x900] ;  /* 0x00090000d928783b */ /* 0x000fe20000004200 */
[----:B------:R-:W-:-:S02]  /*4330*/  ISETP.GT.AND P1, PT, R0, 0x1, PT ;  /* 0x000000010000780c */ /* 0x000fc40003f24270 */
[----:B------:R-:W-:Y:S01]  /*4340*/  FSEL R14, R112, -INF , P0 ;  /* 0xff800000700e7808 */ /* 0x000fe20000000000 */
[----:B------:R-:W-:Y:S01]  /*4350*/  LDSM.16.MT88.4 R64, [R218+0x3900] ;  /* 0x00390000da40783b */ /* 0x000fe20000004200 */
[----:B------:R-:W-:Y:S02]  /*4360*/  FSEL R7, R116, -INF , P0 ;  /* 0xff80000074077808 */ /* 0x000fe40000000000 */
[C---:B------:R-:W-:Y:S01]  /*4370*/  ISETP.GT.AND P0, PT, R0.reuse, 0x8, PT ;  /* 0x000000080000780c */ /* 0x040fe20003f04270 */
[----:B------:R-:W-:Y:S01]  /*4380*/  LDSM.16.MT88.4 R60, [R220+0x3900] ;  /* 0x00390000dc3c783b */ /* 0x000fe20000004200 */
[----:B------:R-:W-:Y:S02]  /*4390*/  FSEL R8, R113, -INF , P1 ;  /* 0xff80000071087808 */ /* 0x000fe40000800000 */
[----:B------:R-:W-:Y:S01]  /*43a0*/  FSEL R15, R109, -INF , P1 ;  /* 0xff8000006d0f7808 */ /* 0x000fe20000800000 */
[----:B------:R-:W-:Y:S01]  /*43b0*/  LDSM.16.MT88.4 R84, [R217+0x3900] ;  /* 0x00390000d954783b */ /* 0x000fe20000004200 */
[----:B------:R-:W-:-:S02]  /*43c0*/  ISETP.GT.AND P1, PT, R0, 0x9, PT ;  /* 0x000000090000780c */ /* 0x000fc40003f24270 */
[----:B------:R-:W-:Y:S01]  /*43d0*/  FSEL R9, R108, -INF , P0 ;  /* 0xff8000006c097808 */ /* 0x000fe20000000000 */
[----:B------:R-:W-:Y:S01]  /*43e0*/  LDSM.16.MT88.4 R68, [R217+0x6900] ;  /* 0x00690000d944783b */ /* 0x000fe20000004200 */
[----:B------:R-:W-:Y:S02]  /*43f0*/  FMNMX.FTZ R132, R7, R8, !PT ;  /* 0x0000000807847209 */ /* 0x000fe40007810000 */
[----:B------:R-:W-:Y:S01]  /*4400*/  FSEL R20, R102, -INF , P0 ;  /* 0xff80000066147808 */ /* 0x000fe20000000000 */
[----:B------:R-:W-:Y:S01]  /*4410*/  LDSM.16.MT88.4 R92, [R220+0x6100] ;  /* 0x00610000dc5c783b */ /* 0x000fe20000004200 */
[----:B------:R-:W-:Y:S02]  /*4420*/  ISETP.GT.AND P0, PT, R0, 0x10, PT ;  /* 0x000000100000780c */ /* 0x000fe40003f04270 */
[----:B------:R-:W-:Y:S01]  /*4430*/  FSEL R10, R103, -INF , P1 ;  /* 0xff800000670a7808 */ /* 0x000fe20000800000 */
[----:B------:R-:W0:Y:S01]  /*4440*/  LDGDEPBAR ;  /* 0x00000000000079af */ /* 0x000e220000000000 */
[----:B------:R-:W-:-:S02]  /*4450*/  FMNMX.FTZ R132, R9, R132, !PT ;  /* 0x0000008409847209 */ /* 0x000fc40007810000 */
        /* <DEDUP_REMOVED lines=66> */
[----:B-1----:R-:W-:Y:S02]  /*4880*/  FSEL R226, R38, -INF , P0 ;  /* 0xff80000026e27808 */ /* 0x002fe40000000000 */
        /* <DEDUP_REMOVED lines=15> */
[----:B------:R-:W-:-:S02]  /*4980*/  ISETP.GT.AND P2, PT, R0, 0x51, PT ;  /* 0x000000510000780c */ /* 0x000fc40003f44270 */
[----:B--2---:R-:W-:Y:S02]  /*4990*/  FSEL R216, R30, -INF , P0 ;  /* 0xff8000001ed87808 */ /* 0x004fe40000000000 */
        /* <DEDUP_REMOVED lines=13> */
[----:B------:R-:W-:Y:S02]  /*4a70*/  FMNMX.FTZ R0, R208, R0, !PT ;  /* 0x00000000d0007209 */ /* 0x000fe40007810000 */
[----:B------:R-:W-:Y:S02]  /*4a80*/  FMNMX.FTZ R132, R98, R132, !PT ;  /* 0x0000008462847209 */ /* 0x000fe40007810000 */
[----:B------:R-:W-:Y:S02]  /*4a90*/  FMNMX.FTZ R0, R207, R0, !PT ;  /* 0x00000000cf007209 */ /* 0x000fe40007810000 */
[----:B------:R-:W-:-:S02]  /*4aa0*/  FMNMX.FTZ R132, R215, R132, !PT ;  /* 0x00000084d7847209 */ /* 0x000fc40007810000 */
[----:B------:R-:W-:Y:S02]  /*4ab0*/  FMNMX.FTZ R0, R226, R0, !PT ;  /* 0x00000000e2007209 */ /* 0x000fe40007810000 */
[----:B------:R-:W-:Y:S01]  /*4ac0*/  FSEL R122, R26, -INF , P2 ;  /* 0xff8000001a7a7808 */ /* 0x000fe20001000000 */
[----:B------:R-:W1:Y:S01]  /*4ad0*/  SHFL.BFLY PT, R3, R132, 0x2, 0x1f ;  /* 0x0c401f0084037f89 */ /* 0x000e6200000e0000 */
[----:B------:R-:W-:Y:S02]  /*4ae0*/  FMNMX.FTZ R0, R99, R0, !PT ;  /* 0x0000000063007209 */ /* 0x000fe40007810000 */
[----:B------:R-:W-:Y:S01]  /*4af0*/  FSEL R209, R32, -INF , P1 ;  /* 0xff80000020d17808 */ /* 0x000fe20000800000 */
[----:B------:R-:W-:Y:S01]  /*4b00*/  LDSM.16.MT88.4 R24, [R218+0x100] ;  /* 0x00010000da18783b */ /* 0x000fe20000004200 */
[----:B------:R-:W-:Y:S02]  /*4b10*/  FMNMX.FTZ R0, R121, R0, !PT ;  /* 0x0000000079007209 */ /* 0x000fe40007810000 */
[----:B------:R-:W-:-:S02]  /*4b20*/  FSEL R110, R31, -INF , P0 ;  /* 0xff8000001f6e7808 */ /* 0x000fc40000000000 */
[----:B------:R-:W-:Y:S02]  /*4b30*/  FMNMX.FTZ R0, R102, R0, !PT ;  /* 0x0000000066007209 */ /* 0x000fe40007810000 */
[----:B------:R-:W-:Y:S02]  /*4b40*/  ISETP.NE.AND P2, PT, R18, RZ, PT ;  /* 0x000000ff1200720c */ /* 0x000fe40003f45270 */
[----:B------:R-:W-:-:S04]  /*4b50*/  FMNMX.FTZ R0, R221, R0, !PT ;  /* 0x00000000dd007209 */ /* 0x000fc80007810000 */
[----:B------:R-:W-:-:S04]  /*4b60*/  FMNMX.FTZ R0, R122, R0, !PT ;  /* 0x000000007a007209 */ /* 0x000fc80007810000 */
[----:B------:R-:W-:Y:S02]  /*4b70*/  FMNMX.FTZ R0, R209, R0, !PT ;  /* 0x00000000d1007209 */ /* 0x000fe40007810000 */
[----:B-1----:R-:W-:Y:S02]  /*4b80*/  FMNMX.FTZ R132, R132, R3, !PT ;  /* 0x0000000384847209 */ /* 0x002fe40007810000 */
[----:B------:R-:W-:-:S03]  /*4b90*/  FMNMX.FTZ R3, R110, R0, !PT ;  /* 0x000000006e037209 */ /* 0x000fc60007810000 */
[----:B------:R-:W1:Y:S04]  /*4ba0*/  SHFL.BFLY PT, R0, R132, 0x1, 0x1f ;  /* 0x0c201f0084007f89 */ /* 0x000e6800000e0000 */
[----:B------:R-:W2:Y:S01]  /*4bb0*/  SHFL.BFLY PT, R6, R3, 0x2, 0x1f ;  /* 0x0c401f0003067f89 */ /* 0x000ea200000e0000 */
[----:B-1----:R-:W-:Y:S02]  /*4bc0*/  FMNMX.FTZ R132, R132, R0, !PT ;  /* 0x0000000084847209 */ /* 0x002fe40007810000 */
[----:B--2---:R-:W-:-:S03]  /*4bd0*/  FMNMX.FTZ R3, R3, R6, !PT ;  /* 0x0000000603037209 */ /* 0x004fc60007810000 */
[C---:B------:R-:W-:Y:S01]  /*4be0*/  FMUL.FTZ R12, R132.reuse, c[0x0][0x2d0] ;  /* 0x0000b400840c7a20 */ /* 0x040fe20000410000 */
[----:B------:R-:W-:Y:S01]  /*4bf0*/  FSETP.NEU.FTZ.AND P0, PT, R132, -INF , PT ;  /* 0xff8000008400780b */ /* 0x000fe20003f1d000 */
[----:B------:R-:W1:Y:S03]  /*4c00*/  SHFL.BFLY PT, R6, R3, 0x1, 0x1f ;  /* 0x0c201f0003067f89 */ /* 0x000e6600000e0000 */
[----:B------:R-:W-:-:S05]  /*4c10*/  FSEL R12, R12, RZ, P0 ;  /* 0x000000ff0c0c7208 */ /* 0x000fca0000000000 */
[----:B------:R-:W-:-:S04]  /*4c20*/  FFMA.FTZ R0, R7, c[0x0][0x2d0], -R12 ;  /* 0x0000b40007007a23 */ /* 0x000fc8000001080c */
[----:B------:R2:W-:Y:S01]  /*4c30*/  MUFU.EX2 R96, R0 ;  /* 0x0000000000607308 */ /* 0x0005e20000000800 */
[----:B-1----:R-:W-:Y:S01]  /*4c40*/  FMNMX.FTZ R3, R3, R6, !PT ;  /* 0x0000000603037209 */ /* 0x002fe20007810000 */
[--C-:B------:R-:W-:Y:S02]  /*4c50*/  FFMA.FTZ R6, R11, c[0x0][0x2d0], -R12.reuse ;  /* 0x0000b4000b067a23 */ /* 0x100fe4000001080c */
[----:B--2---:R-:W-:Y:S01]  /*4c60*/  FFMA.FTZ R0, R8, c[0x0][0x2d0], -R12 ;  /* 0x0000b40008007a23 */ /* 0x004fe2000001080c */
[----:B------:R-:W-:-:S03]  /*4c70*/  FSETP.NEU.FTZ.AND P0, PT, R3, -INF , PT ;  /* 0xff8000000300780b */ /* 0x000fc60003f1d000 */
[----:B------:R1:W-:Y:S08]  /*4c80*/  MUFU.EX2 R211, R6 ;  /* 0x0000000600d37308 */ /* 0x0003f00000000800 */
[----:B------:R2:W3:Y:S01]  /*4c90*/  MUFU.EX2 R225, R0 ;  /* 0x0000000000e17308 */ /* 0x0004e20000000800 */
[----:B-1----:R-:W-:-:S07]  /*4ca0*/  FFMA.FTZ R6, R13, c[0x0][0x2d0], -R12 ;  /* 0x0000b4000d067a23 */ /* 0x002fce000001080c */
[----:B------:R-:W-:Y:S01]  /*4cb0*/  MUFU.EX2 R223, R6 ;  /* 0x0000000600df7308 */ /* 0x000fe20000000800 */
[----:B--2---:R-:W-:Y:S01]  /*4cc0*/  FFMA.FTZ R0, R9, c[0x0][0x2d0], -R12 ;  /* 0x0000b40009007a23 */ /* 0x004fe2000001080c */
[----:B---3--:R-:W-:-:S06]  /*4cd0*/  F2FP.BF16.PACK_AB R8, R225, R96 ;  /* 0x00000060e108723e */ /* 0x008fcc00000010ff */
[----:B------:R1:W-:Y:S02]  /*4ce0*/  MUFU.EX2 R97, R0 ;  /* 0x0000000000617308 */ /* 0x0003e40000000800 */
[----:B-1----:R-:W-:-:S06]  /*4cf0*/  FFMA.FTZ R0, R10, c[0x0][0x2d0], -R12 ;  /* 0x0000b4000a007a23 */ /* 0x002fcc000001080c */
[----:B------:R1:W2:Y:S02]  /*4d00*/  MUFU.EX2 R16, R0 ;  /* 0x0000000000107308 */ /* 0x0002a40000000800 */
[----:B-1----:R-:W-:-:S05]  /*4d10*/  FMUL.FTZ R0, R3, c[0x0][0x2d0] ;  /* 0x0000b40003007a20 */ /* 0x002fca0000410000 */
[----:B------:R-:W-:-:S05]  /*4d20*/  FSEL R0, R0, RZ, P0 ;  /* 0x000000ff00007208 */ /* 0x000fca0000000000 */
[----:B------:R-:W-:Y:S02]  /*4d30*/  FFMA.FTZ R5, R14, c[0x0][0x2d0], -R0 ;  /* 0x0000b4000e057a23 */ /* 0x000fe40000010800 */
[----:B--2---:R-:W-:Y:S02]  /*4d40*/  IMAD.MOV.U32 R14, RZ, RZ, R16 ;  /* 0x000000ffff0e7224 */ /* 0x004fe400078e0010 */
[----:B------:R-:W1:Y:S01]  /*4d50*/  LDSM.16.MT88.4 R16, [R217+0x100] ;  /* 0x00010000d910783b */ /* 0x000e620000004200 */
[----:B------:R2:W-:Y:S01]  /*4d60*/  MUFU.EX2 R224, R5 ;  /* 0x0000000500e07308 */ /* 0x0005e20000000800 */
[----:B------:R-:W-:Y:S01]  /*4d70*/  FFMA.FTZ R4, R21, c[0x0][0x2d0], -R0 ;  /* 0x0000b40015047a23 */ /* 0x000fe20000010800 */
[----:B------:R-:W-:-:S06]  /*4d80*/  F2FP.BF16.PACK_AB R10, R14, R97 ;  /* 0x000000610e0a723e */ /* 0x000fcc00000010ff */
[----:B------:R3:W4:Y:S01]  /*4d90*/  MUFU.EX2 R6, R4 ;  /* 0x0000000400067308 */ /* 0x0007220000000800 */
[----:B--2---:R-:W-:-:S07]  /*4da0*/  FFMA.FTZ R5, R15, c[0x0][0x2d0], -R0 ;  /* 0x0000b4000f057a23 */ /* 0x004fce0000010800 */
[----:B------:R2:W2:Y:S01]  /*4db0*/  MUFU.EX2 R213, R5 ;  /* 0x0000000500d57308 */ /* 0x0004a20000000800 */
[----:B---3--:R-:W-:Y:S01]  /*4dc0*/  FFMA.FTZ R4, R22, c[0x0][0x2d0], -R12 ;  /* 0x0000b40016047a23 */ /* 0x008fe2000001080c */
[----:B----4-:R-:W-:-:S06]  /*4dd0*/  MOV R2, R6 ;  /* 0x0000000600027202 */ /* 0x010fcc0000000f00 */
[----:B------:R3:W-:Y:S01]  /*4de0*/  MUFU.EX2 R222, R4 ;  /* 0x0000000400de7308 */ /* 0x0007e20000000800 */
[----:B--2---:R-:W-:Y:S01]  /*4df0*/  FFMA.FTZ R5, R20, c[0x0][0x2d0], -R0 ;  /* 0x0000b40014057a23 */ /* 0x004fe20000010800 */
[----:B------:R-:W-:-:S06]  /*4e00*/  F2FP.BF16.PACK_AB R9, R213, R224 ;  /* 0x000000e0d509723e */ /* 0x000fcc00000010ff */
[----:B------:R-:W2:Y:S01]  /*4e10*/  MUFU.EX2 R100, R5 ;  /* 0x0000000500647308 */ /* 0x000ea20000000800 */
[----:B---3--:R-:W-:-:S07]  /*4e20*/  FFMA.FTZ R4, R23, c[0x0][0x2d0], -R12 ;  /* 0x0000b40017047a23 */ /* 0x008fce000001080c */
[----:B------:R3:W4:Y:S01]  /*4e30*/  MUFU.EX2 R101, R4 ;  /* 0x0000000400657308 */ /* 0x0007220000000800 */
[----:B--2---:R-:W-:-:S07]  /*4e40*/  F2FP.BF16.PACK_AB R11, R6, R100 ;  /* 0x00000064060b723e */ /* 0x004fce00000010ff */
[----:B-1----:R-:W-:Y:S01]  /*4e50*/  HMMA.16816.F32.BF16 R32, R8, R16, RZ ;  /* 0x000000100820723c */ /* 0x002fe200000418ff */
[----:B---3--:R-:W-:Y:S01]  /*4e60*/  FFMA.FTZ R4, R28, c[0x0][0x2d0], -R0 ;  /* 0x0000b4001c047a23 */ /* 0x008fe20000010800 */
[----:B----4-:R-:W-:-:S03]  /*4e70*/  F2FP.BF16.PACK_AB R6, R101, R222 ;  /* 0x000000de6506723e */ /* 0x010fc600000010ff */
[----:B------:R1:W-:Y:S03]  /*4e80*/  MUFU.EX2 R15, R4 ;  /* 0x00000004000f7308 */ /* 0x0003e60000000800 */
[----:B------:R-:W-:Y:S01]  /*4e90*/  HMMA.16816.F32.BF16 R20, R8, R24, RZ ;  /* 0x000000180814723c */ /* 0x000fe200000418ff */
[----:B-1----:R-:W-:-:S07]  /*4ea0*/  FFMA.FTZ R4, R29, c[0x0][0x2d0], -R0 ;  /* 0x0000b4001d047a23 */ /* 0x002fce0000010800 */
[C---:B------:R-:W-:Y:S01]  /*4eb0*/  HMMA.16816.F32.BF16 R28, R8.reuse, R18, RZ ;  /* 0x00000012081c723c */ /* 0x040fe200000418ff */
[----:B------:R1:W2:Y:S07]  /*4ec0*/  MUFU.EX2 R252, R4 ;  /* 0x0000000400fc7308 */ /* 0x0002ae0000000800 */
[C---:B------:R-:W-:Y:S08]  /*4ed0*/  HMMA.16816.F32.BF16 R16, R8.reuse, R26, RZ ;  /* 0x0000001a0810723c */ /* 0x040ff000000418ff */
[----:B------:R-:W-:Y:S01]  /*4ee0*/  HMMA.16816.F32.BF16 R24, R8, R46, RZ ;  /* 0x0000002e0818723c */ /* 0x000fe200000418ff */
        /* <DEDUP_REMOVED lines=9> */
[C---:B------:R-:W-:Y:S08]  /*4f80*/  HMMA.16816.F32.BF16 R188, R4.reuse, R36, R20 ;  /* 0x0000002404bc723c */ /* 0x040ff00000041814 */
[----:B------:R-:W-:Y:S01]  /*4f90*/  HMMA.16816.F32.BF16 R180, R4, R38, R16 ;  /* 0x0000002604b4723c */ /* 0x000fe20000041810 */
[----:B------:R-:W2:Y:S07]  /*4fa0*/  LDSM.16.MT88.4 R36, [R217+0x3100] ;  /* 0x00310000d924783b */ /* 0x000eae0000004200 */
[----:B------:R-:W-:Y:S01]  /*4fb0*/  HMMA.16816.F32.BF16 R28, R8, R44, RZ ;  /* 0x0000002c081c723c */ /* 0x000fe200000418ff */
[----:B------:R-:W3:Y:S07]  /*4fc0*/  LDSM.16.MT88.4 R44, [R218+0x3100] ;  /* 0x00310000da2c783b */ /* 0x000eee0000004200 */
[----:B------:R-:W-:Y:S01]  /*4fd0*/  HMMA.16816.F32.BF16 R200, R4, R40, R32 ;  /* 0x0000002804c8723c */ /* 0x000fe20000041820 */
[----:B------:R-:W4:Y:S07]  /*4fe0*/  LDSM.16.MT88.4 R32, [R219+0x900] ;  /* 0x00090000db20783b */ /* 0x000f2e0000004200 */
[C---:B-1----:R-:W-:Y:S08]  /*4ff0*/  HMMA.16816.F32.BF16 R20, R8.reuse, R48, RZ ;  /* 0x000000300814723c */ /* 0x042ff000000418ff */
[----:B------:R-:W-:Y:S08]  /*5000*/  HMMA.16816.F32.BF16 R16, R8, R50, RZ ;  /* 0x000000320810723c */ /* 0x000ff000000418ff */
[C---:B------:R-:W-:Y:S08]  /*5010*/  HMMA.16816.F32.BF16 R172, R4.reuse, R52, R28 ;  /* 0x0000003404ac723c */ /* 0x040ff0000004181c */
[----:B------:R-:W-:Y:S08]  /*5020*/  HMMA.16816.F32.BF16 R192, R4, R54, R24 ;  /* 0x0000003604c0723c */ /* 0x000ff00000041818 */
[C---:B--2---:R-:W-:Y:S08]  /*5030*/  HMMA.16816.F32.BF16 R52, R8.reuse, R36, RZ ;  /* 0x000000240834723c */ /* 0x044ff000000418ff */
[C---:B------:R-:W-:Y:S08]  /*5040*/  HMMA.16816.F32.BF16 R48, R8.reuse, R38, RZ ;  /* 0x000000260830723c */ /* 0x040ff000000418ff */
[C---:B---3--:R-:W-:Y:S08]  /*5050*/  HMMA.16816.F32.BF16 R36, R8.reuse, R46, RZ ;  /* 0x0000002e0824723c */ /* 0x048ff000000418ff */
[C---:B------:R-:W-:Y:S08]  /*5060*/  HMMA.16816.F32.BF16 R28, R8.reuse, R74, RZ ;  /* 0x0000004a081c723c */ /* 0x040ff000000418ff */
[----:B------:R-:W-:Y:S08]  /*5070*/  HMMA.16816.F32.BF16 R40, R8, R44, RZ ;  /* 0x0000002c0828723c */ /* 0x000ff000000418ff */
[C---:B----4-:R-:W-:Y:S08]  /*5080*/  HMMA.16816.F32.BF16 R184, R4.reuse, R32, R20 ;  /* 0x0000002004b8723c */ /* 0x050ff00000041814 */
[----:B------:R-:W-:Y:S08]  /*5090*/  HMMA.16816.F32.BF16 R176, R4, R34, R16 ;  /* 0x0000002204b0723c */ /* 0x000ff00000041810 */
[C---:B------:R-:W-:Y:S08]  /*50a0*/  HMMA.16816.F32.BF16 R24, R8.reuse, R80, RZ ;  /* 0x000000500818723c */ /* 0x040ff000000418ff */
[C---:B------:R-:W-:Y:S01]  /*50b0*/  HMMA.16816.F32.BF16 R20, R8.reuse, R82, RZ ;  /* 0x000000520814723c */ /* 0x040fe200000418ff */
[----:B------:R-:W-:Y:S07]  /*50c0*/  LDSM.16.MT88.4 R80, [R219+0x6900] ;  /* 0x00690000db50783b */ /* 0x000fee0000004200 */
[----:B------:R-:W-:Y:S08]  /*50d0*/  HMMA.16816.F32.BF16 R16, R8, R88, RZ ;  /* 0x000000580810723c */ /* 0x000ff000000418ff */
[C---:B------:R-:W-:Y:S01]  /*50e0*/  HMMA.16816.F32.BF16 R128, R4.reuse, R66, R36 ;  /* 0x000000420480723c */ /* 0x040fe20000041824 */
[----:B------:R-:W1:Y:S07]  /*50f0*/  LDSM.16.MT88.4 R36, [R217+0x9100] ;  /* 0x00910000d924783b */ /* 0x000e6e0000004200 */
[----:B------:R-:W-:Y:S01]  /*5100*/  HMMA.16816.F32.BF16 R168, R4, R62, R28 ;  /* 0x0000003e04a8723c */ /* 0x000fe2000004181c */
[----:B------:R-:W2:Y:S07]  /*5110*/  LDSM.16.MT88.4 R28, [R219+0x6100] ;  /* 0x00610000db1c783b */ /* 0x000eae0000004200 */
[----:B------:R-:W-:Y:S01]  /*5120*/  HMMA.16816.F32.BF16 R44, R8, R90, RZ ;  /* 0x0000005a082c723c */ /* 0x000fe200000418ff */
[----:B------:R-:W3:Y:S07]  /*5130*/  LDSM.16.MT88.4 R88, [R218+0x6900] ;  /* 0x00690000da58783b */ /* 0x000eee0000004200 */
[C---:B------:R-:W-:Y:S01]  /*5140*/  HMMA.16816.F32.BF16 R116, R4.reuse, R86, R48 ;  /* 0x000000560474723c */ /* 0x040fe20000041830 */
[----:B------:R-:W4:Y:S06]  /*5150*/  LDSM.16.MT88.4 R48, [R220+0x6900] ;  /* 0x00690000dc30783b */ /* 0x000f2c0000004200 */
[----:B------:R-:W-:Y:S01]  /*5160*/  IMAD.MOV.U32 R87, RZ, RZ, R122 ;  /* 0x000000ffff577224 */ /* 0x000fe200078e007a */
[----:B------:R-:W-:Y:S01]  /*5170*/  HMMA.16816.F32.BF16 R148, R4, R84, R52 ;  /* 0x000000540494723c */ /* 0x000fe20000041834 */
[----:B------:R-:W-:Y:S01]  /*5180*/  LDSM.16.MT88.4 R52, [R220+0x9100] ;  /* 0x00910000dc34783b */ /* 0x000fe20000004200 */
[----:B------:R-:W-:-:S05]  /*5190*/  IMAD.MOV.U32 R86, RZ, RZ, R103 ;  /* 0x000000ffff567224 */ /* 0x000fca00078e0067 */
[----:B------:R-:W-:Y:S01]  /*51a0*/  MOV R84, R121 ;  /* 0x0000007900547202 */ /* 0x000fe20000000f00 */
[----:B------:R-:W-:Y:S01]  /*51b0*/  HMMA.16816.F32.BF16 R124, R4, R64, R40 ;  /* 0x00000040047c723c */ /* 0x000fe20000041828 */
[----:B------:R-:W1:Y:S01]  /*51c0*/  LDSM.16.MT88.4 R40, [R218+0x9100] ;  /* 0x00910000da28783b */ /* 0x000e620000004200 */
[----:B------:R-:W-:-:S03]  /*51d0*/  IMAD.MOV.U32 R85, RZ, RZ, R120 ;  /* 0x000000ffff557224 */ /* 0x000fc600078e0078 */
[----:B------:R-:W1:Y:S03]  /*51e0*/  LDSM.16.MT88.4 R64, [R219+0x9100] ;  /* 0x00910000db40783b */ /* 0x000e660000004200 */
[----:B------:R-:W-:Y:S01]  /*51f0*/  HMMA.16816.F32.BF16 R32, R8, R72, RZ ;  /* 0x000000480820723c */ /* 0x000fe200000418ff */
[----:B------:R-:W-:Y:S07]  /*5200*/  LDSM.16.MT88.4 R72, [R218+0x9900] ;  /* 0x00990000da48783b */ /* 0x000fee0000004200 */
[C---:B------:R-:W-:Y:S08]  /*5210*/  HMMA.16816.F32.BF16 R152, R4.reuse, R56, R24 ;  /* 0x000000380498723c */ /* 0x040ff00000041818 */
[C---:B------:R-:W-:Y:S08]  /*5220*/  HMMA.16816.F32.BF16 R164, R4.reuse, R58, R20 ;  /* 0x0000003a04a4723c */ /* 0x040ff00000041814 */
[----:B------:R-:W-:Y:S08]  /*5230*/  HMMA.16816.F32.BF16 R160, R4, R68, R16 ;  /* 0x0000004404a0723c */ /* 0x000ff00000041810 */
[C---:B------:R-:W-:Y:S08]  /*5240*/  HMMA.16816.F32.BF16 R24, R8.reuse, R76, RZ ;  /* 0x0000004c0818723c */ /* 0x040ff000000418ff */
[C---:B------:R-:W-:Y:S01]  /*5250*/  HMMA.16816.F32.BF16 R20, R8.reuse, R78, RZ ;  /* 0x0000004e0814723c */ /* 0x040fe200000418ff */
[----:B------:R-:W3:Y:S07]  /*5260*/  LDSM.16.MT88.4 R76, [R217+0x9900] ;  /* 0x00990000d94c783b */ /* 0x000eee0000004200 */
[----:B------:R-:W-:Y:S08]  /*5270*/  HMMA.16816.F32.BF16 R16, R8, R92, RZ ;  /* 0x0000005c0810723c */ /* 0x000ff000000418ff */
[----:B------:R-:W-:Y:S08]  /*5280*/  HMMA.16816.F32.BF16 R140, R4, R60, R32 ;  /* 0x0000003c048c723c */ /* 0x000ff00000041820 */
[----:B-1----:R-:W-:Y:S08]  /*5290*/  HMMA.16816.F32.BF16 R32, R8, R36, RZ ;  /* 0x000000240820723c */ /* 0x002ff000000418ff */
[----:B------:R-:W-:Y:S01]  /*52a0*/  HMMA.16816.F32.BF16 R156, R4, R70, R44 ;  /* 0x00000046049c723c */ /* 0x000fe2000004182c */
[----:B------:R-:W1:Y:S07]  /*52b0*/  LDSM.16.MT88.4 R68, [R220+0x9900] ;  /* 0x00990000dc44783b */ /* 0x000e6e0000004200 */
[C---:B--2---:R-:W-:Y:S08]  /*52c0*/  HMMA.16816.F32.BF16 R56, R8.reuse, R28, RZ ;  /* 0x0000001c0838723c */ /* 0x044ff000000418ff */
[----:B------:R-:W-:Y:S08]  /*52d0*/  HMMA.16816.F32.BF16 R44, R8, R30, RZ ;  /* 0x0000001e082c723c */ /* 0x000ff000000418ff */
[C---:B---3--:R-:W-:Y:S07]  /*52e0*/  HMMA.16816.F32.BF16 R144, R4.reuse, R88, R24 ;  /* 0x000000580490723c */ /* 0x048fee0000041818 */
[----:B------:R-:W-:Y:S01]  /*52f0*/  IMAD.MOV.U32 R88, RZ, RZ, R111 ;  /* 0x000000ffff587224 */ /* 0x000fe200078e006f */
[----:B------:R-:W-:Y:S01]  /*5300*/  HMMA.16816.F32.BF16 R136, R4, R90, R20 ;  /* 0x0000005a0488723c */ /* 0x000fe20000041814 */
[----:B------:R-:W-:-:S07]  /*5310*/  MOV R89, R101 ;  /* 0x0000006500597202 */ /* 0x000fce0000000f00 */
[----:B----4-:R-:W-:Y:S07]  /*5320*/  HMMA.16816.F32.BF16 R120, R4, R48, R16 ;  /* 0x000000300478723c */ /* 0x010fee0000041810 */
[----:B------:R-:W-:Y:S01]  /*5330*/  IMAD.MOV.U32 R48, RZ, RZ, R110 ;  /* 0x000000ffff307224 */ /* 0x000fe200078e006e */
[----:B------:R-:W-:Y:S01]  /*5340*/  HMMA.16816.F32.BF16 R28, R8, R38, RZ ;  /* 0x00000026081c723c */ /* 0x000fe200000418ff */
[----:B------:R-:W-:-:S07]  /*5350*/  IMAD.MOV.U32 R49, RZ, RZ, R100 ;  /* 0x000000ffff317224 */ /* 0x000fce00078e0064 */
[C---:B------:R-:W-:Y:S08]  /*5360*/  HMMA.16816.F32.BF16 R24, R8.reuse, R40, RZ ;  /* 0x000000280818723c */ /* 0x040ff000000418ff */
[C---:B------:R-:W-:Y:S08]  /*5370*/  HMMA.16816.F32.BF16 R20, R8.reuse, R42, RZ ;  /* 0x0000002a0814723c */ /* 0x040ff000000418ff */
[C---:B------:R-:W-:Y:S08]  /*5380*/  HMMA.16816.F32.BF16 R16, R8.reuse, R52, RZ ;  /* 0x000000340810723c */ /* 0x040ff000000418ff */
[C---:B------:R-:W-:Y:S08]  /*5390*/  HMMA.16816.F32.BF16 R36, R8.reuse, R54, RZ ;  /* 0x000000360824723c */ /* 0x040ff000000418ff */
[C---:B------:R-:W-:Y:S08]  /*53a0*/  HMMA.16816.F32.BF16 R60, R8.reuse, R94, RZ ;  /* 0x0000005e083c723c */ /* 0x040ff000000418ff */
[C---:B------:R-:W-:Y:S08]  /*53b0*/  HMMA.16816.F32.BF16 R52, R8.reuse, R64, RZ ;  /* 0x000000400834723c */ /* 0x040ff000000418ff */
[----:B------:R-:W-:Y:S01]  /*53c0*/  HMMA.16816.F32.BF16 R40, R8, R66, RZ ;  /* 0x000000420828723c */ /* 0x000fe200000418ff */
[----:B------:R-:W2:Y:S07]  /*53d0*/  LDSM.16.MT88.4 R8, [R219+0x9900] ;  /* 0x00990000db08783b */ /* 0x000eae0000004200 */
[C---:B------:R-:W-:Y:S07]  /*53e0*/  HMMA.16816.F32.BF16 R92, R4.reuse, R76, R32 ;  /* 0x0000004c045c723c */ /* 0x040fee0000041820 */
[----:B------:R-:W-:Y:S01]  /*53f0*/  IMAD.MOV.U32 R33, RZ, RZ, R2 ;  /* 0x000000ffff217224 */ /* 0x000fe200078e0002 */
[----:B------:R-:W-:Y:S01]  /*5400*/  MOV R34, R89 ;  /* 0x0000005900227202 */ /* 0x000fe20000000f00 */
[----:B------:R-:W-:Y:S01]  /*5410*/  FFMA.FTZ R2, R107, c[0x0][0x2d0], -R12 ;  /* 0x0000b4006b027a23 */ /* 0x000fe2000001080c */
[----:B------:R-:W-:Y:S01]  /*5420*/  HMMA.16816.F32.BF16 R108, R4, R50, R60 ;  /* 0x00000032046c723c */ /* 0x000fe2000004183c */
[----:B------:R-:W-:-:S06]  /*5430*/  IMAD.MOV.U32 R35, RZ, RZ, R88 ;  /* 0x000000ffff237224 */ /* 0x000fcc00078e0058 */
[----:B------:R-:W-:Y:S01]  /*5440*/  MOV R62, R102 ;  /* 0x00000066003e7202 */ /* 0x000fe20000000f00 */
[C---:B------:R-:W-:Y:S01]  /*5450*/  HMMA.16816.F32.BF16 R88, R4.reuse, R78, R28 ;  /* 0x0000004e0458723c */ /* 0x040fe2000004181c */
[----:B------:R-:W-:Y:S01]  /*5460*/  IMAD.MOV.U32 R61, RZ, RZ, R99 ;  /* 0x000000ffff3d7224 */ /* 0x000fe200078e0063 */
[----:B------:R-:W-:Y:S01]  /*5470*/  MOV R51, R97 ;  /* 0x0000006100337202 */ /* 0x000fe20000000f00 */
[----:B------:R-:W-:Y:S02]  /*5480*/  IMAD.MOV.U32 R60, RZ, RZ, R98 ;  /* 0x000000ffff3c7224 */ /* 0x000fe400078e0062 */
[----:B------:R-:W-:Y:S02]  /*5490*/  IMAD.MOV.U32 R50, RZ, RZ, R96 ;  /* 0x000000ffff327224 */ /* 0x000fe400078e0060 */
[----:B------:R-:W-:Y:S01]  /*54a0*/  MOV R30, R211 ;  /* 0x000000d3001e7202 */ /* 0x000fe20000000f00 */
[----:B------:R-:W-:Y:S01]  /*54b0*/  HMMA.16816.F32.BF16 R100, R4, R80, R56 ;  /* 0x000000500464723c */ /* 0x000fe20000041838 */
[----:B------:R3:W-:Y:S01]  /*54c0*/  MUFU.EX2 R211, R2 ;  /* 0x0000000200d37308 */ /* 0x0007e20000000800 */
[----:B------:R-:W-:-:S06]  /*54d0*/  IMAD.MOV.U32 R31, RZ, RZ, R226 ;  /* 0x000000ffff1f7224 */ /* 0x000fcc00078e00e2 */
[C---:B------:R-:W-:Y:S08]  /*54e0*/  HMMA.16816.F32.BF16 R96, R4.reuse, R82, R44 ;  /* 0x000000520460723c */ /* 0x040ff0000004182c */
[C---:B------:R-:W-:Y:S01]  /*54f0*/  HMMA.16816.F32.BF16 R80, R4.reuse, R72, R24 ;  /* 0x000000480450723c */ /* 0x040fe20000041818 */
[--C-:B---3--:R-:W-:Y:S01]  /*5500*/  FFMA.FTZ R2, R106, c[0x0][0x2d0], -R12.reuse ;  /* 0x0000b4006a027a23 */ /* 0x108fe2000001080c */
[----:B------:R-:W-:Y:S06]  /*5510*/  LDSM.16.MT88.4 R24, [R220+0x1100] ;  /* 0x00110000dc18783b */ /* 0x000fec0000004200 */
[C---:B------:R-:W-:Y:S01]  /*5520*/  HMMA.16816.F32.BF16 R72, R4.reuse, R74, R20 ;  /* 0x0000004a0448723c */ /* 0x040fe20000041814 */
[----:B------:R3:W4:Y:S07]  /*5530*/  MUFU.EX2 R23, R2 ;  /* 0x0000000200177308 */ /* 0x00072e0000000800 */
[C---:B-1----:R-:W-:Y:S01]  /*5540*/  HMMA.16816.F32.BF16 R44, R4.reuse, R68, R16 ;  /* 0x00000044042c723c */ /* 0x042fe20000041810 */
[----:B------:R-:W1:Y:S07]  /*5550*/  LDSM.16.MT88.4 R16, [R217+0x1100] ;  /* 0x00110000d910783b */ /* 0x000e6e0000004200 */
[----:B--2---:R-:W-:Y:S01]  /*5560*/  HMMA.16816.F32.BF16 R52, R4, R8, R52 ;  /* 0x000000080434723c */ /* 0x004fe20000041834 */
[----:B---3--:R-:W-:-:S04]  /*5570*/  FFMA.FTZ R2, R105, c[0x0][0x2d0], -R12 ;  /* 0x0000b40069027a23 */ /* 0x008fc8000001080c */
[----:B------:R2:W-:Y:S03]  /*5580*/  MUFU.EX2 R63, R2 ;  /* 0x00000002003f7308 */ /* 0x0005e60000000800 */
[C---:B------:R-:W-:Y:S01]  /*5590*/  HMMA.16816.F32.BF16 R40, R4.reuse, R10, R40 ;  /* 0x0000000a0428723c */ /* 0x040fe20000041828 */
[----:B------:R-:W3:Y:S07]  /*55a0*/  LDSM.16.MT88.4 R8, [R218+0x1100] ;  /* 0x00110000da08783b */ /* 0x000eee0000004200 */
[----:B------:R-:W-:Y:S01]  /*55b0*/  HMMA.16816.F32.BF16 R36, R4, R70, R36 ;  /* 0x000000460424723c */ /* 0x000fe20000041824 */
[----:B--2---:R-:W-:-:S06]  /*55c0*/  FFMA.FTZ R2, R104, c[0x0][0x2d0], -R12 ;  /* 0x0000b40068027a23 */ /* 0x004fcc000001080c */
[----:B----4-:R-:W-:Y:S01]  /*55d0*/  F2FP.BF16.PACK_AB R4, R23, R211 ;  /* 0x000000d31704723e */ /* 0x010fe200000010ff */
[----:B------:R2:W4:Y:S02]  /*55e0*/  MUFU.EX2 R64, R2 ;  /* 0x0000000200407308 */ /* 0x0005240000000800 */
[----:B--2---:R-:W-:Y:S01]  /*55f0*/  FFMA.FTZ R2, R112, c[0x0][0x2d0], -R0 ;  /* 0x0000b40070027a23 */ /* 0x004fe20000010800 */
[----:B----4-:R-:W-:-:S05]  /*5600*/  F2FP.BF16.PACK_AB R6, R64, R63 ;  /* 0x0000003f4006723e */ /* 0x010fca00000010ff */
[----:B------:R2:W-:Y:S02]  /*5610*/  MUFU.EX2 R28, R2 ;  /* 0x00000002001c7308 */ /* 0x0005e40000000800 */
[----:B--2---:R-:W-:-:S06]  /*5620*/  FFMA.FTZ R2, R113, c[0x0][0x2d0], -R0 ;  /* 0x0000b40071027a23 */ /* 0x004fcc0000010800 */
[----:B------:R2:W4:Y:S02]  /*5630*/  MUFU.EX2 R32, R2 ;  /* 0x0000000200207308 */ /* 0x0005240000000800 */
[----:B--2---:R-:W-:Y:S01]  /*5640*/  FFMA.FTZ R2, R114, c[0x0][0x2d0], -R0 ;  /* 0x0000b40072027a23 */ /* 0x004fe20000010800 */
[----:B----4-:R-:W-:-:S05]  /*5650*/  F2FP.BF16.PACK_AB R5, R32, R28 ;  /* 0x0000001c2005723e */ /* 0x010fca00000010ff */
[----:B------:R2:W-:Y:S02]  /*5660*/  MUFU.EX2 R29, R2 ;  /* 0x00000002001d7308 */ /* 0x0005e40000000800 */
[----:B--2---:R-:W-:-:S06]  /*5670*/  FFMA.FTZ R2, R115, c[0x0][0x2d0], -R0 ;  /* 0x0000b40073027a23 */ /* 0x004fcc0000010800 */
[----:B------:R-:W2:Y:S02]  /*5680*/  MUFU.EX2 R226, R2 ;  /* 0x0000000200e27308 */ /* 0x000ea40000000800 */
[----:B--2---:R-:W-:Y:S02]  /*5690*/  F2FP.BF16.PACK_AB R7, R226, R29 ;  /* 0x0000001de207723e */ /* 0x004fe400000010ff */
[----:B------:R-:W-:-:S05]  /*56a0*/  MOV R2, R33 ;  /* 0x0000002100027202 */ /* 0x000fca0000000f00 */
[C---:B-1----:R-:W-:Y:S07]  /*56b0*/  HMMA.16816.F32.BF16 R56, R4.reuse, R16, R200 ;  /* 0x000000100438723c */ /* 0x042fee00000418c8 */
[----:B------:R-:W-:Y:S01]  /*56c0*/  IMAD.MOV.U32 R200, RZ, RZ, R31 ;  /* 0x000000ffffc87224 */ /* 0x000fe200078e001f */
[----:B---3--:R-:W-:Y:S01]  /*56d0*/  HMMA.16816.F32.BF16 R76, R4, R8, R188 ;  /* 0x00000008044c723c */ /* 0x008fe200000418bc */
[----:B------:R-:W-:Y:S02]  /*56e0*/  IMAD.MOV.U32 R31, RZ, RZ, R85 ;  /* 0x000000ffff1f7224 */ /* 0x000fe400078e0055 */
[----:B------:R-:W-:-:S02]  /*56f0*/  IMAD.MOV.U32 R201, RZ, RZ, R64 ;  /* 0x000000ffffc97224 */ /* 0x000fc400078e0040 */
[----:B------:R-:W-:Y:S02]  /*5700*/  IMAD.MOV.U32 R202, RZ, RZ, R50 ;  /* 0x000000ffffca7224 */ /* 0x000fe400078e0032 */
[----:B------:R-:W-:Y:S01]  /*5710*/  IMAD.MOV.U32 R191, RZ, RZ, R23 ;  /* 0x000000ffffbf7224 */ /* 0x000fe200078e0017 */
[----:B------:R-:W-:Y:S01]  /*5720*/  MOV R190, R28 ;  /* 0x0000001c00be7202 */ /* 0x000fe20000000f00 */
[----:B------:R-:W-:Y:S01]  /*5730*/  IMAD.MOV.U32 R189, RZ, RZ, R30 ;  /* 0x000000ffffbd7224 */ /* 0x000fe200078e001e */
[----:B------:R-:W-:Y:S01]  /*5740*/  MOV R30, R84 ;  /* 0x00000054001e7202 */ /* 0x000fe20000000f00 */
[----:B------:R-:W-:Y:S01]  /*5750*/  IMAD.MOV.U32 R28, RZ, RZ, R86 ;  /* 0x000000ffff1c7224 */ /* 0x000fe200078e0056 */
[----:B------:R-:W1:Y:S01]  /*5760*/  LDSM.16.MT88.4 R20, [R219+0x1100] ;  /* 0x00110000db14783b */ /* 0x000e620000004200 */
[----:B------:R-:W-:Y:S01]  /*5770*/  IMAD.MOV.U32 R188, RZ, RZ, R87 ;  /* 0x000000ffffbc7224 */ /* 0x000fe200078e0057 */
[C---:B------:R-:W-:Y:S01]  /*5780*/  HMMA.16816.F32.BF16 R64, R4.reuse, R18, R196 ;  /* 0x000000120440723c */ /* 0x040fe200000418c4 */
[----:B------:R-:W-:Y:S01]  /*5790*/  IMAD.MOV.U32 R203, RZ, RZ, R48 ;  /* 0x000000ffffcb7224 */ /* 0x000fe200078e0030 */
[----:B------:R-:W-:Y:S05]  /*57a0*/  LDSM.16.MT88.4 R16, [R217+0x4100] ;  /* 0x00410000d910783b */ /* 0x000fea0000004200 */
        /* <DEDUP_REMOVED lines=9> */
[C---:B------:R-:W-:Y:S01]  /*5840*/  HMMA.16816.F32.BF16 R68, R4.reuse, R24, R172 ;  /* 0x000000180444723c */ /* 0x040fe200000418ac */
[----:B------:R-:W-:Y:S01]  /*5850*/  MOV R180, R51 ;  /* 0x0000003300b47202 */ /* 0x000fe20000000f00 */
[----:B------:R-:W3:Y:S05]  /*5860*/  LDSM.16.MT88.4 R32, [R220+0x4100] ;  /* 0x00410000dc20783b */ /* 0x000eea0000004200 */
[----:B------:R-:W-:Y:S01]  /*5870*/  MOV R173, R49 ;  /* 0x0000003100ad7202 */ /* 0x000fe20000000f00 */
[----:B------:R-:W-:Y:S01]  /*5880*/  IMAD.MOV.U32 R175, RZ, RZ, R29 ;  /* 0x000000ffffaf7224 */ /* 0x000fe200078e001d */
[----:B------:R-:W-:Y:S01]  /*5890*/  MOV R174, R28 ;  /* 0x0000001c00ae7202 */ /* 0x000fe20000000f00 */
[C---:B------:R-:W-:Y:S01]  /*58a0*/  HMMA.16816.F32.BF16 R60, R4.reuse, R26, R192 ;  /* 0x0000001a043c723c */ /* 0x040fe200000418c0 */
[----:B------:R-:W-:Y:S07]  /*58b0*/  LDSM.16.MT88.4 R24, [R220+0xa100] ;  /* 0x00a10000dc18783b */ /* 0x000fee0000004200 */
[C---:B-1----:R-:W-:Y:S08]  /*58c0*/  HMMA.16816.F32.BF16 R48, R4.reuse, R20, R184 ;  /* 0x000000140430723c */ /* 0x042ff000000418b8 */
[C---:B------:R-:W-:Y:S01]  /*58d0*/  HMMA.16816.F32.BF16 R104, R4.reuse, R22, R176 ;  /* 0x000000160468723c */ /* 0x040fe200000418b0 */
[----:B------:R-:W1:Y:S07]  /*58e0*/  LDSM.16.MT88.4 R20, [R219+0x4100] ;  /* 0x00410000db14783b */ /* 0x000e6e0000004200 */
[C---:B--2---:R-:W-:Y:S08]  /*58f0*/  HMMA.16816.F32.BF16 R124, R4.reuse, R8, R124 ;  /* 0x00000008047c723c */ /* 0x044ff0000004187c */
[C---:B------:R-:W-:Y:S01]  /*5900*/  HMMA.16816.F32.BF16 R128, R4.reuse, R10, R128 ;  /* 0x0000000a0480723c */ /* 0x040fe20000041880 */
[----:B------:R-:W2:Y:S07]  /*5910*/  LDSM.16.MT88.4 R8, [R218+0x7100] ;  /* 0x00710000da08783b */ /* 0x000eae0000004200 */
[C---:B------:R-:W-:Y:S08]  /*5920*/  HMMA.16816.F32.BF16 R112, R4.reuse, R16, R148 ;  /* 0x000000100470723c */ /* 0x040ff00000041894 */
[C---:B------:R-:W-:Y:S01]  /*5930*/  HMMA.16816.F32.BF16 R116, R4.reuse, R18, R116 ;  /* 0x000000120474723c */ /* 0x040fe20000041874 */
[----:B------:R-:W4:Y:S07]  /*5940*/  LDSM.16.MT88.4 R16, [R217+0x7100] ;  /* 0x00710000d910783b */ /* 0x000f2e0000004200 */
[C---:B---3--:R-:W-:Y:S07]  /*5950*/  HMMA.16816.F32.BF16 R148, R4.reuse, R34, R168 ;  /* 0x000000220494723c */ /* 0x048fee00000418a8 */
[----:B------:R-:W-:Y:S01]  /*5960*/  MOV R170, R196 ;  /* 0x000000c400aa7202 */ /* 0x000fe20000000f00 */
[----:B------:R-:W-:Y:S01]  /*5970*/  IMAD.MOV.U32 R171, RZ, RZ, R197 ;  /* 0x000000ffffab7224 */ /* 0x000fe200078e00c5 */
[----:B------:R-:W-:Y:S01]  /*5980*/  MOV R34, R199 ;  /* 0x000000c700227202 */ /* 0x000fe20000000f00 */
[----:B------:R-:W-:Y:S01]  /*5990*/  IMAD.MOV.U32 R35, RZ, RZ, R198 ;  /* 0x000000ffff237224 */ /* 0x000fe200078e00c6 */
[----:B------:R-:W-:Y:S01]  /*59a0*/  HMMA.16816.F32.BF16 R140, R4, R32, R140 ;  /* 0x00000020048c723c */ /* 0x000fe2000004188c */
[----:B------:R-:W-:-:S02]  /*59b0*/  IMAD.MOV.U32 R169, RZ, RZ, R180 ;  /* 0x000000ffffa97224 */ /* 0x000fc400078e00b4 */
[----:B------:R-:W-:-:S04]  /*59c0*/  IMAD.MOV.U32 R168, RZ, RZ, R173 ;  /* 0x000000ffffa87224 */ /* 0x000fc800078e00ad */
[----:B------:R-:W-:Y:S01]  /*59d0*/  IMAD.MOV.U32 R33, RZ, RZ, R200 ;  /* 0x000000ffff217224 */ /* 0x000fe200078e00c8 */
[C---:B-1----:R-:W-:Y:S01]  /*59e0*/  HMMA.16816.F32.BF16 R196, R4.reuse, R22, R164 ;  /* 0x0000001604c4723c */ /* 0x042fe200000418a4 */
[----:B------:R-:W-:Y:S01]  /*59f0*/  IMAD.MOV.U32 R200, RZ, RZ, R2 ;  /* 0x000000ffffc87224 */ /* 0x000fe200078e0002 */
[----:B------:R-:W-:Y:S01]  /*5a00*/  MOV R2, R31 ;  /* 0x0000001f00027202 */ /* 0x000fe20000000f00 */
[----:B------:R-:W-:Y:S02]  /*5a10*/  IMAD.MOV.U32 R32, RZ, RZ, R30 ;  /* 0x000000ffff207224 */ /* 0x000fe400078e001e */
[----:B------:R-:W1:Y:S02]  /*5a20*/  LDSM.16.MT88.4 R28, [R220+0x7100] ;  /* 0x00710000dc1c783b */ /* 0x000e640000004200 */
[----:B------:R-:W-:Y:S01]  /*5a30*/  IMAD.MOV.U32 R164, RZ, RZ, R181 ;  /* 0x000000ffffa47224 */ /* 0x000fe200078e00b5 */
[----:B------:R-:W-:Y:S01]  /*5a40*/  MOV R166, R183 ;  /* 0x000000b700a67202 */ /* 0x000fe20000000f00 */
[----:B------:R-:W-:Y:S01]  /*5a50*/  IMAD.MOV.U32 R165, RZ, RZ, R182 ;  /* 0x000000ffffa57224 */ /* 0x000fe200078e00b6 */
[----:B--2---:R-:W-:Y:S01]  /*5a60*/  HMMA.16816.F32.BF16 R184, R4, R8, R144 ;  /* 0x0000000804b8723c */ /* 0x004fe20000041890 */
[----:B------:R-:W-:-:S07]  /*5a70*/  IMAD.MOV.U32 R167, RZ, RZ, R188 ;  /* 0x000000ffffa77224 */ /* 0x000fce00078e00bc */
[C---:B------:R-:W-:Y:S01]  /*5a80*/  HMMA.16816.F32.BF16 R180, R4.reuse, R10, R136 ;  /* 0x0000000a04b4723c */ /* 0x040fe20000041888 */
[----:B------:R-:W2:Y:S07]  /*5a90*/  LDSM.16.MT88.4 R8, [R218+0xa100] ;  /* 0x00a10000da08783b */ /* 0x000eae0000004200 */
[C---:B------:R-:W-:Y:S01]  /*5aa0*/  HMMA.16816.F32.BF16 R152, R4.reuse, R20, R152 ;  /* 0x000000140498723c */ /* 0x040fe20000041898 */
[----:B------:R-:W-:Y:S07]  /*5ab0*/  LDSM.16.MT88.4 R20, [R219+0x7100] ;  /* 0x00710000db14783b */ /* 0x000fee0000004200 */
[----:B----4-:R-:W-:Y:S07]  /*5ac0*/  HMMA.16816.F32.BF16 R192, R4, R16, R160 ;  /* 0x0000001004c0723c */ /* 0x010fee00000418a0 */
[----:B------:R-:W-:Y:S01]  /*5ad0*/  IMAD.MOV.U32 R161, RZ, RZ, R189 ;  /* 0x000000ffffa17224 */ /* 0x000fe200078e00bd */
[----:B------:R-:W-:Y:S01]  /*5ae0*/  MOV R162, R190 ;  /* 0x000000be00a27202 */ /* 0x000fe20000000f00 */
[----:B------:R-:W-:-:S02]  /*5af0*/  IMAD.MOV.U32 R163, RZ, RZ, R191 ;  /* 0x000000ffffa37224 */ /* 0x000fc400078e00bf */
[C---:B------:R-:W-:Y:S01]  /*5b00*/  HMMA.16816.F32.BF16 R188, R4.reuse, R18, R156 ;  /* 0x0000001204bc723c */ /* 0x040fe2000004189c */
[----:B------:R-:W3:Y:S07]  /*5b10*/  LDSM.16.MT88.4 R16, [R217+0xa100] ;  /* 0x00a10000d910783b */ /* 0x000eee0000004200 */
[C---:B-1----:R-:W-:Y:S07]  /*5b20*/  HMMA.16816.F32.BF16 R176, R4.reuse, R28, R120 ;  /* 0x0000001c04b0723c */ /* 0x042fee0000041878 */
[----:B------:R-:W-:Y:S01]  /*5b30*/  IMAD.MOV.U32 R28, RZ, RZ, R174 ;  /* 0x000000ffff1c7224 */ /* 0x000fe200078e00ae */
[----:B--2---:R-:W-:Y:S01]  /*5b40*/  HMMA.16816.F32.BF16 R144, R4, R8, R80 ;  /* 0x000000080490723c */ /* 0x004fe20000041850 */
[----:B------:R-:W-:-:S07]  /*5b50*/  MOV R29, R175 ;  /* 0x000000af001d7202 */ /* 0x000fce0000000f00 */
[C---:B------:R-:W-:Y:S01]  /*5b60*/  HMMA.16816.F32.BF16 R136, R4.reuse, R10, R72 ;  /* 0x0000000a0488723c */ /* 0x040fe20000041848 */
[----:B------:R-:W1:Y:S07]  /*5b70*/  LDSM.16.MT88.4 R8, [R219+0xa100] ;  /* 0x00a10000db08783b */ /* 0x000e6e0000004200 */
[C---:B------:R-:W-:Y:S07]  /*5b80*/  HMMA.16816.F32.BF16 R172, R4.reuse, R30, R108 ;  /* 0x0000001e04ac723c */ /* 0x040fee000004186c */
[----:B------:R-:W-:Y:S01]  /*5b90*/  IMAD.MOV.U32 R30, RZ, RZ, R161 ;  /* 0x000000ffff1e7224 */ /* 0x000fe200078e00a1 */
[----:B------:R-:W-:Y:S01]  /*5ba0*/  MOV R108, R163 ;  /* 0x000000a3006c7202 */ /* 0x000fe20000000f00 */
[----:B------:R-:W-:Y:S01]  /*5bb0*/  IMAD.MOV.U32 R31, RZ, RZ, R162 ;  /* 0x000000ffff1f7224 */ /* 0x000fe200078e00a2 */
[----:B---3--:R-:W-:Y:S01]  /*5bc0*/  HMMA.16816.F32.BF16 R156, R4, R18, R88 ;  /* 0x00000012049c723c */ /* 0x008fe20000041858 */
[----:B------:R-:W-:Y:S01]  /*5bd0*/  IMAD.MOV.U32 R111, RZ, RZ, R164 ;  /* 0x000000ffff6f7224 */ /* 0x000fe200078e00a4 */
[----:B------:R-:W-:Y:S01]  /*5be0*/  MOV R109, R166 ;  /* 0x000000a6006d7202 */ /* 0x000fe20000000f00 */
[----:B------:R-:W-:-:S05]  /*5bf0*/  IMAD.MOV.U32 R110, RZ, RZ, R165 ;  /* 0x000000ffff6e7224 */ /* 0x000fca00078e00a5 */
[C---:B------:R-:W-:Y:S07]  /*5c00*/  HMMA.16816.F32.BF16 R160, R4.reuse, R20, R100 ;  /* 0x0000001404a0723c */ /* 0x040fee0000041864 */
[----:B------:R-:W-:Y:S01]  /*5c10*/  IMAD.MOV.U32 R21, RZ, RZ, R168 ;  /* 0x000000ffff157224 */ /* 0x000fe200078e00a8 */
[----:B------:R-:W-:Y:S01]  /*5c20*/  MOV R100, R169 ;  /* 0x000000a900647202 */ /* 0x000fe20000000f00 */
[----:B------:R-:W-:Y:S01]  /*5c30*/  IMAD.MOV.U32 R101, RZ, RZ, R170 ;  /* 0x000000ffff657224 */ /* 0x000fe200078e00aa */
[----:B------:R-:W-:Y:S01]  /*5c40*/  MOV R103, R2 ;  /* 0x0000000200677202 */ /* 0x000fe20000000f00 */
[----:B------:R-:W-:Y:S01]  /*5c50*/  IMAD.MOV.U32 R102, RZ, RZ, R171 ;  /* 0x000000ffff667224 */ /* 0x000fe200078e00ab */
[----:B------:R-:W-:Y:S01]  /*5c60*/  HMMA.16816.F32.BF16 R120, R4, R24, R44 ;  /* 0x000000180478723c */ /* 0x000fe2000004182c */
[----:B------:R-:W-:-:S02]  /*5c70*/  FFMA.FTZ R2, R204, c[0x0][0x2d0], -R12 ;  /* 0x0000b400cc027a23 */ /* 0x000fc4000001080c */
[----:B------:R-:W-:-:S04]  /*5c80*/  IMAD.MOV.U32 R20, RZ, RZ, R167 ;  /* 0x000000ffff147224 */ /* 0x000fc800078e00a7 */
[----:B------:R-:W-:Y:S01]  /*5c90*/  IMAD.MOV.U32 R204, RZ, RZ, R20 ;  /* 0x000000ffffcc7224 */ /* 0x000fe200078e0014 */
[C---:B------:R-:W-:Y:S01]  /*5ca0*/  HMMA.16816.F32.BF16 R168, R4.reuse, R22, R96 ;  /* 0x0000001604a8723c */ /* 0x040fe20000041860 */
[----:B------:R-:W-:Y:S01]  /*5cb0*/  IMAD.MOV.U32 R20, RZ, RZ, R102 ;  /* 0x000000ffff147224 */ /* 0x000fe200078e0066 */
[----:B------:R-:W-:Y:S01]  /*5cc0*/  MOV R102, R30 ;  /* 0x0000001e00667202 */ /* 0x000fe20000000f00 */
[----:B------:R-:W-:Y:S01]  /*5cd0*/  IMAD.MOV.U32 R30, RZ, RZ, R34 ;  /* 0x000000ffff1e7224 */ /* 0x000fe200078e0022 */
[----:B------:R-:W-:Y:S01]  /*5ce0*/  MOV R34, R252 ;  /* 0x000000fc00227202 */ /* 0x000fe20000000f00 */
[----:B------:R-:W-:Y:S02]  /*5cf0*/  IMAD.MOV.U32 R91, RZ, RZ, R20 ;  /* 0x000000ffff5b7224 */ /* 0x000fe400078e0014 */
[----:B------:R-:W-:Y:S01]  /*5d00*/  IMAD.MOV.U32 R97, RZ, RZ, R21 ;  /* 0x000000ffff617224 */ /* 0x000fe200078e0015 */
[----:B------:R-:W-:Y:S01]  /*5d10*/  MOV R98, R100 ;  /* 0x0000006400627202 */ /* 0x000fe20000000f00 */
[----:B------:R-:W-:Y:S01]  /*5d20*/  IMAD.MOV.U32 R21, RZ, RZ, R29 ;  /* 0x000000ffff157224 */ /* 0x000fe200078e001d */
[C---:B------:R-:W-:Y:S01]  /*5d30*/  HMMA.16816.F32.BF16 R164, R4.reuse, R16, R92 ;  /* 0x0000001004a4723c */ /* 0x040fe2000004185c */
[----:B------:R-:W-:Y:S01]  /*5d40*/  IMAD.MOV.U32 R29, RZ, RZ, R33 ;  /* 0x000000ffff1d7224 */ /* 0x000fe200078e0021 */
[----:B------:R-:W-:Y:S01]  /*5d50*/  MOV R33, R213 ;  /* 0x000000d500217202 */ /* 0x000fe20000000f00 */
[----:B------:R-:W-:Y:S01]  /*5d60*/  IMAD.MOV.U32 R99, RZ, RZ, R101 ;  /* 0x000000ffff637224 */ /* 0x000fe200078e0065 */
[----:B------:R2:W-:Y:S01]  /*5d70*/  MUFU.EX2 R213, R2 ;  /* 0x0000000200d57308 */ /* 0x0005e20000000800 */
        /* <DEDUP_REMOVED lines=9> */
[----:B------:R-:W-:Y:S01]  /*5e10*/  HMMA.16816.F32.BF16 R92, R4, R26, R36 ;  /* 0x0000001a045c723c */ /* 0x000fe20000041824 */
[----:B------:R-:W-:Y:S01]  /*5e20*/  IMAD.MOV.U32 R90, RZ, RZ, R21 ;  /* 0x000000ffff5a7224 */ /* 0x000fe200078e0015 */
[----:B------:R-:W-:Y:S01]  /*5e30*/  LDSM.16.MT88.4 R24, [R219+0x1900] ;  /* 0x00190000db18783b */ /* 0x000fe20000004200 */
[----:B------:R-:W-:-:S02]  /*5e40*/  IMAD.MOV.U32 R17, RZ, RZ, R98 ;  /* 0x000000ffff117224 */ /* 0x000fc400078e0062 */
[----:B------:R-:W-:Y:S01]  /*5e50*/  IMAD.MOV.U32 R16, RZ, RZ, R212 ;  /* 0x000000ffff107224 */ /* 0x000fe200078e00d4 */
[----:B------:R-:W3:Y:S01]  /*5e60*/  LDSM.16.MT88.4 R20, [R217+0x1900] ;  /* 0x00190000d914783b */ /* 0x000ee20000004200 */
[----:B--2---:R-:W-:Y:S01]  /*5e70*/  FFMA.FTZ R2, R135, c[0x0][0x2d0], -R12 ;  /* 0x0000b40087027a23 */ /* 0x004fe2000001080c */
[----:B-1----:R-:W-:Y:S01]  /*5e80*/  HMMA.16816.F32.BF16 R72, R4, R8, R52 ;  /* 0x000000080448723c */ /* 0x002fe20000041834 */
[----:B------:R-:W-:Y:S01]  /*5e90*/  IMAD.MOV.U32 R98, RZ, RZ, R34 ;  /* 0x000000ffff627224 */ /* 0x000fe200078e0022 */
[----:B------:R-:W-:Y:S01]  /*5ea0*/  MOV R135, R16 ;  /* 0x0000001000877202 */ /* 0x000fe20000000f00 */
[----:B------:R1:W-:Y:S01]  /*5eb0*/  MUFU.EX2 R215, R2 ;  /* 0x0000000200d77308 */ /* 0x0003e20000000800 */
[----:B------:R-:W-:Y:S02]  /*5ec0*/  IMAD.MOV.U32 R29, RZ, RZ, R35 ;  /* 0x000000ffff1d7224 */ /* 0x000fe400078e0023 */
[----:B------:R-:W-:Y:S02]  /*5ed0*/  IMAD.MOV.U32 R96, RZ, RZ, R33 ;  /* 0x000000ffff607224 */ /* 0x000fe400078e0021 */
[----:B------:R-:W-:-:S02]  /*5ee0*/  IMAD.MOV.U32 R83, RZ, RZ, R90 ;  /* 0x000000ffff537224 */ /* 0x000fc400078e005a */
[--C-:B-1----:R-:W-:Y:S02]  /*5ef0*/  FFMA.FTZ R2, R134, c[0x0][0x2d0], -R12.reuse ;  /* 0x0000b40086027a23 */ /* 0x102fe4000001080c */
[----:B------:R-:W-:Y:S02]  /*5f00*/  IMAD.MOV.U32 R134, RZ, RZ, R17 ;  /* 0x000000ffff867224 */ /* 0x000fe400078e0011 */
[----:B------:R1:W-:Y:S01]  /*5f10*/  MUFU.EX2 R214, R2 ;  /* 0x0000000200d67308 */ /* 0x0003e20000000800 */
[----:B------:R-:W2:Y:S01]  /*5f20*/  LDSM.16.MT88.4 R16, [R218+0x1900] ;  /* 0x00190000da10783b */ /* 0x000ea20000004200 */
[----:B-1----:R-:W-:Y:S02]  /*5f30*/  FFMA.FTZ R2, R133, c[0x0][0x2d0], -R12 ;  /* 0x0000b40085027a23 */ /* 0x002fe4000001080c */
[----:B------:R-:W-:-:S04]  /*5f40*/  IMAD.MOV.U32 R133, RZ, RZ, R210 ;  /* 0x000000ffff857224 */ /* 0x000fc800078e00d2 */
[----:B------:R1:W4:Y:S02]  /*5f50*/  MUFU.EX2 R252, R2 ;  /* 0x0000000200fc7308 */ /* 0x0003240000000800 */
[----:B-1----:R-:W-:Y:S02]  /*5f60*/  FFMA.FTZ R2, R205, c[0x0][0x2d0], -R0 ;  /* 0x0000b400cd027a23 */ /* 0x002fe40000010800 */
[----:B------:R-:W-:Y:S01]  /*5f70*/  IMAD.MOV.U32 R205, RZ, RZ, R97 ;  /* 0x000000ffffcd7224 */ /* 0x000fe200078e0061 */
[----:B------:R-:W-:-:S03]  /*5f80*/  MOV R97, R32 ;  /* 0x0000002000617202 */ /* 0x000fc60000000f00 */
[----:B------:R1:W-:Y:S01]  /*5f90*/  MUFU.EX2 R212, R2 ;  /* 0x0000000200d47308 */ /* 0x0003e20000000800 */
[----:B------:R-:W-:Y:S01]  /*5fa0*/  HMMA.16816.F32.BF16 R32, R4, R10, R40 ;  /* 0x0000000a0420723c */ /* 0x000fe20000041828 */
[----:B------:R-:W2:Y:S06]  /*5fb0*/  LDSM.16.MT88.4 R8, [R220+0x1900] ;  /* 0x00190000dc08783b */ /* 0x000eac0000004200 */
[--C-:B------:R-:W-:Y:S01]  /*5fc0*/  FFMA.FTZ R4, R208, c[0x0][0x2d0], -R0.reuse ;  /* 0x0000b400d0047a23 */ /* 0x100fe20000010800 */
[----:B------:R-:W-:Y:S01]  /*5fd0*/  MOV R208, R13 ;  /* 0x0000000d00d07202 */ /* 0x000fe20000000f00 */
[----:B------:R-:W-:Y:S01]  /*5fe0*/  IMAD.MOV.U32 R13, RZ, RZ, R209 ;  /* 0x000000ffff0d7224 */ /* 0x000fe200078e00d1 */
[----:B----4-:R-:W-:Y:S01]  /*5ff0*/  F2FP.BF16.PACK_AB R6, R252, R214 ;  /* 0x000000d6fc06723e */ /* 0x010fe200000010ff */
[----:B------:R4:W-:Y:S01]  /*6000*/  MUFU.EX2 R209, R4 ;  /* 0x0000000400d17308 */ /* 0x0009e20000000800 */
[----:B-1----:R-:W-:Y:S01]  /*6010*/  FFMA.FTZ R2, R206, c[0x0][0x2d0], -R0 ;  /* 0x0000b400ce027a23 */ /* 0x002fe20000010800 */
[----:B------:R-:W-:-:S06]  /*6020*/  MOV R206, R211 ;  /* 0x000000d300ce7202 */ /* 0x000fcc0000000f00 */
[----:B------:R1:W1:Y:S01]  /*6030*/  MUFU.EX2 R211, R2 ;  /* 0x0000000200d37308 */ /* 0x0002620000000800 */
[----:B----4-:R-:W-:Y:S01]  /*6040*/  F2FP.BF16.PACK_AB R4, R215, R213 ;  /* 0x000000d5d704723e */ /* 0x010fe200000010ff */
[----:B-1----:R-:W-:Y:S01]  /*6050*/  FFMA.FTZ R2, R207, c[0x0][0x2d0], -R0 ;  /* 0x0000b400cf027a23 */ /* 0x002fe20000010800 */
[----:B------:R-:W-:Y:S01]  /*6060*/  F2FP.BF16.PACK_AB R5, R211, R212 ;  /* 0x000000d4d305723e */ /* 0x000fe200000010ff */
[----:B------:R-:W-:-:S04]  /*6070*/  IMAD.MOV.U32 R207, RZ, RZ, R89 ;  /* 0x000000ffffcf7224 */ /* 0x000fc800078e0059 */
[----:B------:R-:W1:Y:S02]  /*6080*/  MUFU.EX2 R210, R2 ;  /* 0x0000000200d27308 */ /* 0x000e640000000800 */
[----:B-1----:R-:W-:Y:S01]  /*6090*/  F2FP.BF16.PACK_AB R7, R210, R209 ;  /* 0x000000d1d207723e */ /* 0x002fe200000010ff */
[----:B------:R-:W-:-:S06]  /*60a0*/  IMAD.MOV.U32 R2, RZ, RZ, R91 ;  /* 0x000000ffff027224 */ /* 0x000fcc00078e005b */
[C---:B---3--:R-:W-:Y:S08]  /*60b0*/  HMMA.16816.F32.BF16 R44, R4.reuse, R20, R56 ;  /* 0x00000014042c723c */ /* 0x048ff00000041838 */
[C---:B------:R-:W-:Y:S01]  /*60c0*/  HMMA.16816.F32.BF16 R40, R4.reuse, R22, R64 ;  /* 0x000000160428723c */ /* 0x040fe20000041840 */
[----:B------:R-:W1:Y:S07]  /*60d0*/  LDSM.16.MT88.4 R20, [R217+0x4900] ;  /* 0x00490000d914783b */ /* 0x000e6e0000004200 */
[C---:B--2---:R-:W-:Y:S07]  /*60e0*/  HMMA.16816.F32.BF16 R88, R4.reuse, R18, R84 ;  /* 0x000000120458723c */ /* 0x044fee0000041854 */
[----:B------:R-:W-:Y:S01]  /*60f0*/  MOV R84, R83 ;  /* 0x0000005300547202 */ /* 0x000fe20000000f00 */
[----:B------:R-:W-:Y:S01]  /*6100*/  HMMA.16816.F32.BF16 R36, R4, R16, R76 ;  /* 0x000000100424723c */ /* 0x000fe2000004184c */
[----:B------:R-:W2:Y:S01]  /*6110*/  LDSM.16.MT88.4 R16, [R218+0x4900] ;  /* 0x00490000da10783b */ /* 0x000ea20000004200 */
[----:B------:R-:W-:Y:S01]  /*6120*/  IMAD.MOV.U32 R85, RZ, RZ, R30 ;  /* 0x000000ffff557224 */ /* 0x000fe200078e001e */
[----:B------:R-:W-:Y:S01]  /*6130*/  MOV R87, R28 ;  /* 0x0000001c00577202 */ /* 0x000fe20000000f00 */
[----:B------:R-:W-:-:S04]  /*6140*/  IMAD.MOV.U32 R86, RZ, RZ, R31 ;  /* 0x000000ffff567224 */ /* 0x000fc800078e001f */
[C---:B------:R-:W-:Y:S08]  /*6150*/  HMMA.16816.F32.BF16 R80, R4.reuse, R8, R68 ;  /* 0x000000080450723c */ /* 0x040ff00000041844 */
[C---:B------:R-:W-:Y:S01]  /*6160*/  HMMA.16816.F32.BF16 R76, R4.reuse, R10, R60 ;  /* 0x0000000a044c723c */ /* 0x040fe2000004183c */
[----:B------:R-:W3:Y:S07]  /*6170*/  LDSM.16.MT88.4 R8, [R220+0x4900] ;  /* 0x00490000dc08783b */ /* 0x000eee0000004200 */
[C---:B------:R-:W-:Y:S07]  /*6180*/  HMMA.16816.F32.BF16 R68, R4.reuse, R24, R48 ;  /* 0x000000180444723c */ /* 0x040fee0000041830 */
[----:B------:R-:W-:Y:S01]  /*6190*/  IMAD.MOV.U32 R51, RZ, RZ, R29 ;  /* 0x000000ffff337224 */ /* 0x000fe200078e001d */
[C---:B-1----:R-:W-:Y:S01]  /*61a0*/  HMMA.16816.F32.BF16 R60, R4.reuse, R20, R112 ;  /* 0x00000014043c723c */ /* 0x042fe20000041870 */
[----:B------:R-:W-:Y:S07]  /*61b0*/  LDSM.16.MT88.4 R28, [R219+0x4900] ;  /* 0x00490000db1c783b */ /* 0x000fee0000004200 */
[C---:B------:R-:W-:Y:S01]  /*61c0*/  HMMA.16816.F32.BF16 R56, R4.reuse, R22, R116 ;  /* 0x000000160438723c */ /* 0x040fe20000041874 */
[----:B------:R-:W-:Y:S07]  /*61d0*/  LDSM.16.MT88.4 R20, [R217+0x7900] ;  /* 0x00790000d914783b */ /* 0x000fee0000004200 */
[C---:B------:R-:W-:Y:S01]  /*61e0*/  HMMA.16816.F32.BF16 R64, R4.reuse, R26, R104 ;  /* 0x0000001a0440723c */ /* 0x040fe20000041868 */
[----:B------:R-:W1:Y:S07]  /*61f0*/  LDSM.16.MT88.4 R24, [R219+0x7900] ;  /* 0x00790000db18783b */ /* 0x000e6e0000004200 */
[C---:B--2---:R-:W-:Y:S08]  /*6200*/  HMMA.16816.F32.BF16 R52, R4.reuse, R16, R124 ;  /* 0x000000100434723c */ /* 0x044ff0000004187c */
[C---:B---3--:R-:W-:Y:S08]  /*6210*/  HMMA.16816.F32.BF16 R112, R4.reuse, R8, R140 ;  /* 0x000000080470723c */ /* 0x048ff0000004188c */
[C---:B------:R-:W-:Y:S01]  /*6220*/  HMMA.16816.F32.BF16 R116, R4.reuse, R10, R148 ;  /* 0x0000000a0474723c */ /* 0x040fe20000041894 */
[----:B------:R-:W2:Y:S07]  /*6230*/  LDSM.16.MT88.4 R8, [R220+0x7900] ;  /* 0x00790000dc08783b */ /* 0x000eae0000004200 */
[C---:B------:R-:W-:Y:S01]  /*6240*/  HMMA.16816.F32.BF16 R104, R4.reuse, R18, R128 ;  /* 0x000000120468723c */ /* 0x040fe20000041880 */
[----:B------:R-:W3:Y:S06]  /*6250*/  LDSM.16.MT88.4 R16, [R218+0x7900] ;  /* 0x00790000da10783b */ /* 0x000eec0000004200 */
        /* <DEDUP_REMOVED lines=9> */
[----:B-1----:R-:W-:Y:S01]  /*62f0*/  HMMA.16816.F32.BF16 R140, R4, R24, R160 ;  /* 0x00000018048c723c */ /* 0x002fe200000418a0 */
[----:B------:R-:W-:Y:S01]  /*6300*/  IMAD.MOV.U32 R208, RZ, RZ, R134 ;  /* 0x000000ffffd07224 */ /* 0x000fe200078e0086 */
[----:B------:R-:W-:Y:S01]  /*6310*/  MOV R134, R96 ;  /* 0x0000006000867202 */ /* 0x000fe20000000f00 */
[----:B------:R-:W-:-:S02]  /*6320*/  IMAD.MOV.U32 R133, RZ, RZ, R135 ;  /* 0x000000ffff857224 */ /* 0x000fc400078e0087 */
[----:B------:R-:W-:Y:S01]  /*6330*/  IMAD.MOV.U32 R135, RZ, RZ, R97 ;  /* 0x000000ffff877224 */ /* 0x000fe200078e0061 */
[----:B------:R-:W-:Y:S01]  /*6340*/  MOV R97, R99 ;  /* 0x0000006300617202 */ /* 0x000fe20000000f00 */
[----:B------:R-:W-:Y:S02]  /*6350*/  IMAD.MOV.U32 R96, RZ, RZ, R98 ;  /* 0x000000ffff607224 */ /* 0x000fe400078e0062 */
[----:B------:R-:W-:Y:S02]  /*6360*/  IMAD.MOV.U32 R98, RZ, RZ, R108 ;  /* 0x000000ffff627224 */ /* 0x000fe400078e006c */
[----:B------:R-:W-:Y:S02]  /*6370*/  IMAD.MOV.U32 R99, RZ, RZ, R109 ;  /* 0x000000ffff637224 */ /* 0x000fe400078e006d */
[----:B------:R-:W-:Y:S02]  /*6380*/  IMAD.MOV.U32 R87, RZ, RZ, R111 ;  /* 0x000000ffff577224 */ /* 0x000fe400078e006f */
[----:B------:R-:W-:Y:S01]  /*6390*/  HMMA.16816.F32.BF16 R108, R4, R28, R152 ;  /* 0x0000001c046c723c */ /* 0x000fe20000041898 */
[----:B------:R-:W-:-:S06]  /*63a0*/  FFMA.FTZ R2, R2, c[0x0][0x2d0], -R12 ;  /* 0x0000b40002027a23 */ /* 0x000fcc000001080c */
[----:B------:R-:W-:Y:S01]  /*63b0*/  IMAD.MOV.U32 R153, RZ, RZ, R100 ;  /* 0x000000ffff997224 */ /* 0x000fe200078e0064 */
[----:B------:R-:W-:Y:S01]  /*63c0*/  MOV R152, R101 ;  /* 0x0000006500987202 */ /* 0x000fe20000000f00 */
[----:B------:R-:W-:Y:S01]  /*63d0*/  IMAD.MOV.U32 R29, RZ, RZ, R102 ;  /* 0x000000ffff1d7224 */ /* 0x000fe200078e0066 */
[----:B--2---:R-:W-:Y:S01]  /*63e0*/  HMMA.16816.F32.BF16 R176, R4, R8, R176 ;  /* 0x0000000804b0723c */ /* 0x004fe200000418b0 */
[----:B------:R-:W-:Y:S01]  /*63f0*/  IMAD.MOV.U32 R28, RZ, RZ, R103 ;  /* 0x000000ffff1c7224 */ /* 0x000fe200078e0067 */
[----:B------:R-:W-:Y:S01]  /*6400*/  MOV R155, R86 ;  /* 0x00000056009b7202 */ /* 0x000fe20000000f00 */
[----:B------:R-:W-:Y:S02]  /*6410*/  IMAD.MOV.U32 R154, RZ, RZ, R134 ;  /* 0x000000ffff9a7224 */ /* 0x000fe400078e0086 */
[----:B------:R-:W-:-:S03]  /*6420*/  IMAD.MOV.U32 R134, RZ, RZ, R99 ;  /* 0x000000ffff867224 */ /* 0x000fc600078e0063 */
[C---:B------:R-:W-:Y:S07]  /*6430*/  HMMA.16816.F32.BF16 R100, R4.reuse, R30, R196 ;  /* 0x0000001e0464723c */ /* 0x040fee00000418c4 */
[----:B------:R-:W-:Y:S01]  /*6440*/  IMAD.MOV.U32 R30, RZ, RZ, R133 ;  /* 0x000000ffff1e7224 */ /* 0x000fe200078e0085 */
[----:B------:R-:W-:Y:S01]  /*6450*/  MOV R31, R135 ;  /* 0x00000087001f7202 */ /* 0x000fe20000000f00 */
[----:B------:R-:W-:Y:S01]  /*6460*/  IMAD.MOV.U32 R133, RZ, RZ, R96 ;  /* 0x000000ffff857224 */ /* 0x000fe200078e0060 */
[----:B------:R-:W-:Y:S01]  /*6470*/  MOV R135, R98 ;  /* 0x0000006200877202 */ /* 0x000fe20000000f00 */
[----:B------:R-:W-:Y:S01]  /*6480*/  IMAD.MOV.U32 R196, RZ, RZ, R97 ;  /* 0x000000ffffc47224 */ /* 0x000fe200078e0061 */
[----:B------:R-:W-:Y:S01]  /*6490*/  MOV R199, R51 ;  /* 0x0000003300c77202 */ /* 0x000fe20000000f00 */
[----:B------:R-:W-:Y:S01]  /*64a0*/  HMMA.16816.F32.BF16 R96, R4, R20, R192 ;  /* 0x000000140460723c */ /* 0x000fe200000418c0 */
[----:B------:R-:W-:-:S02]  /*64b0*/  IMAD.MOV.U32 R197, RZ, RZ, R85 ;  /* 0x000000ffffc57224 */ /* 0x000fc400078e0055 */
[----:B------:R-:W-:-:S04]  /*64c0*/  IMAD.MOV.U32 R198, RZ, RZ, R84 ;  /* 0x000000ffffc67224 */ /* 0x000fc800078e0054 */
[----:B------:R-:W-:Y:S01]  /*64d0*/  IMAD.MOV.U32 R195, RZ, RZ, R87 ;  /* 0x000000ffffc37224 */ /* 0x000fe200078e0057 */
[C---:B------:R-:W-:Y:S01]  /*64e0*/  HMMA.16816.F32.BF16 R172, R4.reuse, R10, R172 ;  /* 0x0000000a04ac723c */ /* 0x040fe200000418ac */
[----:B------:R-:W-:Y:S01]  /*64f0*/  IMAD.MOV.U32 R194, RZ, RZ, R30 ;  /* 0x000000ffffc27224 */ /* 0x000fe200078e001e */
[----:B------:R-:W-:Y:S01]  /*6500*/  MOV R30, R196 ;  /* 0x000000c4001e7202 */ /* 0x000fe20000000f00 */
[----:B------:R-:W1:Y:S01]  /*6510*/  LDSM.16.MT88.4 R8, [R220+0xa900] ;  /* 0x00a90000dc08783b */ /* 0x000e620000004200 */
        /* <DEDUP_REMOVED lines=17> */
[----:B---3--:R-:W-:Y:S01]  /*6630*/  HMMA.16816.F32.BF16 R48, R4, R16, R184 ;  /* 0x000000100430723c */ /* 0x008fe200000418b8 */
[----:B------:R2:W-:Y:S01]  /*6640*/  MUFU.EX2 R201, R2 ;  /* 0x0000000200c97308 */ /* 0x0005e20000000800 */
[----:B------:R-:W-:-:S02]  /*6650*/  IMAD.MOV.U32 R192, RZ, RZ, R194 ;  /* 0x000000ffffc07224 */ /* 0x000fc400078e00c2 */
[----:B------:R-:W-:Y:S01]  /*6660*/  IMAD.MOV.U32 R207, RZ, RZ, R205 ;  /* 0x000000ffffcf7224 */ /* 0x000fe200078e00cd */
[----:B------:R-:W-:Y:S01]  /*6670*/  MOV R205, R226 ;  /* 0x000000e200cd7202 */ /* 0x000fe20000000f00 */
[----:B------:R-:W-:Y:S01]  /*6680*/  IMAD.MOV.U32 R194, RZ, RZ, R30 ;  /* 0x000000ffffc27224 */ /* 0x000fe200078e001e */
[----:B------:R3:W5:Y:S01]  /*6690*/  LDL.LU R226, [R1+0x50] ;  /* 0x0000500001e27983 */ /* 0x0007620000300800 */
[----:B------:R-:W-:Y:S01]  /*66a0*/  IMAD.MOV.U32 R30, RZ, RZ, R196 ;  /* 0x000000ffff1e7224 */ /* 0x000fe200078e00c4 */
[----:B------:R-:W-:Y:S01]  /*66b0*/  HMMA.16816.F32.BF16 R148, R4, R18, R180 ;  /* 0x000000120494723c */ /* 0x000fe200000418b4 */
[----:B------:R-:W-:Y:S01]  /*66c0*/  IMAD.MOV.U32 R196, RZ, RZ, R199 ;  /* 0x000000ffffc47224 */ /* 0x000fe200078e00c7 */
[----:B------:R-:W4:Y:S01]  /*66d0*/  LDSM.16.MT88.4 R16, [R218+0xa900] ;  /* 0x00a90000da10783b */ /* 0x000f220000004200 */
[----:B--2---:R-:W-:Y:S01]  /*66e0*/  FFMA.FTZ R2, R193, c[0x0][0x2d0], -R12 ;  /* 0x0000b400c1027a23 */ /* 0x004fe2000001080c */
[----:B------:R-:W-:-:S04]  /*66f0*/  MOV R193, R195 ;  /* 0x000000c300c17202 */ /* 0x000fc80000000f00 */
[C---:B------:R-:W-:Y:S01]  /*6700*/  HMMA.16816.F32.BF16 R84, R4.reuse, R22, R188 ;  /* 0x000000160454723c */ /* 0x040fe200000418bc */
[----:B------:R-:W-:Y:S01]  /*6710*/  MOV R195, R31 ;  /* 0x0000001f00c37202 */ /* 0x000fe20000000f00 */
[----:B------:R-:W-:Y:S01]  /*6720*/  IMAD.MOV.U32 R199, RZ, RZ, R29 ;  /* 0x000000ffffc77224 */ /* 0x000fe200078e001d */
[----:B------:R-:W-:Y:S01]  /*6730*/  MOV R31, R197 ;  /* 0x000000c5001f7202 */ /* 0x000fe20000000f00 */
[----:B------:R-:W2:Y:S01]  /*6740*/  LDSM.16.MT88.4 R20, [R217+0xa900] ;  /* 0x00a90000d914783b */ /* 0x000ea20000004200 */
[----:B------:R-:W-:Y:S02]  /*6750*/  MOV R197, R28 ;  /* 0x0000001c00c57202 */ /* 0x000fe40000000f00 */
        /* <DEDUP_REMOVED lines=10> */
[----:B------:R1:W1:Y:S01]  /*6800*/  MUFU.EX2 R203, R2 ;  /* 0x0000000200cb7308 */ /* 0x0002620000000800 */
        /* <DEDUP_REMOVED lines=9> */
[C---:B------:R-:W-:Y:S01]  /*68a0*/  HMMA.16816.F32.BF16 R184, R4.reuse, R26, R168 ;  /* 0x0000001a04b8723c */ /* 0x040fe200000418a8 */
[----:B------:R-:W-:Y:S01]  /*68b0*/  MOV R29, R131 ;  /* 0x00000083001d7202 */ /* 0x000fe20000000f00 */
[----:B------:R3:W5:Y:S01]  /*68c0*/  LDL.LU R225, [R1+0x4c] ;  /* 0x00004c0001e17983 */ /* 0x0007620000300800 */
[----:B-1----:R-:W-:Y:S01]  /*68d0*/  FFMA.FTZ R2, R192, c[0x0][0x2d0], -R12 ;  /* 0x0000b400c0027a23 */ /* 0x002fe2000001080c */
[----:B------:R-:W-:Y:S01]  /*68e0*/  MOV R153, R224 ;  /* 0x000000e000997202 */ /* 0x000fe20000000f00 */
[----:B------:R-:W-:Y:S01]  /*68f0*/  IMAD.MOV.U32 R192, RZ, RZ, R196 ;  /* 0x000000ffffc07224 */ /* 0x000fe200078e00c4 */
[----:B------:R-:W-:Y:S01]  /*6900*/  MOV R31, R129 ;  /* 0x00000081001f7202 */ /* 0x000fe20000000f00 */
[----:B------:R1:W-:Y:S01]  /*6910*/  MUFU.EX2 R208, R2 ;  /* 0x0000000200d07308 */ /* 0x0003e20000000800 */
[----:B------:R-:W-:Y:S01]  /*6920*/  IMAD.MOV.U32 R195, RZ, RZ, R28 ;  /* 0x000000ffffc37224 */ /* 0x000fe200078e001c */
[----:B------:R-:W3:Y:S01]  /*6930*/  LDSM.16.MT88.4 R24, [R219+0xa900] ;  /* 0x00a90000db18783b */ /* 0x000ee20000004200 */
[----:B------:R-:W-:Y:S01]  /*6940*/  IMAD.MOV.U32 R28, RZ, RZ, R130 ;  /* 0x000000ffff1c7224 */ /* 0x000fe200078e0082 */
[----:B------:R-:W-:Y:S01]  /*6950*/  HMMA.16816.F32.BF16 R120, R4, R8, R120 ;  /* 0x000000080478723c */ /* 0x000fe20000041878 */
[----:B------:R-:W-:Y:S01]  /*6960*/  IMAD.MOV.U32 R162, RZ, RZ, R188 ;  /* 0x000000ffffa27224 */ /* 0x000fe200078e00bc */
[----:B------:R2:W5:Y:S01]  /*6970*/  LDL.LU R224, [R1+0x48] ;  /* 0x0000480001e07983 */ /* 0x0005620000300800 */
[----:B------:R-:W-:-:S02]  /*6980*/  IMAD.MOV.U32 R188, RZ, RZ, R190 ;  /* 0x000000ffffbc7224 */ /* 0x000fc400078e00be */
[----:B------:R-:W-:Y:S01]  /*6990*/  IMAD.MOV.U32 R190, RZ, RZ, R192 ;  /* 0x000000ffffbe7224 */ /* 0x000fe200078e00c0 */
[----:B------:R-:W-:Y:S01]  /*69a0*/  MOV R192, R30 ;  /* 0x0000001e00c07202 */ /* 0x000fe20000000f00 */
[----:B------:R-:W-:Y:S01]  /*69b0*/  IMAD.MOV.U32 R30, RZ, RZ, R31 ;  /* 0x000000ffff1e7224 */ /* 0x000fe200078e001f */
[----:B------:R-:W-:Y:S01]  /*69c0*/  HMMA.16816.F32.BF16 R180, R4, R10, R92 ;  /* 0x0000000a04b4723c */ /* 0x000fe2000004185c */
[----:B-1----:R-:W-:Y:S01]  /*69d0*/  FFMA.FTZ R2, R163, c[0x0][0x2d0], -R12 ;  /* 0x0000b400a3027a23 */ /* 0x002fe2000001080c */
[----:B------:R-:W-:Y:S01]  /*69e0*/  MOV R163, R189 ;  /* 0x000000bd00a37202 */ /* 0x000fe20000000f00 */
[----:B------:R-:W1:Y:S01]  /*69f0*/  LDSM.16.MT88.4 R8, [R217+0x2100] ;  /* 0x00210000d908783b */ /* 0x000e620000004200 */
[----:B------:R-:W-:Y:S01]  /*6a00*/  MOV R189, R191 ;  /* 0x000000bf00bd7202 */ /* 0x000fe20000000f00 */
[----:B------:R-:W-:-:S03]  /*6a10*/  IMAD.MOV.U32 R191, RZ, RZ, R29 ;  /* 0x000000ffffbf7224 */ /* 0x000fc600078e001d */
[C---:B----4-:R-:W-:Y:S01]  /*6a20*/  HMMA.16816.F32.BF16 R144, R4.reuse, R16, R144 ;  /* 0x000000100490723c */ /* 0x050fe20000041890 */
[----:B------:R-:W-:Y:S01]  /*6a30*/  IMAD.MOV.U32 R29, RZ, RZ, R153 ;  /* 0x000000ffff1d7224 */ /* 0x000fe200078e0099 */
[----:B------:R-:W-:Y:S01]  /*6a40*/  MOV R31, R28 ;  /* 0x0000001c001f7202 */ /* 0x000fe20000000f00 */
[----:B------:R-:W-:Y:S01]  /*6a50*/  IMAD.MOV.U32 R153, RZ, RZ, R202 ;  /* 0x000000ffff997224 */ /* 0x000fe200078e00ca */
[----:B------:R-:W-:Y:S01]  /*6a60*/  MOV R28, R152 ;  /* 0x00000098001c7202 */ /* 0x000fe20000000f00 */
[----:B------:R4:W1:Y:S01]  /*6a70*/  MUFU.EX2 R202, R2 ;  /* 0x0000000200ca7308 */ /* 0x0008620000000800 */
[----:B------:R-:W-:Y:S01]  /*6a80*/  IMAD.MOV.U32 R161, RZ, RZ, R163 ;  /* 0x000000ffffa17224 */ /* 0x000fe200078e00a3 */
[----:B------:R-:W-:Y:S01]  /*6a90*/  MOV R152, R154 ;  /* 0x0000009a00987202 */ /* 0x000fe20000000f00 */
[----:B------:R-:W-:Y:S01]  /*6aa0*/  IMAD.MOV.U32 R163, RZ, RZ, R189 ;  /* 0x000000ffffa37224 */ /* 0x000fe200078e00bd */
[----:B------:R-:W-:Y:S01]  /*6ab0*/  MOV R189, R29 ;  /* 0x0000001d00bd7202 */ /* 0x000fe20000000f00 */
[----:B------:R-:W-:Y:S01]  /*6ac0*/  HMMA.16816.F32.BF16 R124, R4, R18, R136 ;  /* 0x00000012047c723c */ /* 0x000fe20000041888 */
[----:B------:R-:W-:Y:S01]  /*6ad0*/  MOV R154, R223 ;  /* 0x000000df009a7202 */ /* 0x000fe20000000f00 */
[----:B------:R-:W1:Y:S01]  /*6ae0*/  LDSM.16.MT88.4 R16, [R219+0x2100] ;  /* 0x00210000db10783b */ /* 0x000e620000004200 */
[----:B------:R-:W-:-:S02]  /*6af0*/  MOV R29, R153 ;  /* 0x00000099001d7202 */ /* 0x000fc40000000f00 */
[----:B------:R-:W-:Y:S01]  /*6b00*/  MOV R153, R133 ;  /* 0x0000008500997202 */ /* 0x000fe20000000f00 */
[----:B------:R1:W5:Y:S02]  /*6b10*/  LDL.LU R223, [R1+0x44] ;  /* 0x0000440001df7983 */ /* 0x0003640000300800 */
[C---:B--2---:R-:W-:Y:S01]  /*6b20*/  HMMA.16816.F32.BF16 R164, R4.reuse, R20, R164 ;  /* 0x0000001404a4723c */ /* 0x044fe200000418a4 */
[----:B----4-:R-:W-:Y:S01]  /*6b30*/  FFMA.FTZ R2, R162, c[0x0][0x2d0], -R0 ;  /* 0x0000b400a2027a23 */ /* 0x010fe20000010800 */
[----:B------:R-:W-:Y:S02]  /*6b40*/  MOV R162, R188 ;  /* 0x000000bc00a27202 */ /* 0x000fe40000000f00 */
[----:B------:R-:W-:Y:S01]  /*6b50*/  MOV R188, R190 ;  /* 0x000000be00bc7202 */ /* 0x000fe20000000f00 */
[----:B------:R-:W-:Y:S01]  /*6b60*/  IMAD.MOV.U32 R190, RZ, RZ, R28 ;  /* 0x000000ffffbe7224 */ /* 0x000fe200078e001c */
[----:B------:R2:W-:Y:S01]  /*6b70*/  MUFU.EX2 R133, R2 ;  /* 0x0000000200857308 */ /* 0x0005e20000000800 */
[----:B------:R-:W-:Y:S01]  /*6b80*/  IMAD.MOV.U32 R28, RZ, RZ, R152 ;  /* 0x000000ffff1c7224 */ /* 0x000fe200078e0098 */
[----:B------:R-:W-:Y:S01]  /*6b90*/  HMMA.16816.F32.BF16 R156, R4, R22, R156 ;  /* 0x00000016049c723c */ /* 0x000fe2000004189c */
[----:B------:R-:W-:Y:S01]  /*6ba0*/  IMAD.MOV.U32 R152, RZ, RZ, R154 ;  /* 0x000000ffff987224 */ /* 0x000fe200078e009a */
[----:B------:R-:W-:Y:S01]  /*6bb0*/  MOV R196, R199 ;  /* 0x000000c700c47202 */ /* 0x000fe20000000f00 */
[----:B------:R-:W-:Y:S01]  /*6bc0*/  IMAD.MOV.U32 R154, RZ, RZ, R222 ;  /* 0x000000ffff9a7224 */ /* 0x000fe200078e00de */
[----:B------:R-:W-:Y:S01]  /*6bd0*/  LDSM.16.MT88.4 R20, [R220+0x2100] ;  /* 0x00210000dc14783b */ /* 0x000fe20000004200 */
[----:B--2---:R-:W-:Y:S01]  /*6be0*/  FFMA.FTZ R2, R161, c[0x0][0x2d0], -R0 ;  /* 0x0000b400a1027a23 */ /* 0x004fe20000010800 */
        /* <DEDUP_REMOVED lines=11> */
[----:B------:R2:W4:Y:S01]  /*6ca0*/  MUFU.EX2 R134, R2 ;  /* 0x0000000200867308 */ /* 0x0005220000000800 */
[----:B------:R-:W-:Y:S01]  /*6cb0*/  MOV R160, R162 ;  /* 0x000000a200a07202 */ /* 0x000fe20000000f00 */
[----:B------:R-:W-:Y:S01]  /*6cc0*/  IMAD.MOV.U32 R199, RZ, RZ, R128 ;  /* 0x000000ffffc77224 */ /* 0x000fe200078e0080 */
[----:B------:R-:W-:Y:S01]  /*6cd0*/  MOV R162, R200 ;  /* 0x000000c800a27202 */ /* 0x000fe20000000f00 */
[----:B------:R-:W-:Y:S01]  /*6ce0*/  IMAD.MOV.U32 R200, RZ, RZ, R15 ;  /* 0x000000ffffc87224 */ /* 0x000fe200078e000f */
[----:B------:R1:W5:Y:S01]  /*6cf0*/  LDL.LU R222, [R1+0x40] ;  /* 0x0000400001de7983 */ /* 0x0003620000300800 */
[----:B--2---:R-:W-:-:S02]  /*6d00*/  FFMA.FTZ R2, R161, c[0x0][0x2d0], -R0 ;  /* 0x0000b400a1027a23 */ /* 0x004fc40000010800 */
[----:B------:R-:W-:Y:S01]  /*6d10*/  IMAD.MOV.U32 R161, RZ, RZ, R28 ;  /* 0x000000ffffa17224 */ /* 0x000fe200078e001c */
[----:B------:R-:W-:Y:S01]  /*6d20*/  MOV R28, R29 ;  /* 0x0000001d001c7202 */ /* 0x000fe20000000f00 */
[----:B------:R-:W-:Y:S01]  /*6d30*/  IMAD.MOV.U32 R29, RZ, RZ, R152 ;  /* 0x000000ffff1d7224 */ /* 0x000fe200078e0098 */
[----:B------:R-:W-:Y:S01]  /*6d40*/  MOV R152, R153 ;  /* 0x0000009900987202 */ /* 0x000fe20000000f00 */
[----:B------:R-:W-:Y:S01]  /*6d50*/  IMAD.MOV.U32 R153, RZ, RZ, R154 ;  /* 0x000000ffff997224 */ /* 0x000fe200078e009a */
[----:B------:R-:W-:Y:S01]  /*6d60*/  MOV R154, R155 ;  /* 0x0000009b009a7202 */ /* 0x000fe20000000f00 */
[----:B------:R-:W-:Y:S02]  /*6d70*/  IMAD.MOV.U32 R155, RZ, RZ, R135 ;  /* 0x000000ffff9b7224 */ /* 0x000fe400078e0087 */
[----:B------:R2:W-:Y:S01]  /*6d80*/  MUFU.EX2 R135, R2 ;  /* 0x0000000200877308 */ /* 0x0005e20000000800 */
[----:B------:R-:W-:Y:S01]  /*6d90*/  IMAD.MOV.U32 R93, RZ, RZ, R200 ;  /* 0x000000ffff5d7224 */ /* 0x000fe200078e00c8 */
[----:B---3--:R-:W-:Y:S01]  /*6da0*/  HMMA.16816.F32.BF16 R128, R4, R24, R72 ;  /* 0x000000180480723c */ /* 0x008fe20000041848 */
[----:B--2---:R-:W-:-:S05]  /*6db0*/  FFMA.FTZ R2, R160, c[0x0][0x2d0], -R0 ;  /* 0x0000b400a0027a23 */ /* 0x004fca0000010800 */
[----:B------:R-:W2:Y:S02]  /*6dc0*/  MUFU.EX2 R200, R2 ;  /* 0x0000000200c87308 */ /* 0x000ea40000000800 */
[----:B------:R-:W-:Y:S01]  /*6dd0*/  HMMA.16816.F32.BF16 R72, R4, R26, R32 ;  /* 0x0000001a0448723c */ /* 0x000fe20000041820 */
[----:B------:R-:W3:Y:S01]  /*6de0*/  LDSM.16.MT88.4 R24, [R218+0x2100] ;  /* 0x00210000da18783b */ /* 0x000ee20000004200 */
[----:B------:R-:W-:Y:S01]  /*6df0*/  IMAD.MOV.U32 R95, RZ, RZ, R161 ;  /* 0x000000ffff5f7224 */ /* 0x000fe200078e00a1 */
[----:B------:R-:W-:Y:S02]  /*6e00*/  MOV R94, R162 ;  /* 0x000000a2005e7202 */ /* 0x000fe40000000f00 */
[----:B------:R-:W-:Y:S02]  /*6e10*/  LDSM.16.MT88.4 R32, [R218+0x5100] ;  /* 0x00510000da20783b */ /* 0x000fe40000004200 */
[----:B------:R-:W-:Y:S02]  /*6e20*/  F2FP.BF16.PACK_AB R4, R203, R201 ;  /* 0x000000c9cb04723e */ /* 0x000fe400000010ff */
[----:B-1----:R-:W-:-:S02]  /*6e30*/  F2FP.BF16.PACK_AB R6, R202, R208 ;  /* 0x000000d0ca06723e */ /* 0x002fc400000010ff */
[----:B----4-:R-:W-:Y:S02]  /*6e40*/  F2FP.BF16.PACK_AB R5, R134, R133 ;  /* 0x000000858605723e */ /* 0x010fe400000010ff */
[----:B--2---:R-:W-:-:S07]  /*6e50*/  F2FP.BF16.PACK_AB R7, R200, R135 ;  /* 0x00000087c807723e */ /* 0x004fce00000010ff */
[C---:B------:R-:W-:Y:S08]  /*6e60*/  HMMA.16816.F32.BF16 R136, R4.reuse, R8, R44 ;  /* 0x000000080488723c */ /* 0x040ff0000004182c */
[----:B------:R-:W-:Y:S01]  /*6e70*/  HMMA.16816.F32.BF16 R44, R4, R10, R40 ;  /* 0x0000000a042c723c */ /* 0x000fe20000041828 */
[----:B------:R-:W1:Y:S01]  /*6e80*/  LDSM.16.MT88.4 R8, [R217+0x5100] ;  /* 0x00510000d908783b */ /* 0x000e620000004200 */
[----:B------:R-:W-:-:S06]  /*6e90*/  IMAD.MOV.U32 R2, RZ, RZ, R163 ;  /* 0x000000ffff027224 */ /* 0x000fcc00078e00a3 */
[C---:B------:R-:W-:Y:S08]  /*6ea0*/  HMMA.16816.F32.BF16 R160, R4.reuse, R16, R68 ;  /* 0x0000001004a0723c */ /* 0x040ff00000041844 */
[C---:B------:R-:W-:Y:S01]  /*6eb0*/  HMMA.16816.F32.BF16 R68, R4.reuse, R18, R64 ;  /* 0x000000120444723c */ /* 0x040fe20000041840 */
[----:B------:R-:W2:Y:S07]  /*6ec0*/  LDSM.16.MT88.4 R16, [R219+0x5100] ;  /* 0x00510000db10783b */ /* 0x000eae0000004200 */
[----:B---3--:R-:W-:Y:S07]  /*6ed0*/  HMMA.16816.F32.BF16 R40, R4, R26, R88 ;  /* 0x0000001a0428723c */ /* 0x008fee0000041858 */
[----:B------:R-:W-:Y:S01]  /*6ee0*/  MOV R88, R152 ;  /* 0x0000009800587202 */ /* 0x000fe20000000f00 */
[----:B------:R-:W-:Y:S01]  /*6ef0*/  IMAD.MOV.U32 R89, RZ, RZ, R153 ;  /* 0x000000ffff597224 */ /* 0x000fe200078e0099 */
[----:B------:R-:W-:Y:S01]  /*6f00*/  MOV R90, R154 ;  /* 0x0000009a005a7202 */ /* 0x000fe20000000f00 */
[----:B------:R-:W-:-:S02]  /*6f10*/  IMAD.MOV.U32 R91, RZ, RZ, R155 ;  /* 0x000000ffff5b7224 */ /* 0x000fc400078e009b */
[C---:B------:R-:W-:Y:S08]  /*6f20*/  HMMA.16816.F32.BF16 R152, R4.reuse, R20, R80 ;  /* 0x000000140498723c */ /* 0x040ff00000041850 */
[C---:B------:R-:W-:Y:S01]  /*6f30*/  HMMA.16816.F32.BF16 R80, R4.reuse, R22, R76 ;  /* 0x000000160450723c */ /* 0x040fe2000004184c */
[----:B------:R-:W3:Y:S07]  /*6f40*/  LDSM.16.MT88.4 R20, [R220+0x5100] ;  /* 0x00510000dc14783b */ /* 0x000eee0000004200 */
[C---:B-1----:R-:W-:Y:S08]  /*6f50*/  HMMA.16816.F32.BF16 R168, R4.reuse, R8, R60 ;  /* 0x0000000804a8723c */ /* 0x042ff0000004183c */
[C---:B------:R-:W-:Y:S01]  /*6f60*/  HMMA.16816.F32.BF16 R60, R4.reuse, R10, R56 ;  /* 0x0000000a043c723c */ /* 0x040fe20000041838 */
[----:B------:R-:W1:Y:S07]  /*6f70*/  LDSM.16.MT88.4 R8, [R217+0x8100] ;  /* 0x00810000d908783b */ /* 0x000e6e0000004200 */
[C---:B------:R-:W-:Y:S08]  /*6f80*/  HMMA.16816.F32.BF16 R52, R4.reuse, R32, R52 ;  /* 0x000000200434723c */ /* 0x040ff00000041834 */
[C---:B------:R-:W-:Y:S08]  /*6f90*/  HMMA.16816.F32.BF16 R32, R4.reuse, R34, R104 ;  /* 0x000000220420723c */ /* 0x040ff00000041868 */
[C---:B--2---:R-:W-:Y:S08]  /*6fa0*/  HMMA.16816.F32.BF16 R108, R4.reuse, R16, R108 ;  /* 0x00000010046c723c */ /* 0x044ff0000004186c */
[----:B------:R-:W-:Y:S01]  /*6fb0*/  HMMA.16816.F32.BF16 R104, R4, R18, R100 ;  /* 0x000000120468723c */ /* 0x000fe20000041864 */
[----:B------:R-:W2:Y:S01]  /*6fc0*/  LDSM.16.MT88.4 R16, [R219+0x8100] ;  /* 0x00810000db10783b */ /* 0x000ea20000004200 */
[----:B------:R-:W-:Y:S01]  /*6fd0*/  MOV R26, R28 ;  /* 0x0000001c001a7202 */ /* 0x000fe20000000f00 */
[----:B------:R-:W-:-:S05]  /*6fe0*/  IMAD.MOV.U32 R27, RZ, RZ, R29 ;  /* 0x000000ffff1b7224 */ /* 0x000fca00078e001d */
[C---:B------:R-:W-:Y:S07]  /*6ff0*/  HMMA.16816.F32.BF16 R36, R4.reuse, R24, R36 ;  /* 0x000000180424723c */ /* 0x040fee0000041824 */
[----:B------:R-:W-:Y:S01]  /*7000*/  MOV R25, R30 ;  /* 0x0000001e00197202 */ /* 0x000fe20000000f00 */
[----:B------:R-:W-:Y:S01]  /*7010*/  IMAD.MOV.U32 R24, RZ, RZ, R31 ;  /* 0x000000ffff187224 */ /* 0x000fe200078e001f */
[C---:B---3--:R-:W-:Y:S01]  /*7020*/  HMMA.16816.F32.BF16 R64, R4.reuse, R20, R112 ;  /* 0x000000140440723c */ /* 0x048fe20000041870 */
[----:B------:R-:W3:Y:S07]  /*7030*/  LDSM.16.MT88.4 R28, [R218+0x8100] ;  /* 0x00810000da1c783b */ /* 0x000eee0000004200 */
[C---:B------:R-:W-:Y:S01]  /*7040*/  HMMA.16816.F32.BF16 R116, R4.reuse, R22, R116 ;  /* 0x000000160474723c */ /* 0x040fe20000041874 */
[----:B------:R-:W4:Y:S07]  /*7050*/  LDSM.16.MT88.4 R20, [R220+0x8100] ;  /* 0x00810000dc14783b */ /* 0x000f2e0000004200 */
[----:B-1----:R-:W-:Y:S01]  /*7060*/  HMMA.16816.F32.BF16 R76, R4, R8, R96 ;  /* 0x00000008044c723c */ /* 0x002fe20000041860 */
[----:B------:R-:W-:-:S07]  /*7070*/  IMAD.MOV.U32 R59, RZ, RZ, R89 ;  /* 0x000000ffff3b7224 */ /* 0x000fce00078e0059 */
[C---:B------:R-:W-:Y:S01]  /*7080*/  HMMA.16816.F32.BF16 R84, R4.reuse, R10, R84 ;  /* 0x0000000a0454723c */ /* 0x040fe20000041854 */
[----:B------:R-:W1:Y:S01]  /*7090*/  LDSM.16.MT88.4 R8, [R217+0xb100] ;  /* 0x00b10000d908783b */ /* 0x000e620000004200 */
[----:B------:R-:W-:Y:S01]  /*70a0*/  MOV R96, R88 ;  /* 0x0000005800607202 */ /* 0x000fe20000000f00 */
[----:B------:R-:W-:Y:S01]  /*70b0*/  IMAD.MOV.U32 R89, RZ, RZ, R91 ;  /* 0x000000ffff597224 */ /* 0x000fe200078e005b */
[----:B------:R-:W-:Y:S01]  /*70c0*/  MOV R88, R90 ;  /* 0x0000005a00587202 */ /* 0x000fe20000000f00 */
[----:B------:R-:W-:Y:S01]  /*70d0*/  IMAD.MOV.U32 R97, RZ, RZ, R27 ;  /* 0x000000ffff617224 */ /* 0x000fe200078e001b */
[----:B------:R-:W-:Y:S01]  /*70e0*/  MOV R98, R26 ;  /* 0x0000001a00627202 */ /* 0x000fe20000000f00 */
[----:B------:R-:W-:Y:S01]  /*70f0*/  IMAD.MOV.U32 R91, RZ, RZ, R25 ;  /* 0x000000ffff5b7224 */ /* 0x000fe200078e0019 */
[----:B------:R-:W-:Y:S01]  /*7100*/  MOV R90, R24 ;  /* 0x00000018005a7202 */ /* 0x000fe20000000f00 */
[C---:B--2---:R-:W-:Y:S01]  /*7110*/  HMMA.16816.F32.BF16 R112, R4.reuse, R16, R140 ;  /* 0x000000100470723c */ /* 0x044fe2000004188c */
[----:B------:R-:W2:Y:S07]  /*7120*/  LDSM.16.MT88.4 R24, [R218+0xb100] ;  /* 0x00b10000da18783b */ /* 0x000eae0000004200 */
[----:B------:R-:W-:Y:S01]  /*7130*/  HMMA.16816.F32.BF16 R184, R4, R18, R184 ;  /* 0x0000001204b8723c */ /* 0x000fe200000418b8 */
[----:B------:R-:W1:Y:S01]  /*7140*/  LDSM.16.MT88.4 R16, [R220+0xb100] ;  /* 0x00b10000dc10783b */ /* 0x000e620000004200 */
[----:B------:R-:W-:Y:S01]  /*7150*/  IMAD.MOV.U32 R99, RZ, RZ, R93 ;  /* 0x000000ffff637224 */ /* 0x000fe200078e005d */
[----:B------:R-:W-:-:S05]  /*7160*/  MOV R56, R94 ;  /* 0x0000005e00387202 */ /* 0x000fca0000000f00 */
[C---:B---3--:R-:W-:Y:S08]  /*7170*/  HMMA.16816.F32.BF16 R48, R4.reuse, R28, R48 ;  /* 0x0000001c0430723c */ /* 0x048ff00000041830 */
[C---:B------:R-:W-:Y:S07]  /*7180*/  HMMA.16816.F32.BF16 R28, R4.reuse, R30, R148 ;  /* 0x0000001e041c723c */ /* 0x040fee0000041894 */
[----:B------:R-:W-:Y:S01]  /*7190*/  MOV R148, R91 ;  /* 0x0000005b00947202 */ /* 0x000fe20000000f00 */
[----:B----4-:R-:W-:Y:S01]  /*71a0*/  HMMA.16816.F32.BF16 R100, R4, R22, R172 ;  /* 0x000000160464723c */ /* 0x010fe200000418ac */
[----:B------:R-:W-:Y:S01]  /*71b0*/  IMAD.MOV.U32 R91, RZ, RZ, R2 ;  /* 0x000000ffff5b7224 */ /* 0x000fe200078e0002 */
[----:B------:R-:W-:Y:S01]  /*71c0*/  MOV R149, R89 ;  /* 0x0000005900957202 */ /* 0x000fe20000000f00 */
[----:B------:R-:W-:Y:S01]  /*71d0*/  IMAD.MOV.U32 R89, RZ, RZ, R95 ;  /* 0x000000ffff597224 */ /* 0x000fe200078e005f */
[----:B------:R-:W-:-:S03]  /*71e0*/  MOV R2, R92 ;  /* 0x0000005c00027202 */ /* 0x000fc60000000f00 */
[----:B------:R-:W-:Y:S01]  /*71f0*/  IMAD.MOV.U32 R23, RZ, RZ, R199 ;  /* 0x000000ffff177224 */ /* 0x000fe200078e00c7 */
[----:B------:R-:W-:Y:S01]  /*7200*/  MOV R172, R207 ;  /* 0x000000cf00ac7202 */ /* 0x000fe20000000f00 */
[----:B------:R-:W-:Y:S01]  /*7210*/  IMAD.MOV.U32 R173, RZ, RZ, R206 ;  /* 0x000000ffffad7224 */ /* 0x000fe200078e00ce */
[----:B------:R-:W-:Y:S01]  /*7220*/  MOV R174, R205 ;  /* 0x000000cd00ae7202 */ /* 0x000fe20000000f00 */
[----:B------:R-:W-:Y:S01]  /*7230*/  HMMA.16816.F32.BF16 R92, R4, R20, R176 ;  /* 0x00000014045c723c */ /* 0x000fe200000418b0 */
[----:B------:R-:W-:Y:S01]  /*7240*/  IMAD.MOV.U32 R175, RZ, RZ, R204 ;  /* 0x000000ffffaf7224 */ /* 0x000fe200078e00cc */
[----:B------:R-:W-:Y:S01]  /*7250*/  MOV R143, R23 ;  /* 0x00000017008f7202 */ /* 0x000fe20000000f00 */
[----:B------:R-:W-:Y:S01]  /*7260*/  IMAD.MOV.U32 R23, RZ, RZ, R172 ;  /* 0x000000ffff177224 */ /* 0x000fe200078e00ac */
[----:B------:R-:W-:Y:S01]  /*7270*/  MOV R22, R198 ;  /* 0x000000c600167202 */ /* 0x000fe20000000f00 */
[----:B------:R-:W-:Y:S02]  /*7280*/  FFMA.FTZ R2, R2, c[0x0][0x2d0], -R12 ;  /* 0x0000b40002027a23 */ /* 0x000fe4000001080c */
        /* <DEDUP_REMOVED lines=15> */
[----:B------:R-:W-:Y:S01]  /*7380*/  IMAD.MOV.U32 R177, RZ, RZ, R195 ;  /* 0x000000ffffb17224 */ /* 0x000fe200078e00c3 */
[----:B-1----:R-:W-:Y:S01]  /*7390*/  HMMA.16816.F32.BF16 R188, R4, R8, R164 ;  /* 0x0000000804bc723c */ /* 0x002fe200000418a4 */
[----:B---3--:R-:W-:Y:S01]  /*73a0*/  FFMA.FTZ R2, R22, c[0x0][0x2d0], -R12 ;  /* 0x0000b40016027a23 */ /* 0x008fe2000001080c */
[----:B------:R-:W-:-:S06]  /*73b0*/  MOV R22, R21 ;  /* 0x0000001500167202 */ /* 0x000fcc0000000f00 */
[C---:B------:R-:W-:Y:S01]  /*73c0*/  HMMA.16816.F32.BF16 R192, R4.reuse, R10, R156 ;  /* 0x0000000a04c0723c */ /* 0x040fe2000004189c */
[----:B------:R1:W3:Y:S01]  /*73d0*/  MUFU.EX2 R21, R2 ;  /* 0x0000000200157308 */ /* 0x0002e20000000800 */
[----:B------:R-:W4:Y:S01]  /*73e0*/  LDSM.16.MT88.4 R8, [R219+0xb100] ;  /* 0x00b10000db08783b */ /* 0x000f220000004200 */
[----:B------:R-:W-:Y:S01]  /*73f0*/  MOV R178, R196 ;  /* 0x000000c400b27202 */ /* 0x000fe20000000f00 */
[----:B------:R-:W-:Y:S01]  /*7400*/  IMAD.MOV.U32 R167, RZ, RZ, R176 ;  /* 0x000000ffffa77224 */ /* 0x000fe200078e00b0 */
[----:B------:R-:W-:Y:S02]  /*7410*/  MOV R15, R221 ;  /* 0x000000dd000f7202 */ /* 0x000fe40000000f00 */
[----:B------:R-:W-:Y:S01]  /*7420*/  IMAD.MOV.U32 R159, RZ, RZ, R172 ;  /* 0x000000ffff9f7224 */ /* 0x000fe200078e00ac */
[----:B------:R-:W-:Y:S01]  /*7430*/  MOV R164, R173 ;  /* 0x000000ad00a47202 */ /* 0x000fe20000000f00 */
[----:B------:R-:W-:Y:S01]  /*7440*/  IMAD.MOV.U32 R173, RZ, RZ, R178 ;  /* 0x000000ffffad7224 */ /* 0x000fe200078e00b2 */
[----:B------:R-:W-:Y:S01]  /*7450*/  MOV R166, R175 ;  /* 0x000000af00a67202 */ /* 0x000fe20000000f00 */
[----:B-1----:R-:W-:Y:S01]  /*7460*/  FFMA.FTZ R2, R143, c[0x0][0x2d0], -R12 ;  /* 0x0000b4008f027a23 */ /* 0x002fe2000001080c */
[----:B------:R-:W-:Y:S01]  /*7470*/  MOV R176, R149 ;  /* 0x0000009500b07202 */ /* 0x000fe20000000f00 */
[----:B------:R-:W-:Y:S01]  /*7480*/  IMAD.MOV.U32 R143, RZ, RZ, R23 ;  /* 0x000000ffff8f7224 */ /* 0x000fe200078e0017 */
[C---:B--2---:R-:W-:Y:S01]  /*7490*/  HMMA.16816.F32.BF16 R204, R4.reuse, R26, R124 ;  /* 0x0000001a04cc723c */ /* 0x044fe2000004187c */
[----:B------:R1:W-:Y:S01]  /*74a0*/  MUFU.EX2 R23, R2 ;  /* 0x0000000200177308 */ /* 0x0003e20000000800 */
[----:B------:R-:W-:Y:S01]  /*74b0*/  MOV R172, R177 ;  /* 0x000000b100ac7202 */ /* 0x000fe20000000f00 */
[----:B------:R-:W-:Y:S01]  /*74c0*/  IMAD.MOV.U32 R179, RZ, RZ, R197 ;  /* 0x000000ffffb37224 */ /* 0x000fe200078e00c5 */
[----:B------:R-:W-:Y:S01]  /*74d0*/  MOV R178, R151 ;  /* 0x0000009700b27202 */ /* 0x000fe20000000f00 */
[----:B------:R-:W-:Y:S01]  /*74e0*/  IMAD.MOV.U32 R175, RZ, RZ, R148 ;  /* 0x000000ffffaf7224 */ /* 0x000fe200078e0094 */
[----:B------:R2:W5:Y:S01]  /*74f0*/  LDL.LU R221, [R1+0x3c] ;  /* 0x00003c0001dd7983 */ /* 0x0005620000300800 */
[----:B------:R-:W-:Y:S01]  /*7500*/  IMAD.MOV.U32 R177, RZ, RZ, R150 ;  /* 0x000000ffffb17224 */ /* 0x000fe200078e0096 */
[----:B------:R-:W-:Y:S02]  /*7510*/  HMMA.16816.F32.BF16 R196, R4, R24, R144 ;  /* 0x0000001804c4723c */ /* 0x000fe40000041890 */
[----:B------:R-:W2:Y:S01]  /*7520*/  LDSM.16.MT88.4 R148, [R218+0x2900] ;  /* 0x00290000da94783b */ /* 0x000ea20000004200 */
[----:B------:R-:W-:-:S02]  /*7530*/  IMAD.MOV.U32 R165, RZ, RZ, R174 ;  /* 0x000000ffffa57224 */ /* 0x000fc400078e00ae */
[----:B-1----:R-:W-:-:S03]  /*7540*/  FFMA.FTZ R2, R22, c[0x0][0x2d0], -R12 ;  /* 0x0000b40016027a23 */ /* 0x002fc6000001080c */
[----:B------:R-:W-:Y:S01]  /*7550*/  HMMA.16816.F32.BF16 R24, R4, R16, R120 ;  /* 0x000000100418723c */ /* 0x000fe20000041878 */
[----:B------:R1:W5:Y:S01]  /*7560*/  LDL.LU R216, [R1+0x38] ;  /* 0x0000380001d87983 */ /* 0x0003620000300800 */
[----:B------:R3:W1:Y:S01]  /*7570*/  MUFU.EX2 R22, R2 ;  /* 0x0000000200167308 */ /* 0x0006620000000800 */
[----:B------:R-:W-:Y:S01]  /*7580*/  MOV R174, R179 ;  /* 0x000000b300ae7202 */ /* 0x000fe20000000f00 */
[----:B------:R-:W-:-:S04]  /*7590*/  IMAD.MOV.U32 R179, RZ, RZ, R96 ;  /* 0x000000ffffb37224 */ /* 0x000fc800078e0060 */
[----:B------:R-:W-:Y:S01]  /*75a0*/  HMMA.16816.F32.BF16 R16, R4, R18, R180 ;  /* 0x000000120410723c */ /* 0x000fe200000418b4 */
[----:B------:R-:W1:Y:S01]  /*75b0*/  LDSM.16.MT88.4 R180, [R218+0x5900] ;  /* 0x00590000dab4783b */ /* 0x000e620000004200 */
[----:B------:R-:W-:Y:S01]  /*75c0*/  MOV R96, R97 ;  /* 0x0000006100607202 */ /* 0x000fe20000000f00 */
[----:B------:R-:W-:Y:S01]  /*75d0*/  IMAD.MOV.U32 R97, RZ, RZ, R98 ;  /* 0x000000ffff617224 */ /* 0x000fe200078e0062 */
[----:B------:R-:W-:Y:S01]  /*75e0*/  MOV R98, R99 ;  /* 0x0000006300627202 */ /* 0x000fe20000000f00 */
[----:B---3--:R-:W-:Y:S01]  /*75f0*/  FFMA.FTZ R2, R15, c[0x0][0x2d0], -R0 ;  /* 0x0000b4000f027a23 */ /* 0x008fe20000010800 */
[----:B------:R-:W-:-:S03]  /*7600*/  MOV R15, R13 ;  /* 0x0000000d000f7202 */ /* 0x000fc60000000f00 */
[----:B------:R3:W-:Y:S01]  /*7610*/  MUFU.EX2 R13, R2 ;  /* 0x00000002000d7308 */ /* 0x0007e20000000800 */
[----:B------:R-:W-:Y:S01]  /*7620*/  IMAD.MOV.U32 R99, RZ, RZ, R56 ;  /* 0x000000ffff637224 */ /* 0x000fe200078e0038 */
[----:B------:R-:W-:Y:S01]  /*7630*/  MOV R56, R14 ;  /* 0x0000000e00387202 */ /* 0x000fe20000000f00 */
[--C-:B---3--:R-:W-:Y:S02]  /*7640*/  FFMA.FTZ R2, R143, c[0x0][0x2d0], -R0.reuse ;  /* 0x0000b4008f027a23 */ /* 0x108fe40000010800 */
[----:B------:R-:W3:Y:S03]  /*7650*/  LDSM.16.MT88.4 R140, [R217+0x2900] ;  /* 0x00290000d98c783b */ /* 0x000ee60000004200 */
[----:B------:R1:W1:Y:S02]  /*7660*/  MUFU.EX2 R14, R2 ;  /* 0x00000002000e7308 */ /* 0x0002640000000800 */
[----:B-1----:R-:W-:-:S02]  /*7670*/  FFMA.FTZ R2, R15, c[0x0][0x2d0], -R0 ;  /* 0x0000b4000f027a23 */ /* 0x002fc40000010800 */
[----:B------:R-:W-:-:S04]  /*7680*/  FFMA.FTZ R0, R159, c[0x0][0x2d0], -R0 ;  /* 0x0000b4009f007a23 */ /* 0x000fc80000010800 */
[----:B------:R1:W-:Y:S01]  /*7690*/  MUFU.EX2 R15, R2 ;  /* 0x00000002000f7308 */ /* 0x0003e20000000800 */
[----:B----4-:R-:W-:Y:S01]  /*76a0*/  HMMA.16816.F32.BF16 R124, R4, R8, R128 ;  /* 0x00000008047c723c */ /* 0x010fe20000041880 */
[----:B------:R-:W-:Y:S01]  /*76b0*/  IMAD.MOV.U32 R122, RZ, RZ, R56 ;  /* 0x000000ffff7a7224 */ /* 0x000fe200078e0038 */
[----:B------:R-:W-:Y:S01]  /*76c0*/  MOV R121, R57 ;  /* 0x0000003900797202 */ /* 0x000fe20000000f00 */
[----:B------:R-:W-:Y:S01]  /*76d0*/  IMAD.MOV.U32 R120, RZ, RZ, R58 ;  /* 0x000000ffff787224 */ /* 0x000fe200078e003a */
[----:B------:R-:W-:Y:S01]  /*76e0*/  MOV R123, R99 ;  /* 0x00000063007b7202 */ /* 0x000fe20000000f00 */
[----:B------:R-:W-:Y:S02]  /*76f0*/  LDSM.16.MT88.4 R156, [R220+0x2900] ;  /* 0x00290000dc9c783b */ /* 0x000fe40000004200 */
[----:B------:R-:W4:Y:S01]  /*7700*/  MUFU.EX2 R12, R0 ;  /* 0x00000000000c7308 */ /* 0x000f220000000800 */
[----:B------:R-:W-:Y:S02]  /*7710*/  F2FP.BF16.PACK_AB R128, R21, R20 ;  /* 0x000000141580723e */ /* 0x000fe400000010ff */
[----:B------:R-:W-:-:S02]  /*7720*/  F2FP.BF16.PACK_AB R130, R22, R23 ;  /* 0x000000171682723e */ /* 0x000fc400000010ff */
[----:B------:R-:W-:Y:S02]  /*7730*/  F2FP.BF16.PACK_AB R129, R14, R13 ;  /* 0x0000000d0e81723e */ /* 0x000fe400000010ff */
[----:B-1----:R-:W-:Y:S02]  /*7740*/  MOV R2, R59 ;  /* 0x0000003b00027202 */ /* 0x002fe40000000f00 */
[----:B------:R-:W1:Y:S01]  /*7750*/  LDSM.16.MT88.4 R56, [R220+0x5900] ;  /* 0x00590000dc38783b */ /* 0x000e620000004200 */
[----:B----4-:R-:W-:Y:S01]  /*7760*/  F2FP.BF16.PACK_AB R131, R12, R15 ;  /* 0x0000000f0c83723e */ /* 0x010fe200000010ff */
[----:B------:R-:W-:Y:S01]  /*7770*/  HMMA.16816.F32.BF16 R8, R4, R10, R72 ;  /* 0x0000000a0408723c */ /* 0x000fe20000041848 */
[----:B------:R-:W-:Y:S01]  /*7780*/  MOV R0, R89 ;  /* 0x0000005900007202 */ /* 0x000fe20000000f00 */
[----:B------:R-:W-:Y:S06]  /*7790*/  LDSM.16.MT88.4 R72, [R217+0x8900] ;  /* 0x00890000d948783b */ /* 0x000fec0000004200 */
[----:B--2---:R-:W-:Y:S01]  /*77a0*/  HMMA.16816.F32.BF16 R144, R128, R148, R36 ;  /* 0x000000948090723c */ /* 0x004fe20000041824 */
[----:B------:R-:W-:Y:S01]  /*77b0*/  IMAD.MOV.U32 R7, RZ, RZ, R178 ;  /* 0x000000ffff077224 */ /* 0x000fe200078e00b2 */
[----:B------:R-:W-:Y:S01]  /*77c0*/  MOV R6, R179 ;  /* 0x000000b300067202 */ /* 0x000fe20000000f00 */
[----:B------:R-:W-:-:S05]  /*77d0*/  IMAD.MOV.U32 R4, RZ, RZ, R88 ;  /* 0x000000ffff047224 */ /* 0x000fca00078e0058 */
[C---:B------:R-:W-:Y:S07]  /*77e0*/  HMMA.16816.F32.BF16 R148, R128.reuse, R150, R40 ;  /* 0x000000968094723c */ /* 0x040fee0000041828 */
[----:B------:R-:W-:Y:S01]  /*77f0*/  IMAD.MOV.U32 R43, RZ, RZ, R176 ;  /* 0x000000ffff2b7224 */ /* 0x000fe200078e00b0 */
[----:B------:R-:W-:Y:S02]  /*7800*/  MOV R42, R177 ;  /* 0x000000b1002a7202 */ /* 0x000fe40000000f00 */
[----:B------:R-:W-:Y:S01]  /*7810*/  HMMA.16816.F32.BF16 R176, R128, R180, R52 ;  /* 0x000000b480b0723c */ /* 0x000fe20000041834 */
[----:B------:R-:W-:-:S07]  /*7820*/  FADD.FTZ R4, R2, R4 ;  /* 0x0000000402047221 */ /* 0x000fce0000010000 */
[----:B------:R-:W-:Y:S07]  /*7830*/  HMMA.16816.F32.BF16 R180, R128, R182, R32 ;  /* 0x000000b680b4723c */ /* 0x000fee0000041820 */
[----:B------:R-:W-:-:S04]  /*7840*/  IMAD.MOV.U32 R34, RZ, RZ, R90 ;  /* 0x000000ffff227224 */ /* 0x000fc800078e005a */
[----:B------:R-:W-:Y:S01]  /*7850*/  FADD.FTZ R0, R0, R34 ;  /* 0x0000002200007221 */ /* 0x000fe20000010000 */
[----:B------:R-:W-:Y:S01]  /*7860*/  MOV R35, R91 ;  /* 0x0000005b00237202 */ /* 0x000fe20000000f00 */
[----:B------:R-:W-:Y:S01]  /*7870*/  IMAD.MOV.U32 R40, RZ, RZ, R98 ;  /* 0x000000ffff287224 */ /* 0x000fe200078e0062 */
[----:B------:R-:W-:Y:S01]  /*7880*/  MOV R41, R97 ;  /* 0x0000006100297202 */ /* 0x000fe20000000f00 */
[----:B------:R-:W-:Y:S02]  /*7890*/  FADD.FTZ R2, R120, R0 ;  /* 0x0000000078027221 */ /* 0x000fe40000010000 */
[----:B------:R-:W-:Y:S01]  /*78a0*/  IMAD.MOV.U32 R5, RZ, RZ, R96 ;  /* 0x000000ffff057224 */ /* 0x000fe200078e0060 */
[----:B---3--:R-:W-:Y:S01]  /*78b0*/  HMMA.16816.F32.BF16 R136, R128, R140, R136 ;  /* 0x0000008c8088723c */ /* 0x008fe20000041888 */
[----:B------:R-:W-:Y:S01]  /*78c0*/  FADD.FTZ R0, R121, R4 ;  /* 0x0000000479007221 */ /* 0x000fe20000010000 */
[----:B------:R-:W-:Y:S01]  /*78d0*/  MOV R36, R175 ;  /* 0x000000af00247202 */ /* 0x000fe20000000f00 */
[----:B------:R-:W-:Y:S01]  /*78e0*/  FADD.FTZ R2, R122, R2 ;  /* 0x000000027a027221 */ /* 0x000fe20000010000 */
[----:B------:R-:W-:Y:S01]  /*78f0*/  MOV R38, R173 ;  /* 0x000000ad00267202 */ /* 0x000fe20000000f00 */
[----:B------:R-:W-:Y:S01]  /*7900*/  FADD.FTZ R0, R123, R0 ;  /* 0x000000007b007221 */ /* 0x000fe20000010000 */
[----:B------:R-:W-:Y:S01]  /*7910*/  LDSM.16.MT88.4 R88, [R220+0x8900] ;  /* 0x00890000dc58783b */ /* 0x000fe20000004200 */
[----:B------:R-:W-:-:S02]  /*7920*/  FADD.FTZ R2, R35, R2 ;  /* 0x0000000223027221 */ /* 0x000fc40000010000 */
[----:B------:R-:W-:Y:S01]  /*7930*/  FADD.FTZ R0, R40, R0 ;  /* 0x0000000028007221 */ /* 0x000fe20000010000 */
[----:B------:R-:W-:Y:S01]  /*7940*/  HMMA.16816.F32.BF16 R140, R128, R142, R44 ;  /* 0x0000008e808c723c */ /* 0x000fe2000004182c */
[----:B------:R-:W-:Y:S01]  /*7950*/  FADD.FTZ R2, R41, R2 ;  /* 0x0000000229027221 */ /* 0x000fe20000010000 */
[----:B------:R-:W-:Y:S01]  /*7960*/  LDSM.16.MT88.4 R96, [R219+0x8900] ;  /* 0x00890000db60783b */ /* 0x000fe20000004200 */
[----:B------:R-:W-:Y:S02]  /*7970*/  FADD.FTZ R0, R5, R0 ;  /* 0x0000000005007221 */ /* 0x000fe40000010000 */
[----:B------:R-:W-:Y:S01]  /*7980*/  FADD.FTZ R2, R6, R2 ;  /* 0x0000000206027221 */ /* 0x000fe20000010000 */
[----:B------:R-:W-:Y:S01]  /*7990*/  LDSM.16.MT88.4 R120, [R220+0xb900] ;  /* 0x00b90000dc78783b */ /* 0x000fe20000004200 */
[----:B------:R-:W-:Y:S01]  /*79a0*/  FADD.FTZ R0, R7, R0 ;  /* 0x0000000007007221 */ /* 0x000fe20000010000 */
[----:B------:R-:W-:Y:S01]  /*79b0*/  MOV R46, R165 ;  /* 0x000000a5002e7202 */ /* 0x000fe20000000f00 */
[----:B------:R-:W-:Y:S01]  /*79c0*/  IMAD.MOV.U32 R47, RZ, RZ, R164 ;  /* 0x000000ffff2f7224 */ /* 0x000fe200078e00a4 */
[----:B------:R-:W-:Y:S01]  /*79d0*/  MOV R44, R167 ;  /* 0x000000a7002c7202 */ /* 0x000fe20000000f00 */
[----:B------:R-:W-:-:S02]  /*79e0*/  IMAD.MOV.U32 R45, RZ, RZ, R166 ;  /* 0x000000ffff2d7224 */ /* 0x000fc400078e00a6 */
[----:B------:R-:W-:Y:S01]  /*79f0*/  IMAD.MOV.U32 R39, RZ, RZ, R172 ;  /* 0x000000ffff277224 */ /* 0x000fe200078e00ac */
[----:B------:R-:W2:Y:S01]  /*7a00*/  LDSM.16.MT88.4 R164, [R219+0x2900] ;  /* 0x00290000dba4783b */ /* 0x000ea20000004200 */
[----:B------:R-:W-:Y:S02]  /*7a10*/  FADD.FTZ R2, R42, R2 ;  /* 0x000000022a027221 */ /* 0x000fe40000010000 */
[----:B------:R-:W-:Y:S01]  /*7a20*/  IMAD.MOV.U32 R37, RZ, RZ, R174 ;  /* 0x000000ffff257224 */ /* 0x000fe200078e00ae */
[----:B-1----:R-:W-:Y:S01]  /*7a30*/  HMMA.16816.F32.BF16 R52, R128, R56, R64 ;  /* 0x000000388034723c */ /* 0x002fe20000041840 */
[----:B------:R-:W-:Y:S01]  /*7a40*/  FADD.FTZ R0, R43, R0 ;  /* 0x000000002b007221 */ /* 0x000fe20000010000 */
[----:B------:R-:W1:Y:S01]  /*7a50*/  LDSM.16.MT88.4 R172, [R217+0x5900] ;  /* 0x00590000d9ac783b */ /* 0x000e620000004200 */
[----:B------:R-:W-:-:S03]  /*7a60*/  FADD.FTZ R2, R36, R2 ;  /* 0x0000000224027221 */ /* 0x000fc60000010000 */
[----:B------:R-:W3:Y:S01]  /*7a70*/  LDSM.16.MT88.4 R4, [R219+0xb900] ;  /* 0x00b90000db04783b */ /* 0x000ee20000004200 */
[----:B------:R-:W-:-:S03]  /*7a80*/  FADD.FTZ R0, R37, R0 ;  /* 0x0000000025007221 */ /* 0x000fc60000010000 */
[----:B------:R-:W4:Y:S01]  /*7a90*/  LDSM.16.MT88.4 R64, [R219+0x5900] ;  /* 0x00590000db40783b */ /* 0x000f220000004200 */
        /* <DEDUP_REMOVED lines=15> */
[----:B------:R-:W-:Y:S01]  /*7b90*/  FADD.FTZ R0, R133, R0 ;  /* 0x0000000085007221 */ /* 0x000fe20000010000 */
[----:B--2---:R-:W-:Y:S01]  /*7ba0*/  HMMA.16816.F32.BF16 R160, R128, R164, R160 ;  /* 0x000000a480a0723c */ /* 0x004fe200000418a0 */
[----:B------:R-:W-:Y:S02]  /*7bb0*/  FADD.FTZ R2, R203, R2 ;  /* 0x00000002cb027221 */ /* 0x000fe40000010000 */
[----:B------:R-:W-:-:S05]  /*7bc0*/  FADD.FTZ R0, R134, R0 ;  /* 0x0000000086007221 */ /* 0x000fca0000010000 */
[C---:B------:R-:W-:Y:S08]  /*7bd0*/  HMMA.16816.F32.BF16 R164, R128.reuse, R166, R68 ;  /* 0x000000a680a4723c */ /* 0x040ff00000041844 */
[C---:B-1----:R-:W-:Y:S08]  /*7be0*/  HMMA.16816.F32.BF16 R168, R128.reuse, R172, R168 ;  /* 0x000000ac80a8723c */ /* 0x042ff000000418a8 */
[C---:B------:R-:W-:Y:S08]  /*7bf0*/  HMMA.16816.F32.BF16 R68, R128.reuse, R72, R76 ;  /* 0x000000488044723c */ /* 0x040ff0000004184c */
[C---:B------:R-:W-:Y:S08]  /*7c00*/  HMMA.16816.F32.BF16 R172, R128.reuse, R174, R60 ;  /* 0x000000ae80ac723c */ /* 0x040ff0000004183c */
[C---:B------:R-:W-:Y:S08]  /*7c10*/  HMMA.16816.F32.BF16 R72, R128.reuse, R74, R84 ;  /* 0x0000004a8048723c */ /* 0x040ff00000041854 */
[C---:B---3--:R-:W-:Y:S07]  /*7c20*/  HMMA.16816.F32.BF16 R124, R128.reuse, R4, R124 ;  /* 0x00000004807c723c */ /* 0x048fee000004187c */
[----:B------:R-:W-:Y:S01]  /*7c30*/  FADD.FTZ R4, R208, R2 ;  /* 0x00000002d0047221 */ /* 0x000fe20000010000 */
[----:B------:R-:W-:Y:S01]  /*7c40*/  HMMA.16816.F32.BF16 R152, R128, R156, R152 ;  /* 0x0000009c8098723c */ /* 0x000fe20000041898 */
[----:B------:R-:W-:-:S02]  /*7c50*/  FADD.FTZ R2, R135, R0 ;  /* 0x0000000087027221 */ /* 0x000fc40000010000 */
[----:B------:R-:W-:-:S05]  /*7c60*/  FADD.FTZ R0, R202, R4 ;  /* 0x00000004ca007221 */ /* 0x000fca0000010000 */
[----:B----4-:R-:W-:Y:S01]  /*7c70*/  HMMA.16816.F32.BF16 R60, R128, R64, R108 ;  /* 0x00000040803c723c */ /* 0x010fe2000004186c */
[----:B------:R-:W-:-:S07]  /*7c80*/  FADD.FTZ R2, R200, R2 ;  /* 0x00000002c8027221 */ /* 0x000fce0000010000 */
[----:B------:R-:W-:Y:S01]  /*7c90*/  HMMA.16816.F32.BF16 R84, R128, R88, R92 ;  /* 0x000000588054723c */ /* 0x000fe2000004185c */
[----:B------:R-:W-:-:S07]  /*7ca0*/  FADD.FTZ R0, R20, R0 ;  /* 0x0000000014007221 */ /* 0x000fce0000010000 */
[C---:B------:R-:W-:Y:S01]  /*7cb0*/  HMMA.16816.F32.BF16 R156, R128.reuse, R158, R80 ;  /* 0x0000009e809c723c */ /* 0x040fe20000041850 */
[----:B------:R-:W1:Y:S07]  /*7cc0*/  LDSM.16.MT88.4 R80, [R218+0x8900] ;  /* 0x00890000da50783b */ /* 0x000e6e0000004200 */
[C---:B------:R-:W-:Y:S01]  /*7cd0*/  HMMA.16816.F32.BF16 R64, R128.reuse, R66, R104 ;  /* 0x000000428040723c */ /* 0x040fe20000041868 */
[----:B------:R-:W2:Y:S07]  /*7ce0*/  LDSM.16.MT88.4 R104, [R217+0xb900] ;  /* 0x00b90000d968783b */ /* 0x000eae0000004200 */
[----:B------:R-:W-:Y:S01]  /*7cf0*/  HMMA.16816.F32.BF16 R92, R128, R96, R112 ;  /* 0x00000060805c723c */ /* 0x000fe20000041870 */
[----:B------:R-:W3:Y:S01]  /*7d00*/  LDSM.16.MT88.4 R112, [R218+0xb900] ;  /* 0x00b90000da70783b */ /* 0x000ee20000004200 */
        /* <DEDUP_REMOVED lines=8> */
[----:B------:R4:W-:Y:S01]  /*7d90*/  STL [R1], R4 ;  /* 0x0000000401007387 */ /* 0x0009e20000100800 */
[C---:B------:R-:W-:Y:S08]  /*7da0*/  HMMA.16816.F32.BF16 R56, R128.reuse, R58, R116 ;  /* 0x0000003a8038723c */ /* 0x040ff00000041874 */
[C---:B------:R-:W-:Y:S08]  /*7db0*/  HMMA.16816.F32.BF16 R88, R128.reuse, R90, R100 ;  /* 0x0000005a8058723c */ /* 0x040ff00000041864 */
[C---:B-1----:R-:W-:Y:S08]  /*7dc0*/  HMMA.16816.F32.BF16 R76, R128.reuse, R80, R48 ;  /* 0x00000050804c723c */ /* 0x042ff00000041830 */
[C---:B--2---:R-:W-:Y:S08]  /*7dd0*/  HMMA.16816.F32.BF16 R100, R128.reuse, R104, R188 ;  /* 0x000000688064723c */ /* 0x044ff000000418bc */
[C---:B---3--:R-:W-:Y:S08]  /*7de0*/  HMMA.16816.F32.BF16 R108, R128.reuse, R112, R196 ;  /* 0x00000070806c723c */ /* 0x048ff000000418c4 */
        /* <DEDUP_REMOVED lines=8> */
[----:B----4-:R-:W2:Y:S01]  /*7e70*/  LDL.LU R47, [R1+0x28] ;  /* 0x00002800012f7983 */ /* 0x010ea20000300800 */
[----:B------:R-:W-:-:S02]  /*7e80*/  IMAD.MOV.U32 R134, RZ, RZ, R3 ;  /* 0x000000ffff867224 */ /* 0x000fc400078e0003 */
[----:B------:R-:W-:Y:S01]  /*7e90*/  IMAD.MOV.U32 R133, RZ, RZ, R132 ;  /* 0x000000ffff857224 */ /* 0x000fe200078e0084 */
[----:B------:R-:W3:Y:S01]  /*7ea0*/  LDL.LU.64 R44, [R1+0x10] ;  /* 0x00001000012c7983 */ /* 0x000ee20000300a00 */
[----:B--2---:R-:W-:-:S03]  /*7eb0*/  IADD3 R252, R47, -0x2, RZ ;  /* 0xfffffffe2ffc7810 */ /* 0x004fc60007ffe0ff */
[----:B------:R-:W2:Y:S01]  /*7ec0*/  LDL.LU.64 R46, [R1+0x30] ;  /* 0x00003000012e7983 */ /* 0x000ea20000300a00 */
[----:B---3--:R-:W-:Y:S02]  /*7ed0*/  MOV R3, R45 ;  /* 0x0000002d00037202 */ /* 0x008fe40000000f00 */
[----:B--2---:R-:W-:-:S05]  /*7ee0*/  MOV R2, R46 ;  /* 0x0000002e00027202 */ /* 0x004fca0000000f00 */
[----:B------:R1:W-:Y:S02]  /*7ef0*/  STL.64 [R1+0x10], R2 ;  /* 0x0000100201007387 */ /* 0x0003e40000100a00 */
.L_x_713:
[----:B------:R-:W2:Y:S01]  /*7f00*/  LDL.64 R12, [R1+0x10] ;  /* 0x00001000010c7983 */ /* 0x000ea20000100a00 */
[----:B-1----:R-:W-:Y:S01]  /*7f10*/  SHF.R.S32.HI R0, RZ, 0x1f, R252 ;  /* 0x0000001fff007819 */ /* 0x002fe200000114fc */
[----:B------:R-:W-:Y:S04]  /*7f20*/  DEPBAR.LE SB0, 0x0 ;  /* 0x000080000000791a */ /* 0x000fe80000000000 */
[----:B------:R-:W-:Y:S01]  /*7f30*/  BAR.SYNC.DEFER_BLOCKING 0x0 ;  /* 0x0000000000007b1d */ /* 0x000fe20000010000 */
[----:B------:R-:W-:Y:S01]  /*7f40*/  IMAD R0, R0, c[0x0][0x208], RZ ;  /* 0x0000820000007a24 */ /* 0x000fe200078e02ff */
[----:B------:R-:W-:Y:S01]  /*7f50*/  MOV R29, c[0x0][0x208] ;  /* 0x00008200001d7a02 */ /* 0x000fe20000000f00 */
[C---:B-1----:R-:W-:Y:S01]  /*7f60*/  IMAD.WIDE.U32 R2, R252.reuse, c[0x0][0x208], RZ ;  /* 0x00008200fc027a25 */ /* 0x042fe200078e00ff */
[----:B------:R-:W-:Y:S02]  /*7f70*/  MOV R45, 0x6 ;  /* 0x00000006002d7802 */ /* 0x000fe40000000f00 */
[----:B------:R-:W-:Y:S01]  /*7f80*/  SHF.L.U32 R29, R29, 0x6, RZ ;  /* 0x000000061d1d7819 */ /* 0x000fe200000006ff */
[----:B------:R-:W-:Y:S01]  /*7f90*/  IMAD R0, R252, c[0x0][0x20c], R0 ;  /* 0x00008300fc007a24 */ /* 0x000fe200078e0200 */
[----:B------:R-:W-:Y:S04]  /*7fa0*/  MOV R44, c[0x0][0x208] ;  /* 0x00008200002c7a02 */ /* 0x000fe80000000f00 */
[----:B------:R-:W-:Y:S02]  /*7fb0*/  IADD3 R0, R3, R0, RZ ;  /* 0x0000000003007210 */ /* 0x000fe40007ffe0ff */
[----:B------:R-:W-:Y:S03]  /*7fc0*/  SHF.L.U64.HI R44, R44, R45, c[0x0][0x20c] ;  /* 0x000083002c2c7619 */ /* 0x000fe6000001022d */
[----:B------:R-:W-:Y:S01]  /*7fd0*/  IMAD R0, R0, 0x60, RZ ;  /* 0x0000006000007824 */ /* 0x000fe200078e02ff */
[----:B-----5:R-:W-:Y:S08]  /*7fe0*/  LDSM.16.M88.4 R48, [R223+0x18100] ;  /* 0x01810000df30783b */ /* 0x020ff00000000200 */
        /* <DEDUP_REMOVED lines=8> */
[----:B------:R-:W-:Y:S08]  /*8070*/  LDSM.16.M88.4 R188, [R224+0x18100] ;  /* 0x01810000e0bc783b */ /* 0x000ff00000000200 */
        /* <DEDUP_REMOVED lines=33> */
[----:B--2---:R-:W-:Y:S03]  /*8290*/  IADD3 R2, P0, R2, R29, RZ ;  /* 0x0000001d02027210 */ /* 0x004fe60007f1e0ff */
[----:B------:R2:W-:Y:S03]  /*82a0*/  LDGSTS.E.BYPASS.LTC128B.128 [R251+0x9100], [R38.64], !P4 ;  /* 0x0910000026fb7fae */ /* 0x0005e6000e101d44 */
[----:B------:R-:W-:Y:S05]  /*82b0*/  IADD3.X R3, R3, R44, RZ, P0, !PT ;  /* 0x0000002c03037210 */ /* 0x000fea00007fe4ff */
[----:B------:R1:W-:Y:S08]  /*82c0*/  LDGSTS.E.BYPASS.LTC128B.128 [R251+0x1100], [R2.64], !P3 ;  /* 0x0110000002fb7fae */ /* 0x0003f0000d901d44 */
[----:B------:R1:W-:Y:S01]  /*82d0*/  LDGSTS.E.BYPASS.LTC128B.128 [R251+0x4100], [R2.64+0x80], !P5 ;  /* 0x0410008002fb7fae */ /* 0x0003e2000e901d44 */
[----:B----4-:R-:W-:Y:S02]  /*82e0*/  IADD3 R36, P0, R29, R2, RZ ;  /* 0x000000021d247210 */ /* 0x010fe40007f1e0ff */
[C---:B---3--:R-:W-:Y:S02]  /*82f0*/  HMMA.16816.F32.BF16 R28, R48.reuse, R32, RZ ;  /* 0x00000020301c723c */ /* 0x048fe400000418ff */
[----:B------:R-:W-:Y:S03]  /*8300*/  IADD3.X R37, R44, R3, RZ, P0, !PT ;  /* 0x000000032c257210 */ /* 0x000fe600007fe4ff */
[----:B------:R3:W-:Y:S01]  /*8310*/  LDGSTS.E.BYPASS.LTC128B.128 [R251+0x7100], [R2.64+0x100], !P6 ;  /* 0x0710010002fb7fae */ /* 0x0007e2000f101d44 */
[C---:B------:R-:W-:Y:S02]  /*8320*/  ISETP.GT.AND P0, PT, R252.reuse, RZ, PT ;  /* 0x000000fffc00720c */ /* 0x040fe40003f04270 */
[----:B------:R-:W-:Y:S01]  /*8330*/  IADD3 R252, R252, -0x1, RZ ;  /* 0xfffffffffcfc7810 */ /* 0x000fe20007ffe0ff */
[C---:B------:R-:W-:Y:S04]  /*8340*/  HMMA.16816.F32.BF16 R32, R48.reuse, R34, RZ ;  /* 0x000000223020723c */ /* 0x040fe800000418ff */
        /* <DEDUP_REMOVED lines=10> */
[----:B------:R-:W-:Y:S07]  /*83f0*/  LDSM.16.M88.4 R184, [R226+0x18100] ;  /* 0x01810000e2b8783b */ /* 0x000fee0000000200 */
        /* <DEDUP_REMOVED lines=32> */
[----:B------:R-:W1:Y:S07]  /*8600*/  LDSM.16.M88.4 R188, [R225+0x18100] ;  /* 0x01810000e1bc783b */ /* 0x000e6e0000000200 */
        /* <DEDUP_REMOVED lines=877> */
[----:B------:R-:W4:Y:S03]  /*bce0*/  LDL.LU R172, [R1] ;  /* 0x0000000001ac7983 */ /* 0x000f260000300800 */
        /* <DEDUP_REMOVED lines=252> */
[----:B------:R1:W-:Y:S04]  /*ccb0*/  STL [R1], R2 ;  /* 0x0000000201007387 */ /* 0x0003e80000100800 */
[----:B------:R1:W-:Y:S01]  /*ccc0*/  STL [R1+0x4], R0 ;  /* 0x0000040001007387 */ /* 0x0003e20000100800 */
[----:B------:R-:W-:-:S05]  /*ccd0*/  @P0 BRA `(.L_x_713) ;  /* 0xffffb22000000947 */ /* 0x000fca000383ffff */
.L_x_712:
[----:B----4-:R-:W2:Y:S04]  /*cce0*/  LDL.LU R5, [R1] ;  /* 0x0000000001057983 */ /* 0x010ea80000300800 */
[----:B-1----:R-:W3:Y:S01]  /*ccf0*/  LDL.LU R2, [R1+0x4] ;  /* 0x0000040001027983 */ /* 0x002ee20000300800 */
[----:B------:R-:W-:-:S02]  /*cd00*/  MOV R50, 0xff800000 ;  /* 0xff80000000327802 */ /* 0x000fc40000000f00 */
[----:B------:R-:W-:Y:S02]  /*cd10*/  MOV R51, 0xff800000 ;  /* 0xff80000000337802 */ /* 0x000fe40000000f00 */
[----:B------:R-:W-:Y:S01]  /*cd20*/  PLOP3.LUT P2, PT, PT, PT, PT, 0x8, 0x0 ;  /* 0x000000000000781c */ /* 0x000fe20003f4e170 */
        /* <DEDUP_REMOVED lines=152> */
.L_x_704:
        /* <DEDUP_REMOVED lines=184> */
.L_x_715:
[----:B-1----:R-:W-:Y:S01]  /*e230*/  LOP3.LUT R0, R49, 0xffffffe0, RZ, 0xc0, !PT ;  /* 0xffffffe031007812 */ /* 0x002fe200078ec0ff */
[----:B------:R-:W1:Y:S01]  /*e240*/  S2R R11, SR_CTAID.Y ;  /* 0x00000000000b7919 */ /* 0x000e620000002600 */
[----:B------:R-:W-:Y:S01]  /*e250*/  SHF.R.S32.HI R4, RZ, 0x1f, R48 ;  /* 0x0000001fff047819 */ /* 0x000fe20000011430 */
[----:B------:R-:W-:Y:S01]  /*e260*/  IMAD.MOV.U32 R7, RZ, RZ, c[0x0][0x4e8] ;  /* 0x00013a00ff077624 */ /* 0x000fe200078e00ff */
[----:B------:R-:W-:Y:S01]  /*e270*/  LEA.HI R15, R52, R53, RZ, 0x3 ;  /* 0x00000035340f7211 */ /* 0x000fe200078f18ff */
[----:B------:R-:W-:Y:S01]  /*e280*/  IMAD.IADD R0, R53, 0x1, -R0 ;  /* 0x0000000135007824 */ /* 0x000fe200078e0a00 */
[----:B------:R-:W2:Y:S01]  /*e290*/  S2R R28, SR_CTAID.X ;  /* 0x00000000001c7919 */ /* 0x000ea20000002500 */
        /* <DEDUP_REMOVED lines=16> */
[----:B-1----:R-:W-:Y:S01]  /*e3a0*/  SHF.R.S32.HI R10, RZ, 0x1f, R11 ;  /* 0x0000001fff0a7819 */ /* 0x002fe2000001140b */
[----:B------:R-:W-:Y:S01]  /*e3b0*/  IMAD R6, R2, c[0x0][0x3a4], R6 ;  /* 0x0000e90002067a24 */ /* 0x000fe200078e0206 */
[----:B------:R-:W-:Y:S01]  /*e3c0*/  IADD3 R14, -R4, R53, RZ ;  /* 0x00000035040e7210 */ /* 0x000fe20007ffe1ff */
[----:B------:R-:W-:Y:S01]  /*e3d0*/  IMAD R0, R0, 0x8, R16 ;  /* 0x0000000800007824 */ /* 0x000fe200078e0210 */
[----:B------:R-:W-:Y:S01]  /*e3e0*/  SEL R12, R57, RZ, !P0 ;  /* 0x000000ff390c7207 */ /* 0x000fe20004000000 */
[----:B------:R-:W-:Y:S01]  /*e3f0*/  IMAD.WIDE.U32 R4, R2, c[0x0][0x3a0], RZ ;  /* 0x0000e80002047a25 */ /* 0x000fe200078e00ff */
[----:B------:R-:W-:-:S02]  /*e400*/  SHF.R.S32.HI R15, RZ, 0x3, R15 ;  /* 0x00000003ff0f7819 */ /* 0x000fc4000001140f */
[----:B------:R-:W-:Y:S01]  /*e410*/  LEA.HI R18, R52, R53, RZ, 0x6 ;  /* 0x0000003534127211 */ /* 0x000fe200078f30ff */
[----:B--2---:R-:W-:Y:S01]  /*e420*/  IMAD R7, R28, 0x80, R0 ;  /* 0x000000801c077824 */ /* 0x004fe200078e0200 */
[----:B------:R-:W-:Y:S01]  /*e430*/  LEA R13, R14, R15, 0x5 ;  /* 0x0000000f0e0d7211 */ /* 0x000fe200078e28ff */
[----:B------:R-:W-:Y:S01]  /*e440*/  IMAD.WIDE.U32 R8, R11, c[0x0][0x490], R2 ;  /* 0x000124000b087a25 */ /* 0x000fe200078e0002 */
[----:B------:R-:W-:-:S03]  /*e450*/  IADD3 R3, R5, R6, RZ ;  /* 0x0000000605037210 */ /* 0x000fc60007ffe0ff */
[----:B------:R-:W-:Y:S02]  /*e460*/  IMAD R5, R10, c[0x0][0x490], RZ ;  /* 0x000124000a057a24 */ /* 0x000fe400078e02ff */
[----:B------:R-:W-:-:S04]  /*e470*/  @P1 IMAD.HI.U32 R6, R7, c[0x0][0x4ec], RZ ;  /* 0x00013b0007061a27 */ /* 0x000fc800078e00ff */
        /* <DEDUP_REMOVED lines=9> */
[----:B------:R-:W-:-:S02]  /*e510*/  SEL R11, R4, RZ, !P0 ;  /* 0x000000ff040b7207 */ /* 0x000fc40004000000 */
[--C-:B------:R-:W-:Y:S01]  /*e520*/  SHF.R.S32.HI R9, RZ, 0x1f, R0.reuse ;  /* 0x0000001fff097819 */ /* 0x100fe20000011400 */
[----:B------:R-:W-:Y:S01]  /*e530*/  IMAD.MOV R6, RZ, RZ, -R0 ;  /* 0x000000ffff067224 */ /* 0x000fe200078e0a00 */
[----:B------:R-:W-:Y:S01]  /*e540*/  IADD3 R3, R3, R10, RZ ;  /* 0x0000000a03037210 */ /* 0x000fe20007ffe0ff */
[----:B------:R-:W-:Y:S02]  /*e550*/  IMAD.MOV.U32 R4, RZ, RZ, R8 ;  /* 0x000000ffff047224 */ /* 0x000fe400078e0008 */
[----:B------:R-:W-:Y:S02]  /*e560*/  IMAD R8, R6, c[0x0][0x4e8], R7 ;  /* 0x00013a0006087a24 */ /* 0x000fe400078e0207 */
[----:B------:R-:W-:-:S04]  /*e570*/  IMAD.WIDE.U32 R4, R12, c[0x0][0x498], R4 ;  /* 0x000126000c047a25 */ /* 0x000fc800078e0004 */
[----:B------:R-:W-:Y:S01]  /*e580*/  IMAD R6, R11, c[0x0][0x498], RZ ;  /* 0x000126000b067a24 */ /* 0x000fe200078e02ff */
[----:B------:R-:W-:Y:S01]  /*e590*/  IADD3 R4, P0, R0, R4, RZ ;  /* 0x0000000400047210 */ /* 0x000fe20007f1e0ff */
[----:B------:R-:W-:Y:S01]  /*e5a0*/  IMAD R13, R28, 0x80, R13 ;  /* 0x000000801c0d7824 */ /* 0x000fe200078e020d */
[----:B------:R-:W-:Y:S01]  /*e5b0*/  SHF.R.S32.HI R0, RZ, 0x1f, R8 ;  /* 0x0000001fff007819 */ /* 0x000fe20000011408 */
[----:B------:R-:W-:Y:S02]  /*e5c0*/  IMAD R6, R12, c[0x0][0x49c], R6 ;  /* 0x000127000c067a24 */ /* 0x000fe400078e0206 */
[----:B------:R-:W-:Y:S02]  /*e5d0*/  IMAD.SHL.U32 R17, R15, 0x40, RZ ;  /* 0x000000400f117824 */ /* 0x000fe400078e00ff */
[----:B------:R-:W-:Y:S01]  /*e5e0*/  @P1 IMAD.HI.U32 R10, R13, c[0x0][0x4ec], RZ ;  /* 0x00013b000d0a1a27 */ /* 0x000fe200078e00ff */
[----:B------:R-:W-:Y:S02]  /*e5f0*/  IADD3.X R5, R9, R5, R6, P0, !PT ;  /* 0x0000000509057210 */ /* 0x000fe400007fe406 */
[----:B------:R-:W-:Y:S01]  /*e600*/  LOP3.LUT R6, R17, 0x1c0, RZ, 0xc0, !PT ;  /* 0x000001c011067812 */ /* 0x000fe200078ec0ff */
[----:B------:R-:W-:-:S02]  /*e610*/  IMAD R9, R0, c[0x0][0x488], RZ ;  /* 0x0001220000097a24 */ /* 0x000fc400078e02ff */
        /* <DEDUP_REMOVED lines=9> */
[----:B------:R-:W-:Y:S01]  /*e6b0*/  LEA R6, P0, R4, c[0x0][0x450], 0x2 ;  /* 0x0001140004067a11 */ /* 0x000fe200078010ff */
[----:B------:R-:W-:Y:S01]  /*e6c0*/  IMAD R8, R12, c[0x0][0x3f4], R8 ;  /* 0x0000fd000c087a24 */ /* 0x000fe200078e0208 */
[----:B------:R-:W-:Y:S01]  /*e6d0*/  IADD3 R9, R5, R9, RZ ;  /* 0x0000000905097210 */ /* 0x000fe20007ffe0ff */
[----:B------:R-:W-:Y:S01]  /*e6e0*/  IMAD.MOV R5, RZ, RZ, -R7 ;  /* 0x000000ffff057224 */ /* 0x000fe200078e0a07 */
[----:B------:R-:W-:Y:S01]  /*e6f0*/  LOP3.LUT R14, R10, R11, RZ, 0x3c, !PT ;  /* 0x0000000b0a0e7212 */ /* 0x000fe200078e3cff */
[----:B------:R-:W-:Y:S01]  /*e700*/  IMAD.IADD R3, R3, 0x1, R8 ;  /* 0x0000000103037824 */ /* 0x000fe200078e0208 */
[----:B------:R-:W-:Y:S01]  /*e710*/  LEA.HI.X R4, R4, c[0x0][0x454], R9, 0x2, P0 ;  /* 0x0001150004047a11 */ /* 0x000fe200000f1409 */
[----:B------:R-:W-:Y:S01]  /*e720*/  SHFL.IDX PT, R10, R6, RZ, 0x1c1f ;  /* 0x001c1fff060a7589 */ /* 0x000fe200000e0000 */
[----:B------:R-:W-:Y:S01]  /*e730*/  SHF.R.S32.HI R12, RZ, 0x1f, R7 ;  /* 0x0000001fff0c7819 */ /* 0x000fe20000011407 */
[----:B------:R-:W-:-:S02]  /*e740*/  IMAD R5, R5, c[0x0][0x4e8], R13 ;  /* 0x00013a0005057a24 */ /* 0x000fc400078e020d */
[----:B------:R-:W1:Y:S01]  /*e750*/  SHFL.IDX PT, R11, R4, RZ, 0x1c1f ;  /* 0x001c1fff040b7589 */ /* 0x000e6200000e0000 */
[----:B------:R-:W-:-:S03]  /*e760*/  IMAD.WIDE.U32 R2, R7, c[0x0][0x3e0], R2 ;  /* 0x0000f80007027a25 */ /* 0x000fc600078e0002 */
[----:B------:R2:W-:Y:S04]  /*e770*/  SHFL.IDX PT, R8, R6, 0x1, 0x1c1f ;  /* 0x003c1f0006087f89 */ /* 0x0005e800000e0000 */
[----:B------:R3:W4:Y:S01]  /*e780*/  SHFL.IDX PT, R9, R4, 0x1, 0x1c1f ;  /* 0x003c1f0004097f89 */ /* 0x00072200000e0000 */
[----:B--2---:R-:W-:Y:S01]  /*e790*/  IMAD R6, R12, c[0x0][0x3e0], RZ ;  /* 0x0000f8000c067a24 */ /* 0x004fe200078e02ff */
[----:B---3--:R-:W-:-:S03]  /*e7a0*/  LEA R4, R28, R16, 0x7 ;  /* 0x000000101c047211 */ /* 0x008fc600078e38ff */
[----:B------:R-:W-:Y:S01]  /*e7b0*/  IMAD R12, R7, c[0x0][0x3e4], R6 ;  /* 0x0000f900070c7a24 */ /* 0x000fe200078e0206 */
[----:B------:R-:W-:Y:S01]  /*e7c0*/  LEA R28, R28, R15, 0x7 ;  /* 0x0000000f1c1c7211 */ /* 0x000fe200078e38ff */
[----:B------:R-:W-:Y:S01]  /*e7d0*/  IMAD.SHL.U32 R6, R18, 0x8, RZ ;  /* 0x0000000812067824 */ /* 0x000fe200078e00ff */
[C---:B------:R-:W-:Y:S01]  /*e7e0*/  IADD3 R13, R4.reuse, 0x8, RZ ;  /* 0x00000008040d7810 */ /* 0x040fe20007ffe0ff */
[----:B------:R-:W-:Y:S01]  /*e7f0*/  IMAD.IADD R3, R3, 0x1, R12 ;  /* 0x0000000103037824 */ /* 0x000fe200078e020c */
[-C--:B------:R-:W-:Y:S02]  /*e800*/  ISETP.GE.OR P1, PT, R4, R29.reuse, P2 ;  /* 0x0000001d0400720c */ /* 0x080fe40001726670 */
[----:B------:R-:W-:Y:S02]  /*e810*/  SHF.R.S32.HI R4, RZ, 0x1f, R5 ;  /* 0x0000001fff047819 */ /* 0x000fe40000011405 */
[----:B------:R-:W-:Y:S02]  /*e820*/  ISETP.GE.OR P0, PT, R13, R29, P2 ;  /* 0x0000001d0d00720c */ /* 0x000fe40001706670 */
[----:B------:R-:W-:Y:S01]  /*e830*/  LOP3.LUT R7, R14, 0x7ffffe00, R6, 0xf8, !PT ;  /* 0x7ffffe000e077812 */ /* 0x000fe200078ef806 */
[----:B------:R-:W-:-:S04]  /*e840*/  IMAD R4, R4, c[0x0][0x3d8], RZ ;  /* 0x0000f60004047a24 */ /* 0x000fc800078e02ff */
[C---:B------:R-:W-:Y:S02]  /*e850*/  IMAD R6, R5.reuse, c[0x0][0x3dc], R4 ;  /* 0x0000f70005067a24 */ /* 0x040fe400078e0204 */
[----:B------:R-:W-:Y:S01]  /*e860*/  IMAD.WIDE.U32 R4, R5, c[0x0][0x3d8], R2 ;  /* 0x0000f60005047a25 */ /* 0x000fe200078e0002 */
[----:B------:R-:W-:Y:S01]  /*e870*/  SHF.L.U32 R2, R7, 0x1, RZ ;  /* 0x0000000107027819 */ /* 0x000fe200000006ff */
[----:B-1----:R1:W-:Y:S02]  /*e880*/  @!P1 ST.E [R10.64], R50 ;  /* 0x000000320a009985 */ /* 0x0023e4000c101904 */
[----:B------:R-:W-:Y:S02]  /*e890*/  IMAD.IADD R3, R5, 0x1, R6 ;  /* 0x0000000105037824 */ /* 0x000fe400078e0206 */
        /* <DEDUP_REMOVED lines=28> */
[----:B------:R4:W5:Y:S01]  /*ea60*/  LDS.128 R12, [R2+0xc080] ;  /* 0x00c08000020c7984 */ /* 0x0009620000000c00 */
        /* <DEDUP_REMOVED lines=17> */
[----:B-----5:R2:W-:Y:S02]  /*eb80*/  @!P0 ST.E.128 [R2.64], R12 ;  /* 0x0000000c02008985 */ /* 0x0205e4000c101d04 */
.L_x_717:
[----:B--234-:R-:W-:Y:S05]  /*eb90*/  BSYNC B0 ;  /* 0x0000000000007941 */ /* 0x01cfea0003800000 */
.L_x_716:
        /* <DEDUP_REMOVED lines=30> */
.L_x_719:
[----:B------:R-:W-:Y:S05]  /*ed80*/  BSYNC B0 ;  /* 0x0000000000007941 */ /* 0x000fea0003800000 */
.L_x_718:
        /* <DEDUP_REMOVED lines=30> */
.L_x_721:
[----:B------:R-:W-:Y:S05]  /*ef70*/  BSYNC B0 ;  /* 0x0000000000007941 */ /* 0x000fea0003800000 */
.L_x_720:
        /* <DEDUP_REMOVED lines=31> */
.L_x_714:
        /* <DEDUP_REMOVED lines=19> */
.L_x_722:
        /* <DEDUP_REMOVED lines=42> */
.L_x_724:
[----:B------:R-:W-:Y:S05]  /*f540*/  BSYNC B0 ;  /* 0x0000000000007941 */ /* 0x000fea0003800000 */
.L_x_723:
        /* <DEDUP_REMOVED lines=73> */
.L_x_726:
[----:B------:R-:W-:Y:S05]  /*f9e0*/  BSYNC B0 ;  /* 0x0000000000007941 */ /* 0x000fea0003800000 */
.L_x_725:
        /* <DEDUP_REMOVED lines=27> */
.L_x_728:
[----:B------:R-:W-:Y:S05]  /*fba0*/  BSYNC B0 ;  /* 0x0000000000007941 */ /* 0x000fea0003800000 */
.L_x_727:
        /* <DEDUP_REMOVED lines=27> */
.L_x_730:
[----:B------:R-:W-:Y:S05]  /*fd60*/  BSYNC B0 ;  /* 0x0000000000007941 */ /* 0x000fea0003800000 */
.L_x_729:
        /* <DEDUP_REMOVED lines=28> */
.L_x_731:
        /* <DEDUP_REMOVED lines=13> */
.L_x_1540:


//--------------------- .text._ZN7cutlass13device_kernelIN5flash19enable_sm80_to_sm89INS1_16FlashAttnFwdSm80INS1_25CollectiveMainloopFwdSm80ILi8ELi1ELb0EN4cute5tupleIJNS5_1CILi128EEENS7_ILi48EEENS7_ILi256EEEEEELi256ENS_10bfloat16_tEfNS_4arch4Sm80ELb0ELb0ELb1ELb1ELb0ELb1ELb1ELb0EEENS1_21CollectiveEpilogueFwdINS6_IJS8_SA_S9_EEENS6_IJNS7_ILi1EEESI_SI_EEESC_SE_Li256ELb1ELb1ELb0ELb0EEENS1_19SingleTileSchedulerILb1ELb0ELb1ELi128EEEEEEEEEvNT_6ParamsE --------------------------
	.section	.text._ZN7cutlass13device_kernelIN5flash19enable_sm80_to_sm89INS1_16FlashAttnFwdSm80INS1_25CollectiveMainloopFwdSm80ILi8ELi1ELb0EN4cute5tupleIJNS5_1CILi128EEENS7_ILi48EEENS7_ILi256EEEEEELi256ENS_10bfloat16_tEfNS_4arch4Sm80ELb0ELb0ELb1ELb1ELb0ELb1ELb1ELb0EEENS1_21CollectiveEpilogueFwdINS6_IJS8_SA_S9_EEENS6_IJNS7_ILi1EEESI_SI_EEESC_SE_Li256ELb1ELb1ELb0ELb0EEENS1_19SingleTileSchedulerILb1ELb0ELb1ELi128EEEEEEEEEvNT_6ParamsE,"ax",@progbits
	.sectioninfo	@"SHI_REGISTERS=255"
	.align	128
.text._ZN7cutlass13device_kernelIN5flash19enable_sm80_to_sm89INS1_16FlashAttnFwdSm80INS1_25CollectiveMainloopFwdSm80ILi8ELi1ELb0EN4cute5tupleIJNS5_1CILi128EEENS7_ILi48EEENS7_ILi256EEEEEELi256ENS_10bfloat16_tEfNS_4arch4Sm80ELb0ELb0ELb1ELb1ELb0ELb1ELb1ELb0EEENS1_21CollectiveEpilogueFwdINS6_IJS8_SA_S9_EEENS6_IJNS7_ILi1EEESI_SI_EEESC_SE_Li256ELb1ELb1ELb0ELb0EEENS1_19SingleTileSchedulerILb1ELb0ELb1ELi128EEEEEEEEEvNT_6ParamsE:
        .type           _ZN7cutlass13device_kernelIN5flash19enable_sm80_to_sm89INS1_16FlashAttnFwdSm80INS1_25CollectiveMainloopFwdSm80ILi8ELi1ELb0EN4cute5tupleIJNS5_1CILi128EEENS7_ILi48EEENS7_ILi256EEEEEELi256ENS_10bfloat16_tEfNS_4arch4Sm80ELb0ELb0ELb1ELb1ELb0ELb1ELb1ELb0EEENS1_21CollectiveEpilogueFwdINS6_IJS8_SA_S9_EEENS6_IJNS7_ILi1EEESI_SI_EEESC_SE_Li256ELb1ELb1ELb0ELb0EEENS1_19SingleTileSchedulerILb1ELb0ELb1ELi128EEEEEEEEEvNT_6ParamsE,@function
        .size           _ZN7cutlass13device_kernelIN5flash19enable_sm80_to_sm89INS1_16FlashAttnFwdSm80INS1_25CollectiveMainloopFwdSm80ILi8ELi1ELb0EN4cute5tupleIJNS5_1CILi128EEENS7_ILi48EEENS7_ILi256EEEEEELi256ENS_10bfloat16_tEfNS_4arch4Sm80ELb0ELb0ELb1ELb1ELb0ELb1ELb1ELb0EEENS1_21CollectiveEpilogueFwdINS6_IJS8_SA_S9_EEENS6_IJNS7_ILi1EEESI_SI_EEESC_SE_Li256ELb1ELb1ELb0ELb0EEENS1_19SingleTileSchedulerILb1ELb0ELb1ELi128EEEEEEEEEvNT_6ParamsE,(.L_x_1541 - _ZN7cutlass13device_kernelIN5flash19enable_sm80_to_sm89INS1_16FlashAttnFwdSm80INS1_25CollectiveMainloopFwdSm80ILi8ELi1ELb0EN4cute5tupleIJNS5_1CILi128EEENS7_ILi48EEENS7_ILi256EEEEEELi256ENS_10bfloat16_tEfNS_4arch4Sm80ELb0ELb0ELb1ELb1ELb0ELb1ELb1ELb0EEENS1_21CollectiveEpilogueFwdINS6_IJS8_SA_S9_EEENS6_IJNS7_ILi1EEESI_SI_EEESC_SE_Li256ELb1ELb1ELb0ELb0EEENS1_19SingleTileSchedulerILb1ELb0ELb1ELi128EEEEEEEEEvNT_6ParamsE)
        .other          _ZN7cutlass13device_kernelIN5flash19enable_sm80_to_sm89INS1_16FlashAttnFwdSm80INS1_25CollectiveMainloopFwdSm80ILi8ELi1ELb0EN4cute5tupleIJNS5_1CILi128EEENS7_ILi48EEENS7_ILi256EEEEEELi256ENS_10bfloat16_tEfNS_4arch4Sm80ELb0ELb0ELb1ELb1ELb0ELb1ELb1ELb0EEENS1_21CollectiveEpilogueFwdINS6_IJS8_SA_S9_EEENS6_IJNS7_ILi1EEESI_SI_EEESC_SE_Li256ELb1ELb1ELb0ELb0EEENS1_19SingleTileSchedulerILb1ELb0ELb1ELi128EEEEEEEEEvNT_6ParamsE,@"STO_CUDA_ENTRY STV_DEFAULT"
_ZN7cutlass13device_kernelIN5flash19enable_sm80_to_sm89INS1_16FlashAttnFwdSm80INS1_25CollectiveMainloopFwdSm80ILi8ELi1ELb0EN4cute5tupleIJNS5_1CILi128EEENS7_ILi48EEENS7_ILi256EEEEEELi256ENS_10bfloat16_tEfNS_4arch4Sm80ELb0ELb0ELb1ELb1ELb0ELb1ELb1ELb0EEENS1_21CollectiveEpilogueFwdINS6_IJS8_SA_S9_EEENS6_IJNS7_ILi1EEESI_SI_EEESC_SE_Li256ELb1ELb1ELb0ELb0EEENS1_19SingleTileSchedulerILb1ELb0ELb1ELi128EEEEEEEEEvNT_6ParamsE:
        /* <DEDUP_REMOVED lines=16> */
.L_x_733:
        /* <DEDUP_REMOVED lines=8> */
.L_x_735:
[----:B------:R-:W-:-:S05]  /*0180*/  MOV R3, c[0x0][0x54c] ;  /* 0x0001530000037a02 */ /* 0x000fca0000000f00 */
.L_x_734:
[----:B-----5:R-:W-:Y:S01]  /*0190*/  IMAD R3, R3, c[0x0][0x548], RZ ;  /* 0x0001520003037a24 */ /* 0x020fe200078e02ff */
[----:B------:R-:W-:-:S04]  /*01a0*/  SHF.L.U32 R0, R100, 0x7, RZ ;  /* 0x0000000764007819 */ /* 0x000fc800000006ff */
[----:B------:R-:W-:-:S04]  /*01b0*/  ISETP.GE.AND P0, PT, R0, R3, PT ;  /* 0x000000030000720c */ /* 0x000fc80003f06270 */
[----:B------:R-:W-:Y:S01]  /*01c0*/  SEL R224, R224, 0xffffffff, !P0 ;  /* 0xffffffffe0e07807 */ /* 0x000fe20004000000 */
[----:B------:R-:W-:Y:S05]  /*01d0*/  BRA `(.L_x_736) ;  /* 0x0000012000007947 */ /* 0x000fea0003800000 */
.L_x_732:
[----:B---3--:R-:W-:-:S04]  /*01e0*/  ISETP.NE.U32.AND P0, PT, RZ, c[0x0][0x568], PT ;  /* 0x00015a00ff007a0c */ /* 0x008fc80003f05070 */
[----:B------:R-:W-:-:S13]  /*01f0*/  ISETP.NE.AND.EX P0, PT, RZ, c[0x0][0x56c], PT, P0 ;  /* 0x00015b00ff007a0c */ /* 0x000fda0003f05300 */
[----:B------:R-:W-:Y:S05]  /*0200*/  @!P0 BRA `(.L_x_737) ;  /* 0x0000002000008947 */ /* 0x000fea0003800000 */
[----:B------:R1:W5:Y:S01]  /*0210*/  LDG.E R3, [R2.64] ;  /* 0x0000001202037981 */ /* 0x000362000c1e1900 */
[----:B------:R-:W-:Y:S05]  /*0220*/  BRA `(.L_x_738) ;  /* 0x0000009000007947 */ /* 0x000fea0003800000 */
.L_x_737:
        /* <DEDUP_REMOVED lines=8> */
.L_x_739:
[----:B------:R-:W-:-:S05]  /*02b0*/  MOV R3, c[0x0][0x54c] ;  /* 0x0001530000037a02 */ /* 0x000fca0000000f00 */
.L_x_738:
[----:B-----5:R-:W-:Y:S01]  /*02c0*/  IMAD R3, R3, c[0x0][0x548], RZ ;  /* 0x0001520003037a24 */ /* 0x020fe200078e02ff */
[----:B------:R-:W-:-:S04]  /*02d0*/  SHF.L.U32 R0, R100, 0x7, RZ ;  /* 0x0000000764007819 */ /* 0x000fc800000006ff */
[----:B------:R-:W-:-:S04]  /*02e0*/  ISETP.GE.AND P0, PT, R0, R3, PT ;  /* 0x000000030000720c */ /* 0x000fc80003f06270 */
[----:B------:R-:W-:-:S04]  /*02f0*/  SEL R224, R224, 0xffffffff, !P0 ;  /* 0xffffffffe0e07807 */ /* 0x000fc80004000000 */
.L_x_736:
        /* <DEDUP_REMOVED lines=19> */
[CC--:B------:R-:W-:Y:S01]  /*0430*/  IMAD.WIDE R8, R224.reuse, R7.reuse, c[0x0][0x358] ;  /* 0x0000d600e0087625 */ /* 0x0c0fe200078e0207 */
[----:B------:R2:W5:Y:S01]  /*0440*/  @P2 LDG.E R145, [R14.64] ;  /* 0x000000120e912981 */ /* 0x000562000c1e1900 */
[----:B------:R-:W-:Y:S02]  /*0450*/  P2R R20, PR, RZ, 0x20 ;  /* 0x00000020ff147803 */ /* 0x000fe40000000000 */
[----:B-1----:R-:W-:Y:S02]  /*0460*/  @P0 IMAD.WIDE R2, R224, R7, c[0x0][0x360] ;  /* 0x0000d800e0020625 */ /* 0x002fe400078e0207 */
[----:B------:R2:W5:Y:S04]  /*0470*/  @P5 LDG.E R142, [R10.64] ;  /* 0x000000120a8e5981 */ /* 0x000568000c1e1900 */
[----:B------:R2:W5:Y:S04]  /*0480*/  @P0 LDG.E R146, [R2.64] ;  /* 0x0000001202920981 */ /* 0x000568000c1e1900 */
[----:B------:R2:W5:Y:S04]  /*0490*/  @P1 LDG.E R144, [R12.64] ;  /* 0x000000120c901981 */ /* 0x000568000c1e1900 */
[----:B------:R2:W5:Y:S04]  /*04a0*/  @P3 LDG.E R110, [R8.64] ;  /* 0x00000012086e3981 */ /* 0x000568000c1e1900 */
[----:B------:R-:W1:Y:S01]  /*04b0*/  S2R R223, SR_CTAID.Y ;  /* 0x0000000000df7919 */ /* 0x000e620000002600 */
[----:B------:R-:W-:-:S02]  /*04c0*/  IMAD.MOV.U32 R4, RZ, RZ, c[0x0][0x1d0] ;  /* 0x00007400ff047624 */ /* 0x000fc400078e00ff */
[----:B------:R-:W-:Y:S01]  /*04d0*/  IMAD.MOV.U32 R0, RZ, RZ, c[0x0][0x228] ;  /* 0x00008a00ff007624 */ /* 0x000fe200078e00ff */
[----:B-1----:R-:W-:Y:S01]  /*04e0*/  SHF.R.S32.HI R121, RZ, 0x1f, R223 ;  /* 0x0000001fff797819 */ /* 0x002fe200000114df */
[----:B------:R-:W-:Y:S05]  /*04f0*/  @P0 BRA `(.L_x_740) ;  /* 0x0000004000000947 */ /* 0x000fea0003800000 */
[----:B--2---:R-:W-:Y:S05]  /*0500*/  @!P1 BRA `(.L_x_740) ;  /* 0x0000003000009947 */ /* 0x004fea0003800000 */
[----:B-----5:R-:W2:Y:S04]  /*0510*/  LDG.E R146, [R12.64] ;  /* 0x000000120c927981 */ /* 0x020ea8000c1e1900 */
[----:B------:R-:W2:Y:S02]  /*0520*/  LDG.E R3, [R12.64+0x4] ;  /* 0x000004120c037981 */ /* 0x000ea4000c1e1900 */
[----:B--2---:R-:W-:Y:S02]  /*0530*/  IADD3 R146, -R146, R3, RZ ;  /* 0x0000000392927210 */ /* 0x004fe40007ffe1ff */
.L_x_740:
[----:B--2---:R-:W-:-:S04]  /*0540*/  ISETP.NE.U32.AND P0, PT, RZ, c[0x0][0x368], PT ;  /* 0x0000da00ff007a0c */ /* 0x004fc80003f05070 */
[----:B------:R-:W-:-:S13]  /*0550*/  ISETP.NE.AND.EX P0, PT, RZ, c[0x0][0x36c], PT, P0 ;  /* 0x0000db00ff007a0c */ /* 0x000fda0003f05300 */
[----:B------:R-:W-:Y:S05]  /*0560*/  @!P0 BRA `(.L_x_741) ;  /* 0x0000003000008947 */ /* 0x000fea0003800000 */
[----:B------:R-:W-:-:S06]  /*0570*/  IMAD.WIDE R4, R224, R7, c[0x0][0x368] ;  /* 0x0000da00e0047625 */ /* 0x000fcc00078e0207 */
[----:B------:R1:W5:Y:S01]  /*0580*/  LDG.E R4, [R4.64] ;  /* 0x0000001204047981 */ /* 0x000362000c1e1900 */
[----:B------:R-:W-:Y:S05]  /*0590*/  BRA `(.L_x_742) ;  /* 0x0000004000007947 */ /* 0x000fea0003800000 */
.L_x_741:
[----:B------:R-:W-:Y:S05]  /*05a0*/  @!P5 BRA `(.L_x_742) ;  /* 0x000000300000d947 */ /* 0x000fea0003800000 */
[----:B------:R-:W2:Y:S04]  /*05b0*/  LDG.E R4, [R10.64] ;  /* 0x000000120a047981 */ /* 0x000ea8000c1e1900 */
[----:B------:R-:W2:Y:S02]  /*05c0*/  LDG.E R3, [R10.64+0x4] ;  /* 0x000004120a037981 */ /* 0x000ea4000c1e1900 */
[----:B--2---:R-:W-:Y:S02]  /*05d0*/  IADD3 R4, -R4, R3, RZ ;  /* 0x0000000304047210 */ /* 0x004fe40007ffe1ff */
.L_x_742:
[----:B------:R-:W2:Y:S04]  /*05e0*/  @P3 LDG.E R2, [R8.64] ;  /* 0x0000001208023981 */ /* 0x000ea8000c1e1900 */
[----:B------:R-:W2:Y:S01]  /*05f0*/  @P3 LDG.E R3, [R8.64+0x4] ;  /* 0x0000041208033981 */ /* 0x000ea2000c1e1900 */
[----:B-1---5:R-:W-:Y:S01]  /*0600*/  IMAD.IADD R5, R4, 0x1, -R145 ;  /* 0x0000000104057824 */ /* 0x022fe200078e0a91 */
[----:B------:R-:W-:Y:S01]  /*0610*/  ISETP.NE.U32.AND P0, PT, RZ, c[0x0][0x378], PT ;  /* 0x0000de00ff007a0c */ /* 0x000fe20003f05070 */
[----:B------:R-:W-:-:S03]  /*0620*/  IMAD.MOV.U32 R101, RZ, RZ, R4 ;  /* 0x000000ffff657224 */ /* 0x000fc600078e0004 */
[----:B------:R-:W-:Y:S01]  /*0630*/  ISETP.NE.AND.EX P0, PT, RZ, c[0x0][0x37c], PT, P0 ;  /* 0x0000df00ff007a0c */ /* 0x000fe20003f05300 */
[----:B------:R-:W-:-:S05]  /*0640*/  IMAD.MOV R118, RZ, RZ, -R5 ;  /* 0x000000ffff767224 */ /* 0x000fca00078e0a05 */
[----:B------:R-:W-:-:S07]  /*0650*/  IMNMX R118, RZ, R118, !PT ;  /* 0x00000076ff767217 */ /* 0x000fce0007800200 */
[----:B------:R-:W-:-:S05]  /*0660*/  @P0 IMAD.WIDE R10, R224, R7, c[0x0][0x378] ;  /* 0x0000de00e00a0625 */ /* 0x000fca00078e0207 */
[----:B------:R1:W5:Y:S01]  /*0670*/  @P0 LDG.E R101, [R10.64] ;  /* 0x000000120a650981 */ /* 0x000362000c1e1900 */
[----:B--2---:R-:W-:-:S04]  /*0680*/  @P3 IMAD.IADD R0, R3, 0x1, -R2 ;  /* 0x0000000103003824 */ /* 0x004fc800078e0a02 */
[----:B------:R-:W-:-:S05]  /*0690*/  IMAD.IADD R99, R5, 0x1, R0 ;  /* 0x0000000105637824 */ /* 0x000fca00078e0200 */
[----:B------:R-:W-:-:S05]  /*06a0*/  IADD3 R3, R99, 0x2f, RZ ;  /* 0x0000002f63037810 */ /* 0x000fca0007ffe0ff */
[----:B------:R-:W-:-:S05]  /*06b0*/  IMAD.HI R3, R3, 0x2aaaaaab, RZ ;  /* 0x2aaaaaab03037827 */ /* 0x000fca00078e02ff */
[----:B------:R-:W-:-:S04]  /*06c0*/  SHF.R.U32.HI R156, RZ, 0x1f, R3 ;  /* 0x0000001fff9c7819 */ /* 0x000fc80000011603 */
[----:B------:R-:W-:-:S05]  /*06d0*/  LEA.HI.SX32 R156, R3, R156, 0x1d ;  /* 0x0000009c039c7211 */ /* 0x000fca00078feaff */
[----:B------:R-:W-:-:S05]  /*06e0*/  IMAD R5, R156, 0x30, -R5 ;  /* 0x000000309c057824 */ /* 0x000fca00078e0a05 */
[----:B------:R-:W-:-:S04]  /*06f0*/  IMNMX R5, R5, R0, PT ;  /* 0x0000000005057217 */ /* 0x000fc80003800200 */
[----:B------:R-:W-:Y:S01]  /*0700*/  ISETP.GT.AND P0, PT, R5, R118, PT ;  /* 0x000000760500720c */ /* 0x000fe20003f04270 */
[----:B------:R-:W-:-:S05]  /*0710*/  IMAD.WIDE.U32 R118, R118, -0x55555555, RZ ;  /* 0xaaaaaaab76767825 */ /* 0x000fca00078e00ff */
[----:B------:R-:W-:-:S05]  /*0720*/  SHF.R.U32.HI R118, RZ, 0x5, R119 ;  /* 0x00000005ff767819 */ /* 0x000fca0000011677 */
[----:B------:R-:W-:Y:S02]  /*0730*/  IMAD.MOV.U32 R3, RZ, RZ, R118 ;  /* 0x000000ffff037224 */ /* 0x000fe400078e0076 */
[----:B------:R-:W-:-:S05]  /*0740*/  @P0 IADD3 R5, R5, 0x2f, RZ ;  /* 0x0000002f05050810 */ /* 0x000fca0007ffe0ff */
[----:B------:R-:W-:-:S05]  /*0750*/  @P0 IMAD.HI R5, R5, 0x2aaaaaab, RZ ;  /* 0x2aaaaaab05050827 */ /* 0x000fca00078e02ff */
[----:B------:R-:W-:-:S04]  /*0760*/  @P0 SHF.R.U32.HI R2, RZ, 0x1f, R5 ;  /* 0x0000001fff020819 */ /* 0x000fc80000011605 */
[----:B------:R-:W-:-:S04]  /*0770*/  @P0 LEA.HI.SX32 R3, R5, R2, 0x1d ;  /* 0x0000000205030211 */ /* 0x000fc800078feaff */
[----:B------:R-:W-:-:S13]  /*0780*/  ISETP.GT.AND P0, PT, R3, R118, PT ;  /* 0x000000760300720c */ /* 0x000fda0003f04270 */
[----:B------:R-:W-:Y:S05]  /*0790*/  @!P0 BRA `(.L_x_743) ;  /* 0x00006a9000008947 */ /* 0x000fea0003800000 */
[----:B-1----:R-:W-:Y:S01]  /*07a0*/  SHF.R.S32.HI R5, RZ, 0x1f, R98 ;  /* 0x0000001fff057819 */ /* 0x002fe20000011462 */
[----:B------:R-:W-:Y:S01]  /*07b0*/  IMAD R158, R121, c[0x0][0x240], RZ ;  /* 0x00009000799e7a24 */ /* 0x000fe200078e02ff */
[----:B------:R-:W-:Y:S01]  /*07c0*/  IADD3 R57, R3, -0x1, RZ ;  /* 0xffffffff03397810 */ /* 0x000fe20007ffe0ff */
[----:B------:R-:W-:Y:S01]  /*07d0*/  UMOV UR24, 0x30 ;  /* 0x0000003000187882 */ /* 0x000fe20000000000 */
[----:B------:R-:W-:Y:S01]  /*07e0*/  LEA.HI R9, R5, R98, RZ, 0x3 ;  /* 0x0000006205097211 */ /* 0x000fe200078f18ff */
[----:B------:R-:W-:Y:S01]  /*07f0*/  IMAD R158, R223, c[0x0][0x244], R158 ;  /* 0x00009100df9e7a24 */ /* 0x000fe200078e029e */
[----:B------:R-:W-:Y:S01]  /*0800*/  ULDC.64 UR4, c[0x0][0x238] ;  /* 0x00008e0000047ab9 */ /* 0x000fe20000000a00 */
[----:B------:R-:W-:Y:S01]  /*0810*/  IMAD R10, R57, -0x30, R0 ;  /* 0xffffffd0390a7824 */ /* 0x000fe200078e0200 */
[----:B------:R-:W-:Y:S01]  /*0820*/  SHF.R.S32.HI R143, RZ, 0x3, R9 ;  /* 0x00000003ff8f7819 */ /* 0x000fe20000011409 */
[----:B------:R-:W-:Y:S01]  /*0830*/  UIMAD.WIDE.U32 UR16, UR24, UR4, URZ ;  /* 0x00000004181072a5 */ /* 0x000fe2000f8e003f */
[----:B------:R-:W-:Y:S01]  /*0840*/  LOP3.LUT R9, R9, 0xfffffff8, RZ, 0xc0, !PT ;  /* 0xfffffff809097812 */ /* 0x000fe200078ec0ff */
[----:B------:R-:W-:Y:S01]  /*0850*/  UIMAD UR9, UR24, UR5, URZ ;  /* 0x00000005180972a4 */ /* 0x000fe2000f8e023f */
[----:B------:R-:W-:Y:S01]  /*0860*/  SHF.R.S32.HI R2, RZ, 0x1f, R143 ;  /* 0x0000001fff027819 */ /* 0x000fe2000001148f */
[----:B------:R-:W-:Y:S01]  /*0870*/  ULDC UR6, c[0x0][0x27c] ;  /* 0x00009f0000067ab9 */ /* 0x000fe20000000800 */
[----:B------:R-:W-:Y:S01]  /*0880*/  IADD3 R111, P0, R143, R110, RZ ;  /* 0x0000006e8f6f7210 */ /* 0x000fe20007f1e0ff */
[----:B------:R-:W-:Y:S01]  /*0890*/  IMAD.IADD R16, R98, 0x1, -R9 ;  /* 0x0000000162107824 */ /* 0x000fe200078e0a09 */
[----:B------:R-:W-:Y:S01]  /*08a0*/  IMNMX R10, R10, 0x30, PT ;  /* 0x000000300a0a7817 */ /* 0x000fe20003800200 */
[----:B------:R-:W-:Y:S01]  /*08b0*/  UIADD3 UR9, UR17, UR9, URZ ;  /* 0x0000000911097290 */ /* 0x000fe2000fffe03f */
[----:B------:R-:W-:Y:S01]  /*08c0*/  LEA.HI.X.SX32 R110, R110, R2, 0x1, P0 ;  /* 0x000000026e6e7211 */ /* 0x000fe200000f0eff */
[----:B------:R-:W-:Y:S01]  /*08d0*/  IMAD.SHL.U32 R14, R16, 0x8, RZ ;  /* 0x00000008100e7824 */ /* 0x000fe200078e00ff */
[----:B------:R-:W-:Y:S01]  /*08e0*/  SEL R154, R224, RZ, !P3 ;  /* 0x000000ffe09a7207 */ /* 0x000fe20005800000 */
[----:B------:R-:W-:Y:S01]  /*08f0*/  IMAD.IADD R3, R10, 0x1, -R143 ;  /* 0x000000010a037824 */ /* 0x000fe200078e0a8f */
[----:B------:R-:W-:Y:S01]  /*0900*/  SHF.R.S32.HI R11, RZ, 0x1f, R57 ;  /* 0x0000001fff0b7819 */ /* 0x000fe20000011439 */
[----:B------:R-:W-:Y:S01]  /*0910*/  IMAD R8, R110, c[0x0][0x238], RZ ;  /* 0x00008e006e087a24 */ /* 0x000fe200078e02ff */
[----:B------:R-:W-:Y:S01]  /*0920*/  SHF.R.S32.HI R15, RZ, 0x1f, R14 ;  /* 0x0000001fff0f7819 */ /* 0x000fe2000001140e */
[----:B------:R-:W-:Y:S01]  /*0930*/  USHF.L.U32 UR8, UR6, 0x1, URZ ;  /* 0x0000000106087899 */ /* 0x000fe2000800063f */
[----:B------:R-:W-:Y:S01]  /*0940*/  ISETP.GE.AND P1, PT, R3, 0x1, PT ;  /* 0x000000010300780c */ /* 0x000fe20003f26270 */
[----:B------:R-:W-:Y:S01]  /*0950*/  IMAD R8, R111, c[0x0][0x23c], R8 ;  /* 0x00008f006f087a24 */ /* 0x000fe200078e0208 */
[----:B------:R-:W-:Y:S01]  /*0960*/  ISETP.GT.AND P0, PT, R3, 0x20, PT ;  /* 0x000000200300780c */ /* 0x000fe20003f04270 */
[----:B------:R-:W-:Y:S01]  /*0970*/  IMAD.WIDE.U32 R12, R111, c[0x0][0x238], R14 ;  /* 0x00008e006f0c7a25 */ /* 0x000fe200078e000e */
[----:B------:R-:W-:Y:S01]  /*0980*/  SHF.R.S32.HI R3, RZ, 0x1f, R224 ;  /* 0x0000001fff037819 */ /* 0x000fe200000114e0 */
[----:B------:R-:W-:Y:S01]  /*0990*/  ULDC UR7, c[0x0][0x1d4] ;  /* 0x0000750000077ab9 */ /* 0x000fe20000000800 */
[C---:B------:R-:W-:Y:S01]  /*09a0*/  ISETP.GE.AND P2, PT, R14.reuse, c[0x0][0x1d4], PT ;  /* 0x000075000e007a0c */ /* 0x040fe20003f46270 */
[----:B------:R-:W-:Y:S01]  /*09b0*/  IMAD.IADD R9, R13, 0x1, R8 ;  /* 0x000000010d097824 */ /* 0x000fe200078e0208 */
[----:B------:R-:W-:Y:S01]  /*09c0*/  SEL R107, R3, RZ, !P3 ;  /* 0x000000ff036b7207 */ /* 0x000fe20005800000 */
[----:B------:R-:W-:Y:S01]  /*09d0*/  IMAD.MOV.U32 R8, RZ, RZ, R12 ;  /* 0x000000ffff087224 */ /* 0x000fe200078e000c */
[----:B------:R-:W-:Y:S01]  /*09e0*/  UIADD3 UR7, -UR8, UR7, URZ ;  /* 0x0000000708077290 */ /* 0x000fe2000fffe13f */
[----:B------:R-:W-:Y:S01]  /*09f0*/  IMAD R6, R57, UR9, RZ ;  /* 0x0000000939067c24 */ /* 0x000fe2000f8e02ff */
[C---:B------:R-:W-:Y:S01]  /*0a00*/  ISETP.GE.AND P3, PT, R14.reuse, c[0x0][0x27c], PT ;  /* 0x00009f000e007a0c */ /* 0x040fe20003f66270 */
[----:B------:R-:W-:Y:S01]  /*0a10*/  IMAD.WIDE.U32 R8, R223, c[0x0][0x240], R8 ;  /* 0x00009000df087a25 */ /* 0x000fe200078e0008 */
[----:B------:R-:W-:Y:S01]  /*0a20*/  P2R R148, PR, RZ, 0x4 ;  /* 0x00000004ff947803 */ /* 0x000fe20000000000 */
[----:B------:R-:W-:Y:S01]  /*0a30*/  USHF.L.U32 UR11, UR4, 0x5, URZ ;  /* 0x00000005040b7899 */ /* 0x000fe2000800063f */
[----:B------:R-:W-:Y:S01]  /*0a40*/  IADD3 R140, R14, 0x80, RZ ;  /* 0x000000800e8c7810 */ /* 0x000fe20007ffe0ff */
[----:B------:R-:W-:Y:S01]  /*0a50*/  IMAD R175, R107, c[0x0][0x248], RZ ;  /* 0x000092006baf7a24 */ /* 0x000fe200078e02ff */
[----:B------:R-:W-:Y:S01]  /*0a60*/  IADD3 R159, R9, R158, RZ ;  /* 0x0000009e099f7210 */ /* 0x000fe20007ffe0ff */
[----:B------:R-:W-:Y:S01]  /*0a70*/  IMAD.MOV.U32 R158, RZ, RZ, R8 ;  /* 0x000000ffff9e7224 */ /* 0x000fe200078e0008 */
[----:B------:R-:W-:Y:S01]  /*0a80*/  SEL R9, RZ, c[0x0][0x27c], !P3 ;  /* 0x00009f00ff097a07 */ /* 0x000fe20005800000 */
[----:B------:R-:W-:Y:S01]  /*0a90*/  IMAD R175, R154, c[0x0][0x24c], R175 ;  /* 0x000093009aaf7a24 */ /* 0x000fe200078e02af */
[----:B------:R-:W-:Y:S01]  /*0aa0*/  IADD3 R139, R14, 0xc0, RZ ;  /* 0x000000c00e8b7810 */ /* 0x000fe20007ffe0ff */
[----:B------:R-:W-:Y:S01]  /*0ab0*/  IMAD.WIDE.U32 R158, R154, c[0x0][0x248], R158 ;  /* 0x000092009a9e7a25 */ /* 0x000fe200078e009e */
[----:B------:R-:W-:-:S02]  /*0ac0*/  ISETP.GE.AND P6, PT, R140, c[0x0][0x1d4], PT ;  /* 0x000075008c007a0c */ /* 0x000fc40003fc6270 */
[----:B------:R-:W-:Y:S01]  /*0ad0*/  ISETP.GE.AND P4, PT, R139, c[0x0][0x1d4], PT ;  /* 0x000075008b007a0c */ /* 0x000fe20003f86270 */
[----:B------:R-:W-:Y:S01]  /*0ae0*/  IMAD.SHL.U32 R16, R16, 0x4, RZ ;  /* 0x0000000410107824 */ /* 0x000fe200078e00ff */
[----:B------:R-:W-:Y:S01]  /*0af0*/  IADD3 R175, R159, R175, RZ ;  /* 0x000000af9faf7210 */ /* 0x000fe20007ffe0ff */
[----:B------:R-:W-:Y:S02]  /*0b00*/  IMAD.MOV.U32 R174, RZ, RZ, R158 ;  /* 0x000000ffffae7224 */ /* 0x000fe400078e009e */
[----:B------:R-:W-:Y:S01]  /*0b10*/  IMAD R6, R11, UR16, R6 ;  /* 0x000000100b067c24 */ /* 0x000fe2000f8e0206 */
[----:B------:R-:W-:Y:S01]  /*0b20*/  LEA.HI R11, R5, R98, RZ, 0x6 ;  /* 0x00000062050b7211 */ /* 0x000fe200078f30ff */
[----:B------:R-:W-:Y:S01]  /*0b30*/  IMAD.U32 R8, RZ, RZ, UR8 ;  /* 0x00000008ff087e24 */ /* 0x000fe2000f8e00ff */
[----:B------:R-:W-:Y:S01]  /*0b40*/  IADD3 R13, R16, 0x40, RZ ;  /* 0x00000040100d7810 */ /* 0x000fe20007ffe0ff */
[----:B------:R-:W-:Y:S02]  /*0b50*/  IMAD.SHL.U32 R19, R143, 0x40, RZ ;  /* 0x000000408f137824 */ /* 0x000fe400078e00ff */
[----:B------:R-:W-:Y:S01]  /*0b60*/  IMAD.WIDE.U32 R22, R57, UR16, R174 ;  /* 0x0000001039167c25 */ /* 0x000fe2000f8e00ae */
[----:B------:R-:W-:-:S02]  /*0b70*/  SEL R17, R8, UR7, !P3 ;  /* 0x0000000708117c07 */ /* 0x000fc4000d800000 */
[----:B------:R-:W-:Y:S01]  /*0b80*/  LOP3.LUT R19, R19, 0x1c0, RZ, 0xc0, !PT ;  /* 0x000001c013137812 */ /* 0x000fe200078ec0ff */
[----:B------:R-:W-:Y:S01]  /*0b90*/  IMAD.SHL.U32 R11, R11, 0x8, RZ ;  /* 0x000000080b0b7824 */ /* 0x000fe200078e00ff */
[----:B------:R-:W-:Y:S01]  /*0ba0*/  @P1 LEA R24, P3, R22, c[0x0][0x220], 0x1 ;  /* 0x0000880016181a11 */ /* 0x000fe200078608ff */
[----:B------:R-:W-:Y:S01]  /*0bb0*/  IMAD.IADD R6, R23, 0x1, R6 ;  /* 0x0000000117067824 */ /* 0x000fe200078e0206 */
[----:B------:R-:W-:Y:S01]  /*0bc0*/  SHF.R.U32.HI R18, RZ, 0x3, R19 ;  /* 0x00000003ff127819 */ /* 0x000fe20000011613 */
[----:B------:R-:W-:Y:S01]  /*0bd0*/  IMAD.IADD R12, R16, 0x1, R13 ;  /* 0x00000001100c7824 */ /* 0x000fe200078e020d */
[----:B------:R-:W-:Y:S02]  /*0be0*/  LOP3.LUT R11, R11, 0xfffffe00, RZ, 0xc0, !PT ;  /* 0xfffffe000b0b7812 */ /* 0x000fe400078ec0ff */
[----:B------:R-:W-:Y:S02]  /*0bf0*/  LOP3.LUT R10, R19, 0x38, R14, 0xf8, !PT ;  /* 0x00000038130a7812 */ /* 0x000fe400078ef80e */
[----:B------:R-:W-:-:S02]  /*0c00*/  @P1 LEA.HI.X R25, R22, c[0x0][0x224], R6, 0x1, P3 ;  /* 0x0000890016191a11 */ /* 0x000fc400018f0c06 */
[----:B------:R-:W-:Y:S02]  /*0c10*/  ISETP.NE.AND P3, PT, R148, RZ, PT ;  /* 0x000000ff9400720c */ /* 0x000fe40003f65270 */
[C---:B------:R-:W-:Y:S02]  /*0c20*/  ISETP.GE.AND P5, PT, R12.reuse, c[0x0][0x1d4], PT ;  /* 0x000075000c007a0c */ /* 0x040fe40003fa6270 */
[----:B------:R-:W-:Y:S02]  /*0c30*/  LOP3.LUT R10, R11, R10, R18, 0xf6, !PT ;  /* 0x0000000a0b0a7212 */ /* 0x000fe400078ef612 */
[----:B------:R-:W-:-:S03]  /*0c40*/  ISETP.GE.AND P2, PT, R12, c[0x0][0x27c], PT ;  /* 0x00009f000c007a0c */ /* 0x000fc60003f46270 */
[----:B------:R-:W-:Y:S01]  /*0c50*/  IMAD.SHL.U32 R141, R10, 0x2, RZ ;  /* 0x000000020a8d7824 */ /* 0x000fe200078e00ff */
[----:B------:R-:W-:Y:S01]  /*0c60*/  SEL R8, R8, UR7, !P2 ;  /* 0x0000000708087c07 */ /* 0x000fe2000d000000 */
[----:B------:R-:W-:Y:S01]  /*0c70*/  UMOV UR7, 0x5 ;  /* 0x0000000500077882 */ /* 0x000fe20000000000 */
[----:B------:R-:W-:Y:S01]  /*0c80*/  IMAD.IADD R4, R142, 0x1, R4 ;  /* 0x000000018e047824 */ /* 0x000fe200078e0204 */
[----:B------:R-:W-:Y:S01]  /*0c90*/  USHF.L.U64.HI UR10, UR4, UR7, UR5 ;  /* 0x00000007040a7299 */ /* 0x000fe20008010205 */
[----:B------:R-:W-:Y:S01]  /*0ca0*/  @!PT LDS RZ, [RZ] ;  /* 0x00000000fffff984 */ /* 0x000fe20000000800 */
[----:B------:R-:W-:Y:S01]  /*0cb0*/  @!PT LDS RZ, [RZ] ;  /* 0x00000000fffff984 */ /* 0x000fe20000000800 */
[----:B------:R-:W-:Y:S01]  /*0cc0*/  @!PT LDS RZ, [RZ] ;  /* 0x00000000fffff984 */ /* 0x000fe20000000800 */
[----:B------:R1:W-:Y:S01]  /*0cd0*/  @P1 LDGSTS.E.BYPASS.LTC128B.128 [R141+0xa080], [R24.64], !P3 ;  /* 0x0a080000188d1fae */ /* 0x0003e2000d901d52 */
[----:B------:R-:W-:Y:S01]  /*0ce0*/  IMAD.IADD R9, R14, 0x1, R9 ;  /* 0x000000010e097824 */ /* 0x000fe200078e0209 */
[----:B------:R-:W-:Y:S02]  /*0cf0*/  SEL R5, RZ, c[0x0][0x27c], !P2 ;  /* 0x00009f00ff057a07 */ /* 0x000fe40005000000 */
[----:B------:R-:W-:Y:S01]  /*0d00*/  IADD3 R138, R143, 0x20, RZ ;  /* 0x000000208f8a7810 */ /* 0x000fe20007ffe0ff */
[----:B------:R1:W-:Y:S01]  /*0d10*/  @P1 LDGSTS.E.BYPASS.LTC128B.128 [R141+0xb880], [R24.64+0x80], !P5 ;  /* 0x0b880080188d1fae */ /* 0x0003e2000e901d52 */
[----:B------:R-:W-:Y:S01]  /*0d20*/  ISETP.NE.AND P2, PT, R20, RZ, PT ;  /* 0x000000ff1400720c */ /* 0x000fe20003f45270 */
[----:B------:R-:W-:-:S04]  /*0d30*/  IMAD.WIDE.U32 R28, R4, c[0x0][0x1e0], RZ ;  /* 0x00007800041c7a25 */ /* 0x000fc800078e00ff */
[----:B------:R-:W-:Y:S01]  /*0d40*/  IMAD R152, R121, c[0x0][0x210], RZ ;  /* 0x0000840079987a24 */ /* 0x000fe200078e02ff */
[----:B------:R1:W-:Y:S01]  /*0d50*/  @P1 LDGSTS.E.BYPASS.LTC128B.128 [R141+0xd080], [R24.64+0x100], !P6 ;  /* 0x0d080100188d1fae */ /* 0x0003e2000f101d52 */
[----:B------:R-:W-:Y:S01]  /*0d60*/  IMAD R107, R107, c[0x0][0x268], RZ ;  /* 0x00009a006b6b7a24 */ /* 0x000fe200078e02ff */
[----:B------:R-:W-:Y:S01]  /*0d70*/  SHF.R.S32.HI R133, RZ, 0x1f, R8 ;  /* 0x0000001fff857819 */ /* 0x000fe20000011408 */
[----:B------:R-:W-:Y:S01]  /*0d80*/  IMAD R160, R121, c[0x0][0x1e8], RZ ;  /* 0x00007a0079a07a24 */ /* 0x000fe200078e02ff */
[----:B------:R1:W-:Y:S01]  /*0d90*/  @P1 LDGSTS.E.BYPASS.LTC128B.128 [R141+0xe880], [R24.64+0x180], !P4 ;  /* 0x0e880180188d1fae */ /* 0x0003e2000e101d52 */
[----:B------:R-:W-:Y:S01]  /*0da0*/  @P0 IADD3 R21, P1, R22, UR11, RZ ;  /* 0x0000000b16150c10 */ /* 0x000fe2000ff3e0ff */
[C---:B------:R-:W-:Y:S01]  /*0db0*/  IMAD R164, R2.reuse, c[0x0][0x280], RZ ;  /* 0x0000a00002a47a24 */ /* 0x040fe200078e02ff */
[----:B------:R-:W-:Y:S01]  /*0dc0*/  SHF.R.S32.HI R134, RZ, 0x1f, R17 ;  /* 0x0000001fff867819 */ /* 0x000fe20000011411 */
[----:B------:R-:W-:Y:S01]  /*0dd0*/  IMAD R162, R2, c[0x0][0x290], RZ ;  /* 0x0000a40002a27a24 */ /* 0x000fe200078e02ff */
[----:B------:R-:W-:Y:S01]  /*0de0*/  @P0 IADD3.X R6, R6, UR10, RZ, P1, !PT ;  /* 0x0000000a06060c10 */ /* 0x000fe20008ffe4ff */
[----:B------:R-:W-:Y:S01]  /*0df0*/  ULDC.U8 UR23, c[0x0][0x298] ;  /* 0x0000a60000177ab9 */ /* 0x000fe20000000000 */
[----:B------:R-:W-:Y:S01]  /*0e00*/  @P0 LEA R26, P1, R21, c[0x0][0x220], 0x1 ;  /* 0x00008800151a0a11 */ /* 0x000fe200078208ff */
[----:B------:R-:W-:-:S03]  /*0e10*/  ULDC.64 UR4, c[0x0][0x1e0] ;  /* 0x0000780000047ab9 */ /* 0x000fc60000000a00 */
[----:B------:R-:W-:Y:S02]  /*0e20*/  @P0 LEA.HI.X R27, R21, c[0x0][0x224], R6, 0x1, P1 ;  /* 0x00008900151b0a11 */ /* 0x000fe400008f0c06 */
[----:B------:R-:W-:Y:S02]  /*0e30*/  ISETP.NE.U32.AND P1, PT, RZ, c[0x0][0x340], PT ;  /* 0x0000d000ff007a0c */ /* 0x000fe40003f25070 */
[----:B------:R-:W-:Y:S01]  /*0e40*/  SHF.R.S32.HI R20, RZ, 0x1f, R9 ;  /* 0x0000001fff147819 */ /* 0x000fe20000011409 */
[----:B------:R-:W-:Y:S01]  /*0e50*/  IMAD R22, R121, c[0x0][0x260], RZ ;  /* 0x0000980079167a24 */ /* 0x000fe200078e02ff */
[----:B------:R-:W-:Y:S01]  /*0e60*/  ISETP.NE.AND.EX P1, PT, RZ, c[0x0][0x344], PT, P1 ;  /* 0x0000d100ff007a0c */ /* 0x000fe20003f25310 */
[C---:B------:R-:W-:Y:S02]  /*0e70*/  IMAD R152, R223.reuse, c[0x0][0x214], R152 ;  /* 0x00008500df987a24 */ /* 0x040fe400078e0298 */
[----:B------:R-:W-:Y:S02]  /*0e80*/  IMAD.IADD R5, R12, 0x1, R5 ;  /* 0x000000010c057824 */ /* 0x000fe400078e0205 */
[----:B-1----:R-:W-:Y:S01]  /*0e90*/  IMAD.WIDE.U32 R24, R223, c[0x0][0x260], R14 ;  /* 0x00009800df187a25 */ /* 0x002fe200078e000e */
[----:B------:R-:W-:Y:S01]  /*0ea0*/  LEA.HI R133, R133, R8, RZ, 0x4 ;  /* 0x0000000885857211 */ /* 0x000fe200078f20ff */
[----:B------:R1:W-:Y:S06]  /*0eb0*/  @P0 LDGSTS.E.BYPASS.LTC128B.128 [R141+0xb080], [R26.64], !P3 ;  /* 0x0b0800001a8d0fae */ /* 0x0003ec000d901d52 */
[----:B------:R-:W-:Y:S01]  /*0ec0*/  @P1 IMAD.WIDE R30, R224, R7, c[0x0][0x340] ;  /* 0x0000d000e01e1625 */ /* 0x000fe200078e0207 */
[CC--:B------:R-:W-:Y:S01]  /*0ed0*/  LEA.HI R137, R20.reuse, R9.reuse, RZ, 0x3 ;  /* 0x0000000914897211 */ /* 0x0c0fe200078f18ff */
[----:B------:R1:W-:Y:S01]  /*0ee0*/  @P0 LDGSTS.E.BYPASS.LTC128B.128 [R141+0xc880], [R26.64+0x80], !P5 ;  /* 0x0c8800801a8d0fae */ /* 0x0003e2000e901d52 */
[----:B------:R-:W-:-:S02]  /*0ef0*/  LEA.HI R20, R20, R9, RZ, 0x6 ;  /* 0x0000000914147211 */ /* 0x000fc400078f30ff */
[----:B------:R-:W-:Y:S01]  /*0f00*/  SHF.R.S32.HI R9, RZ, 0x1f, R138 ;  /* 0x0000001fff097819 */ /* 0x000fe2000001148a */
[----:B------:R1:W-:Y:S03]  /*0f10*/  @P0 LDGSTS.E.BYPASS.LTC128B.128 [R141+0xe080], [R26.64+0x100], !P6 ;  /* 0x0e0801001a8d0fae */ /* 0x0003e6000f101d52 */
[----:B------:R-:W-:Y:S01]  /*0f20*/  LEA.HI R9, R9, R138, RZ, 0x3 ;  /* 0x0000008a09097211 */ /* 0x000fe200078f18ff */
[----:B------:R1:W-:Y:S04]  /*0f30*/  @P0 LDGSTS.E.BYPASS.LTC128B.128 [R141+0xf880], [R26.64+0x180], !P4 ;  /* 0x0f8801801a8d0fae */ /* 0x0003e8000e101d52 */
[----:B------:R-:W-:Y:S01]  /*0f40*/  IMAD.SHL.U32 R9, R9, 0x40, RZ ;  /* 0x0000004009097824 */ /* 0x000fe200078e00ff */
[----:B------:R-:W-:Y:S01]  /*0f50*/  SHF.R.S32.HI R20, RZ, 0x6, R20 ;  /* 0x00000006ff147819 */ /* 0x000fe20000011414 */
[----:B------:R-:W0:Y:S04]  /*0f60*/  LDGDEPBAR ;  /* 0x00000000000079af */ /* 0x000e280000000000 */
[----:B------:R2:W3:Y:S01]  /*0f70*/  @P1 LDG.E R6, [R30.64] ;  /* 0x000000121e061981 */ /* 0x0004e2000c1e1900 */
[----:B------:R-:W-:Y:S01]  /*0f80*/  SHF.R.S32.HI R7, RZ, 0x1f, R4 ;  /* 0x0000001fff077819 */ /* 0x000fe20000011404 */
[----:B------:R-:W-:Y:S01]  /*0f90*/  IMAD R22, R223, c[0x0][0x264], R22 ;  /* 0x00009900df167a24 */ /* 0x000fe200078e0216 */
[----:B------:R-:W-:Y:S01]  /*0fa0*/  LOP3.LUT R9, R9, 0xfffffe00, RZ, 0xc0, !PT ;  /* 0xfffffe0009097812 */ /* 0x000fe200078ec0ff */
[----:B------:R-:W-:Y:S01]  /*0fb0*/  IMAD R107, R154, c[0x0][0x26c], R107 ;  /* 0x00009b009a6b7a24 */ /* 0x000fe200078e026b */
[----:B------:R-:W-:Y:S01]  /*0fc0*/  LEA.HI R134, R134, R17, RZ, 0x4 ;  /* 0x0000001186867211 */ /* 0x000fe200078f20ff */
[----:B------:R-:W-:Y:S01]  /*0fd0*/  IMAD R21, R7, c[0x0][0x1e0], RZ ;  /* 0x0000780007157a24 */ /* 0x000fe200078e02ff */
[----:B------:R-:W-:Y:S01]  /*0fe0*/  SHF.R.S32.HI R133, RZ, 0x4, R133 ;  /* 0x00000004ff857819 */ /* 0x000fe20000011485 */
[----:B------:R-:W-:Y:S01]  /*0ff0*/  IMAD.IADD R23, R25, 0x1, R22 ;  /* 0x0000000119177824 */ /* 0x000fe200078e0216 */
[----:B------:R-:W-:Y:S01]  /*1000*/  SHF.R.S32.HI R134, RZ, 0x4, R134 ;  /* 0x00000004ff867819 */ /* 0x000fe20000011486 */
[----:B------:R-:W-:Y:S01]  /*1010*/  IMAD R10, R4, c[0x0][0x1e4], R21 ;  /* 0x00007900040a7a24 */ /* 0x000fe200078e0215 */
[----:B------:R-:W-:Y:S01]  /*1020*/  LOP3.LUT R21, R19, 0x38, R137, 0xf8, !PT ;  /* 0x0000003813157812 */ /* 0x000fe200078ef889 */
[----:B------:R-:W-:Y:S01]  /*1030*/  IMAD.MOV.U32 R22, RZ, RZ, R24 ;  /* 0x000000ffff167224 */ /* 0x000fe200078e0018 */
[----:B------:R-:W-:Y:S01]  /*1040*/  LEA.HI.SX32 R134, R137, R134, 0x1d ;  /* 0x0000008689867211 */ /* 0x000fe200078feaff */
[----:B------:R-:W-:Y:S01]  /*1050*/  IMAD.WIDE.U32 R24, R223, c[0x0][0x210], R14 ;  /* 0x00008400df187a25 */ /* 0x000fe200078e000e */
[----:B------:R-:W-:Y:S01]  /*1060*/  IADD3 R29, R29, R10, RZ ;  /* 0x0000000a1d1d7210 */ /* 0x000fe20007ffe0ff */
[----:B------:R-:W-:Y:S01]  /*1070*/  UIMAD.WIDE.U32 UR12, UR24, UR4, URZ ;  /* 0x00000004180c72a5 */ /* 0x000fe2000f8e003f */
[----:B------:R-:W-:Y:S01]  /*1080*/  LOP3.LUT R132, R21, R18, RZ, 0x3c, !PT ;  /* 0x0000001215847212 */ /* 0x000fe200078e3cff */
[----:B------:R-:W-:Y:S01]  /*1090*/  IMAD.SHL.U32 R10, R138, 0x40, RZ ;  /* 0x000000408a0a7824 */ /* 0x000fe200078e00ff */
[----:B------:R-:W-:Y:S01]  /*10a0*/  SHF.R.S32.HI R17, RZ, 0x1f, R16 ;  /* 0x0000001fff117819 */ /* 0x000fe20000011410 */
[----:B------:R-:W-:Y:S01]  /*10b0*/  IMAD.IADD R153, R25, 0x1, R152 ;  /* 0x0000000119997824 */ /* 0x000fe200078e0298 */
[----:B------:R-:W-:Y:S01]  /*10c0*/  IADD3 R105, P0, R4, R143, RZ ;  /* 0x0000008f04697210 */ /* 0x000fe20007f1e0ff */
[----:B------:R-:W-:Y:S01]  /*10d0*/  IMAD.MOV.U32 R152, RZ, RZ, R24 ;  /* 0x000000ffff987224 */ /* 0x000fe200078e0018 */
[----:B------:R-:W-:Y:S01]  /*10e0*/  LOP3.LUT R10, R10, 0x1c0, RZ, 0xc0, !PT ;  /* 0x000001c00a0a7812 */ /* 0x000fe200078ec0ff */
[----:B------:R-:W-:Y:S01]  /*10f0*/  IMAD.WIDE.U32 R154, R154, c[0x0][0x268], R22 ;  /* 0x00009a009a9a7a25 */ /* 0x000fe200078e0016 */
[----:B------:R-:W-:Y:S01]  /*1100*/  SHF.R.S32.HI R24, RZ, 0x1f, R5 ;  /* 0x0000001fff187819 */ /* 0x000fe20000011405 */
[----:B------:R-:W-:Y:S01]  /*1110*/  UIMAD UR8, UR24, UR5, URZ ;  /* 0x00000005180872a4 */ /* 0x000fe2000f8e023f */
[----:B------:R-:W-:Y:S01]  /*1120*/  SHF.R.U32.HI R8, RZ, 0x3, R10 ;  /* 0x00000003ff087819 */ /* 0x000fe2000001160a */
[----:B------:R-:W-:Y:S01]  /*1130*/  IMAD R21, R20, 0xc00, R11 ;  /* 0x00000c0014157824 */ /* 0x000fe200078e020b */
[----:B------:R-:W-:Y:S01]  /*1140*/  LOP3.LUT R23, R10, 0x38, R137, 0xf8, !PT ;  /* 0x000000380a177812 */ /* 0x000fe200078ef889 */
[----:B------:R-:W-:Y:S01]  /*1150*/  IMAD R160, R223, c[0x0][0x1ec], R160 ;  /* 0x00007b00dfa07a24 */ /* 0x000fe200078e02a0 */
[CC--:B------:R-:W-:Y:S01]  /*1160*/  LEA.HI R136, R24.reuse, R5.reuse, RZ, 0x3 ;  /* 0x0000000518887211 */ /* 0x0c0fe200078f18ff */
[----:B------:R-:W-:Y:S01]  /*1170*/  IMAD.IADD R132, R21, 0x1, R132 ;  /* 0x0000000115847824 */ /* 0x000fe200078e0284 */
[----:B------:R-:W-:Y:S01]  /*1180*/  LEA.HI R24, R24, R5, RZ, 0x6 ;  /* 0x0000000518187211 */ /* 0x000fe200078f30ff */
[----:B------:R-:W-:Y:S01]  /*1190*/  IMAD R5, R20, 0xc00, R9 ;  /* 0x00000c0014057824 */ /* 0x000fe200078e0209 */
[----:B------:R-:W-:Y:S01]  /*11a0*/  LOP3.LUT R128, R23, R8, RZ, 0x3c, !PT ;  /* 0x0000000817807212 */ /* 0x000fe200078e3cff */
[----:B------:R-:W-:Y:S01]  /*11b0*/  IMAD.WIDE.U32 R28, R223, c[0x0][0x1e8], R28 ;  /* 0x00007a00df1c7a25 */ /* 0x000fe200078e001c */
[----:B------:R-:W-:Y:S01]  /*11c0*/  LEA.HI.SX32 R133, R136, R133, 0x1d ;  /* 0x0000008588857211 */ /* 0x000fe200078feaff */
[----:B------:R-:W-:Y:S01]  /*11d0*/  ULDC.64 UR4, c[0x0][0x280] ;  /* 0x0000a00000047ab9 */ /* 0x000fe20000000a00 */
[----:B------:R-:W-:Y:S01]  /*11e0*/  IADD3 R128, R5, R128, RZ ;  /* 0x0000008005807210 */ /* 0x000fe20007ffe0ff */
[----:B------:R-:W-:Y:S01]  /*11f0*/  IMAD.IADD R161, R29, 0x1, R160 ;  /* 0x000000011da17824 */ /* 0x000fe200078e02a0 */
[----:B------:R-:W-:Y:S01]  /*1200*/  LOP3.LUT R5, R19, 0x38, R136, 0xf8, !PT ;  /* 0x0000003813057812 */ /* 0x000fe200078ef888 */
[----:B------:R-:W-:Y:S01]  /*1210*/  IMAD.MOV.U32 R160, RZ, RZ, R28 ;  /* 0x000000ffffa07224 */ /* 0x000fe200078e001c */
[----:B------:R-:W-:Y:S01]  /*1220*/  SHF.R.S32.HI R24, RZ, 0x6, R24 ;  /* 0x00000006ff187819 */ /* 0x000fe20000011418 */
[----:B------:R-:W-:Y:S01]  /*1230*/  IMAD R164, R143, c[0x0][0x284], R164 ;  /* 0x0000a1008fa47a24 */ /* 0x000fe200078e02a4 */
[----:B------:R-:W-:Y:S01]  /*1240*/  LOP3.LUT R130, R5, R18, RZ, 0x3c, !PT ;  /* 0x0000001205827212 */ /* 0x000fe200078e3cff */
[----:B------:R-:W-:Y:S01]  /*1250*/  IMAD.WIDE.U32 R168, R143, c[0x0][0x280], R16 ;  /* 0x0000a0008fa87a25 */ /* 0x000fe200078e0010 */
[----:B------:R-:W-:Y:S01]  /*1260*/  SHF.R.S32.HI R5, RZ, 0x1f, R134 ;  /* 0x0000001fff057819 */ /* 0x000fe20000011486 */
[----:B------:R-:W-:Y:S01]  /*1270*/  UIMAD.WIDE.U32 UR26, UR24, UR4, URZ ;  /* 0x00000004181a72a5 */ /* 0x000fe2000f8e003f */
[----:B------:R-:W-:Y:S01]  /*1280*/  LOP3.LUT R125, R10, 0x38, R136, 0xf8, !PT ;  /* 0x000000380a7d7812 */ /* 0x000fe200078ef888 */
[----:B------:R-:W-:Y:S01]  /*1290*/  IMAD R21, R24, 0xc00, R11 ;  /* 0x00000c0018157824 */ /* 0x000fe200078e020b */
[----:B------:R-:W-:Y:S01]  /*12a0*/  LEA.HI R20, R5, R134, RZ, 0x3 ;  /* 0x0000008605147211 */ /* 0x000fe200078f18ff */
[----:B------:R-:W-:Y:S01]  /*12b0*/  IMAD.SHL.U32 R134, R134, 0x8, RZ ;  /* 0x0000000886867824 */ /* 0x000fe200078e00ff */
[----:B------:R-:W-:Y:S01]  /*12c0*/  LOP3.LUT R125, R125, R8, RZ, 0x3c, !PT ;  /* 0x000000087d7d7212 */ /* 0x000fe200078e3cff */
[C---:B------:R-:W-:Y:S01]  /*12d0*/  IMAD R162, R143.reuse, c[0x0][0x294], R162 ;  /* 0x0000a5008fa27a24 */ /* 0x040fe200078e02a2 */
[----:B------:R-:W-:Y:S01]  /*12e0*/  SHF.R.S32.HI R20, RZ, 0x3, R20 ;  /* 0x00000003ff147819 */ /* 0x000fe20000011414 */
[----:B------:R-:W-:Y:S01]  /*12f0*/  IMAD.WIDE.U32 R166, R143, c[0x0][0x290], R16 ;  /* 0x0000a4008fa67a25 */ /* 0x000fe200078e0010 */
[--C-:B------:R-:W-:Y:S01]  /*1300*/  LOP3.LUT R131, R19, 0x38, R134.reuse, 0xf8, !PT ;  /* 0x0000003813837812 */ /* 0x100fe200078ef886 */
[----:B------:R-:W-:Y:S01]  /*1310*/  UIMAD UR14, UR24, UR5, URZ ;  /* 0x00000005180e72a4 */ /* 0x000fe2000f8e023f */
[----:B------:R-:W-:Y:S01]  /*1320*/  LOP3.LUT R127, R10, 0x38, R134, 0xf8, !PT ;  /* 0x000000380a7f7812 */ /* 0x000fe200078ef886 */
[C---:B------:R-:W-:Y:S01]  /*1330*/  IMAD R22, R20.reuse, 0xc00, R11 ;  /* 0x00000c0014167824 */ /* 0x040fe200078e020b */
[----:B------:R-:W-:Y:S01]  /*1340*/  LOP3.LUT R131, R131, R18, RZ, 0x3c, !PT ;  /* 0x0000001283837212 */ /* 0x000fe200078e3cff */
[----:B------:R-:W-:Y:S01]  /*1350*/  IMAD R20, R20, 0xc00, R9 ;  /* 0x00000c0014147824 */ /* 0x000fe200078e0209 */
[----:B------:R-:W-:Y:S01]  /*1360*/  LOP3.LUT R127, R127, R8, RZ, 0x3c, !PT ;  /* 0x000000087f7f7212 */ /* 0x000fe200078e3cff */
[----:B------:R-:W-:Y:S01]  /*1370*/  IMAD.WIDE.U32 R28, R143, c[0x0][0x290], R14 ;  /* 0x0000a4008f1c7a25 */ /* 0x000fe200078e000e */
[----:B------:R-:W-:Y:S01]  /*1380*/  SHF.R.S32.HI R117, RZ, 0x1f, R138 ;  /* 0x0000001fff757819 */ /* 0x000fe2000001148a */
[----:B------:R-:W-:Y:S01]  /*1390*/  ULDC.64 UR4, c[0x0][0x290] ;  /* 0x0000a40000047ab9 */ /* 0x000fe20000000a00 */
[----:B------:R-:W-:Y:S01]  /*13a0*/  IADD3 R127, R20, R127, RZ ;  /* 0x0000007f147f7210 */ /* 0x000fe20007ffe0ff */
[----:B------:R-:W-:Y:S01]  /*13b0*/  IMAD.IADD R131, R22, 0x1, R131 ;  /* 0x0000000116837824 */ /* 0x000fe200078e0283 */
[----:B------:R-:W-:Y:S01]  /*13c0*/  SHF.R.S32.HI R22, RZ, 0x1f, R133 ;  /* 0x0000001fff167819 */ /* 0x000fe20000011485 */
[----:B------:R-:W-:Y:S01]  /*13d0*/  IMAD.X R104, R7, 0x1, R2, P0 ;  /* 0x0000000107687824 */ /* 0x000fe200000e0602 */
[----:B------:R-:W-:Y:S01]  /*13e0*/  IADD3 R169, R169, R164, RZ ;  /* 0x000000a4a9a97210 */ /* 0x000fe20007ffe0ff */
[----:B--2---:R-:W-:Y:S01]  /*13f0*/  IMAD.WIDE.U32 R30, R143, c[0x0][0x280], R14 ;  /* 0x0000a0008f1e7a25 */ /* 0x004fe200078e000e */
[----:B------:R-:W-:Y:S01]  /*1400*/  LEA.HI R5, R22, R133, RZ, 0x3 ;  /* 0x0000008516057211 */ /* 0x000fe200078f18ff */
[----:B------:R-:W-:Y:S01]  /*1410*/  UIMAD.WIDE.U32 UR28, UR24, UR4, URZ ;  /* 0x00000004181c72a5 */ /* 0x000fe2000f8e003f */
[----:B------:R-:W-:Y:S01]  /*1420*/  LOP3.LUT R137, R137, 0xfffffff8, RZ, 0xc0, !PT ;  /* 0xfffffff889897812 */ /* 0x000fe200078ec0ff */
[----:B------:R-:W-:Y:S01]  /*1430*/  IMAD.SHL.U32 R133, R133, 0x8, RZ ;  /* 0x0000000885857824 */ /* 0x000fe200078e00ff */
[----:B------:R-:W-:Y:S01]  /*1440*/  SHF.R.S32.HI R20, RZ, 0x3, R5 ;  /* 0x00000003ff147819 */ /* 0x000fe20000011405 */
[----:B------:R-:W-:Y:S01]  /*1450*/  IMAD R2, R2, c[0x0][0x1e0], RZ ;  /* 0x0000780002027a24 */ /* 0x000fe200078e02ff */
[----:B------:R-:W-:Y:S01]  /*1460*/  LOP3.LUT R136, R136, 0xfffffff8, RZ, 0xc0, !PT ;  /* 0xfffffff888887812 */ /* 0x000fe200078ec0ff */
[----:B------:R-:W-:Y:S01]  /*1470*/  IMAD.IADD R167, R167, 0x1, R162 ;  /* 0x00000001a7a77824 */ /* 0x000fe200078e02a2 */
[----:B------:R-:W-:Y:S01]  /*1480*/  LOP3.LUT R19, R19, 0x38, R133, 0xf8, !PT ;  /* 0x0000003813137812 */ /* 0x000fe200078ef885 */
[----:B------:R-:W-:Y:S01]  /*1490*/  IMAD R123, R20, 0xc00, R9 ;  /* 0x00000c00147b7824 */ /* 0x000fe200078e0209 */
[----:B------:R-:W-:Y:S01]  /*14a0*/  LOP3.LUT R5, R10, 0x38, R133, 0xf8, !PT ;  /* 0x000000380a057812 */ /* 0x000fe200078ef885 */
[----:B------:R-:W-:Y:S01]  /*14b0*/  IMAD R10, R20, 0xc00, R11 ;  /* 0x00000c00140a7824 */ /* 0x000fe200078e020b */
[----:B------:R-:W-:Y:S01]  /*14c0*/  LOP3.LUT R19, R19, R18, RZ, 0x3c, !PT ;  /* 0x0000001213137212 */ /* 0x000fe200078e3cff */
[----:B------:R-:W-:Y:S01]  /*14d0*/  IMAD.IADD R163, R162, 0x1, R29 ;  /* 0x00000001a2a37824 */ /* 0x000fe200078e021d */
[----:B------:R-:W-:Y:S01]  /*14e0*/  LOP3.LUT R8, R5, R8, RZ, 0x3c, !PT ;  /* 0x0000000805087212 */ /* 0x000fe200078e3cff */
[----:B------:R-:W-:Y:S01]  /*14f0*/  IMAD.IADD R165, R164, 0x1, R31 ;  /* 0x00000001a4a57824 */ /* 0x000fe200078e021f */
[----:B------:R-:W-:Y:S01]  /*1500*/  MOV R162, R28 ;  /* 0x0000001c00a27202 */ /* 0x000fe20000000f00 */
[----:B------:R-:W-:Y:S01]  /*1510*/  IMAD.IADD R129, R10, 0x1, R19 ;  /* 0x000000010a817824 */ /* 0x000fe200078e0213 */
[----:B------:R-:W-:Y:S01]  /*1520*/  UIMAD UR24, UR24, UR5, URZ ;  /* 0x00000005181872a4 */ /* 0x000fe2000f8e023f */
[----:B------:R-:W-:Y:S01]  /*1530*/  IMAD.IADD R123, R123, 0x1, R8 ;  /* 0x000000017b7b7824 */ /* 0x000fe200078e0208 */
[----:B------:R-:W-:Y:S01]  /*1540*/  ULDC UR22, c[0x0][0x1e0] ;  /* 0x0000780000167ab9 */ /* 0x000fe20000000800 */
[C---:B------:R-:W-:Y:S01]  /*1550*/  IMAD.WIDE.U32 R172, R143.reuse, c[0x0][0x1e0], RZ ;  /* 0x000078008fac7a25 */ /* 0x040fe200078e00ff */
[----:B------:R-:W-:Y:S01]  /*1560*/  ULDC UR15, c[0x0][0x1e4] ;  /* 0x00007900000f7ab9 */ /* 0x000fe20000000800 */
[C---:B------:R-:W-:Y:S01]  /*1570*/  IADD3 R135, -R143.reuse, 0x30, RZ ;  /* 0x000000308f877810 */ /* 0x040fe20007ffe1ff */
[----:B------:R-:W-:Y:S01]  /*1580*/  ULDC UR21, c[0x0][0x280] ;  /* 0x0000a00000157ab9 */ /* 0x000fe20000000800 */
[----:B------:R-:W-:Y:S01]  /*1590*/  IMAD R119, R143, c[0x0][0x1e4], R2 ;  /* 0x000079008f777a24 */ /* 0x000fe200078e0202 */
[----:B------:R-:W-:Y:S01]  /*15a0*/  ULDC UR5, c[0x0][0x284] ;  /* 0x0000a10000057ab9 */ /* 0x000fe20000000800 */
[----:B------:R-:W-:Y:S01]  /*15b0*/  IMAD.MOV.U32 R164, RZ, RZ, R30 ;  /* 0x000000ffffa47224 */ /* 0x000fe200078e001e */
[----:B------:R-:W-:Y:S01]  /*15c0*/  ULDC UR20, c[0x0][0x290] ;  /* 0x0000a40000147ab9 */ /* 0x000fe20000000800 */
[----:B------:R-:W-:Y:S01]  /*15d0*/  IMAD R24, R24, 0xc00, R9 ;  /* 0x00000c0018187824 */ /* 0x000fe200078e0209 */
[----:B------:R-:W-:Y:S01]  /*15e0*/  ULDC UR4, c[0x0][0x294] ;  /* 0x0000a50000047ab9 */ /* 0x000fe20000000800 */
[----:B------:R-:W-:Y:S01]  /*15f0*/  IMAD R117, R117, c[0x0][0x1e0], RZ ;  /* 0x0000780075757a24 */ /* 0x000fe200078e02ff */
[----:B------:R-:W-:Y:S01]  /*1600*/  IADD3 R107, R155, R107, RZ ;  /* 0x0000006b9b6b7210 */ /* 0x000fe20007ffe0ff */
[----:B------:R-:W-:Y:S01]  /*1610*/  IMAD.IADD R119, R173, 0x1, R119 ;  /* 0x00000001ad777824 */ /* 0x000fe200078e0277 */
[----:B------:R-:W-:Y:S01]  /*1620*/  SHF.R.S32.HI R126, RZ, 0x1f, R137 ;  /* 0x0000001fff7e7819 */ /* 0x000fe20000011489 */
[----:B------:R-:W-:Y:S01]  /*1630*/  IMAD.IADD R130, R21, 0x1, R130 ;  /* 0x0000000115827824 */ /* 0x000fe200078e0282 */
[----:B------:R-:W-:Y:S01]  /*1640*/  SHF.R.S32.HI R122, RZ, 0x1f, R134 ;  /* 0x0000001fff7a7819 */ /* 0x000fe20000011486 */
[----:B------:R-:W-:Y:S01]  /*1650*/  IMAD.IADD R125, R24, 0x1, R125 ;  /* 0x00000001187d7824 */ /* 0x000fe200078e027d */
[----:B------:R-:W-:Y:S01]  /*1660*/  SHF.R.S32.HI R124, RZ, 0x1f, R136 ;  /* 0x0000001fff7c7819 */ /* 0x000fe20000011488 */
[C---:B------:R-:W-:Y:S01]  /*1670*/  IMAD.WIDE.U32 R170, R138.reuse, c[0x0][0x1e0], RZ ;  /* 0x000078008aaa7a25 */ /* 0x040fe200078e00ff */
[----:B------:R-:W-:Y:S01]  /*1680*/  SHF.R.S32.HI R120, RZ, 0x1f, R133 ;  /* 0x0000001fff787819 */ /* 0x000fe20000011485 */
[----:B------:R-:W-:Y:S01]  /*1690*/  USHF.L.U64.HI UR15, UR22, UR7, UR15 ;  /* 0x00000007160f7299 */ /* 0x000fe2000801020f */
[----:B------:R-:W-:Y:S01]  /*16a0*/  SHF.L.U32 R131, R131, 0x1, RZ ;  /* 0x0000000183837819 */ /* 0x000fe200000006ff */
[----:B------:R-:W-:Y:S01]  /*16b0*/  IMAD R117, R138, c[0x0][0x1e4], R117 ;  /* 0x000079008a757a24 */ /* 0x000fe200078e0275 */
[----:B------:R-:W-:Y:S01]  /*16c0*/  USHF.L.U64.HI UR5, UR21, UR7, UR5 ;  /* 0x0000000715057299 */ /* 0x000fe20008010205 */
[----:B-----5:R-:W-:Y:S01]  /*16d0*/  IMAD.WIDE.U32 R168, R101, c[0x0][0x280], R168 ;  /* 0x0000a00065a87a25 */ /* 0x020fe200078e00a8 */
[----:B------:R-:W-:-:S02]  /*16e0*/  USHF.L.U64.HI UR4, UR20, UR7, UR4 ;  /* 0x0000000714047299 */ /* 0x000fc40008010204 */
[----:B------:R-:W-:Y:S01]  /*16f0*/  USHF.L.U32 UR22, UR22, 0x5, URZ ;  /* 0x0000000516167899 */ /* 0x000fe2000800063f */
[C---:B------:R-:W-:Y:S01]  /*1700*/  IMAD.WIDE.U32 R166, R101.reuse, c[0x0][0x290], R166 ;  /* 0x0000a40065a67a25 */ /* 0x040fe200078e00a6 */
[----:B------:R-:W-:Y:S02]  /*1710*/  USHF.L.U32 UR21, UR21, 0x5, URZ ;  /* 0x0000000515157899 */ /* 0x000fe4000800063f */
[----:B------:R-:W-:Y:S01]  /*1720*/  USHF.L.U32 UR20, UR20, 0x5, URZ ;  /* 0x0000000514147899 */ /* 0x000fe2000800063f */
[C---:B------:R-:W-:Y:S01]  /*1730*/  IMAD.WIDE.U32 R164, R101.reuse, c[0x0][0x280], R164 ;  /* 0x0000a00065a47a25 */ /* 0x040fe200078e00a4 */
[----:B------:R-:W-:Y:S02]  /*1740*/  UISETP.GE.AND UP0, UPT, UR6, 0x1, UPT ;  /* 0x000000010600788c */ /* 0x000fe4000bf06270 */
[----:B------:R-:W-:Y:S01]  /*1750*/  UIADD3 UR8, UR13, UR8, URZ ;  /* 0x000000080d087290 */ /* 0x000fe2000fffe03f */
[----:B------:R-:W-:Y:S01]  /*1760*/  IMAD.WIDE.U32 R162, R101, c[0x0][0x290], R162 ;  /* 0x0000a40065a27a25 */ /* 0x000fe200078e00a2 */
[----:B------:R-:W-:-:S02]  /*1770*/  UIADD3 UR14, UR27, UR14, URZ ;  /* 0x0000000e1b0e7290 */ /* 0x000fc4000fffe03f */
[----:B------:R-:W-:Y:S01]  /*1780*/  UIADD3 UR24, UR29, UR24, URZ ;  /* 0x000000181d187290 */ /* 0x000fe2000fffe03f */
[----:B------:R-:W-:Y:S02]  /*1790*/  IMAD.IADD R117, R171, 0x1, R117 ;  /* 0x00000001ab757824 */ /* 0x000fe400078e0275 */
[----:B------:R-:W-:Y:S02]  /*17a0*/  IMAD.SHL.U32 R132, R132, 0x2, RZ ;  /* 0x0000000284847824 */ /* 0x000fe400078e00ff */
[----:B------:R-:W-:Y:S02]  /*17b0*/  IMAD.SHL.U32 R128, R128, 0x2, RZ ;  /* 0x0000000280807824 */ /* 0x000fe400078e00ff */
[----:B------:R-:W-:Y:S02]  /*17c0*/  IMAD.SHL.U32 R130, R130, 0x2, RZ ;  /* 0x0000000282827824 */ /* 0x000fe400078e00ff */
[----:B------:R-:W-:Y:S02]  /*17d0*/  IMAD.SHL.U32 R125, R125, 0x2, RZ ;  /* 0x000000027d7d7824 */ /* 0x000fe400078e00ff */
[----:B------:R-:W-:-:S02]  /*17e0*/  IMAD.SHL.U32 R127, R127, 0x2, RZ ;  /* 0x000000027f7f7824 */ /* 0x000fc400078e00ff */
[----:B------:R-:W-:Y:S02]  /*17f0*/  IMAD.SHL.U32 R129, R129, 0x2, RZ ;  /* 0x0000000281817824 */ /* 0x000fe400078e00ff */
[----:B------:R-:W-:Y:S01]  /*1800*/  IMAD.SHL.U32 R123, R123, 0x2, RZ ;  /* 0x000000027b7b7824 */ /* 0x000fe200078e00ff */
[--C-:B---3--:R-:W-:Y:S01]  /*1810*/  @P1 SHF.R.S32.HI R11, RZ, 0x1f, R6.reuse ;  /* 0x0000001fff0b1819 */ /* 0x108fe20000011406 */
[----:B------:R-:W-:Y:S01]  /*1820*/  @P1 IMAD.MOV.U32 R10, RZ, RZ, R6 ;  /* 0x000000ffff0a1224 */ /* 0x000fe200078e0006 */
[----:B------:R-:W-:Y:S01]  /*1830*/  @!P1 MOV R11, R3 ;  /* 0x00000003000b9202 */ /* 0x000fe20000000f00 */
[----:B------:R-:W-:Y:S01]  /*1840*/  @!P1 IMAD.MOV.U32 R10, RZ, RZ, R224 ;  /* 0x000000ffff0a9224 */ /* 0x000fe200078e00e0 */
[----:B------:R-:W-:Y:S02]  /*1850*/  SHF.R.S32.HI R6, RZ, 0x1f, R101 ;  /* 0x0000001fff067819 */ /* 0x000fe40000011465 */
[----:B------:R-:W-:Y:S02]  /*1860*/  SEL R8, R11, RZ, !P2 ;  /* 0x000000ff0b087207 */ /* 0x000fe40005000000 */
[----:B------:R-:W-:Y:S01]  /*1870*/  SEL R3, R10, RZ, !P2 ;  /* 0x000000ff0a037207 */ /* 0x000fe20005000000 */
[----:B------:R-:W-:Y:S01]  /*1880*/  BAR.SYNC.DEFER_BLOCKING 0x0 ;  /* 0x0000000000007b1d */ /* 0x000fe20000010000 */
[----:B------:R-:W-:Y:S01]  /*1890*/  ISETP.NE.AND P1, PT, RZ, UR23, PT ;  /* 0x00000017ff007c0c */ /* 0x000fe2000bf25270 */
[----:B------:R-:W-:Y:S01]  /*18a0*/  IMAD R10, R8, c[0x0][0x1f0], RZ ;  /* 0x00007c00080a7a24 */ /* 0x000fe200078e02ff */
[----:B------:R-:W-:Y:S01]  /*18b0*/  IADD3 R11, R16, 0x20, RZ ;  /* 0x00000020100b7810 */ /* 0x000fe20007ffe0ff */
[----:B------:R-:W-:Y:S01]  /*18c0*/  IMAD R8, R8, c[0x0][0x218], RZ ;  /* 0x0000860008087a24 */ /* 0x000fe200078e02ff */
[----:B------:R-:W-:Y:S01]  /*18d0*/  P2R R147, PR, RZ, 0x2 ;  /* 0x00000002ff937803 */ /* 0x000fe20000000000 */
[----:B------:R-:W-:-:S04]  /*18e0*/  IMAD.WIDE.U32 R160, R3, c[0x0][0x1f0], R160 ;  /* 0x00007c0003a07a25 */ /* 0x000fc800078e00a0 */
[C---:B------:R-:W-:Y:S01]  /*18f0*/  IMAD R103, R3.reuse, c[0x0][0x21c], R8 ;  /* 0x0000870003677a24 */ /* 0x040fe200078e0208 */
[----:B------:R-:W-:Y:S01]  /*1900*/  IADD3 R109, P1, P0, R160, R172, R14 ;  /* 0x000000aca06d7210 */ /* 0x000fe2000783e00e */
[C---:B------:R-:W-:Y:S01]  /*1910*/  IMAD R113, R3.reuse, c[0x0][0x1f4], R10 ;  /* 0x00007d0003717a24 */ /* 0x040fe200078e020a */
[----:B------:R-:W-:Y:S01]  /*1920*/  IADD3 R10, R16, 0x60, RZ ;  /* 0x00000060100a7810 */ /* 0x000fe20007ffe0ff */
[C---:B------:R-:W-:Y:S02]  /*1930*/  IMAD R8, R6.reuse, c[0x0][0x280], RZ ;  /* 0x0000a00006087a24 */ /* 0x040fe400078e02ff */
[----:B------:R-:W-:Y:S02]  /*1940*/  IMAD R6, R6, c[0x0][0x290], RZ ;  /* 0x0000a40006067a24 */ /* 0x000fe400078e02ff */
[----:B------:R-:W-:-:S04]  /*1950*/  IMAD.WIDE.U32 R152, R3, c[0x0][0x218], R152 ;  /* 0x0000860003987a25 */ /* 0x000fc800078e0098 */
[----:B------:R-:W-:Y:S01]  /*1960*/  IMAD.IADD R113, R161, 0x1, R113 ;  /* 0x00000001a1717824 */ /* 0x000fe200078e0271 */
[----:B------:R-:W-:Y:S01]  /*1970*/  IADD3 R103, R153, R103, RZ ;  /* 0x0000006799677210 */ /* 0x000fe20007ffe0ff */
[C---:B------:R-:W-:Y:S02]  /*1980*/  IMAD R5, R101.reuse, c[0x0][0x284], R8 ;  /* 0x0000a10065057a24 */ /* 0x040fe400078e0208 */
[----:B------:R-:W-:Y:S01]  /*1990*/  IMAD R3, R101, c[0x0][0x294], R6 ;  /* 0x0000a50065037a24 */ /* 0x000fe200078e0206 */
[----:B------:R-:W-:Y:S01]  /*19a0*/  IADD3.X R108, R113, R119, R15, P1, P0 ;  /* 0x00000077716c7210 */ /* 0x000fe20000fe040f */
[----:B------:R-:W-:Y:S02]  /*19b0*/  IMAD.IADD R116, R169, 0x1, R5 ;  /* 0x00000001a9747824 */ /* 0x000fe400078e0205 */
[----:B------:R-:W-:Y:S02]  /*19c0*/  IMAD.IADD R114, R5, 0x1, R165 ;  /* 0x0000000105727824 */ /* 0x000fe400078e02a5 */
[----:B------:R-:W-:-:S02]  /*19d0*/  IMAD.IADD R115, R167, 0x1, R3 ;  /* 0x00000001a7737824 */ /* 0x000fc400078e0203 */
[----:B-1----:R-:W-:Y:S02]  /*19e0*/  IMAD.IADD R112, R3, 0x1, R163 ;  /* 0x0000000103707824 */ /* 0x002fe400078e02a3 */
.L_x_783:
[----:B------:R-:W-:Y:S01]  /*19f0*/  SHF.R.S32.HI R102, RZ, 0x1f, R57 ;  /* 0x0000001fff667819 */ /* 0x000fe20000011439 */
[C---:B-1----:R-:W-:Y:S01]  /*1a00*/  IMAD R5, R57.reuse, UR8, RZ ;  /* 0x0000000839057c24 */ /* 0x042fe2000f8e02ff */
[----:B------:R-:W-:Y:S04]  /*1a10*/  DEPBAR.LE SB0, 0x0 ;  /* 0x000080000000791a */ /* 0x000fe80000000000 */
[----:B------:R-:W-:Y:S01]  /*1a20*/  IMAD.WIDE.U32 R176, R57, UR12, RZ ;  /* 0x0000000c39b07c25 */ /* 0x000fe2000f8e00ff */
[----:B------:R-:W-:Y:S03]  /*1a30*/  BAR.SYNC.DEFER_BLOCKING 0x0 ;  /* 0x0000000000007b1d */ /* 0x000fe60000010000 */
[----:B------:R-:W-:Y:S01]  /*1a40*/  IMAD R5, R102, UR12, R5 ;  /* 0x0000000c66057c24 */ /* 0x000fe2000f8e0205 */
[----:B------:R-:W-:Y:S03]  /*1a50*/  IADD3 R3, P1, P0, R109, UR22, R176 ;  /* 0x000000166d037c10 */ /* 0x000fe6000f83e0b0 */
[----:B------:R-:W-:Y:S05]  /*1a60*/  IMAD.IADD R106, R177, 0x1, R5 ;  /* 0x00000001b16a7824 */ /* 0x000fea00078e0205 */
[----:B------:R-:W-:Y:S02]  /*1a70*/  IADD3.X R2, R108, UR15, R106, P1, P0 ;  /* 0x0000000f6c027c10 */ /* 0x000fe40008fe046a */
[----:B------:R-:W-:Y:S04]  /*1a80*/  IADD3 R5, P1, R109, R176, RZ ;  /* 0x000000b06d057210 */ /* 0x000fe80007f3e0ff */
[----:B------:R-:W-:Y:S01]  /*1a90*/  LEA R88, P0, R5, c[0x0][0x1c8], 0x1 ;  /* 0x0000720005587a11 */ /* 0x000fe200078008ff */
[----:B------:R-:W-:Y:S01]  /*1aa0*/  IMAD.X R4, R106, 0x1, R108, P1 ;  /* 0x000000016a047824 */ /* 0x000fe200008e066c */
[----:B------:R-:W-:Y:S04]  /*1ab0*/  LEA R86, P1, R3, c[0x0][0x1c8], 0x1 ;  /* 0x0000720003567a11 */ /* 0x000fe800078208ff */
[----:B------:R-:W-:Y:S02]  /*1ac0*/  LEA.HI.X R89, R5, c[0x0][0x1cc], R4, 0x1, P0 ;  /* 0x0000730005597a11 */ /* 0x000fe400000f0c04 */
[----:B------:R-:W-:Y:S01]  /*1ad0*/  PLOP3.LUT P0, PT, PT, PT, UP0, 0x40, 0x0 ;  /* 0x000000000000781c */ /* 0x000fe20003f0e808 */
[----:B------:R-:W-:Y:S01]  /*1ae0*/  BSSY B2, `(.L_x_744) ;  /* 0x00004ef000027945 */ /* 0x000fe20003800000 */
[----:B------:R-:W-:Y:S11]  /*1af0*/  LEA.HI.X R87, R3, c[0x0][0x1cc], R2, 0x1, P1 ;  /* 0x0000730003577a11 */ /* 0x000ff600008f0c02 */
[----:B------:R-:W-:-:S05]  /*1b00*/  @P0 BRA `(.L_x_745) ;  /* 0x00004ca000000947 */ /* 0x000fca0003800000 */
[----:B------:R-:W-:Y:S01]  /*1b10*/  IMAD R59, R57, UR14, RZ ;  /* 0x0000000e393b7c24 */ /* 0x000fe2000f8e02ff */
[----:B------:R-:W-:Y:S01]  /*1b20*/  ISETP.NE.AND P2, PT, R147, RZ, PT ;  /* 0x000000ff9300720c */ /* 0x000fe20003f45270 */
[C---:B------:R-:W-:Y:S02]  /*1b30*/  IMAD R55, R57.reuse, UR24, RZ ;  /* 0x0000001839377c24 */ /* 0x040fe4000f8e02ff */
[C---:B------:R-:W-:Y:S02]  /*1b40*/  IMAD R2, R57.reuse, -0x30, R0 ;  /* 0xffffffd039027824 */ /* 0x040fe400078e0200 */
[C---:B------:R-:W-:Y:S03]  /*1b50*/  IMAD.WIDE.U32 R90, R57.reuse, UR26, RZ ;  /* 0x0000001a395a7c25 */ /* 0x040fe6000f8e00ff */
[----:B------:R-:W-:Y:S01]  /*1b60*/  IMNMX R150, R2, 0x30, PT ;  /* 0x0000003002967817 */ /* 0x000fe20003800200 */
        /* <DEDUP_REMOVED lines=16> */
[----:B------:R-:W-:Y:S03]  /*1c70*/  CS2R R52, SRZ ;  /* 0x0000000000347805 */ /* 0x000fe6000001ff00 */
[----:B------:R-:W-:-:S05]  /*1c80*/  @P3 BRA `(.L_x_748) ;  /* 0x0000020000003947 */ /* 0x000fca0003800000 */
[----:B------:R-:W-:Y:S01]  /*1c90*/  IADD3 R3, P0, R168, R90, RZ ;  /* 0x0000005aa8037210 */ /* 0x000fe20007f1e0ff */
[----:B------:R-:W-:Y:S01]  /*1ca0*/  CS2R R44, SRZ ;  /* 0x00000000002c7805 */ /* 0x000fe2000001ff00 */
[----:B------:R-:W-:Y:S01]  /*1cb0*/  CS2R R52, SRZ ;  /* 0x0000000000347805 */ /* 0x000fe2000001ff00 */
[----:B------:R-:W-:Y:S01]  /*1cc0*/  CS2R R50, SRZ ;  /* 0x0000000000327805 */ /* 0x000fe2000001ff00 */
[----:B------:R-:W-:Y:S01]  /*1cd0*/  CS2R R84, SRZ ;  /* 0x0000000000547805 */ /* 0x000fe2000001ff00 */
[----:B------:R-:W-:Y:S01]  /*1ce0*/  IMAD.X R2, R59, 0x1, R116, P0 ;  /* 0x000000013b027824 */ /* 0x000fe200000e0674 */
[----:B------:R-:W-:Y:S01]  /*1cf0*/  IADD3 R5, P0, R166, R70, RZ ;  /* 0x00000046a6057210 */ /* 0x000fe20007f1e0ff */
[----:B------:R-:W-:Y:S01]  /*1d00*/  CS2R R46, SRZ ;  /* 0x00000000002e7805 */ /* 0x000fe2000001ff00 */
[----:B------:R-:W-:Y:S01]  /*1d10*/  CS2R R80, SRZ ;  /* 0x0000000000507805 */ /* 0x000fe2000001ff00 */
[----:B------:R-:W-:Y:S01]  /*1d20*/  CS2R R38, SRZ ;  /* 0x0000000000267805 */ /* 0x000fe2000001ff00 */
[----:B------:R-:W-:Y:S01]  /*1d30*/  CS2R R76, SRZ ;  /* 0x00000000004c7805 */ /* 0x000fe2000001ff00 */
[----:B------:R-:W-:Y:S01]  /*1d40*/  IMAD.X R4, R55, 0x1, R115, P0 ;  /* 0x0000000137047824 */ /* 0x000fe200000e0673 */
[C---:B------:R-:W-:Y:S04]  /*1d50*/  LEA R6, P0, R3.reuse, c[0x0][0x270], 0x1 ;  /* 0x00009c0003067a11 */ /* 0x040fe800078008ff */
[----:B------:R-:W-:Y:S02]  /*1d60*/  LEA.HI.X R7, R3, c[0x0][0x274], R2, 0x1, P0 ;  /* 0x00009d0003077a11 */ /* 0x000fe400000f0c02 */
[C---:B------:R-:W-:Y:S04]  /*1d70*/  LEA R2, P0, R5.reuse, c[0x0][0x288], 0x1 ;  /* 0x0000a20005027a11 */ /* 0x040fe800078008ff */
[----:B------:R-:W-:Y:S02]  /*1d80*/  LEA.HI.X R3, R5, c[0x0][0x28c], R4, 0x1, P0 ;  /* 0x0000a30005037a11 */ /* 0x000fe400000f0c04 */
[----:B------:R-:W-:Y:S11]  /*1d90*/  ISETP.GE.AND P0, PT, R16, c[0x0][0x27c], PT ;  /* 0x00009f0010007a0c */ /* 0x000ff60003f06270 */
[----:B------:R-:W-:Y:S02]  /*1da0*/  @!UPT UIADD3 URZ, URZ, URZ, URZ ;  /* 0x0000003f3f3ff290 */ /* 0x000fe4000fffe03f */
[----:B------:R1:W5:Y:S04]  /*1db0*/  @!P0 LDG.E.64 R44, [R6.64] ;  /* 0x00000012062c8981 */ /* 0x000368000c1e1b00 */
[----:B------:R1:W5:Y:S01]  /*1dc0*/  @!P0 LDG.E.64 R52, [R2.64] ;  /* 0x0000001202348981 */ /* 0x000362000c1e1b00 */
[----:B------:R-:W-:Y:S11]  /*1dd0*/  ISETP.GE.AND P0, PT, R11, c[0x0][0x27c], PT ;  /* 0x00009f000b007a0c */ /* 0x000ff60003f06270 */
[----:B------:R-:W-:Y:S02]  /*1de0*/  @!UPT UIADD3 URZ, URZ, URZ, URZ ;  /* 0x0000003f3f3ff290 */ /* 0x000fe4000fffe03f */
[----:B------:R1:W5:Y:S04]  /*1df0*/  @!P0 LDG.E.64 R50, [R6.64+0x40] ;  /* 0x0000401206328981 */ /* 0x000368000c1e1b00 */
[----:B------:R1:W5:Y:S01]  /*1e00*/  @!P0 LDG.E.64 R84, [R2.64+0x40] ;  /* 0x0000401202548981 */ /* 0x000362000c1e1b00 */
[----:B------:R-:W-:Y:S11]  /*1e10*/  ISETP.GE.AND P0, PT, R13, c[0x0][0x27c], PT ;  /* 0x00009f000d007a0c */ /* 0x000ff60003f06270 */
[----:B------:R-:W-:Y:S02]  /*1e20*/  @!UPT UIADD3 URZ, URZ, URZ, URZ ;  /* 0x0000003f3f3ff290 */ /* 0x000fe4000fffe03f */
[----:B------:R1:W5:Y:S04]  /*1e30*/  @!P0 LDG.E.64 R46, [R6.64+0x80] ;  /* 0x00008012062e8981 */ /* 0x000368000c1e1b00 */
[----:B------:R1:W5:Y:S01]  /*1e40*/  @!P0 LDG.E.64 R80, [R2.64+0x80] ;  /* 0x0000801202508981 */ /* 0x000362000c1e1b00 */
[----:B------:R-:W-:Y:S11]  /*1e50*/  ISETP.GE.AND P0, PT, R10, c[0x0][0x27c], PT ;  /* 0x00009f000a007a0c */ /* 0x000ff60003f06270 */
[----:B------:R-:W-:Y:S02]  /*1e60*/  @!UPT UIADD3 URZ, URZ, URZ, URZ ;  /* 0x0000003f3f3ff290 */ /* 0x000fe4000fffe03f */
[----:B------:R1:W5:Y:S04]  /*1e70*/  @!P0 LDG.E.64 R38, [R6.64+0xc0] ;  /* 0x0000c01206268981 */ /* 0x000368000c1e1b00 */
[----:B------:R1:W5:Y:S02]  /*1e80*/  @!P0 LDG.E.64 R76, [R2.64+0xc0] ;  /* 0x0000c012024c8981 */ /* 0x000364000c1e1b00 */
.L_x_748:
[----:B------:R-:W-:Y:S05]  /*1e90*/  BSYNC B0 ;  /* 0x0000000000007941 */ /* 0x000fea0003800000 */
.L_x_747:
[----:B------:R-:W-:Y:S01]  /*1ea0*/  ISETP.GE.AND P2, PT, R138, R150, PT ;  /* 0x000000968a00720c */ /* 0x000fe20003f46270 */
[----:B-----5:R-:W-:Y:S01]  /*1eb0*/  IMAD.MOV.U32 R5, RZ, RZ, R38 ;  /* 0x000000ffff057224 */ /* 0x020fe200078e0026 */
[----:B------:R-:W-:Y:S01]  /*1ec0*/  BSSY B0, `(.L_x_749) ;  /* 0x0000048000007945 */ /* 0x000fe20003800000 */
[----:B------:R-:W-:Y:S01]  /*1ed0*/  IMAD.MOV.U32 R4, RZ, RZ, R39 ;  /* 0x000000ffff047224 */ /* 0x000fe200078e0027 */
[----:B------:R-:W-:Y:S01]  /*1ee0*/  CS2R R28, SRZ ;  /* 0x00000000001c7805 */ /* 0x000fe2000001ff00 */
[----:B-1----:R-:W-:Y:S01]  /*1ef0*/  IMAD.MOV.U32 R3, RZ, RZ, R46 ;  /* 0x000000ffff037224 */ /* 0x002fe200078e002e */
        /* <DEDUP_REMOVED lines=35> */
[----:B------:R-:W-:-:S05]  /*2130*/  @P2 BRA `(.L_x_750) ;  /* 0x0000020000002947 */ /* 0x000fca0003800000 */
[----:B------:R-:W-:Y:S01]  /*2140*/  IADD3 R90, P1, P0, R168, UR21, R90 ;  /* 0x00000015a85a7c10 */ /* 0x000fe2000f83e05a */
[----:B------:R-:W-:Y:S01]  /*2150*/  CS2R R36, SRZ ;  /* 0x0000000000247805 */ /* 0x000fe2000001ff00 */
[----:B------:R-:W-:Y:S01]  /*2160*/  CS2R R72, SRZ ;  /* 0x0000000000487805 */ /* 0x000fe2000001ff00 */
[----:B------:R-:W-:Y:S01]  /*2170*/  CS2R R32, SRZ ;  /* 0x0000000000207805 */ /* 0x000fe2000001ff00 */
[----:B------:R-:W-:Y:S01]  /*2180*/  IADD3.X R59, R116, UR5, R59, P1, P0 ;  /* 0x00000005743b7c10 */ /* 0x000fe20008fe043b */
[----:B------:R-:W-:Y:S01]  /*2190*/  CS2R R68, SRZ ;  /* 0x0000000000447805 */ /* 0x000fe2000001ff00 */
[----:B------:R-:W-:Y:S01]  /*21a0*/  IADD3 R70, P1, P0, R166, UR20, R70 ;  /* 0x00000014a6467c10 */ /* 0x000fe2000f83e046 */
[----:B------:R-:W-:Y:S01]  /*21b0*/  CS2R R28, SRZ ;  /* 0x00000000001c7805 */ /* 0x000fe2000001ff00 */
[----:B------:R-:W-:Y:S01]  /*21c0*/  CS2R R64, SRZ ;  /* 0x0000000000407805 */ /* 0x000fe2000001ff00 */
[----:B------:R-:W-:Y:S01]  /*21d0*/  CS2R R8, SRZ ;  /* 0x0000000000087805 */ /* 0x000fe2000001ff00 */
[----:B------:R-:W-:Y:S01]  /*21e0*/  IADD3.X R55, R115, UR4, R55, P1, P0 ;  /* 0x0000000473377c10 */ /* 0x000fe20008fe0437 */
[----:B------:R-:W-:Y:S01]  /*21f0*/  CS2R R60, SRZ ;  /* 0x00000000003c7805 */ /* 0x000fe2000001ff00 */
        /* <DEDUP_REMOVED lines=20> */
.L_x_750:
[----:B------:R-:W-:Y:S05]  /*2340*/  BSYNC B0 ;  /* 0x0000000000007941 */ /* 0x000fea0003800000 */
.L_x_749:
        /* <DEDUP_REMOVED lines=35> */
[----:B------:R-:W-:Y:S01]  /*2580*/  @!UPT UIADD3 URZ, URZ, URZ, URZ ;  /* 0x0000003f3f3ff290 */ /* 0x000fe2000fffe03f */
[----:B------:R-:W-:Y:S11]  /*2590*/  BSSY B0, `(.L_x_753) ;  /* 0x0000036000007945 */ /* 0x000ff60003800000 */
[----:B------:R-:W-:-:S05]  /*25a0*/  @P0 BRA `(.L_x_754) ;  /* 0x0000034000000947 */ /* 0x000fca0003800000 */
[----:B------:R-:W-:Y:S01]  /*25b0*/  ISETP.GE.AND P0, PT, R16, c[0x0][0x27c], PT ;  /* 0x00009f0010007a0c */ /* 0x000fe20003f06270 */
[----:B------:R-:W1:Y:S11]  /*25c0*/  LDS.128 R24, [R141+0xa080] ;  /* 0x00a080008d187984 */ /* 0x000e760000000c00 */
[----:B------:R-:W-:Y:S01]  /*25d0*/  @!UPT UIADD3 URZ, URZ, URZ, URZ ;  /* 0x0000003f3f3ff290 */ /* 0x000fe2000fffe03f */
[----:B------:R-:W-:Y:S02]  /*25e0*/  @!P0 SHF.R.U64 R52, R52, 0x10, R53 ;  /* 0x0000001034348819 */ /* 0x000fe40000001235 */
[--C-:B------:R-:W-:Y:S02]  /*25f0*/  @!P0 SHF.R.U64 R44, R44, 0x10, R45.reuse ;  /* 0x000000102c2c8819 */ /* 0x100fe4000000122d */
[----:B------:R-:W-:Y:S02]  /*2600*/  @!P0 SHF.R.U32.HI R45, RZ, 0x10, R45 ;  /* 0x00000010ff2d8819 */ /* 0x000fe4000001162d */
[----:B------:R-:W-:Y:S02]  /*2610*/  @!P0 PRMT R52, R49, 0x5410, R52 ;  /* 0x0000541031348816 */ /* 0x000fe40000000034 */
[----:B------:R-:W-:Y:S02]  /*2620*/  @!P0 PRMT R43, R43, 0x5410, R44 ;  /* 0x000054102b2b8816 */ /* 0x000fe4000000002c */
[----:B------:R-:W-:Y:S01]  /*2630*/  @!P0 SHF.R.U32.HI R53, RZ, 0x10, R53 ;  /* 0x00000010ff358819 */ /* 0x000fe20000011635 */
[----:B------:R-:W-:Y:S01]  /*2640*/  @!P0 IMAD.U32 R49, R52, 0x10000, RZ ;  /* 0x0001000034318824 */ /* 0x000fe200078e00ff */
[----:B------:R-:W-:Y:S01]  /*2650*/  @!P0 PRMT R42, R42, 0x5410, R45 ;  /* 0x000054102a2a8816 */ /* 0x000fe2000000002d */
[C---:B------:R-:W-:Y:S01]  /*2660*/  @!P0 IMAD.U32 R44, R43.reuse, 0x10000, RZ ;  /* 0x000100002b2c8824 */ /* 0x040fe200078e00ff */
[----:B------:R-:W-:Y:S02]  /*2670*/  @!P0 LOP3.LUT R52, R52, 0xffff0000, RZ, 0xc0, !PT ;  /* 0xffff000034348812 */ /* 0x000fe400078ec0ff */
[----:B------:R-:W-:Y:S02]  /*2680*/  @!P0 PRMT R58, R58, 0x5410, R53 ;  /* 0x000054103a3a8816 */ /* 0x000fe40000000035 */
        /* <DEDUP_REMOVED lines=11> */
[----:B------:R-:W-:Y:S01]  /*2740*/  @!P0 LOP3.LUT R44, R26, 0xffff0000, RZ, 0xc0, !PT ;  /* 0xffff00001a2c8812 */ /* 0x000fe200078ec0ff */
        /* <DEDUP_REMOVED lines=8> */
[----:B------:R-:W-:Y:S01]  /*27d0*/  @!P0 FMUL.FTZ R4, R44, R43 ;  /* 0x0000002b2c048220 */ /* 0x000fe20000410000 */
        /* <DEDUP_REMOVED lines=17> */
.L_x_754:
[----:B------:R-:W-:Y:S05]  /*28f0*/  BSYNC B0 ;  /* 0x0000000000007941 */ /* 0x000fea0003800000 */
.L_x_753:
        /* <DEDUP_REMOVED lines=37> */
[----:B------:R-:W-:Y:S02]  /*2b50*/  @!P0 IMAD.U32 R45, R82, 0x10000, RZ ;  /* 0x00010000522d8824 */ /* 0x000fe400078e00ff */
        /* <DEDUP_REMOVED lines=18> */
.L_x_756:
[----:B------:R-:W-:Y:S05]  /*2c80*/  BSYNC B0 ;  /* 0x0000000000007941 */ /* 0x000fea0003800000 */
.L_x_755:
        /* <DEDUP_REMOVED lines=56> */
.L_x_758:
[----:B------:R-:W-:Y:S05]  /*3010*/  BSYNC B0 ;  /* 0x0000000000007941 */ /* 0x000fea0003800000 */
.L_x_757:
[----:B------:R-:W-:Y:S11]  /*3020*/  ISETP.GE.AND P0, PT, R139, c[0x0][0x1d4], PT ;  /* 0x000075008b007a0c */ /* 0x000ff60003f06270 */
[----:B------:R-:W-:Y:S02]  /*3030*/  @!UPT UIADD3 URZ, URZ, URZ, URZ ;  /* 0x0000003f3f3ff290 */ /* 0x000fe4000fffe03f */
        /* <DEDUP_REMOVED lines=53> */
.L_x_752:
[----:B------:R-:W-:Y:S05]  /*3390*/  BSYNC B1 ;  /* 0x0000000000017941 */ /* 0x000fea0003800000 */
.L_x_751:
[----:B------:R-:W-:-:S05]  /*33a0*/  @P2 BRA `(.L_x_759) ;  /* 0x0000362000002947 */ /* 0x000fca0003800000 */
        /* <DEDUP_REMOVED lines=56> */
.L_x_761:
[----:B------:R-:W-:Y:S05]  /*3730*/  BSYNC B0 ;  /* 0x0000000000007941 */ /* 0x000fea0003800000 */
.L_x_760:
        /* <DEDUP_REMOVED lines=56> */
.L_x_763:
[----:B------:R-:W-:Y:S05]  /*3ac0*/  BSYNC B0 ;  /* 0x0000000000007941 */ /* 0x000fea0003800000 */
.L_x_762:
[----:B------:R-:W-:Y:S01]  /*3ad0*/  ISETP.GE.AND P0, PT, R140, c[0x0][0x1d4], PT ;  /* 0x000075008c007a0c */ /* 0x000fe20003f06270 */
[----:B------:R-:W-:Y:S01]  /*3ae0*/  @!UPT UIADD3 URZ, URZ, URZ, URZ ;  /* 0x0000003f3f3ff290 */ /* 0x000fe2000fffe03f */
[----:B------:R-:W-:Y:S11]  /*3af0*/  BSSY B0, `(.L_x_764) ;  /* 0x0000036000007945 */ /* 0x000ff60003800000 */
[----:B------:R-:W-:-:S05]  /*3b00*/  @P0 BRA `(.L_x_765) ;  /* 0x0000034000000947 */ /* 0x000fca0003800000 */
[----:B------:R-:W-:Y:S01]  /*3b10*/  ISETP.GE.AND P0, PT, R13, c[0x0][0x27c], PT ;  /* 0x00009f000d007a0c */ /* 0x000fe20003f06270 */
[----:B------:R-:W2:Y:S11]  /*3b20*/  LDS.128 R20, [R141+0xe080] ;  /* 0x00e080008d147984 */ /* 0x000eb60000000c00 */
[----:B------:R-:W-:Y:S01]  /*3b30*/  @!UPT UIADD3 URZ, URZ, URZ, URZ ;  /* 0x0000003f3f3ff290 */ /* 0x000fe2000fffe03f */
[----:B------:R-:W-:Y:S02]  /*3b40*/  @!P0 SHF.R.U64 R30, R64, 0x10, R65 ;  /* 0x00000010401e8819 */ /* 0x000fe40000001241 */
[--C-:B-1----:R-:W-:Y:S02]  /*3b50*/  @!P0 SHF.R.U64 R24, R28, 0x10, R29.reuse ;  /* 0x000000101c188819 */ /* 0x102fe4000000121d */
        /* <DEDUP_REMOVED lines=11> */
[C---:B--2---:R-:W-:Y:S01]  /*3c10*/  @!P0 IMAD.U32 R32, R21.reuse, 0x10000, RZ ;  /* 0x0001000015208824 */ /* 0x044fe200078e00ff */
        /* <DEDUP_REMOVED lines=35> */
.L_x_765:
[----:B------:R-:W-:Y:S05]  /*3e50*/  BSYNC B0 ;  /* 0x0000000000007941 */ /* 0x000fea0003800000 */
.L_x_764:
        /* <DEDUP_REMOVED lines=8> */
[----:B------:R-:W-:Y:S02]  /*3ee0*/  @!P0 SHF.R.U32.HI R9, RZ, 0x10, R9 ;  /* 0x00000010ff098819 */ /* 0x000fe40000011609 */
[----:B------:R-:W-:Y:S02]  /*3ef0*/  @!P0 PRMT R59, R59, 0x5410, R24 ;  /* 0x000054103b3b8816 */ /* 0x000fe40000000018 */
[----:B------:R-:W-:Y:S02]  /*3f00*/  @!P0 PRMT R7, R7, 0x5410, R8 ;  /* 0x0000541007078816 */ /* 0x000fe40000000008 */
        /* <DEDUP_REMOVED lines=45> */
.L_x_746:
        /* <DEDUP_REMOVED lines=30> */
[----:B------:R1:W5:Y:S04]  /*43c0*/  @!P0 LDG.E.128 R44, [R6.64] ;  /* 0x00000012062c8981 */ /* 0x000368000c1e1d00 */
[----:B------:R1:W5:Y:S01]  /*43d0*/  @!P0 LDG.E.128 R60, [R2.64] ;  /* 0x00000012023c8981 */ /* 0x000362000c1e1d00 */
[----:B------:R-:W-:Y:S11]  /*43e0*/  ISETP.GE.AND P0, PT, R12, c[0x0][0x27c], PT ;  /* 0x00009f000c007a0c */ /* 0x000ff60003f06270 */
[----:B------:R-:W-:Y:S02]  /*43f0*/  @!UPT UIADD3 URZ, URZ, URZ, URZ ;  /* 0x0000003f3f3ff290 */ /* 0x000fe4000fffe03f */
[----:B------:R1:W5:Y:S04]  /*4400*/  @!P0 LDG.E.128 R36, [R6.64+0x80] ;  /* 0x0000801206248981 */ /* 0x000368000c1e1d00 */
[----:B------:R1:W5:Y:S02]  /*4410*/  @!P0 LDG.E.128 R84, [R2.64+0x80] ;  /* 0x0000801202548981 */ /* 0x000364000c1e1d00 */
.L_x_767:
[----:B------:R-:W-:Y:S05]  /*4420*/  BSYNC B0 ;  /* 0x0000000000007941 */ /* 0x000fea0003800000 */
.L_x_766:
        /* <DEDUP_REMOVED lines=66> */
.L_x_769:
[----:B------:R-:W-:Y:S05]  /*4850*/  BSYNC B0 ;  /* 0x0000000000007941 */ /* 0x000fea0003800000 */
.L_x_768:
        /* <DEDUP_REMOVED lines=34> */
[----:B------:R-:W-:Y:S01]  /*4a80*/  IADD3 R151, P0, R172, R176, RZ ;  /* 0x000000b0ac977210 */ /* 0x000fe20007f1e0ff */
[----:B------:R-:W-:Y:S04]  /*4a90*/  BSSY B0, `(.L_x_772) ;  /* 0x0000074000007945 */ /* 0x000fe80003800000 */
[----:B------:R-:W-:Y:S01]  /*4aa0*/  IMAD.X R149, R119, 0x1, R106, P0 ;  /* 0x0000000177957824 */ /* 0x000fe200000e066a */
[----:B------:R-:W-:Y:S11]  /*4ab0*/  ISETP.GE.AND P0, PT, R14, c[0x0][0x1d4], PT ;  /* 0x000075000e007a0c */ /* 0x000ff60003f06270 */
[----:B------:R-:W-:Y:S02]  /*4ac0*/  @!UPT UIADD3 URZ, URZ, URZ, URZ ;  /* 0x0000003f3f3ff290 */ /* 0x000fe4000fffe03f */
[----:B------:R-:W-:-:S05]  /*4ad0*/  @P0 BRA `(.L_x_773) ;  /* 0x000006f000000947 */ /* 0x000fca0003800000 */
[----:B------:R-:W-:Y:S01]  /*4ae0*/  ISETP.GE.AND P2, PT, R134, c[0x0][0x1d4], PT ;  /* 0x0000750086007a0c */ /* 0x000fe20003f46270 */
[----:B------:R-:W-:Y:S01]  /*4af0*/  LDS.128 R32, [R131+0xa080] ;  /* 0x00a0800083207984 */ /* 0x000fe20000000c00 */
[C---:B------:R-:W-:Y:S04]  /*4b00*/  IADD3 R179, P1, P0, R160.reuse, R151, R137 ;  /* 0x00000097a0b37210 */ /* 0x040fe8000783e089 */
[C---:B------:R-:W-:Y:S03]  /*4b10*/  IADD3.X R178, R113.reuse, R149, R126, P1, P0 ;  /* 0x0000009571b27210 */ /* 0x040fe60000fe047e */
[----:B------:R-:W1:Y:S04]  /*4b20*/  LDS.128 R88, [R132+0xa080] ;  /* 0x00a0800084587984 */ /* 0x000e680000000c00 */
[----:B------:R-:W-:Y:S04]  /*4b30*/  @!P2 IADD3 R182, P1, P0, R160, R151, R134 ;  /* 0x00000097a0b6a210 */ /* 0x000fe8000783e086 */
[----:B------:R-:W-:Y:S02]  /*4b40*/  @!P2 IADD3.X R157, R113, R149, R122, P1, P0 ;  /* 0x00000095719da210 */ /* 0x000fe40000fe047a */
[C---:B------:R-:W-:Y:S04]  /*4b50*/  LEA R180, P0, R179.reuse, c[0x0][0x1c8], 0x1 ;  /* 0x00007200b3b47a11 */ /* 0x040fe800078008ff */
[----:B------:R-:W-:Y:S02]  /*4b60*/  LEA.HI.X R181, R179, c[0x0][0x1cc], R178, 0x1, P0 ;  /* 0x00007300b3b57a11 */ /* 0x000fe400000f0cb2 */
[C---:B------:R-:W-:Y:S04]  /*4b70*/  @!P2 LEA R178, P0, R182.reuse, c[0x0][0x1c8], 0x1 ;  /* 0x00007200b6b2aa11 */ /* 0x040fe800078008ff */
[----:B------:R-:W-:Y:S02]  /*4b80*/  @!P2 LEA.HI.X R179, R182, c[0x0][0x1cc], R157, 0x1, P0 ;  /* 0x00007300b6b3aa11 */ /* 0x000fe400000f0c9d */
[----:B------:R-:W-:Y:S11]  /*4b90*/  ISETP.GE.AND P0, PT, R14, c[0x0][0x27c], PT ;  /* 0x00009f000e007a0c */ /* 0x000ff60003f06270 */
[----:B------:R-:W-:Y:S02]  /*4ba0*/  @!UPT UIADD3 URZ, URZ, URZ, URZ ;  /* 0x0000003f3f3ff290 */ /* 0x000fe4000fffe03f */
[----:B------:R-:W-:Y:S02]  /*4bb0*/  @!P0 SHF.R.U64 R59, R60, 0x10, R61 ;  /* 0x000000103c3b8819 */ /* 0x000fe4000000123d */
[----:B------:R-:W-:Y:S02]  /*4bc0*/  @!P0 SHF.R.U64 R46, R46, 0x10, R47 ;  /* 0x000000102e2e8819 */ /* 0x000fe4000000122f */
[----:B------:R-:W-:Y:S01]  /*4bd0*/  @!P0 PRMT R56, R54, 0x5410, R59 ;  /* 0x0000541036388816 */ /* 0x000fe2000000003b */
[----:B-1----:R-:W-:Y:S01]  /*4be0*/  @!P0 IMAD.U32 R54, R88, 0x10000, RZ ;  /* 0x0001000058368824 */ /* 0x002fe200078e00ff */
[C---:B------:R-:W-:Y:S01]  /*4bf0*/  @!P0 LOP3.LUT R71, R91.reuse, 0xffff0000, RZ, 0xc0, !PT ;  /* 0xffff00005b478812 */ /* 0x040fe200078ec0ff */
[----:B------:R-:W-:Y:S01]  /*4c00*/  @!P0 IMAD.U32 R64, R91, 0x10000, RZ ;  /* 0x000100005b408824 */ /* 0x000fe200078e00ff */
[----:B------:R-:W-:Y:S01]  /*4c10*/  @!P0 LOP3.LUT R67, R90, 0xffff0000, RZ, 0xc0, !PT ;  /* 0xffff00005a438812 */ /* 0x000fe200078ec0ff */
[----:B------:R-:W-:Y:S01]  /*4c20*/  @!P0 IMAD.U32 R59, R56, 0x10000, RZ ;  /* 0x00010000383b8824 */ /* 0x000fe200078e00ff */
[----:B------:R-:W-:Y:S01]  /*4c30*/  @!P0 SHF.R.U32.HI R61, RZ, 0x10, R61 ;  /* 0x00000010ff3d8819 */ /* 0x000fe2000001163d */
[----:B------:R-:W-:Y:S01]  /*4c40*/  @!P0 IMAD.U32 R60, R90, 0x10000, RZ ;  /* 0x000100005a3c8824 */ /* 0x000fe200078e00ff */
[----:B------:R-:W-:Y:S01]  /*4c50*/  @!P0 PRMT R53, R53, 0x5410, R46 ;  /* 0x0000541035358816 */ /* 0x000fe2000000002e */
[C---:B------:R-:W-:Y:S01]  /*4c60*/  @!P0 IMAD.U32 R46, R32.reuse, 0x10000, RZ ;  /* 0x00010000202e8824 */ /* 0x040fe200078e00ff */
[----:B------:R-:W-:Y:S02]  /*4c70*/  @!P0 SHF.R.U32.HI R55, RZ, 0x10, R47 ;  /* 0x00000010ff378819 */ /* 0x000fe4000001162f */
[----:B------:R-:W-:Y:S01]  /*4c80*/  @!P0 LOP3.LUT R47, R32, 0xffff0000, RZ, 0xc0, !PT ;  /* 0xffff0000202f8812 */ /* 0x000fe200078ec0ff */
[----:B------:R-:W-:Y:S01]  /*4c90*/  @!P0 FMUL.FTZ R157, R46, R59 ;  /* 0x0000003b2e9d8220 */ /* 0x000fe20000410000 */
[----:B------:R-:W-:Y:S02]  /*4ca0*/  @!P0 PRMT R58, R58, 0x5410, R61 ;  /* 0x000054103a3a8816 */ /* 0x000fe4000000003d */
[----:B------:R-:W-:Y:S02]  /*4cb0*/  @!P0 LOP3.LUT R61, R88, 0xffff0000, RZ, 0xc0, !PT ;  /* 0xffff0000583d8812 */ /* 0x000fe400078ec0ff */
[----:B------:R-:W-:Y:S02]  /*4cc0*/  @!P0 LOP3.LUT R56, R56, 0xffff0000, RZ, 0xc0, !PT ;  /* 0xffff000038388812 */ /* 0x000fe400078ec0ff */
[--C-:B------:R-:W-:Y:S02]  /*4cd0*/  @!P0 SHF.R.U32.HI R65, RZ, 0x10, R63.reuse ;  /* 0x00000010ff418819 */ /* 0x100fe4000001163f */
[----:B------:R-:W-:Y:S01]  /*4ce0*/  @!P0 SHF.R.U64 R63, R62, 0x10, R63 ;  /* 0x000000103e3f8819 */ /* 0x000fe2000000123f */
[----:B------:R-:W-:Y:S01]  /*4cf0*/  @!P0 FMUL.FTZ R182, R47, R56 ;  /* 0x000000382fb68220 */ /* 0x000fe20000410000 */
[----:B------:R-:W-:Y:S02]  /*4d00*/  @!P0 SHF.R.U64 R44, R44, 0x10, R45 ;  /* 0x000000102c2c8819 */ /* 0x000fe4000000122d */
[----:B------:R-:W-:Y:S02]  /*4d10*/  @!P0 PRMT R62, R18, 0x5432, R63 ;  /* 0x00005432123e8816 */ /* 0x000fe4000000003f */
[----:B------:R-:W-:Y:S02]  /*4d20*/  @!P0 LOP3.LUT R63, R89, 0xffff0000, RZ, 0xc0, !PT ;  /* 0xffff0000593f8812 */ /* 0x000fe400078ec0ff */
[----:B------:R-:W-:Y:S02]  /*4d30*/  @!P0 PRMT R51, R51, 0x5410, R44 ;  /* 0x0000541033338816 */ /* 0x000fe4000000002c */
[----:B------:R-:W-:Y:S02]  /*4d40*/  @!P0 SHF.R.U32.HI R45, RZ, 0x10, R45 ;  /* 0x00000010ff2d8819 */ /* 0x000fe4000001162d */
[C---:B------:R-:W-:Y:S02]  /*4d50*/  @!P0 LOP3.LUT R44, R51.reuse, 0xffff0000, RZ, 0xc0, !PT ;  /* 0xffff0000332c8812 */ /* 0x040fe400078ec0ff */
[----:B------:R-:W-:Y:S01]  /*4d60*/  @!P0 PRMT R50, R50, 0x5410, R45 ;  /* 0x0000541032328816 */ /* 0x000fe2000000002d */
[----:B------:R-:W-:Y:S01]  /*4d70*/  @!P0 IMAD.U32 R45, R51, 0x10000, RZ ;  /* 0x00010000332d8824 */ /* 0x000fe200078e00ff */
[----:B------:R-:W-:Y:S01]  /*4d80*/  @!P0 PRMT R66, R66, 0x5410, R65 ;  /* 0x0000541042428816 */ /* 0x000fe20000000041 */
[----:B------:R-:W-:Y:S01]  /*4d90*/  @!P0 FMUL.FTZ R3, R47, R44 ;  /* 0x0000002c2f038220 */ /* 0x000fe20000410000 */
[C---:B------:R-:W-:Y:S01]  /*4da0*/  @!P0 LOP3.LUT R47, R33.reuse, 0xffff0000, RZ, 0xc0, !PT ;  /* 0xffff0000212f8812 */ /* 0x040fe200078ec0ff */
[-C--:B------:R-:W-:Y:S01]  /*4db0*/  @!P0 FMUL.FTZ R2, R46, R45.reuse ;  /* 0x0000002d2e028220 */ /* 0x080fe20000410000 */
[----:B------:R-:W-:Y:S01]  /*4dc0*/  @!P0 PRMT R52, R52, 0x5410, R55 ;  /* 0x0000541034348816 */ /* 0x000fe20000000037 */
[----:B------:R-:W-:Y:S02]  /*4dd0*/  @!P0 IMAD.U32 R46, R33, 0x10000, RZ ;  /* 0x00010000212e8824 */ /* 0x000fe400078e00ff */
[----:B------:R-:W-:Y:S01]  /*4de0*/  @!P0 FFMA.FTZ R2, R59, R54, R2 ;  /* 0x000000363b028223 */ /* 0x000fe20000010002 */
[C---:B------:R-:W-:Y:S01]  /*4df0*/  @!P0 SHF.L.U32 R59, R58.reuse, 0x10, RZ ;  /* 0x000000103a3b8819 */ /* 0x040fe200000006ff */
[----:B------:R-:W-:Y:S01]  /*4e00*/  @!P0 FFMA.FTZ R182, R61, R44, -R182 ;  /* 0x0000002c3db68223 */ /* 0x000fe200000108b6 */
[----:B------:R-:W-:Y:S01]  /*4e10*/  @!P0 LOP3.LUT R58, R58, 0xffff0000, RZ, 0xc0, !PT ;  /* 0xffff00003a3a8812 */ /* 0x000fe200078ec0ff */
[----:B------:R-:W-:Y:S01]  /*4e20*/  @!P0 FFMA.FTZ R157, R54, R45, -R157 ;  /* 0x0000002d369d8223 */ /* 0x000fe2000001089d */
[C---:B------:R-:W-:Y:S01]  /*4e30*/  @!P0 LOP3.LUT R44, R50.reuse, 0xffff0000, RZ, 0xc0, !PT ;  /* 0xffff0000322c8812 */ /* 0x040fe200078ec0ff */
[----:B------:R-:W-:Y:S02]  /*4e40*/  @!P0 IMAD.U32 R45, R50, 0x10000, RZ ;  /* 0x00010000322d8824 */ /* 0x000fe400078e00ff */
[----:B------:R-:W-:Y:S01]  /*4e50*/  @!P0 FMUL.FTZ R184, R47, R58 ;  /* 0x0000003a2fb88220 */ /* 0x000fe20000410000 */
[----:B------:R-:W-:Y:S01]  /*4e60*/  @!P0 F2FP.BF16.PACK_AB R157, R182, R157 ;  /* 0x0000009db69d823e */ /* 0x000fe200000010ff */
[----:B------:R-:W-:Y:S02]  /*4e70*/  @!P0 IMAD.U32 R54, R89, 0x10000, RZ ;  /* 0x0001000059368824 */ /* 0x000fe400078e00ff */
[C---:B------:R-:W-:Y:S01]  /*4e80*/  @!P0 FMUL.FTZ R183, R46.reuse, R59 ;  /* 0x0000003b2eb78220 */ /* 0x040fe20000410000 */
[----:B------:R-:W-:Y:S01]  /*4e90*/  @!P0 MOV R88, R157 ;  /* 0x0000009d00588202 */ /* 0x000fe20000000f00 */
[-C--:B------:R-:W-:Y:S02]  /*4ea0*/  @!P0 FMUL.FTZ R4, R46, R45.reuse ;  /* 0x0000002d2e048220 */ /* 0x080fe40000410000 */
[-C--:B------:R-:W-:Y:S01]  /*4eb0*/  @!P0 FMUL.FTZ R5, R47, R44.reuse ;  /* 0x0000002c2f058220 */ /* 0x080fe20000410000 */
[----:B------:R-:W-:Y:S01]  /*4ec0*/  @!P0 LOP3.LUT R47, R35, 0xffff0000, RZ, 0xc0, !PT ;  /* 0xffff0000232f8812 */ /* 0x000fe200078ec0ff */
[----:B------:R-:W-:Y:S01]  /*4ed0*/  @!P0 FFMA.FTZ R184, R63, R44, -R184 ;  /* 0x0000002c3fb88223 */ /* 0x000fe200000108b8 */
[----:B------:R-:W-:Y:S01]  /*4ee0*/  @!P0 LOP3.LUT R44, R52, 0xffff0000, RZ, 0xc0, !PT ;  /* 0xffff0000342c8812 */ /* 0x000fe200078ec0ff */
[----:B------:R-:W-:Y:S02]  /*4ef0*/  @!P0 IMAD.U32 R46, R35, 0x10000, RZ ;  /* 0x00010000232e8824 */ /* 0x000fe400078e00ff */
[C---:B------:R-:W-:Y:S01]  /*4f00*/  @!P0 IMAD.U32 R69, R66.reuse, 0x10000, RZ ;  /* 0x0001000042458824 */ /* 0x040fe200078e00ff */
[----:B------:R-:W-:Y:S01]  /*4f10*/  @!P0 LOP3.LUT R66, R66, 0xffff0000, RZ, 0xc0, !PT ;  /* 0xffff000042428812 */ /* 0x000fe200078ec0ff */
[----:B------:R-:W-:Y:S01]  /*4f20*/  @!P0 FFMA.FTZ R183, R54, R45, -R183 ;  /* 0x0000002d36b78223 */ /* 0x000fe200000108b7 */
[----:B------:R-:W-:Y:S01]  /*4f30*/  @!P0 SHF.L.U32 R45, R52, 0x10, RZ ;  /* 0x00000010342d8819 */ /* 0x000fe200000006ff */
[----:B------:R-:W-:Y:S02]  /*4f40*/  @!P0 FMUL.FTZ R185, R46, R69 ;  /* 0x000000452eb98220 */ /* 0x000fe40000410000 */
[C---:B------:R-:W-:Y:S01]  /*4f50*/  @!P0 FMUL.FTZ R188, R47.reuse, R66 ;  /* 0x000000422fbc8220 */ /* 0x040fe20000410000 */
[----:B------:R-:W-:Y:S01]  /*4f60*/  @!P0 F2FP.BF16.PACK_AB R184, R184, R183 ;  /* 0x000000b7b8b8823e */ /* 0x000fe200000010ff */
[-C--:B------:R-:W-:Y:S01]  /*4f70*/  @!P0 FMUL.FTZ R9, R47, R44.reuse ;  /* 0x0000002c2f098220 */ /* 0x080fe20000410000 */
[----:B------:R-:W-:Y:S01]  /*4f80*/  @!P0 LOP3.LUT R47, R34, 0xffff0000, RZ, 0xc0, !PT ;  /* 0xffff0000222f8812 */ /* 0x000fe200078ec0ff */
[C---:B------:R-:W-:Y:S01]  /*4f90*/  @!P0 IMAD.U32 R65, R62.reuse, 0x10000, RZ ;  /* 0x000100003e418824 */ /* 0x040fe200078e00ff */
[----:B------:R-:W-:Y:S01]  /*4fa0*/  @!P0 LOP3.LUT R62, R62, 0xffff0000, RZ, 0xc0, !PT ;  /* 0xffff00003e3e8812 */ /* 0x000fe200078ec0ff */
[-C--:B------:R-:W-:Y:S02]  /*4fb0*/  @!P0 FMUL.FTZ R8, R46, R45.reuse ;  /* 0x0000002d2e088220 */ /* 0x080fe40000410000 */
[----:B------:R-:W-:Y:S02]  /*4fc0*/  @!P0 IMAD.U32 R46, R34, 0x10000, RZ ;  /* 0x00010000222e8824 */ /* 0x000fe400078e00ff */
[----:B------:R-:W-:Y:S02]  /*4fd0*/  @!P0 FFMA.FTZ R185, R64, R45, -R185 ;  /* 0x0000002d40b98223 */ /* 0x000fe400000108b9 */
[----:B------:R-:W-:Y:S02]  /*4fe0*/  @!P0 IMAD.U32 R45, R53, 0x10000, RZ ;  /* 0x00010000352d8824 */ /* 0x000fe400078e00ff */
[----:B------:R-:W-:Y:S01]  /*4ff0*/  @!P0 FFMA.FTZ R188, R71, R44, -R188 ;  /* 0x0000002c47bc8223 */ /* 0x000fe200000108bc */
[----:B------:R-:W-:Y:S01]  /*5000*/  @!P0 LOP3.LUT R44, R53, 0xffff0000, RZ, 0xc0, !PT ;  /* 0xffff0000352c8812 */ /* 0x000fe200078ec0ff */
[----:B------:R-:W-:Y:S02]  /*5010*/  @!P0 FMUL.FTZ R186, R46, R65 ;  /* 0x000000412eba8220 */ /* 0x000fe40000410000 */
[----:B------:R-:W-:Y:S01]  /*5020*/  @!P0 FMUL.FTZ R187, R47, R62 ;  /* 0x0000003e2fbb8220 */ /* 0x000fe20000410000 */
[----:B------:R-:W-:Y:S01]  /*5030*/  @!P0 F2FP.BF16.PACK_AB R185, R188, R185 ;  /* 0x000000b9bcb9823e */ /* 0x000fe200000010ff */
[----:B------:R-:W-:Y:S02]  /*5040*/  @!P0 FFMA.FTZ R3, R56, R61, R3 ;  /* 0x0000003d38038223 */ /* 0x000fe40000010003 */
[-C--:B------:R-:W-:Y:S02]  /*5050*/  @!P0 FMUL.FTZ R6, R46, R45.reuse ;  /* 0x0000002d2e068220 */ /* 0x080fe40000410000 */
[----:B------:R-:W-:Y:S01]  /*5060*/  @!P0 FFMA.FTZ R4, R59, R54, R4 ;  /* 0x000000363b048223 */ /* 0x000fe20000010004 */
[----:B------:R-:W-:Y:S01]  /*5070*/  @!P0 F2FP.BF16.PACK_AB R182, R3, R2 ;  /* 0x0000000203b6823e */ /* 0x000fe200000010ff */
[----:B------:R-:W-:Y:S02]  /*5080*/  @!P0 FFMA.FTZ R186, R60, R45, -R186 ;  /* 0x0000002d3cba8223 */ /* 0x000fe400000108ba */
[-C--:B------:R-:W-:Y:S02]  /*5090*/  @!P0 FMUL.FTZ R7, R47, R44.reuse ;  /* 0x0000002c2f078220 */ /* 0x080fe40000410000 */
[----:B------:R-:W-:Y:S02]  /*50a0*/  @!P0 FFMA.FTZ R187, R67, R44, -R187 ;  /* 0x0000002c43bb8223 */ /* 0x000fe400000108bb */
[----:B------:R-:W-:Y:S02]  /*50b0*/  @!P0 FFMA.FTZ R5, R58, R63, R5 ;  /* 0x0000003f3a058223 */ /* 0x000fe40000010005 */
[----:B------:R-:W-:Y:S01]  /*50c0*/  @!P0 FFMA.FTZ R6, R65, R60, R6 ;  /* 0x0000003c41068223 */ /* 0x000fe20000010006 */
[----:B------:R-:W-:Y:S01]  /*50d0*/  @!P0 F2FP.BF16.PACK_AB R186, R187, R186 ;  /* 0x000000babbba823e */ /* 0x000fe200000010ff */
[----:B------:R-:W-:Y:S01]  /*50e0*/  @!P0 FFMA.FTZ R7, R62, R67, R7 ;  /* 0x000000433e078223 */ /* 0x000fe20000010007 */
[----:B------:R-:W-:Y:S01]  /*50f0*/  @!P0 F2FP.BF16.PACK_AB R183, R5, R4 ;  /* 0x0000000405b7823e */ /* 0x000fe200000010ff */
[----:B------:R-:W-:Y:S02]  /*5100*/  @!P0 FFMA.FTZ R8, R69, R64, R8 ;  /* 0x0000004045088223 */ /* 0x000fe40000010008 */
[----:B------:R-:W-:Y:S01]  /*5110*/  @!P0 FFMA.FTZ R9, R66, R71, R9 ;  /* 0x0000004742098223 */ /* 0x000fe20000010009 */
[----:B------:R-:W-:Y:S01]  /*5120*/  @!P0 F2FP.BF16.PACK_AB R187, R7, R6 ;  /* 0x0000000607bb823e */ /* 0x000fe200000010ff */
[----:B------:R-:W-:Y:S01]  /*5130*/  @!P0 IMAD.MOV.U32 R89, RZ, RZ, R184 ;  /* 0x000000ffff598224 */ /* 0x000fe200078e00b8 */
[----:B------:R-:W-:Y:S01]  /*5140*/  @!P0 MOV R33, R183 ;  /* 0x000000b700218202 */ /* 0x000fe20000000f00 */
[----:B------:R-:W-:Y:S01]  /*5150*/  @!P0 IMAD.MOV.U32 R90, RZ, RZ, R186 ;  /* 0x000000ffff5a8224 */ /* 0x000fe200078e00ba */
[----:B------:R-:W-:Y:S01]  /*5160*/  @!P0 F2FP.BF16.PACK_AB R188, R9, R8 ;  /* 0x0000000809bc823e */ /* 0x000fe200000010ff */
[----:B------:R-:W-:Y:S02]  /*5170*/  @!P0 IMAD.MOV.U32 R91, RZ, RZ, R185 ;  /* 0x000000ffff5b8224 */ /* 0x000fe400078e00b9 */
[----:B------:R-:W-:Y:S02]  /*5180*/  @!P0 IMAD.MOV.U32 R32, RZ, RZ, R182 ;  /* 0x000000ffff208224 */ /* 0x000fe400078e00b6 */
[----:B------:R-:W-:Y:S01]  /*5190*/  @!P0 IMAD.MOV.U32 R34, RZ, RZ, R187 ;  /* 0x000000ffff228224 */ /* 0x000fe200078e00bb */
[----:B------:R1:W-:Y:S01]  /*51a0*/  STG.E.128 [R180.64], R88 ;  /* 0x00000058b4007986 */ /* 0x0003e2000c101d12 */
[----:B------:R-:W-:Y:S07]  /*51b0*/  @!P0 IMAD.MOV.U32 R35, RZ, RZ, R188 ;  /* 0x000000ffff238224 */ /* 0x000fee00078e00bc */
[----:B------:R1:W-:Y:S02]  /*51c0*/  @!P2 STG.E.128 [R178.64], R32 ;  /* 0x00000020b200a986 */ /* 0x0003e4000c101d12 */
.L_x_773:
[----:B------:R-:W-:Y:S05]  /*51d0*/  BSYNC B0 ;  /* 0x0000000000007941 */ /* 0x000fea0003800000 */
.L_x_772:
[----:B------:R-:W-:Y:S11]  /*51e0*/  ISETP.GE.AND P0, PT, R12, c[0x0][0x1d4], PT ;  /* 0x000075000c007a0c */ /* 0x000ff60003f06270 */
[----:B------:R-:W-:Y:S02]  /*51f0*/  @!UPT UIADD3 URZ, URZ, URZ, URZ ;  /* 0x0000003f3f3ff290 */ /* 0x000fe4000fffe03f */
[----:B------:R-:W-:-:S05]  /*5200*/  @P0 BRA `(.L_x_771) ;  /* 0x000006f000000947 */ /* 0x000fca0003800000 */
[----:B------:R-:W-:Y:S01]  /*5210*/  ISETP.GE.AND P2, PT, R133, c[0x0][0x1d4], PT ;  /* 0x0000750085007a0c */ /* 0x000fe20003f46270 */
[----:B-1----:R-:W-:Y:S01]  /*5220*/  LDS.128 R32, [R129+0xa080] ;  /* 0x00a0800081207984 */ /* 0x002fe20000000c00 */
        /* <DEDUP_REMOVED lines=12> */
[--C-:B------:R-:W-:Y:S02]  /*52f0*/  @!P0 SHF.R.U64 R38, R38, 0x10, R39.reuse ;  /* 0x0000001026268819 */ /* 0x100fe40000001227 */
[----:B------:R-:W-:Y:S01]  /*5300*/  @!P0 PRMT R97, R97, 0x5410, R44 ;  /* 0x0000541061618816 */ /* 0x000fe2000000002c */
[C---:B-1----:R-:W-:Y:S01]  /*5310*/  @!P0 IMAD.U32 R44, R64.reuse, 0x10000, RZ ;  /* 0x00010000402c8824 */ /* 0x042fe200078e00ff */
[----:B------:R-:W-:Y:S01]  /*5320*/  @!P0 LOP3.LUT R51, R64, 0xffff0000, RZ, 0xc0, !PT ;  /* 0xffff000040338812 */ /* 0x000fe200078ec0ff */
[----:B------:R-:W-:Y:S01]  /*5330*/  @!P0 IMAD.U32 R56, R67, 0x10000, RZ ;  /* 0x0001000043388824 */ /* 0x000fe200078e00ff */
[----:B------:R-:W-:Y:S01]  /*5340*/  @!P0 LOP3.LUT R53, R65, 0xffff0000, RZ, 0xc0, !PT ;  /* 0xffff000041358812 */ /* 0x000fe200078ec0ff */
[----:B------:R-:W-:Y:S01]  /*5350*/  @!P0 IMAD.U32 R47, R97, 0x10000, RZ ;  /* 0x00010000612f8824 */ /* 0x000fe200078e00ff */
[----:B------:R-:W-:Y:S01]  /*5360*/  @!P0 LOP3.LUT R63, R67, 0xffff0000, RZ, 0xc0, !PT ;  /* 0xffff0000433f8812 */ /* 0x000fe200078ec0ff */
[C---:B------:R-:W-:Y:S01]  /*5370*/  @!P0 IMAD.U32 R52, R66.reuse, 0x10000, RZ ;  /* 0x0001000042348824 */ /* 0x040fe200078e00ff */
[----:B------:R-:W-:Y:S02]  /*5380*/  @!P0 LOP3.LUT R59, R66, 0xffff0000, RZ, 0xc0, !PT ;  /* 0xffff0000423b8812 */ /* 0x000fe400078ec0ff */
[----:B------:R-:W-:Y:S01]  /*5390*/  @!P0 PRMT R49, R49, 0x5410, R38 ;  /* 0x0000541031318816 */ /* 0x000fe20000000026 */
[C---:B------:R-:W-:Y:S01]  /*53a0*/  @!P0 IMAD.U32 R38, R32.reuse, 0x10000, RZ ;  /* 0x0001000020268824 */ /* 0x040fe200078e00ff */
[----:B------:R-:W-:Y:S02]  /*53b0*/  @!P0 SHF.R.U32.HI R45, RZ, 0x10, R39 ;  /* 0x00000010ff2d8819 */ /* 0x000fe40000011627 */
[----:B------:R-:W-:Y:S01]  /*53c0*/  @!P0 LOP3.LUT R39, R32, 0xffff0000, RZ, 0xc0, !PT ;  /* 0xffff000020278812 */ /* 0x000fe200078ec0ff */
[----:B------:R-:W-:Y:S01]  /*53d0*/  @!P0 FMUL.FTZ R60, R38, R47 ;  /* 0x0000002f263c8220 */ /* 0x000fe20000410000 */
[--C-:B------:R-:W-:Y:S02]  /*53e0*/  @!P0 SHF.R.U64 R36, R36, 0x10, R37.reuse ;  /* 0x0000001024248819 */ /* 0x100fe40000001225 */
[----:B------:R-:W-:Y:S02]  /*53f0*/  @!P0 SHF.R.U32.HI R37, RZ, 0x10, R37 ;  /* 0x00000010ff258819 */ /* 0x000fe40000011625 */
[----:B------:R-:W-:Y:S02]  /*5400*/  @!P0 PRMT R43, R43, 0x5410, R36 ;  /* 0x000054102b2b8816 */ /* 0x000fe40000000024 */
[----:B------:R-:W-:Y:S02]  /*5410*/  @!P0 SHF.R.U32.HI R46, RZ, 0x10, R87 ;  /* 0x00000010ff2e8819 */ /* 0x000fe40000011657 */
[C---:B------:R-:W-:Y:S02]  /*5420*/  @!P0 LOP3.LUT R36, R43.reuse, 0xffff0000, RZ, 0xc0, !PT ;  /* 0xffff00002b248812 */ /* 0x040fe400078ec0ff */
[----:B------:R-:W-:Y:S01]  /*5430*/  @!P0 PRMT R42, R42, 0x5410, R37 ;  /* 0x000054102a2a8816 */ /* 0x000fe20000000025 */
[----:B------:R-:W-:Y:S01]  /*5440*/  @!P0 IMAD.U32 R37, R43, 0x10000, RZ ;  /* 0x000100002b258824 */ /* 0x000fe200078e00ff */
[----:B------:R-:W-:Y:S01]  /*5450*/  @!P0 PRMT R95, R95, 0x5410, R46 ;  /* 0x000054105f5f8816 */ /* 0x000fe2000000002e */
[----:B------:R-:W-:Y:S01]  /*5460*/  @!P0 FMUL.FTZ R3, R39, R36 ;  /* 0x0000002427038220 */ /* 0x000fe20000410000 */
[----:B------:R-:W-:Y:S01]  /*5470*/  @!P0 LOP3.LUT R46, R97, 0xffff0000, RZ, 0xc0, !PT ;  /* 0xffff0000612e8812 */ /* 0x000fe200078ec0ff */
[-C--:B------:R-:W-:Y:S01]  /*5480*/  @!P0 FMUL.FTZ R2, R38, R37.reuse ;  /* 0x0000002526028220 */ /* 0x080fe20000410000 */
[----:B------:R-:W-:Y:S01]  /*5490*/  @!P0 LOP3.LUT R58, R95, 0xffff0000, RZ, 0xc0, !PT ;  /* 0xffff00005f3a8812 */ /* 0x000fe200078ec0ff */
[----:B------:R-:W-:Y:S01]  /*54a0*/  @!P0 IMAD.U32 R38, R33, 0x10000, RZ ;  /* 0x0001000021268824 */ /* 0x000fe200078e00ff */
[----:B------:R-:W-:Y:S01]  /*54b0*/  @!P0 PRMT R48, R48, 0x5410, R45 ;  /* 0x0000541030308816 */ /* 0x000fe2000000002d */
[----:B------:R-:W-:Y:S01]  /*54c0*/  @!P0 FMUL.FTZ R69, R39, R46 ;  /* 0x0000002e27458220 */ /* 0x000fe20000410000 */
[----:B------:R-:W-:Y:S01]  /*54d0*/  @!P0 LOP3.LUT R39, R33, 0xffff0000, RZ, 0xc0, !PT ;  /* 0xffff000021278812 */ /* 0x000fe200078ec0ff */
[----:B------:R-:W-:Y:S01]  /*54e0*/  @!P0 FFMA.FTZ R2, R47, R44, R2 ;  /* 0x0000002c2f028223 */ /* 0x000fe20000010002 */
[----:B------:R-:W-:Y:S01]  /*54f0*/  @!P0 SHF.R.U32.HI R85, RZ, 0x10, R85 ;  /* 0x00000010ff558819 */ /* 0x000fe20000011655 */
[----:B------:R-:W-:Y:S01]  /*5500*/  @!P0 FFMA.FTZ R69, R51, R36, -R69 ;  /* 0x0000002433458223 */ /* 0x000fe20000010845 */
[----:B------:R-:W-:Y:S01]  /*5510*/  @!P0 LOP3.LUT R36, R42, 0xffff0000, RZ, 0xc0, !PT ;  /* 0xffff00002a248812 */ /* 0x000fe200078ec0ff */
[----:B------:R-:W-:Y:S01]  /*5520*/  @!P0 FFMA.FTZ R60, R44, R37, -R60 ;  /* 0x000000252c3c8223 */ /* 0x000fe2000001083c */
[----:B------:R-:W-:Y:S01]  /*5530*/  @!P0 PRMT R96, R96, 0x5410, R85 ;  /* 0x0000541060608816 */ /* 0x000fe20000000055 */
[----:B------:R-:W-:Y:S01]  /*5540*/  @!P0 IMAD.U32 R37, R42, 0x10000, RZ ;  /* 0x000100002a258824 */ /* 0x000fe200078e00ff */
[----:B------:R-:W-:Y:S01]  /*5550*/  @!P0 SHF.R.U64 R87, R86, 0x10, R87 ;  /* 0x0000001056578819 */ /* 0x000fe20000001257 */
[----:B------:R-:W-:Y:S01]  /*5560*/  @!P0 IMAD.U32 R44, R65, 0x10000, RZ ;  /* 0x00010000412c8824 */ /* 0x000fe200078e00ff */
[----:B------:R-:W-:Y:S01]  /*5570*/  @!P0 F2FP.BF16.PACK_AB R60, R69, R60 ;  /* 0x0000003c453c823e */ /* 0x000fe200000010ff */
[----:B------:R-:W-:Y:S01]  /*5580*/  @!P0 FMUL.FTZ R4, R38, R37 ;  /* 0x0000002526048220 */ /* 0x000fe20000410000 */
[C---:B------:R-:W-:Y:S01]  /*5590*/  @!P0 LOP3.LUT R50, R96.reuse, 0xffff0000, RZ, 0xc0, !PT ;  /* 0xffff000060328812 */ /* 0x040fe200078ec0ff */
[----:B------:R-:W-:Y:S01]  /*55a0*/  @!P0 FMUL.FTZ R5, R39, R36 ;  /* 0x0000002427058220 */ /* 0x000fe20000410000 */
[----:B------:R-:W-:Y:S01]  /*55b0*/  @!P0 SHF.L.U32 R47, R96, 0x10, RZ ;  /* 0x00000010602f8819 */ /* 0x000fe200000006ff */
[----:B------:R-:W-:Y:S01]  /*55c0*/  @!P0 IMAD.U32 R61, R95, 0x10000, RZ ;  /* 0x000100005f3d8824 */ /* 0x000fe200078e00ff */
[----:B------:R-:W-:Y:S01]  /*55d0*/  @!P0 MOV R64, R60 ;  /* 0x0000003c00408202 */ /* 0x000fe20000000f00 */
[----:B------:R-:W-:Y:S01]  /*55e0*/  @!P0 FMUL.FTZ R71, R39, R50 ;  /* 0x0000003227478220 */ /* 0x000fe20000410000 */
[----:B------:R-:W-:Y:S01]  /*55f0*/  @!P0 LOP3.LUT R39, R35, 0xffff0000, RZ, 0xc0, !PT ;  /* 0xffff000023278812 */ /* 0x000fe200078ec0ff */
[----:B------:R-:W-:Y:S01]  /*5600*/  @!P0 FMUL.FTZ R62, R38, R47 ;  /* 0x0000002f263e8220 */ /* 0x000fe20000410000 */
[----:B------:R-:W-:Y:S01]  /*5610*/  @!P0 PRMT R94, R94, 0x5410, R87 ;  /* 0x000054105e5e8816 */ /* 0x000fe20000000057 */
[----:B------:R-:W-:Y:S01]  /*5620*/  @!P0 FFMA.FTZ R71, R53, R36, -R71 ;  /* 0x0000002435478223 */ /* 0x000fe20000010847 */
[----:B------:R-:W-:Y:S01]  /*5630*/  @!P0 LOP3.LUT R36, R48, 0xffff0000, RZ, 0xc0, !PT ;  /* 0xffff000030248812 */ /* 0x000fe200078ec0ff */
[----:B------:R-:W-:Y:S01]  /*5640*/  @!P0 IMAD.U32 R38, R35, 0x10000, RZ ;  /* 0x0001000023268824 */ /* 0x000fe200078e00ff */
[----:B------:R-:W-:Y:S01]  /*5650*/  @!P0 LOP3.LUT R54, R94, 0xffff0000, RZ, 0xc0, !PT ;  /* 0xffff00005e368812 */ /* 0x000fe200078ec0ff */
[----:B------:R-:W-:Y:S01]  /*5660*/  @!P0 FFMA.FTZ R62, R44, R37, -R62 ;  /* 0x000000252c3e8223 */ /* 0x000fe2000001083e */
[----:B------:R-:W-:Y:S01]  /*5670*/  @!P0 SHF.L.U32 R37, R48, 0x10, RZ ;  /* 0x0000001030258819 */ /* 0x000fe200000006ff */
[----:B------:R-:W-:Y:S02]  /*5680*/  @!P0 FMUL.FTZ R149, R38, R61 ;  /* 0x0000003d26958220 */ /* 0x000fe40000410000 */
[----:B------:R-:W-:Y:S01]  /*5690*/  @!P0 FMUL.FTZ R178, R39, R58 ;  /* 0x0000003a27b28220 */ /* 0x000fe20000410000 */
[----:B------:R-:W-:Y:S01]  /*56a0*/  @!P0 F2FP.BF16.PACK_AB R71, R71, R62 ;  /* 0x0000003e4747823e */ /* 0x000fe200000010ff */
[-C--:B------:R-:W-:Y:S01]  /*56b0*/  @!P0 FMUL.FTZ R9, R39, R36.reuse ;  /* 0x0000002427098220 */ /* 0x080fe20000410000 */
[----:B------:R-:W-:Y:S01]  /*56c0*/  @!P0 LOP3.LUT R39, R34, 0xffff0000, RZ, 0xc0, !PT ;  /* 0xffff000022278812 */ /* 0x000fe200078ec0ff */
[-C--:B------:R-:W-:Y:S02]  /*56d0*/  @!P0 FMUL.FTZ R8, R38, R37.reuse ;  /* 0x0000002526088220 */ /* 0x080fe40000410000 */
[----:B------:R-:W-:Y:S02]  /*56e0*/  @!P0 IMAD.U32 R38, R34, 0x10000, RZ ;  /* 0x0001000022268824 */ /* 0x000fe400078e00ff */
        /* <DEDUP_REMOVED lines=33> */
.L_x_771:
[----:B------:R-:W-:Y:S05]  /*5900*/  BSYNC B1 ;  /* 0x0000000000017941 */ /* 0x000fea0003800000 */
.L_x_770:
[----:B------:R-:W-:Y:S04]  /*5910*/  IADD3 R177, P0, R170, R176, RZ ;  /* 0x000000b0aab17210 */ /* 0x000fe80007f1e0ff */
[----:B------:R-:W-:Y:S01]  /*5920*/  IADD3.X R106, R106, R117, RZ, P0, !PT ;  /* 0x000000756a6a7210 */ /* 0x000fe200007fe4ff */
[----:B------:R-:W-:-:S05]  /*5930*/  @P3 BRA `(.L_x_759) ;  /* 0x0000109000003947 */ /* 0x000fca0003800000 */
[----:B------:R-:W-:Y:S01]  /*5940*/  ISETP.GE.AND P0, PT, R14, c[0x0][0x1d4], PT ;  /* 0x000075000e007a0c */ /* 0x000fe20003f06270 */
[----:B------:R-:W-:Y:S01]  /*5950*/  @!UPT UIADD3 URZ, URZ, URZ, URZ ;  /* 0x0000003f3f3ff290 */ /* 0x000fe2000fffe03f */
[----:B------:R-:W-:Y:S11]  /*5960*/  BSSY B0, `(.L_x_774) ;  /* 0x0000071000007945 */ /* 0x000ff60003800000 */
[----:B------:R-:W-:-:S05]  /*5970*/  @P0 BRA `(.L_x_775) ;  /* 0x000006f000000947 */ /* 0x000fca0003800000 */
[----:B------:R-:W-:Y:S01]  /*5980*/  ISETP.GE.AND P2, PT, R134, c[0x0][0x1d4], PT ;  /* 0x0000750086007a0c */ /* 0x000fe20003f46270 */
[----:B-1----:R-:W-:Y:S01]  /*5990*/  LDS.128 R32, [R127+0xa080] ;  /* 0x00a080007f207984 */ /* 0x002fe20000000c00 */
[CC--:B------:R-:W-:Y:S04]  /*59a0*/  IADD3 R59, P1, P0, R160.reuse, R177.reuse, R137 ;  /* 0x000000b1a03b7210 */ /* 0x0c0fe8000783e089 */
[CC--:B------:R-:W-:Y:S03]  /*59b0*/  IADD3.X R54, R113.reuse, R106.reuse, R126, P1, P0 ;  /* 0x0000006a71367210 */ /* 0x0c0fe60000fe047e */
        /* <DEDUP_REMOVED lines=107> */
.L_x_775:
[----:B------:R-:W-:Y:S05]  /*6070*/  BSYNC B0 ;  /* 0x0000000000007941 */ /* 0x000fea0003800000 */
.L_x_774:
[----:B------:R-:W-:Y:S11]  /*6080*/  ISETP.GE.AND P0, PT, R12, c[0x0][0x1d4], PT ;  /* 0x000075000c007a0c */ /* 0x000ff60003f06270 */
[----:B------:R-:W-:Y:S02]  /*6090*/  @!UPT UIADD3 URZ, URZ, URZ, URZ ;  /* 0x0000003f3f3ff290 */ /* 0x000fe4000fffe03f */
[----:B------:R-:W-:-:S05]  /*60a0*/  @P0 BRA `(.L_x_759) ;  /* 0x0000092000000947 */ /* 0x000fca0003800000 */
[----:B------:R-:W-:Y:S01]  /*60b0*/  IADD3 R51, P1, P0, R160, R177, R136 ;  /* 0x000000b1a0337210 */ /* 0x000fe2000783e088 */
[----:B------:R-:W2:Y:S03]  /*60c0*/  LDS.128 R24, [R123+0xa080] ;  /* 0x00a080007b187984 */ /* 0x000ea60000000c00 */
[----:B------:R-:W-:Y:S02]  /*60d0*/  IADD3.X R48, R113, R106, R124, P1, P0 ;  /* 0x0000006a71307210 */ /* 0x000fe40000fe047c */
[----:B------:R-:W-:Y:S02]  /*60e0*/  ISETP.GE.AND P0, PT, R12, c[0x0][0x27c], PT ;  /* 0x00009f000c007a0c */ /* 0x000fe40003f06270 */
[C---:B------:R-:W-:Y:S01]  /*60f0*/  LEA R50, P1, R51.reuse, c[0x0][0x1c8], 0x1 ;  /* 0x0000720033327a11 */ /* 0x040fe200078208ff */
[----:B-1----:R-:W1:Y:S03]  /*6100*/  LDS.128 R52, [R125+0xa080] ;  /* 0x00a080007d347984 */ /* 0x002e660000000c00 */
[----:B------:R-:W-:Y:S02]  /*6110*/  LEA.HI.X R51, R51, c[0x0][0x1cc], R48, 0x1, P1 ;  /* 0x0000730033337a11 */ /* 0x000fe400008f0c30 */
[----:B------:R-:W-:Y:S05]  /*6120*/  ISETP.GE.AND P1, PT, R133, c[0x0][0x1d4], PT ;  /* 0x0000750085007a0c */ /* 0x000fea0003f26270 */
[----:B------:R-:W-:Y:S02]  /*6130*/  @!P0 SHF.R.U32.HI R34, RZ, 0x10, R73 ;  /* 0x00000010ff228819 */ /* 0x000fe40000011649 */
[----:B------:R-:W-:Y:S02]  /*6140*/  @!P0 SHF.R.U32.HI R31, RZ, 0x10, R21 ;  /* 0x00000010ff1f8819 */ /* 0x000fe40000011615 */
[----:B------:R-:W-:Y:S02]  /*6150*/  @!P0 PRMT R81, R81, 0x5410, R34 ;  /* 0x0000541051518816 */ /* 0x000fe40000000022 */
[----:B------:R-:W-:Y:S02]  /*6160*/  @!P0 PRMT R18, R18, 0x5410, R31 ;  /* 0x0000541012128816 */ /* 0x000fe4000000001f */
[C---:B------:R-:W-:Y:S01]  /*6170*/  @!P0 LOP3.LUT R40, R81.reuse, 0xffff0000, RZ, 0xc0, !PT ;  /* 0xffff000051288812 */ /* 0x040fe200078ec0ff */
[----:B------:R-:W-:Y:S01]  /*6180*/  @!P0 IMAD.U32 R37, R81, 0x10000, RZ ;  /* 0x0001000051258824 */ /* 0x000fe200078e00ff */
[----:B------:R-:W-:Y:S02]  /*6190*/  @!P0 SHF.R.U64 R20, R20, 0x10, R21 ;  /* 0x0000001014148819 */ /* 0x000fe40000001215 */
[----:B------:R-:W-:Y:S02]  /*61a0*/  @!P0 SHF.R.U32.HI R21, RZ, 0x10, R23 ;  /* 0x00000010ff158819 */ /* 0x000fe40000011617 */
[----:B------:R-:W-:Y:S01]  /*61b0*/  @!P0 PRMT R20, R19, 0x5410, R20 ;  /* 0x0000541013148816 */ /* 0x000fe20000000014 */
[----:B------:R-:W-:Y:S01]  /*61c0*/  @!P0 IMAD.U32 R19, R18, 0x10000, RZ ;  /* 0x0001000012138824 */ /* 0x000fe200078e00ff */
[----:B------:R-:W-:Y:S02]  /*61d0*/  @!P0 PRMT R28, R28, 0x5410, R21 ;  /* 0x000054101c1c8816 */ /* 0x000fe40000000015 */
[----:B------:R-:W-:Y:S01]  /*61e0*/  @!P0 SHF.R.U32.HI R33, RZ, 0x10, R75 ;  /* 0x00000010ff218819 */ /* 0x000fe2000001164b */
[----:B------:R-:W-:Y:S01]  /*61f0*/  @!P0 IMAD.U32 R21, R20, 0x10000, RZ ;  /* 0x0001000014158824 */ /* 0x000fe200078e00ff */
[----:B------:R-:W-:Y:S01]  /*6200*/  @!P0 SHF.R.U64 R22, R22, 0x10, R23 ;  /* 0x0000001016168819 */ /* 0x000fe20000001217 */
[C---:B--2---:R-:W-:Y:S01]  /*6210*/  @!P0 IMAD.U32 R30, R25.reuse, 0x10000, RZ ;  /* 0x00010000191e8824 */ /* 0x044fe200078e00ff */
[----:B------:R-:W-:Y:S01]  /*6220*/  @!P0 LOP3.LUT R31, R25, 0xffff0000, RZ, 0xc0, !PT ;  /* 0xffff0000191f8812 */ /* 0x000fe200078ec0ff */
[----:B------:R-:W-:Y:S01]  /*6230*/  @!P0 IMAD.U32 R32, R24, 0x10000, RZ ;  /* 0x0001000018208824 */ /* 0x000fe200078e00ff */
[----:B------:R-:W-:Y:S01]  /*6240*/  @!P0 PRMT R22, R29, 0x5410, R22 ;  /* 0x000054101d168816 */ /* 0x000fe20000000016 */
[----:B------:R-:W-:Y:S01]  /*6250*/  @!P0 FMUL.FTZ R48, R30, R37 ;  /* 0x000000251e308220 */ /* 0x000fe20000410000 */
[----:B------:R-:W-:Y:S01]  /*6260*/  @!P0 LOP3.LUT R23, R26, 0xffff0000, RZ, 0xc0, !PT ;  /* 0xffff00001a178812 */ /* 0x000fe200078ec0ff */
[-C--:B------:R-:W-:Y:S01]  /*6270*/  @!P0 FMUL.FTZ R4, R30, R19.reuse ;  /* 0x000000131e048220 */ /* 0x080fe20000410000 */
[----:B------:R-:W-:Y:S01]  /*6280*/  @!P0 LOP3.LUT R30, R24, 0xffff0000, RZ, 0xc0, !PT ;  /* 0xffff0000181e8812 */ /* 0x000fe200078ec0ff */
[C---:B-1----:R-:W-:Y:S01]  /*6290*/  @!P0 IMAD.U32 R38, R53.reuse, 0x10000, RZ ;  /* 0x0001000035268824 */ /* 0x042fe200078e00ff */
[----:B------:R-:W-:Y:S01]  /*62a0*/  @!P0 LOP3.LUT R36, R52, 0xffff0000, RZ, 0xc0, !PT ;  /* 0xffff000034248812 */ /* 0x000fe200078ec0ff */
[----:B------:R-:W-:Y:S01]  /*62b0*/  @!P0 IMAD.U32 R29, R26, 0x10000, RZ ;  /* 0x000100001a1d8824 */ /* 0x000fe200078e00ff */
[----:B------:R-:W-:Y:S01]  /*62c0*/  @!P0 SHF.L.U32 R34, R52, 0x10, RZ ;  /* 0x0000001034228819 */ /* 0x000fe200000006ff */
[----:B------:R-:W-:Y:S01]  /*62d0*/  @!P0 FFMA.FTZ R48, R38, R19, -R48 ;  /* 0x0000001326308223 */ /* 0x000fe20000010830 */
[----:B------:R-:W-:Y:S01]  /*62e0*/  @!P0 SHF.R.U64 R73, R72, 0x10, R73 ;  /* 0x0000001048498819 */ /* 0x000fe20000001249 */
[----:B------:R-:W-:Y:S01]  /*62f0*/  @!P0 FMUL.FTZ R2, R32, R21 ;  /* 0x0000001520028220 */ /* 0x000fe20000410000 */
[----:B------:R-:W-:Y:S01]  /*6300*/  @!P0 LOP3.LUT R39, R53, 0xffff0000, RZ, 0xc0, !PT ;  /* 0xffff000035278812 */ /* 0x000fe200078ec0ff */
[----:B------:R-:W-:Y:S01]  /*6310*/  @!P0 IMAD.U32 R43, R54, 0x10000, RZ ;  /* 0x00010000362b8824 */ /* 0x000fe200078e00ff */
[----:B------:R-:W-:Y:S01]  /*6320*/  @!P0 PRMT R80, R80, 0x5410, R73 ;  /* 0x0000541050508816 */ /* 0x000fe20000000049 */
[----:B------:R-:W-:Y:S01]  /*6330*/  @!P0 FMUL.FTZ R65, R31, R40 ;  /* 0x000000281f418220 */ /* 0x000fe20000410000 */
[----:B------:R-:W-:Y:S02]  /*6340*/  @!P0 LOP3.LUT R45, R54, 0xffff0000, RZ, 0xc0, !PT ;  /* 0xffff0000362d8812 */ /* 0x000fe400078ec0ff */
[C---:B------:R-:W-:Y:S02]  /*6350*/  @!P0 SHF.L.U32 R47, R55.reuse, 0x10, RZ ;  /* 0x00000010372f8819 */ /* 0x040fe400000006ff */
[----:B------:R-:W-:Y:S02]  /*6360*/  @!P0 LOP3.LUT R49, R55, 0xffff0000, RZ, 0xc0, !PT ;  /* 0xffff000037318812 */ /* 0x000fe400078ec0ff */
[----:B------:R-:W-:Y:S01]  /*6370*/  @!P0 LOP3.LUT R19, R20, 0xffff0000, RZ, 0xc0, !PT ;  /* 0xffff000014138812 */ /* 0x000fe200078ec0ff */
[----:B------:R-:W-:Y:S01]  /*6380*/  @!P0 IMAD.U32 R20, R28, 0x10000, RZ ;  /* 0x000100001c148824 */ /* 0x000fe200078e00ff */
[----:B------:R-:W-:Y:S02]  /*6390*/  @!P0 LOP3.LUT R35, R80, 0xffff0000, RZ, 0xc0, !PT ;  /* 0xffff000050238812 */ /* 0x000fe400078ec0ff */
[----:B------:R-:W-:Y:S01]  /*63a0*/  @!P0 SHF.R.U64 R75, R74, 0x10, R75 ;  /* 0x000000104a4b8819 */ /* 0x000fe2000000124b */
[----:B------:R-:W-:Y:S01]  /*63b0*/  @!P0 FMUL.FTZ R3, R30, R19 ;  /* 0x000000131e038220 */ /* 0x000fe20000410000 */
[----:B------:R-:W-:Y:S01]  /*63c0*/  @!P0 PRMT R68, R68, 0x5410, R33 ;  /* 0x0000541044448816 */ /* 0x000fe20000000021 */
[----:B------:R-:W-:Y:S01]  /*63d0*/  @!P0 IMAD.U32 R33, R80, 0x10000, RZ ;  /* 0x0001000050218824 */ /* 0x000fe200078e00ff */
[----:B------:R-:W-:Y:S01]  /*63e0*/  @!P0 PRMT R70, R70, 0x5410, R75 ;  /* 0x0000541046468816 */ /* 0x000fe2000000004b */
[----:B------:R-:W-:Y:S01]  /*63f0*/  @!P0 FMUL.FTZ R59, R30, R35 ;  /* 0x000000231e3b8220 */ /* 0x000fe20000410000 */
[----:B------:R-:W-:Y:S01]  /*6400*/  @!P0 LOP3.LUT R30, R18, 0xffff0000, RZ, 0xc0, !PT ;  /* 0xffff0000121e8812 */ /* 0x000fe200078ec0ff */
[----:B------:R-:W-:Y:S01]  /*6410*/  @!P0 FMUL.FTZ R56, R32, R33 ;  /* 0x0000002120388220 */ /* 0x000fe20000410000 */
[----:B------:R-:W-:Y:S01]  /*6420*/  @!P0 LOP3.LUT R42, R70, 0xffff0000, RZ, 0xc0, !PT ;  /* 0xffff0000462a8812 */ /* 0x000fe200078ec0ff */
[----:B------:R-:W-:Y:S01]  /*6430*/  @!P0 FFMA.FTZ R59, R36, R19, -R59 ;  /* 0x00000013243b8223 */ /* 0x000fe2000001083b */
[----:B------:R-:W-:Y:S01]  /*6440*/  @!P0 LOP3.LUT R18, R28, 0xffff0000, RZ, 0xc0, !PT ;  /* 0xffff00001c128812 */ /* 0x000fe200078ec0ff */
[----:B------:R-:W-:Y:S01]  /*6450*/  @!P0 IMAD.U32 R41, R70, 0x10000, RZ ;  /* 0x0001000046298824 */ /* 0x000fe200078e00ff */
[C---:B------:R-:W-:Y:S01]  /*6460*/  @!P0 LOP3.LUT R19, R27.reuse, 0xffff0000, RZ, 0xc0, !PT ;  /* 0xffff00001b138812 */ /* 0x040fe200078ec0ff */
[----:B------:R-:W-:Y:S01]  /*6470*/  @!P0 FFMA.FTZ R56, R34, R21, -R56 ;  /* 0x0000001522388223 */ /* 0x000fe20000010838 */
[C---:B------:R-:W-:Y:S01]  /*6480*/  @!P0 SHF.L.U32 R44, R68.reuse, 0x10, RZ ;  /* 0x00000010442c8819 */ /* 0x040fe200000006ff */
[----:B------:R-:W-:Y:S01]  /*6490*/  @!P0 IMAD.U32 R21, R27, 0x10000, RZ ;  /* 0x000100001b158824 */ /* 0x000fe200078e00ff */
[----:B------:R-:W-:Y:S01]  /*64a0*/  @!P0 LOP3.LUT R46, R68, 0xffff0000, RZ, 0xc0, !PT ;  /* 0xffff0000442e8812 */ /* 0x000fe200078ec0ff */
        /* <DEDUP_REMOVED lines=29> */
[----:B------:R-:W-:Y:S02]  /*6680*/  @!P0 FFMA.FTZ R6, R41, R43, R6 ;  /* 0x0000002b29068223 */ /* 0x000fe40000010006 */
[----:B------:R-:W-:Y:S02]  /*6690*/  @!P0 FMUL.FTZ R9, R19, R18 ;  /* 0x0000001213098220 */ /* 0x000fe40000410000 */
[----:B------:R-:W-:Y:S02]  /*66a0*/  @!P0 FFMA.FTZ R7, R42, R45, R7 ;  /* 0x0000002d2a078223 */ /* 0x000fe40000010007 */
[----:B------:R-:W-:Y:S02]  /*66b0*/  @!P0 FFMA.FTZ R8, R44, R47, R8 ;  /* 0x0000002f2c088223 */ /* 0x000fe40000010008 */
[----:B------:R-:W-:Y:S02]  /*66c0*/  @!P0 FFMA.FTZ R9, R46, R49, R9 ;  /* 0x000000312e098223 */ /* 0x000fe40000010009 */
[----:B------:R-:W-:Y:S03]  /*66d0*/  @!P0 IMAD.MOV.U32 R24, RZ, RZ, R48 ;  /* 0x000000ffff188224 */ /* 0x000fe600078e0030 */
[----:B------:R-:W-:Y:S05]  /*66e0*/  @!P0 F2FP.BF16.PACK_AB R59, R9, R8 ;  /* 0x00000008093b823e */ /* 0x000fea00000010ff */
[----:B------:R-:W-:Y:S01]  /*66f0*/  @!P0 IMAD.MOV.U32 R27, RZ, RZ, R59 ;  /* 0x000000ffff1b8224 */ /* 0x000fe200078e003b */
[----:B-1----:R-:W-:Y:S02]  /*6700*/  @!P0 F2FP.BF16.PACK_AB R51, R5, R4 ;  /* 0x000000040533823e */ /* 0x002fe400000010ff */
[----:B------:R-:W-:Y:S03]  /*6710*/  @!P0 F2FP.BF16.PACK_AB R50, R7, R6 ;  /* 0x000000060732823e */ /* 0x000fe600000010ff */
[----:B------:R-:W-:Y:S01]  /*6720*/  @!P0 IMAD.MOV.U32 R25, RZ, RZ, R51 ;  /* 0x000000ffff198224 */ /* 0x000fe200078e0033 */
[----:B------:R-:W-:Y:S01]  /*6730*/  @!P0 MOV R26, R50 ;  /* 0x00000032001a8202 */ /* 0x000fe20000000f00 */
[----:B------:R-:W-:-:S05]  /*6740*/  @P1 BRA `(.L_x_759) ;  /* 0x0000028000001947 */ /* 0x000fca0003800000 */
[----:B------:R-:W-:Y:S04]  /*6750*/  IADD3 R177, P1, P0, R160, R177, R133 ;  /* 0x000000b1a0b17210 */ /* 0x000fe8000783e085 */
[----:B------:R-:W-:Y:S02]  /*6760*/  IADD3.X R106, R113, R106, R120, P1, P0 ;  /* 0x0000006a716a7210 */ /* 0x000fe40000fe0478 */
[C---:B------:R-:W-:Y:S04]  /*6770*/  LEA R2, P0, R177.reuse, c[0x0][0x1c8], 0x1 ;  /* 0x00007200b1027a11 */ /* 0x040fe800078008ff */
[----:B------:R-:W-:Y:S05]  /*6780*/  LEA.HI.X R3, R177, c[0x0][0x1cc], R106, 0x1, P0 ;  /* 0x00007300b1037a11 */ /* 0x000fea00000f0c6a */
[----:B------:R1:W-:Y:S01]  /*6790*/  STG.E.128 [R2.64], R24 ;  /* 0x0000001802007986 */ /* 0x0003e2000c101d12 */
[----:B------:R-:W-:-:S05]  /*67a0*/  BRA `(.L_x_759) ;  /* 0x0000022000007947 */ /* 0x000fca0003800000 */
.L_x_745:
[----:B------:R-:W-:Y:S01]  /*67b0*/  IMAD R2, R57, -0x30, R0 ;  /* 0xffffffd039027824 */ /* 0x000fe200078e0200 */
[----:B------:R-:W-:Y:S04]  /*67c0*/  BSSY B0, `(.L_x_776) ;  /* 0x0000011000007945 */ /* 0x000fe80003800000 */
[----:B------:R-:W-:Y:S04]  /*67d0*/  IMNMX R150, R2, 0x30, PT ;  /* 0x0000003002967817 */ /* 0x000fe80003800200 */
[----:B------:R-:W-:Y:S11]  /*67e0*/  ISETP.GE.AND P0, PT, R143, R150, PT ;  /* 0x000000968f00720c */ /* 0x000ff60003f06270 */
[----:B------:R-:W-:Y:S02]  /*67f0*/  @!UPT UIADD3 URZ, URZ, URZ, URZ ;  /* 0x0000003f3f3ff290 */ /* 0x000fe4000fffe03f */
[----:B------:R-:W-:-:S05]  /*6800*/  @P0 BRA `(.L_x_777) ;  /* 0x000000c000000947 */ /* 0x000fca0003800000 */
[----:B------:R-:W-:Y:S02]  /*6810*/  ISETP.GE.AND P0, PT, R14, c[0x0][0x1d4], PT ;  /* 0x000075000e007a0c */ /* 0x000fe40003f06270 */
[----:B------:R-:W-:Y:S02]  /*6820*/  ISETP.GE.AND P2, PT, R12, c[0x0][0x1d4], PT ;  /* 0x000075000c007a0c */ /* 0x000fe40003f46270 */
[----:B------:R-:W-:Y:S09]  /*6830*/  ISETP.GE.AND P1, PT, R140, c[0x0][0x1d4], PT ;  /* 0x000075008c007a0c */ /* 0x000ff20003f26270 */
[----:B------:R-:W1:Y:S04]  /*6840*/  @!P0 LDS.128 R28, [R141+0xa080] ;  /* 0x00a080008d1c8984 */ /* 0x000e680000000c00 */
[----:B------:R-:W2:Y:S04]  /*6850*/  @!P2 LDS.128 R24, [R141+0xb880] ;  /* 0x00b880008d18a984 */ /* 0x000ea80000000c00 */
[----:B------:R-:W3:Y:S04]  /*6860*/  @!P1 LDS.128 R20, [R141+0xd080] ;  /* 0x00d080008d149984 */ /* 0x000ee80000000c00 */
[----:B-1----:R-:W-:Y:S01]  /*6870*/  @!P0 STG.E.128 [R88.64], R28 ;  /* 0x0000001c58008986 */ /* 0x002fe2000c101d12 */
[----:B------:R-:W-:Y:S03]  /*6880*/  ISETP.GE.AND P0, PT, R139, c[0x0][0x1d4], PT ;  /* 0x000075008b007a0c */ /* 0x000fe60003f06270 */
[----:B--2---:R-:W-:Y:S04]  /*6890*/  @!P2 STG.E.128 [R88.64+0x80], R24 ;  /* 0x000080185800a986 */ /* 0x004fe8000c101d12 */
[----:B---3--:R-:W-:Y:S06]  /*68a0*/  @!P1 STG.E.128 [R88.64+0x100], R20 ;  /* 0x0001001458009986 */ /* 0x008fec000c101d12 */
[----:B------:R-:W1:Y:S04]  /*68b0*/  @!P0 LDS.128 R4, [R141+0xe880] ;  /* 0x00e880008d048984 */ /* 0x000e680000000c00 */
[----:B-1----:R1:W-:Y:S02]  /*68c0*/  @!P0 STG.E.128 [R88.64+0x180], R4 ;  /* 0x0001800458008986 */ /* 0x0023e4000c101d12 */
.L_x_777:
[----:B------:R-:W-:Y:S05]  /*68d0*/  BSYNC B0 ;  /* 0x0000000000007941 */ /* 0x000fea0003800000 */
.L_x_776:
[----:B------:R-:W-:Y:S11]  /*68e0*/  ISETP.GE.AND P0, PT, R138, R150, PT ;  /* 0x000000968a00720c */ /* 0x000ff60003f06270 */
[----:B------:R-:W-:Y:S02]  /*68f0*/  @!UPT UIADD3 URZ, URZ, URZ, URZ ;  /* 0x0000003f3f3ff290 */ /* 0x000fe4000fffe03f */
[----:B------:R-:W-:-:S05]  /*6900*/  @P0 BRA `(.L_x_759) ;  /* 0x000000c000000947 */ /* 0x000fca0003800000 */
[----:B------:R-:W-:Y:S02]  /*6910*/  ISETP.GE.AND P0, PT, R14, c[0x0][0x1d4], PT ;  /* 0x000075000e007a0c */ /* 0x000fe40003f06270 */
[----:B------:R-:W-:Y:S02]  /*6920*/  ISETP.GE.AND P2, PT, R12, c[0x0][0x1d4], PT ;  /* 0x000075000c007a0c */ /* 0x000fe40003f46270 */
[----:B------:R-:W-:Y:S09]  /*6930*/  ISETP.GE.AND P1, PT, R140, c[0x0][0x1d4], PT ;  /* 0x000075008c007a0c */ /* 0x000ff20003f26270 */
[----:B------:R-:W2:Y:S04]  /*6940*/  @!P0 LDS.128 R28, [R141+0xb080] ;  /* 0x00b080008d1c8984 */ /* 0x000ea80000000c00 */
[----:B------:R-:W3:Y:S04]  /*6950*/  @!P2 LDS.128 R24, [R141+0xc880] ;  /* 0x00c880008d18a984 */ /* 0x000ee80000000c00 */
[----:B------:R-:W4:Y:S04]  /*6960*/  @!P1 LDS.128 R20, [R141+0xe080] ;  /* 0x00e080008d149984 */ /* 0x000f280000000c00 */
[----:B--2---:R-:W-:Y:S01]  /*6970*/  @!P0 STG.E.128 [R86.64], R28 ;  /* 0x0000001c56008986 */ /* 0x004fe2000c101d12 */
[----:B------:R-:W-:Y:S03]  /*6980*/  ISETP.GE.AND P0, PT, R139, c[0x0][0x1d4], PT ;  /* 0x000075008b007a0c */ /* 0x000fe60003f06270 */
[----:B---3--:R-:W-:Y:S04]  /*6990*/  @!P2 STG.E.128 [R86.64+0x80], R24 ;  /* 0x000080185600a986 */ /* 0x008fe8000c101d12 */
[----:B----4-:R-:W-:Y:S06]  /*69a0*/  @!P1 STG.E.128 [R86.64+0x100], R20 ;  /* 0x0001001456009986 */ /* 0x010fec000c101d12 */
[----:B-1----:R-:W1:Y:S04]  /*69b0*/  @!P0 LDS.128 R4, [R141+0xf880] ;  /* 0x00f880008d048984 */ /* 0x002e680000000c00 */
[----:B-1----:R1:W-:Y:S02]  /*69c0*/  @!P0 STG.E.128 [R86.64+0x180], R4 ;  /* 0x0001800456008986 */ /* 0x0023e4000c101d12 */
.L_x_759:
[----:B------:R-:W-:Y:S05]  /*69d0*/  BSYNC B2 ;  /* 0x0000000000027941 */ /* 0x000fea0003800000 */
.L_x_744:
[----:B-1----:R-:W-:Y:S01]  /*69e0*/  IMAD.IADD R2, R150, 0x1, -R143 ;  /* 0x0000000196027824 */ /* 0x002fe200078e0a8f */
[----:B------:R-:W-:Y:S01]  /*69f0*/  ISETP.NE.AND P3, PT, R148, RZ, PT ;  /* 0x000000ff9400720c */ /* 0x000fe20003f65270 */
[----:B------:R-:W-:Y:S01]  /*6a00*/  IMAD.WIDE.U32 R6, R57, 0x30, RZ ;  /* 0x0000003039067825 */ /* 0x000fe200078e00ff */
[----:B------:R-:W-:Y:S02]  /*6a10*/  BSSY B0, `(.L_x_778) ;  /* 0x000003f000007945 */ /* 0x000fe40003800000 */
[----:B------:R-:W-:Y:S01]  /*6a20*/  ISETP.GE.AND P0, PT, R2, 0x21, PT ;  /* 0x000000210200780c */ /* 0x000fe20003f06270 */
[----:B------:R-:W-:Y:S04]  /*6a30*/  IMAD R5, R102, 0x30, RZ ;  /* 0x0000003066057824 */ /* 0x000fe800078e02ff */
[----:B------:R-:W-:Y:S01]  /*6a40*/  IMAD.IADD R5, R7, 0x1, R5 ;  /* 0x0000000107057824 */ /* 0x000fe200078e0205 */
[----:B------:R-:W-:Y:S04]  /*6a50*/  IADD3 R7, P1, R111, R6, RZ ;  /* 0x000000066f077210 */ /* 0x000fe80007f3e0ff */
[----:B------:R-:W-:Y:S03]  /*6a60*/  IADD3.X R3, R5, R110, RZ, P1, !PT ;  /* 0x0000006e05037210 */ /* 0x000fe60000ffe4ff */
[----:B------:R-:W-:Y:S05]  /*6a70*/  @P0 IADD3 R9, P1, R7, 0x20, RZ ;  /* 0x0000002007090810 */ /* 0x000fea0007f3e0ff */
[----:B------:R-:W-:Y:S01]  /*6a80*/  @P0 IMAD.X R4, RZ, RZ, R3, P1 ;  /* 0x000000ffff040224 */ /* 0x000fe200008e0603 */
[----:B------:R-:W-:Y:S03]  /*6a90*/  ISETP.GE.AND P1, PT, R2, 0x1, PT ;  /* 0x000000010200780c */ /* 0x000fe60003f26270 */
[----:B------:R-:W-:Y:S04]  /*6aa0*/  @P0 IMAD R4, R4, c[0x0][0x258], RZ ;  /* 0x0000960004040a24 */ /* 0x000fe800078e02ff */
[----:B------:R-:W-:Y:S06]  /*6ab0*/  @P0 IMAD R4, R9, c[0x0][0x25c], R4 ;  /* 0x0000970009040a24 */ /* 0x000fec00078e0204 */
[-C--:B------:R-:W-:Y:S01]  /*6ac0*/  @P1 MOV R106, R154.reuse ;  /* 0x0000009a006a1202 */ /* 0x080fe20000000f00 */
[----:B------:R-:W-:Y:S04]  /*6ad0*/  @P1 IMAD R2, R3, c[0x0][0x258], RZ ;  /* 0x0000960003021a24 */ /* 0x000fe800078e02ff */
[C---:B------:R-:W-:Y:S01]  /*6ae0*/  @P1 IMAD.WIDE.U32 R18, R7.reuse, c[0x0][0x258], R106 ;  /* 0x0000960007121a25 */ /* 0x040fe200078e006a */
[----:B------:R-:W-:Y:S03]  /*6af0*/  @P0 MOV R106, R154 ;  /* 0x0000009a006a0202 */ /* 0x000fe60000000f00 */
[----:B------:R-:W-:Y:S01]  /*6b00*/  @P1 IMAD R2, R7, c[0x0][0x25c], R2 ;  /* 0x0000970007021a24 */ /* 0x000fe200078e0202 */
[C---:B------:R-:W-:Y:S03]  /*6b10*/  @P1 LEA R20, P2, R18.reuse, c[0x0][0x250], 0x1 ;  /* 0x0000940012141a11 */ /* 0x040fe600078408ff */
[----:B------:R-:W-:Y:S05]  /*6b20*/  @P1 IMAD.IADD R2, R19, 0x1, R2 ;  /* 0x0000000113021824 */ /* 0x000fea00078e0202 */
[----:B------:R-:W-:Y:S01]  /*6b30*/  @P1 LEA.HI.X R21, R18, c[0x0][0x254], R2, 0x1, P2 ;  /* 0x0000950012151a11 */ /* 0x000fe200010f0c02 */
[----:B------:R-:W-:Y:S04]  /*6b40*/  @P0 IMAD.WIDE.U32 R2, R9, c[0x0][0x258], R106 ;  /* 0x0000960009020a25 */ /* 0x000fe800078e006a */
[----:B------:R-:W-:Y:S01]  /*6b50*/  @!PT LDS RZ, [RZ] ;  /* 0x00000000fffff984 */ /* 0x000fe20000000800 */
[----:B------:R-:W-:Y:S01]  /*6b60*/  @!PT LDS RZ, [RZ] ;  /* 0x00000000fffff984 */ /* 0x000fe20000000800 */
[----:B------:R-:W-:Y:S01]  /*6b70*/  @!PT LDS RZ, [RZ] ;  /* 0x00000000fffff984 */ /* 0x000fe20000000800 */
[----:B------:R1:W-:Y:S01]  /*6b80*/  @P1 LDGSTS.E.BYPASS.LTC128B.128 [R141+0x4080], [R20.64], !P3 ;  /* 0x04080000148d1fae */ /* 0x0003e2000d901d52 */
[C---:B------:R-:W-:Y:S01]  /*6b90*/  @P0 LEA R8, P2, R2.reuse, c[0x0][0x250], 0x1 ;  /* 0x0000940002080a11 */ /* 0x040fe200078408ff */
[----:B------:R-:W-:Y:S02]  /*6ba0*/  @P0 IMAD.IADD R4, R3, 0x1, R4 ;  /* 0x0000000103040824 */ /* 0x000fe400078e0204 */
[----:B------:R1:W-:Y:S03]  /*6bb0*/  @P1 LDGSTS.E.BYPASS.LTC128B.128 [R141+0x5880], [R20.64+0x80], !P5 ;  /* 0x05880080148d1fae */ /* 0x0003e6000e901d52 */
[----:B------:R-:W-:Y:S01]  /*6bc0*/  @P0 LEA.HI.X R9, R2, c[0x0][0x254], R4, 0x1, P2 ;  /* 0x0000950002090a11 */ /* 0x000fe200010f0c04 */
[----:B------:R1:W-:Y:S04]  /*6bd0*/  @P1 LDGSTS.E.BYPASS.LTC128B.128 [R141+0x7080], [R20.64+0x100], !P6 ;  /* 0x07080100148d1fae */ /* 0x0003e8000f101d52 */
[----:B------:R1:W-:Y:S01]  /*6be0*/  @P1 LDGSTS.E.BYPASS.LTC128B.128 [R141+0x8880], [R20.64+0x180], !P4 ;  /* 0x08880180148d1fae */ /* 0x0003e2000e101d52 */
[----:B------:R-:W-:Y:S03]  /*6bf0*/  ISETP.GT.AND P1, PT, R150, R143, PT ;  /* 0x0000008f9600720c */ /* 0x000fe60003f24270 */
[----:B------:R1:W-:Y:S04]  /*6c00*/  @P0 LDGSTS.E.BYPASS.LTC128B.128 [R141+0x5080], [R8.64], !P3 ;  /* 0x05080000088d0fae */ /* 0x0003e8000d901d52 */
[----:B------:R1:W-:Y:S04]  /*6c10*/  @P0 LDGSTS.E.BYPASS.LTC128B.128 [R141+0x6880], [R8.64+0x80], !P5 ;  /* 0x06880080088d0fae */ /* 0x0003e8000e901d52 */
[----:B------:R1:W-:Y:S04]  /*6c20*/  @P0 LDGSTS.E.BYPASS.LTC128B.128 [R141+0x8080], [R8.64+0x100], !P6 ;  /* 0x08080100088d0fae */ /* 0x0003e8000f101d52 */
[----:B------:R1:W-:Y:S01]  /*6c30*/  @P0 LDGSTS.E.BYPASS.LTC128B.128 [R141+0x9880], [R8.64+0x180], !P4 ;  /* 0x09880180088d0fae */ /* 0x0003e2000e101d52 */
[----:B------:R-:W-:Y:S03]  /*6c40*/  IADD3 R3, P0, R105, R6, RZ ;  /* 0x0000000669037210 */ /* 0x000fe60007f1e0ff */
[----:B------:R-:W0:Y:S01]  /*6c50*/  LDGDEPBAR ;  /* 0x00000000000079af */ /* 0x000e220000000000 */
[----:B------:R-:W-:Y:S01]  /*6c60*/  IADD3.X R2, R5, R104, RZ, P0, !PT ;  /* 0x0000006805027210 */ /* 0x000fe200007fe4ff */
[----:B------:R-:W-:Y:S04]  /*6c70*/  DEPBAR.LE SB0, 0x0 ;  /* 0x000080000000791a */ /* 0x000fe80000000000 */
[----:B------:R-:W-:Y:S06]  /*6c80*/  BAR.SYNC.DEFER_BLOCKING 0x0 ;  /* 0x0000000000007b1d */ /* 0x000fec0000010000 */
[----:B------:R-:W-:-:S05]  /*6c90*/  @!P1 BRA `(.L_x_779) ;  /* 0x0000016000009947 */ /* 0x000fca0003800000 */
[----:B-1----:R-:W-:Y:S01]  /*6ca0*/  IMAD.MOV.U32 R102, RZ, RZ, R152 ;  /* 0x000000ffff667224 */ /* 0x002fe200078e0098 */
[----:B------:R-:W-:Y:S01]  /*6cb0*/  ISETP.GE.AND P1, PT, R14, c[0x0][0x1d4], PT ;  /* 0x000075000e007a0c */ /* 0x000fe20003f26270 */
[----:B------:R-:W-:Y:S02]  /*6cc0*/  IMAD R4, R2, c[0x0][0x208], RZ ;  /* 0x0000820002047a24 */ /* 0x000fe400078e02ff */
[C---:B------:R-:W-:Y:S04]  /*6cd0*/  IMAD.WIDE.U32 R6, R3.reuse, c[0x0][0x208], R102 ;  /* 0x0000820003067a25 */ /* 0x040fe800078e0066 */
[----:B------:R-:W-:Y:S01]  /*6ce0*/  IMAD R4, R3, c[0x0][0x20c], R4 ;  /* 0x0000830003047a24 */ /* 0x000fe200078e0204 */
[C---:B------:R-:W-:Y:S03]  /*6cf0*/  LEA R8, P0, R6.reuse, c[0x0][0x1f8], 0x1 ;  /* 0x00007e0006087a11 */ /* 0x040fe600078008ff */
[----:B------:R-:W-:Y:S02]  /*6d00*/  IMAD.IADD R4, R7, 0x1, R4 ;  /* 0x0000000107047824 */ /* 0x000fe400078e0204 */
[----:B------:R-:W1:Y:S03]  /*6d10*/  @!P1 LDS.128 R28, [R141+0x4080] ;  /* 0x004080008d1c9984 */ /* 0x000e660000000c00 */
[----:B------:R-:W-:Y:S02]  /*6d20*/  LEA.HI.X R9, R6, c[0x0][0x1fc], R4, 0x1, P0 ;  /* 0x00007f0006097a11 */ /* 0x000fe400000f0c04 */
[----:B------:R-:W-:Y:S11]  /*6d30*/  ISETP.GE.AND P0, PT, R12, c[0x0][0x1d4], PT ;  /* 0x000075000c007a0c */ /* 0x000ff60003f06270 */
[----:B------:R-:W-:Y:S02]  /*6d40*/  @!UPT UIADD3 URZ, URZ, URZ, URZ ;  /* 0x0000003f3f3ff290 */ /* 0x000fe4000fffe03f */
[----:B------:R-:W2:Y:S04]  /*6d50*/  @!P0 LDS.128 R24, [R141+0x5880] ;  /* 0x005880008d188984 */ /* 0x000ea80000000c00 */
[----:B-1----:R-:W-:Y:S01]  /*6d60*/  @!P1 STG.E.128 [R8.64], R28 ;  /* 0x0000001c08009986 */ /* 0x002fe2000c101d12 */
[----:B------:R-:W-:Y:S11]  /*6d70*/  ISETP.GE.AND P1, PT, R140, c[0x0][0x1d4], PT ;  /* 0x000075008c007a0c */ /* 0x000ff60003f26270 */
[----:B------:R-:W-:Y:S02]  /*6d80*/  @!UPT UIADD3 URZ, URZ, URZ, URZ ;  /* 0x0000003f3f3ff290 */ /* 0x000fe4000fffe03f */
[----:B------:R-:W1:Y:S04]  /*6d90*/  @!P1 LDS.128 R20, [R141+0x7080] ;  /* 0x007080008d149984 */ /* 0x000e680000000c00 */
[----:B--2---:R-:W-:Y:S01]  /*6da0*/  @!P0 STG.E.128 [R8.64+0x80], R24 ;  /* 0x0000801808008986 */ /* 0x004fe2000c101d12 */
[----:B------:R-:W-:Y:S11]  /*6db0*/  ISETP.GE.AND P0, PT, R139, c[0x0][0x1d4], PT ;  /* 0x000075008b007a0c */ /* 0x000ff60003f06270 */
[----:B------:R-:W-:Y:S02]  /*6dc0*/  @!UPT UIADD3 URZ, URZ, URZ, URZ ;  /* 0x0000003f3f3ff290 */ /* 0x000fe4000fffe03f */
[----:B------:R-:W2:Y:S04]  /*6dd0*/  @!P0 LDS.128 R4, [R141+0x8880] ;  /* 0x008880008d048984 */ /* 0x000ea80000000c00 */
[----:B-1----:R1:W-:Y:S04]  /*6de0*/  @!P1 STG.E.128 [R8.64+0x100], R20 ;  /* 0x0001001408009986 */ /* 0x0023e8000c101d12 */
[----:B--2---:R1:W-:Y:S02]  /*6df0*/  @!P0 STG.E.128 [R8.64+0x180], R4 ;  /* 0x0001800408008986 */ /* 0x0043e4000c101d12 */
.L_x_779:
[----:B-1----:R-:W-:Y:S05]  /*6e00*/  BSYNC B0 ;  /* 0x0000000000007941 */ /* 0x002fea0003800000 */
.L_x_778:
[----:B------:R-:W-:Y:S01]  /*6e10*/  ISETP.GE.AND P0, PT, R138, R150, PT ;  /* 0x000000968a00720c */ /* 0x000fe20003f06270 */
[----:B------:R-:W-:Y:S01]  /*6e20*/  @!UPT UIADD3 URZ, URZ, URZ, URZ ;  /* 0x0000003f3f3ff290 */ /* 0x000fe2000fffe03f */
[----:B------:R-:W-:Y:S11]  /*6e30*/  BSSY B0, `(.L_x_780) ;  /* 0x000001a000007945 */ /* 0x000ff60003800000 */
[----:B------:R-:W-:-:S05]  /*6e40*/  @P0 BRA `(.L_x_781) ;  /* 0x0000018000000947 */ /* 0x000fca0003800000 */
[----:B------:R-:W-:Y:S01]  /*6e50*/  IADD3 R3, P0, R3, 0x20, RZ ;  /* 0x0000002003037810 */ /* 0x000fe20007f1e0ff */
[----:B------:R-:W-:Y:S01]  /*6e60*/  IMAD.MOV.U32 R102, RZ, RZ, R152 ;  /* 0x000000ffff667224 */ /* 0x000fe200078e0098 */
[----:B------:R-:W-:Y:S03]  /*6e70*/  ISETP.GE.AND P1, PT, R14, c[0x0][0x1d4], PT ;  /* 0x000075000e007a0c */ /* 0x000fe60003f26270 */
[----:B------:R-:W-:Y:S02]  /*6e80*/  IMAD.X R2, RZ, RZ, R2, P0 ;  /* 0x000000ffff027224 */ /* 0x000fe400000e0602 */
[C---:B------:R-:W-:Y:S04]  /*6e90*/  IMAD.WIDE.U32 R4, R3.reuse, c[0x0][0x208], R102 ;  /* 0x0000820003047a25 */ /* 0x040fe800078e0066 */
[----:B------:R-:W-:Y:S01]  /*6ea0*/  IMAD R2, R2, c[0x0][0x208], RZ ;  /* 0x0000820002027a24 */ /* 0x000fe200078e02ff */
[C---:B------:R-:W-:Y:S03]  /*6eb0*/  LEA R8, P0, R4.reuse, c[0x0][0x1f8], 0x1 ;  /* 0x00007e0004087a11 */ /* 0x040fe600078008ff */
[----:B------:R-:W1:Y:S01]  /*6ec0*/  @!P1 LDS.128 R28, [R141+0x5080] ;  /* 0x005080008d1c9984 */ /* 0x000e620000000c00 */
[----:B------:R-:W-:Y:S04]  /*6ed0*/  IMAD R2, R3, c[0x0][0x20c], R2 ;  /* 0x0000830003027a24 */ /* 0x000fe800078e0202 */
[----:B------:R-:W-:Y:S05]  /*6ee0*/  IMAD.IADD R2, R5, 0x1, R2 ;  /* 0x0000000105027824 */ /* 0x000fea00078e0202 */
        /* <DEDUP_REMOVED lines=14> */
.L_x_781:
[----:B------:R-:W-:Y:S05]  /*6fd0*/  BSYNC B0 ;  /* 0x0000000000007941 */ /* 0x000fea0003800000 */
.L_x_780:
[----:B------:R-:W-:Y:S11]  /*6fe0*/  ISETP.GT.AND P3, PT, R57, R118, PT ;  /* 0x000000763900720c */ /* 0x000ff60003f64270 */
[----:B------:R-:W-:Y:S02]  /*6ff0*/  @!UPT UIADD3 URZ, URZ, URZ, URZ ;  /* 0x0000003f3f3ff290 */ /* 0x000fe4000fffe03f */
[----:B------:R-:W-:-:S05]  /*7000*/  @!P3 BRA `(.L_x_782) ;  /* 0x000001e00000b947 */ /* 0x000fca0003800000 */
[----:B-1----:R-:W-:Y:S01]  /*7010*/  IADD3 R4, R57, -0x1, RZ ;  /* 0xffffffff39047810 */ /* 0x002fe20007ffe0ff */
[----:B------:R-:W-:Y:S01]  /*7020*/  IMAD.MOV.U32 R6, RZ, RZ, R158 ;  /* 0x000000ffff067224 */ /* 0x000fe200078e009e */
[----:B------:R-:W-:Y:S01]  /*7030*/  ISETP.GE.AND P1, PT, R135, 0x1, PT ;  /* 0x000000018700780c */ /* 0x000fe20003f26270 */
[----:B------:R-:W-:Y:S01]  /*7040*/  IMAD.MOV.U32 R7, RZ, RZ, R175 ;  /* 0x000000ffff077224 */ /* 0x000fe200078e00af */
[----:B------:R-:W-:Y:S01]  /*7050*/  SHF.R.S32.HI R3, RZ, 0x1f, R4 ;  /* 0x0000001fff037819 */ /* 0x000fe20000011404 */
[C---:B------:R-:W-:Y:S02]  /*7060*/  IMAD R2, R4.reuse, UR9, RZ ;  /* 0x0000000904027c24 */ /* 0x040fe4000f8e02ff */
[----:B------:R-:W-:Y:S04]  /*7070*/  IMAD.WIDE.U32 R4, R4, UR16, R6 ;  /* 0x0000001004047c25 */ /* 0x000fe8000f8e0006 */
[----:B------:R-:W-:Y:S04]  /*7080*/  IMAD R2, R3, UR16, R2 ;  /* 0x0000001003027c24 */ /* 0x000fe8000f8e0202 */
[----:B------:R-:W-:Y:S01]  /*7090*/  IMAD.IADD R2, R5, 0x1, R2 ;  /* 0x0000000105027824 */ /* 0x000fe200078e0202 */
[C---:B------:R-:W-:Y:S04]  /*70a0*/  @P1 LEA R6, P0, R4.reuse, c[0x0][0x220], 0x1 ;  /* 0x0000880004061a11 */ /* 0x040fe800078008ff */
[C---:B------:R-:W-:Y:S02]  /*70b0*/  @P1 LEA.HI.X R7, R4.reuse, c[0x0][0x224], R2, 0x1, P0 ;  /* 0x0000890004071a11 */ /* 0x040fe400000f0c02 */
[----:B------:R-:W-:Y:S11]  /*70c0*/  ISETP.GE.AND P0, PT, R135, 0x21, PT ;  /* 0x000000218700780c */ /* 0x000ff60003f06270 */
[----:B------:R-:W-:Y:S02]  /*70d0*/  @!UPT UIADD3 URZ, URZ, URZ, URZ ;  /* 0x0000003f3f3ff290 */ /* 0x000fe4000fffe03f */
[----:B------:R-:W-:Y:S04]  /*70e0*/  @P0 IADD3 R3, P2, R4, UR11, RZ ;  /* 0x0000000b04030c10 */ /* 0x000fe8000ff5e0ff */
[----:B------:R-:W-:Y:S02]  /*70f0*/  @P0 IADD3.X R2, R2, UR10, RZ, P2, !PT ;  /* 0x0000000a02020c10 */ /* 0x000fe400097fe4ff */
[C---:B------:R-:W-:Y:S04]  /*7100*/  @P0 LEA R4, P2, R3.reuse, c[0x0][0x220], 0x1 ;  /* 0x0000880003040a11 */ /* 0x040fe800078408ff */
[----:B------:R-:W-:Y:S02]  /*7110*/  @P0 LEA.HI.X R5, R3, c[0x0][0x224], R2, 0x1, P2 ;  /* 0x0000890003050a11 */ /* 0x000fe400010f0c02 */
[----:B------:R-:W-:Y:S11]  /*7120*/  ISETP.NE.AND P2, PT, R148, RZ, PT ;  /* 0x000000ff9400720c */ /* 0x000ff60003f45270 */
[----:B------:R-:W-:Y:S02]  /*7130*/  @!UPT UIADD3 URZ, URZ, URZ, URZ ;  /* 0x0000003f3f3ff290 */ /* 0x000fe4000fffe03f */
        /* <DEDUP_REMOVED lines=11> */
.L_x_782:
[----:B------:R-:W0:Y:S01]  /*71f0*/  LDGDEPBAR ;  /* 0x00000000000079af */ /* 0x000e220000000000 */
[----:B------:R-:W-:Y:S01]  /*7200*/  IADD3 R57, R57, -0x1, RZ ;  /* 0xffffffff39397810 */ /* 0x000fe20007ffe0ff */
[----:B------:R-:W-:-:S05]  /*7210*/  @P3 BRA `(.L_x_783) ;  /* 0xffffa7d000003947 */ /* 0x000fca000383ffff */
[----:B------:R-:W-:Y:S06]  /*7220*/  BAR.SYNC.DEFER_BLOCKING 0x0 ;  /* 0x0000000000007b1d */ /* 0x000fec0000010000 */
.L_x_743:
[----:B-1----:R-:W-:Y:S01]  /*7230*/  ISETP.GE.AND P0, PT, R99, 0x1, PT ;  /* 0x000000016300780c */ /* 0x002fe20003f06270 */
[----:B------:R-:W-:Y:S01]  /*7240*/  IMAD.IADD R0, R142, 0x1, R145 ;  /* 0x000000018e007824 */ /* 0x000fe200078e0291 */
[----:B------:R-:W-:Y:S01]  /*7250*/  PLOP3.LUT P2, PT, PT, PT, PT, 0x80, 0x0 ;  /* 0x000000000000781c */ /* 0x000fe20003f4f070 */
[----:B------:R-:W-:Y:S01]  /*7260*/  CS2R R130, SRZ ;  /* 0x0000000000827805 */ /* 0x000fe2000001ff00 */
[----:B------:R-:W-:Y:S01]  /*7270*/  MOV R5, RZ ;  /* 0x000000ff00057202 */ /* 0x000fe20000000f00 */
[----:B------:R-:W-:Y:S01]  /*7280*/  IMAD.MOV.U32 R128, RZ, RZ, RZ ;  /* 0x000000ffff807224 */ /* 0x000fe200078e00ff */
        /* <DEDUP_REMOVED lines=60> */
[----:B------:R-:W-:Y:S01]  /*7650*/  MOV R2, RZ ;  /* 0x000000ff00027202 */ /* 0x000fe20000000f00 */
[----:B------:R-:W-:Y:S01]  /*7660*/  CS2R R150, SRZ ;  /* 0x0000000000967805 */ /* 0x000fe2000001ff00 */
[----:B------:R-:W-:Y:S01]  /*7670*/  CS2R R148, SRZ ;  /* 0x0000000000947805 */ /* 0x000fe2000001ff00 */
[----:B------:R-:W-:Y:S01]  /*7680*/  CS2R R154, SRZ ;  /* 0x00000000009a7805 */ /* 0x000fe2000001ff00 */
[----:B------:R-:W-:Y:S01]  /*7690*/  CS2R R152, SRZ ;  /* 0x0000000000987805 */ /* 0x000fe2000001ff00 */
[----:B------:R-:W-:Y:S01]  /*76a0*/  IMAD.MOV.U32 R14, RZ, RZ, RZ ;  /* 0x000000ffff0e7224 */ /* 0x000fe200078e00ff */
        /* <DEDUP_REMOVED lines=12> */
[-C--:B------:R-:W-:Y:S01]  /*7770*/  LEA.HI R157, R7, R98.reuse, RZ, 0x3 ;  /* 0x00000062079d7211 */ /* 0x080fe200078f18ff */
[----:B------:R-:W-:Y:S01]  /*7780*/  IMAD.MOV.U32 R2, RZ, RZ, c[0x0][0x2c4] ;  /* 0x0000b100ff027624 */ /* 0x000fe200078e00ff */
[----:B------:R-:W-:Y:S01]  /*7790*/  SHF.R.S32.HI R9, RZ, 0x1f, R224 ;  /* 0x0000001fff097819 */ /* 0x000fe200000114e0 */
[----:B------:R-:W-:Y:S01]  /*77a0*/  IMAD R3, R144, c[0x0][0x17c], R3 ;  /* 0x00005f0090037a24 */ /* 0x000fe200078e0203 */
[----:B------:R-:W-:Y:S01]  /*77b0*/  ISETP.NE.AND.EX P0, PT, RZ, c[0x0][0x34c], PT, P0 ;  /* 0x0000d300ff007a0c */ /* 0x000fe20003f05300 */
[----:B------:R-:W-:Y:S01]  /*77c0*/  IMAD R33, R146, c[0x0][0x2c4], RZ ;  /* 0x0000b10092217a24 */ /* 0x000fe200078e02ff */
[----:B------:R-:W-:Y:S01]  /*77d0*/  ISETP.NE.AND P1, PT, R2, 0x1, PT ;  /* 0x000000010200780c */ /* 0x000fe20003f25270 */
[----:B------:R-:W-:Y:S01]  /*77e0*/  IMAD.IADD R3, R5, 0x1, R3 ;  /* 0x0000000105037824 */ /* 0x000fe200078e0203 */
[----:B------:R-:W-:Y:S01]  /*77f0*/  LOP3.LUT R5, R157, 0xfffffff8, RZ, 0xc0, !PT ;  /* 0xfffffff89d057812 */ /* 0x000fe200078ec0ff */
[----:B------:R-:W-:Y:S01]  /*7800*/  IMAD.MOV.U32 R2, RZ, RZ, R4 ;  /* 0x000000ffff027224 */ /* 0x000fe200078e0004 */
[----:B------:R-:W-:Y:S01]  /*7810*/  SHF.R.S32.HI R157, RZ, 0x3, R157 ;  /* 0x00000003ff9d7819 */ /* 0x000fe2000001149d */
[----:B------:R-:W-:Y:S01]  /*7820*/  IMAD R4, R121, c[0x0][0x1b8], RZ ;  /* 0x00006e0079047a24 */ /* 0x000fe200078e02ff */
[----:B------:R-:W-:Y:S01]  /*7830*/  SEL R11, R9, RZ, !P0 ;  /* 0x000000ff090b7207 */ /* 0x000fe20004000000 */
[----:B------:R-:W-:Y:S01]  /*7840*/  IMAD.IADD R20, R98, 0x1, -R5 ;  /* 0x0000000162147824 */ /* 0x000fe200078e0a05 */
[----:B------:R-:W-:Y:S01]  /*7850*/  SEL R18, R224, RZ, !P0 ;  /* 0x000000ffe0127207 */ /* 0x000fe20004000000 */
[----:B------:R-:W-:Y:S01]  /*7860*/  IMAD R13, R223, c[0x0][0x1bc], R4 ;  /* 0x00006f00df0d7a24 */ /* 0x000fe200078e0204 */
[----:B------:R-:W-:Y:S01]  /*7870*/  SHF.R.S32.HI R26, RZ, 0x1f, R0 ;  /* 0x0000001fff1a7819 */ /* 0x000fe20000011400 */
[----:B------:R-:W-:Y:S01]  /*7880*/  IMAD R5, R20, 0x20, R157 ;  /* 0x0000002014057824 */ /* 0x000fe200078e029d */
[----:B------:R-:W-:Y:S01]  /*7890*/  LEA.HI R45, R7, R98, RZ, 0x6 ;  /* 0x00000062072d7211 */ /* 0x000fe200078f30ff */
[----:B------:R-:W-:Y:S01]  /*78a0*/  IMAD.WIDE.U32 R2, R223, c[0x0][0x1b8], R2 ;  /* 0x00006e00df027a25 */ /* 0x000fe200078e0002 */
[----:B------:R-:W-:-:S03]  /*78b0*/  LOP3.LUT R225, R225, 0xfffffffd, RZ, 0xc0, !PT ;  /* 0xfffffffde1e17812 */ /* 0x000fc600078ec0ff */
[----:B------:R-:W-:Y:S02]  /*78c0*/  IMAD R5, R100, 0x80, R5 ;  /* 0x0000008064057824 */ /* 0x000fe400078e0205 */
[----:B------:R-:W-:Y:S02]  /*78d0*/  IMAD R11, R11, c[0x0][0x1c0], RZ ;  /* 0x000070000b0b7a24 */ /* 0x000fe400078e02ff */
[----:B------:R-:W-:-:S04]  /*78e0*/  @P1 IMAD.HI.U32 R4, R5, c[0x0][0x2c8], RZ ;  /* 0x0000b20005041a27 */ /* 0x000fc800078e00ff */
[----:B------:R-:W-:Y:S01]  /*78f0*/  IMAD.MOV.U32 R10, RZ, RZ, R5 ;  /* 0x000000ffff0a7224 */ /* 0x000fe200078e0005 */
[----:B------:R-:W-:Y:S01]  /*7900*/  @P1 SHF.R.U32.HI R10, RZ, c[0x0][0x2cc], R4 ;  /* 0x0000b300ff0a1a19 */ /* 0x000fe20000011604 */
[----:B------:R-:W-:Y:S02]  /*7910*/  IMAD.IADD R3, R3, 0x1, R13 ;  /* 0x0000000103037824 */ /* 0x000fe400078e020d */
[C---:B------:R-:W-:Y:S01]  /*7920*/  IMAD R11, R18.reuse, c[0x0][0x1c4], R11 ;  /* 0x00007100120b7a24 */ /* 0x040fe200078e020b */
[----:B------:R-:W-:Y:S01]  /*7930*/  SHF.R.S32.HI R13, RZ, 0x1f, R10 ;  /* 0x0000001fff0d7819 */ /* 0x000fe2000001140a */
[----:B------:R-:W-:Y:S01]  /*7940*/  IMAD.WIDE.U32 R18, R18, c[0x0][0x1c0], R2 ;  /* 0x0000700012127a25 */ /* 0x000fe200078e0002 */
[----:B------:R-:W-:-:S03]  /*7950*/  LEA.HI R3, R7, R98, RZ, 0x4 ;  /* 0x0000006207037211 */ /* 0x000fc600078f20ff */
[----:B------:R-:W-:Y:S01]  /*7960*/  IMAD.MOV R14, RZ, RZ, -R10 ;  /* 0x000000ffff0e7224 */ /* 0x000fe200078e0a0a */
[----:B------:R-:W-:Y:S01]  /*7970*/  SHF.R.S32.HI R6, RZ, 0x4, R3 ;  /* 0x00000004ff067819 */ /* 0x000fe20000011403 */
[----:B------:R-:W-:Y:S02]  /*7980*/  IMAD R4, R100, 0x80, R157 ;  /* 0x0000008064047824 */ /* 0x000fe400078e029d */
[----:B------:R-:W-:Y:S01]  /*7990*/  IMAD R14, R14, c[0x0][0x2c4], R5 ;  /* 0x0000b1000e0e7a24 */ /* 0x000fe200078e0205 */
[----:B------:R-:W-:Y:S01]  /*79a0*/  LEA.HI R17, R3, R6, RZ, 0x1 ;  /* 0x0000000603117211 */ /* 0x000fe200078f08ff */
[----:B------:R-:W-:Y:S01]  /*79b0*/  IMAD R13, R13, c[0x0][0x1b0], RZ ;  /* 0x00006c000d0d7a24 */ /* 0x000fe200078e02ff */
[----:B------:R-:W-:Y:S01]  /*79c0*/  IADD3 R2, R4, 0x20, RZ ;  /* 0x0000002004027810 */ /* 0x000fe20007ffe0ff */
[----:B------:R-:W-:Y:S01]  /*79d0*/  IMAD.IADD R19, R19, 0x1, R11 ;  /* 0x0000000113137824 */ /* 0x000fe200078e020b */
[----:B------:R-:W-:Y:S01]  /*79e0*/  SHF.R.S32.HI R5, RZ, 0x1f, R14 ;  /* 0x0000001fff057819 */ /* 0x000fe2000001140e */
[C---:B------:R-:W-:Y:S01]  /*79f0*/  IMAD R13, R10.reuse, c[0x0][0x1b4], R13 ;  /* 0x00006d000a0d7a24 */ /* 0x040fe200078e020d */
[----:B------:R-:W-:Y:S01]  /*7a00*/  LOP3.LUT R17, R17, 0xfffffffe, RZ, 0xc0, !PT ;  /* 0xfffffffe11117812 */ /* 0x000fe200078ec0ff */
[----:B------:R-:W-:Y:S01]  /*7a10*/  IMAD.WIDE.U32 R10, R10, c[0x0][0x1b0], R18 ;  /* 0x00006c000a0a7a25 */ /* 0x000fe200078e0012 */
[----:B------:R-:W-:-:S02]  /*7a20*/  ISETP.GE.AND P0, PT, R2, R33, PT ;  /* 0x000000210200720c */ /* 0x000fc40003f06270 */
[----:B------:R-:W-:Y:S01]  /*7a30*/  LOP3.LUT R3, R3, 0xfffffff0, RZ, 0xc0, !PT ;  /* 0xfffffff003037812 */ /* 0x000fe200078ec0ff */
[----:B------:R-:W-:Y:S01]  /*7a40*/  IMAD R5, R5, c[0x0][0x1a8], RZ ;  /* 0x00006a0005057a24 */ /* 0x000fe200078e02ff */
[----:B------:R-:W-:Y:S01]  /*7a50*/  P2R R2, PR, RZ, 0x1 ;  /* 0x00000001ff027803 */ /* 0x000fe20000000000 */
[----:B------:R-:W-:Y:S01]  /*7a60*/  IMAD.IADD R11, R11, 0x1, R13 ;  /* 0x000000010b0b7824 */ /* 0x000fe200078e020d */
[C---:B------:R-:W-:Y:S01]  /*7a70*/  IADD3 R31, P0, R157.reuse, R0, RZ ;  /* 0x000000009d1f7210 */ /* 0x040fe20007f1e0ff */
[----:B------:R-:W-:Y:S01]  /*7a80*/  IMAD.IADD R17, R6, 0x1, -R17 ;  /* 0x0000000106117824 */ /* 0x000fe200078e0a11 */
[----:B------:R-:W-:Y:S01]  /*7a90*/  ISETP.GE.AND P1, PT, R4, R33, PT ;  /* 0x000000210400720c */ /* 0x000fe20003f26270 */
[C---:B------:R-:W-:Y:S01]  /*7aa0*/  IMAD R6, R14.reuse, c[0x0][0x1ac], R5 ;  /* 0x00006b000e067a24 */ /* 0x040fe200078e0205 */
[----:B------:R-:W-:Y:S01]  /*7ab0*/  LEA.HI.X.SX32 R26, R157, R26, 0x1, P0 ;  /* 0x0000001a9d1a7211 */ /* 0x000fe200000f0eff */
[----:B------:R-:W-:-:S04]  /*7ac0*/  IMAD.WIDE.U32 R14, R14, c[0x0][0x1a8], R10 ;  /* 0x00006a000e0e7a25 */ /* 0x000fc800078e000a */
[----:B------:R-:W-:Y:S01]  /*7ad0*/  IMAD.IADD R6, R15, 0x1, R6 ;  /* 0x000000010f067824 */ /* 0x000fe200078e0206 */
[----:B------:R-:W-:Y:S01]  /*7ae0*/  LEA R8, P0, R14, c[0x0][0x160], 0x1 ;  /* 0x000058000e087a11 */ /* 0x000fe200078008ff */
[----:B------:R-:W-:Y:S02]  /*7af0*/  IMAD.IADD R12, R98, 0x1, -R3 ;  /* 0x00000001620c7824 */ /* 0x000fe400078e0a03 */
[----:B------:R-:W-:Y:S01]  /*7b00*/  IMAD.SHL.U32 R42, R20, 0x8, RZ ;  /* 0x00000008142a7824 */ /* 0x000fe200078e00ff */
[----:B------:R-:W-:Y:S01]  /*7b10*/  LEA.HI.X R6, R14, c[0x0][0x164], R6, 0x1, P0 ;  /* 0x000059000e067a11 */ /* 0x000fe200000f0c06 */
[----:B------:R-:W1:Y:S01]  /*7b20*/  SHFL.IDX PT, R24, R8, RZ, 0x181f ;  /* 0x00181fff08187589 */ /* 0x000e6200000e0000 */
[----:B------:R-:W-:Y:S01]  /*7b30*/  SHF.R.S32.HI R5, RZ, 0x1f, R12 ;  /* 0x0000001fff057819 */ /* 0x000fe2000001140c */
[C---:B------:R-:W-:Y:S01]  /*7b40*/  IMAD R28, R26.reuse, c[0x0][0x1e0], RZ ;  /* 0x000078001a1c7a24 */ /* 0x040fe200078e02ff */
[----:B------:R-:W-:Y:S01]  /*7b50*/  SHF.R.S32.HI R43, RZ, 0x1f, R42 ;  /* 0x0000001fff2b7819 */ /* 0x000fe2000001142a */
[----:B------:R-:W3:Y:S01]  /*7b60*/  SHFL.IDX PT, R25, R6, RZ, 0x181f ;  /* 0x00181fff06197589 */ /* 0x000ee200000e0000 */
[----:B------:R-:W-:Y:S01]  /*7b70*/  IMAD R26, R26, c[0x0][0x208], RZ ;  /* 0x000082001a1a7a24 */ /* 0x000fe200078e02ff */
[----:B------:R-:W-:Y:S01]  /*7b80*/  LEA.HI R18, R5, R12, RZ, 0x3 ;  /* 0x0000000c05127211 */ /* 0x000fe200078f18ff */
[----:B------:R-:W-:-:S02]  /*7b90*/  IMAD.SHL.U32 R32, R20, 0x8, RZ ;  /* 0x0000000814207824 */ /* 0x000fc400078e00ff */
[C---:B------:R-:W-:Y:S01]  /*7ba0*/  IMAD R28, R31.reuse, c[0x0][0x1e4], R28 ;  /* 0x000079001f1c7a24 */ /* 0x040fe200078e021c */
[----:B------:R-:W-:Y:S01]  /*7bb0*/  LOP3.LUT R5, R18, 0xfffffff8, RZ, 0xc0, !PT ;  /* 0xfffffff812057812 */ /* 0x000fe200078ec0ff */
[C---:B------:R-:W-:Y:S01]  /*7bc0*/  IMAD R26, R31.reuse, c[0x0][0x20c], R26 ;  /* 0x000083001f1a7a24 */ /* 0x040fe200078e021a */
[C---:B------:R-:W-:Y:S01]  /*7bd0*/  IADD3 R0, R32.reuse, 0x80, RZ ;  /* 0x0000008020007810 */ /* 0x040fe20007ffe0ff */
[C---:B------:R-:W-:Y:S01]  /*7be0*/  IMAD.WIDE.U32 R34, R31.reuse, c[0x0][0x1e0], R42 ;  /* 0x000078001f227a25 */ /* 0x040fe200078e002a */
[----:B------:R-:W-:Y:S02]  /*7bf0*/  ISETP.GE.AND P3, PT, R32, c[0x0][0x198], PT ;  /* 0x0000660020007a0c */ /* 0x000fe40003f66270 */
[----:B------:R-:W-:Y:S01]  /*7c00*/  @!P1 SHF.R.S32.HI R3, RZ, 0x1f, R0 ;  /* 0x0000001fff039819 */ /* 0x000fe20000011400 */
[----:B------:R-:W-:Y:S01]  /*7c10*/  IMAD.WIDE.U32 R30, R31, c[0x0][0x208], R42 ;  /* 0x000082001f1e7a25 */ /* 0x000fe200078e002a */
[----:B------:R-:W-:Y:S02]  /*7c20*/  ISETP.GE.AND P6, PT, R0, c[0x0][0x198], PT ;  /* 0x0000660000007a0c */ /* 0x000fe40003fc6270 */
[----:B------:R-:W-:Y:S01]  /*7c30*/  @!P1 LEA.HI R10, R3, R0, RZ, 0x3 ;  /* 0x00000000030a9211 */ /* 0x000fe200078f18ff */
[----:B------:R-:W-:Y:S01]  /*7c40*/  IMAD.IADD R29, R35, 0x1, R28 ;  /* 0x00000001231d7824 */ /* 0x000fe200078e021c */
[----:B------:R-:W-:Y:S01]  /*7c50*/  IADD3 R3, R32, 0xc0, RZ ;  /* 0x000000c020037810 */ /* 0x000fe20007ffe0ff */
[----:B------:R-:W-:Y:S01]  /*7c60*/  IMAD.IADD R27, R31, 0x1, R26 ;  /* 0x000000011f1b7824 */ /* 0x000fe200078e021a */
[----:B------:R-:W-:Y:S01]  /*7c70*/  P2R R11, PR, RZ, 0x40 ;  /* 0x00000040ff0b7803 */ /* 0x000fe20000000000 */
[----:B------:R-:W-:Y:S01]  /*7c80*/  IMAD.IADD R5, R12, 0x1, -R5 ;  /* 0x000000010c057824 */ /* 0x000fe200078e0a05 */
[----:B------:R-:W-:Y:S01]  /*7c90*/  @!P1 SHF.R.S32.HI R14, RZ, 0x1f, R3 ;  /* 0x0000001fff0e9819 */ /* 0x000fe20000011403 */
[----:B------:R-:W-:Y:S01]  /*7ca0*/  IMAD.MOV.U32 R28, RZ, RZ, R34 ;  /* 0x000000ffff1c7224 */ /* 0x000fe200078e0022 */
[----:B------:R-:W-:Y:S01]  /*7cb0*/  ISETP.GE.AND P4, PT, R3, c[0x0][0x198], PT ;  /* 0x0000660003007a0c */ /* 0x000fe20003f86270 */
[----:B------:R-:W-:Y:S01]  /*7cc0*/  IMAD.MOV.U32 R26, RZ, RZ, R30 ;  /* 0x000000ffff1a7224 */ /* 0x000fe200078e001e */
[----:B------:R-:W-:Y:S01]  /*7cd0*/  LOP3.LUT P5, RZ, R5, 0x4, RZ, 0xc0, !PT ;  /* 0x0000000405ff7812 */ /* 0x000fe200078ac0ff */
[----:B------:R-:W-:Y:S01]  /*7ce0*/  IMAD R12, R121, c[0x0][0x210], RZ ;  /* 0x00008400790c7a24 */ /* 0x000fe200078e02ff */
[----:B------:R-:W-:Y:S01]  /*7cf0*/  @!P1 LEA.HI R3, R14, R3, RZ, 0x3 ;  /* 0x000000030e039211 */ /* 0x000fe200078f18ff */
[----:B------:R-:W-:Y:S01]  /*7d00*/  IMAD.SHL.U32 R15, R5, 0x40, RZ ;  /* 0x00000040050f7824 */ /* 0x000fe200078e00ff */
[----:B------:R-:W-:Y:S01]  /*7d10*/  @!P1 LOP3.LUT R19, R10, 0xfffffff8, RZ, 0xc0, !PT ;  /* 0xfffffff80a139812 */ /* 0x000fe200078ec0ff */
[----:B------:R-:W-:Y:S01]  /*7d20*/  IMAD.WIDE.U32 R30, R223, c[0x0][0x1e8], R28 ;  /* 0x00007a00df1e7a25 */ /* 0x000fe200078e001c */
[----:B------:R-:W-:-:S02]  /*7d30*/  @!P1 LOP3.LUT R3, R3, 0xfffffff8, RZ, 0xc0, !PT ;  /* 0xfffffff803039812 */ /* 0x000fc400078ec0ff */
[----:B------:R-:W-:Y:S01]  /*7d40*/  LOP3.LUT R15, R15, 0x1c0, RZ, 0xc0, !PT ;  /* 0x000001c00f0f7812 */ /* 0x000fe200078ec0ff */
[C---:B------:R-:W-:Y:S01]  /*7d50*/  IMAD.WIDE.U32 R28, R223.reuse, c[0x0][0x210], R26 ;  /* 0x00008400df1c7a25 */ /* 0x040fe200078e001a */
[----:B-1----:R-:W-:Y:S02]  /*7d60*/  @!P1 LEA R26, P0, R32, R24, 0x1 ;  /* 0x00000018201a9211 */ /* 0x002fe400078008ff */
[----:B------:R-:W-:Y:S01]  /*7d70*/  IADD3 R10, R42, 0x80, RZ ;  /* 0x000000802a0a7810 */ /* 0x000fe20007ffe0ff */
[----:B------:R-:W-:Y:S01]  /*7d80*/  IMAD R13, R223, c[0x0][0x214], R12 ;  /* 0x00008500df0d7a24 */ /* 0x000fe200078e020c */
[----:B---3--:R-:W-:Y:S01]  /*7d90*/  @!P1 LEA.HI.X R27, R32, R25, R43, 0x1, P0 ;  /* 0x00000019201b9211 */ /* 0x008fe200000f0c2b */
[----:B------:R-:W-:Y:S01]  /*7da0*/  IMAD.SHL.U32 R12, R17, 0x8, RZ ;  /* 0x00000008110c7824 */ /* 0x000fe200078e00ff */
[----:B------:R-:W-:Y:S01]  /*7db0*/  LOP3.LUT P0, RZ, R5, 0x2, RZ, 0xc0, !PT ;  /* 0x0000000205ff7812 */ /* 0x000fe2000780c0ff */
[----:B------:R-:W-:Y:S02]  /*7dc0*/  IMAD.SHL.U32 R47, R157, 0x40, RZ ;  /* 0x000000409d2f7824 */ /* 0x000fe400078e00ff */
[----:B------:R-:W-:Y:S01]  /*7dd0*/  IMAD.MOV.U32 R5, RZ, RZ, 0x10 ;  /* 0x00000010ff057424 */ /* 0x000fe200078e00ff */
[----:B------:R-:W-:Y:S01]  /*7de0*/  LOP3.LUT R12, R15, 0x8, R12, 0xf8, !PT ;  /* 0x000000080f0c7812 */ /* 0x000fe200078ef80c */
[----:B------:R-:W-:Y:S01]  /*7df0*/  IMAD.SHL.U32 R45, R45, 0x8, RZ ;  /* 0x000000082d2d7824 */ /* 0x000fe200078e00ff */
[----:B------:R-:W-:Y:S01]  /*7e00*/  SHF.R.U32.HI R15, RZ, 0x3, R15 ;  /* 0x00000003ff0f7819 */ /* 0x000fe2000001160f */
[----:B------:R-:W-:Y:S01]  /*7e10*/  IMAD.SHL.U32 R18, R18, 0x40, RZ ;  /* 0x0000004012127824 */ /* 0x000fe200078e00ff */
[----:B------:R-:W-:Y:S01]  /*7e20*/  LOP3.LUT R47, R47, 0x1c0, RZ, 0xc0, !PT ;  /* 0x000001c02f2f7812 */ /* 0x000fe200078ec0ff */
[----:B------:R-:W-:Y:S01]  /*7e30*/  IMAD.IADD R13, R13, 0x1, R29 ;  /* 0x000000010d0d7824 */ /* 0x000fe200078e021d */
[----:B------:R-:W-:Y:S01]  /*7e40*/  SEL R5, R5, 0xfffffff0, !P0 ;  /* 0xfffffff005057807 */ /* 0x000fe20004000000 */
[----:B------:R-:W-:Y:S01]  /*7e50*/  IMAD R230, R121, c[0x0][0x1e8], RZ ;  /* 0x00007a0079e67a24 */ /* 0x000fe200078e02ff */
[----:B------:R-:W-:Y:S01]  /*7e60*/  LOP3.LUT R15, R12, R15, RZ, 0x3c, !PT ;  /* 0x0000000f0c0f7212 */ /* 0x000fe200078e3cff */
[----:B------:R-:W-:Y:S01]  /*7e70*/  IMAD.MOV.U32 R12, RZ, RZ, R28 ;  /* 0x000000ffff0c7224 */ /* 0x000fe200078e001c */
[----:B------:R-:W-:Y:S01]  /*7e80*/  LOP3.LUT R45, R45, 0xfffffe00, RZ, 0xc0, !PT ;  /* 0xfffffe002d2d7812 */ /* 0x000fe200078ec0ff */
[----:B------:R-:W-:Y:S01]  /*7e90*/  IMAD R230, R223, c[0x0][0x1ec], R230 ;  /* 0x00007b00dfe67a24 */ /* 0x000fe200078e02e6 */
[----:B------:R-:W-:-:S02]  /*7ea0*/  LOP3.LUT R16, R47, 0x38, R42, 0xf8, !PT ;  /* 0x000000382f107812 */ /* 0x000fc400078ef82a */
[----:B------:R-:W-:Y:S01]  /*7eb0*/  SHF.R.U32.HI R44, RZ, 0x3, R47 ;  /* 0x00000003ff2c7819 */ /* 0x000fe2000001162f */
[----:B------:R-:W-:Y:S01]  /*7ec0*/  IMAD.IADD R231, R230, 0x1, R31 ;  /* 0x00000001e6e77824 */ /* 0x000fe200078e021f */
[----:B------:R-:W-:Y:S01]  /*7ed0*/  ISETP.NE.AND P0, PT, R2, RZ, PT ;  /* 0x000000ff0200720c */ /* 0x000fe20003f05270 */
[----:B------:R-:W-:Y:S01]  /*7ee0*/  IMAD.MOV.U32 R230, RZ, RZ, R30 ;  /* 0x000000ffffe67224 */ /* 0x000fe200078e001e */
[----:B------:R-:W-:Y:S02]  /*7ef0*/  LOP3.LUT R2, R15, 0xfffffe00, R18, 0xf8, !PT ;  /* 0xfffffe000f027812 */ /* 0x000fe400078ef812 */
[----:B------:R-:W-:Y:S02]  /*7f00*/  P2R R11, PR, RZ, 0x1 ;  /* 0x00000001ff0b7803 */ /* 0x000fe40000000000 */
[----:B------:R-:W-:Y:S02]  /*7f10*/  LOP3.LUT R16, R45, R16, R44, 0xf6, !PT ;  /* 0x000000102d107212 */ /* 0x000fe400078ef62c */
[----:B------:R-:W-:-:S03]  /*7f20*/  ISETP.GE.AND P0, PT, R42, c[0x0][0x1d4], PT ;  /* 0x000075002a007a0c */ /* 0x000fc60003f06270 */
[----:B------:R-:W-:-:S05]  /*7f30*/  @!P1 IMAD.SHL.U32 R21, R16, 0x2, RZ ;  /* 0x0000000210159824 */ /* 0x000fca00078e00ff */
[----:B------:R-:W-:Y:S01]  /*7f40*/  @!PT LDS RZ, [RZ] ;  /* 0x00000000fffff984 */ /* 0x000fe20000000800 */
[----:B------:R1:W-:Y:S05]  /*7f50*/  @!P1 LDGSTS.E.BYPASS.LTC128B.128 [R21+0x10080], [R26.64], !P3 ;  /* 0x100800001a159fae */ /* 0x0003ea000d901d52 */
[----:B------:R-:W-:-:S04]  /*7f60*/  @P0 LOP3.LUT R225, R225, 0x2, RZ, 0xfc, !PT ;  /* 0x00000002e1e10812 */ /* 0x000fc800078efcff */
[----:B------:R-:W-:Y:S02]  /*7f70*/  LOP3.LUT R225, R225, 0xfffffffe, RZ, 0xc0, !PT ;  /* 0xfffffffee1e17812 */ /* 0x000fe400078ec0ff */
[----:B--2---:R-:W-:Y:S01]  /*7f80*/  @P2 SHF.R.S32.HI R23, RZ, 0x1f, R22 ;  /* 0x0000001fff172819 */ /* 0x004fe20000011416 */
[----:B------:R-:W-:Y:S02]  /*7f90*/  @!P2 IMAD.MOV.U32 R22, RZ, RZ, R224 ;  /* 0x000000ffff16a224 */ /* 0x000fe400078e00e0 */
[----:B------:R-:W-:Y:S01]  /*7fa0*/  @!P2 IMAD.MOV.U32 R23, RZ, RZ, R9 ;  /* 0x000000ffff17a224 */ /* 0x000fe200078e0009 */
[----:B------:R-:W-:-:S04]  /*7fb0*/  ISETP.NE.U32.AND P2, PT, RZ, c[0x0][0x350], PT ;  /* 0x0000d400ff007a0c */ /* 0x000fc80003f45070 */
[----:B------:R-:W-:-:S04]  /*7fc0*/  ISETP.NE.AND.EX P2, PT, RZ, c[0x0][0x354], PT, P2 ;  /* 0x0000d500ff007a0c */ /* 0x000fc80003f45320 */
        /* <DEDUP_REMOVED lines=9> */
[----:B------:R-:W-:Y:S01]  /*8060*/  IMAD R233, R226, c[0x0][0x21c], R233 ;  /* 0x00008700e2e97a24 */ /* 0x000fe200078e02e9 */
[----:B------:R-:W-:Y:S01]  /*8070*/  IADD3 R9, R42, 0xc0, RZ ;  /* 0x000000c02a097810 */ /* 0x000fe20007ffe0ff */
[----:B------:R-:W-:Y:S01]  /*8080*/  IMAD.WIDE.U32 R230, R226, c[0x0][0x1f0], R230 ;  /* 0x00007c00e2e67a25 */ /* 0x000fe200078e00e6 */
[----:B------:R-:W-:-:S03]  /*8090*/  @!P1 LOP3.LUT R15, R14, 0xfffffff8, RZ, 0xc0, !PT ;  /* 0xfffffff80e0f9812 */ /* 0x000fc600078ec0ff */
[----:B------:R-:W-:-:S04]  /*80a0*/  IMAD.WIDE.U32 R226, R226, c[0x0][0x218], R12 ;  /* 0x00008600e2e27a25 */ /* 0x000fc800078e000c */
[----:B------:R-:W-:-:S04]  /*80b0*/  @!P1 IMAD.WIDE R28, R15, 0x2, R24 ;  /* 0x000000020f1c9825 */ /* 0x000fc800078e0218 */
[--C-:B------:R-:W-:Y:S01]  /*80c0*/  @!P1 IMAD.WIDE R14, R19, 0x2, R24.reuse ;  /* 0x00000002130e9825 */ /* 0x100fe200078e0218 */
[----:B------:R1:W-:Y:S03]  /*80d0*/  @!P1 LDGSTS.E.BYPASS.LTC128B.128 [R21+0x14080], [R28.64], !P2 ;  /* 0x140800001c159fae */ /* 0x0003e6000d101d52 */
[----:B------:R-:W-:Y:S01]  /*80e0*/  @!P1 IMAD.WIDE R18, R3, 0x2, R24 ;  /* 0x0000000203129825 */ /* 0x000fe200078e0218 */
[----:B------:R1:W-:Y:S01]  /*80f0*/  @!P1 LDGSTS.E.BYPASS.LTC128B.128 [R21+0x18080], [R14.64], !P6 ;  /* 0x180800000e159fae */ /* 0x0003e2000f101d52 */
[----:B------:R-:W-:Y:S02]  /*8100*/  ISETP.GE.AND P6, PT, R10, c[0x0][0x1d4], PT ;  /* 0x000075000a007a0c */ /* 0x000fe40003fc6270 */
[----:B------:R-:W-:Y:S01]  /*8110*/  IMAD.MOV.U32 R3, RZ, RZ, 0x20 ;  /* 0x00000020ff037424 */ /* 0x000fe200078e00ff */
[----:B------:R2:W-:Y:S01]  /*8120*/  @!P1 LDGSTS.E.BYPASS.LTC128B.128 [R21+0x1c080], [R18.64], !P4 ;  /* 0x1c08000012159fae */ /* 0x0005e2000e101d52 */
[----:B------:R-:W-:-:S02]  /*8130*/  IMAD.IADD R235, R231, 0x1, R235 ;  /* 0x00000001e7eb7824 */ /* 0x000fc400078e02eb */
[----:B------:R-:W-:Y:S01]  /*8140*/  IMAD.IADD R233, R227, 0x1, R233 ;  /* 0x00000001e3e97824 */ /* 0x000fe200078e02e9 */
[----:B------:R1:W3:Y:S01]  /*8150*/  SHFL.IDX PT, R24, R8, 0x1, 0x181f ;  /* 0x00381f0008187f89 */ /* 0x0002e200000e0000 */
[----:B------:R-:W-:Y:S02]  /*8160*/  SEL R3, R3, 0xffffffe0, !P5 ;  /* 0xffffffe003037807 */ /* 0x000fe40006800000 */
[----:B------:R-:W-:Y:S01]  /*8170*/  ISETP.GE.AND P5, PT, R9, c[0x0][0x1d4], PT ;  /* 0x0000750009007a0c */ /* 0x000fe20003fa6270 */
[----:B------:R1:W4:Y:S01]  /*8180*/  SHFL.IDX PT, R25, R6, 0x1, 0x181f ;  /* 0x00381f0006197f89 */ /* 0x00032200000e0000 */
[----:B--2---:R-:W-:Y:S02]  /*8190*/  SEL R18, RZ, 0x1, P0 ;  /* 0x00000001ff127807 */ /* 0x004fe40000000000 */
[----:B------:R-:W-:-:S13]  /*81a0*/  ISETP.GE.AND P0, PT, R23, c[0x0][0x1d4], PT ;  /* 0x0000750017007a0c */ /* 0x000fda0003f06270 */
[----:B------:R-:W-:Y:S02]  /*81b0*/  @P0 LOP3.LUT R225, R225, 0x1, RZ, 0xfc, !PT ;  /* 0x00000001e1e10812 */ /* 0x000fe400078efcff */
[----:B------:R-:W-:-:S13]  /*81c0*/  ISETP.NE.AND P0, PT, R11, RZ, PT ;  /* 0x000000ff0b00720c */ /* 0x000fda0003f05270 */
[----:B------:R-:W-:Y:S05]  /*81d0*/  @P0 BRA `(.L_x_786) ;  /* 0x0000016000000947 */ /* 0x000fea0003800000 */
[----:B-1-34-:R-:W-:Y:S01]  /*81e0*/  IADD3 R12, R32, 0x80, RZ ;  /* 0x00000080200c7810 */ /* 0x01afe20007ffe0ff */
[----:B------:R-:W-:Y:S01]  /*81f0*/  IMAD.SHL.U32 R15, R16, 0x2, RZ ;  /* 0x00000002100f7824 */ /* 0x000fe200078e00ff */
[C---:B------:R-:W-:Y:S02]  /*8200*/  IADD3 R10, R32.reuse, 0xc0, RZ ;  /* 0x000000c0200a7810 */ /* 0x040fe40007ffe0ff */
[----:B------:R-:W-:Y:S02]  /*8210*/  SHF.R.S32.HI R14, RZ, 0x1f, R23 ;  /* 0x0000001fff0e7819 */ /* 0x000fe40000011417 */
[----:B------:R-:W-:Y:S02]  /*8220*/  LEA R26, P0, R32, R24, 0x1 ;  /* 0x00000018201a7211 */ /* 0x000fe400078008ff */
[----:B------:R-:W-:Y:S02]  /*8230*/  SHF.R.S32.HI R11, RZ, 0x1f, R12 ;  /* 0x0000001fff0b7819 */ /* 0x000fe4000001140c */
[----:B------:R-:W-:-:S02]  /*8240*/  SHF.R.S32.HI R9, RZ, 0x1f, R10 ;  /* 0x0000001fff097819 */ /* 0x000fc4000001140a */
[----:B------:R-:W-:Y:S02]  /*8250*/  LEA.HI R13, R14, R23, RZ, 0x3 ;  /* 0x000000170e0d7211 */ /* 0x000fe400078f18ff */
[----:B------:R-:W-:Y:S02]  /*8260*/  LEA.HI.X R27, R32, R25, R43, 0x1, P0 ;  /* 0x00000019201b7211 */ /* 0x000fe400000f0c2b */
[----:B------:R-:W-:Y:S02]  /*8270*/  LEA.HI R11, R11, R12, RZ, 0x3 ;  /* 0x0000000c0b0b7211 */ /* 0x000fe400078f18ff */
[----:B------:R-:W-:Y:S01]  /*8280*/  LEA.HI R9, R9, R10, RZ, 0x3 ;  /* 0x0000000a09097211 */ /* 0x000fe200078f18ff */
[----:B------:R1:W-:Y:S01]  /*8290*/  LDGSTS.E.BYPASS.LTC128B.128 [R15+0x11080], [R26.64], !P3 ;  /* 0x110800001a0f7fae */ /* 0x0003e2000d901d52 */
[----:B------:R-:W-:Y:S02]  /*82a0*/  ISETP.GE.AND P0, PT, R0, c[0x0][0x198], PT ;  /* 0x0000660000007a0c */ /* 0x000fe40003f06270 */
[----:B------:R-:W-:-:S02]  /*82b0*/  LOP3.LUT R13, R13, 0xfffffff8, RZ, 0xc0, !PT ;  /* 0xfffffff80d0d7812 */ /* 0x000fc400078ec0ff */
[----:B------:R-:W-:Y:S02]  /*82c0*/  LOP3.LUT R11, R11, 0xfffffff8, RZ, 0xc0, !PT ;  /* 0xfffffff80b0b7812 */ /* 0x000fe400078ec0ff */
[----:B------:R-:W-:Y:S01]  /*82d0*/  LOP3.LUT R9, R9, 0xfffffff8, RZ, 0xc0, !PT ;  /* 0xfffffff809097812 */ /* 0x000fe200078ec0ff */
[----:B------:R-:W-:-:S04]  /*82e0*/  IMAD.WIDE R12, R13, 0x2, R24 ;  /* 0x000000020d0c7825 */ /* 0x000fc800078e0218 */
[--C-:B------:R-:W-:Y:S01]  /*82f0*/  IMAD.WIDE R10, R11, 0x2, R24.reuse ;  /* 0x000000020b0a7825 */ /* 0x100fe200078e0218 */
[----:B------:R1:W-:Y:S03]  /*8300*/  LDGSTS.E.BYPASS.LTC128B.128 [R15+0x15080], [R12.64], !P2 ;  /* 0x150800000c0f7fae */ /* 0x0003e6000d101d52 */
[----:B------:R-:W-:Y:S01]  /*8310*/  IMAD.WIDE R24, R9, 0x2, R24 ;  /* 0x0000000209187825 */ /* 0x000fe200078e0218 */
[----:B------:R1:W-:Y:S04]  /*8320*/  LDGSTS.E.BYPASS.LTC128B.128 [R15+0x19080], [R10.64], !P0 ;  /* 0x190800000a0f7fae */ /* 0x0003e8000c101d52 */
[----:B------:R1:W-:Y:S02]  /*8330*/  LDGSTS.E.BYPASS.LTC128B.128 [R15+0x1d080], [R24.64], !P4 ;  /* 0x1d080000180f7fae */ /* 0x0003e4000e101d52 */
.L_x_786:
[----:B-1-34-:R-:W-:Y:S05]  /*8340*/  BSYNC B0 ;  /* 0x0000000000007941 */ /* 0x01afea0003800000 */
.L_x_785:
[----:B------:R-:W-:Y:S01]  /*8350*/  IADD3 R10, R4, 0x40, RZ ;  /* 0x00000040040a7810 */ /* 0x000fe20007ffe0ff */
[----:B------:R1:W2:Y:S01]  /*8360*/  SHFL.IDX PT, R25, R6, 0x2, 0x181f ;  /* 0x00581f0006197f89 */ /* 0x0002a200000e0000 */
[----:B------:R-:W-:Y:S02]  /*8370*/  BSSY B0, `(.L_x_787) ;  /* 0x000001b000007945 */ /* 0x000fe40003800000 */
[----:B------:R-:W-:Y:S01]  /*8380*/  ISETP.GE.AND P0, PT, R10, R33, PT ;  /* 0x000000210a00720c */ /* 0x000fe20003f06270 */
[----:B------:R1:W3:-:S12]  /*8390*/  SHFL.IDX PT, R24, R8, 0x2, 0x181f ;  /* 0x00581f0008187f89 */ /* 0x0002d800000e0000 */
[----:B------:R-:W-:Y:S05]  /*83a0*/  @P0 BRA `(.L_x_788) ;  /* 0x0000017000000947 */ /* 0x000fea0003800000 */
[----:B------:R-:W-:Y:S01]  /*83b0*/  IADD3 R12, R32, 0x80, RZ ;  /* 0x00000080200c7810 */ /* 0x000fe20007ffe0ff */
[----:B------:R-:W-:Y:S01]  /*83c0*/  IMAD.SHL.U32 R15, R16, 0x2, RZ ;  /* 0x00000002100f7824 */ /* 0x000fe200078e00ff */
[C---:B------:R-:W-:Y:S02]  /*83d0*/  IADD3 R10, R32.reuse, 0xc0, RZ ;  /* 0x000000c0200a7810 */ /* 0x040fe40007ffe0ff */
[----:B------:R-:W-:Y:S02]  /*83e0*/  SHF.R.S32.HI R14, RZ, 0x1f, R23 ;  /* 0x0000001fff0e7819 */ /* 0x000fe40000011417 */
[----:B---3--:R-:W-:Y:S02]  /*83f0*/  LEA R26, P0, R32, R24, 0x1 ;  /* 0x00000018201a7211 */ /* 0x008fe400078008ff */
[----:B------:R-:W-:Y:S02]  /*8400*/  SHF.R.S32.HI R11, RZ, 0x1f, R12 ;  /* 0x0000001fff0b7819 */ /* 0x000fe4000001140c */
[----:B------:R-:W-:-:S02]  /*8410*/  SHF.R.S32.HI R9, RZ, 0x1f, R10 ;  /* 0x0000001fff097819 */ /* 0x000fc4000001140a */
[----:B------:R-:W-:Y:S02]  /*8420*/  LEA.HI R13, R14, R23, RZ, 0x3 ;  /* 0x000000170e0d7211 */ /* 0x000fe400078f18ff */
[----:B--2---:R-:W-:Y:S02]  /*8430*/  LEA.HI.X R27, R32, R25, R43, 0x1, P0 ;  /* 0x00000019201b7211 */ /* 0x004fe400000f0c2b */
[----:B------:R-:W-:Y:S02]  /*8440*/  LEA.HI R11, R11, R12, RZ, 0x3 ;  /* 0x0000000c0b0b7211 */ /* 0x000fe400078f18ff */
[----:B------:R-:W-:Y:S01]  /*8450*/  LEA.HI R9, R9, R10, RZ, 0x3 ;  /* 0x0000000a09097211 */ /* 0x000fe200078f18ff */
[----:B------:R-:W-:Y:S01]  /*8460*/  @!PT LDS RZ, [RZ] ;  /* 0x00000000fffff984 */ /* 0x000fe20000000800 */
        /* <DEDUP_REMOVED lines=11> */
.L_x_788:
[----:B------:R-:W-:Y:S05]  /*8520*/  BSYNC B0 ;  /* 0x0000000000007941 */ /* 0x000fea0003800000 */
.L_x_787:
[----:B--2---:R-:W-:Y:S01]  /*8530*/  IADD3 R10, R4, 0x60, RZ ;  /* 0x00000060040a7810 */ /* 0x004fe20007ffe0ff */
[----:B------:R2:W4:Y:S01]  /*8540*/  SHFL.IDX PT, R15, R6, 0x3, 0x181f ;  /* 0x00781f00060f7f89 */ /* 0x00052200000e0000 */
[----:B------:R-:W-:Y:S01]  /*8550*/  MOV R9, 0x30 ;  /* 0x0000003000097802 */ /* 0x000fe20000000f00 */
[----:B------:R-:W-:Y:S01]  /*8560*/  BSSY B0, `(.L_x_789) ;  /* 0x000001e000007945 */ /* 0x000fe20003800000 */
[----:B------:R-:W-:Y:S01]  /*8570*/  ISETP.GE.AND P0, PT, R10, R33, PT ;  /* 0x000000210a00720c */ /* 0x000fe20003f06270 */
[----:B------:R2:W1:Y:S02]  /*8580*/  SHFL.IDX PT, R14, R8, 0x3, 0x181f ;  /* 0x00781f00080e7f89 */ /* 0x00046400000e0000 */
[----:B------:R-:W-:-:S02]  /*8590*/  IMAD R11, R9, c[0x0][0x1e4], RZ ;  /* 0x00007900090b7a24 */ /* 0x000fc400078e02ff */
[----:B------:R-:W-:-:S05]  /*85a0*/  IMAD.WIDE.U32 R88, R9, c[0x0][0x1e0], RZ ;  /* 0x0000780009587a25 */ /* 0x000fca00078e00ff */
[----:B------:R-:W-:-:S03]  /*85b0*/  IADD3 R4, R89, R11, RZ ;  /* 0x0000000b59047210 */ /* 0x000fc60007ffe0ff */
[----:B------:R-:W-:Y:S05]  /*85c0*/  @P0 BRA `(.L_x_790) ;  /* 0x0000017000000947 */ /* 0x000fea0003800000 */
[----:B-12---:R-:W-:Y:S01]  /*85d0*/  SHF.R.S32.HI R6, RZ, 0x1f, R23 ;  /* 0x0000001fff067819 */ /* 0x006fe20000011417 */
[----:B------:R-:W-:Y:S01]  /*85e0*/  IMAD.SHL.U32 R10, R16, 0x2, RZ ;  /* 0x00000002100a7824 */ /* 0x000fe200078e00ff */
[----:B------:R-:W-:Y:S02]  /*85f0*/  IADD3 R13, R32, 0x80, RZ ;  /* 0x00000080200d7810 */ /* 0x000fe40007ffe0ff */
[----:B------:R-:W-:Y:S02]  /*8600*/  LEA.HI R11, R6, R23, RZ, 0x3 ;  /* 0x00000017060b7211 */ /* 0x000fe400078f18ff */
[----:B---3--:R-:W-:Y:S02]  /*8610*/  LEA R24, P0, R32, R14, 0x1 ;  /* 0x0000000e20187211 */ /* 0x008fe400078008ff */
[----:B------:R-:W-:Y:S02]  /*8620*/  LOP3.LUT R11, R11, 0xfffffff8, RZ, 0xc0, !PT ;  /* 0xfffffff80b0b7812 */ /* 0x000fe400078ec0ff */
[----:B------:R-:W-:-:S02]  /*8630*/  SHF.R.S32.HI R8, RZ, 0x1f, R13 ;  /* 0x0000001fff087819 */ /* 0x000fc4000001140d */
[C---:B----4-:R-:W-:Y:S01]  /*8640*/  LEA.HI.X R25, R32.reuse, R15, R43, 0x1, P0 ;  /* 0x0000000f20197211 */ /* 0x050fe200000f0c2b */
[----:B------:R-:W-:Y:S01]  /*8650*/  IMAD.WIDE R26, R11, 0x2, R14 ;  /* 0x000000020b1a7825 */ /* 0x000fe200078e020e */
[----:B------:R-:W-:Y:S02]  /*8660*/  IADD3 R11, R32, 0xc0, RZ ;  /* 0x000000c0200b7810 */ /* 0x000fe40007ffe0ff */
[----:B------:R-:W-:Y:S01]  /*8670*/  LEA.HI R8, R8, R13, RZ, 0x3 ;  /* 0x0000000d08087211 */ /* 0x000fe200078f18ff */
[----:B------:R-:W-:Y:S01]  /*8680*/  @!PT LDS RZ, [RZ] ;  /* 0x00000000fffff984 */ /* 0x000fe20000000800 */
[----:B------:R1:W-:Y:S01]  /*8690*/  LDGSTS.E.BYPASS.LTC128B.128 [R10+0x13080], [R24.64], !P3 ;  /* 0x13080000180a7fae */ /* 0x0003e2000d901d52 */
[----:B------:R-:W-:Y:S02]  /*86a0*/  SHF.R.S32.HI R6, RZ, 0x1f, R11 ;  /* 0x0000001fff067819 */ /* 0x000fe4000001140b */
[----:B------:R-:W-:Y:S01]  /*86b0*/  ISETP.GE.AND P0, PT, R0, c[0x0][0x198], PT ;  /* 0x0000660000007a0c */ /* 0x000fe20003f06270 */
[----:B------:R1:W-:Y:S01]  /*86c0*/  LDGSTS.E.BYPASS.LTC128B.128 [R10+0x17080], [R26.64], !P2 ;  /* 0x170800001a0a7fae */ /* 0x0003e2000d101d52 */
[----:B------:R-:W-:-:S02]  /*86d0*/  LEA.HI R6, R6, R11, RZ, 0x3 ;  /* 0x0000000b06067211 */ /* 0x000fc400078f18ff */
[----:B------:R-:W-:Y:S02]  /*86e0*/  LOP3.LUT R8, R8, 0xfffffff8, RZ, 0xc0, !PT ;  /* 0xfffffff808087812 */ /* 0x000fe400078ec0ff */
[----:B------:R-:W-:-:S03]  /*86f0*/  LOP3.LUT R11, R6, 0xfffffff8, RZ, 0xc0, !PT ;  /* 0xfffffff8060b7812 */ /* 0x000fc600078ec0ff */
[----:B------:R-:W-:-:S04]  /*8700*/  IMAD.WIDE R12, R8, 0x2, R14 ;  /* 0x00000002080c7825 */ /* 0x000fc800078e020e */
[----:B------:R-:W-:Y:S01]  /*8710*/  IMAD.WIDE R14, R11, 0x2, R14 ;  /* 0x000000020b0e7825 */ /* 0x000fe200078e020e */
[----:B------:R1:W-:Y:S04]  /*8720*/  LDGSTS.E.BYPASS.LTC128B.128 [R10+0x1b080], [R12.64], !P0 ;  /* 0x1b0800000c0a7fae */ /* 0x0003e8000c101d52 */
[----:B------:R1:W-:Y:S02]  /*8730*/  LDGSTS.E.BYPASS.LTC128B.128 [R10+0x1f080], [R14.64], !P4 ;  /* 0x1f0800000e0a7fae */ /* 0x0003e4000e101d52 */
.L_x_790:
[----:B------:R-:W-:Y:S05]  /*8740*/  BSYNC B0 ;  /* 0x0000000000007941 */ /* 0x000fea0003800000 */
.L_x_789:
[C---:B------:R-:W-:Y:S01]  /*8750*/  IMAD R0, R156.reuse, -0x30, R9 ;  /* 0xffffffd09c007824 */ /* 0x040fe200078e0209 */
[----:B------:R-:W0:Y:S01]  /*8760*/  LDGDEPBAR ;  /* 0x00000000000079af */ /* 0x000e220000000000 */
[----:B------:R-:W-:Y:S01]  /*8770*/  IADD3 R21, R156, -0x1, RZ ;  /* 0xffffffff9c157810 */ /* 0x000fe20007ffe0ff */
[----:B------:R-:W-:Y:S01]  /*8780*/  IMAD.MOV.U32 R234, RZ, RZ, R230 ;  /* 0x000000ffffea7224 */ /* 0x000fe200078e00e6 */
[----:B------:R-:W-:Y:S01]  /*8790*/  LOP3.LUT P3, RZ, R225, 0x2, RZ, 0xc0, !PT ;  /* 0x00000002e1ff7812 */ /* 0x000fe2000786c0ff */
[----:B-12---:R-:W-:Y:S01]  /*87a0*/  IMAD.IADD R6, R99, 0x1, R0 ;  /* 0x0000000163067824 */ /* 0x006fe200078e0200 */
[----:B------:R-:W-:Y:S01]  /*87b0*/  SHF.R.S32.HI R19, RZ, 0x1f, R21 ;  /* 0x0000001fff137819 */ /* 0x000fe20000011415 */
[----:B------:R-:W-:Y:S01]  /*87c0*/  IMAD R9, R4, R21, RZ ;  /* 0x0000001504097224 */ /* 0x000fe200078e02ff */
[----:B------:R-:W-:Y:S01]  /*87d0*/  BAR.SYNC.DEFER_BLOCKING 0x0 ;  /* 0x0000000000007b1d */ /* 0x000fe20000010000 */
[----:B------:R-:W-:Y:S01]  /*87e0*/  IMAD.WIDE.U32 R12, R21, R88, R234 ;  /* 0x00000058150c7225 */ /* 0x000fe200078e00ea */
[----:B------:R-:W-:-:S02]  /*87f0*/  IMNMX R10, R6, 0x30, PT ;  /* 0x00000030060a7817 */ /* 0x000fc40003800200 */
[----:B------:R-:W-:Y:S01]  /*8800*/  LOP3.LUT P4, RZ, R225, 0x1, RZ, 0xc0, !PT ;  /* 0x00000001e1ff7812 */ /* 0x000fe2000788c0ff */
[----:B------:R-:W-:Y:S01]  /*8810*/  IMAD R9, R19, R88, R9 ;  /* 0x0000005813097224 */ /* 0x000fe200078e0209 */
[----:B------:R-:W-:Y:S01]  /*8820*/  UMOV UR8, 0x5 ;  /* 0x0000000500087882 */ /* 0x000fe20000000000 */
[----:B------:R-:W-:Y:S01]  /*8830*/  IMAD.IADD R10, R10, 0x1, -R157 ;  /* 0x000000010a0a7824 */ /* 0x000fe200078e0a9d */
[----:B------:R-:W-:Y:S01]  /*8840*/  ULDC.64 UR4, c[0x0][0x1e0] ;  /* 0x0000780000047ab9 */ /* 0x000fe20000000a00 */
[----:B------:R-:W-:Y:S01]  /*8850*/  IMAD.IADD R9, R13, 0x1, R9 ;  /* 0x000000010d097824 */ /* 0x000fe200078e0209 */
[----:B------:R-:W-:Y:S01]  /*8860*/  USHF.L.U64.HI UR8, UR4, UR8, UR5 ;  /* 0x0000000804087299 */ /* 0x000fe20008010205 */
[----:B------:R-:W-:Y:S01]  /*8870*/  BSSY B0, `(.L_x_791) ;  /* 0x0000018000007945 */ /* 0x000fe20003800000 */
[----:B------:R-:W-:Y:S01]  /*8880*/  ISETP.GE.AND P0, PT, R10, 0x1, PT ;  /* 0x000000010a00780c */ /* 0x000fe20003f06270 */
[----:B------:R-:W-:-:S12]  /*8890*/  USHF.L.U32 UR5, UR4, 0x5, URZ ;  /* 0x0000000504057899 */ /* 0x000fd8000800063f */
[----:B------:R-:W-:Y:S01]  /*88a0*/  @P0 LEA R14, P2, R12, c[0x0][0x1c8], 0x1 ;  /* 0x000072000c0e0a11 */ /* 0x000fe200078408ff */
[----:B------:R-:W-:-:S03]  /*88b0*/  @P0 IMAD.SHL.U32 R8, R16, 0x2, RZ ;  /* 0x0000000210080824 */ /* 0x000fc600078e00ff */
[----:B----4-:R-:W-:-:S05]  /*88c0*/  @P0 LEA.HI.X R15, R12, c[0x0][0x1cc], R9, 0x1, P2 ;  /* 0x000073000c0f0a11 */ /* 0x010fca00010f0c09 */
[----:B------:R-:W-:Y:S01]  /*88d0*/  @!PT LDS RZ, [RZ] ;  /* 0x00000000fffff984 */ /* 0x000fe20000000800 */
[----:B------:R-:W-:Y:S01]  /*88e0*/  @!PT LDS RZ, [RZ] ;  /* 0x00000000fffff984 */ /* 0x000fe20000000800 */
[----:B------:R-:W-:Y:S01]  /*88f0*/  @!PT LDS RZ, [RZ] ;  /* 0x00000000fffff984 */ /* 0x000fe20000000800 */
[----:B------:R1:W-:Y:S04]  /*8900*/  @P0 LDGSTS.E.BYPASS.LTC128B.128 [R8+0xa080], [R14.64], !P3 ;  /* 0x0a0800000e080fae */ /* 0x0003e8000d901d52 */
[----:B------:R1:W-:Y:S04]  /*8910*/  @P0 LDGSTS.E.BYPASS.LTC128B.128 [R8+0xb880], [R14.64+0x80], !P4 ;  /* 0x0b8800800e080fae */ /* 0x0003e8000e101d52 */
[----:B------:R1:W-:Y:S04]  /*8920*/  @P0 LDGSTS.E.BYPASS.LTC128B.128 [R8+0xd080], [R14.64+0x100], !P6 ;  /* 0x0d0801000e080fae */ /* 0x0003e8000f101d52 */
[----:B------:R1:W-:Y:S01]  /*8930*/  @P0 LDGSTS.E.BYPASS.LTC128B.128 [R8+0xe880], [R14.64+0x180], !P5 ;  /* 0x0e8801800e080fae */ /* 0x0003e2000e901d52 */
[----:B------:R-:W-:-:S13]  /*8940*/  ISETP.GE.AND P0, PT, R10, 0x21, PT ;  /* 0x000000210a00780c */ /* 0x000fda0003f06270 */
[----:B------:R-:W-:Y:S05]  /*8950*/  @!P0 BRA `(.L_x_792) ;  /* 0x0000009000008947 */ /* 0x000fea0003800000 */
[----:B-1----:R-:W-:-:S04]  /*8960*/  IADD3 R8, P0, R12, UR5, RZ ;  /* 0x000000050c087c10 */ /* 0x002fc8000ff1e0ff */
[----:B------:R-:W-:Y:S02]  /*8970*/  IADD3.X R9, R9, UR8, RZ, P0, !PT ;  /* 0x0000000809097c10 */ /* 0x000fe400087fe4ff */
[----:B------:R-:W-:-:S04]  /*8980*/  LEA R10, P0, R8, c[0x0][0x1c8], 0x1 ;  /* 0x00007200080a7a11 */ /* 0x000fc800078008ff */
[----:B------:R-:W-:Y:S01]  /*8990*/  LEA.HI.X R11, R8, c[0x0][0x1cc], R9, 0x1, P0 ;  /* 0x00007300080b7a11 */ /* 0x000fe200000f0c09 */
[----:B------:R-:W-:-:S05]  /*89a0*/  IMAD.SHL.U32 R8, R16, 0x2, RZ ;  /* 0x0000000210087824 */ /* 0x000fca00078e00ff */
[----:B------:R1:W-:Y:S04]  /*89b0*/  LDGSTS.E.BYPASS.LTC128B.128 [R8+0xb080], [R10.64], !P3 ;  /* 0x0b0800000a087fae */ /* 0x0003e8000d901d52 */
[----:B------:R1:W-:Y:S04]  /*89c0*/  LDGSTS.E.BYPASS.LTC128B.128 [R8+0xc880], [R10.64+0x80], !P4 ;  /* 0x0c8800800a087fae */ /* 0x0003e8000e101d52 */
[----:B------:R1:W-:Y:S04]  /*89d0*/  LDGSTS.E.BYPASS.LTC128B.128 [R8+0xe080], [R10.64+0x100], !P6 ;  /* 0x0e0801000a087fae */ /* 0x0003e8000f101d52 */
[----:B------:R1:W-:Y:S02]  /*89e0*/  LDGSTS.E.BYPASS.LTC128B.128 [R8+0xf880], [R10.64+0x180], !P5 ;  /* 0x0f8801800a087fae */ /* 0x0003e4000e901d52 */
.L_x_792:
[----:B------:R-:W-:Y:S05]  /*89f0*/  BSYNC B0 ;  /* 0x0000000000007941 */ /* 0x000fea0003800000 */
.L_x_791:
[----:B------:R-:W-:Y:S01]  /*8a00*/  ISETP.LT.AND P0, PT, RZ, c[0x0][0x27c], PT ;  /* 0x00009f00ff007a0c */ /* 0x000fe20003f01270 */
[----:B------:R-:W0:-:S12]  /*8a10*/  LDGDEPBAR ;  /* 0x00000000000079af */ /* 0x000e180000000000 */
[----:B------:R-:W-:Y:S05]  /*8a20*/  @P0 BRA `(.L_x_793) ;  /* 0x0000002000000947 */ /* 0x000fea0003800000 */
[----:B------:R-:W-:-:S04]  /*8a30*/  DEPBAR.LE SB0, 0x1 ;  /* 0x000080400000791a */ /* 0x000fc80000000000 */
[----:B------:R-:W-:Y:S05]  /*8a40*/  BRA `(.L_x_794) ;  /* 0x00006c1000007947 */ /* 0x000fea0003800000 */
.L_x_793:
[----:B-1---5:R-:W-:Y:S01]  /*8a50*/  SHF.R.S32.HI R10, RZ, 0x1f, R101 ;  /* 0x0000001fff0a7819 */ /* 0x022fe20000011465 */
[----:B------:R-:W-:Y:S01]  /*8a60*/  ULDC.U8 UR4, c[0x0][0x298] ;  /* 0x0000a60000047ab9 */ /* 0x000fe20000000000 */
[C---:B------:R-:W-:Y:S01]  /*8a70*/  IMAD.WIDE.U32 R12, R101.reuse, c[0x0][0x280], RZ ;  /* 0x0000a000650c7a25 */ /* 0x040fe200078e00ff */
[----:B------:R-:W-:Y:S01]  /*8a80*/  ISETP.NE.AND P2, PT, RZ, UR4, PT ;  /* 0x00000004ff007c0c */ /* 0x000fe2000bf45270 */
[----:B------:R-:W-:Y:S01]  /*8a90*/  BSSY B2, `(.L_x_794) ;  /* 0x00006bc000027945 */ /* 0x000fe20003800000 */
[----:B------:R-:W-:Y:S01]  /*8aa0*/  SHF.L.U32 R22, R16, 0x1, RZ ;  /* 0x0000000110167819 */ /* 0x000fe200000006ff */
[----:B------:R-:W-:Y:S01]  /*8ab0*/  IMAD R8, R10, c[0x0][0x280], RZ ;  /* 0x0000a0000a087a24 */ /* 0x000fe200078e02ff */
        /* <DEDUP_REMOVED lines=8> */
[----:B------:R-:W-:-:S04]  /*8b40*/  IADD3 R101, R101, R15, RZ ;  /* 0x0000000f65657210 */ /* 0x000fc80007ffe0ff */
        /* <DEDUP_REMOVED lines=53> */
.L_x_797:
[----:B------:R-:W-:Y:S05]  /*8ea0*/  BSYNC B0 ;  /* 0x0000000000007941 */ /* 0x000fea0003800000 */
.L_x_796:
[--C-:B-1---5:R-:W-:Y:S01]  /*8eb0*/  SHF.R.U64 R36, R26, 0x10, R27.reuse ;  /* 0x000000101a247819 */ /* 0x122fe2000000121b */
[--C-:B------:R-:W-:Y:S01]  /*8ec0*/  IMAD.MOV.U32 R47, RZ, RZ, R27.reuse ;  /* 0x000000ffff2f7224 */ /* 0x100fe200078e001b */
[----:B------:R-:W-:Y:S01]  /*8ed0*/  SHF.R.U32.HI R35, RZ, 0x10, R27 ;  /* 0x00000010ff237819 */ /* 0x000fe2000001161b */
[----:B------:R-:W-:Y:S01]  /*8ee0*/  IMAD.MOV.U32 R32, RZ, RZ, R28 ;  /* 0x000000ffff207224 */ /* 0x000fe200078e001c */
[----:B------:R-:W-:Y:S01]  /*8ef0*/  SHF.R.U64 R27, R28, 0x10, R29 ;  /* 0x000000101c1b7819 */ /* 0x000fe2000000121d */
[----:B------:R-:W-:Y:S01]  /*8f00*/  IMAD R33, R100, -0x80, R33 ;  /* 0xffffff8064217824 */ /* 0x000fe200078e0221 */
[----:B------:R-:W-:Y:S01]  /*8f10*/  SHF.R.U64 R31, R38, 0x10, R39 ;  /* 0x00000010261f7819 */ /* 0x000fe20000001227 */
[----:B------:R-:W-:Y:S01]  /*8f20*/  IMAD.MOV.U32 R48, RZ, RZ, R26 ;  /* 0x000000ffff307224 */ /* 0x000fe200078e001a */
[----:B------:R-:W-:Y:S01]  /*8f30*/  PRMT R27, R32, 0x5410, R27 ;  /* 0x00005410201b7816 */ /* 0x000fe2000000001b */
[----:B------:R-:W-:Y:S01]  /*8f40*/  IMAD.MOV.U32 R46, RZ, RZ, R38 ;  /* 0x000000ffff2e7224 */ /* 0x000fe200078e0026 */
[----:B------:R-:W-:Y:S01]  /*8f50*/  IMNMX R32, R33, 0x80, PT ;  /* 0x0000008021207817 */ /* 0x000fe20003800200 */
[--C-:B------:R-:W-:Y:S01]  /*8f60*/  IMAD.MOV.U32 R45, RZ, RZ, R39.reuse ;  /* 0x000000ffff2d7224 */ /* 0x100fe200078e0027 */
[----:B------:R-:W-:Y:S01]  /*8f70*/  SHF.R.U32.HI R30, RZ, 0x10, R39 ;  /* 0x00000010ff1e7819 */ /* 0x000fe20000011627 */
[--C-:B------:R-:W-:Y:S01]  /*8f80*/  IMAD.MOV.U32 R43, RZ, RZ, R29.reuse ;  /* 0x000000ffff2b7224 */ /* 0x100fe200078e001d */
[----:B------:R-:W-:Y:S01]  /*8f90*/  ISETP.GE.AND P0, PT, R157, R32, PT ;  /* 0x000000209d00720c */ /* 0x000fe20003f06270 */
[----:B------:R-:W-:Y:S01]  /*8fa0*/  IMAD.MOV.U32 R41, RZ, RZ, R24 ;  /* 0x000000ffff297224 */ /* 0x000fe200078e0018 */
[----:B------:R-:W-:Y:S01]  /*8fb0*/  SHF.R.U32.HI R26, RZ, 0x10, R29 ;  /* 0x00000010ff1a7819 */ /* 0x000fe2000001161d */
        /* <DEDUP_REMOVED lines=79> */
.L_x_801:
[----:B------:R-:W-:Y:S05]  /*94b0*/  BSYNC B0 ;  /* 0x0000000000007941 */ /* 0x000fea0003800000 */
.L_x_800:
        /* <DEDUP_REMOVED lines=42> */
.L_x_803:
[----:B------:R-:W-:Y:S05]  /*9760*/  BSYNC B0 ;  /* 0x0000000000007941 */ /* 0x000fea0003800000 */
.L_x_802:
        /* <DEDUP_REMOVED lines=42> */
.L_x_805:
[----:B------:R-:W-:Y:S05]  /*9a10*/  BSYNC B0 ;  /* 0x0000000000007941 */ /* 0x000fea0003800000 */
.L_x_804:
        /* <DEDUP_REMOVED lines=41> */
.L_x_799:
[----:B------:R-:W-:Y:S05]  /*9cb0*/  BSYNC B1 ;  /* 0x0000000000017941 */ /* 0x000fea0003800000 */
.L_x_798:
        /* <DEDUP_REMOVED lines=45> */
.L_x_809:
[----:B------:R-:W-:Y:S05]  /*9f90*/  BSYNC B0 ;  /* 0x0000000000007941 */ /* 0x000fea0003800000 */
.L_x_808:
        /* <DEDUP_REMOVED lines=42> */
.L_x_811:
[----:B------:R-:W-:Y:S05]  /*a240*/  BSYNC B0 ;  /* 0x0000000000007941 */ /* 0x000fea0003800000 */
.L_x_810:
        /* <DEDUP_REMOVED lines=42> */
.L_x_813:
[----:B------:R-:W-:Y:S05]  /*a4f0*/  BSYNC B0 ;  /* 0x0000000000007941 */ /* 0x000fea0003800000 */
.L_x_812:
        /* <DEDUP_REMOVED lines=41> */
.L_x_807:
[----:B------:R-:W-:Y:S05]  /*a790*/  BSYNC B1 ;  /* 0x0000000000017941 */ /* 0x000fea0003800000 */
.L_x_806:
        /* <DEDUP_REMOVED lines=45> */
.L_x_817:
[----:B------:R-:W-:Y:S05]  /*aa70*/  BSYNC B0 ;  /* 0x0000000000007941 */ /* 0x000fea0003800000 */
.L_x_816:
        /* <DEDUP_REMOVED lines=42> */
.L_x_819:
[----:B------:R-:W-:Y:S05]  /*ad20*/  BSYNC B0 ;  /* 0x0000000000007941 */ /* 0x000fea0003800000 */
.L_x_818:
        /* <DEDUP_REMOVED lines=42> */
.L_x_821:
[----:B------:R-:W-:Y:S05]  /*afd0*/  BSYNC B0 ;  /* 0x0000000000007941 */ /* 0x000fea0003800000 */
.L_x_820:
        /* <DEDUP_REMOVED lines=41> */
.L_x_815:
[----:B------:R-:W-:Y:S05]  /*b270*/  BSYNC B1 ;  /* 0x0000000000017941 */ /* 0x000fea0003800000 */
.L_x_814:
        /* <DEDUP_REMOVED lines=44> */
.L_x_824:
[----:B------:R-:W-:Y:S05]  /*b540*/  BSYNC B0 ;  /* 0x0000000000007941 */ /* 0x000fea0003800000 */
.L_x_823:
        /* <DEDUP_REMOVED lines=42> */
.L_x_826:
[----:B------:R-:W-:Y:S05]  /*b7f0*/  BSYNC B0 ;  /* 0x0000000000007941 */ /* 0x000fea0003800000 */
.L_x_825:
        /* <DEDUP_REMOVED lines=42> */
.L_x_828:
[----:B------:R-:W-:Y:S05]  /*baa0*/  BSYNC B0 ;  /* 0x0000000000007941 */ /* 0x000fea0003800000 */
.L_x_827:
        /* <DEDUP_REMOVED lines=42> */
.L_x_795:
        /* <DEDUP_REMOVED lines=19> */
[C---:B------:R-:W-:Y:S01]  /*be80*/  @!P0 IMAD.X R39, R13.reuse, 0x1, R35, P2 ;  /* 0x000000010d278824 */ /* 0x040fe200010e0623 */
        /* <DEDUP_REMOVED lines=11> */
.L_x_830:
[----:B------:R-:W-:Y:S05]  /*bf40*/  BSYNC B0 ;  /* 0x0000000000007941 */ /* 0x000fea0003800000 */
.L_x_829:
[----:B-----5:R-:W-:Y:S01]  /*bf50*/  IMAD.MOV.U32 R53, RZ, RZ, R28 ;  /* 0x000000ffff357224 */ /* 0x020fe200078e001c */
[----:B-1----:R-:W-:Y:S01]  /*bf60*/  SHF.R.U64 R34, R28, 0x10, R29 ;  /* 0x000000101c227819 */ /* 0x002fe2000000121d */
[----:B------:R-:W-:Y:S01]  /*bf70*/  IMAD R33, R100, -0x80, R33 ;  /* 0xffffff8064217824 */ /* 0x000fe200078e0221 */
[--C-:B------:R-:W-:Y:S01]  /*bf80*/  SHF.R.U64 R41, R24, 0x10, R25.reuse ;  /* 0x0000001018297819 */ /* 0x100fe20000001219 */
[--C-:B------:R-:W-:Y:S01]  /*bf90*/  IMAD.MOV.U32 R40, RZ, RZ, R25.reuse ;  /* 0x000000ffff287224 */ /* 0x100fe200078e0019 */
[----:B------:R-:W-:Y:S01]  /*bfa0*/  SHF.R.U32.HI R55, RZ, 0x10, R25 ;  /* 0x00000010ff377819 */ /* 0x000fe20000011619 */
[--C-:B------:R-:W-:Y:S01]  /*bfb0*/  IMAD.MOV.U32 R25, RZ, RZ, R29.reuse ;  /* 0x000000ffff197224 */ /* 0x100fe200078e001d */
[----:B------:R-:W-:Y:S01]  /*bfc0*/  SHF.R.U32.HI R52, RZ, 0x10, R29 ;  /* 0x00000010ff347819 */ /* 0x000fe2000001161d */
[--C-:B------:R-:W-:Y:S01]  /*bfd0*/  IMAD.MOV.U32 R28, RZ, RZ, R31.reuse ;  /* 0x000000ffff1c7224 */ /* 0x100fe200078e001f */
[----:B------:R-:W-:Y:S01]  /*bfe0*/  SHF.R.U64 R29, R30, 0x10, R31 ;  /* 0x000000101e1d7819 */ /* 0x000fe2000000121f */
[----:B------:R-:W-:Y:S01]  /*bff0*/  IMAD.MOV.U32 R38, RZ, RZ, R27 ;  /* 0x000000ffff267224 */ /* 0x000fe200078e001b */
[----:B------:R-:W-:Y:S01]  /*c000*/  SHF.R.U32.HI R49, RZ, 0x10, R31 ;  /* 0x00000010ff317819 */ /* 0x000fe2000001161f */
[----:B------:R-:W-:Y:S01]  /*c010*/  IMAD.MOV.U32 R48, RZ, RZ, R10 ;  /* 0x000000ffff307224 */ /* 0x000fe200078e000a */
[----:B------:R-:W-:Y:S01]  /*c020*/  PRMT R31, R53, 0x5410, R34 ;  /* 0x00005410351f7816 */ /* 0x000fe20000000022 */
[----:B------:R-:W-:Y:S01]  /*c030*/  IMAD.MOV.U32 R54, RZ, RZ, R24 ;  /* 0x000000ffff367224 */ /* 0x000fe200078e0018 */
[----:B------:R-:W-:Y:S01]  /*c040*/  IMNMX R34, R33, 0x80, PT ;  /* 0x0000008021227817 */ /* 0x000fe20003800200 */
[----:B------:R-:W-:Y:S01]  /*c050*/  IMAD.MOV.U32 R56, RZ, RZ, R26 ;  /* 0x000000ffff387224 */ /* 0x000fe200078e001a */
[----:B------:R-:W-:Y:S01]  /*c060*/  SHF.R.U64 R39, R26, 0x10, R27 ;  /* 0x000000101a277819 */ /* 0x000fe2000000121b */
[----:B------:R-:W-:Y:S01]  /*c070*/  IMAD.MOV.U32 R46, RZ, RZ, R8 ;  /* 0x000000ffff2e7224 */ /* 0x000fe200078e0008 */
[----:B------:R-:W-:Y:S01]  /*c080*/  ISETP.GE.AND P0, PT, R157, R34, PT ;  /* 0x000000229d00720c */ /* 0x000fe20003f06270 */
[----:B------:R-:W-:Y:S01]  /*c090*/  IMAD.MOV.U32 R36, RZ, RZ, R9 ;  /* 0x000000ffff247224 */ /* 0x000fe200078e0009 */
[----:B------:R-:W-:Y:S01]  /*c0a0*/  SHF.R.U32.HI R57, RZ, 0x10, R27 ;  /* 0x00000010ff397819 */ /* 0x000fe2000001161b */
[----:B------:R-:W-:Y:S01]  /*c0b0*/  IMAD.MOV.U32 R50, RZ, RZ, R30 ;  /* 0x000000ffff327224 */ /* 0x000fe200078e001e */
[----:B------:R-:W-:Y:S01]  /*c0c0*/  SHF.R.U64 R35, R10, 0x10, R11 ;  /* 0x000000100a237819 */ /* 0x000fe2000000120b */
[----:B------:R-:W-:Y:S01]  /*c0d0*/  IMAD.MOV.U32 R10, RZ, RZ, R12 ;  /* 0x000000ffff0a7224 */ /* 0x000fe200078e000c */
[----:B------:R-:W-:Y:S01]  /*c0e0*/  SHF.R.U64 R37, R8, 0x10, R9 ;  /* 0x0000001008257819 */ /* 0x000fe20000001209 */
[----:B------:R-:W-:Y:S01]  /*c0f0*/  IMAD.MOV.U32 R8, RZ, RZ, R11 ;  /* 0x000000ffff087224 */ /* 0x000fe200078e000b */
[----:B------:R-:W-:Y:S01]  /*c100*/  SHF.R.U32.HI R51, RZ, 0x10, R9 ;  /* 0x00000010ff337819 */ /* 0x000fe20000011609 */
[--C-:B------:R-:W-:Y:S01]  /*c110*/  IMAD.MOV.U32 R26, RZ, RZ, R13.reuse ;  /* 0x000000ffff1a7224 */ /* 0x100fe200078e000d */
[----:B------:R-:W-:Y:S01]  /*c120*/  SHF.R.U64 R27, R12, 0x10, R13 ;  /* 0x000000100c1b7819 */ /* 0x000fe2000000120d */
[----:B------:R-:W-:Y:S01]  /*c130*/  IMAD.MOV.U32 R12, RZ, RZ, R14 ;  /* 0x000000ffff0c7224 */ /* 0x000fe200078e000e */
[--C-:B------:R-:W-:Y:S01]  /*c140*/  SHF.R.U64 R9, R14, 0x10, R15.reuse ;  /* 0x000000100e097819 */ /* 0x100fe2000000120f */
[----:B------:R-:W-:Y:S01]  /*c150*/  IMAD.MOV.U32 R24, RZ, RZ, R15 ;  /* 0x000000ffff187224 */ /* 0x000fe200078e000f */
[----:B------:R-:W-:Y:S01]  /*c160*/  SHF.R.U32.HI R11, RZ, 0x10, R11 ;  /* 0x00000010ff0b7819 */ /* 0x000fe2000001160b */
[----:B------:R-:W-:-:S04]  /*c170*/  DEPBAR.LE SB0, 0x1 ;  /* 0x000080400000791a */ /* 0x000fc80000000000 */
[----:B------:R-:W-:Y:S01]  /*c180*/  SHF.R.U32.HI R13, RZ, 0x10, R13 ;  /* 0x00000010ff0d7819 */ /* 0x000fe2000001160d */
        /* <DEDUP_REMOVED lines=109> */
.L_x_834:
[----:B------:R-:W-:Y:S05]  /*c860*/  BSYNC B0 ;  /* 0x0000000000007941 */ /* 0x000fea0003800000 */
.L_x_833:
        /* <DEDUP_REMOVED lines=13> */
[-C--:B------:R-:W-:Y:S02]  /*c940*/  LOP3.LUT R12, R13, R44.reuse, RZ, 0x3c, !PT ;  /* 0x0000002c0d0c7212 */ /* 0x080fe400078e3cff */
        /* <DEDUP_REMOVED lines=85> */
.L_x_832:
[----:B------:R-:W-:Y:S05]  /*cea0*/  BSYNC B1 ;  /* 0x0000000000017941 */ /* 0x000fea0003800000 */
.L_x_831:
        /* <DEDUP_REMOVED lines=104> */
.L_x_838:
[----:B------:R-:W-:Y:S05]  /*d530*/  BSYNC B0 ;  /* 0x0000000000007941 */ /* 0x000fea0003800000 */
.L_x_837:
[----:B------:R-:W-:-:S13]  /*d540*/  ISETP.GE.AND P0, PT, R23, c[0x0][0x27c], PT ;  /* 0x00009f0017007a0c */ /* 0x000fda0003f06270 */
[----:B------:R-:W-:Y:S05]  /*d550*/  @P0 BRA `(.L_x_836) ;  /* 0x0000068000000947 */ /* 0x000fea0003800000 */
[----:B-1----:R-:W-:Y:S01]  /*d560*/  SHF.R.S32.HI R12, RZ, 0x1f, R23 ;  /* 0x0000001fff0c7819 */ /* 0x002fe20000011417 */
[----:B------:R-:W-:Y:S01]  /*d570*/  IMAD.MOV.U32 R13, RZ, RZ, c[0x0][0x27c] ;  /* 0x00009f00ff0d7624 */ /* 0x000fe200078e00ff */
[----:B------:R-:W-:Y:S01]  /*d580*/  SHF.R.S32.HI R10, RZ, 0x1f, R45 ;  /* 0x0000001fff0a7819 */ /* 0x000fe2000001142d */
[----:B------:R-:W-:Y:S01]  /*d590*/  IMAD.SHL.U32 R14, R45, 0x40, RZ ;  /* 0x000000402d0e7824 */ /* 0x000fe200078e00ff */
[----:B------:R-:W-:Y:S01]  /*d5a0*/  LEA.HI R15, R12, R23, RZ, 0x3 ;  /* 0x000000170c0f7211 */ /* 0x000fe200078f18ff */
[----:B------:R-:W-:Y:S01]  /*d5b0*/  IMAD.U32 R55, R27, 0x10000, RZ ;  /* 0x000100001b377824 */ /* 0x000fe200078e00ff */
[----:B------:R-:W-:Y:S01]  /*d5c0*/  LEA.HI R9, R10, R45, RZ, 0x3 ;  /* 0x0000002d0a097211 */ /* 0x000fe200078f18ff */
[----:B------:R-:W-:Y:S01]  /*d5d0*/  IMAD.U32 R53, R31, 0x10000, RZ ;  /* 0x000100001f357824 */ /* 0x000fe200078e00ff */
[----:B------:R-:W-:Y:S02]  /*d5e0*/  SHF.R.S32.HI R8, RZ, 0x3, R15 ;  /* 0x00000003ff087819 */ /* 0x000fe4000001140f */
[----:B------:R-:W-:Y:S01]  /*d5f0*/  LOP3.LUT R14, R14, 0x1c0, RZ, 0xc0, !PT ;  /* 0x000001c00e0e7812 */ /* 0x000fe200078ec0ff */
[----:B------:R-:W-:Y:S01]  /*d600*/  IMAD.SHL.U32 R9, R9, 0x40, RZ ;  /* 0x0000004009097824 */ /* 0x000fe200078e00ff */
[----:B------:R-:W-:-:S02]  /*d610*/  LEA.HI R13, R13, R8, RZ, 0x1d ;  /* 0x000000080d0d7211 */ /* 0x000fc400078fe8ff */
[----:B------:R-:W-:Y:S02]  /*d620*/  LEA.HI R12, R12, R23, RZ, 0x6 ;  /* 0x000000170c0c7211 */ /* 0x000fe400078f30ff */
[----:B------:R-:W-:Y:S01]  /*d630*/  SHF.R.S32.HI R10, RZ, 0x1f, R13 ;  /* 0x0000001fff0a7819 */ /* 0x000fe2000001140d */
[----:B------:R-:W-:Y:S01]  /*d640*/  IMAD.SHL.U32 R11, R13, 0x8, RZ ;  /* 0x000000080d0b7824 */ /* 0x000fe200078e00ff */
[----:B------:R-:W-:Y:S02]  /*d650*/  SHF.R.U32.HI R8, RZ, 0x3, R14 ;  /* 0x00000003ff087819 */ /* 0x000fe4000001160e */
[----:B------:R-:W-:Y:S02]  /*d660*/  LEA.HI R10, R10, R13, RZ, 0x3 ;  /* 0x0000000d0a0a7211 */ /* 0x000fe400078f18ff */
[----:B------:R-:W-:Y:S02]  /*d670*/  LOP3.LUT R11, R14, 0x38, R11, 0xf8, !PT ;  /* 0x000000380e0b7812 */ /* 0x000fe400078ef80b */
[----:B------:R-:W-:Y:S01]  /*d680*/  SHF.L.U32 R12, R12, 0x7, RZ ;  /* 0x000000070c0c7819 */ /* 0x000fe200000006ff */
[----:B------:R-:W-:Y:S01]  /*d690*/  IMAD.SHL.U32 R10, R10, 0x400, RZ ;  /* 0x000004000a0a7824 */ /* 0x000fe200078e00ff */
[----:B------:R-:W-:-:S02]  /*d6a0*/  LOP3.LUT R15, R14, 0x38, R15, 0xf8, !PT ;  /* 0x000000380e0f7812 */ /* 0x000fc400078ef80f */
[----:B------:R-:W-:Y:S02]  /*d6b0*/  LOP3.LUT R9, R9, 0xfffffe00, RZ, 0xc0, !PT ;  /* 0xfffffe0009097812 */ /* 0x000fe400078ec0ff */
[-C--:B------:R-:W-:Y:S02]  /*d6c0*/  LOP3.LUT R22, R11, R8.reuse, RZ, 0x3c, !PT ;  /* 0x000000080b167212 */ /* 0x080fe400078e3cff */
[----:B------:R-:W-:Y:S02]  /*d6d0*/  LOP3.LUT R10, R10, 0x7fffe000, RZ, 0xc0, !PT ;  /* 0x7fffe0000a0a7812 */ /* 0x000fe400078ec0ff */
[----:B------:R-:W-:Y:S02]  /*d6e0*/  LOP3.LUT R12, R12, 0x7fffe000, RZ, 0xc0, !PT ;  /* 0x7fffe0000c0c7812 */ /* 0x000fe400078ec0ff */
[----:B------:R-:W-:Y:S02]  /*d6f0*/  LOP3.LUT R15, R15, R8, RZ, 0x3c, !PT ;  /* 0x000000080f0f7212 */ /* 0x000fe400078e3cff */
[----:B------:R-:W-:-:S02]  /*d700*/  IADD3 R22, R22, R10, R9 ;  /* 0x0000000a16167210 */ /* 0x000fc40007ffe009 */
        /* <DEDUP_REMOVED lines=77> */
.L_x_836:
[----:B------:R-:W-:Y:S05]  /*dbe0*/  BSYNC B1 ;  /* 0x0000000000017941 */ /* 0x000fea0003800000 */
.L_x_835:
        /* <DEDUP_REMOVED lines=104> */
.L_x_842:
[----:B------:R-:W-:Y:S05]  /*e270*/  BSYNC B0 ;  /* 0x0000000000007941 */ /* 0x000fea0003800000 */
.L_x_841:
        /* <DEDUP_REMOVED lines=106> */
.L_x_840:
[----:B------:R-:W-:Y:S05]  /*e920*/  BSYNC B1 ;  /* 0x0000000000017941 */ /* 0x000fea0003800000 */
.L_x_839:
        /* <DEDUP_REMOVED lines=103> */
.L_x_844:
[----:B------:R-:W-:Y:S05]  /*efa0*/  BSYNC B0 ;  /* 0x0000000000007941 */ /* 0x000fea0003800000 */
.L_x_843:
[----:B------:R-:W-:-:S13]  /*efb0*/  ISETP.GE.AND P0, PT, R23, c[0x0][0x27c], PT ;  /* 0x00009f0017007a0c */ /* 0x000fda0003f06270 */
[----:B------:R-:W-:Y:S05]  /*efc0*/  @P0 BRA `(.L_x_822) ;  /* 0x0000068000000947 */ /* 0x000fea0003800000 */
[----:B-1----:R-:W-:Y:S01]  /*efd0*/  SHF.R.S32.HI R14, RZ, 0x1f, R23 ;  /* 0x0000001fff0e7819 */ /* 0x002fe20000011417 */
[----:B------:R-:W-:Y:S01]  /*efe0*/  IMAD.MOV.U32 R11, RZ, RZ, c[0x0][0x27c] ;  /* 0x00009f00ff0b7624 */ /* 0x000fe200078e00ff */
[----:B------:R-:W-:Y:S01]  /*eff0*/  SHF.R.S32.HI R8, RZ, 0x1f, R45 ;  /* 0x0000001fff087819 */ /* 0x000fe2000001142d */
[----:B------:R-:W-:Y:S01]  /*f000*/  IMAD.SHL.U32 R12, R45, 0x40, RZ ;  /* 0x000000402d0c7824 */ /* 0x000fe200078e00ff */
[CC--:B------:R-:W-:Y:S02]  /*f010*/  LEA.HI R9, R14.reuse, R23.reuse, RZ, 0x3 ;  /* 0x000000170e097211 */ /* 0x0c0fe400078f18ff */
[----:B------:R-:W-:Y:S02]  /*f020*/  LEA.HI R13, R14, R23, RZ, 0x6 ;  /* 0x000000170e0d7211 */ /* 0x000fe400078f30ff */
[----:B------:R-:W-:Y:S02]  /*f030*/  SHF.R.S32.HI R10, RZ, 0x3, R9 ;  /* 0x00000003ff0a7819 */ /* 0x000fe40000011409 */
[----:B------:R-:W-:Y:S01]  /*f040*/  LOP3.LUT R12, R12, 0x1c0, RZ, 0xc0, !PT ;  /* 0x000001c00c0c7812 */ /* 0x000fe200078ec0ff */
[----:B------:R-:W-:Y:S01]  /*f050*/  IMAD.SHL.U32 R13, R13, 0x80, RZ ;  /* 0x000000800d0d7824 */ /* 0x000fe200078e00ff */
[----:B------:R-:W-:-:S02]  /*f060*/  LEA.HI R11, R11, R10, RZ, 0x1d ;  /* 0x0000000a0b0b7211 */ /* 0x000fc400078fe8ff */
[----:B------:R-:W-:Y:S02]  /*f070*/  LEA.HI R8, R8, R45, RZ, 0x3 ;  /* 0x0000002d08087211 */ /* 0x000fe400078f18ff */
[----:B------:R-:W-:Y:S01]  /*f080*/  SHF.R.S32.HI R10, RZ, 0x1f, R11 ;  /* 0x0000001fff0a7819 */ /* 0x000fe2000001140b */
[----:B------:R-:W-:Y:S01]  /*f090*/  IMAD.SHL.U32 R15, R11, 0x8, RZ ;  /* 0x000000080b0f7824 */ /* 0x000fe200078e00ff */
[----:B------:R-:W-:Y:S02]  /*f0a0*/  LOP3.LUT R14, R12, 0x38, R9, 0xf8, !PT ;  /* 0x000000380c0e7812 */ /* 0x000fe400078ef809 */
[----:B------:R-:W-:Y:S02]  /*f0b0*/  LEA.HI R10, R10, R11, RZ, 0x3 ;  /* 0x0000000b0a0a7211 */ /* 0x000fe400078f18ff */
[----:B------:R-:W-:Y:S02]  /*f0c0*/  SHF.L.U32 R8, R8, 0x6, RZ ;  /* 0x0000000608087819 */ /* 0x000fe400000006ff */
[----:B------:R-:W-:Y:S01]  /*f0d0*/  SHF.R.U32.HI R9, RZ, 0x3, R12 ;  /* 0x00000003ff097819 */ /* 0x000fe2000001160c */
[----:B------:R-:W-:Y:S01]  /*f0e0*/  IMAD.SHL.U32 R11, R10, 0x400, RZ ;  /* 0x000004000a0b7824 */ /* 0x000fe200078e00ff */
[----:B------:R-:W-:-:S02]  /*f0f0*/  LOP3.LUT R12, R12, 0x38, R15, 0xf8, !PT ;  /* 0x000000380c0c7812 */ /* 0x000fc400078ef80f */
[----:B------:R-:W-:Y:S02]  /*f100*/  LOP3.LUT R13, R13, 0x7fffe000, RZ, 0xc0, !PT ;  /* 0x7fffe0000d0d7812 */ /* 0x000fe400078ec0ff */
[----:B------:R-:W-:Y:S02]  /*f110*/  LOP3.LUT R8, R8, 0xfffffe00, RZ, 0xc0, !PT ;  /* 0xfffffe0008087812 */ /* 0x000fe400078ec0ff */
[-C--:B------:R-:W-:Y:S02]  /*f120*/  LOP3.LUT R14, R14, R9.reuse, RZ, 0x3c, !PT ;  /* 0x000000090e0e7212 */ /* 0x080fe400078e3cff */
[----:B------:R-:W-:Y:S02]  /*f130*/  LOP3.LUT R10, R12, R9, RZ, 0x3c, !PT ;  /* 0x000000090c0a7212 */ /* 0x000fe400078e3cff */
[----:B------:R-:W-:Y:S02]  /*f140*/  LOP3.LUT R9, R11, 0x7fffe000, RZ, 0xc0, !PT ;  /* 0x7fffe0000b097812 */ /* 0x000fe400078ec0ff */
[----:B------:R-:W-:-:S02]  /*f150*/  IADD3 R13, R14, R13, R8 ;  /* 0x0000000d0e0d7210 */ /* 0x000fc40007ffe008 */
        /* <DEDUP_REMOVED lines=79> */
.L_x_822:
[----:B------:R-:W-:Y:S05]  /*f650*/  BSYNC B2 ;  /* 0x0000000000027941 */ /* 0x000fea0003800000 */
.L_x_794:
[----:B-1----:R-:W-:Y:S01]  /*f660*/  IMAD R8, R19, c[0x0][0x208], RZ ;  /* 0x0000820013087a24 */ /* 0x002fe200078e02ff */
[----:B------:R-:W-:Y:S01]  /*f670*/  ISETP.GT.AND P3, PT, R98, 0x7f, PT ;  /* 0x0000007f6200780c */ /* 0x000fe20003f64270 */
[----:B------:R-:W-:Y:S01]  /*f680*/  IMAD.SHL.U32 R10, R20, 0x40, RZ ;  /* 0x00000040140a7824 */ /* 0x000fe200078e00ff */
[----:B------:R-:W-:Y:S01]  /*f690*/  SEL R13, RZ, 0x4, P6 ;  /* 0x00000004ff0d7807 */ /* 0x000fe20003000000 */
[----:B------:R-:W-:Y:S01]  /*f6a0*/  IMAD.WIDE.U32 R14, R21, c[0x0][0x208], RZ ;  /* 0x00008200150e7a25 */ /* 0x000fe200078e00ff */
[----:B------:R-:W-:Y:S01]  /*f6b0*/  LEA.HI R7, R7, R98, RZ, 0x5 ;  /* 0x0000006207077211 */ /* 0x000fe200078f28ff */
[----:B------:R-:W-:-:S04]  /*f6c0*/  DEPBAR.LE SB0, 0x0 ;  /* 0x000080000000791a */ /* 0x000fc80000000000 */
[----:B------:R-:W-:Y:S01]  /*f6d0*/  IMAD R8, R21, c[0x0][0x20c], R8 ;  /* 0x0000830015087a24 */ /* 0x000fe200078e0208 */
[----:B------:R-:W-:Y:S01]  /*f6e0*/  LOP3.LUT R10, R10, 0x1c0, RZ, 0xc0, !PT ;  /* 0x000001c00a0a7812 */ /* 0x000fe200078ec0ff */
[----:B------:R-:W-:Y:S01]  /*f6f0*/  IMAD.SHL.U32 R9, R157, 0x8, RZ ;  /* 0x000000089d097824 */ /* 0x000fe200078e00ff */
[----:B------:R-:W-:Y:S01]  /*f700*/  BAR.SYNC.DEFER_BLOCKING 0x0 ;  /* 0x0000000000007b1d */ /* 0x000fe20000010000 */
[----:B------:R-:W-:Y:S01]  /*f710*/  IMAD.MOV.U32 R232, RZ, RZ, R226 ;  /* 0x000000ffffe87224 */ /* 0x000fe200078e00e2 */
[----:B------:R-:W-:Y:S01]  /*f720*/  LOP3.LUT P1, RZ, R20, 0x2, RZ, 0xc0, !PT ;  /* 0x0000000214ff7812 */ /* 0x000fe2000782c0ff */
[----:B------:R-:W-:Y:S01]  /*f730*/  IMAD.IADD R8, R15, 0x1, R8 ;  /* 0x000000010f087824 */ /* 0x000fe200078e0208 */
[----:B------:R-:W-:Y:S01]  /*f740*/  LOP3.LUT R9, R10, 0x8, R9, 0xf8, !PT ;  /* 0x000000080a097812 */ /* 0x000fe200078ef809 */
[----:B------:R-:W-:Y:S01]  /*f750*/  IMAD.WIDE.U32 R14, R14, 0x30, R232 ;  /* 0x000000300e0e7825 */ /* 0x000fe200078e00e8 */
[----:B------:R-:W-:Y:S02]  /*f760*/  SHF.R.U32.HI R10, RZ, 0x3, R10 ;  /* 0x00000003ff0a7819 */ /* 0x000fe4000001160a */
[----:B------:R-:W-:Y:S01]  /*f770*/  P2R R12, PR, RZ, 0x40 ;  /* 0x00000040ff0c7803 */ /* 0x000fe20000000000 */
[----:B------:R-:W-:Y:S01]  /*f780*/  IMAD R8, R8, 0x30, RZ ;  /* 0x0000003008087824 */ /* 0x000fe200078e02ff */
[----:B------:R-:W-:Y:S01]  /*f790*/  LOP3.LUT R10, R9, R10, RZ, 0x3c, !PT ;  /* 0x0000000a090a7212 */ /* 0x000fe200078e3cff */
[----:B------:R-:W-:Y:S01]  /*f7a0*/  IMAD.SHL.U32 R11, R7, 0x20, RZ ;  /* 0x00000020070b7824 */ /* 0x000fe200078e00ff */
[----:B---3--:R-:W-:Y:S01]  /*f7b0*/  LEA R24, P0, R14, c[0x0][0x1f8], 0x1 ;  /* 0x00007e000e187a11 */ /* 0x008fe200078008ff */
[----:B------:R-:W-:Y:S01]  /*f7c0*/  IMAD.IADD R8, R15, 0x1, R8 ;  /* 0x000000010f087824 */ /* 0x000fe200078e0208 */
[----:B------:R-:W-:Y:S01]  /*f7d0*/  SEL R9, RZ, 0x2, P4 ;  /* 0x00000002ff097807 */ /* 0x000fe20002000000 */
[----:B------:R-:W-:Y:S01]  /*f7e0*/  IMAD R221, R17, 0x200, R10 ;  /* 0x0000020011dd7824 */ /* 0x000fe200078e020a */
[----:B------:R-:W-:Y:S01]  /*f7f0*/  LOP3.LUT R11, R11, 0x7ffffc00, RZ, 0xc0, !PT ;  /* 0x7ffffc000b0b7812 */ /* 0x000fe200078ec0ff */
[----:B------:R-:W-:Y:S01]  /*f800*/  IMAD.SHL.U32 R228, R16, 0x2, RZ ;  /* 0x0000000210e47824 */ /* 0x000fe200078e00ff */
[----:B------:R-:W-:Y:S01]  /*f810*/  LEA.HI.X R25, R14, c[0x0][0x1fc], R8, 0x1, P0 ;  /* 0x00007f000e197a11 */ /* 0x000fe200000f0c08 */
[----:B------:R-:W-:Y:S01]  /*f820*/  @!P3 IMAD.MOV.U32 R8, RZ, RZ, c[0x0][0x20c] ;  /* 0x00008300ff08b624 */ /* 0x000fe200078e00ff */
[----:B------:R-:W-:Y:S01]  /*f830*/  IADD3 R13, R13, R9, R18 ;  /* 0x000000090d0d7210 */ /* 0x000fe20007ffe012 */
[----:B------:R-:W-:Y:S01]  /*f840*/  @!P3 IMAD.MOV.U32 R9, RZ, RZ, c[0x0][0x208] ;  /* 0x00008200ff09b624 */ /* 0x000fe200078e00ff */
[----:B------:R-:W-:Y:S01]  /*f850*/  SEL R14, RZ, 0x8, P5 ;  /* 0x00000008ff0e7807 */ /* 0x000fe20002800000 */
[----:B------:R-:W-:-:S03]  /*f860*/  IMAD.SHL.U32 R221, R221, 0x2, RZ ;  /* 0x00000002dddd7824 */ /* 0x000fc600078e00ff */
[C---:B------:R-:W-:Y:S01]  /*f870*/  @!P3 LEA R56, P0, R9.reuse, R24, 0x6 ;  /* 0x000000180938b211 */ /* 0x040fe200078030ff */
[----:B------:R-:W-:Y:S01]  /*f880*/  IMAD.IADD R13, R14, 0x1, R13 ;  /* 0x000000010e0d7824 */ /* 0x000fe200078e020d */
[----:B------:R-:W-:Y:S01]  /*f890*/  IADD3 R14, R0, R99, -R157 ;  /* 0x00000063000e7210 */ /* 0x000fe20007ffe89d */
[----:B------:R-:W-:Y:S01]  /*f8a0*/  IMAD.IADD R0, R2, 0x1, R11 ;  /* 0x0000000102007824 */ /* 0x000fe200078e020b */
[----:B------:R-:W-:Y:S01]  /*f8b0*/  @!P3 LEA.HI.X R57, R9, R25, R8, 0x6, P0 ;  /* 0x000000190939b211 */ /* 0x000fe200000f3408 */
[----:B------:R-:W-:Y:S01]  /*f8c0*/  LDSM.16.M88.4 R16, [R221+0xa080] ;  /* 0x00a08000dd10783b */ /* 0x000fe20000000200 */
[----:B------:R-:W-:Y:S01]  /*f8d0*/  LOP3.LUT P4, RZ, R13, 0x1, RZ, 0xc0, !PT ;  /* 0x000000010dff7812 */ /* 0x000fe2000788c0ff */
[C---:B------:R-:W-:Y:S01]  /*f8e0*/  IMAD.SHL.U32 R28, R0.reuse, 0x2, RZ ;  /* 0x00000002001c7824 */ /* 0x040fe200078e00ff */
[----:B------:R-:W-:Y:S01]  /*f8f0*/  LEA R222, R0, 0x10080, 0x1 ;  /* 0x0001008000de7811 */ /* 0x000fe200078e08ff */
[----:B------:R-:W-:Y:S01]  /*f900*/  LDSM.16.M88.4 R44, [R221+0xa880] ;  /* 0x00a88000dd2c783b */ /* 0x000fe20000000200 */
[----:B------:R-:W-:Y:S01]  /*f910*/  ISETP.LT.OR P0, PT, R14, 0x1, !P4 ;  /* 0x000000010e00780c */ /* 0x000fe20006701670 */
[----:B------:R-:W-:Y:S01]  /*f920*/  IMAD.MOV.U32 R0, RZ, RZ, 0x40 ;  /* 0x00000040ff007424 */ /* 0x000fe200078e00ff */
[----:B------:R-:W-:Y:S01]  /*f930*/  IADD3 R10, R221, 0xa080, RZ ;  /* 0x0000a080dd0a7810 */ /* 0x000fe20007ffe0ff */
[--C-:B------:R-:W-:Y:S01]  /*f940*/  IMAD R220, R5, 0x2, R222.reuse ;  /* 0x0000000205dc7824 */ /* 0x100fe200078e02de */
[----:B------:R-:W-:Y:S01]  /*f950*/  IADD3 R219, R221, 0xa0a0, RZ ;  /* 0x0000a0a0dddb7810 */ /* 0x000fe20007ffe0ff */
[----:B------:R-:W1:Y:S01]  /*f960*/  LDSM.16.M88.4 R28, [R28+0x10080] ;  /* 0x010080001c1c783b */ /* 0x000e620000000200 */
[----:B------:R-:W-:Y:S01]  /*f970*/  @P1 IADD3 R219, R10, -0x20, RZ ;  /* 0xffffffe00adb1810 */ /* 0x000fe20007ffe0ff */
[----:B------:R-:W-:Y:S01]  /*f980*/  IMAD R218, R3, 0x2, R222 ;  /* 0x0000000203da7824 */ /* 0x000fe200078e02de */
[C---:B------:R-:W-:Y:S01]  /*f990*/  LOP3.LUT P2, RZ, R13.reuse, 0x2, RZ, 0xc0, !PT ;  /* 0x000000020dff7812 */ /* 0x040fe2000784c0ff */
[----:B------:R-:W-:Y:S01]  /*f9a0*/  LDSM.16.M88.4 R40, [R221+0xb080] ;  /* 0x00b08000dd28783b */ /* 0x000fe20000000200 */
[----:B------:R-:W-:Y:S01]  /*f9b0*/  LOP3.LUT P1, RZ, R13, 0x4, RZ, 0xc0, !PT ;  /* 0x000000040dff7812 */ /* 0x000fe2000782c0ff */
[----:B------:R-:W-:Y:S01]  /*f9c0*/  IMAD R217, R3, 0x2, R220 ;  /* 0x0000000203d97824 */ /* 0x000fe200078e02dc */
[----:B------:R-:W-:Y:S01]  /*f9d0*/  @!P3 ISETP.LT.OR P4, PT, R14, 0x21, !P4 ;  /* 0x000000210e00b80c */ /* 0x000fe20006781670 */
[----:B------:R-:W-:Y:S01]  /*f9e0*/  LDSM.16.M88.4 R8, [R220] ;  /* 0x00000000dc08783b */ /* 0x000fe20000000200 */
[----:B------:R-:W-:-:S02]  /*f9f0*/  IADD3 R211, R219, 0x800, RZ ;  /* 0x00000800dbd37810 */ /* 0x000fc40007ffe0ff */
[C---:B------:R-:W-:Y:S01]  /*fa00*/  IADD3 R210, R219.reuse, 0x1000, RZ ;  /* 0x00001000dbd27810 */ /* 0x040fe20007ffe0ff */
[----:B------:R-:W2:Y:S01]  /*fa10*/  LDSM.16.M88.4 R52, [R219] ;  /* 0x00000000db34783b */ /* 0x000ea20000000200 */
[C---:B------:R-:W-:Y:S02]  /*fa20*/  IADD3 R208, R219.reuse, 0x1800, RZ ;  /* 0x00001800dbd07810 */ /* 0x040fe40007ffe0ff */
[C---:B------:R-:W-:Y:S01]  /*fa30*/  IADD3 R207, R219.reuse, 0x2000, RZ ;  /* 0x00002000dbcf7810 */ /* 0x040fe20007ffe0ff */
[----:B------:R-:W3:Y:S01]  /*fa40*/  LDSM.16.M88.4 R48, [R219+0x800] ;  /* 0x00080000db30783b */ /* 0x000ee20000000200 */
[C---:B------:R-:W-:Y:S02]  /*fa50*/  IADD3 R206, R219.reuse, 0x2800, RZ ;  /* 0x00002800dbce7810 */ /* 0x040fe40007ffe0ff */
[C---:B------:R-:W-:Y:S01]  /*fa60*/  IADD3 R205, R219.reuse, 0x3000, RZ ;  /* 0x00003000dbcd7810 */ /* 0x040fe20007ffe0ff */
[----:B------:R-:W-:Y:S01]  /*fa70*/  LDSM.16.M88.4 R36, [R219+0x1000] ;  /* 0x00100000db24783b */ /* 0x000fe20000000200 */
[----:B------:R-:W-:-:S02]  /*fa80*/  IADD3 R204, R219, 0x3800, RZ ;  /* 0x00003800dbcc7810 */ /* 0x000fc40007ffe0ff */
[C---:B------:R-:W-:Y:S01]  /*fa90*/  IADD3 R203, R219.reuse, 0x4000, RZ ;  /* 0x00004000dbcb7810 */ /* 0x040fe20007ffe0ff */
[----:B------:R-:W-:Y:S01]  /*faa0*/  @!PT LDS RZ, [RZ] ;  /* 0x00000000fffff984 */ /* 0x000fe20000000800 */
[----:B------:R-:W-:Y:S01]  /*fab0*/  @!PT LDS RZ, [RZ] ;  /* 0x00000000fffff984 */ /* 0x000fe20000000800 */
[----:B------:R-:W-:Y:S01]  /*fac0*/  @!PT LDS RZ, [RZ] ;  /* 0x00000000fffff984 */ /* 0x000fe20000000800 */
[----:B------:R4:W-:Y:S01]  /*fad0*/  LDGSTS.E.BYPASS.LTC128B.128 [R228+0x4080], [R24.64], !P0 ;  /* 0x0408000018e47fae */ /* 0x0009e2000c101d52 */
[----:B------:R-:W-:Y:S02]  /*fae0*/  LOP3.LUT P0, RZ, R20, 0x4, RZ, 0xc0, !PT ;  /* 0x0000000414ff7812 */ /* 0x000fe4000780c0ff */
[----:B------:R-:W-:Y:S02]  /*faf0*/  IADD3 R202, R219, 0x4800, RZ ;  /* 0x00004800dbca7810 */ /* 0x000fe40007ffe0ff */
[----:B------:R-:W-:Y:S02]  /*fb00*/  SEL R0, R0, 0xffffffc0, !P0 ;  /* 0xffffffc000007807 */ /* 0x000fe40004000000 */
[C---:B------:R-:W-:Y:S02]  /*fb10*/  ISETP.LT.OR P0, PT, R14.reuse, 0x1, !P2 ;  /* 0x000000010e00780c */ /* 0x040fe40005701670 */
[C---:B------:R-:W-:Y:S01]  /*fb20*/  @!P3 ISETP.LT.OR P2, PT, R14.reuse, 0x21, !P2 ;  /* 0x000000210e00b80c */ /* 0x040fe20005741670 */
[--C-:B------:R-:W-:Y:S01]  /*fb30*/  IMAD.IADD R215, R221, 0x1, R0.reuse ;  /* 0x00000001ddd77824 */ /* 0x100fe200078e0200 */
[C---:B------:R-:W-:Y:S01]  /*fb40*/  IADD3 R201, R219.reuse, 0x5000, RZ ;  /* 0x00005000dbc97810 */ /* 0x040fe20007ffe0ff */
[C---:B------:R-:W-:Y:S01]  /*fb50*/  IMAD.IADD R209, R219.reuse, 0x1, R0 ;  /* 0x00000001dbd17824 */ /* 0x040fe200078e0200 */
[----:B------:R-:W-:Y:S01]  /*fb60*/  IADD3 R200, R219, 0x5800, RZ ;  /* 0x00005800dbc87810 */ /* 0x000fe20007ffe0ff */
[----:B-1----:R-:W-:Y:S06]  /*fb70*/  HMMA.16816.F32.BF16 R20, R28, R16, RZ ;  /* 0x000000101c14723c */ /* 0x002fec00000418ff */
[----:B------:R4:W-:Y:S01]  /*fb80*/  LDGSTS.E.BYPASS.LTC128B.128 [R228+0x5880], [R24.64+0x80], !P0 ;  /* 0x0588008018e47fae */ /* 0x0009e2000c101d52 */
[----:B------:R-:W-:-:S02]  /*fb90*/  ISETP.LT.OR P0, PT, R14, 0x1, !P1 ;  /* 0x000000010e00780c */ /* 0x000fc40004f01670 */
[----:B------:R-:W-:Y:S01]  /*fba0*/  @!P3 ISETP.LT.OR P1, PT, R14, 0x21, !P1 ;  /* 0x000000210e00b80c */ /* 0x000fe20004f21670 */
[C---:B------:R-:W-:Y:S08]  /*fbb0*/  HMMA.16816.F32.BF16 R16, R28.reuse, R18, RZ ;  /* 0x000000121c10723c */ /* 0x040ff000000418ff */
[----:B------:R-:W-:Y:S02]  /*fbc0*/  HMMA.16816.F32.BF16 R32, R28, R44, RZ ;  /* 0x0000002c1c20723c */ /* 0x000fe400000418ff */
[----:B------:R4:W-:Y:S01]  /*fbd0*/  LDGSTS.E.BYPASS.LTC128B.128 [R228+0x7080], [R24.64+0x100], !P0 ;  /* 0x0708010018e47fae */ /* 0x0009e2000c101d52 */
[----:B------:R-:W-:-:S04]  /*fbe0*/  LOP3.LUT P0, RZ, R13, 0x8, RZ, 0xc0, !PT ;  /* 0x000000080dff7812 */ /* 0x000fc8000780c0ff */
[C---:B------:R-:W-:Y:S01]  /*fbf0*/  ISETP.LT.OR P6, PT, R14.reuse, 0x1, !P0 ;  /* 0x000000010e00780c */ /* 0x040fe200047c1670 */
[----:B--2---:R-:W-:Y:S01]  /*fc00*/  HMMA.16816.F32.BF16 R20, R8, R52, R20 ;  /* 0x000000340814723c */ /* 0x004fe20000041814 */
[----:B------:R-:W-:-:S07]  /*fc10*/  @!P3 ISETP.LT.OR P0, PT, R14, 0x21, !P0 ;  /* 0x000000210e00b80c */ /* 0x000fce0004701670 */
[----:B------:R-:W-:Y:S04]  /*fc20*/  HMMA.16816.F32.BF16 R16, R8, R54, R16 ;  /* 0x000000360810723c */ /* 0x000fe80000041810 */
[----:B------:R4:W-:Y:S01]  /*fc30*/  LDGSTS.E.BYPASS.LTC128B.128 [R228+0x8880], [R24.64+0x180], !P6 ;  /* 0x0888018018e47fae */ /* 0x0009e2000f101d52 */
[----:B------:R-:W-:-:S03]  /*fc40*/  ISETP.NE.AND P6, PT, R12, RZ, PT ;  /* 0x000000ff0c00720c */ /* 0x000fc60003fc5270 */
[----:B------:R1:W-:Y:S01]  /*fc50*/  @!P3 LDGSTS.E.BYPASS.LTC128B.128 [R228+0x5080], [R56.64], !P4 ;  /* 0x0508000038e4bfae */ /* 0x0003e2000e101d52 */
[----:B------:R-:W-:Y:S01]  /*fc60*/  HMMA.16816.F32.BF16 R44, R28, R46, RZ ;  /* 0x0000002e1c2c723c */ /* 0x000fe200000418ff */
[----:B------:R-:W-:Y:S02]  /*fc70*/  ISETP.GE.AND P4, PT, R99, 0x31, PT ;  /* 0x000000316300780c */ /* 0x000fe40003f86270 */
[----:B------:R1:W-:Y:S04]  /*fc80*/  @!P3 LDGSTS.E.BYPASS.LTC128B.128 [R228+0x6880], [R56.64+0x80], !P2 ;  /* 0x0688008038e4bfae */ /* 0x0003e8000d101d52 */
[----:B------:R1:W-:Y:S01]  /*fc90*/  @!P3 LDGSTS.E.BYPASS.LTC128B.128 [R228+0x8080], [R56.64+0x100], !P1 ;  /* 0x0808010038e4bfae */ /* 0x0003e2000c901d52 */
[C---:B---3--:R-:W-:Y:S03]  /*fca0*/  HMMA.16816.F32.BF16 R32, R8.reuse, R48, R32 ;  /* 0x000000300820723c */ /* 0x048fe60000041820 */
[----:B------:R1:W-:Y:S04]  /*fcb0*/  @!P3 LDGSTS.E.BYPASS.LTC128B.128 [R228+0x9880], [R56.64+0x180], !P0 ;  /* 0x0988018038e4bfae */ /* 0x0003e8000c101d52 */
[----:B------:R-:W-:Y:S04]  /*fcc0*/  LDSM.16.M88.4 R68, [R218] ;  /* 0x00000000da44783b */ /* 0x000fe80000000200 */
[----:B------:R-:W2:Y:S04]  /*fcd0*/  LDSM.16.M88.4 R64, [R215+0xa080] ;  /* 0x00a08000d740783b */ /* 0x000ea80000000200 */
[----:B------:R-:W-:Y:S01]  /*fce0*/  LDSM.16.M88.4 R12, [R217] ;  /* 0x00000000d90c783b */ /* 0x000fe20000000200 */
[----:B------:R-:W-:Y:S03]  /*fcf0*/  HMMA.16816.F32.BF16 R44, R8, R50, R44 ;  /* 0x00000032082c723c */ /* 0x000fe6000004182c */
[----:B------:R-:W3:Y:S04]  /*fd00*/  LDSM.16.M88.4 R60, [R209] ;  /* 0x00000000d13c783b */ /* 0x000ee80000000200 */
[----:B----4-:R-:W4:Y:S04]  /*fd10*/  LDSM.16.M88.4 R24, [R215+0xa880] ;  /* 0x00a88000d718783b */ /* 0x010f280000000200 */
[----:B------:R-:W-:Y:S01]  /*fd20*/  LDSM.16.M88.4 R48, [R222+0x4000] ;  /* 0x00400000de30783b */ /* 0x000fe20000000200 */
[C---:B-1----:R-:W-:Y:S03]  /*fd30*/  HMMA.16816.F32.BF16 R56, R28.reuse, R40, RZ ;  /* 0x000000281c38723c */ /* 0x042fe600000418ff */
[----:B------:R-:W1:Y:S04]  /*fd40*/  LDSM.16.M88.4 R72, [R221+0xb880] ;  /* 0x00b88000dd48783b */ /* 0x000e680000000200 */
[----:B------:R-:W1:Y:S01]  /*fd50*/  LDSM.16.M88.4 R52, [R215+0xb080] ;  /* 0x00b08000d734783b */ /* 0x000e620000000200 */
[----:B------:R-:W-:Y:S03]  /*fd60*/  HMMA.16816.F32.BF16 R28, R28, R42, RZ ;  /* 0x0000002a1c1c723c */ /* 0x000fe600000418ff */
[----:B------:R-:W1:Y:S04]  /*fd70*/  LDSM.16.M88.4 R40, [R209+0x800] ;  /* 0x00080000d128783b */ /* 0x000e680000000200 */
[----:B------:R-:W-:Y:S04]  /*fd80*/  LDSM.16.M88.4 R80, [R215+0xe080] ;  /* 0x00e08000d750783b */ /* 0x000fe80000000200 */
[----:B------:R-:W-:Y:S01]  /*fd90*/  LDSM.16.M88.4 R84, [R209+0x3800] ;  /* 0x00380000d154783b */ /* 0x000fe20000000200 */
[C---:B--2---:R-:W-:Y:S03]  /*fda0*/  HMMA.16816.F32.BF16 R20, R68.reuse, R64, R20 ;  /* 0x000000404414723c */ /* 0x044fe60000041814 */
[----:B------:R-:W-:Y:S04]  /*fdb0*/  LDSM.16.M88.4 R76, [R221+0xf080] ;  /* 0x00f08000dd4c783b */ /* 0x000fe80000000200 */
[----:B------:R-:W0:Y:S01]  /*fdc0*/  LDGDEPBAR ;  /* 0x00000000000079af */ /* 0x000e220000000000 */
[----:B------:R-:W-:Y:S03]  /*fdd0*/  HMMA.16816.F32.BF16 R16, R68, R66, R16 ;  /* 0x000000424410723c */ /* 0x000fe60000041810 */
[----:B------:R-:W-:Y:S05]  /*fde0*/  LDSM.16.M88.4 R64, [R219+0x1800] ;  /* 0x00180000db40783b */ /* 0x000fea0000000200 */
[----:B------:R-:W-:Y:S08]  /*fdf0*/  HMMA.16816.F32.BF16 R56, R8, R36, R56 ;  /* 0x000000240838723c */ /* 0x000ff00000041838 */
[C---:B---3--:R-:W-:Y:S08]  /*fe00*/  HMMA.16816.F32.BF16 R20, R12.reuse, R60, R20 ;  /* 0x0000003c0c14723c */ /* 0x048ff00000041814 */
[----:B------:R-:W-:Y:S01]  /*fe10*/  HMMA.16816.F32.BF16 R16, R12, R62, R16 ;  /* 0x0000003e0c10723c */ /* 0x000fe20000041810 */
[----:B------:R-:W-:Y:S07]  /*fe20*/  LDSM.16.M88.4 R60, [R221+0xc880] ;  /* 0x00c88000dd3c783b */ /* 0x000fee0000000200 */
[----:B------:R-:W-:Y:S01]  /*fe30*/  HMMA.16816.F32.BF16 R8, R8, R38, R28 ;  /* 0x000000260808723c */ /* 0x000fe2000004181c */
[----:B------:R-:W-:Y:S04]  /*fe40*/  LDSM.16.M88.4 R36, [R209+0x1000] ;  /* 0x00100000d124783b */ /* 0x000fe80000000200 */
[----:B------:R-:W-:Y:S03]  /*fe50*/  LDSM.16.M88.4 R28, [R221+0xc080] ;  /* 0x00c08000dd1c783b */ /* 0x000fe60000000200 */
[C---:B----4-:R-:W-:Y:S08]  /*fe60*/  HMMA.16816.F32.BF16 R32, R68.reuse, R24, R32 ;  /* 0x000000184420723c */ /* 0x050ff00000041820 */
[----:B------:R-:W-:Y:S01]  /*fe70*/  HMMA.16816.F32.BF16 R44, R68, R26, R44 ;  /* 0x0000001a442c723c */ /* 0x000fe2000004182c */
[----:B------:R-:W2:Y:S07]  /*fe80*/  LDSM.16.M88.4 R24, [R220+0x4000] ;  /* 0x00400000dc18783b */ /* 0x000eae0000000200 */
[C---:B-1----:R-:W-:Y:S08]  /*fe90*/  HMMA.16816.F32.BF16 R20, R48.reuse, R72, R20 ;  /* 0x000000483014723c */ /* 0x042ff00000041814 */
[----:B------:R-:W-:Y:S01]  /*fea0*/  HMMA.16816.F32.BF16 R16, R48, R74, R16 ;  /* 0x0000004a3010723c */ /* 0x000fe20000041810 */
[----:B------:R-:W-:Y:S07]  /*feb0*/  LDSM.16.M88.4 R72, [R209+0x1800] ;  /* 0x00180000d148783b */ /* 0x000fee0000000200 */
[C---:B------:R-:W-:Y:S08]  /*fec0*/  HMMA.16816.F32.BF16 R56, R68.reuse, R52, R56 ;  /* 0x000000344438723c */ /* 0x040ff00000041838 */
[----:B------:R-:W-:Y:S01]  /*fed0*/  HMMA.16816.F32.BF16 R68, R68, R54, R8 ;  /* 0x000000364444723c */ /* 0x000fe20000041808 */
[----:B------:R-:W-:Y:S04]  /*fee0*/  LDSM.16.M88.4 R52, [R218+0x4000] ;  /* 0x00400000da34783b */ /* 0x000fe80000000200 */
[----:B------:R-:W-:Y:S03]  /*fef0*/  LDSM.16.M88.4 R8, [R219+0x2000] ;  /* 0x00200000db08783b */ /* 0x000fe60000000200 */
[C---:B------:R-:W-:Y:S08]  /*ff00*/  HMMA.16816.F32.BF16 R32, R12.reuse, R40, R32 ;  /* 0x000000280c20723c */ /* 0x040ff00000041820 */
[----:B------:R-:W-:Y:S01]  /*ff10*/  HMMA.16816.F32.BF16 R44, R12, R42, R44 ;  /* 0x0000002a0c2c723c */ /* 0x000fe2000004182c */
[----:B------:R-:W1:Y:S07]  /*ff20*/  LDSM.16.M88.4 R40, [R215+0xb880] ;  /* 0x00b88000d728783b */ /* 0x000e6e0000000200 */
[C---:B--2---:R-:W-:Y:S08]  /*ff30*/  HMMA.16816.F32.BF16 R20, R24.reuse, R64, R20 ;  /* 0x000000401814723c */ /* 0x044ff00000041814 */
        /* <DEDUP_REMOVED lines=44> */
[----:B------:R-:W2:Y:S04]  /*10200*/  LDSM.16.M88.4 R28, [R209+0x3000] ;  /* 0x00300000d11c783b */ /* 0x000ea80000000200 */
[----:B------:R-:W3:Y:S03]  /*10210*/  LDSM.16.M88.4 R40, [R219+0x3800] ;  /* 0x00380000db28783b */ /* 0x000ee60000000200 */
[C---:B------:R-:W-:Y:S08]  /*10220*/  HMMA.16816.F32.BF16 R32, R8.reuse, R24, R32 ;  /* 0x000000180820723c */ /* 0x040ff00000041820 */
[----:B------:R-:W-:Y:S01]  /*10230*/  HMMA.16816.F32.BF16 R44, R8, R26, R44 ;  /* 0x0000001a082c723c */ /* 0x000fe2000004182c */
[----:B------:R-:W4:Y:S07]  /*10240*/  LDSM.16.M88.4 R24, [R219+0x4000] ;  /* 0x00400000db18783b */ /* 0x000f2e0000000200 */
[C---:B-1----:R-:W-:Y:S08]  /*10250*/  HMMA.16816.F32.BF16 R20, R72.reuse, R48, R20 ;  /* 0x000000304814723c */ /* 0x042ff00000041814 */
[----:B------:R-:W-:Y:S01]  /*10260*/  HMMA.16816.F32.BF16 R16, R72, R50, R16 ;  /* 0x000000324810723c */ /* 0x000fe20000041810 */
[----:B------:R-:W-:Y:S07]  /*10270*/  LDSM.16.M88.4 R48, [R219+0x4800] ;  /* 0x00480000db30783b */ /* 0x000fee0000000200 */
[C---:B------:R-:W-:Y:S08]  /*10280*/  HMMA.16816.F32.BF16 R56, R8.reuse, R52, R56 ;  /* 0x000000340838723c */ /* 0x040ff00000041838 */
[----:B------:R-:W-:Y:S01]  /*10290*/  HMMA.16816.F32.BF16 R68, R8, R54, R68 ;  /* 0x000000360844723c */ /* 0x000fe20000041844 */
[----:B------:R-:W-:Y:S04]  /*102a0*/  LDSM.16.M88.4 R52, [R222+0xc000] ;  /* 0x00c00000de34783b */ /* 0x000fe80000000200 */
[----:B------:R-:W1:Y:S03]  /*102b0*/  LDSM.16.M88.4 R8, [R221+0xe880] ;  /* 0x00e88000dd08783b */ /* 0x000e660000000200 */
[C---:B--2---:R-:W-:Y:S08]  /*102c0*/  HMMA.16816.F32.BF16 R20, R64.reuse, R28, R20 ;  /* 0x0000001c4014723c */ /* 0x044ff00000041814 */
[----:B------:R-:W-:Y:S01]  /*102d0*/  HMMA.16816.F32.BF16 R16, R64, R30, R16 ;  /* 0x0000001e4010723c */ /* 0x000fe20000041810 */
[----:B------:R-:W-:Y:S07]  /*102e0*/  LDSM.16.M88.4 R28, [R218+0xc000] ;  /* 0x00c00000da1c783b */ /* 0x000fee0000000200 */
[C---:B---3--:R-:W-:Y:S08]  /*102f0*/  HMMA.16816.F32.BF16 R32, R12.reuse, R40, R32 ;  /* 0x000000280c20723c */ /* 0x048ff00000041820 */
[C---:B------:R-:W-:Y:S01]  /*10300*/  HMMA.16816.F32.BF16 R44, R12.reuse, R42, R44 ;  /* 0x0000002a0c2c723c */ /* 0x040fe2000004182c */
[----:B------:R-:W2:Y:S07]  /*10310*/  LDSM.16.M88.4 R40, [R220+0xc000] ;  /* 0x00c00000dc28783b */ /* 0x000eae0000000200 */
[C---:B----4-:R-:W-:Y:S08]  /*10320*/  HMMA.16816.F32.BF16 R56, R12.reuse, R24, R56 ;  /* 0x000000180c38723c */ /* 0x050ff00000041838 */
[----:B------:R-:W-:Y:S01]  /*10330*/  HMMA.16816.F32.BF16 R68, R12, R26, R68 ;  /* 0x0000001a0c44723c */ /* 0x000fe20000041844 */
[----:B------:R-:W3:Y:S04]  /*10340*/  LDSM.16.M88.4 R24, [R215+0xe880] ;  /* 0x00e88000d718783b */ /* 0x000ee80000000200 */
[----:B------:R-:W-:Y:S03]  /*10350*/  LDSM.16.M88.4 R12, [R217+0xc000] ;  /* 0x00c00000d90c783b */ /* 0x000fe60000000200 */
[C---:B-1----:R-:W-:Y:S08]  /*10360*/  HMMA.16816.F32.BF16 R20, R52.reuse, R8, R20 ;  /* 0x000000083414723c */ /* 0x042ff00000041814 */
[----:B------:R-:W-:Y:S01]  /*10370*/  HMMA.16816.F32.BF16 R16, R52, R10, R16 ;  /* 0x0000000a3410723c */ /* 0x000fe20000041810 */
        /* <DEDUP_REMOVED lines=8> */
[----:B------:R-:W-:Y:S01]  /*10400*/  HMMA.16816.F32.BF16 R16, R40, R50, R16 ;  /* 0x000000322810723c */ /* 0x000fe20000041810 */
[----:B------:R-:W1:Y:S07]  /*10410*/  LDSM.16.M88.4 R48, [R221+0xf880] ;  /* 0x00f88000dd30783b */ /* 0x000e6e0000000200 */
[C---:B------:R-:W-:Y:S08]  /*10420*/  HMMA.16816.F32.BF16 R32, R64.reuse, R84, R32 ;  /* 0x000000544020723c */ /* 0x040ff00000041820 */
[C---:B------:R-:W-:Y:S08]  /*10430*/  HMMA.16816.F32.BF16 R44, R64.reuse, R86, R44 ;  /* 0x00000056402c723c */ /* 0x040ff0000004182c */
[C---:B------:R-:W-:Y:S08]  /*10440*/  HMMA.16816.F32.BF16 R56, R64.reuse, R60, R56 ;  /* 0x0000003c4038723c */ /* 0x040ff00000041838 */
[----:B------:R-:W-:Y:S01]  /*10450*/  HMMA.16816.F32.BF16 R72, R64, R62, R72 ;  /* 0x0000003e4048723c */ /* 0x000fe20000041848 */
[----:B------:R-:W-:Y:S07]  /*10460*/  LDSM.16.M88.4 R60, [R209+0x5000] ;  /* 0x00500000d13c783b */ /* 0x000fee0000000200 */
[C---:B---3--:R-:W-:Y:S08]  /*10470*/  HMMA.16816.F32.BF16 R20, R28.reuse, R24, R20 ;  /* 0x000000181c14723c */ /* 0x048ff00000041814 */
[----:B------:R-:W-:Y:S01]  /*10480*/  HMMA.16816.F32.BF16 R16, R28, R26, R16 ;  /* 0x0000001a1c10723c */ /* 0x000fe20000041810 */
[----:B------:R-:W2:Y:S07]  /*10490*/  LDSM.16.M88.4 R24, [R219+0x5800] ;  /* 0x00580000db18783b */ /* 0x000eae0000000200 */
[C---:B------:R-:W-:Y:S08]  /*104a0*/  HMMA.16816.F32.BF16 R32, R52.reuse, R76, R32 ;  /* 0x0000004c3420723c */ /* 0x040ff00000041820 */
[C---:B------:R-:W-:Y:S08]  /*104b0*/  HMMA.16816.F32.BF16 R44, R52.reuse, R78, R44 ;  /* 0x0000004e342c723c */ /* 0x040ff0000004182c */
[C---:B-1----:R-:W-:Y:S08]  /*104c0*/  HMMA.16816.F32.BF16 R56, R52.reuse, R48, R56 ;  /* 0x000000303438723c */ /* 0x042ff00000041838 */
[----:B------:R-:W-:Y:S08]  /*104d0*/  HMMA.16816.F32.BF16 R72, R52, R50, R72 ;  /* 0x000000323448723c */ /* 0x000ff00000041848 */
[C---:B------:R-:W-:Y:S08]  /*104e0*/  HMMA.16816.F32.BF16 R20, R12.reuse, R8, R20 ;  /* 0x000000080c14723c */ /* 0x040ff00000041814 */
[----:B------:R-:W-:Y:S01]  /*104f0*/  HMMA.16816.F32.BF16 R16, R12, R10, R16 ;  /* 0x0000000a0c10723c */ /* 0x000fe20000041810 */
[----:B------:R-:W1:Y:S07]  /*10500*/  LDSM.16.M88.4 R8, [R215+0xf880] ;  /* 0x00f88000d708783b */ /* 0x000e6e0000000200 */
[C---:B------:R-:W-:Y:S08]  /*10510*/  HMMA.16816.F32.BF16 R32, R40.reuse, R36, R32 ;  /* 0x000000242820723c */ /* 0x040ff00000041820 */
[----:B------:R-:W-:Y:S01]  /*10520*/  HMMA.16816.F32.BF16 R44, R40, R38, R44 ;  /* 0x00000026282c723c */ /* 0x000fe2000004182c */
[----:B------:R-:W-:-:S02]  /*10530*/  FMUL.FTZ R0, R20, c[0x0][0x320] ;  /* 0x0000c80014007a20 */ /* 0x000fc40000410000 */
[----:B------:R-:W-:-:S04]  /*10540*/  FMUL.FTZ R36, R21, c[0x0][0x320] ;  /* 0x0000c80015247a20 */ /* 0x000fc80000410000 */
[----:B------:R-:W3:Y:S01]  /*10550*/  MUFU.TANH R0, R0 ;  /* 0x0000000000007308 */ /* 0x000ee20000002400 */
[C---:B--2---:R-:W-:Y:S01]  /*10560*/  HMMA.16816.F32.BF16 R56, R40.reuse, R24, R56 ;  /* 0x000000182838723c */ /* 0x044fe20000041838 */
[----:B------:R-:W-:Y:S02]  /*10570*/  FMUL.FTZ R16, R16, c[0x0][0x320] ;  /* 0x0000c80010107a20 */ /* 0x000fe40000410000 */
[----:B------:R-:W-:Y:S02]  /*10580*/  FMUL.FTZ R17, R17, c[0x0][0x320] ;  /* 0x0000c80011117a20 */ /* 0x000fe40000410000 */
[----:B------:R-:W-:Y:S02]  /*10590*/  FMUL.FTZ R18, R18, c[0x0][0x320] ;  /* 0x0000c80012127a20 */ /* 0x000fe40000410000 */
[----:B------:R-:W-:Y:S01]  /*105a0*/  FMUL.FTZ R24, R22, c[0x0][0x320] ;  /* 0x0000c80016187a20 */ /* 0x000fe20000410000 */
[----:B------:R-:W-:Y:S01]  /*105b0*/  HMMA.16816.F32.BF16 R72, R40, R26, R72 ;  /* 0x0000001a2848723c */ /* 0x000fe20000041848 */
[----:B------:R-:W-:Y:S01]  /*105c0*/  FMUL.FTZ R25, R23, c[0x0][0x320] ;  /* 0x0000c80017197a20 */ /* 0x000fe20000410000 */
[----:B------:R-:W2:Y:S01]  /*105d0*/  MUFU.TANH R36, R36 ;  /* 0x0000002400247308 */ /* 0x000ea20000002400 */
[----:B------:R-:W4:Y:S01]  /*105e0*/  LDSM.16.M88.4 R20, [R209+0x5800] ;  /* 0x00580000d114783b */ /* 0x000f220000000200 */
[----:B------:R-:W-:-:S04]  /*105f0*/  DEPBAR.LE SB0, 0x0 ;  /* 0x000080000000791a */ /* 0x000fc80000000000 */
[C---:B------:R-:W-:Y:S02]  /*10600*/  HMMA.16816.F32.BF16 R32, R28.reuse, R68, R32 ;  /* 0x000000441c20723c */ /* 0x040fe40000041820 */
[----:B------:R-:W2:Y:S06]  /*10610*/  MUFU.TANH R24, R24 ;  /* 0x0000001800187308 */ /* 0x000eac0000002400 */
[C---:B------:R-:W-:Y:S02]  /*10620*/  HMMA.16816.F32.BF16 R44, R28.reuse, R70, R44 ;  /* 0x000000461c2c723c */ /* 0x040fe4000004182c */
[----:B------:R-:W2:Y:S06]  /*10630*/  MUFU.TANH R25, R25 ;  /* 0x0000001900197308 */ /* 0x000eac0000002400 */
[C---:B-1----:R-:W-:Y:S02]  /*10640*/  HMMA.16816.F32.BF16 R56, R28.reuse, R8, R56 ;  /* 0x000000081c38723c */ /* 0x042fe40000041838 */
[----:B------:R-:W1:Y:S05]  /*10650*/  MUFU.TANH R16, R16 ;  /* 0x0000001000107308 */ /* 0x000e6a0000002400 */
[----:B------:R-:W-:Y:S01]  /*10660*/  FMUL.FTZ R8, R19, c[0x0][0x320] ;  /* 0x0000c80013087a20 */ /* 0x000fe20000410000 */
[----:B------:R-:W-:Y:S02]  /*10670*/  HMMA.16816.F32.BF16 R72, R28, R10, R72 ;  /* 0x0000000a1c48723c */ /* 0x000fe40000041848 */
[----:B------:R-:W1:Y:S06]  /*10680*/  MUFU.TANH R17, R17 ;  /* 0x0000001100117308 */ /* 0x000e6c0000002400 */
[C---:B------:R-:W-:Y:S02]  /*10690*/  HMMA.16816.F32.BF16 R32, R12.reuse, R60, R32 ;  /* 0x0000003c0c20723c */ /* 0x040fe40000041820 */
[----:B------:R-:W1:Y:S06]  /*106a0*/  MUFU.TANH R18, R18 ;  /* 0x0000001200127308 */ /* 0x000e6c0000002400 */
[C---:B------:R-:W-:Y:S02]  /*106b0*/  HMMA.16816.F32.BF16 R44, R12.reuse, R62, R44 ;  /* 0x0000003e0c2c723c */ /* 0x040fe4000004182c */
[----:B------:R-:W1:Y:S06]  /*106c0*/  MUFU.TANH R8, R8 ;  /* 0x0000000800087308 */ /* 0x000e6c0000002400 */
[C---:B----4-:R-:W-:Y:S08]  /*106d0*/  HMMA.16816.F32.BF16 R56, R12.reuse, R20, R56 ;  /* 0x000000140c38723c */ /* 0x050ff00000041838 */
[----:B------:R-:W-:Y:S01]  /*106e0*/  HMMA.16816.F32.BF16 R72, R12, R22, R72 ;  /* 0x000000160c48723c */ /* 0x000fe20000041848 */
[----:B------:R-:W-:-:S02]  /*106f0*/  FMUL.FTZ R9, R32, c[0x0][0x320] ;  /* 0x0000c80020097a20 */ /* 0x000fc40000410000 */
[----:B------:R-:W-:Y:S02]  /*10700*/  FMUL.FTZ R19, R33, c[0x0][0x320] ;  /* 0x0000c80021137a20 */ /* 0x000fe40000410000 */
[----:B------:R-:W-:Y:S02]  /*10710*/  FMUL.FTZ R26, R34, c[0x0][0x320] ;  /* 0x0000c800221a7a20 */ /* 0x000fe40000410000 */
[----:B------:R-:W-:Y:S01]  /*10720*/  FMUL.FTZ R10, R35, c[0x0][0x320] ;  /* 0x0000c800230a7a20 */ /* 0x000fe20000410000 */
[----:B------:R-:W4:Y:S01]  /*10730*/  MUFU.TANH R9, R9 ;  /* 0x0000000900097308 */ /* 0x000f220000002400 */
[----:B------:R-:W-:Y:S02]  /*10740*/  FMUL.FTZ R27, R44, c[0x0][0x320] ;  /* 0x0000c8002c1b7a20 */ /* 0x000fe40000410000 */
[----:B------:R-:W-:Y:S02]  /*10750*/  FMUL.FTZ R20, R45, c[0x0][0x320] ;  /* 0x0000c8002d147a20 */ /* 0x000fe40000410000 */
[----:B------:R-:W-:-:S02]  /*10760*/  FMUL.FTZ R11, R46, c[0x0][0x320] ;  /* 0x0000c8002e0b7a20 */ /* 0x000fc40000410000 */
[----:B------:R-:W-:Y:S01]  /*10770*/  FMUL.FTZ R28, R47, c[0x0][0x320] ;  /* 0x0000c8002f1c7a20 */ /* 0x000fe20000410000 */
[----:B------:R-:W1:Y:S01]  /*10780*/  MUFU.TANH R19, R19 ;  /* 0x0000001300137308 */ /* 0x000e620000002400 */
[----:B------:R-:W-:Y:S02]  /*10790*/  FMUL.FTZ R56, R56, c[0x0][0x320] ;  /* 0x0000c80038387a20 */ /* 0x000fe40000410000 */
[----:B------:R-:W-:Y:S02]  /*107a0*/  FMUL.FTZ R57, R57, c[0x0][0x320] ;  /* 0x0000c80039397a20 */ /* 0x000fe40000410000 */
[----:B------:R-:W-:Y:S02]  /*107b0*/  FMUL.FTZ R58, R58, c[0x0][0x320] ;  /* 0x0000c8003a3a7a20 */ /* 0x000fe40000410000 */
[----:B------:R-:W-:Y:S01]  /*107c0*/  FMUL.FTZ R59, R59, c[0x0][0x320] ;  /* 0x0000c8003b3b7a20 */ /* 0x000fe20000410000 */
[----:B------:R-:W1:Y:S01]  /*107d0*/  MUFU.TANH R26, R26 ;  /* 0x0000001a001a7308 */ /* 0x000e620000002400 */
[----:B------:R-:W-:-:S02]  /*107e0*/  FMUL.FTZ R72, R72, c[0x0][0x320] ;  /* 0x0000c80048487a20 */ /* 0x000fc40000410000 */
[----:B------:R-:W-:Y:S02]  /*107f0*/  FMUL.FTZ R73, R73, c[0x0][0x320] ;  /* 0x0000c80049497a20 */ /* 0x000fe40000410000 */
[----:B------:R-:W-:Y:S02]  /*10800*/  FMUL.FTZ R74, R74, c[0x0][0x320] ;  /* 0x0000c8004a4a7a20 */ /* 0x000fe40000410000 */
[----:B------:R-:W-:Y:S01]  /*10810*/  FMUL.FTZ R75, R75, c[0x0][0x320] ;  /* 0x0000c8004b4b7a20 */ /* 0x000fe20000410000 */
[----:B------:R-:W1:Y:S08]  /*10820*/  MUFU.TANH R10, R10 ;  /* 0x0000000a000a7308 */ /* 0x000e700000002400 */
[----:B------:R-:W1:Y:S08]  /*10830*/  MUFU.TANH R27, R27 ;  /* 0x0000001b001b7308 */ /* 0x000e700000002400 */
[----:B------:R-:W1:Y:S08]  /*10840*/  MUFU.TANH R20, R20 ;  /* 0x0000001400147308 */ /* 0x000e700000002400 */
[----:B------:R-:W1:Y:S08]  /*10850*/  MUFU.TANH R11, R11 ;  /* 0x0000000b000b7308 */ /* 0x000e700000002400 */
[----:B------:R-:W1:Y:S08]  /*10860*/  MUFU.TANH R28, R28 ;  /* 0x0000001c001c7308 */ /* 0x000e700000002400 */
        /* <DEDUP_REMOVED lines=10> */
[----:B--234-:R-:W-:Y:S02]  /*10910*/  IADD3 R12, -R157, 0x30, RZ ;  /* 0x000000309d0c7810 */ /* 0x01cfe40007ffe1ff */
[----:B------:R-:W-:-:S02]  /*10920*/  IADD3 R15, R156, -0x2, RZ ;  /* 0xfffffffe9c0f7810 */ /* 0x000fc40007ffe0ff */
[----:B------:R-:W-:Y:S02]  /*10930*/  ISETP.GE.AND P0, PT, R12, 0x21, PT ;  /* 0x000000210c00780c */ /* 0x000fe40003f06270 */
[----:B------:R-:W-:Y:S01]  /*10940*/  SHF.R.S32.HI R13, RZ, 0x1f, R15 ;  /* 0x0000001fff0d7819 */ /* 0x000fe2000001140f */
[-C--:B------:R-:W-:Y:S01]  /*10950*/  IMAD R4, R4, R15.reuse, RZ ;  /* 0x0000000f04047224 */ /* 0x080fe200078e02ff */
[----:B------:R-:W-:Y:S01]  /*10960*/  P2R R14, PR, RZ, 0x8 ;  /* 0x00000008ff0e7803 */ /* 0x000fe20000000000 */
[----:B------:R-:W-:Y:S01]  /*10970*/  IMAD.WIDE.U32 R22, R88, R15, RZ ;  /* 0x0000000f58167225 */ /* 0x000fe200078e00ff */
[----:B------:R-:W-:-:S03]  /*10980*/  LOP3.LUT P3, RZ, R225, 0x2, RZ, 0xc0, !PT ;  /* 0x00000002e1ff7812 */ /* 0x000fc6000786c0ff */
[----:B------:R-:W-:-:S04]  /*10990*/  IMAD R13, R13, R88, R4 ;  /* 0x000000580d0d7224 */ /* 0x000fc800078e0204 */
[----:B------:R-:W-:Y:S01]  /*109a0*/  IMAD.IADD R13, R23, 0x1, R13 ;  /* 0x00000001170d7824 */ /* 0x000fe200078e020d */
[----:B------:R-:W-:-:S04]  /*109b0*/  @P0 IADD3 R15, P2, P1, R230, UR5, R22 ;  /* 0x00000005e60f0c10 */ /* 0x000fc8000f95e016 */
[----:B------:R-:W-:Y:S02]  /*109c0*/  @P0 IADD3.X R4, R235, UR8, R13, P2, P1 ;  /* 0x00000008eb040c10 */ /* 0x000fe400097e240d */
[----:B------:R-:W-:-:S13]  /*109d0*/  ISETP.GE.AND P1, PT, R12, 0x1, PT ;  /* 0x000000010c00780c */ /* 0x000fda0003f26270 */
[----:B------:R-:W-:-:S05]  /*109e0*/  @P1 IADD3 R22, P2, R230, R22, RZ ;  /* 0x00000016e6161210 */ /* 0x000fca0007f5e0ff */
[----:B------:R-:W-:Y:S01]  /*109f0*/  @P1 IMAD.X R13, R13, 0x1, R235, P2 ;  /* 0x000000010d0d1824 */ /* 0x000fe200010e06eb */
[----:B------:R-:W-:-:S04]  /*10a00*/  @P1 LEA R12, P2, R22, c[0x0][0x1c8], 0x1 ;  /* 0x00007200160c1a11 */ /* 0x000fc800078408ff */
[----:B------:R-:W-:Y:S02]  /*10a10*/  @P1 LEA.HI.X R13, R22, c[0x0][0x1cc], R13, 0x1, P2 ;  /* 0x00007300160d1a11 */ /* 0x000fe400010f0c0d */
[----:B------:R-:W-:-:S03]  /*10a20*/  @P0 LEA R22, P2, R15, c[0x0][0x1c8], 0x1 ;  /* 0x000072000f160a11 */ /* 0x000fc600078408ff */
[----:B------:R-:W-:Y:S01]  /*10a30*/  @!PT LDS RZ, [RZ] ;  /* 0x00000000fffff984 */ /* 0x000fe20000000800 */
[----:B------:R-:W-:Y:S01]  /*10a40*/  @!PT LDS RZ, [RZ] ;  /* 0x00000000fffff984 */ /* 0x000fe20000000800 */
[----:B------:R-:W-:Y:S01]  /*10a50*/  @!PT LDS RZ, [RZ] ;  /* 0x00000000fffff984 */ /* 0x000fe20000000800 */
[----:B------:R2:W-:Y:S01]  /*10a60*/  @P1 LDGSTS.E.BYPASS.LTC128B.128 [R228+0xa080], [R12.64], !P3 ;  /* 0x0a0800000ce41fae */ /* 0x0005e2000d901d52 */
[----:B------:R-:W-:Y:S02]  /*10a70*/  @P0 LEA.HI.X R23, R15, c[0x0][0x1cc], R4, 0x1, P2 ;  /* 0x000073000f170a11 */ /* 0x000fe400010f0c04 */
[----:B------:R-:W-:Y:S02]  /*10a80*/  LOP3.LUT P2, RZ, R225, 0x1, RZ, 0xc0, !PT ;  /* 0x00000001e1ff7812 */ /* 0x000fe4000784c0ff */
[----:B------:R-:W-:-:S11]  /*10a90*/  ISETP.NE.AND P3, PT, R14, RZ, PT ;  /* 0x000000ff0e00720c */ /* 0x000fd60003f65270 */
[----:B------:R2:W-:Y:S04]  /*10aa0*/  @P1 LDGSTS.E.BYPASS.LTC128B.128 [R228+0xb880], [R12.64+0x80], !P2 ;  /* 0x0b8800800ce41fae */ /* 0x0005e8000d101d52 */
[----:B------:R2:W-:Y:S04]  /*10ab0*/  @P1 LDGSTS.E.BYPASS.LTC128B.128 [R228+0xd080], [R12.64+0x100], !P6 ;  /* 0x0d0801000ce41fae */ /* 0x0005e8000f101d52 */
[----:B------:R2:W-:Y:S01]  /*10ac0*/  @P1 LDGSTS.E.BYPASS.LTC128B.128 [R228+0xe880], [R12.64+0x180], !P5 ;  /* 0x0e8801800ce41fae */ /* 0x0005e2000e901d52 */
[----:B------:R-:W-:-:S13]  /*10ad0*/  LOP3.LUT P1, RZ, R225, 0x2, RZ, 0xc0, !PT ;  /* 0x00000002e1ff7812 */ /* 0x000fda000782c0ff */
[----:B------:R2:W-:Y:S04]  /*10ae0*/  @P0 LDGSTS.E.BYPASS.LTC128B.128 [R228+0xb080], [R22.64], !P1 ;  /* 0x0b08000016e40fae */ /* 0x0005e8000c901d52 */
[----:B------:R2:W-:Y:S04]  /*10af0*/  @P0 LDGSTS.E.BYPASS.LTC128B.128 [R228+0xc880], [R22.64+0x80], !P2 ;  /* 0x0c88008016e40fae */ /* 0x0005e8000d101d52 */
[----:B------:R2:W-:Y:S04]  /*10b00*/  @P0 LDGSTS.E.BYPASS.LTC128B.128 [R228+0xe080], [R22.64+0x100], !P6 ;  /* 0x0e08010016e40fae */ /* 0x0005e8000f101d52 */
[----:B------:R2:W-:Y:S02]  /*10b10*/  @P0 LDGSTS.E.BYPASS.LTC128B.128 [R228+0xf880], [R22.64+0x180], !P5 ;  /* 0x0f88018016e40fae */ /* 0x0005e4000e901d52 */
.L_x_845:
[----:B--234-:R-:W-:Y:S01]  /*10b20*/  LOP3.LUT R7, R7, 0xffffffe0, RZ, 0xc0, !PT ;  /* 0xffffffe007077812 */ /* 0x01cfe200078ec0ff */
[----:B------:R-:W-:Y:S01]  /*10b30*/  IMAD.SHL.U32 R216, R2, 0x2, RZ ;  /* 0x0000000202d87824 */ /* 0x000fe200078e00ff */
[----:B------:R-:W0:Y:S03]  /*10b40*/  LDGDEPBAR ;  /* 0x00000000000079af */ /* 0x000e260000000000 */
[----:B------:R-:W-:Y:S01]  /*10b50*/  IMAD.IADD R7, R98, 0x1, -R7 ;  /* 0x0000000162077824 */ /* 0x000fe200078e0a07 */
[----:B------:R-:W-:Y:S01]  /*10b60*/  LDSM.16.MT88.4 R148, [R216+0x4080] ;  /* 0x00408000d894783b */ /* 0x000fe20000004200 */
[----:B------:R-:W-:-:S02]  /*10b70*/  IMAD R214, R5, 0x2, R216 ;  /* 0x0000000205d67824 */ /* 0x000fc400078e02d8 */
[C---:B------:R-:W-:Y:S01]  /*10b80*/  IMAD R213, R3.reuse, 0x2, R216 ;  /* 0x0000000203d57824 */ /* 0x040fe200078e02d8 */
[----:B------:R-:W-:Y:S01]  /*10b90*/  SHF.R.S32.HI R4, RZ, 0x1f, R7 ;  /* 0x0000001fff047819 */ /* 0x000fe20000011407 */
[----:B------:R-:W-:Y:S01]  /*10ba0*/  IMAD R212, R3, 0x2, R214 ;  /* 0x0000000203d47824 */ /* 0x000fe200078e02d6 */
[----:B------:R-:W-:Y:S02]  /*10bb0*/  LDSM.16.MT88.4 R140, [R214+0x4080] ;  /* 0x00408000d68c783b */ /* 0x000fe40000004200 */
[----:B------:R-:W-:Y:S02]  /*10bc0*/  LEA.HI R4, R4, R7, RZ, 0x2 ;  /* 0x0000000704047211 */ /* 0x000fe400078f10ff */
[----:B------:R-:W-:Y:S02]  /*10bd0*/  LDSM.16.MT88.4 R132, [R213+0x4080] ;  /* 0x00408000d584783b */ /* 0x000fe40000004200 */
[----:B------:R-:W-:Y:S02]  /*10be0*/  LOP3.LUT R4, R4, 0x7ffffffc, RZ, 0xc0, !PT ;  /* 0x7ffffffc04047812 */ /* 0x000fe400078ec0ff */
[----:B------:R-:W-:Y:S03]  /*10bf0*/  LDSM.16.MT88.4 R40, [R216+0x5880] ;  /* 0x00588000d828783b */ /* 0x000fe60000004200 */
[----:B------:R-:W-:Y:S01]  /*10c00*/  IMAD.IADD R7, R7, 0x1, -R4 ;  /* 0x0000000107077824 */ /* 0x000fe200078e0a04 */
[----:B------:R-:W-:Y:S03]  /*10c10*/  LDSM.16.MT88.4 R48, [R214+0x5880] ;  /* 0x00588000d630783b */ /* 0x000fe60000004200 */
[----:B------:R-:W-:Y:S01]  /*10c20*/  IMAD R6, R7, -0x2, R6 ;  /* 0xfffffffe07067824 */ /* 0x000fe200078e0206 */
[----:B-1----:R-:W-:Y:S04]  /*10c30*/  LDSM.16.MT88.4 R56, [R213+0x5880] ;  /* 0x00588000d538783b */ /* 0x002fe80000004200 */
[----:B------:R-:W-:Y:S01]  /*10c40*/  ISETP.GT.AND P0, PT, R6, RZ, PT ;  /* 0x000000ff0600720c */ /* 0x000fe20003f04270 */
[----:B------:R-:W-:Y:S03]  /*10c50*/  LDSM.16.MT88.4 R64, [R212+0x5880] ;  /* 0x00588000d440783b */ /* 0x000fe60000004200 */
[----:B------:R-:W-:Y:S01]  /*10c60*/  FSEL R24, R24, -INF , P0 ;  /* 0xff80000018187808 */ /* 0x000fe20000000000 */
[----:B------:R-:W-:Y:S01]  /*10c70*/  LDSM.16.MT88.4 R72, [R216+0x7080] ;  /* 0x00708000d848783b */ /* 0x000fe20000004200 */
[----:B------:R-:W-:-:S02]  /*10c80*/  FSEL R4, R0, -INF , P0 ;  /* 0xff80000000047808 */ /* 0x000fc40000000000 */
[----:B------:R-:W-:Y:S01]  /*10c90*/  ISETP.GT.AND P0, PT, R6, 0x1, PT ;  /* 0x000000010600780c */ /* 0x000fe20003f04270 */
[----:B------:R-:W-:Y:S03]  /*10ca0*/  LDSM.16.MT88.4 R80, [R214+0x7080] ;  /* 0x00708000d650783b */ /* 0x000fe60000004200 */
[----:B------:R-:W-:Y:S01]  /*10cb0*/  FSEL R29, R25, -INF , P0 ;  /* 0xff800000191d7808 */ /* 0x000fe20000000000 */
[----:B------:R-:W-:Y:S01]  /*10cc0*/  LDSM.16.MT88.4 R88, [R213+0x7080] ;  /* 0x00708000d558783b */ /* 0x000fe20000004200 */
[----:B------:R-:W-:Y:S02]  /*10cd0*/  FSEL R31, R36, -INF , P0 ;  /* 0xff800000241f7808 */ /* 0x000fe40000000000 */
[----:B------:R-:W-:Y:S01]  /*10ce0*/  ISETP.GT.AND P0, PT, R6, 0x8, PT ;  /* 0x000000080600780c */ /* 0x000fe20003f04270 */
[----:B------:R-:W-:Y:S01]  /*10cf0*/  LDSM.16.MT88.4 R96, [R212+0x7080] ;  /* 0x00708000d460783b */ /* 0x000fe20000004200 */
[----:B------:R-:W-:-:S02]  /*10d00*/  FMNMX.FTZ R0, R4, R31, !PT ;  /* 0x0000001f04007209 */ /* 0x000fc40007810000 */
[----:B------:R-:W-:Y:S01]  /*10d10*/  FSEL R25, R18, -INF , P0 ;  /* 0xff80000012197808 */ /* 0x000fe20000000000 */
[----:B------:R-:W-:Y:S01]  /*10d20*/  LDSM.16.MT88.4 R104, [R216+0x8880] ;  /* 0x00888000d868783b */ /* 0x000fe20000004200 */
[----:B------:R-:W-:Y:S02]  /*10d30*/  FSEL R35, R16, -INF , P0 ;  /* 0xff80000010237808 */ /* 0x000fe40000000000 */
[----:B------:R-:W-:Y:S01]  /*10d40*/  ISETP.GT.AND P0, PT, R6, 0x9, PT ;  /* 0x000000090600780c */ /* 0x000fe20003f04270 */
[----:B------:R-:W-:Y:S01]  /*10d50*/  LDSM.16.MT88.4 R112, [R214+0x8880] ;  /* 0x00888000d670783b */ /* 0x000fe20000004200 */
[----:B------:R-:W-:Y:S02]  /*10d60*/  FMNMX.FTZ R0, R35, R0, !PT ;  /* 0x0000000023007209 */ /* 0x000fe40007810000 */
[----:B------:R-:W-:Y:S01]  /*10d70*/  FSEL R23, R8, -INF , P0 ;  /* 0xff80000008177808 */ /* 0x000fe20000000000 */
[----:B------:R-:W-:Y:S01]  /*10d80*/  LDSM.16.MT88.4 R120, [R213+0x8880] ;  /* 0x00888000d578783b */ /* 0x000fe20000004200 */
[----:B------:R-:W-:-:S02]  /*10d90*/  FSEL R33, R17, -INF , P0 ;  /* 0xff80000011217808 */ /* 0x000fc40000000000 */
[----:B------:R-:W-:Y:S01]  /*10da0*/  ISETP.GT.AND P0, PT, R6, 0x10, PT ;  /* 0x000000100600780c */ /* 0x000fe20003f04270 */
[----:B------:R-:W-:Y:S01]  /*10db0*/  LDSM.16.MT88.4 R164, [R214+0x6080] ;  /* 0x00608000d6a4783b */ /* 0x000fe20000004200 */
[----:B------:R-:W-:Y:S02]  /*10dc0*/  FMNMX.FTZ R0, R33, R0, !PT ;  /* 0x0000000021007209 */ /* 0x000fe40007810000 */
[----:B------:R-:W-:Y:S01]  /*10dd0*/  FSEL R15, R26, -INF , P0 ;  /* 0xff8000001a0f7808 */ /* 0x000fe20000000000 */
[----:B------:R-:W-:Y:S01]  /*10de0*/  LDSM.16.MT88.4 R160, [R212+0x6080] ;  /* 0x00608000d4a0783b */ /* 0x000fe20000004200 */
[----:B------:R-:W-:Y:S02]  /*10df0*/  FSEL R21, R9, -INF , P0 ;  /* 0xff80000009157808 */ /* 0x000fe40000000000 */
[----:B------:R-:W-:Y:S02]  /*10e00*/  ISETP.GT.AND P0, PT, R6, 0x11, PT ;  /* 0x000000110600780c */ /* 0x000fe40003f04270 */
[----:B------:R-:W-:-:S02]  /*10e10*/  FMNMX.FTZ R0, R21, R0, !PT ;  /* 0x0000000015007209 */ /* 0x000fc40007810000 */
[----:B------:R-:W-:Y:S02]  /*10e20*/  FSEL R13, R10, -INF , P0 ;  /* 0xff8000000a0d7808 */ /* 0x000fe40000000000 */
[----:B------:R-:W-:Y:S02]  /*10e30*/  FSEL R19, R19, -INF , P0 ;  /* 0xff80000013137808 */ /* 0x000fe40000000000 */
[----:B------:R-:W-:Y:S02]  /*10e40*/  ISETP.GT.AND P0, PT, R6, 0x18, PT ;  /* 0x000000180600780c */ /* 0x000fe40003f04270 */
[----:B------:R-:W-:Y:S02]  /*10e50*/  FMNMX.FTZ R0, R19, R0, !PT ;  /* 0x0000000013007209 */ /* 0x000fe40007810000 */
[----:B------:R-:W-:Y:S02]  /*10e60*/  FSEL R11, R11, -INF , P0 ;  /* 0xff8000000b0b7808 */ /* 0x000fe40000000000 */
[----:B------:R-:W-:-:S02]  /*10e70*/  FSEL R7, R27, -INF , P0 ;  /* 0xff8000001b077808 */ /* 0x000fc40000000000 */
[----:B------:R-:W-:Y:S02]  /*10e80*/  ISETP.GT.AND P0, PT, R6, 0x19, PT ;  /* 0x000000190600780c */ /* 0x000fe40003f04270 */
[----:B------:R-:W-:Y:S02]  /*10e90*/  FMNMX.FTZ R8, R24, R29, !PT ;  /* 0x0000001d18087209 */ /* 0x000fe40007810000 */
[----:B------:R-:W-:Y:S02]  /*10ea0*/  FSEL R9, R28, -INF , P0 ;  /* 0xff8000001c097808 */ /* 0x000fe40000000000 */
[----:B------:R-:W-:Y:S02]  /*10eb0*/  FSEL R17, R20, -INF , P0 ;  /* 0xff80000014117808 */ /* 0x000fe40000000000 */
[----:B------:R-:W-:Y:S02]  /*10ec0*/  ISETP.GT.AND P0, PT, R6, 0x20, PT ;  /* 0x000000200600780c */ /* 0x000fe40003f04270 */
[----:B------:R-:W-:-:S02]  /*10ed0*/  FMNMX.FTZ R0, R7, R0, !PT ;  /* 0x0000000007007209 */ /* 0x000fc40007810000 */
[----:B------:R-:W-:Y:S02]  /*10ee0*/  FSEL R175, R175, -INF , P0 ;  /* 0xff800000afaf7808 */ /* 0x000fe40000000000 */
[----:B------:R-:W-:Y:S02]  /*10ef0*/  FSEL R183, R183, -INF , P0 ;  /* 0xff800000b7b77808 */ /* 0x000fe40000000000 */
[----:B------:R-:W-:Y:S02]  /*10f00*/  FMNMX.FTZ R8, R25, R8, !PT ;  /* 0x0000000819087209 */ /* 0x000fe40007810000 */
[----:B------:R-:W-:Y:S02]  /*10f10*/  ISETP.GT.AND P0, PT, R6, 0x21, PT ;  /* 0x000000210600780c */ /* 0x000fe40003f04270 */
[----:B------:R-:W-:Y:S02]  /*10f20*/  FMNMX.FTZ R0, R17, R0, !PT ;  /* 0x0000000011007209 */ /* 0x000fe40007810000 */
[----:B------:R-:W-:-:S02]  /*10f30*/  FMNMX.FTZ R8, R23, R8, !PT ;  /* 0x0000000817087209 */ /* 0x000fc40007810000 */
[----:B------:R-:W-:Y:S02]  /*10f40*/  FSEL R173, R173, -INF , P0 ;  /* 0xff800000adad7808 */ /* 0x000fe40000000000 */
[----:B------:R-:W-:Y:S02]  /*10f50*/  FSEL R181, R181, -INF , P0 ;  /* 0xff800000b5b57808 */ /* 0x000fe40000000000 */
[----:B------:R-:W-:Y:S02]  /*10f60*/  ISETP.GT.AND P0, PT, R6, 0x28, PT ;  /* 0x000000280600780c */ /* 0x000fe40003f04270 */
[----:B------:R-:W-:Y:S02]  /*10f70*/  FMNMX.FTZ R0, R183, R0, !PT ;  /* 0x00000000b7007209 */ /* 0x000fe40007810000 */
[----:B------:R-:W-:Y:S02]  /*10f80*/  FMNMX.FTZ R8, R15, R8, !PT ;  /* 0x000000080f087209 */ /* 0x000fe40007810000 */
[----:B------:R-:W-:-:S02]  /*10f90*/  FSEL R171, R171, -INF , P0 ;  /* 0xff800000abab7808 */ /* 0x000fc40000000000 */
[----:B------:R-:W-:Y:S02]  /*10fa0*/  FSEL R179, R179, -INF , P0 ;  /* 0xff800000b3b37808 */ /* 0x000fe40000000000 */
[----:B------:R-:W-:Y:S02]  /*10fb0*/  ISETP.GT.AND P0, PT, R6, 0x29, PT ;  /* 0x000000290600780c */ /* 0x000fe40003f04270 */
[----:B------:R-:W-:Y:S02]  /*10fc0*/  FMNMX.FTZ R0, R181, R0, !PT ;  /* 0x00000000b5007209 */ /* 0x000fe40007810000 */
[----:B------:R-:W-:Y:S02]  /*10fd0*/  FMNMX.FTZ R6, R13, R8, !PT ;  /* 0x000000080d067209 */ /* 0x000fe40007810000 */
[----:B------:R-:W-:Y:S02]  /*10fe0*/  FMNMX.FTZ R8, R179, R0, !PT ;  /* 0x00000000b3087209 */ /* 0x000fe40007810000 */
[----:B------:R-:W-:-:S02]  /*10ff0*/  FMNMX.FTZ R0, R11, R6, !PT ;  /* 0x000000060b007209 */ /* 0x000fc40007810000 */
[----:B------:R-:W-:Y:S02]  /*11000*/  FSEL R177, R177, -INF , P0 ;  /* 0xff800000b1b17808 */ /* 0x000fe40000000000 */
[----:B------:R-:W-:Y:S02]  /*11010*/  FMNMX.FTZ R0, R9, R0, !PT ;  /* 0x0000000009007209 */ /* 0x000fe40007810000 */
[----:B------:R-:W-:Y:S02]  /*11020*/  FMNMX.FTZ R8, R177, R8, !PT ;  /* 0x00000008b1087209 */ /* 0x000fe40007810000 */
[----:B------:R-:W-:Y:S02]  /*11030*/  FMNMX.FTZ R0, R175, R0, !PT ;  /* 0x00000000af007209 */ /* 0x000fe40007810000 */
[----:B------:R-:W-:Y:S01]  /*11040*/  FSEL R169, R169, -INF , P0 ;  /* 0xff800000a9a97808 */ /* 0x000fe20000000000 */
[----:B------:R-:W1:Y:S01]  /*11050*/  SHFL.BFLY PT, R27, R8, 0x2, 0x1f ;  /* 0x0c401f00081b7f89 */ /* 0x000e6200000e0000 */
[----:B------:R-:W-:-:S04]  /*11060*/  FMNMX.FTZ R0, R173, R0, !PT ;  /* 0x00000000ad007209 */ /* 0x000fc80007810000 */
[----:B------:R-:W-:-:S04]  /*11070*/  FMNMX.FTZ R0, R171, R0, !PT ;  /* 0x00000000ab007209 */ /* 0x000fc80007810000 */
[----:B------:R-:W-:-:S05]  /*11080*/  FMNMX.FTZ R37, R169, R0, !PT ;  /* 0x00000000a9257209 */ /* 0x000fca0007810000 */
[----:B------:R-:W2:Y:S01]  /*11090*/  SHFL.BFLY PT, R6, R37, 0x2, 0x1f ;  /* 0x0c401f0025067f89 */ /* 0x000ea200000e0000 */
[----:B-1----:R-:W-:-:S05]  /*110a0*/  FMNMX.FTZ R27, R8, R27, !PT ;  /* 0x0000001b081b7209 */ /* 0x002fca0007810000 */
[----:B------:R-:W1:Y:S01]  /*110b0*/  SHFL.BFLY PT, R0, R27, 0x1, 0x1f ;  /* 0x0c201f001b007f89 */ /* 0x000e6200000e0000 */
[----:B--2---:R-:W-:-:S05]  /*110c0*/  FMNMX.FTZ R6, R37, R6, !PT ;  /* 0x0000000625067209 */ /* 0x004fca0007810000 */
[----:B------:R-:W2:Y:S01]  /*110d0*/  SHFL.BFLY PT, R159, R6, 0x1, 0x1f ;  /* 0x0c201f00069f7f89 */ /* 0x000ea200000e0000 */
[----:B-1----:R-:W-:-:S04]  /*110e0*/  FMNMX.FTZ R0, R27, R0, !PT ;  /* 0x000000001b007209 */ /* 0x002fc80007810000 */
[C---:B------:R-:W-:Y:S01]  /*110f0*/  FSETP.NEU.FTZ.AND P0, PT, R0.reuse, -INF , PT ;  /* 0xff8000000000780b */ /* 0x040fe20003f1d000 */
[----:B------:R-:W-:-:S05]  /*11100*/  FMUL.FTZ R170, R0, c[0x0][0x2d0] ;  /* 0x0000b40000aa7a20 */ /* 0x000fca0000410000 */
[----:B------:R-:W-:Y:S02]  /*11110*/  FSEL R170, R170, RZ, P0 ;  /* 0x000000ffaaaa7208 */ /* 0x000fe40000000000 */
[----:B--2---:R-:W-:-:S03]  /*11120*/  FMNMX.FTZ R159, R6, R159, !PT ;  /* 0x0000009f069f7209 */ /* 0x004fc60007810000 */
[--C-:B------:R-:W-:Y:S02]  /*11130*/  FFMA.FTZ R189, R4, c[0x0][0x2d0], -R170.reuse ;  /* 0x0000b40004bd7a23 */ /* 0x100fe400000108aa */
[--C-:B------:R-:W-:Y:S01]  /*11140*/  FFMA.FTZ R186, R31, c[0x0][0x2d0], -R170.reuse ;  /* 0x0000b4001fba7a23 */ /* 0x100fe200000108aa */
[C---:B------:R-:W-:Y:S01]  /*11150*/  FSETP.NEU.FTZ.AND P0, PT, R159.reuse, -INF , PT ;  /* 0xff8000009f00780b */ /* 0x040fe20003f1d000 */
[----:B------:R-:W-:Y:S02]  /*11160*/  FMUL.FTZ R168, R159, c[0x0][0x2d0] ;  /* 0x0000b4009fa87a20 */ /* 0x000fe40000410000 */
[--C-:B------:R-:W-:Y:S01]  /*11170*/  FFMA.FTZ R187, R35, c[0x0][0x2d0], -R170.reuse ;  /* 0x0000b40023bb7a23 */ /* 0x100fe200000108aa */
[----:B------:R-:W-:Y:S01]  /*11180*/  MUFU.EX2 R189, R189 ;  /* 0x000000bd00bd7308 */ /* 0x000fe20000000800 */
[--C-:B------:R-:W-:Y:S01]  /*11190*/  FFMA.FTZ R158, R33, c[0x0][0x2d0], -R170.reuse ;  /* 0x0000b400219e7a23 */ /* 0x100fe200000108aa */
[----:B------:R-:W-:Y:S01]  /*111a0*/  FSEL R168, R168, RZ, P0 ;  /* 0x000000ffa8a87208 */ /* 0x000fe20000000000 */
[----:B------:R-:W1:Y:S01]  /*111b0*/  LDSM.16.MT88.4 R32, [R212+0x4080] ;  /* 0x00408000d420783b */ /* 0x000e620000004200 */
[----:B------:R-:W-:-:S02]  /*111c0*/  FFMA.FTZ R193, R7, c[0x0][0x2d0], -R170 ;  /* 0x0000b40007c17a23 */ /* 0x000fc400000108aa */
[----:B------:R-:W-:Y:S01]  /*111d0*/  FFMA.FTZ R190, R21, c[0x0][0x2d0], -R170 ;  /* 0x0000b40015be7a23 */ /* 0x000fe200000108aa */
[----:B------:R-:W2:Y:S01]  /*111e0*/  LDSM.16.MT88.4 R4, [R212+0x8880] ;  /* 0x00888000d404783b */ /* 0x000ea20000004200 */
[--C-:B------:R-:W-:Y:S01]  /*111f0*/  FFMA.FTZ R185, R24, c[0x0][0x2d0], -R168.reuse ;  /* 0x0000b40018b97a23 */ /* 0x100fe200000108a8 */
[----:B------:R-:W3:Y:S01]  /*11200*/  MUFU.EX2 R186, R186 ;  /* 0x000000ba00ba7308 */ /* 0x000ee20000000800 */
[--C-:B------:R-:W-:Y:S02]  /*11210*/  FFMA.FTZ R188, R29, c[0x0][0x2d0], -R168.reuse ;  /* 0x0000b4001dbc7a23 */ /* 0x100fe400000108a8 */
[--C-:B------:R-:W-:Y:S02]  /*11220*/  FFMA.FTZ R191, R25, c[0x0][0x2d0], -R168.reuse ;  /* 0x0000b40019bf7a23 */ /* 0x100fe400000108a8 */
[--C-:B------:R-:W-:Y:S01]  /*11230*/  FFMA.FTZ R184, R23, c[0x0][0x2d0], -R168.reuse ;  /* 0x0000b40017b87a23 */ /* 0x100fe200000108a8 */
[----:B------:R-:W-:Y:S01]  /*11240*/  LDSM.16.MT88.4 R24, [R216+0x4880] ;  /* 0x00488000d818783b */ /* 0x000fe20000004200 */
[--C-:B------:R-:W-:Y:S01]  /*11250*/  FFMA.FTZ R195, R11, c[0x0][0x2d0], -R168.reuse ;  /* 0x0000b4000bc37a23 */ /* 0x100fe200000108a8 */
[----:B------:R-:W-:Y:S01]  /*11260*/  MUFU.EX2 R187, R187 ;  /* 0x000000bb00bb7308 */ /* 0x000fe20000000800 */
[----:B------:R-:W-:Y:S01]  /*11270*/  FFMA.FTZ R192, R9, c[0x0][0x2d0], -R168 ;  /* 0x0000b40009c07a23 */ /* 0x000fe200000108a8 */
[----:B------:R-:W-:Y:S01]  /*11280*/  LDSM.16.MT88.4 R20, [R212+0x4880] ;  /* 0x00488000d414783b */ /* 0x000fe20000004200 */
[----:B------:R-:W-:-:S02]  /*11290*/  FFMA.FTZ R3, R19, c[0x0][0x2d0], -R170 ;  /* 0x0000b40013037a23 */ /* 0x000fc400000108aa */
[----:B------:R-:W-:Y:S01]  /*112a0*/  FFMA.FTZ R2, R17, c[0x0][0x2d0], -R170 ;  /* 0x0000b40011027a23 */ /* 0x000fe200000108aa */
[----:B------:R-:W4:Y:S01]  /*112b0*/  LDSM.16.MT88.4 R8, [R214+0x4880] ;  /* 0x00488000d608783b */ /* 0x000f220000004200 */
[--C-:B------:R-:W-:Y:S01]  /*112c0*/  FFMA.FTZ R197, R15, c[0x0][0x2d0], -R168.reuse ;  /* 0x0000b4000fc57a23 */ /* 0x100fe200000108a8 */
[----:B------:R-:W1:Y:S01]  /*112d0*/  MUFU.EX2 R158, R158 ;  /* 0x0000009e009e7308 */ /* 0x000e620000000800 */
[----:B---3--:R-:W-:Y:S01]  /*112e0*/  F2FP.BF16.PACK_AB R128, R186, R189 ;  /* 0x000000bdba80723e */ /* 0x008fe200000010ff */
[----:B------:R-:W-:Y:S01]  /*112f0*/  FFMA.FTZ R194, R13, c[0x0][0x2d0], -R168 ;  /* 0x0000b4000dc27a23 */ /* 0x000fe200000108a8 */
[----:B------:R-:W3:Y:S01]  /*11300*/  LDSM.16.MT88.4 R16, [R213+0x4880] ;  /* 0x00488000d510783b */ /* 0x000ee20000004200 */
[--C-:B------:R-:W-:Y:S02]  /*11310*/  FFMA.FTZ R196, R183, c[0x0][0x2d0], -R170.reuse ;  /* 0x0000b400b7c47a23 */ /* 0x100fe400000108aa */
[--C-:B------:R-:W-:Y:S01]  /*11320*/  FFMA.FTZ R199, R181, c[0x0][0x2d0], -R170.reuse ;  /* 0x0000b400b5c77a23 */ /* 0x100fe200000108aa */
[----:B------:R-:W2:Y:S01]  /*11330*/  LDSM.16.MT88.4 R12, [R216+0x6080] ;  /* 0x00608000d80c783b */ /* 0x000ea20000004200 */
[----:B------:R-:W-:Y:S01]  /*11340*/  MUFU.EX2 R185, R185 ;  /* 0x000000b900b97308 */ /* 0x000fe20000000800 */
[----:B------:R-:W-:-:S02]  /*11350*/  FFMA.FTZ R198, R179, c[0x0][0x2d0], -R170 ;  /* 0x0000b400b3c67a23 */ /* 0x000fc400000108aa */
[----:B------:R-:W-:Y:S01]  /*11360*/  FFMA.FTZ R229, R177, c[0x0][0x2d0], -R170 ;  /* 0x0000b400b1e57a23 */ /* 0x000fe200000108aa */
[----:B------:R-:W-:Y:S01]  /*11370*/  LDSM.16.MT88.4 R180, [R216+0x6880] ;  /* 0x00688000d8b4783b */ /* 0x000fe20000004200 */
[--C-:B------:R-:W-:Y:S02]  /*11380*/  FFMA.FTZ R236, R175, c[0x0][0x2d0], -R168.reuse ;  /* 0x0000b400afec7a23 */ /* 0x100fe400000108a8 */
[--C-:B------:R-:W-:Y:S01]  /*11390*/  FFMA.FTZ R237, R173, c[0x0][0x2d0], -R168.reuse ;  /* 0x0000b400aded7a23 */ /* 0x100fe200000108a8 */
[----:B------:R-:W4:Y:S01]  /*113a0*/  MUFU.EX2 R188, R188 ;  /* 0x000000bc00bc7308 */ /* 0x000f220000000800 */
[C---:B-1----:R-:W-:Y:S01]  /*113b0*/  F2FP.BF16.PACK_AB R130, R158.reuse, R187 ;  /* 0x000000bb9e82723e */ /* 0x042fe200000010ff */
[--C-:B------:R-:W-:Y:S01]  /*113c0*/  FFMA.FTZ R238, R171, c[0x0][0x2d0], -R168.reuse ;  /* 0x0000b400abee7a23 */ /* 0x100fe200000108a8 */
[----:B------:R-:W-:Y:S01]  /*113d0*/  LDSM.16.MT88.4 R176, [R213+0x6880] ;  /* 0x00688000d5b0783b */ /* 0x000fe20000004200 */
[----:B------:R-:W-:Y:S02]  /*113e0*/  FFMA.FTZ R245, R169, c[0x0][0x2d0], -R168 ;  /* 0x0000b400a9f57a23 */ /* 0x000fe400000108a8 */
[----:B------:R-:W-:Y:S01]  /*113f0*/  FADD.FTZ R186, R189, R186 ;  /* 0x000000babdba7221 */ /* 0x000fe20000010000 */
[----:B------:R-:W-:Y:S01]  /*11400*/  LDSM.16.MT88.4 R172, [R212+0x6880] ;  /* 0x00688000d4ac783b */ /* 0x000fe20000004200 */
[----:B------:R-:W-:Y:S02]  /*11410*/  MUFU.EX2 R191, R191 ;  /* 0x000000bf00bf7308 */ /* 0x000fe40000000800 */
[----:B------:R-:W-:Y:S01]  /*11420*/  FADD.FTZ R187, R187, R186 ;  /* 0x000000babbbb7221 */ /* 0x000fe20000010000 */
[----:B------:R-:W-:Y:S03]  /*11430*/  LDSM.16.MT88.4 R168, [R216+0x8080] ;  /* 0x00808000d8a8783b */ /* 0x000fe60000004200 */
[----:B------:R-:W-:-:S02]  /*11440*/  FADD.FTZ R187, R158, R187 ;  /* 0x000000bb9ebb7221 */ /* 0x000fc40000010000 */
[----:B------:R-:W1:Y:S01]  /*11450*/  MUFU.EX2 R184, R184 ;  /* 0x000000b800b87308 */ /* 0x000e620000000800 */
[----:B----4-:R-:W-:Y:S01]  /*11460*/  F2FP.BF16.PACK_AB R129, R188, R185 ;  /* 0x000000b9bc81723e */ /* 0x010fe200000010ff */
[----:B------:R-:W-:-:S06]  /*11470*/  FADD.FTZ R188, R185, R188 ;  /* 0x000000bcb9bc7221 */ /* 0x000fcc0000010000 */
[----:B------:R-:W-:Y:S01]  /*11480*/  MUFU.EX2 R190, R190 ;  /* 0x000000be00be7308 */ /* 0x000fe20000000800 */
[----:B-1----:R-:W-:-:S07]  /*11490*/  F2FP.BF16.PACK_AB R131, R184, R191 ;  /* 0x000000bfb883723e */ /* 0x002fce00000010ff */
[----:B------:R-:W1:Y:S01]  /*114a0*/  MUFU.EX2 R3, R3 ;  /* 0x0000000300037308 */ /* 0x000e620000000800 */
[----:B------:R-:W-:-:S04]  /*114b0*/  FADD.FTZ R191, R191, R188 ;  /* 0x000000bcbfbf7221 */ /* 0x000fc80000010000 */
[----:B------:R-:W-:Y:S01]  /*114c0*/  FADD.FTZ R184, R184, R191 ;  /* 0x000000bfb8b87221 */ /* 0x000fe20000010000 */
[C---:B------:R-:W-:Y:S02]  /*114d0*/  HMMA.16816.F32.BF16 R144, R128.reuse, R140, RZ ;  /* 0x0000008c8090723c */ /* 0x040fe400000418ff */
[----:B------:R-:W-:Y:S06]  /*114e0*/  MUFU.EX2 R193, R193 ;  /* 0x000000c100c17308 */ /* 0x000fec0000000800 */
[C---:B------:R-:W-:Y:S02]  /*114f0*/  HMMA.16816.F32.BF16 R140, R128.reuse, R142, RZ ;  /* 0x0000008e808c723c */ /* 0x040fe400000418ff */
[----:B------:R-:W-:Y:S06]  /*11500*/  MUFU.EX2 R2, R2 ;  /* 0x0000000200027308 */ /* 0x000fec0000000800 */
[C---:B------:R-:W-:Y:S02]  /*11510*/  HMMA.16816.F32.BF16 R152, R128.reuse, R148, RZ ;  /* 0x000000948098723c */ /* 0x040fe400000418ff */
[----:B------:R-:W-:Y:S06]  /*11520*/  MUFU.EX2 R197, R197 ;  /* 0x000000c500c57308 */ /* 0x000fec0000000800 */
[C---:B------:R-:W-:Y:S02]  /*11530*/  HMMA.16816.F32.BF16 R136, R128.reuse, R132, RZ ;  /* 0x000000848088723c */ /* 0x040fe400000418ff */
[----:B------:R-:W4:Y:S06]  /*11540*/  MUFU.EX2 R194, R194 ;  /* 0x000000c200c27308 */ /* 0x000f2c0000000800 */
[C---:B------:R-:W-:Y:S02]  /*11550*/  HMMA.16816.F32.BF16 R28, R128.reuse, R32, RZ ;  /* 0x00000020801c723c */ /* 0x040fe400000418ff */
[----:B------:R-:W-:Y:S06]  /*11560*/  MUFU.EX2 R195, R195 ;  /* 0x000000c300c37308 */ /* 0x000fec0000000800 */
[C---:B------:R-:W-:Y:S02]  /*11570*/  HMMA.16816.F32.BF16 R36, R128.reuse, R40, RZ ;  /* 0x000000288024723c */ /* 0x040fe400000418ff */
[----:B------:R-:W1:Y:S06]  /*11580*/  MUFU.EX2 R192, R192 ;  /* 0x000000c000c07308 */ /* 0x000e6c0000000800 */
        /* <DEDUP_REMOVED lines=14> */
[C---:B-----5:R-:W-:Y:S02]  /*11670*/  HMMA.16816.F32.BF16 R100, R128.reuse, R104, RZ ;  /* 0x000000688064723c */ /* 0x060fe400000418ff */
        /* <DEDUP_REMOVED lines=17> */
[C---:B--2---:R-:W-:Y:S07]  /*11790*/  HMMA.16816.F32.BF16 R124, R128.reuse, R4, RZ ;  /* 0x00000004807c723c */ /* 0x044fee00000418ff */
[----:B-1----:R-:W-:Y:S01]  /*117a0*/  F2FP.BF16.PACK_AB R4, R3, R190 ;  /* 0x000000be0304723e */ /* 0x002fe200000010ff */
[----:B------:R-:W-:Y:S01]  /*117b0*/  HMMA.16816.F32.BF16 R128, R128, R6, RZ ;  /* 0x000000068080723c */ /* 0x000fe200000418ff */
[----:B----4-:R-:W-:Y:S01]  /*117c0*/  F2FP.BF16.PACK_AB R5, R194, R197 ;  /* 0x000000c5c205723e */ /* 0x010fe200000010ff */
        /* <DEDUP_REMOVED lines=9> */
[----:B------:R-:W-:Y:S01]  /*11860*/  HMMA.16816.F32.BF16 R144, R4, R8, R144 ;  /* 0x000000080490723c */ /* 0x000fe20000041890 */
[----:B------:R-:W-:-:S07]  /*11870*/  FADD.FTZ R195, R192, R195 ;  /* 0x000000c3c0c37221 */ /* 0x000fce0000010000 */
[C---:B------:R-:W-:Y:S01]  /*11880*/  HMMA.16816.F32.BF16 R140, R4.reuse, R10, R140 ;  /* 0x0000000a048c723c */ /* 0x040fe2000004188c */
[----:B------:R-:W1:Y:S07]  /*11890*/  LDSM.16.MT88.4 R8, [R213+0x6080] ;  /* 0x00608000d508783b */ /* 0x000e6e0000004200 */
[C---:B------:R-:W-:Y:S08]  /*118a0*/  HMMA.16816.F32.BF16 R152, R4.reuse, R24, R152 ;  /* 0x000000180498723c */ /* 0x040ff00000041898 */
[C---:B------:R-:W-:Y:S01]  /*118b0*/  HMMA.16816.F32.BF16 R148, R4.reuse, R26, R148 ;  /* 0x0000001a0494723c */ /* 0x040fe20000041894 */
[----:B------:R-:W-:Y:S07]  /*118c0*/  LDSM.16.MT88.4 R24, [R214+0x7880] ;  /* 0x00788000d618783b */ /* 0x000fee0000004200 */
[C---:B---3--:R-:W-:Y:S08]  /*118d0*/  HMMA.16816.F32.BF16 R136, R4.reuse, R16, R136 ;  /* 0x000000100488723c */ /* 0x048ff00000041888 */
[C---:B------:R-:W-:Y:S01]  /*118e0*/  HMMA.16816.F32.BF16 R132, R4.reuse, R18, R132 ;  /* 0x000000120484723c */ /* 0x040fe20000041884 */
[----:B------:R-:W2:Y:S07]  /*118f0*/  LDSM.16.MT88.4 R16, [R216+0x7880] ;  /* 0x00788000d810783b */ /* 0x000eae0000004200 */
[C---:B------:R-:W-:Y:S08]  /*11900*/  HMMA.16816.F32.BF16 R36, R4.reuse, R12, R36 ;  /* 0x0000000c0424723c */ /* 0x040ff00000041824 */
[C---:B------:R-:W-:Y:S01]  /*11910*/  HMMA.16816.F32.BF16 R40, R4.reuse, R14, R40 ;  /* 0x0000000e0428723c */ /* 0x040fe20000041828 */
[----:B------:R-:W3:Y:S07]  /*11920*/  LDSM.16.MT88.4 R12, [R213+0x7880] ;  /* 0x00788000d50c783b */ /* 0x000eee0000004200 */
[C---:B-1----:R-:W-:Y:S08]  /*11930*/  HMMA.16816.F32.BF16 R52, R4.reuse, R8, R52 ;  /* 0x000000080434723c */ /* 0x042ff00000041834 */
[C---:B------:R-:W-:Y:S01]  /*11940*/  HMMA.16816.F32.BF16 R56, R4.reuse, R10, R56 ;  /* 0x0000000a0438723c */ /* 0x040fe20000041838 */
[----:B------:R-:W1:Y:S07]  /*11950*/  LDSM.16.MT88.4 R8, [R216+0x9080] ;  /* 0x00908000d808783b */ /* 0x000e6e0000004200 */
[C---:B------:R-:W-:Y:S08]  /*11960*/  HMMA.16816.F32.BF16 R28, R4.reuse, R20, R28 ;  /* 0x00000014041c723c */ /* 0x040ff0000004181c */
[C---:B------:R-:W-:Y:S01]  /*11970*/  HMMA.16816.F32.BF16 R32, R4.reuse, R22, R32 ;  /* 0x000000160420723c */ /* 0x040fe20000041820 */
[----:B------:R-:W4:Y:S07]  /*11980*/  LDSM.16.MT88.4 R20, [R212+0x7880] ;  /* 0x00788000d414783b */ /* 0x000f2e0000004200 */
[C---:B--2---:R-:W-:Y:S08]  /*11990*/  HMMA.16816.F32.BF16 R68, R4.reuse, R16, R68 ;  /* 0x000000100444723c */ /* 0x044ff00000041844 */
[C---:B------:R-:W-:Y:S01]  /*119a0*/  HMMA.16816.F32.BF16 R72, R4.reuse, R18, R72 ;  /* 0x000000120448723c */ /* 0x040fe20000041848 */
[----:B------:R-:W2:Y:S07]  /*119b0*/  LDSM.16.MT88.4 R16, [R214+0x9080] ;  /* 0x00908000d610783b */ /* 0x000eae0000004200 */
[C---:B------:R-:W-:Y:S08]  /*119c0*/  HMMA.16816.F32.BF16 R76, R4.reuse, R24, R76 ;  /* 0x00000018044c723c */ /* 0x040ff0000004184c */
[C---:B------:R-:W-:Y:S01]  /*119d0*/  HMMA.16816.F32.BF16 R80, R4.reuse, R26, R80 ;  /* 0x0000001a0450723c */ /* 0x040fe20000041850 */
[----:B------:R-:W-:Y:S07]  /*119e0*/  LDSM.16.MT88.4 R24, [R212+0x9080] ;  /* 0x00908000d418783b */ /* 0x000fee0000004200 */
[C---:B---3--:R-:W-:Y:S08]  /*119f0*/  HMMA.16816.F32.BF16 R84, R4.reuse, R12, R84 ;  /* 0x0000000c0454723c */ /* 0x048ff00000041854 */
[C---:B------:R-:W-:Y:S01]  /*11a00*/  HMMA.16816.F32.BF16 R88, R4.reuse, R14, R88 ;  /* 0x0000000e0458723c */ /* 0x040fe20000041858 */
[----:B------:R-:W3:Y:S07]  /*11a10*/  LDSM.16.MT88.4 R12, [R213+0x9080] ;  /* 0x00908000d50c783b */ /* 0x000eee0000004200 */
[C---:B-1----:R-:W-:Y:S08]  /*11a20*/  HMMA.16816.F32.BF16 R100, R4.reuse, R8, R100 ;  /* 0x000000080464723c */ /* 0x042ff00000041864 */
[C---:B------:R-:W-:Y:S01]  /*11a30*/  HMMA.16816.F32.BF16 R104, R4.reuse, R10, R104 ;  /* 0x0000000a0468723c */ /* 0x040fe20000041868 */
[----:B------:R-:W1:Y:S07]  /*11a40*/  LDSM.16.MT88.4 R8, [R214+0x5080] ;  /* 0x00508000d608783b */ /* 0x000e6e0000004200 */
[C---:B------:R-:W-:Y:S08]  /*11a50*/  HMMA.16816.F32.BF16 R44, R4.reuse, R164, R44 ;  /* 0x000000a4042c723c */ /* 0x040ff0000004182c */
[C---:B------:R-:W-:Y:S01]  /*11a60*/  HMMA.16816.F32.BF16 R48, R4.reuse, R166, R48 ;  /* 0x000000a60430723c */ /* 0x040fe20000041830 */
[----:B------:R-:W-:Y:S07]  /*11a70*/  LDSM.16.MT88.4 R164, [R214+0x8080] ;  /* 0x00808000d6a4783b */ /* 0x000fee0000004200 */
[C---:B------:R-:W-:Y:S08]  /*11a80*/  HMMA.16816.F32.BF16 R60, R4.reuse, R160, R60 ;  /* 0x000000a0043c723c */ /* 0x040ff0000004183c */
[C---:B------:R-:W-:Y:S01]  /*11a90*/  HMMA.16816.F32.BF16 R64, R4.reuse, R162, R64 ;  /* 0x000000a20440723c */ /* 0x040fe20000041840 */
[----:B------:R-:W-:Y:S07]  /*11aa0*/  LDSM.16.MT88.4 R160, [R213+0x8080] ;  /* 0x00808000d5a0783b */ /* 0x000fee0000004200 */
        /* <DEDUP_REMOVED lines=9> */
[C---:B------:R-:W-:Y:S08]  /*11b40*/  HMMA.16816.F32.BF16 R124, R4.reuse, R24, R124 ;  /* 0x00000018047c723c */ /* 0x040ff0000004187c */
[----:B------:R-:W-:Y:S01]  /*11b50*/  HMMA.16816.F32.BF16 R128, R4, R26, R128 ;  /* 0x0000001a0480723c */ /* 0x000fe20000041880 */
[----:B------:R-:W-:Y:S06]  /*11b60*/  LDSM.16.MT88.4 R24, [R212+0x8080] ;  /* 0x00808000d418783b */ /* 0x000fec0000004200 */
[----:B------:R-:W-:Y:S01]  /*11b70*/  F2FP.BF16.PACK_AB R4, R199, R196 ;  /* 0x000000c4c704723e */ /* 0x000fe200000010ff */
[----:B------:R-:W-:Y:S01]  /*11b80*/  FADD.FTZ R196, R196, R193 ;  /* 0x000000c1c4c47221 */ /* 0x000fe20000010000 */
[----:B------:R-:W-:-:S02]  /*11b90*/  F2FP.BF16.PACK_AB R6, R229, R198 ;  /* 0x000000c6e506723e */ /* 0x000fc400000010ff */
[----:B------:R-:W-:Y:S01]  /*11ba0*/  F2FP.BF16.PACK_AB R5, R237, R236 ;  /* 0x000000eced05723e */ /* 0x000fe200000010ff */
[----:B------:R-:W-:Y:S01]  /*11bb0*/  FADD.FTZ R236, R236, R195 ;  /* 0x000000c3ecec7221 */ /* 0x000fe20000010000 */
[----:B------:R-:W-:Y:S01]  /*11bc0*/  F2FP.BF16.PACK_AB R7, R245, R238 ;  /* 0x000000eef507723e */ /* 0x000fe200000010ff */
[----:B------:R-:W-:Y:S02]  /*11bd0*/  FADD.FTZ R199, R199, R196 ;  /* 0x000000c4c7c77221 */ /* 0x000fe40000010000 */
[----:B------:R-:W-:Y:S02]  /*11be0*/  FADD.FTZ R237, R237, R236 ;  /* 0x000000eceded7221 */ /* 0x000fe40000010000 */
[----:B------:R-:W-:Y:S02]  /*11bf0*/  FADD.FTZ R198, R198, R199 ;  /* 0x000000c7c6c67221 */ /* 0x000fe40000010000 */
[----:B-1----:R-:W-:Y:S01]  /*11c00*/  HMMA.16816.F32.BF16 R144, R4, R8, R144 ;  /* 0x000000080490723c */ /* 0x002fe20000041890 */
[----:B------:R-:W-:-:S02]  /*11c10*/  FADD.FTZ R238, R238, R237 ;  /* 0x000000edeeee7221 */ /* 0x000fc40000010000 */
[----:B------:R-:W-:Y:S02]  /*11c20*/  FADD.FTZ R244, R229, R198 ;  /* 0x000000c6e5f47221 */ /* 0x000fe40000010000 */
[----:B------:R-:W-:-:S03]  /*11c30*/  FADD.FTZ R245, R245, R238 ;  /* 0x000000eef5f57221 */ /* 0x000fc60000010000 */
[C---:B------:R-:W-:Y:S01]  /*11c40*/  HMMA.16816.F32.BF16 R140, R4.reuse, R10, R140 ;  /* 0x0000000a048c723c */ /* 0x040fe2000004188c */
[----:B------:R-:W1:Y:S07]  /*11c50*/  LDSM.16.MT88.4 R8, [R214+0x6880] ;  /* 0x00688000d608783b */ /* 0x000e6e0000004200 */
        /* <DEDUP_REMOVED lines=28> */
[C---:B--2---:R-:W-:Y:S08]  /*11e20*/  HMMA.16816.F32.BF16 R108, R4.reuse, R16, R108 ;  /* 0x00000010046c723c */ /* 0x044ff0000004186c */
[C---:B------:R-:W-:Y:S08]  /*11e30*/  HMMA.16816.F32.BF16 R112, R4.reuse, R18, R112 ;  /* 0x000000120470723c */ /* 0x040ff00000041870 */
[C---:B---3--:R-:W-:Y:S08]  /*11e40*/  HMMA.16816.F32.BF16 R116, R4.reuse, R12, R116 ;  /* 0x0000000c0474723c */ /* 0x048ff00000041874 */
[C---:B------:R-:W-:Y:S08]  /*11e50*/  HMMA.16816.F32.BF16 R120, R4.reuse, R14, R120 ;  /* 0x0000000e0478723c */ /* 0x040ff00000041878 */
[C---:B-1----:R-:W-:Y:S08]  /*11e60*/  HMMA.16816.F32.BF16 R124, R4.reuse, R8, R124 ;  /* 0x00000008047c723c */ /* 0x042ff0000004187c */
[----:B------:R-:W-:Y:S01]  /*11e70*/  HMMA.16816.F32.BF16 R128, R4, R10, R128 ;  /* 0x0000000a0480723c */ /* 0x000fe20000041880 */
[----:B------:R-:W-:Y:S07]  /*11e80*/  @!P4 BRA `(.L_x_846) ;  /* 0x00002f900000c947 */ /* 0x000fee0003800000 */
[----:B------:R-:W-:Y:S01]  /*11e90*/  IADD3 R156, R156, -0x2, RZ ;  /* 0xfffffffe9c9c7810 */ /* 0x000fe20007ffe0ff */
[----:B------:R-:W-:Y:S01]  /*11ea0*/  IMAD.MOV.U32 R242, RZ, RZ, c[0x0][0x208] ;  /* 0x00008200fff27624 */ /* 0x000fe200078e00ff */
[C---:B------:R-:W-:Y:S01]  /*11eb0*/  IADD3 R240, P0, R226.reuse, 0x40, RZ ;  /* 0x00000040e2f07810 */ /* 0x040fe20007f1e0ff */
[----:B------:R-:W-:Y:S01]  /*11ec0*/  IMAD.MOV.U32 R241, RZ, RZ, c[0x0][0x20c] ;  /* 0x00008300fff17624 */ /* 0x000fe200078e00ff */
[----:B------:R1:W2:Y:S01]  /*11ed0*/  R2UR UR11, R156 ;  /* 0x000000009c0b73c2 */ /* 0x0002a200000e0000 */
[C---:B------:R-:W-:Y:S01]  /*11ee0*/  IADD3 R239, P1, R226.reuse, 0x80, RZ ;  /* 0x00000080e2ef7810 */ /* 0x040fe20007f3e0ff */
[----:B------:R-:W-:Y:S01]  /*11ef0*/  ULDC.64 UR12, c[0x0][0x118] ;  /* 0x00004600000c7ab9 */ /* 0x000fe20000000a00 */
[--C-:B------:R-:W-:Y:S01]  /*11f00*/  IMAD.X R237, RZ, RZ, R233.reuse, P0 ;  /* 0x000000ffffed7224 */ /* 0x100fe200000e06e9 */
[----:B------:R-:W-:Y:S01]  /*11f10*/  IADD3 R238, P0, R226, 0xc0, RZ ;  /* 0x000000c0e2ee7810 */ /* 0x000fe20007f1e0ff */
[----:B------:R-:W-:Y:S01]  /*11f20*/  ULDC.64 UR4, c[0x0][0x208] ;  /* 0x0000820000047ab9 */ /* 0x000fe20000000a00 */
[----:B------:R-:W-:Y:S01]  /*11f30*/  IADD3 R243, -R157, 0x30, RZ ;  /* 0x000000309df37810 */ /* 0x000fe20007ffe1ff */
[----:B------:R-:W-:-:S02]  /*11f40*/  IMAD.X R236, RZ, RZ, R233, P1 ;  /* 0x000000ffffec7224 */ /* 0x000fc400008e06e9 */
[----:B------:R-:W-:Y:S01]  /*11f50*/  IMAD.X R229, RZ, RZ, R233, P0 ;  /* 0x000000ffffe57224 */ /* 0x000fe200000e06e9 */
[----:B-12---:R-:W-:Y:S05]  /*11f60*/  BRA `(.L_x_847) ;  /* 0x000004c000007947 */ /* 0x006fea0003800000 */
.L_x_849:
[----:B------:R-:W-:Y:S01]  /*11f70*/  ISETP.GE.AND P1, PT, R243, 0x1, PT ;  /* 0x00000001f300780c */ /* 0x000fe20003f26270 */
[----:B------:R-:W-:Y:S01]  /*11f80*/  UIADD3 UR10, UR11, -0x1, URZ ;  /* 0xffffffff0b0a7890 */ /* 0x000fe2000fffe03f */
[C---:B------:R-:W-:Y:S01]  /*11f90*/  IADD3 R12, P0, R230.reuse, 0x40, RZ ;  /* 0x00000040e60c7810 */ /* 0x040fe20007f1e0ff */
[----:B------:R-:W-:Y:S01]  /*11fa0*/  ULDC.64 UR6, c[0x0][0x1e0] ;  /* 0x0000780000067ab9 */ /* 0x000fe20000000a00 */
[----:B------:R-:W-:Y:S01]  /*11fb0*/  P2R R16, PR, RZ, 0x8 ;  /* 0x00000008ff107803 */ /* 0x000fe20000000000 */
[----:B------:R-:W-:Y:S01]  /*11fc0*/  USHF.R.S32.HI UR9, URZ, 0x1f, UR10 ;  /* 0x0000001f3f097899 */ /* 0x000fe2000801140a */
[----:B------:R-:W-:Y:S01]  /*11fd0*/  LOP3.LUT P3, RZ, R225, 0x2, RZ, 0xc0, !PT ;  /* 0x00000002e1ff7812 */ /* 0x000fe2000786c0ff */
[----:B------:R-:W-:Y:S01]  /*11fe0*/  UIMAD.WIDE.U32 UR14, UR10, UR6, URZ ;  /* 0x000000060a0e72a5 */ /* 0x000fe2000f8e003f */
[--C-:B------:R-:W-:Y:S01]  /*11ff0*/  IMAD.X R5, RZ, RZ, R235.reuse, P0 ;  /* 0x000000ffff057224 */ /* 0x100fe200000e06eb */
[C---:B------:R-:W-:Y:S01]  /*12000*/  IADD3 R9, P0, R230.reuse, 0x80, RZ ;  /* 0x00000080e6097810 */ /* 0x040fe20007f1e0ff */
[----:B------:R-:W-:Y:S02]  /*12010*/  UIMAD UR9, UR9, UR6, URZ ;  /* 0x00000006090972a4 */ /* 0x000fe4000f8e023f */
[----:B------:R-:W-:Y:S02]  /*12020*/  USHF.L.U32 UR6, UR6, 0x5, URZ ;  /* 0x0000000506067899 */ /* 0x000fe4000800063f */
[----:B------:R-:W-:Y:S01]  /*12030*/  UIMAD UR9, UR10, UR7, UR9 ;  /* 0x000000070a0972a4 */ /* 0x000fe2000f8e0209 */
[--C-:B------:R-:W-:Y:S03]  /*12040*/  IMAD.X R4, RZ, RZ, R235.reuse, P0 ;  /* 0x000000ffff047224 */ /* 0x100fe600000e06eb */
[----:B------:R-:W-:Y:S02]  /*12050*/  UIADD3 UR7, UR15, UR9, URZ ;  /* 0x000000090f077290 */ /* 0x000fe4000fffe03f */
[----:B------:R-:W-:Y:S02]  /*12060*/  UIMAD.WIDE.U32 UR14, UR14, 0x30, URZ ;  /* 0x000000300e0e78a5 */ /* 0x000fe4000f8e003f */
[----:B------:R-:W-:Y:S04]  /*12070*/  UIMAD UR7, UR7, 0x30, URZ ;  /* 0x00000030070778a4 */ /* 0x000fe8000f8e023f */
[----:B------:R-:W-:Y:S02]  /*12080*/  @P1 IADD3 R18, P0, R230, UR14, RZ ;  /* 0x0000000ee6121c10 */ /* 0x000fe4000ff1e0ff */
[----:B------:R-:W-:Y:S05]  /*12090*/  IMAD.U32 R13, RZ, RZ, UR7 ;  /* 0x00000007ff0d7e24 */ /* 0x000fea000f8e00ff */
[----:B------:R-:W-:Y:S05]  /*120a0*/  IADD3 R13, R13, UR15, RZ ;  /* 0x0000000f0d0d7c10 */ /* 0x000fea000fffe0ff */
[C---:B------:R-:W-:Y:S01]  /*120b0*/  @P1 IMAD.X R17, R13.reuse, 0x1, R235, P0 ;  /* 0x000000010d111824 */ /* 0x040fe200000e06eb */
[----:B------:R-:W-:Y:S05]  /*120c0*/  @P1 IADD3 R15, P0, R12, UR14, RZ ;  /* 0x0000000e0c0f1c10 */ /* 0x000fea000ff1e0ff */
[----:B------:R-:W-:Y:S01]  /*120d0*/  @P1 IMAD.X R14, R13, 0x1, R5, P0 ;  /* 0x000000010d0e1824 */ /* 0x000fe200000e0605 */
[----:B------:R-:W-:Y:S05]  /*120e0*/  @P1 IADD3 R7, P0, R9, UR14, RZ ;  /* 0x0000000e09071c10 */ /* 0x000fea000ff1e0ff */
[----:B------:R-:W-:Y:S01]  /*120f0*/  @P1 IMAD.X R2, R13, 0x1, R4, P0 ;  /* 0x000000010d021824 */ /* 0x000fe200000e0604 */
[C---:B------:R-:W-:Y:S04]  /*12100*/  @P1 LEA R24, P0, R18.reuse, c[0x0][0x1c8], 0x1 ;  /* 0x0000720012181a11 */ /* 0x040fe800078008ff */
[----:B------:R-:W-:Y:S02]  /*12110*/  @P1 LEA.HI.X R25, R18, c[0x0][0x1cc], R17, 0x1, P0 ;  /* 0x0000730012191a11 */ /* 0x000fe400000f0c11 */
[C---:B------:R-:W-:Y:S03]  /*12120*/  @P1 LEA R22, P0, R15.reuse, c[0x0][0x1c8], 0x1 ;  /* 0x000072000f161a11 */ /* 0x040fe600078008ff */
[----:B------:R-:W-:Y:S01]  /*12130*/  @!PT LDS RZ, [RZ] ;  /* 0x00000000fffff984 */ /* 0x000fe20000000800 */
[----:B------:R-:W-:Y:S01]  /*12140*/  @!PT LDS RZ, [RZ] ;  /* 0x00000000fffff984 */ /* 0x000fe20000000800 */
[----:B------:R-:W-:Y:S01]  /*12150*/  @!PT LDS RZ, [RZ] ;  /* 0x00000000fffff984 */ /* 0x000fe20000000800 */
[----:B------:R1:W-:Y:S01]  /*12160*/  @P1 LDGSTS.E.BYPASS.LTC128B.128 [R228+0xa080], [R24.64], !P3 ;  /* 0x0a08000018e41fae */ /* 0x0003e2000d901d4c */
[----:B------:R-:W-:Y:S02]  /*12170*/  @P1 LEA.HI.X R23, R15, c[0x0][0x1cc], R14, 0x1, P0 ;  /* 0x000073000f171a11 */ /* 0x000fe400000f0c0e */
[C---:B------:R-:W-:Y:S02]  /*12180*/  @P1 LEA R20, P0, R7.reuse, c[0x0][0x1c8], 0x1 ;  /* 0x0000720007141a11 */ /* 0x040fe400078008ff */
[----:B------:R-:W-:Y:S02]  /*12190*/  ISETP.NE.AND P3, PT, R16, RZ, PT ;  /* 0x000000ff1000720c */ /* 0x000fe40003f65270 */
[----:B------:R-:W-:Y:S02]  /*121a0*/  @P1 LEA.HI.X R21, R7, c[0x0][0x1cc], R2, 0x1, P0 ;  /* 0x0000730007151a11 */ /* 0x000fe400000f0c02 */
[----:B------:R-:W-:Y:S05]  /*121b0*/  IADD3 R7, P0, R230, 0xc0, RZ ;  /* 0x000000c0e6077810 */ /* 0x000fea0007f1e0ff */
[----:B------:R-:W-:Y:S01]  /*121c0*/  IMAD.X R2, RZ, RZ, R235, P0 ;  /* 0x000000ffff027224 */ /* 0x000fe200000e06eb */
[----:B------:R-:W-:Y:S05]  /*121d0*/  @P1 IADD3 R15, P0, R7, UR14, RZ ;  /* 0x0000000e070f1c10 */ /* 0x000fea000ff1e0ff */
[----:B------:R-:W-:Y:S01]  /*121e0*/  @P1 IMAD.X R14, R13, 0x1, R2, P0 ;  /* 0x000000010d0e1824 */ /* 0x000fe200000e0602 */
[C---:B------:R-:W-:Y:S04]  /*121f0*/  @P1 LEA R18, P0, R15.reuse, c[0x0][0x1c8], 0x1 ;  /* 0x000072000f121a11 */ /* 0x040fe800078008ff */
[----:B------:R-:W-:Y:S02]  /*12200*/  @P1 LEA.HI.X R19, R15, c[0x0][0x1cc], R14, 0x1, P0 ;  /* 0x000073000f131a11 */ /* 0x000fe400000f0c0e */
[----:B------:R-:W-:Y:S11]  /*12210*/  ISETP.GE.AND P0, PT, R243, 0x21, PT ;  /* 0x00000021f300780c */ /* 0x000ff60003f06270 */
[----:B------:R-:W-:Y:S02]  /*12220*/  @!UPT UIADD3 URZ, URZ, URZ, URZ ;  /* 0x0000003f3f3ff290 */ /* 0x000fe4000fffe03f */
[----:B------:R-:W-:Y:S05]  /*12230*/  VOTEU.ANY UP0, P0 ;  /* 0x00000000003f7886 */ /* 0x000fea0000000100 */
[----:B------:R-:W-:Y:S11]  /*12240*/  @UP0 UIADD3 UR6, UP0, UR6, UR14, URZ ;  /* 0x0000000e06060290 */ /* 0x000ff6000ff1e03f */
[----:B------:R-:W-:Y:S04]  /*12250*/  PLOP3.LUT P2, PT, PT, PT, UP0, 0x80, 0x0 ;  /* 0x000000000000781c */ /* 0x000fe80003f4f008 */
[----:B------:R-:W-:Y:S02]  /*12260*/  @P0 IADD3.X R13, R13, UR8, RZ, P2, !PT ;  /* 0x000000080d0d0c10 */ /* 0x000fe400097fe4ff */
[----:B------:R-:W-:Y:S05]  /*12270*/  @P0 IADD3 R12, P2, R12, UR6, RZ ;  /* 0x000000060c0c0c10 */ /* 0x000fea000ff5e0ff */
[----:B------:R-:W-:Y:S01]  /*12280*/  @P0 IMAD.X R5, R13, 0x1, R5, P2 ;  /* 0x000000010d050824 */ /* 0x000fe200010e0605 */
[----:B------:R-:W-:Y:S05]  /*12290*/  @P0 IADD3 R9, P2, R9, UR6, RZ ;  /* 0x0000000609090c10 */ /* 0x000fea000ff5e0ff */
[----:B------:R-:W-:Y:S01]  /*122a0*/  @P0 IMAD.X R4, R13, 0x1, R4, P2 ;  /* 0x000000010d040824 */ /* 0x000fe200010e0604 */
[----:B------:R-:W-:Y:S05]  /*122b0*/  @P0 IADD3 R7, P2, R7, UR6, RZ ;  /* 0x0000000607070c10 */ /* 0x000fea000ff5e0ff */
[C---:B------:R-:W-:Y:S01]  /*122c0*/  @P0 IMAD.X R14, R13.reuse, 0x1, R2, P2 ;  /* 0x000000010d0e0824 */ /* 0x040fe200010e0602 */
[----:B------:R-:W-:Y:S05]  /*122d0*/  @P0 IADD3 R2, P2, R230, UR6, RZ ;  /* 0x00000006e6020c10 */ /* 0x000fea000ff5e0ff */
[----:B------:R-:W-:Y:S01]  /*122e0*/  @P0 IMAD.X R13, R13, 0x1, R235, P2 ;  /* 0x000000010d0d0824 */ /* 0x000fe200010e06eb */
[C---:B------:R-:W-:Y:S04]  /*122f0*/  @P0 LEA R26, P2, R2.reuse, c[0x0][0x1c8], 0x1 ;  /* 0x00007200021a0a11 */ /* 0x040fe800078408ff */
[----:B------:R-:W-:Y:S02]  /*12300*/  @P0 LEA.HI.X R27, R2, c[0x0][0x1cc], R13, 0x1, P2 ;  /* 0x00007300021b0a11 */ /* 0x000fe400010f0c0d */
[C---:B------:R-:W-:Y:S04]  /*12310*/  @P0 LEA R160, P2, R12.reuse, c[0x0][0x1c8], 0x1 ;  /* 0x000072000ca00a11 */ /* 0x040fe800078408ff */
[----:B------:R-:W-:Y:S02]  /*12320*/  @P0 LEA.HI.X R161, R12, c[0x0][0x1cc], R5, 0x1, P2 ;  /* 0x000073000ca10a11 */ /* 0x000fe400010f0c05 */
[C---:B------:R-:W-:Y:S04]  /*12330*/  @P0 LEA R12, P2, R9.reuse, c[0x0][0x1c8], 0x1 ;  /* 0x00007200090c0a11 */ /* 0x040fe800078408ff */
[----:B------:R-:W-:Y:S02]  /*12340*/  @P0 LEA.HI.X R13, R9, c[0x0][0x1cc], R4, 0x1, P2 ;  /* 0x00007300090d0a11 */ /* 0x000fe400010f0c04 */
[C---:B------:R-:W-:Y:S04]  /*12350*/  @P0 LEA R4, P2, R7.reuse, c[0x0][0x1c8], 0x1 ;  /* 0x0000720007040a11 */ /* 0x040fe800078408ff */
[----:B------:R-:W-:Y:S02]  /*12360*/  @P0 LEA.HI.X R5, R7, c[0x0][0x1cc], R14, 0x1, P2 ;  /* 0x0000730007050a11 */ /* 0x000fe400010f0c0e */
[C---:B------:R-:W-:Y:S11]  /*12370*/  LOP3.LUT P2, RZ, R225.reuse, 0x1, RZ, 0xc0, !PT ;  /* 0x00000001e1ff7812 */ /* 0x040ff6000784c0ff */
[----:B------:R-:W-:Y:S02]  /*12380*/  @!UPT UIADD3 URZ, URZ, URZ, URZ ;  /* 0x0000003f3f3ff290 */ /* 0x000fe4000fffe03f */
[----:B------:R1:W-:Y:S06]  /*12390*/  @P1 LDGSTS.E.BYPASS.LTC128B.128 [R228+0xb880], [R22.64], !P2 ;  /* 0x0b88000016e41fae */ /* 0x0003ec000d101d4c */
[----:B------:R1:W-:Y:S06]  /*123a0*/  @P1 LDGSTS.E.BYPASS.LTC128B.128 [R228+0xd080], [R20.64], !P6 ;  /* 0x0d08000014e41fae */ /* 0x0003ec000f101d4c */
[----:B------:R1:W-:Y:S01]  /*123b0*/  @P1 LDGSTS.E.BYPASS.LTC128B.128 [R228+0xe880], [R18.64], !P5 ;  /* 0x0e88000012e41fae */ /* 0x0003e2000e901d4c */
[----:B------:R-:W-:Y:S11]  /*123c0*/  LOP3.LUT P1, RZ, R225, 0x2, RZ, 0xc0, !PT ;  /* 0x00000002e1ff7812 */ /* 0x000ff6000782c0ff */
[----:B------:R-:W-:Y:S02]  /*123d0*/  @!UPT UIADD3 URZ, URZ, URZ, URZ ;  /* 0x0000003f3f3ff290 */ /* 0x000fe4000fffe03f */
[----:B------:R1:W-:Y:S06]  /*123e0*/  @P0 LDGSTS.E.BYPASS.LTC128B.128 [R228+0xb080], [R26.64], !P1 ;  /* 0x0b0800001ae40fae */ /* 0x0003ec000c901d4c */
[----:B------:R1:W-:Y:S06]  /*123f0*/  @P0 LDGSTS.E.BYPASS.LTC128B.128 [R228+0xc880], [R160.64], !P2 ;  /* 0x0c880000a0e40fae */ /* 0x0003ec000d101d4c */
[----:B------:R1:W-:Y:S06]  /*12400*/  @P0 LDGSTS.E.BYPASS.LTC128B.128 [R228+0xe080], [R12.64], !P6 ;  /* 0x0e0800000ce40fae */ /* 0x0003ec000f101d4c */
[----:B------:R1:W-:Y:S01]  /*12410*/  @P0 LDGSTS.E.BYPASS.LTC128B.128 [R228+0xf880], [R4.64], !P5 ;  /* 0x0f88000004e40fae */ /* 0x0003e2000e901d4c */
[----:B------:R-:W-:-:S05]  /*12420*/  BRA `(.L_x_848) ;  /* 0x000010f000007947 */ /* 0x000fca0003800000 */
.L_x_847:
[----:B------:R-:W-:Y:S01]  /*12430*/  USHF.R.S32.HI UR6, URZ, 0x1f, UR11 ;  /* 0x0000001f3f067899 */ /* 0x000fe2000801140b */
[----:B------:R-:W-:Y:S04]  /*12440*/  DEPBAR.LE SB0, 0x0 ;  /* 0x000080000000791a */ /* 0x000fe80000000000 */
[----:B------:R-:W-:Y:S01]  /*12450*/  UIMAD UR6, UR6, UR4, URZ ;  /* 0x00000004060672a4 */ /* 0x000fe2000f8e023f */
[----:B------:R-:W-:Y:S01]  /*12460*/  BAR.SYNC.DEFER_BLOCKING 0x0 ;  /* 0x0000000000007b1d */ /* 0x000fe20000010000 */
[----:B------:R-:W-:Y:S01]  /*12470*/  UIMAD.WIDE.U32 UR14, UR11, UR4, URZ ;  /* 0x000000040b0e72a5 */ /* 0x000fe2000f8e003f */
[----:B------:R-:W-:Y:S01]  /*12480*/  LOP3.LUT P4, RZ, R225, 0x1, RZ, 0xc0, !PT ;  /* 0x00000001e1ff7812 */ /* 0x000fe2000788c0ff */
[----:B------:R-:W-:Y:S04]  /*12490*/  UIMAD UR6, UR11, UR5, UR6 ;  /* 0x000000050b0672a4 */ /* 0x000fe8000f8e0206 */
[----:B------:R-:W-:Y:S02]  /*124a0*/  UIADD3 UR6, UR15, UR6, URZ ;  /* 0x000000060f067290 */ /* 0x000fe4000fffe03f */
[----:B------:R-:W-:Y:S02]  /*124b0*/  UIMAD.WIDE.U32 UR14, UR14, 0x30, URZ ;  /* 0x000000300e0e78a5 */ /* 0x000fe4000f8e003f */
[----:B------:R-:W-:Y:S04]  /*124c0*/  UIMAD UR6, UR6, 0x30, URZ ;  /* 0x00000030060678a4 */ /* 0x000fe8000f8e023f */
[----:B------:R-:W-:Y:S01]  /*124d0*/  UIADD3 UR6, UR15, UR6, URZ ;  /* 0x000000060f067290 */ /* 0x000fe2000fffe03f */
[----:B------:R-:W-:Y:S02]  /*124e0*/  IADD3 R11, P1, R226, UR14, RZ ;  /* 0x0000000ee20b7c10 */ /* 0x000fe4000ff3e0ff */
[----:B------:R-:W-:Y:S03]  /*124f0*/  IADD3 R3, P0, R240, UR14, RZ ;  /* 0x0000000ef0037c10 */ /* 0x000fe6000ff1e0ff */
[----:B------:R-:W-:Y:S02]  /*12500*/  IADD3.X R8, R233, UR6, RZ, P1, !PT ;  /* 0x00000006e9087c10 */ /* 0x000fe40008ffe4ff */
[----:B------:R-:W-:Y:S01]  /*12510*/  LEA R14, P1, R11, c[0x0][0x1f8], 0x1 ;  /* 0x00007e000b0e7a11 */ /* 0x000fe200078208ff */
[----:B------:R-:W-:Y:S01]  /*12520*/  LDSM.16.M88.4 R160, [R222] ;  /* 0x00000000dea0783b */ /* 0x000fe20000000200 */
[----:B------:R-:W-:Y:S02]  /*12530*/  IADD3.X R2, R237, UR6, RZ, P0, !PT ;  /* 0x00000006ed027c10 */ /* 0x000fe400087fe4ff */
[----:B------:R-:W-:Y:S02]  /*12540*/  LEA.HI.X R15, R11, c[0x0][0x1fc], R8, 0x1, P1 ;  /* 0x00007f000b0f7a11 */ /* 0x000fe400008f0c08 */
[----:B------:R-:W-:Y:S01]  /*12550*/  LEA R12, P1, R3, c[0x0][0x1f8], 0x1 ;  /* 0x00007e00030c7a11 */ /* 0x000fe200078208ff */
[----:B------:R-:W1:Y:S01]  /*12560*/  LDSM.16.M88.4 R164, [R221+0xa080] ;  /* 0x00a08000dda4783b */ /* 0x000e620000000200 */
[----:B------:R-:W-:Y:S02]  /*12570*/  IADD3 R9, P0, R239, UR14, RZ ;  /* 0x0000000eef097c10 */ /* 0x000fe4000ff1e0ff */
[----:B------:R-:W-:Y:S02]  /*12580*/  LEA.HI.X R13, R3, c[0x0][0x1fc], R2, 0x1, P1 ;  /* 0x00007f00030d7a11 */ /* 0x000fe400008f0c02 */
[----:B------:R-:W-:Y:S01]  /*12590*/  IADD3 R19, P1, R238, UR14, RZ ;  /* 0x0000000eee137c10 */ /* 0x000fe2000ff3e0ff */
[----:B------:R-:W2:Y:S01]  /*125a0*/  LDSM.16.M88.4 R168, [R221+0xa880] ;  /* 0x00a88000dda8783b */ /* 0x000ea20000000200 */
[----:B------:R-:W-:Y:S02]  /*125b0*/  IADD3.X R8, R236, UR6, RZ, P0, !PT ;  /* 0x00000006ec087c10 */ /* 0x000fe400087fe4ff */
[----:B------:R-:W-:Y:S02]  /*125c0*/  LEA R20, P2, R19, c[0x0][0x1f8], 0x1 ;  /* 0x00007e0013147a11 */ /* 0x000fe400078408ff */
[----:B------:R-:W-:Y:S01]  /*125d0*/  IADD3.X R2, R229, UR6, RZ, P1, !PT ;  /* 0x00000006e5027c10 */ /* 0x000fe20008ffe4ff */
[----:B------:R-:W3:Y:S01]  /*125e0*/  LDSM.16.M88.4 R172, [R221+0xb080] ;  /* 0x00b08000ddac783b */ /* 0x000ee20000000200 */
[----:B------:R-:W-:Y:S02]  /*125f0*/  LEA R16, P0, R9, c[0x0][0x1f8], 0x1 ;  /* 0x00007e0009107a11 */ /* 0x000fe400078008ff */
[----:B------:R-:W-:Y:S02]  /*12600*/  LEA.HI.X R21, R19, c[0x0][0x1fc], R2, 0x1, P2 ;  /* 0x00007f0013157a11 */ /* 0x000fe400010f0c02 */
[----:B------:R-:W-:Y:S01]  /*12610*/  LOP3.LUT P2, RZ, R225, 0x2, RZ, 0xc0, !PT ;  /* 0x00000002e1ff7812 */ /* 0x000fe2000784c0ff */
[----:B------:R-:W-:Y:S01]  /*12620*/  LDSM.16.M88.4 R176, [R220] ;  /* 0x00000000dcb0783b */ /* 0x000fe20000000200 */
[----:B------:R-:W-:Y:S02]  /*12630*/  LEA.HI.X R17, R9, c[0x0][0x1fc], R8, 0x1, P0 ;  /* 0x00007f0009117a11 */ /* 0x000fe400000f0c08 */
[C---:B------:R-:W-:Y:S03]  /*12640*/  @!P3 LEA R3, P0, R242.reuse, UR14, 0x5 ;  /* 0x0000000ef203bc11 */ /* 0x040fe6000f8028ff */
[----:B------:R-:W4:Y:S01]  /*12650*/  LDSM.16.M88.4 R180, [R219] ;  /* 0x00000000dbb4783b */ /* 0x000f220000000200 */
[C---:B------:R-:W-:Y:S02]  /*12660*/  @!P3 IADD3 R11, P1, R3.reuse, R226, RZ ;  /* 0x000000e2030bb210 */ /* 0x040fe40007f3e0ff */
[----:B------:R-:W-:Y:S02]  /*12670*/  @!P3 LEA.HI.X R9, R242, UR6, R241, 0x5, P0 ;  /* 0x00000006f209bc11 */ /* 0x000fe400080f2cf1 */
[----:B------:R-:W-:Y:S01]  /*12680*/  @!P3 IADD3 R19, P0, R3, R240, RZ ;  /* 0x000000f00313b210 */ /* 0x000fe20007f1e0ff */
[----:B------:R-:W5:Y:S02]  /*12690*/  LDSM.16.M88.4 R184, [R211] ;  /* 0x00000000d3b8783b */ /* 0x000f640000000200 */
[----:B------:R-:W-:Y:S01]  /*126a0*/  @!P3 IMAD.X R2, R9, 0x1, R233, P1 ;  /* 0x000000010902b824 */ /* 0x000fe200008e06e9 */
[----:B------:R-:W-:Y:S01]  /*126b0*/  @!P3 LEA R24, P1, R11, c[0x0][0x1f8], 0x1 ;  /* 0x00007e000b18ba11 */ /* 0x000fe200078208ff */
[----:B------:R-:W-:Y:S01]  /*126c0*/  @!P3 IMAD.X R8, R9, 0x1, R237, P0 ;  /* 0x000000010908b824 */ /* 0x000fe200000e06ed */
[----:B------:R-:W-:Y:S01]  /*126d0*/  @!P3 LEA R246, P0, R19, c[0x0][0x1f8], 0x1 ;  /* 0x00007e0013f6ba11 */ /* 0x000fe200078008ff */
[----:B------:R-:W3:Y:S01]  /*126e0*/  LDSM.16.M88.4 R188, [R210] ;  /* 0x00000000d2bc783b */ /* 0x000ee20000000200 */
[----:B------:R-:W-:Y:S02]  /*126f0*/  @!P3 LEA.HI.X R25, R11, c[0x0][0x1fc], R2, 0x1, P1 ;  /* 0x00007f000b19ba11 */ /* 0x000fe400008f0c02 */
[----:B------:R-:W-:Y:S01]  /*12700*/  @!P3 LEA.HI.X R247, R19, c[0x0][0x1fc], R8, 0x1, P0 ;  /* 0x00007f0013f7ba11 */ /* 0x000fe200000f0c08 */
[C---:B-1----:R-:W-:Y:S02]  /*12710*/  HMMA.16816.F32.BF16 R4, R160.reuse, R164, RZ ;  /* 0x000000a4a004723c */ /* 0x042fe400000418ff */
[----:B------:R-:W-:Y:S01]  /*12720*/  @!PT LDS RZ, [RZ] ;  /* 0x00000000fffff984 */ /* 0x000fe20000000800 */
[----:B------:R-:W-:Y:S01]  /*12730*/  @!PT LDS RZ, [RZ] ;  /* 0x00000000fffff984 */ /* 0x000fe20000000800 */
[----:B------:R-:W-:Y:S01]  /*12740*/  @!PT LDS RZ, [RZ] ;  /* 0x00000000fffff984 */ /* 0x000fe20000000800 */
[----:B------:R2:W-:Y:S01]  /*12750*/  LDGSTS.E.BYPASS.LTC128B.128 [R228+0x4080], [R14.64], !P2 ;  /* 0x040800000ee47fae */ /* 0x0005e2000d101d4c */
[C---:B------:R-:W-:Y:S02]  /*12760*/  @!P3 IADD3 R8, P1, R3.reuse, R239, RZ ;  /* 0x000000ef0308b210 */ /* 0x040fe40007f3e0ff */
[----:B------:R-:W-:Y:S03]  /*12770*/  @!P3 IADD3 R10, P0, R3, R238, RZ ;  /* 0x000000ee030ab210 */ /* 0x000fe60007f1e0ff */
[----:B------:R2:W-:Y:S01]  /*12780*/  LDGSTS.E.BYPASS.LTC128B.128 [R228+0x5880], [R12.64], !P4 ;  /* 0x058800000ce47fae */ /* 0x0005e2000e101d4c */
[C---:B------:R-:W-:Y:S03]  /*12790*/  @!P3 IMAD.X R3, R9.reuse, 0x1, R236, P1 ;  /* 0x000000010903b824 */ /* 0x040fe600008e06ec */
[----:B------:R-:W-:Y:S01]  /*127a0*/  @!P3 IMAD.X R9, R9, 0x1, R229, P0 ;  /* 0x000000010909b824 */ /* 0x000fe200000e06e5 */
[----:B------:R-:W-:Y:S01]  /*127b0*/  @!P3 LEA R156, P1, R8, c[0x0][0x1f8], 0x1 ;  /* 0x00007e00089cba11 */ /* 0x000fe200078208ff */
[----:B------:R1:W-:Y:S01]  /*127c0*/  LDGSTS.E.BYPASS.LTC128B.128 [R228+0x7080], [R16.64], !P6 ;  /* 0x0708000010e47fae */ /* 0x0003e2000f101d4c */
[----:B------:R-:W-:Y:S02]  /*127d0*/  @!P3 LEA R2, P0, R10, c[0x0][0x1f8], 0x1 ;  /* 0x00007e000a02ba11 */ /* 0x000fe400078008ff */
[----:B------:R-:W-:Y:S02]  /*127e0*/  @!P3 LEA.HI.X R157, R8, c[0x0][0x1fc], R3, 0x1, P1 ;  /* 0x00007f00089dba11 */ /* 0x000fe400008f0c03 */
[----:B------:R-:W-:Y:S01]  /*127f0*/  @!P3 LEA.HI.X R3, R10, c[0x0][0x1fc], R9, 0x1, P0 ;  /* 0x00007f000a03ba11 */ /* 0x000fe200000f0c09 */
[----:B------:R3:W-:Y:S01]  /*12800*/  LDGSTS.E.BYPASS.LTC128B.128 [R228+0x8880], [R20.64], !P5 ;  /* 0x0888000014e47fae */ /* 0x0007e2000e901d4c */
[C---:B------:R-:W-:Y:S05]  /*12810*/  HMMA.16816.F32.BF16 R8, R160.reuse, R166, RZ ;  /* 0x000000a6a008723c */ /* 0x040fea00000418ff */
[----:B------:R4:W-:Y:S06]  /*12820*/  @!P3 LDGSTS.E.BYPASS.LTC128B.128 [R228+0x5080], [R24.64], !P2 ;  /* 0x0508000018e4bfae */ /* 0x0009ec000d101d4c */
[----:B------:R4:W-:Y:S01]  /*12830*/  @!P3 LDGSTS.E.BYPASS.LTC128B.128 [R228+0x6880], [R246.64], !P4 ;  /* 0x06880000f6e4bfae */ /* 0x0009e2000e101d4c */
[----:B------:R-:W-:Y:S01]  /*12840*/  ISETP.LT.AND P4, PT, RZ, UR11, PT ;  /* 0x0000000bff007c0c */ /* 0x000fe2000bf81270 */
[C---:B--2---:R-:W-:Y:S04]  /*12850*/  HMMA.16816.F32.BF16 R12, R160.reuse, R168, RZ ;  /* 0x000000a8a00c723c */ /* 0x044fe800000418ff */
[----:B------:R2:W-:Y:S04]  /*12860*/  @!P3 LDGSTS.E.BYPASS.LTC128B.128 [R228+0x8080], [R156.64], !P6 ;  /* 0x080800009ce4bfae */ /* 0x0005e8000f101d4c */
[C---:B-1----:R-:W-:Y:S02]  /*12870*/  HMMA.16816.F32.BF16 R16, R160.reuse, R170, RZ ;  /* 0x000000aaa010723c */ /* 0x042fe400000418ff */
[----:B------:R1:W-:Y:S06]  /*12880*/  @!P3 LDGSTS.E.BYPASS.LTC128B.128 [R228+0x9880], [R2.64], !P5 ;  /* 0x0988000002e4bfae */ /* 0x0003ec000e901d4c */
[----:B------:R-:W-:Y:S01]  /*12890*/  LDSM.16.M88.4 R192, [R218] ;  /* 0x00000000dac0783b */ /* 0x000fe20000000200 */
[C---:B---3--:R-:W-:Y:S05]  /*128a0*/  HMMA.16816.F32.BF16 R20, R160.reuse, R172, RZ ;  /* 0x000000aca014723c */ /* 0x048fea00000418ff */
[----:B------:R-:W0:Y:S03]  /*128b0*/  LDGDEPBAR ;  /* 0x00000000000079af */ /* 0x000e260000000000 */
[----:B----4-:R-:W-:Y:S03]  /*128c0*/  HMMA.16816.F32.BF16 R24, R160, R174, RZ ;  /* 0x000000aea018723c */ /* 0x010fe600000418ff */
[----:B------:R-:W3:Y:S05]  /*128d0*/  LDSM.16.M88.4 R196, [R215+0xa080] ;  /* 0x00a08000d7c4783b */ /* 0x000eea0000000200 */
[C---:B------:R-:W-:Y:S01]  /*128e0*/  HMMA.16816.F32.BF16 R4, R176.reuse, R180, R4 ;  /* 0x000000b4b004723c */ /* 0x040fe20000041804 */
[----:B------:R-:W4:Y:S06]  /*128f0*/  LDSM.16.M88.4 R160, [R215+0xa880] ;  /* 0x00a88000d7a0783b */ /* 0x000f2c0000000200 */
[----:B------:R-:W1:Y:S01]  /*12900*/  LDSM.16.M88.4 R164, [R215+0xb080] ;  /* 0x00b08000d7a4783b */ /* 0x000e620000000200 */
[C---:B------:R-:W-:Y:S05]  /*12910*/  HMMA.16816.F32.BF16 R8, R176.reuse, R182, R8 ;  /* 0x000000b6b008723c */ /* 0x040fea0000041808 */
[----:B------:R-:W-:Y:S03]  /*12920*/  LDSM.16.M88.4 R168, [R217] ;  /* 0x00000000d9a8783b */ /* 0x000fe60000000200 */
[C---:B-----5:R-:W-:Y:S03]  /*12930*/  HMMA.16816.F32.BF16 R12, R176.reuse, R184, R12 ;  /* 0x000000b8b00c723c */ /* 0x060fe6000004180c */
[----:B------:R-:W5:Y:S05]  /*12940*/  LDSM.16.M88.4 R172, [R209] ;  /* 0x00000000d1ac783b */ /* 0x000f6a0000000200 */
[C---:B------:R-:W-:Y:S01]  /*12950*/  HMMA.16816.F32.BF16 R16, R176.reuse, R186, R16 ;  /* 0x000000bab010723c */ /* 0x040fe20000041810 */
[----:B------:R-:W-:Y:S06]  /*12960*/  LDSM.16.M88.4 R180, [R209+0x1000] ;  /* 0x00100000d1b4783b */ /* 0x000fec0000000200 */
[----:B------:R-:W-:Y:S01]  /*12970*/  LDSM.16.M88.4 R184, [R222+0x4000] ;  /* 0x00400000deb8783b */ /* 0x000fe20000000200 */
[C---:B------:R-:W-:Y:S08]  /*12980*/  HMMA.16816.F32.BF16 R20, R176.reuse, R188, R20 ;  /* 0x000000bcb014723c */ /* 0x040ff00000041814 */
[----:B------:R-:W-:Y:S01]  /*12990*/  HMMA.16816.F32.BF16 R24, R176, R190, R24 ;  /* 0x000000beb018723c */ /* 0x000fe20000041818 */
[----:B------:R-:W2:Y:S06]  /*129a0*/  LDSM.16.M88.4 R176, [R209+0x800] ;  /* 0x00080000d1b0783b */ /* 0x000eac0000000200 */
[----:B------:R-:W2:Y:S01]  /*129b0*/  LDSM.16.M88.4 R188, [R221+0xb880] ;  /* 0x00b88000ddbc783b */ /* 0x000ea20000000200 */
[C---:B---3--:R-:W-:Y:S08]  /*129c0*/  HMMA.16816.F32.BF16 R4, R192.reuse, R196, R4 ;  /* 0x000000c4c004723c */ /* 0x048ff00000041804 */
[C---:B------:R-:W-:Y:S01]  /*129d0*/  HMMA.16816.F32.BF16 R8, R192.reuse, R198, R8 ;  /* 0x000000c6c008723c */ /* 0x040fe20000041808 */
[----:B------:R-:W-:Y:S07]  /*129e0*/  LDSM.16.M88.4 R196, [R208] ;  /* 0x00000000d0c4783b */ /* 0x000fee0000000200 */
[C---:B----4-:R-:W-:Y:S08]  /*129f0*/  HMMA.16816.F32.BF16 R12, R192.reuse, R160, R12 ;  /* 0x000000a0c00c723c */ /* 0x050ff0000004180c */
[C---:B------:R-:W-:Y:S01]  /*12a00*/  HMMA.16816.F32.BF16 R16, R192.reuse, R162, R16 ;  /* 0x000000a2c010723c */ /* 0x040fe20000041810 */
[----:B------:R-:W3:Y:S07]  /*12a10*/  LDSM.16.M88.4 R160, [R221+0xc080] ;  /* 0x00c08000dda0783b */ /* 0x000eee0000000200 */
[C---:B-1----:R-:W-:Y:S08]  /*12a20*/  HMMA.16816.F32.BF16 R20, R192.reuse, R164, R20 ;  /* 0x000000a4c014723c */ /* 0x042ff00000041814 */
[----:B------:R-:W-:Y:S01]  /*12a30*/  HMMA.16816.F32.BF16 R24, R192, R166, R24 ;  /* 0x000000a6c018723c */ /* 0x000fe20000041818 */
[----:B------:R-:W1:Y:S06]  /*12a40*/  LDSM.16.M88.4 R164, [R221+0xc880] ;  /* 0x00c88000dda4783b */ /* 0x000e6c0000000200 */
[----:B------:R-:W4:Y:S01]  /*12a50*/  LDSM.16.M88.4 R192, [R220+0x4000] ;  /* 0x00400000dcc0783b */ /* 0x000f220000000200 */
[C---:B-----5:R-:W-:Y:S08]  /*12a60*/  HMMA.16816.F32.BF16 R4, R168.reuse, R172, R4 ;  /* 0x000000aca804723c */ /* 0x060ff00000041804 */
[C---:B------:R-:W-:Y:S01]  /*12a70*/  HMMA.16816.F32.BF16 R8, R168.reuse, R174, R8 ;  /* 0x000000aea808723c */ /* 0x040fe20000041808 */
[----:B------:R-:W-:Y:S07]  /*12a80*/  LDSM.16.M88.4 R172, [R206] ;  /* 0x00000000ceac783b */ /* 0x000fee0000000200 */
[C---:B--2---:R-:W-:Y:S08]  /*12a90*/  HMMA.16816.F32.BF16 R12, R168.reuse, R176, R12 ;  /* 0x000000b0a80c723c */ /* 0x044ff0000004180c */
[C---:B------:R-:W-:Y:S01]  /*12aa0*/  HMMA.16816.F32.BF16 R16, R168.reuse, R178, R16 ;  /* 0x000000b2a810723c */ /* 0x040fe20000041810 */
[----:B------:R-:W-:Y:S07]  /*12ab0*/  LDSM.16.M88.4 R176, [R218+0x4000] ;  /* 0x00400000dab0783b */ /* 0x000fee0000000200 */
[C---:B------:R-:W-:Y:S08]  /*12ac0*/  HMMA.16816.F32.BF16 R20, R168.reuse, R180, R20 ;  /* 0x000000b4a814723c */ /* 0x040ff00000041814 */
[----:B------:R-:W-:Y:S01]  /*12ad0*/  HMMA.16816.F32.BF16 R24, R168, R182, R24 ;  /* 0x000000b6a818723c */ /* 0x000fe20000041818 */
[----:B------:R-:W2:Y:S06]  /*12ae0*/  LDSM.16.M88.4 R168, [R207] ;  /* 0x00000000cfa8783b */ /* 0x000eac0000000200 */
[----:B------:R-:W5:Y:S01]  /*12af0*/  LDSM.16.M88.4 R180, [R215+0xb880] ;  /* 0x00b88000d7b4783b */ /* 0x000f620000000200 */
[C---:B------:R-:W-:Y:S08]  /*12b00*/  HMMA.16816.F32.BF16 R4, R184.reuse, R188, R4 ;  /* 0x000000bcb804723c */ /* 0x040ff00000041804 */
[C---:B------:R-:W-:Y:S01]  /*12b10*/  HMMA.16816.F32.BF16 R8, R184.reuse, R190, R8 ;  /* 0x000000beb808723c */ /* 0x040fe20000041808 */
[----:B------:R-:W-:Y:S07]  /*12b20*/  LDSM.16.M88.4 R188, [R209+0x1800] ;  /* 0x00180000d1bc783b */ /* 0x000fee0000000200 */
[C---:B---3--:R-:W-:Y:S08]  /*12b30*/  HMMA.16816.F32.BF16 R12, R184.reuse, R160, R12 ;  /* 0x000000a0b80c723c */ /* 0x048ff0000004180c */
[C---:B------:R-:W-:Y:S01]  /*12b40*/  HMMA.16816.F32.BF16 R16, R184.reuse, R162, R16 ;  /* 0x000000a2b810723c */ /* 0x040fe20000041810 */
[----:B------:R-:W3:Y:S07]  /*12b50*/  LDSM.16.M88.4 R160, [R215+0xc080] ;  /* 0x00c08000d7a0783b */ /* 0x000eee0000000200 */
[C---:B-1----:R-:W-:Y:S08]  /*12b60*/  HMMA.16816.F32.BF16 R20, R184.reuse, R164, R20 ;  /* 0x000000a4b814723c */ /* 0x042ff00000041814 */
[----:B------:R-:W-:Y:S01]  /*12b70*/  HMMA.16816.F32.BF16 R24, R184, R166, R24 ;  /* 0x000000a6b818723c */ /* 0x000fe20000041818 */
[----:B------:R-:W1:Y:S06]  /*12b80*/  LDSM.16.M88.4 R164, [R215+0xc880] ;  /* 0x00c88000d7a4783b */ /* 0x000e6c0000000200 */
[----:B------:R-:W1:Y:S01]  /*12b90*/  LDSM.16.M88.4 R184, [R217+0x4000] ;  /* 0x00400000d9b8783b */ /* 0x000e620000000200 */
[C---:B----4-:R-:W-:Y:S08]  /*12ba0*/  HMMA.16816.F32.BF16 R4, R192.reuse, R196, R4 ;  /* 0x000000c4c004723c */ /* 0x050ff00000041804 */
[C---:B------:R-:W-:Y:S01]  /*12bb0*/  HMMA.16816.F32.BF16 R8, R192.reuse, R198, R8 ;  /* 0x000000c6c008723c */ /* 0x040fe20000041808 */
[----:B------:R-:W-:Y:S07]  /*12bc0*/  LDSM.16.M88.4 R196, [R221+0xd080] ;  /* 0x00d08000ddc4783b */ /* 0x000fee0000000200 */
[C---:B--2---:R-:W-:Y:S08]  /*12bd0*/  HMMA.16816.F32.BF16 R12, R192.reuse, R168, R12 ;  /* 0x000000a8c00c723c */ /* 0x044ff0000004180c */
[C---:B------:R-:W-:Y:S01]  /*12be0*/  HMMA.16816.F32.BF16 R16, R192.reuse, R170, R16 ;  /* 0x000000aac010723c */ /* 0x040fe20000041810 */
[----:B------:R-:W2:Y:S07]  /*12bf0*/  LDSM.16.M88.4 R168, [R209+0x2000] ;  /* 0x00200000d1a8783b */ /* 0x000eae0000000200 */
[C---:B------:R-:W-:Y:S08]  /*12c00*/  HMMA.16816.F32.BF16 R20, R192.reuse, R172, R20 ;  /* 0x000000acc014723c */ /* 0x040ff00000041814 */
[----:B------:R-:W-:Y:S01]  /*12c10*/  HMMA.16816.F32.BF16 R24, R192, R174, R24 ;  /* 0x000000aec018723c */ /* 0x000fe20000041818 */
[----:B------:R-:W4:Y:S06]  /*12c20*/  LDSM.16.M88.4 R172, [R209+0x2800] ;  /* 0x00280000d1ac783b */ /* 0x000f2c0000000200 */
[----:B------:R-:W2:Y:S01]  /*12c30*/  LDSM.16.M88.4 R192, [R222+0x8000] ;  /* 0x00800000dec0783b */ /* 0x000ea20000000200 */
[C---:B-----5:R-:W-:Y:S08]  /*12c40*/  HMMA.16816.F32.BF16 R4, R176.reuse, R180, R4 ;  /* 0x000000b4b004723c */ /* 0x060ff00000041804 */
[C---:B------:R-:W-:Y:S01]  /*12c50*/  HMMA.16816.F32.BF16 R8, R176.reuse, R182, R8 ;  /* 0x000000b6b008723c */ /* 0x040fe20000041808 */
[----:B------:R-:W-:Y:S07]  /*12c60*/  LDSM.16.M88.4 R180, [R205] ;  /* 0x00000000cdb4783b */ /* 0x000fee0000000200 */
[C---:B---3--:R-:W-:Y:S08]  /*12c70*/  HMMA.16816.F32.BF16 R12, R176.reuse, R160, R12 ;  /* 0x000000a0b00c723c */ /* 0x048ff0000004180c */
[C---:B------:R-:W-:Y:S01]  /*12c80*/  HMMA.16816.F32.BF16 R16, R176.reuse, R162, R16 ;  /* 0x000000a2b010723c */ /* 0x040fe20000041810 */
[----:B------:R-:W3:Y:S07]  /*12c90*/  LDSM.16.M88.4 R160, [R221+0xd880] ;  /* 0x00d88000dda0783b */ /* 0x000eee0000000200 */
[C---:B-1----:R-:W-:Y:S08]  /*12ca0*/  HMMA.16816.F32.BF16 R20, R176.reuse, R164, R20 ;  /* 0x000000a4b014723c */ /* 0x042ff00000041814 */
[----:B------:R-:W-:Y:S01]  /*12cb0*/  HMMA.16816.F32.BF16 R24, R176, R166, R24 ;  /* 0x000000a6b018723c */ /* 0x000fe20000041818 */
[----:B------:R-:W1:Y:S06]  /*12cc0*/  LDSM.16.M88.4 R164, [R221+0xe080] ;  /* 0x00e08000dda4783b */ /* 0x000e6c0000000200 */
[----:B------:R-:W5:Y:S01]  /*12cd0*/  LDSM.16.M88.4 R176, [R220+0x8000] ;  /* 0x00800000dcb0783b */ /* 0x000f620000000200 */
[C---:B------:R-:W-:Y:S08]  /*12ce0*/  HMMA.16816.F32.BF16 R4, R184.reuse, R188, R4 ;  /* 0x000000bcb804723c */ /* 0x040ff00000041804 */
[C---:B------:R-:W-:Y:S01]  /*12cf0*/  HMMA.16816.F32.BF16 R8, R184.reuse, R190, R8 ;  /* 0x000000beb808723c */ /* 0x040fe20000041808 */
[----:B------:R-:W-:Y:S07]  /*12d00*/  LDSM.16.M88.4 R188, [R215+0xd080] ;  /* 0x00d08000d7bc783b */ /* 0x000fee0000000200 */
[C---:B--2---:R-:W-:Y:S08]  /*12d10*/  HMMA.16816.F32.BF16 R12, R184.reuse, R168, R12 ;  /* 0x000000a8b80c723c */ /* 0x044ff0000004180c */
[C---:B------:R-:W-:Y:S01]  /*12d20*/  HMMA.16816.F32.BF16 R16, R184.reuse, R170, R16 ;  /* 0x000000aab810723c */ /* 0x040fe20000041810 */
[----:B------:R-:W2:Y:S07]  /*12d30*/  LDSM.16.M88.4 R168, [R204] ;  /* 0x00000000cca8783b */ /* 0x000eae0000000200 */
[C---:B----4-:R-:W-:Y:S08]  /*12d40*/  HMMA.16816.F32.BF16 R20, R184.reuse, R172, R20 ;  /* 0x000000acb814723c */ /* 0x050ff00000041814 */
[----:B------:R-:W-:Y:S01]  /*12d50*/  HMMA.16816.F32.BF16 R24, R184, R174, R24 ;  /* 0x000000aeb818723c */ /* 0x000fe20000041818 */
[----:B------:R-:W4:Y:S06]  /*12d60*/  LDSM.16.M88.4 R172, [R203] ;  /* 0x00000000cbac783b */ /* 0x000f2c0000000200 */
[----:B------:R-:W2:Y:S01]  /*12d70*/  LDSM.16.M88.4 R184, [R218+0x8000] ;  /* 0x00800000dab8783b */ /* 0x000ea20000000200 */
        /* <DEDUP_REMOVED lines=10> */
[C---:B-----5:R-:W-:Y:S08]  /*12e20*/  HMMA.16816.F32.BF16 R4, R176.reuse, R180, R4 ;  /* 0x000000b4b004723c */ /* 0x060ff00000041804 */
[C---:B------:R-:W-:Y:S01]  /*12e30*/  HMMA.16816.F32.BF16 R8, R176.reuse, R182, R8 ;  /* 0x000000b6b008723c */ /* 0x040fe20000041808 */
[----:B------:R-:W-:Y:S07]  /*12e40*/  LDSM.16.M88.4 R180, [R221+0xe880] ;  /* 0x00e88000ddb4783b */ /* 0x000fee0000000200 */
[C---:B--2---:R-:W-:Y:S08]  /*12e50*/  HMMA.16816.F32.BF16 R12, R176.reuse, R168, R12 ;  /* 0x000000a8b00c723c */ /* 0x044ff0000004180c */
[C---:B------:R-:W-:Y:S01]  /*12e60*/  HMMA.16816.F32.BF16 R16, R176.reuse, R170, R16 ;  /* 0x000000aab010723c */ /* 0x040fe20000041810 */
[----:B------:R-:W2:Y:S07]  /*12e70*/  LDSM.16.M88.4 R168, [R209+0x3800] ;  /* 0x00380000d1a8783b */ /* 0x000eae0000000200 */
[C---:B----4-:R-:W-:Y:S08]  /*12e80*/  HMMA.16816.F32.BF16 R20, R176.reuse, R172, R20 ;  /* 0x000000acb014723c */ /* 0x050ff00000041814 */
[----:B------:R-:W-:Y:S01]  /*12e90*/  HMMA.16816.F32.BF16 R24, R176, R174, R24 ;  /* 0x000000aeb018723c */ /* 0x000fe20000041818 */
[----:B------:R-:W4:Y:S06]  /*12ea0*/  LDSM.16.M88.4 R172, [R209+0x4000] ;  /* 0x00400000d1ac783b */ /* 0x000f2c0000000200 */
[----:B------:R-:W5:Y:S01]  /*12eb0*/  LDSM.16.M88.4 R176, [R222+0xc000] ;  /* 0x00c00000deb0783b */ /* 0x000f620000000200 */
[C---:B------:R-:W-:Y:S08]  /*12ec0*/  HMMA.16816.F32.BF16 R4, R184.reuse, R188, R4 ;  /* 0x000000bcb804723c */ /* 0x040ff00000041804 */
        /* <DEDUP_REMOVED lines=8> */
[----:B------:R-:W1:Y:S01]  /*12f50*/  LDSM.16.M88.4 R184, [R220+0xc000] ;  /* 0x00c00000dcb8783b */ /* 0x000e620000000200 */
        /* <DEDUP_REMOVED lines=10> */
[C---:B-----5:R-:W-:Y:S08]  /*13000*/  HMMA.16816.F32.BF16 R4, R176.reuse, R180, R4 ;  /* 0x000000b4b004723c */ /* 0x060ff00000041804 */
        /* <DEDUP_REMOVED lines=10> */
[C---:B------:R-:W-:Y:S08]  /*130b0*/  HMMA.16816.F32.BF16 R8, R184.reuse, R190, R8 ;  /* 0x000000beb808723c */ /* 0x040ff00000041808 */
[C---:B--2---:R-:W-:Y:S08]  /*130c0*/  HMMA.16816.F32.BF16 R12, R184.reuse, R168, R12 ;  /* 0x000000a8b80c723c */ /* 0x044ff0000004180c */
[C---:B------:R-:W-:Y:S08]  /*130d0*/  HMMA.16816.F32.BF16 R16, R184.reuse, R170, R16 ;  /* 0x000000aab810723c */ /* 0x040ff00000041810 */
[C---:B----4-:R-:W-:Y:S08]  /*130e0*/  HMMA.16816.F32.BF16 R20, R184.reuse, R172, R20 ;  /* 0x000000acb814723c */ /* 0x050ff00000041814 */
[----:B------:R-:W-:Y:S08]  /*130f0*/  HMMA.16816.F32.BF16 R24, R184, R174, R24 ;  /* 0x000000aeb818723c */ /* 0x000ff00000041818 */
[C---:B------:R-:W-:Y:S08]  /*13100*/  HMMA.16816.F32.BF16 R4, R192.reuse, R196, R4 ;  /* 0x000000c4c004723c */ /* 0x040ff00000041804 */
[C---:B------:R-:W-:Y:S08]  /*13110*/  HMMA.16816.F32.BF16 R8, R192.reuse, R198, R8 ;  /* 0x000000c6c008723c */ /* 0x040ff00000041808 */
[C---:B---3--:R-:W-:Y:S08]  /*13120*/  HMMA.16816.F32.BF16 R12, R192.reuse, R160, R12 ;  /* 0x000000a0c00c723c */ /* 0x048ff0000004180c */
[C---:B------:R-:W-:Y:S01]  /*13130*/  HMMA.16816.F32.BF16 R16, R192.reuse, R162, R16 ;  /* 0x000000a2c010723c */ /* 0x040fe20000041810 */
[----:B------:R-:W2:Y:S07]  /*13140*/  LDSM.16.M88.4 R160, [R209+0x5000] ;  /* 0x00500000d1a0783b */ /* 0x000eae0000000200 */
[C---:B-1----:R-:W-:Y:S08]  /*13150*/  HMMA.16816.F32.BF16 R20, R192.reuse, R164, R20 ;  /* 0x000000a4c014723c */ /* 0x042ff00000041814 */
[----:B------:R-:W-:Y:S01]  /*13160*/  HMMA.16816.F32.BF16 R24, R192, R166, R24 ;  /* 0x000000a6c018723c */ /* 0x000fe20000041818 */
[----:B------:R-:W1:Y:S01]  /*13170*/  LDSM.16.M88.4 R164, [R209+0x5800] ;  /* 0x00580000d1a4783b */ /* 0x000e620000000200 */
[----:B------:R-:W-:Y:S05]  /*13180*/  DEPBAR.LE SB0, 0x0 ;  /* 0x000080000000791a */ /* 0x000fea0000000000 */
[----:B------:R-:W-:Y:S01]  /*13190*/  BAR.SYNC.DEFER_BLOCKING 0x0 ;  /* 0x0000000000007b1d */ /* 0x000fe20000010000 */
[C---:B-----5:R-:W-:Y:S08]  /*131a0*/  HMMA.16816.F32.BF16 R4, R176.reuse, R180, R4 ;  /* 0x000000b4b004723c */ /* 0x060ff00000041804 */
[C---:B------:R-:W-:Y:S08]  /*131b0*/  HMMA.16816.F32.BF16 R8, R176.reuse, R182, R8 ;  /* 0x000000b6b008723c */ /* 0x040ff00000041808 */
[C---:B--2---:R-:W-:Y:S08]  /*131c0*/  HMMA.16816.F32.BF16 R12, R176.reuse, R160, R12 ;  /* 0x000000a0b00c723c */ /* 0x044ff0000004180c */
[----:B------:R-:W-:Y:S01]  /*131d0*/  FMUL.FTZ R3, R6, c[0x0][0x320] ;  /* 0x0000c80006037a20 */ /* 0x000fe20000410000 */
[C---:B------:R-:W-:Y:S03]  /*131e0*/  HMMA.16816.F32.BF16 R16, R176.reuse, R162, R16 ;  /* 0x000000a2b010723c */ /* 0x040fe60000041810 */
[----:B------:R2:W3:Y:S01]  /*131f0*/  MUFU.TANH R6, R3 ;  /* 0x0000000300067308 */ /* 0x0004e20000002400 */
[----:B------:R-:W-:Y:S02]  /*13200*/  FMUL.FTZ R157, R4, c[0x0][0x320] ;  /* 0x0000c800049d7a20 */ /* 0x000fe40000410000 */
[----:B------:R-:W-:Y:S02]  /*13210*/  FMUL.FTZ R252, R7, c[0x0][0x320] ;  /* 0x0000c80007fc7a20 */ /* 0x000fe40000410000 */
[C---:B-1----:R-:W-:Y:S04]  /*13220*/  HMMA.16816.F32.BF16 R20, R176.reuse, R164, R20 ;  /* 0x000000a4b014723c */ /* 0x042fe80000041814 */
[----:B------:R-:W-:Y:S01]  /*13230*/  FMUL.FTZ R10, R10, c[0x0][0x320] ;  /* 0x0000c8000a0a7a20 */ /* 0x000fe20000410000 */
[----:B------:R1:W4:Y:S01]  /*13240*/  MUFU.TANH R169, R157 ;  /* 0x0000009d00a97308 */ /* 0x0003220000002400 */
[----:B------:R-:W-:Y:S02]  /*13250*/  FMUL.FTZ R11, R11, c[0x0][0x320] ;  /* 0x0000c8000b0b7a20 */ /* 0x000fe40000410000 */
[----:B------:R-:W-:Y:S04]  /*13260*/  HMMA.16816.F32.BF16 R24, R176, R166, R24 ;  /* 0x000000a6b018723c */ /* 0x000fe80000041818 */
[----:B------:R-:W-:Y:S02]  /*13270*/  FMUL.FTZ R250, R12, c[0x0][0x320] ;  /* 0x0000c8000cfa7a20 */ /* 0x000fe40000410000 */
[----:B------:R-:W-:Y:S01]  /*13280*/  FMUL.FTZ R156, R5, c[0x0][0x320] ;  /* 0x0000c800059c7a20 */ /* 0x000fe20000410000 */
[----:B------:R-:W1:Y:S01]  /*13290*/  MUFU.TANH R252, R252 ;  /* 0x000000fc00fc7308 */ /* 0x000e620000002400 */
[----:B------:R-:W-:Y:S04]  /*132a0*/  FMUL.FTZ R198, R16, c[0x0][0x320] ;  /* 0x0000c80010c67a20 */ /* 0x000fe80000410000 */
[----:B------:R-:W-:Y:S02]  /*132b0*/  FMUL.FTZ R2, R8, c[0x0][0x320] ;  /* 0x0000c80008027a20 */ /* 0x000fe40000410000 */
[----:B------:R-:W-:Y:S02]  /*132c0*/  FMUL.FTZ R9, R9, c[0x0][0x320] ;  /* 0x0000c80009097a20 */ /* 0x000fe40000410000 */
[----:B------:R-:W-:Y:S01]  /*132d0*/  FMUL.FTZ R194, R20, c[0x0][0x320] ;  /* 0x0000c80014c27a20 */ /* 0x000fe20000410000 */
[----:B------:R1:W1:Y:S01]  /*132e0*/  MUFU.TANH R170, R156 ;  /* 0x0000009c00aa7308 */ /* 0x0002620000002400 */
[----:B------:R-:W-:Y:S02]  /*132f0*/  FMUL.FTZ R13, R13, c[0x0][0x320] ;  /* 0x0000c8000d0d7a20 */ /* 0x000fe40000410000 */
[----:B------:R-:W-:Y:S02]  /*13300*/  FMUL.FTZ R14, R14, c[0x0][0x320] ;  /* 0x0000c8000e0e7a20 */ /* 0x000fe40000410000 */
        /* <DEDUP_REMOVED lines=13> */
[----:B--2---:R-:W-:Y:S03]  /*133e0*/  IMAD.MOV.U32 R3, RZ, RZ, R0 ;  /* 0x000000ffff037224 */ /* 0x004fe600078e0000 */
[----:B------:R-:W2:Y:S10]  /*133f0*/  MUFU.TANH R10, R10 ;  /* 0x0000000a000a7308 */ /* 0x000eb40000002400 */
[----:B------:R-:W1:Y:S10]  /*13400*/  MUFU.TANH R11, R11 ;  /* 0x0000000b000b7308 */ /* 0x000e740000002400 */
[----:B------:R-:W1:Y:S10]  /*13410*/  MUFU.TANH R250, R250 ;  /* 0x000000fa00fa7308 */ /* 0x000e740000002400 */
[----:B------:R1:W1:Y:S10]  /*13420*/  MUFU.TANH R248, R13 ;  /* 0x0000000d00f87308 */ /* 0x0002740000002400 */
[----:B------:R1:W1:Y:S10]  /*13430*/  MUFU.TANH R251, R14 ;  /* 0x0000000e00fb7308 */ /* 0x0002740000002400 */
[----:B------:R1:W1:Y:S10]  /*13440*/  MUFU.TANH R249, R15 ;  /* 0x0000000f00f97308 */ /* 0x0002740000002400 */
        /* <DEDUP_REMOVED lines=11> */
[----:B------:R1:W1:Y:S02]  /*13500*/  MUFU.TANH R157, R27 ;  /* 0x0000001b009d7308 */ /* 0x0002640000002400 */
[----:B-1234-:R-:W-:-:S05]  /*13510*/  @P4 BRA `(.L_x_849) ;  /* 0xffffea5000004947 */ /* 0x01efca000383ffff */
.L_x_848:
[----:B-1----:R-:W-:Y:S01]  /*13520*/  FMNMX.FTZ R5, R169, R0, !PT ;  /* 0x00000000a9057209 */ /* 0x002fe20007810000 */
[----:B------:R-:W-:Y:S01]  /*13530*/  LDSM.16.MT88.4 R20, [R214+0x4080] ;  /* 0x00408000d614783b */ /* 0x000fe20000004200 */
[----:B------:R-:W-:Y:S01]  /*13540*/  FMNMX.FTZ R7, R6, R159, !PT ;  /* 0x0000009f06077209 */ /* 0x000fe20007810000 */
[----:B------:R-:W-:Y:S01]  /*13550*/  UIADD3 UR11, UR11, -0x1, URZ ;  /* 0xffffffff0b0b7890 */ /* 0x000fe2000fffe03f */
[----:B------:R-:W-:Y:S02]  /*13560*/  FMNMX.FTZ R5, R170, R5, !PT ;  /* 0x00000005aa057209 */ /* 0x000fe40007810000 */
[----:B------:R-:W-:Y:S02]  /*13570*/  FMNMX.FTZ R7, R252, R7, !PT ;  /* 0x00000007fc077209 */ /* 0x000fe40007810000 */
[----:B------:R-:W-:Y:S01]  /*13580*/  FMNMX.FTZ R5, R8, R5, !PT ;  /* 0x0000000508057209 */ /* 0x000fe20007810000 */
[----:B------:R-:W-:Y:S01]  /*13590*/  LDSM.16.MT88.4 R160, [R213+0x4080] ;  /* 0x00408000d5a0783b */ /* 0x000fe20000004200 */
[----:B------:R-:W-:Y:S02]  /*135a0*/  FMNMX.FTZ R2, R10, R7, !PT ;  /* 0x000000070a027209 */ /* 0x000fe40007810000 */
        /* <DEDUP_REMOVED lines=8> */
[----:B------:R-:W0:Y:S01]  /*13630*/  LDGDEPBAR ;  /* 0x00000000000079af */ /* 0x000e220000000000 */
[----:B------:R-:W-:Y:S02]  /*13640*/  FMNMX.FTZ R2, R199, R2, !PT ;  /* 0x00000002c7027209 */ /* 0x000fe40007810000 */
        /* <DEDUP_REMOVED lines=9> */
[----:B------:R-:W-:Y:S03]  /*136e0*/  FMNMX.FTZ R7, R157, R0, !PT ;  /* 0x000000009d077209 */ /* 0x000fe60007810000 */
[----:B------:R-:W-:Y:S08]  /*136f0*/  SHFL.BFLY PT, R9, R4, 0x2, 0x1f ;  /* 0x0c401f0004097f89 */ /* 0x000ff000000e0000 */
[----:B------:R-:W1:Y:S02]  /*13700*/  SHFL.BFLY PT, R0, R7, 0x2, 0x1f ;  /* 0x0c401f0007007f89 */ /* 0x000e6400000e0000 */
[----:B-1----:R-:W-:Y:S02]  /*13710*/  FMNMX.FTZ R5, R7, R0, !PT ;  /* 0x0000000007057209 */ /* 0x002fe40007810000 */
[----:B------:R-:W-:Y:S04]  /*13720*/  FMNMX.FTZ R13, R4, R9, !PT ;  /* 0x00000009040d7209 */ /* 0x000fe80007810000 */
[----:B------:R-:W1:Y:S08]  /*13730*/  SHFL.BFLY PT, R156, R5, 0x1, 0x1f ;  /* 0x0c201f00059c7f89 */ /* 0x000e7000000e0000 */
[----:B------:R-:W2:Y:S01]  /*13740*/  SHFL.BFLY PT, R2, R13, 0x1, 0x1f ;  /* 0x0c201f000d027f89 */ /* 0x000ea200000e0000 */
[----:B-1----:R-:W-:Y:S05]  /*13750*/  FMNMX.FTZ R156, R5, R156, !PT ;  /* 0x0000009c059c7209 */ /* 0x002fea0007810000 */
[----:B------:R-:W-:Y:S01]  /*13760*/  FMUL.FTZ R176, R156, c[0x0][0x2d0] ;  /* 0x0000b4009cb07a20 */ /* 0x000fe20000410000 */
[----:B--2---:R-:W-:Y:S03]  /*13770*/  FMNMX.FTZ R0, R13, R2, !PT ;  /* 0x000000020d007209 */ /* 0x004fe60007810000 */
[--C-:B------:R-:W-:Y:S01]  /*13780*/  FFMA.FTZ R182, R6, c[0x0][0x2d0], -R176.reuse ;  /* 0x0000b40006b67a23 */ /* 0x100fe200000108b0 */
[----:B------:R-:W1:Y:S01]  /*13790*/  LDSM.16.MT88.4 R12, [R216+0x4080] ;  /* 0x00408000d80c783b */ /* 0x000e620000004200 */
[--C-:B------:R-:W-:Y:S02]  /*137a0*/  FFMA.FTZ R181, R252, c[0x0][0x2d0], -R176.reuse ;  /* 0x0000b400fcb57a23 */ /* 0x100fe400000108b0 */
[C---:B------:R-:W-:Y:S02]  /*137b0*/  FADD.FTZ R2, -R0.reuse, R3 ;  /* 0x0000000300027221 */ /* 0x040fe40000010100 */
[----:B------:R-:W-:Y:S01]  /*137c0*/  FMUL.FTZ R177, R0, c[0x0][0x2d0] ;  /* 0x0000b40000b17a20 */ /* 0x000fe20000410000 */
[----:B------:R-:W-:Y:S01]  /*137d0*/  MUFU.EX2 R182, R182 ;  /* 0x000000b600b67308 */ /* 0x000fe20000000800 */
[----:B------:R-:W-:Y:S02]  /*137e0*/  FMUL.FTZ R3, R2, c[0x0][0x2d0] ;  /* 0x0000b40002037a20 */ /* 0x000fe40000410000 */
[----:B------:R-:W-:Y:S02]  /*137f0*/  FADD.FTZ R2, -R156, R159 ;  /* 0x0000009f9c027221 */ /* 0x000fe40000010100 */
[--C-:B------:R-:W-:Y:S02]  /*13800*/  FFMA.FTZ R186, R169, c[0x0][0x2d0], -R177.reuse ;  /* 0x0000b400a9ba7a23 */ /* 0x100fe400000108b1 */
[--C-:B------:R-:W-:Y:S02]  /*13810*/  FFMA.FTZ R185, R170, c[0x0][0x2d0], -R177.reuse ;  /* 0x0000b400aab97a23 */ /* 0x100fe400000108b1 */
[--C-:B------:R-:W-:Y:S01]  /*13820*/  FFMA.FTZ R183, R174, c[0x0][0x2d0], -R177.reuse ;  /* 0x0000b400aeb77a23 */ /* 0x100fe200000108b1 */
[----:B------:R-:W2:Y:S01]  /*13830*/  MUFU.EX2 R3, R3 ;  /* 0x0000000300037308 */ /* 0x000ea20000000800 */
[--C-:B------:R-:W-:Y:S01]  /*13840*/  FFMA.FTZ R184, R8, c[0x0][0x2d0], -R177.reuse ;  /* 0x0000b40008b87a23 */ /* 0x100fe200000108b1 */
[----:B------:R-:W-:Y:S01]  /*13850*/  LDSM.16.MT88.4 R168, [R212+0x6080] ;  /* 0x00608000d4a8783b */ /* 0x000fe20000004200 */
[--C-:B------:R-:W-:Y:S02]  /*13860*/  FFMA.FTZ R180, R10, c[0x0][0x2d0], -R176.reuse ;  /* 0x0000b4000ab47a23 */ /* 0x100fe400000108b0 */
[--C-:B------:R-:W-:Y:S02]  /*13870*/  FFMA.FTZ R159, R11, c[0x0][0x2d0], -R176.reuse ;  /* 0x0000b4000b9f7a23 */ /* 0x100fe400000108b0 */
[----:B------:R-:W-:Y:S02]  /*13880*/  FMUL.FTZ R4, R2, c[0x0][0x2d0] ;  /* 0x0000b40002047a20 */ /* 0x000fe40000410000 */
[--C-:B------:R-:W-:Y:S01]  /*13890*/  FFMA.FTZ R187, R250, c[0x0][0x2d0], -R177.reuse ;  /* 0x0000b400fabb7a23 */ /* 0x100fe200000108b1 */
[----:B------:R-:W-:Y:S01]  /*138a0*/  MUFU.EX2 R186, R186 ;  /* 0x000000ba00ba7308 */ /* 0x000fe20000000800 */
[----:B------:R-:W-:Y:S01]  /*138b0*/  LDSM.16.MT88.4 R172, [R216+0x7880] ;  /* 0x00788000d8ac783b */ /* 0x000fe20000004200 */
[--C-:B------:R-:W-:Y:S02]  /*138c0*/  FFMA.FTZ R188, R248, c[0x0][0x2d0], -R177.reuse ;  /* 0x0000b400f8bc7a23 */ /* 0x100fe400000108b1 */
[--C-:B------:R-:W-:Y:S02]  /*138d0*/  FFMA.FTZ R189, R251, c[0x0][0x2d0], -R176.reuse ;  /* 0x0000b400fbbd7a23 */ /* 0x100fe400000108b0 */
[--C-:B------:R-:W-:Y:S02]  /*138e0*/  FFMA.FTZ R190, R249, c[0x0][0x2d0], -R176.reuse ;  /* 0x0000b400f9be7a23 */ /* 0x100fe400000108b0 */
[--C-:B------:R-:W-:Y:S02]  /*138f0*/  FFMA.FTZ R198, R198, c[0x0][0x2d0], -R177.reuse ;  /* 0x0000b400c6c67a23 */ /* 0x100fe400000108b1 */
[----:B------:R3:W4:Y:S01]  /*13900*/  MUFU.EX2 R2, R4 ;  /* 0x0000000400027308 */ /* 0x0007220000000800 */
[--C-:B------:R-:W-:Y:S02]  /*13910*/  FFMA.FTZ R191, R246, c[0x0][0x2d0], -R177.reuse ;  /* 0x0000b400f6bf7a23 */ /* 0x100fe400000108b1 */
[--C-:B------:R-:W-:Y:S02]  /*13920*/  FFMA.FTZ R199, R199, c[0x0][0x2d0], -R176.reuse ;  /* 0x0000b400c7c77a23 */ /* 0x100fe400000108b0 */
[C---:B--2---:R-:W-:Y:S02]  /*13930*/  FMUL.FTZ R5, R3.reuse, R153 ;  /* 0x0000009903057220 */ /* 0x044fe40000410000 */
[C---:B------:R-:W-:Y:S02]  /*13940*/  FMUL.FTZ R8, R3.reuse, R148 ;  /* 0x0000009403087220 */ /* 0x040fe40000410000 */
[C---:B------:R-:W-:Y:S01]  /*13950*/  FMUL.FTZ R9, R3.reuse, R149 ;  /* 0x0000009503097220 */ /* 0x040fe20000410000 */
[----:B------:R-:W2:Y:S01]  /*13960*/  MUFU.EX2 R185, R185 ;  /* 0x000000b900b97308 */ /* 0x000ea20000000800 */
        /* <DEDUP_REMOVED lines=8> */
[----:B---3--:R-:W-:Y:S02]  /*139f0*/  FMUL.FTZ R4, R3, R152 ;  /* 0x0000009803047220 */ /* 0x008fe40000410000 */
[C---:B----4-:R-:W-:Y:S02]  /*13a00*/  FMUL.FTZ R6, R2.reuse, R154 ;  /* 0x0000009a02067220 */ /* 0x050fe40000410000 */
[C---:B------:R-:W-:Y:S01]  /*13a10*/  FMUL.FTZ R7, R2.reuse, R155 ;  /* 0x0000009b02077220 */ /* 0x040fe20000410000 */
[----:B------:R-:W3:Y:S01]  /*13a20*/  MUFU.EX2 R183, R183 ;  /* 0x000000b700b77308 */ /* 0x000ee20000000800 */
[C---:B------:R-:W-:Y:S02]  /*13a30*/  FMUL.FTZ R10, R2.reuse, R150 ;  /* 0x00000096020a7220 */ /* 0x040fe40000410000 */
[C---:B------:R-:W-:Y:S01]  /*13a40*/  FMUL.FTZ R11, R2.reuse, R151 ;  /* 0x00000097020b7220 */ /* 0x040fe20000410000 */
[----:B--2---:R-:W-:Y:S01]  /*13a50*/  F2FP.BF16.PACK_AB R152, R185, R186 ;  /* 0x000000bab998723e */ /* 0x004fe200000010ff */
[C---:B------:R-:W-:Y:S01]  /*13a60*/  FMUL.FTZ R18, R2.reuse, R142 ;  /* 0x0000008e02127220 */ /* 0x040fe20000410000 */
[----:B------:R-:W-:Y:S01]  /*13a70*/  LDSM.16.MT88.4 R148, [R213+0x4880] ;  /* 0x00488000d594783b */ /* 0x000fe20000004200 */
[C---:B------:R-:W-:Y:S02]  /*13a80*/  FMUL.FTZ R19, R2.reuse, R143 ;  /* 0x0000008f02137220 */ /* 0x040fe40000410000 */
[C---:B------:R-:W-:Y:S01]  /*13a90*/  FMUL.FTZ R26, R2.reuse, R134 ;  /* 0x00000086021a7220 */ /* 0x040fe20000410000 */
[----:B------:R-:W2:Y:S01]  /*13aa0*/  MUFU.EX2 R181, R181 ;  /* 0x000000b500b57308 */ /* 0x000ea20000000800 */
[C---:B------:R-:W-:Y:S02]  /*13ab0*/  FMUL.FTZ R27, R2.reuse, R135 ;  /* 0x00000087021b7220 */ /* 0x040fe40000410000 */
[C---:B------:R-:W-:Y:S01]  /*13ac0*/  FMUL.FTZ R30, R2.reuse, R30 ;  /* 0x0000001e021e7220 */ /* 0x040fe20000410000 */
[----:B------:R-:W-:Y:S01]  /*13ad0*/  LDSM.16.MT88.4 R132, [R214+0x5880] ;  /* 0x00588000d684783b */ /* 0x000fe20000004200 */
[C---:B------:R-:W-:Y:S02]  /*13ae0*/  FMUL.FTZ R31, R2.reuse, R31 ;  /* 0x0000001f021f7220 */ /* 0x040fe40000410000 */
[C---:B------:R-:W-:Y:S02]  /*13af0*/  FMUL.FTZ R33, R3.reuse, R33 ;  /* 0x0000002103217220 */ /* 0x040fe40000410000 */
[C---:B------:R-:W-:Y:S01]  /*13b00*/  FMUL.FTZ R34, R2.reuse, R34 ;  /* 0x0000002202227220 */ /* 0x040fe20000410000 */
[----:B------:R-:W-:Y:S01]  /*13b10*/  MUFU.EX2 R180, R180 ;  /* 0x000000b400b47308 */ /* 0x000fe20000000800 */
[C---:B------:R-:W-:Y:S01]  /*13b20*/  FMUL.FTZ R35, R2.reuse, R35 ;  /* 0x0000002302237220 */ /* 0x040fe20000410000 */
[----:B------:R-:W-:Y:S01]  /*13b30*/  LDSM.16.MT88.4 R140, [R213+0x5880] ;  /* 0x00588000d58c783b */ /* 0x000fe20000004200 */
[----:B------:R-:W-:Y:S01]  /*13b40*/  FMUL.FTZ R36, R3, R36 ;  /* 0x0000002403247220 */ /* 0x000fe20000410000 */
[----:B---3--:R-:W-:Y:S01]  /*13b50*/  F2FP.BF16.PACK_AB R154, R183, R184 ;  /* 0x000000b8b79a723e */ /* 0x008fe200000010ff */
[C---:B------:R-:W-:Y:S02]  /*13b60*/  FMUL.FTZ R37, R3.reuse, R37 ;  /* 0x0000002503257220 */ /* 0x040fe40000410000 */
[C---:B------:R-:W-:Y:S02]  /*13b70*/  FMUL.FTZ R38, R2.reuse, R38 ;  /* 0x0000002602267220 */ /* 0x040fe40000410000 */
[C---:B------:R-:W-:Y:S01]  /*13b80*/  FMUL.FTZ R39, R2.reuse, R39 ;  /* 0x0000002702277220 */ /* 0x040fe20000410000 */
[----:B------:R-:W3:Y:S01]  /*13b90*/  MUFU.EX2 R159, R159 ;  /* 0x0000009f009f7308 */ /* 0x000ee20000000800 */
[C---:B------:R-:W-:Y:S02]  /*13ba0*/  FMUL.FTZ R40, R3.reuse, R40 ;  /* 0x0000002803287220 */ /* 0x040fe40000410000 */
[----:B------:R-:W-:Y:S01]  /*13bb0*/  FMUL.FTZ R41, R3, R41 ;  /* 0x0000002903297220 */ /* 0x000fe20000410000 */
[----:B--2---:R-:W-:Y:S01]  /*13bc0*/  F2FP.BF16.PACK_AB R153, R181, R182 ;  /* 0x000000b6b599723e */ /* 0x004fe200000010ff */
        /* <DEDUP_REMOVED lines=8> */
[----:B------:R-:W-:Y:S01]  /*13c50*/  FMUL.FTZ R49, R3, R49 ;  /* 0x0000003103317220 */ /* 0x000fe20000410000 */
[----:B------:R-:W2:Y:S01]  /*13c60*/  MUFU.EX2 R188, R188 ;  /* 0x000000bc00bc7308 */ /* 0x000ea20000000800 */
[C---:B------:R-:W-:Y:S02]  /*13c70*/  FMUL.FTZ R50, R2.reuse, R50 ;  /* 0x0000003202327220 */ /* 0x040fe40000410000 */
[C---:B------:R-:W-:Y:S01]  /*13c80*/  FMUL.FTZ R51, R2.reuse, R51 ;  /* 0x0000003302337220 */ /* 0x040fe20000410000 */
[----:B---3--:R-:W-:Y:S01]  /*13c90*/  F2FP.BF16.PACK_AB R155, R159, R180 ;  /* 0x000000b49f9b723e */ /* 0x008fe200000010ff */
[C---:B------:R-:W-:Y:S02]  /*13ca0*/  FMUL.FTZ R52, R3.reuse, R52 ;  /* 0x0000003403347220 */ /* 0x040fe40000410000 */
[C---:B------:R-:W-:Y:S02]  /*13cb0*/  FMUL.FTZ R53, R3.reuse, R53 ;  /* 0x0000003503357220 */ /* 0x040fe40000410000 */
[C---:B------:R-:W-:Y:S01]  /*13cc0*/  FMUL.FTZ R54, R2.reuse, R54 ;  /* 0x0000003602367220 */ /* 0x040fe20000410000 */
[----:B------:R-:W-:Y:S01]  /*13cd0*/  MUFU.EX2 R189, R189 ;  /* 0x000000bd00bd7308 */ /* 0x000fe20000000800 */
[C---:B-1----:R-:W-:Y:S05]  /*13ce0*/  HMMA.16816.F32.BF16 R4, R152.reuse, R12, R4 ;  /* 0x0000000c9804723c */ /* 0x042fea0000041804 */
[C---:B------:R-:W-:Y:S02]  /*13cf0*/  FMUL.FTZ R55, R2.reuse, R55 ;  /* 0x0000003702377220 */ /* 0x040fe40000410000 */
[C---:B------:R-:W-:Y:S01]  /*13d00*/  FMUL.FTZ R12, R3.reuse, R144 ;  /* 0x00000090030c7220 */ /* 0x040fe20000410000 */
[C---:B------:R-:W-:Y:S01]  /*13d10*/  HMMA.16816.F32.BF16 R8, R152.reuse, R14, R8 ;  /* 0x0000000e9808723c */ /* 0x040fe20000041808 */
[----:B------:R-:W1:Y:S03]  /*13d20*/  MUFU.EX2 R190, R190 ;  /* 0x000000be00be7308 */ /* 0x000e660000000800 */
[C---:B------:R-:W-:Y:S02]  /*13d30*/  FMUL.FTZ R13, R3.reuse, R145 ;  /* 0x00000091030d7220 */ /* 0x040fe40000410000 */
[C---:B------:R-:W-:Y:S02]  /*13d40*/  FMUL.FTZ R56, R3.reuse, R56 ;  /* 0x0000003803387220 */ /* 0x040fe40000410000 */
[C---:B------:R-:W-:Y:S03]  /*13d50*/  FMUL.FTZ R14, R2.reuse, R146 ;  /* 0x00000092020e7220 */ /* 0x040fe60000410000 */
[----:B------:R-:W-:Y:S01]  /*13d60*/  MUFU.EX2 R198, R198 ;  /* 0x000000c600c67308 */ /* 0x000fe20000000800 */
[C---:B------:R-:W-:Y:S02]  /*13d70*/  FMUL.FTZ R15, R2.reuse, R147 ;  /* 0x00000093020f7220 */ /* 0x040fe40000410000 */
[----:B------:R-:W3:Y:S01]  /*13d80*/  LDSM.16.MT88.4 R144, [R212+0x4080] ;  /* 0x00408000d490783b */ /* 0x000ee20000004200 */
[C---:B------:R-:W-:Y:S02]  /*13d90*/  FMUL.FTZ R57, R3.reuse, R57 ;  /* 0x0000003903397220 */ /* 0x040fe40000410000 */
[C---:B------:R-:W-:Y:S02]  /*13da0*/  FMUL.FTZ R58, R2.reuse, R58 ;  /* 0x0000003a023a7220 */ /* 0x040fe40000410000 */
[C---:B------:R-:W-:Y:S02]  /*13db0*/  HMMA.16816.F32.BF16 R12, R152.reuse, R20, R12 ;  /* 0x00000014980c723c */ /* 0x040fe4000004180c */
[----:B------:R-:W4:Y:S01]  /*13dc0*/  MUFU.EX2 R191, R191 ;  /* 0x000000bf00bf7308 */ /* 0x000f220000000800 */
[C---:B------:R-:W-:Y:S02]  /*13dd0*/  FMUL.FTZ R59, R2.reuse, R59 ;  /* 0x0000003b023b7220 */ /* 0x040fe40000410000 */
[C---:B------:R-:W-:Y:S02]  /*13de0*/  FMUL.FTZ R60, R3.reuse, R60 ;  /* 0x0000003c033c7220 */ /* 0x040fe40000410000 */
[C---:B------:R-:W-:Y:S01]  /*13df0*/  FMUL.FTZ R20, R3.reuse, R136 ;  /* 0x0000008803147220 */ /* 0x040fe20000410000 */
[C---:B------:R-:W-:Y:S04]  /*13e00*/  HMMA.16816.F32.BF16 R16, R152.reuse, R22, R16 ;  /* 0x000000169810723c */ /* 0x040fe80000041810 */
[C---:B------:R-:W-:Y:S01]  /*13e10*/  FMUL.FTZ R21, R3.reuse, R137 ;  /* 0x0000008903157220 */ /* 0x040fe20000410000 */
[----:B------:R-:W-:Y:S01]  /*13e20*/  MUFU.EX2 R199, R199 ;  /* 0x000000c700c77308 */ /* 0x000fe20000000800 */
[C---:B------:R-:W-:Y:S02]  /*13e30*/  FMUL.FTZ R61, R3.reuse, R61 ;  /* 0x0000003d033d7220 */ /* 0x040fe40000410000 */
[C---:B------:R-:W-:Y:S04]  /*13e40*/  FMUL.FTZ R22, R2.reuse, R138 ;  /* 0x0000008a02167220 */ /* 0x040fe80000410000 */
[C---:B------:R-:W-:Y:S02]  /*13e50*/  FMUL.FTZ R23, R2.reuse, R139 ;  /* 0x0000008b02177220 */ /* 0x040fe40000410000 */
[----:B------:R-:W5:Y:S01]  /*13e60*/  LDSM.16.MT88.4 R136, [R216+0x5880] ;  /* 0x00588000d888783b */ /* 0x000f620000004200 */
[C---:B------:R-:W-:Y:S02]  /*13e70*/  FMUL.FTZ R62, R2.reuse, R62 ;  /* 0x0000003e023e7220 */ /* 0x040fe40000410000 */
[C---:B------:R-:W-:Y:S02]  /*13e80*/  FMUL.FTZ R63, R2.reuse, R63 ;  /* 0x0000003f023f7220 */ /* 0x040fe40000410000 */
[C---:B------:R-:W-:Y:S03]  /*13e90*/  HMMA.16816.F32.BF16 R20, R152.reuse, R160, R20 ;  /* 0x000000a09814723c */ /* 0x040fe60000041814 */
[C---:B------:R-:W-:Y:S02]  /*13ea0*/  FMUL.FTZ R64, R3.reuse, R64 ;  /* 0x0000004003407220 */ /* 0x040fe40000410000 */
[C---:B------:R-:W-:Y:S02]  /*13eb0*/  FMUL.FTZ R65, R3.reuse, R65 ;  /* 0x0000004103417220 */ /* 0x040fe40000410000 */
[C---:B------:R-:W-:Y:S01]  /*13ec0*/  FMUL.FTZ R66, R2.reuse, R66 ;  /* 0x0000004202427220 */ /* 0x040fe20000410000 */
[C---:B------:R-:W-:Y:S01]  /*13ed0*/  HMMA.16816.F32.BF16 R24, R152.reuse, R162, R24 ;  /* 0x000000a29818723c */ /* 0x040fe20000041818 */
[----:B------:R-:W-:Y:S03]  /*13ee0*/  LDSM.16.MT88.4 R160, [R212+0x4880] ;  /* 0x00488000d4a0783b */ /* 0x000fe60000004200 */
[C---:B------:R-:W-:Y:S02]  /*13ef0*/  FMUL.FTZ R67, R2.reuse, R67 ;  /* 0x0000004302437220 */ /* 0x040fe40000410000 */
[C---:B------:R-:W-:Y:S02]  /*13f00*/  FMUL.FTZ R68, R3.reuse, R68 ;  /* 0x0000004403447220 */ /* 0x040fe40000410000 */
[C---:B---3--:R-:W-:Y:S04]  /*13f10*/  HMMA.16816.F32.BF16 R28, R152.reuse, R144, R28 ;  /* 0x00000090981c723c */ /* 0x048fe8000004181c */
[C---:B------:R-:W-:Y:S02]  /*13f20*/  FMUL.FTZ R69, R3.reuse, R69 ;  /* 0x0000004503457220 */ /* 0x040fe40000410000 */
[C---:B------:R-:W-:Y:S02]  /*13f30*/  FMUL.FTZ R70, R2.reuse, R70 ;  /* 0x0000004602467220 */ /* 0x040fe40000410000 */
[C---:B------:R-:W-:Y:S01]  /*13f40*/  HMMA.16816.F32.BF16 R32, R152.reuse, R146, R32 ;  /* 0x000000929820723c */ /* 0x040fe20000041820 */
[----:B------:R-:W-:Y:S03]  /*13f50*/  LDSM.16.MT88.4 R144, [R214+0x4880] ;  /* 0x00488000d690783b */ /* 0x000fe60000004200 */
[C---:B------:R-:W-:Y:S02]  /*13f60*/  FMUL.FTZ R71, R2.reuse, R71 ;  /* 0x0000004702477220 */ /* 0x040fe40000410000 */
[C---:B------:R-:W-:Y:S02]  /*13f70*/  FMUL.FTZ R72, R3.reuse, R72 ;  /* 0x0000004803487220 */ /* 0x040fe40000410000 */
[C---:B------:R-:W-:Y:S01]  /*13f80*/  FMUL.FTZ R73, R3.reuse, R73 ;  /* 0x0000004903497220 */ /* 0x040fe20000410000 */
[C---:B-----5:R-:W-:Y:S03]  /*13f90*/  HMMA.16816.F32.BF16 R36, R152.reuse, R136, R36 ;  /* 0x000000889824723c */ /* 0x060fe60000041824 */
[C---:B------:R-:W-:Y:S02]  /*13fa0*/  FMUL.FTZ R74, R2.reuse, R74 ;  /* 0x0000004a024a7220 */ /* 0x040fe40000410000 */
[C---:B------:R-:W-:Y:S02]  /*13fb0*/  FMUL.FTZ R75, R2.reuse, R75 ;  /* 0x0000004b024b7220 */ /* 0x040fe40000410000 */
[C---:B------:R-:W-:Y:S01]  /*13fc0*/  FMUL.FTZ R76, R3.reuse, R76 ;  /* 0x0000004c034c7220 */ /* 0x040fe20000410000 */
[C---:B------:R-:W-:Y:S01]  /*13fd0*/  HMMA.16816.F32.BF16 R40, R152.reuse, R138, R40 ;  /* 0x0000008a9828723c */ /* 0x040fe20000041828 */
[----:B------:R-:W3:Y:S03]  /*13fe0*/  LDSM.16.MT88.4 R136, [R212+0x5880] ;  /* 0x00588000d488783b */ /* 0x000ee60000004200 */
[C---:B------:R-:W-:Y:S02]  /*13ff0*/  FMUL.FTZ R77, R3.reuse, R77 ;  /* 0x0000004d034d7220 */ /* 0x040fe40000410000 */
[C---:B------:R-:W-:Y:S02]  /*14000*/  FMUL.FTZ R78, R2.reuse, R78 ;  /* 0x0000004e024e7220 */ /* 0x040fe40000410000 */
[C---:B------:R-:W-:Y:S04]  /*14010*/  HMMA.16816.F32.BF16 R44, R152.reuse, R132, R44 ;  /* 0x00000084982c723c */ /* 0x040fe8000004182c */
[C---:B------:R-:W-:Y:S02]  /*14020*/  FMUL.FTZ R79, R2.reuse, R79 ;  /* 0x0000004f024f7220 */ /* 0x040fe40000410000 */
[C---:B------:R-:W-:Y:S02]  /*14030*/  FMUL.FTZ R80, R3.reuse, R80 ;  /* 0x0000005003507220 */ /* 0x040fe40000410000 */
[C---:B------:R-:W-:Y:S01]  /*14040*/  HMMA.16816.F32.BF16 R48, R152.reuse, R134, R48 ;  /* 0x000000869830723c */ /* 0x040fe20000041830 */
[----:B------:R-:W5:Y:S03]  /*14050*/  LDSM.16.MT88.4 R132, [R216+0x7080] ;  /* 0x00708000d884783b */ /* 0x000f660000004200 */
        /* <DEDUP_REMOVED lines=9> */
[C---:B------:R-:W-:Y:S01]  /*140f0*/  FMUL.FTZ R87, R2.reuse, R87 ;  /* 0x0000005702577220 */ /* 0x040fe20000410000 */
[C---:B---3--:R-:W-:Y:S03]  /*14100*/  HMMA.16816.F32.BF16 R60, R152.reuse, R136, R60 ;  /* 0x00000088983c723c */ /* 0x048fe6000004183c */
[C---:B------:R-:W-:Y:S02]  /*14110*/  FMUL.FTZ R88, R3.reuse, R88 ;  /* 0x0000005803587220 */ /* 0x040fe40000410000 */
[C---:B------:R-:W-:Y:S02]  /*14120*/  FMUL.FTZ R89, R3.reuse, R89 ;  /* 0x0000005903597220 */ /* 0x040fe40000410000 */
[C---:B------:R-:W-:Y:S01]  /*14130*/  FMUL.FTZ R90, R2.reuse, R90 ;  /* 0x0000005a025a7220 */ /* 0x040fe20000410000 */
[C---:B------:R-:W-:Y:S01]  /*14140*/  HMMA.16816.F32.BF16 R64, R152.reuse, R138, R64 ;  /* 0x0000008a9840723c */ /* 0x040fe20000041840 */
[----:B------:R-:W3:Y:S03]  /*14150*/  LDSM.16.MT88.4 R136, [R213+0x7080] ;  /* 0x00708000d588783b */ /* 0x000ee60000004200 */
[C---:B------:R-:W-:Y:S02]  /*14160*/  FMUL.FTZ R91, R2.reuse, R91 ;  /* 0x0000005b025b7220 */ /* 0x040fe40000410000 */
[C---:B------:R-:W-:Y:S02]  /*14170*/  FMUL.FTZ R92, R3.reuse, R92 ;  /* 0x0000005c035c7220 */ /* 0x040fe40000410000 */
[C---:B-----5:R-:W-:Y:S04]  /*14180*/  HMMA.16816.F32.BF16 R68, R152.reuse, R132, R68 ;  /* 0x000000849844723c */ /* 0x060fe80000041844 */
[C---:B------:R-:W-:Y:S02]  /*14190*/  FMUL.FTZ R93, R3.reuse, R93 ;  /* 0x0000005d035d7220 */ /* 0x040fe40000410000 */
[C---:B------:R-:W-:Y:S02]  /*141a0*/  FMUL.FTZ R94, R2.reuse, R94 ;  /* 0x0000005e025e7220 */ /* 0x040fe40000410000 */
[C---:B------:R-:W-:Y:S01]  /*141b0*/  HMMA.16816.F32.BF16 R72, R152.reuse, R134, R72 ;  /* 0x000000869848723c */ /* 0x040fe20000041848 */
[----:B------:R-:W5:Y:S03]  /*141c0*/  LDSM.16.MT88.4 R132, [R212+0x7080] ;  /* 0x00708000d484783b */ /* 0x000f660000004200 */
        /* <DEDUP_REMOVED lines=35> */
[----:B------:R-:W-:Y:S02]  /*14400*/  FMUL.FTZ R117, R3, R117 ;  /* 0x0000007503757220 */ /* 0x000fe40000410000 */
[C---:B------:R-:W-:Y:S01]  /*14410*/  FMUL.FTZ R118, R2.reuse, R118 ;  /* 0x0000007602767220 */ /* 0x040fe20000410000 */
[C---:B------:R-:W-:Y:S01]  /*14420*/  HMMA.16816.F32.BF16 R112, R152.reuse, R138, R112 ;  /* 0x0000008a9870723c */ /* 0x040fe20000041870 */
[----:B------:R-:W3:Y:S03]  /*14430*/  LDSM.16.MT88.4 R136, [R216+0x4880] ;  /* 0x00488000d888783b */ /* 0x000ee60000004200 */
[C---:B------:R-:W-:Y:S02]  /*14440*/  FMUL.FTZ R119, R2.reuse, R119 ;  /* 0x0000007702777220 */ /* 0x040fe40000410000 */
[--C-:B------:R-:W-:Y:S02]  /*14450*/  FFMA.FTZ R246, R247, c[0x0][0x2d0], -R176.reuse ;  /* 0x0000b400f7f67a23 */ /* 0x100fe400000108b0 */
[C---:B------:R-:W-:Y:S03]  /*14460*/  FMUL.FTZ R120, R3.reuse, R120 ;  /* 0x0000007803787220 */ /* 0x040fe60000410000 */
[C---:B-----5:R-:W-:Y:S01]  /*14470*/  HMMA.16816.F32.BF16 R116, R152.reuse, R132, R116 ;  /* 0x000000849874723c */ /* 0x060fe20000041874 */
[----:B------:R-:W5:Y:S02]  /*14480*/  MUFU.EX2 R246, R246 ;  /* 0x000000f600f67308 */ /* 0x000f640000000800 */
[C---:B------:R-:W-:Y:S02]  /*14490*/  FMUL.FTZ R121, R3.reuse, R121 ;  /* 0x0000007903797220 */ /* 0x040fe40000410000 */
[C---:B------:R-:W-:Y:S02]  /*144a0*/  FMUL.FTZ R122, R2.reuse, R122 ;  /* 0x0000007a027a7220 */ /* 0x040fe40000410000 */
[----:B------:R-:W-:Y:S01]  /*144b0*/  FMUL.FTZ R123, R2, R123 ;  /* 0x0000007b027b7220 */ /* 0x000fe20000410000 */
[----:B--2---:R-:W-:Y:S01]  /*144c0*/  F2FP.BF16.PACK_AB R132, R188, R187 ;  /* 0x000000bbbc84723e */ /* 0x004fe200000010ff */
[C---:B------:R-:W-:Y:S03]  /*144d0*/  FMUL.FTZ R124, R3.reuse, R124 ;  /* 0x0000007c037c7220 */ /* 0x040fe60000410000 */
[C---:B------:R-:W-:Y:S01]  /*144e0*/  FMUL.FTZ R125, R3.reuse, R125 ;  /* 0x0000007d037d7220 */ /* 0x040fe20000410000 */
[----:B------:R-:W-:Y:S01]  /*144f0*/  F2FP.BF16.PACK_AB R133, R190, R189 ;  /* 0x000000bdbe85723e */ /* 0x000fe200000010ff */
[C---:B------:R-:W-:Y:S03]  /*14500*/  HMMA.16816.F32.BF16 R120, R152.reuse, R134, R120 ;  /* 0x000000869878723c */ /* 0x040fe60000041878 */
[C---:B------:R-:W-:Y:S02]  /*14510*/  FMUL.FTZ R126, R2.reuse, R126 ;  /* 0x0000007e027e7220 */ /* 0x040fe40000410000 */
[C---:B------:R-:W-:Y:S02]  /*14520*/  FMUL.FTZ R127, R2.reuse, R127 ;  /* 0x0000007f027f7220 */ /* 0x040fe40000410000 */
[----:B------:R-:W-:Y:S01]  /*14530*/  FMUL.FTZ R128, R3, R128 ;  /* 0x0000008003807220 */ /* 0x000fe20000410000 */
[----:B----4-:R-:W-:Y:S01]  /*14540*/  F2FP.BF16.PACK_AB R134, R191, R198 ;  /* 0x000000c6bf86723e */ /* 0x010fe200000010ff */
[----:B------:R-:W-:Y:S03]  /*14550*/  FMUL.FTZ R129, R3, R129 ;  /* 0x0000008103817220 */ /* 0x000fe60000410000 */
[C---:B-1----:R-:W-:Y:S03]  /*14560*/  HMMA.16816.F32.BF16 R124, R152.reuse, R140, R124 ;  /* 0x0000008c987c723c */ /* 0x042fe6000004187c */
[----:B------:R-:W-:Y:S01]  /*14570*/  FMUL.FTZ R130, R2, R130 ;  /* 0x0000008202827220 */ /* 0x000fe20000410000 */
[----:B-----5:R-:W-:Y:S01]  /*14580*/  F2FP.BF16.PACK_AB R135, R246, R199 ;  /* 0x000000c7f687723e */ /* 0x020fe200000010ff */
[----:B------:R-:W-:Y:S02]  /*14590*/  FMUL.FTZ R131, R2, R131 ;  /* 0x0000008302837220 */ /* 0x000fe40000410000 */
[--C-:B------:R-:W-:Y:S02]  /*145a0*/  FFMA.FTZ R194, R194, c[0x0][0x2d0], -R177.reuse ;  /* 0x0000b400c2c27a23 */ /* 0x100fe400000108b1 */
[--C-:B------:R-:W-:Y:S03]  /*145b0*/  FFMA.FTZ R247, R196, c[0x0][0x2d0], -R177.reuse ;  /* 0x0000b400c4f77a23 */ /* 0x100fe600000108b1 */
[----:B------:R-:W-:Y:S01]  /*145c0*/  HMMA.16816.F32.BF16 R128, R152, R142, R128 ;  /* 0x0000008e9880723c */ /* 0x000fe20000041880 */
[----:B------:R-:W1:Y:S01]  /*145d0*/  LDSM.16.MT88.4 R140, [R214+0x6080] ;  /* 0x00608000d68c783b */ /* 0x000e620000004200 */
[----:B------:R-:W-:Y:S01]  /*145e0*/  MUFU.EX2 R194, R194 ;  /* 0x000000c200c27308 */ /* 0x000fe20000000800 */
[--C-:B------:R-:W-:Y:S02]  /*145f0*/  FFMA.FTZ R196, R197, c[0x0][0x2d0], -R176.reuse ;  /* 0x0000b400c5c47a23 */ /* 0x100fe400000108b0 */
[--C-:B------:R-:W-:Y:S02]  /*14600*/  FFMA.FTZ R195, R195, c[0x0][0x2d0], -R176.reuse ;  /* 0x0000b400c3c37a23 */ /* 0x100fe400000108b0 */
[--C-:B------:R-:W-:Y:S01]  /*14610*/  FFMA.FTZ R193, R193, c[0x0][0x2d0], -R177.reuse ;  /* 0x0000b400c1c17a23 */ /* 0x100fe200000108b1 */
[C---:B---3--:R-:W-:Y:S01]  /*14620*/  HMMA.16816.F32.BF16 R4, R132.reuse, R136, R4 ;  /* 0x000000888404723c */ /* 0x048fe20000041804 */
[----:B------:R-:W2:Y:S03]  /*14630*/  LDSM.16.MT88.4 R152, [R213+0x6080] ;  /* 0x00608000d598783b */ /* 0x000ea60000004200 */
[----:B------:R-:W3:Y:S01]  /*14640*/  MUFU.EX2 R247, R247 ;  /* 0x000000f700f77308 */ /* 0x000ee20000000800 */
[----:B------:R-:W-:Y:S02]  /*14650*/  FFMA.FTZ R177, R192, c[0x0][0x2d0], -R177 ;  /* 0x0000b400c0b17a23 */ /* 0x000fe400000108b1 */
[--C-:B------:R-:W-:Y:S01]  /*14660*/  FFMA.FTZ R158, R158, c[0x0][0x2d0], -R176.reuse ;  /* 0x0000b4009e9e7a23 */ /* 0x100fe200000108b0 */
[C---:B------:R-:W-:Y:S01]  /*14670*/  HMMA.16816.F32.BF16 R8, R132.reuse, R138, R8 ;  /* 0x0000008a8408723c */ /* 0x040fe20000041808 */
[----:B------:R-:W4:Y:S03]  /*14680*/  LDSM.16.MT88.4 R136, [R214+0x7880] ;  /* 0x00788000d688783b */ /* 0x000f260000004200 */
[----:B------:R-:W-:Y:S02]  /*14690*/  FFMA.FTZ R176, R157, c[0x0][0x2d0], -R176 ;  /* 0x0000b4009db07a23 */ /* 0x000fe400000108b0 */
[----:B------:R-:W-:Y:S01]  /*146a0*/  MUFU.EX2 R192, R177 ;  /* 0x000000b100c07308 */ /* 0x000fe20000000800 */
[----:B------:R-:W-:Y:S01]  /*146b0*/  FFMA.FTZ R186, R3, R244, R186 ;  /* 0x000000f403ba7223 */ /* 0x000fe200000100ba */
[C---:B------:R-:W-:Y:S04]  /*146c0*/  HMMA.16816.F32.BF16 R12, R132.reuse, R144, R12 ;  /* 0x00000090840c723c */ /* 0x040fe8000004180c */
[----:B------:R-:W-:Y:S02]  /*146d0*/  FFMA.FTZ R182, R2, R245, R182 ;  /* 0x000000f502b67223 */ /* 0x000fe400000100b6 */
[----:B------:R-:W-:Y:S02]  /*146e0*/  FADD.FTZ R185, R185, R186 ;  /* 0x000000bab9b97221 */ /* 0x000fe40000010000 */
[C---:B------:R-:W-:Y:S01]  /*146f0*/  HMMA.16816.F32.BF16 R16, R132.reuse, R146, R16 ;  /* 0x000000928410723c */ /* 0x040fe20000041810 */
[----:B------:R-:W5:Y:S01]  /*14700*/  LDSM.16.MT88.4 R144, [R213+0x7880] ;  /* 0x00788000d590783b */ /* 0x000f620000004200 */
[----:B------:R1:W-:Y:S02]  /*14710*/  MUFU.EX2 R157, R176 ;  /* 0x000000b0009d7308 */ /* 0x0003e40000000800 */
[----:B------:R-:W-:Y:S02]  /*14720*/  FADD.FTZ R181, R181, R182 ;  /* 0x000000b6b5b57221 */ /* 0x000fe40000010000 */
[----:B------:R-:W-:Y:S02]  /*14730*/  FADD.FTZ R2, R184, R185 ;  /* 0x000000b9b8027221 */ /* 0x000fe40000010000 */
[C---:B------:R-:W-:Y:S04]  /*14740*/  HMMA.16816.F32.BF16 R20, R132.reuse, R148, R20 ;  /* 0x000000948414723c */ /* 0x040fe80000041814 */
[----:B------:R-:W-:Y:S01]  /*14750*/  MUFU.EX2 R196, R196 ;  /* 0x000000c400c47308 */ /* 0x000fe20000000800 */
[----:B------:R-:W-:Y:S03]  /*14760*/  FADD.FTZ R2, R183, R2 ;  /* 0x00000002b7027221 */ /* 0x000fe60000010000 */
[C---:B------:R-:W-:Y:S01]  /*14770*/  HMMA.16816.F32.BF16 R24, R132.reuse, R150, R24 ;  /* 0x000000968418723c */ /* 0x040fe20000041818 */
[----:B------:R-:W-:Y:S03]  /*14780*/  LDSM.16.MT88.4 R148, [R216+0x9080] ;  /* 0x00908000d894783b */ /* 0x000fe60000004200 */
[----:B------:R-:W-:Y:S02]  /*14790*/  FADD.FTZ R3, R187, R2 ;  /* 0x00000002bb037221 */ /* 0x000fe40000010000 */
[----:B------:R-:W2:Y:S02]  /*147a0*/  MUFU.EX2 R195, R195 ;  /* 0x000000c300c37308 */ /* 0x000ea40000000800 */
[C---:B------:R-:W-:Y:S01]  /*147b0*/  HMMA.16816.F32.BF16 R28, R132.reuse, R160, R28 ;  /* 0x000000a0841c723c */ /* 0x040fe2000004181c */
[----:B-1----:R-:W-:Y:S03]  /*147c0*/  LDSM.16.MT88.4 R176, [R216+0x6880] ;  /* 0x00688000d8b0783b */ /* 0x002fe60000004200 */
[----:B------:R-:W-:Y:S03]  /*147d0*/  FADD.FTZ R3, R188, R3 ;  /* 0x00000003bc037221 */ /* 0x000fe60000010000 */
[----:B---3--:R-:W-:Y:S01]  /*147e0*/  F2FP.BF16.PACK_AB R160, R247, R194 ;  /* 0x000000c2f7a0723e */ /* 0x008fe200000010ff */
[C---:B------:R-:W-:Y:S01]  /*147f0*/  HMMA.16816.F32.BF16 R32, R132.reuse, R162, R32 ;  /* 0x000000a28420723c */ /* 0x040fe20000041820 */
[----:B------:R-:W1:Y:S03]  /*14800*/  MUFU.EX2 R193, R193 ;  /* 0x000000c100c17308 */ /* 0x000e660000000800 */
[----:B------:R-:W-:Y:S04]  /*14810*/  FADD.FTZ R198, R198, R3 ;  /* 0x00000003c6c67221 */ /* 0x000fe80000010000 */
[C---:B------:R-:W-:Y:S03]  /*14820*/  HMMA.16816.F32.BF16 R36, R132.reuse, R164, R36 ;  /* 0x000000a48424723c */ /* 0x040fe60000041824 */
[----:B------:R-:W3:Y:S01]  /*14830*/  MUFU.EX2 R158, R158 ;  /* 0x0000009e009e7308 */ /* 0x000ee20000000800 */
[----:B------:R-:W-:Y:S01]  /*14840*/  FADD.FTZ R191, R191, R198 ;  /* 0x000000c6bfbf7221 */ /* 0x000fe20000010000 */
[----:B--2---:R-:W-:Y:S03]  /*14850*/  F2FP.BF16.PACK_AB R161, R195, R196 ;  /* 0x000000c4c3a1723e */ /* 0x004fe600000010ff */
[C---:B------:R-:W-:Y:S01]  /*14860*/  HMMA.16816.F32.BF16 R40, R132.reuse, R166, R40 ;  /* 0x000000a68428723c */ /* 0x040fe20000041828 */
[----:B------:R-:W-:Y:S03]  /*14870*/  LDSM.16.MT88.4 R164, [R214+0x5080] ;  /* 0x00508000d6a4783b */ /* 0x000fe60000004200 */
[----:B------:R-:W-:Y:S04]  /*14880*/  FADD.FTZ R194, R194, R191 ;  /* 0x000000bfc2c27221 */ /* 0x000fe80000010000 */
[C---:B------:R-:W-:Y:S04]  /*14890*/  HMMA.16816.F32.BF16 R44, R132.reuse, R140, R44 ;  /* 0x0000008c842c723c */ /* 0x040fe8000004182c */
[C---:B-1----:R-:W-:Y:S01]  /*148a0*/  F2FP.BF16.PACK_AB R162, R192.reuse, R193 ;  /* 0x000000c1c0a2723e */ /* 0x042fe200000010ff */
[----:B------:R-:W-:Y:S03]  /*148b0*/  FADD.FTZ R194, R247, R194 ;  /* 0x000000c2f7c27221 */ /* 0x000fe60000010000 */
[C---:B------:R-:W-:Y:S01]  /*148c0*/  HMMA.16816.F32.BF16 R48, R132.reuse, R142, R48 ;  /* 0x0000008e8430723c */ /* 0x040fe20000041830 */
[----:B------:R-:W1:Y:S03]  /*148d0*/  LDSM.16.MT88.4 R140, [R212+0x7880] ;  /* 0x00788000d48c783b */ /* 0x000e660000004200 */
[----:B---3--:R-:W-:Y:S01]  /*148e0*/  F2FP.BF16.PACK_AB R163, R157, R158 ;  /* 0x0000009e9da3723e */ /* 0x008fe200000010ff */
[----:B------:R-:W-:Y:S03]  /*148f0*/  FADD.FTZ R193, R193, R194 ;  /* 0x000000c2c1c17221 */ /* 0x000fe60000010000 */
[C---:B------:R-:W-:Y:S04]  /*14900*/  HMMA.16816.F32.BF16 R52, R132.reuse, R152, R52 ;  /* 0x000000988434723c */ /* 0x040fe80000041834 */
[----:B------:R-:W-:Y:S04]  /*14910*/  FADD.FTZ R244, R192, R193 ;  /* 0x000000c1c0f47221 */ /* 0x000fe80000010000 */
[C---:B------:R-:W-:Y:S08]  /*14920*/  HMMA.16816.F32.BF16 R56, R132.reuse, R154, R56 ;  /* 0x0000009a8438723c */ /* 0x040ff00000041838 */
        /* <DEDUP_REMOVED lines=8> */
[----:B------:R-:W2:Y:S07]  /*149b0*/  LDSM.16.MT88.4 R136, [R214+0x9080] ;  /* 0x00908000d688783b */ /* 0x000eae0000004200 */
[C---:B-----5:R-:W-:Y:S08]  /*149c0*/  HMMA.16816.F32.BF16 R84, R132.reuse, R144, R84 ;  /* 0x000000908454723c */ /* 0x060ff00000041854 */
        /* <DEDUP_REMOVED lines=9> */
[C---:B------:R-:W-:Y:S08]  /*14a60*/  HMMA.16816.F32.BF16 R112, R132.reuse, R138, R112 ;  /* 0x0000008a8470723c */ /* 0x040ff00000041870 */
[C---:B---3--:R-:W-:Y:S08]  /*14a70*/  HMMA.16816.F32.BF16 R116, R132.reuse, R144, R116 ;  /* 0x000000908474723c */ /* 0x048ff00000041874 */
[C---:B------:R-:W-:Y:S08]  /*14a80*/  HMMA.16816.F32.BF16 R120, R132.reuse, R146, R120 ;  /* 0x000000928478723c */ /* 0x040ff00000041878 */
[C---:B-1----:R-:W-:Y:S08]  /*14a90*/  HMMA.16816.F32.BF16 R124, R132.reuse, R140, R124 ;  /* 0x0000008c847c723c */ /* 0x042ff0000004187c */
[----:B------:R-:W-:Y:S08]  /*14aa0*/  HMMA.16816.F32.BF16 R128, R132, R142, R128 ;  /* 0x0000008e8480723c */ /* 0x000ff00000041880 */
[C---:B----4-:R-:W-:Y:S01]  /*14ab0*/  HMMA.16816.F32.BF16 R152, R160.reuse, R148, R4 ;  /* 0x00000094a098723c */ /* 0x050fe20000041804 */
[----:B------:R-:W1:Y:S07]  /*14ac0*/  LDSM.16.MT88.4 R4, [R214+0x6880] ;  /* 0x00688000d604783b */ /* 0x000e6e0000004200 */
[C---:B------:R-:W-:Y:S01]  /*14ad0*/  HMMA.16816.F32.BF16 R148, R160.reuse, R150, R8 ;  /* 0x00000096a094723c */ /* 0x040fe20000041808 */
[----:B------:R-:W2:Y:S07]  /*14ae0*/  LDSM.16.MT88.4 R8, [R213+0x6880] ;  /* 0x00688000d508783b */ /* 0x000eae0000004200 */
[C---:B------:R-:W-:Y:S01]  /*14af0*/  HMMA.16816.F32.BF16 R144, R160.reuse, R164, R12 ;  /* 0x000000a4a090723c */ /* 0x040fe2000004180c */
[----:B------:R-:W3:Y:S07]  /*14b00*/  LDSM.16.MT88.4 R12, [R212+0x6880] ;  /* 0x00688000d40c783b */ /* 0x000eee0000004200 */
[C---:B------:R-:W-:Y:S01]  /*14b10*/  HMMA.16816.F32.BF16 R140, R160.reuse, R166, R16 ;  /* 0x000000a6a08c723c */ /* 0x040fe20000041810 */
[----:B------:R-:W4:Y:S07]  /*14b20*/  LDSM.16.MT88.4 R16, [R216+0x8080] ;  /* 0x00808000d810783b */ /* 0x000f2e0000004200 */
[C---:B------:R-:W-:Y:S01]  /*14b30*/  HMMA.16816.F32.BF16 R136, R160.reuse, R168, R20 ;  /* 0x000000a8a088723c */ /* 0x040fe20000041814 */
[----:B------:R-:W5:Y:S07]  /*14b40*/  LDSM.16.MT88.4 R20, [R214+0x8080] ;  /* 0x00808000d614783b */ /* 0x000f6e0000004200 */
[C---:B------:R-:W-:Y:S01]  /*14b50*/  HMMA.16816.F32.BF16 R132, R160.reuse, R170, R24 ;  /* 0x000000aaa084723c */ /* 0x040fe20000041818 */
[----:B------:R-:W2:Y:S07]  /*14b60*/  LDSM.16.MT88.4 R24, [R213+0x8080] ;  /* 0x00808000d518783b */ /* 0x000eae0000004200 */
[C---:B------:R-:W-:Y:S01]  /*14b70*/  HMMA.16816.F32.BF16 R28, R160.reuse, R172, R28 ;  /* 0x000000aca01c723c */ /* 0x040fe2000004181c */
[----:B------:R-:W2:Y:S07]  /*14b80*/  LDSM.16.MT88.4 R164, [R212+0x8080] ;  /* 0x00808000d4a4783b */ /* 0x000eae0000004200 */
[C---:B------:R-:W-:Y:S01]  /*14b90*/  HMMA.16816.F32.BF16 R32, R160.reuse, R174, R32 ;  /* 0x000000aea020723c */ /* 0x040fe20000041820 */
[----:B------:R-:W3:Y:S07]  /*14ba0*/  LDSM.16.MT88.4 R168, [R216+0x9880] ;  /* 0x00988000d8a8783b */ /* 0x000eee0000004200 */
[C---:B------:R-:W-:Y:S01]  /*14bb0*/  HMMA.16816.F32.BF16 R36, R160.reuse, R176, R36 ;  /* 0x000000b0a024723c */ /* 0x040fe20000041824 */
[----:B------:R-:W3:Y:S07]  /*14bc0*/  LDSM.16.MT88.4 R172, [R214+0x9880] ;  /* 0x00988000d6ac783b */ /* 0x000eee0000004200 */
        /* <DEDUP_REMOVED lines=8> */
[----:B------:R-:W-:Y:S01]  /*14c50*/  FADD.FTZ R8, R159, R8 ;  /* 0x000000089f087221 */ /* 0x000fe20000010000 */
[----:B------:R-:W-:Y:S03]  /*14c60*/  MOV R159, R156 ;  /* 0x0000009c009f7202 */ /* 0x000fe60000000f00 */
[C---:B---3--:R-:W-:Y:S04]  /*14c70*/  HMMA.16816.F32.BF16 R60, R160.reuse, R12, R60 ;  /* 0x0000000ca03c723c */ /* 0x048fe8000004183c */
[----:B------:R-:W-:Y:S04]  /*14c80*/  FADD.FTZ R189, R189, R8 ;  /* 0x00000008bdbd7221 */ /* 0x000fe80000010000 */
[C---:B------:R-:W-:Y:S04]  /*14c90*/  HMMA.16816.F32.BF16 R64, R160.reuse, R14, R64 ;  /* 0x0000000ea040723c */ /* 0x040fe80000041840 */
[----:B------:R-:W-:Y:S04]  /*14ca0*/  FADD.FTZ R190, R190, R189 ;  /* 0x000000bdbebe7221 */ /* 0x000fe80000010000 */
[C---:B----4-:R-:W-:Y:S04]  /*14cb0*/  HMMA.16816.F32.BF16 R68, R160.reuse, R16, R68 ;  /* 0x00000010a044723c */ /* 0x050fe80000041844 */
[----:B------:R-:W-:Y:S04]  /*14cc0*/  FADD.FTZ R3, R199, R190 ;  /* 0x000000bec7037221 */ /* 0x000fe80000010000 */
[C---:B------:R-:W-:Y:S04]  /*14cd0*/  HMMA.16816.F32.BF16 R72, R160.reuse, R18, R72 ;  /* 0x00000012a048723c */ /* 0x040fe80000041848 */
[----:B------:R-:W-:Y:S04]  /*14ce0*/  FADD.FTZ R3, R246, R3 ;  /* 0x00000003f6037221 */ /* 0x000fe80000010000 */
[C---:B-----5:R-:W-:Y:S04]  /*14cf0*/  HMMA.16816.F32.BF16 R76, R160.reuse, R20, R76 ;  /* 0x00000014a04c723c */ /* 0x060fe8000004184c */
[----:B------:R-:W-:Y:S04]  /*14d00*/  FADD.FTZ R196, R196, R3 ;  /* 0x00000003c4c47221 */ /* 0x000fe80000010000 */
[C---:B------:R-:W-:Y:S04]  /*14d10*/  HMMA.16816.F32.BF16 R80, R160.reuse, R22, R80 ;  /* 0x00000016a050723c */ /* 0x040fe80000041850 */
[----:B------:R-:W-:Y:S04]  /*14d20*/  FADD.FTZ R195, R195, R196 ;  /* 0x000000c4c3c37221 */ /* 0x000fe80000010000 */
[C---:B------:R-:W-:Y:S04]  /*14d30*/  HMMA.16816.F32.BF16 R84, R160.reuse, R24, R84 ;  /* 0x00000018a054723c */ /* 0x040fe80000041854 */
        /* <DEDUP_REMOVED lines=12> */
[----:B------:R-:W-:Y:S01]  /*14e00*/  HMMA.16816.F32.BF16 R128, R160, R6, R128 ;  /* 0x00000006a080723c */ /* 0x000fe20000041880 */
[----:B------:R-:W-:-:S07]  /*14e10*/  @P4 BRA `(.L_x_847) ;  /* 0xffffd61000004947 */ /* 0x000fce000383ffff */
.L_x_846:
[----:B------:R-:W1:Y:S01]  /*14e20*/  SHFL.BFLY PT, R7, R244, 0x2, 0x1f ;  /* 0x0c401f00f4077f89 */ /* 0x000e6200000e0000 */
[----:B------:R-:W-:Y:S01]  /*14e30*/  CS2R R4, SRZ ;  /* 0x0000000000047805 */ /* 0x000fe2000001ff00 */
[----:B------:R-:W-:-:S02]  /*14e40*/  MOV R13, 0xff800000 ;  /* 0xff800000000d7802 */ /* 0x000fc40000000f00 */
        /* <DEDUP_REMOVED lines=25> */
[----:B------:R-:W-:Y:S02]  /*14fe0*/  FMUL.FTZ R141, R5, R141 ;  /* 0x0000008d058d7220 */ /* 0x000fe40000410000 */
[----:B--2---:R-:W-:Y:S02]  /*14ff0*/  @P1 FMUL.FTZ R15, R6, 0.69314718246459960938 ;  /* 0x3f317218060f1820 */ /* 0x004fe40000410000 */
        /* <DEDUP_REMOVED lines=57> */
[----:B------:R-:W-:Y:S02]  /*15390*/  FMUL.FTZ R5, R5, R129 ;  /* 0x0000008105057220 */ /* 0x000fe40000410000 */
        /* <DEDUP_REMOVED lines=66> */
.L_x_784:
        /* <DEDUP_REMOVED lines=23> */
[----:B------:R-:W-:Y:S02]  /*15930*/  LOP3.LUT R6, R6, 0xfffffffc, RZ, 0xc0, !PT ;  /* 0xfffffffc06067812 */ /* 0x000fe400078ec0ff */
[----:B------:R-:W-:Y:S02]  /*15940*/  LEA.HI R15, R15, R16, RZ, 0x3 ;  /* 0x000000100f0f7211 */ /* 0x000fe400078f18ff */
[----:B------:R-:W-:Y:S01]  /*15950*/  SHF.R.S32.HI R12, RZ, 0x5, R8 ;  /* 0x00000005ff0c7819 */ /* 0x000fe20000011408 */
[----:B------:R-:W-:Y:S01]  /*15960*/  IMAD.IADD R17, R3, 0x1, -R6 ;  /* 0x0000000103117824 */ /* 0x000fe200078e0a06 */
[----:B------:R-:W-:Y:S02]  /*15970*/  LOP3.LUT R15, R15, 0xfffffff8, RZ, 0xc0, !PT ;  /* 0xfffffff80f0f7812 */ /* 0x000fe400078ec0ff */
[----:B------:R-:W-:Y:S01]  /*15980*/  F2FP.BF16.PACK_AB R132, R133, R132 ;  /* 0x000000848584723e */ /* 0x000fe200000010ff */
[----:B------:R-:W-:Y:S01]  /*15990*/  IMAD R6, R12, 0x200, R17 ;  /* 0x000002000c067824 */ /* 0x000fe200078e0211 */
[----:B------:R-:W-:Y:S01]  /*159a0*/  F2FP.BF16.PACK_AB R134, R135, R134 ;  /* 0x000000868786723e */ /* 0x000fe200000010ff */
[----:B------:R-:W-:Y:S01]  /*159b0*/  IMAD.IADD R15, R16, 0x1, -R15 ;  /* 0x00000001100f7824 */ /* 0x000fe200078e0a0f */
[----:B------:R-:W-:-:S02]  /*159c0*/  F2FP.BF16.PACK_AB R28, R29, R28 ;  /* 0x0000001c1d1c723e */ /* 0x000fc400000010ff */
[----:B------:R-:W-:Y:S01]  /*159d0*/  F2FP.BF16.PACK_AB R30, R31, R30 ;  /* 0x0000001e1f1e723e */ /* 0x000fe200000010ff */
[C---:B------:R-:W-:Y:S01]  /*159e0*/  IMAD.SHL.U32 R16, R15.reuse, 0x40, RZ ;  /* 0x000000400f107824 */ /* 0x040fe200078e00ff */
[----:B------:R-:W-:Y:S02]  /*159f0*/  LOP3.LUT R18, R15, 0x1, RZ, 0xc0, !PT ;  /* 0x000000010f127812 */ /* 0x000fe400078ec0ff */
[----:B------:R-:W-:Y:S02]  /*15a00*/  F2FP.BF16.PACK_AB R32, R33, R32 ;  /* 0x000000202120723e */ /* 0x000fe400000010ff */
[----:B------:R-:W-:Y:S02]  /*15a10*/  LOP3.LUT R16, R16, 0x1c0, RZ, 0xc0, !PT ;  /* 0x000001c010107812 */ /* 0x000fe400078ec0ff */
[----:B------:R-:W-:Y:S02]  /*15a20*/  ISETP.NE.U32.AND P0, PT, R18, 0x1, PT ;  /* 0x000000011200780c */ /* 0x000fe40003f05070 */
[----:B------:R-:W-:-:S02]  /*15a30*/  LEA.HI R19, R16, R16, RZ, 0x1d ;  /* 0x0000001010137211 */ /* 0x000fc400078fe8ff */
[----:B------:R-:W-:Y:S01]  /*15a40*/  R2P PR, R15, 0x6 ;  /* 0x000000060f007804 */ /* 0x000fe20000000000 */
[----:B------:R-:W-:Y:S01]  /*15a50*/  IMAD.MOV.U32 R15, RZ, RZ, 0x20 ;  /* 0x00000020ff0f7424 */ /* 0x000fe200078e00ff */
[----:B------:R-:W-:Y:S01]  /*15a60*/  F2FP.BF16.PACK_AB R34, R35, R34 ;  /* 0x000000222322723e */ /* 0x000fe200000010ff */
[----:B------:R-:W-:Y:S01]  /*15a70*/  IMAD.U32 R6, R6, 0x2, R19 ;  /* 0x0000000206067824 */ /* 0x000fe200078e0013 */
[----:B------:R-:W-:Y:S02]  /*15a80*/  F2FP.BF16.PACK_AB R36, R37, R36 ;  /* 0x000000242524723e */ /* 0x000fe400000010ff */
[----:B------:R-:W-:Y:S01]  /*15a90*/  F2FP.BF16.PACK_AB R38, R39, R38 ;  /* 0x000000262726723e */ /* 0x000fe200000010ff */
[----:B------:R-:W-:Y:S01]  /*15aa0*/  IMAD.SHL.U32 R19, R6, 0x2, RZ ;  /* 0x0000000206137824 */ /* 0x000fe200078e00ff */
[----:B------:R-:W-:Y:S02]  /*15ab0*/  F2FP.BF16.PACK_AB R40, R41, R40 ;  /* 0x000000282928723e */ /* 0x000fe400000010ff */
[----:B------:R-:W-:-:S02]  /*15ac0*/  F2FP.BF16.PACK_AB R42, R43, R42 ;  /* 0x0000002a2b2a723e */ /* 0x000fc400000010ff */
[C---:B------:R-:W-:Y:S01]  /*15ad0*/  IADD3 R6, R19.reuse, 0x80, RZ ;  /* 0x0000008013067810 */ /* 0x040fe20007ffe0ff */
[----:B------:R-:W-:Y:S01]  /*15ae0*/  STS [R19+0x80], R152 ;  /* 0x0000809813007388 */ /* 0x000fe20000000800 */
[----:B------:R-:W-:Y:S02]  /*15af0*/  IADD3 R5, R19, 0x70, RZ ;  /* 0x0000007013057810 */ /* 0x000fe40007ffe0ff */
[----:B------:R-:W-:Y:S01]  /*15b00*/  @P0 IADD3 R5, R6, 0x10, RZ ;  /* 0x0000001006050810 */ /* 0x000fe20007ffe0ff */
[----:B------:R-:W-:Y:S01]  /*15b10*/  STS [R19+0x480], R154 ;  /* 0x0004809a13007388 */ /* 0x000fe20000000800 */
[----:B------:R-:W-:Y:S01]  /*15b20*/  SEL R6, R15, 0xffffffe0, !P1 ;  /* 0xffffffe00f067807 */ /* 0x000fe20004800000 */
[----:B------:R-:W-:Y:S01]  /*15b30*/  IMAD.MOV.U32 R15, RZ, RZ, 0x40 ;  /* 0x00000040ff0f7424 */ /* 0x000fe200078e00ff */
[----:B------:R-:W-:Y:S01]  /*15b40*/  F2FP.BF16.PACK_AB R44, R45, R44 ;  /* 0x0000002c2d2c723e */ /* 0x000fe200000010ff */
[----:B------:R-:W-:Y:S01]  /*15b50*/  STS [R5], R148 ;  /* 0x0000009405007388 */ /* 0x000fe20000000800 */
[----:B------:R-:W-:Y:S01]  /*15b60*/  F2FP.BF16.PACK_AB R46, R47, R46 ;  /* 0x0000002e2f2e723e */ /* 0x000fe200000010ff */
[----:B------:R-:W-:Y:S01]  /*15b70*/  IMAD.IADD R21, R19, 0x1, R6 ;  /* 0x0000000113157824 */ /* 0x000fe200078e0206 */
[----:B------:R-:W-:Y:S01]  /*15b80*/  SEL R16, R15, 0xffffffc0, !P2 ;  /* 0xffffffc00f107807 */ /* 0x000fe20005000000 */
[----:B------:R-:W-:Y:S01]  /*15b90*/  IMAD.IADD R15, R6, 0x1, R5 ;  /* 0x00000001060f7824 */ /* 0x000fe200078e0205 */
[----:B------:R-:W-:Y:S01]  /*15ba0*/  STS [R5+0x400], R150 ;  /* 0x0004009605007388 */ /* 0x000fe20000000800 */
[----:B------:R-:W-:-:S02]  /*15bb0*/  F2FP.BF16.PACK_AB R48, R49, R48 ;  /* 0x000000303130723e */ /* 0x000fc400000010ff */
        /* <DEDUP_REMOVED lines=63> */
[----:B------:R-:W-:-:S02]  /*15fb0*/  ISETP.NE.U32.AND P1, PT, RZ, c[0x0][0x508], PT ;  /* 0x00014200ff007a0c */ /* 0x000fc40003f25070 */
[----:B------:R-:W-:Y:S01]  /*15fc0*/  ISETP.NE.U32.AND P0, PT, RZ, c[0x0][0x500], PT ;  /* 0x00014000ff007a0c */ /* 0x000fe20003f05070 */
[----:B------:R-:W-:Y:S01]  /*15fd0*/  STS [R23+0x4480], R54 ;  /* 0x0044803617007388 */ /* 0x000fe20000000800 */
[----:B------:R-:W-:Y:S02]  /*15fe0*/  ISETP.NE.AND.EX P1, PT, RZ, c[0x0][0x50c], PT, P1 ;  /* 0x00014300ff007a0c */ /* 0x000fe40003f25310 */
        /* <DEDUP_REMOVED lines=24> */
[----:B------:R2:W-:Y:S04]  /*16170*/  STS [R19+0xc480], R102 ;  /* 0x00c4806613007388 */ /* 0x0005e80000000800 */
[----:B------:R-:W-:Y:S04]  /*16180*/  STS [R5+0xc000], R104 ;  /* 0x00c0006805007388 */ /* 0x000fe80000000800 */
[----:B------:R3:W-:Y:S04]  /*16190*/  STS [R5+0xc400], R106 ;  /* 0x00c4006a05007388 */ /* 0x0007e80000000800 */
[----:B------:R4:W-:Y:S04]  /*161a0*/  STS [R21+0xc080], R108 ;  /* 0x00c0806c15007388 */ /* 0x0009e80000000800 */
[----:B------:R4:W-:Y:S04]  /*161b0*/  STS [R21+0xc480], R110 ;  /* 0x00c4806e15007388 */ /* 0x0009e80000000800 */
[----:B------:R4:W-:Y:S01]  /*161c0*/  STS [R15+0xc000], R112 ;  /* 0x00c000700f007388 */ /* 0x0009e20000000800 */
[----:B-1----:R-:W-:-:S03]  /*161d0*/  IMAD.MOV.U32 R7, RZ, RZ, 0x4 ;  /* 0x00000004ff077424 */ /* 0x002fc600078e00ff */
[----:B------:R4:W-:Y:S01]  /*161e0*/  STS [R15+0xc400], R114 ;  /* 0x00c400720f007388 */ /* 0x0009e20000000800 */
[----:B--2---:R-:W-:-:S03]  /*161f0*/  IMAD.WIDE R18, R224, R7, c[0x0][0x500] ;  /* 0x00014000e0127625 */ /* 0x004fc600078e0207 */
        /* <DEDUP_REMOVED lines=10> */
[----:B------:R-:W-:-:S03]  /*162a0*/  @P1 IMAD.WIDE R6, R224, R7, c[0x0][0x508] ;  /* 0x00014200e0061625 */ /* 0x000fc600078e0207 */
[----:B---3--:R-:W2:Y:S04]  /*162b0*/  @P0 LDG.E R5, [R18.64] ;  /* 0x0000000412050981 */ /* 0x008ea8000c1e1900 */
[----:B------:R4:W5:Y:S01]  /*162c0*/  @P1 LDG.E R2, [R6.64] ;  /* 0x0000000406021981 */ /* 0x000962000c1e1900 */
[----:B------:R-:W-:Y:S02]  /*162d0*/  CS2R R10, SRZ ;  /* 0x00000000000a7805 */ /* 0x000fe4000001ff00 */
[--C-:B--2---:R-:W-:Y:S01]  /*162e0*/  @P0 SHF.R.S32.HI R11, RZ, 0x1f, R5.reuse ;  /* 0x0000001fff0b0819 */ /* 0x104fe20000011405 */
[----:B------:R-:W-:Y:S01]  /*162f0*/  @P0 IMAD.MOV.U32 R10, RZ, RZ, R5 ;  /* 0x000000ffff0a0224 */ /* 0x000fe200078e0005 */
[----:B------:R-:W-:Y:S05]  /*16300*/  @P1 BRA `(.L_x_851) ;  /* 0x0000004000001947 */ /* 0x000fea0003800000 */
[----:B----4-:R-:W-:Y:S05]  /*16310*/  @!P0 BRA `(.L_x_851) ;  /* 0x0000003000008947 */ /* 0x010fea0003800000 */
[----:B-----5:R-:W2:Y:S04]  /*16320*/  LDG.E R2, [R18.64] ;  /* 0x0000000412027981 */ /* 0x020ea8000c1e1900 */
[----:B------:R-:W2:Y:S02]  /*16330*/  LDG.E R5, [R18.64+0x4] ;  /* 0x0000040412057981 */ /* 0x000ea4000c1e1900 */
[----:B--2---:R-:W-:-:S02]  /*16340*/  IADD3 R2, -R2, R5, RZ ;  /* 0x0000000502027210 */ /* 0x004fc40007ffe1ff */
.L_x_851:
[----:B----4-:R-:W-:Y:S01]  /*16350*/  LOP3.LUT R6, R8, 0xffffffe0, RZ, 0xc0, !PT ;  /* 0xffffffe008067812 */ /* 0x010fe200078ec0ff */
        /* <DEDUP_REMOVED lines=8> */
[----:B-----5:R-:W-:Y:S01]  /*163e0*/  IMAD R2, R2, c[0x0][0x4e8], RZ ;  /* 0x00013a0002027a24 */ /* 0x020fe200078e02ff */
[----:B------:R-:W-:Y:S01]  /*163f0*/  SHF.R.S32.HI R5, RZ, 0x1f, R6 ;  /* 0x0000001fff057819 */ /* 0x000fe20000011406 */
[----:B------:R-:W-:Y:S01]  /*16400*/  BSSY B0, `(.L_x_852) ;  /* 0x0000089000007945 */ /* 0x000fe20003800000 */
[----:B------:R-:W-:Y:S01]  /*16410*/  LOP3.LUT R9, R9, 0xffffff8, RZ, 0xc0, !PT ;  /* 0x0ffffff809097812 */ /* 0x000fe200078ec0ff */
[----:B------:R-:W-:Y:S01]  /*16420*/  IMAD.IADD R17, R17, 0x1, -R8 ;  /* 0x0000000111117824 */ /* 0x000fe200078e0a08 */
[----:B------:R-:W-:Y:S01]  /*16430*/  LEA.HI R5, R5, R6, RZ, 0x2 ;  /* 0x0000000605057211 */ /* 0x000fe200078f10ff */
[----:B------:R-:W-:Y:S01]  /*16440*/  IMAD R8, R0, c[0x0][0x490], RZ ;  /* 0x0001240000087a24 */ /* 0x000fe200078e02ff */
[----:B------:R-:W-:Y:S01]  /*16450*/  IADD3 R12, R12, -R9, RZ ;  /* 0x800000090c0c7210 */ /* 0x000fe20007ffe0ff */
[----:B------:R-:W-:Y:S01]  /*16460*/  IMAD R0, R0, c[0x0][0x3e8], RZ ;  /* 0x0000fa0000007a24 */ /* 0x000fe200078e02ff */
[----:B------:R-:W-:-:S02]  /*16470*/  SHF.R.S32.HI R5, RZ, 0x2, R5 ;  /* 0x00000002ff057819 */ /* 0x000fc40000011405 */
[----:B------:R-:W-:Y:S02]  /*16480*/  LOP3.LUT P2, RZ, R6, 0x3, RZ, 0xc0, !PT ;  /* 0x0000000306ff7812 */ /* 0x000fe4000784c0ff */
[----:B------:R-:W-:Y:S01]  /*16490*/  ISETP.NE.AND P1, PT, R7, 0x1, PT ;  /* 0x000000010700780c */ /* 0x000fe20003f25270 */
[----:B------:R-:W-:Y:S01]  /*164a0*/  IMAD R6, R12, 0x10, R5 ;  /* 0x000000100c067824 */ /* 0x000fe200078e0205 */
[----:B------:R-:W-:Y:S01]  /*164b0*/  MOV R18, R10 ;  /* 0x0000000a00127202 */ /* 0x000fe20000000f00 */
[----:B------:R-:W-:Y:S01]  /*164c0*/  IMAD R7, R223, c[0x0][0x494], R8 ;  /* 0x00012500df077a24 */ /* 0x000fe200078e0208 */
        /* <DEDUP_REMOVED lines=10> */
[----:B------:R-:W-:-:S04]  /*16570*/  IMAD.WIDE.U32 R10, R10, c[0x0][0x3a0], RZ ;  /* 0x0000e8000a0a7a25 */ /* 0x000fc800078e00ff */
[----:B------:R-:W-:Y:S01]  /*16580*/  @P1 IMAD.HI.U32 R9, R8, c[0x0][0x4ec], RZ ;  /* 0x00013b0008091a27 */ /* 0x000fe200078e00ff */
[----:B------:R-:W-:Y:S02]  /*16590*/  IADD3 R11, R11, R5, RZ ;  /* 0x000000050b0b7210 */ /* 0x000fe40007ffe0ff */
[----:B------:R-:W-:Y:S01]  /*165a0*/  SHF.R.S32.HI R5, RZ, 0x1f, R224 ;  /* 0x0000001fff057819 */ /* 0x000fe200000114e0 */
[----:B------:R-:W-:Y:S01]  /*165b0*/  IMAD.IADD R19, R19, 0x1, R7 ;  /* 0x0000000113137824 */ /* 0x000fe200078e0207 */
[----:B------:R-:W-:Y:S01]  /*165c0*/  SEL R224, R224, RZ, !P0 ;  /* 0x000000ffe0e07207 */ /* 0x000fe20004000000 */
[----:B------:R-:W-:Y:S01]  /*165d0*/  IMAD.MOV.U32 R7, RZ, RZ, R8 ;  /* 0x000000ffff077224 */ /* 0x000fe200078e0008 */
[----:B------:R-:W-:Y:S01]  /*165e0*/  @P1 SHF.R.U32.HI R7, RZ, c[0x0][0x4f0], R9 ;  /* 0x00013c00ff071a19 */ /* 0x000fe20000011609 */
[----:B------:R-:W-:Y:S01]  /*165f0*/  IMAD.IADD R3, R3, 0x1, -R16 ;  /* 0x0000000103037824 */ /* 0x000fe200078e0a10 */
[----:B------:R-:W-:Y:S01]  /*16600*/  SEL R5, R5, RZ, !P0 ;  /* 0x000000ff05057207 */ /* 0x000fe20004000000 */
[----:B------:R-:W-:Y:S01]  /*16610*/  IMAD.WIDE.U32 R18, R224, c[0x0][0x498], R18 ;  /* 0x00012600e0127a25 */ /* 0x000fe200078e0012 */
[----:B------:R-:W-:-:S03]  /*16620*/  SHF.R.S32.HI R16, RZ, 0x1f, R7 ;  /* 0x0000001fff107819 */ /* 0x000fc60000011407 */
[----:B------:R-:W-:Y:S01]  /*16630*/  IMAD.MOV R9, RZ, RZ, -R7 ;  /* 0x000000ffff097224 */ /* 0x000fe200078e0a07 */
[----:B------:R-:W-:Y:S01]  /*16640*/  IADD3 R20, P0, R7, R18, RZ ;  /* 0x0000001207147210 */ /* 0x000fe20007f1e0ff */
[----:B------:R-:W-:Y:S01]  /*16650*/  IMAD R17, R223, c[0x0][0x3ec], R0 ;  /* 0x0000fb00df117a24 */ /* 0x000fe200078e0200 */
[----:B------:R-:W-:Y:S01]  /*16660*/  LEA R0, R3, R12, 0x5 ;  /* 0x0000000c03007211 */ /* 0x000fe200078e28ff */
[----:B------:R-:W-:Y:S02]  /*16670*/  IMAD R9, R9, c[0x0][0x4e8], R8 ;  /* 0x00013a0009097a24 */ /* 0x000fe400078e0208 */
[----:B------:R-:W-:Y:S02]  /*16680*/  IMAD R15, R5, c[0x0][0x498], RZ ;  /* 0x00012600050f7a24 */ /* 0x000fe400078e02ff */
[----:B------:R-:W-:Y:S01]  /*16690*/  IMAD R8, R73, 0x80, R0 ;  /* 0x0000008049087824 */ /* 0x000fe200078e0200 */
[----:B------:R-:W-:Y:S01]  /*166a0*/  SHF.R.S32.HI R18, RZ, 0x1f, R9 ;  /* 0x0000001fff127819 */ /* 0x000fe20000011409 */
[----:B------:R-:W-:-:S02]  /*166b0*/  IMAD R15, R224, c[0x0][0x49c], R15 ;  /* 0x00012700e00f7a24 */ /* 0x000fc400078e020f */
[----:B------:R-:W-:Y:S02]  /*166c0*/  IMAD.SHL.U32 R0, R12, 0x40, RZ ;  /* 0x000000400c007824 */ /* 0x000fe400078e00ff */
[----:B------:R-:W-:Y:S01]  /*166d0*/  IMAD R18, R18, c[0x0][0x488], RZ ;  /* 0x0001220012127a24 */ /* 0x000fe200078e02ff */
[----:B------:R-:W-:Y:S01]  /*166e0*/  IADD3.X R21, R16, R19, R15, P0, !PT ;  /* 0x0000001310157210 */ /* 0x000fe200007fe40f */
[----:B------:R-:W-:Y:S01]  /*166f0*/  IMAD.WIDE.U32 R10, R223, c[0x0][0x3e8], R10 ;  /* 0x0000fa00df0a7a25 */ /* 0x000fe200078e000a */
[----:B------:R-:W-:-:S03]  /*16700*/  LOP3.LUT R15, R0, 0x1c0, RZ, 0xc0, !PT ;  /* 0x000001c0000f7812 */ /* 0x000fc600078ec0ff */
[----:B------:R-:W-:Y:S01]  /*16710*/  IMAD.SHL.U32 R0, R3, 0x8, RZ ;  /* 0x0000000803007824 */ /* 0x000fe200078e00ff */
[----:B------:R-:W-:Y:S01]  /*16720*/  SHF.R.U32.HI R3, RZ, 0x3, R15 ;  /* 0x00000003ff037819 */ /* 0x000fe2000001160f */
[----:B------:R-:W-:Y:S01]  /*16730*/  IMAD.WIDE.U32 R20, R9, c[0x0][0x488], R20 ;  /* 0x0001220009147a25 */ /* 0x000fe200078e0014 */
[----:B------:R-:W-:Y:S02]  /*16740*/  IADD3 R11, R11, R17, RZ ;  /* 0x000000110b0b7210 */ /* 0x000fe40007ffe0ff */
[----:B------:R-:W-:Y:S01]  /*16750*/  LOP3.LUT R16, R15, 0x38, R0, 0xf8, !PT ;  /* 0x000000380f107812 */ /* 0x000fe200078ef800 */
[----:B------:R-:W-:Y:S01]  /*16760*/  IMAD R18, R9, c[0x0][0x48c], R18 ;  /* 0x0001230009127a24 */ /* 0x000fe200078e0212 */
[----:B------:R-:W-:Y:S01]  /*16770*/  LEA R9, P0, R20, c[0x0][0x450], 0x2 ;  /* 0x0001140014097a11 */ /* 0x000fe200078010ff */
[----:B------:R-:W-:Y:S01]  /*16780*/  IMAD R5, R5, c[0x0][0x3f0], RZ ;  /* 0x0000fc0005057a24 */ /* 0x000fe200078e02ff */
[----:B------:R-:W-:Y:S01]  /*16790*/  LOP3.LUT R3, R16, R3, RZ, 0x3c, !PT ;  /* 0x0000000310037212 */ /* 0x000fe200078e3cff */
[----:B------:R-:W-:Y:S01]  /*167a0*/  @P1 IMAD.HI.U32 R17, R8, c[0x0][0x4ec], RZ ;  /* 0x00013b0008111a27 */ /* 0x000fe200078e00ff */
[----:B------:R-:W-:Y:S01]  /*167b0*/  IADD3 R15, R21, R18, RZ ;  /* 0x00000012150f7210 */ /* 0x000fe20007ffe0ff */
[----:B------:R-:W-:Y:S01]  /*167c0*/  SHFL.IDX PT, R16, R9, RZ, 0x1c1f ;  /* 0x001c1fff09107589 */ /* 0x000fe200000e0000 */
[----:B------:R-:W-:Y:S01]  /*167d0*/  LOP3.LUT R4, R3, 0x7ffffe00, R4, 0xf8, !PT ;  /* 0x7ffffe0003047812 */ /* 0x000fe200078ef804 */
[----:B------:R-:W-:Y:S01]  /*167e0*/  IMAD R5, R224, c[0x0][0x3f4], R5 ;  /* 0x0000fd00e0057a24 */ /* 0x000fe200078e0205 */
[----:B------:R-:W-:Y:S01]  /*167f0*/  LEA.HI.X R15, R20, c[0x0][0x454], R15, 0x2, P0 ;  /* 0x00011500140f7a11 */ /* 0x000fe200000f140f */
[----:B------:R-:W-:Y:S01]  /*16800*/  IMAD.WIDE.U32 R10, R224, c[0x0][0x3f0], R10 ;  /* 0x0000fc00e00a7a25 */ /* 0x000fe200078e000a */
[----:B------:R-:W-:Y:S01]  /*16810*/  SHFL.IDX PT, R32, R9, 0x1, 0x1c1f ;  /* 0x003c1f0009207f89 */ /* 0x000fe200000e0000 */
[----:B------:R-:W-:-:S02]  /*16820*/  SHF.L.U32 R76, R4, 0x1, RZ ;  /* 0x00000001044c7819 */ /* 0x000fc400000006ff */
[----:B------:R-:W-:Y:S01]  /*16830*/  IMAD.MOV.U32 R7, RZ, RZ, R8 ;  /* 0x000000ffff077224 */ /* 0x000fe200078e0008 */
[----:B------:R-:W-:Y:S01]  /*16840*/  @P1 SHF.R.U32.HI R7, RZ, c[0x0][0x4f0], R17 ;  /* 0x00013c00ff071a19 */ /* 0x000fe20000011611 */
[----:B------:R-:W-:Y:S01]  /*16850*/  SHFL.IDX PT, R33, R15, 0x1, 0x1c1f ;  /* 0x003c1f000f217f89 */ /* 0x000fe200000e0000 */
[----:B------:R-:W-:Y:S01]  /*16860*/  IADD3 R11, R11, R5, RZ ;  /* 0x000000050b0b7210 */ /* 0x000fe20007ffe0ff */
[C---:B------:R-:W-:Y:S01]  /*16870*/  IMAD R5, R73.reuse, 0x80, R6 ;  /* 0x0000008049057824 */ /* 0x040fe200078e0206 */
[--C-:B------:R-:W-:Y:S01]  /*16880*/  SHF.R.S32.HI R18, RZ, 0x1f, R7.reuse ;  /* 0x0000001fff127819 */ /* 0x100fe20000011407 */
[----:B------:R-:W1:Y:S01]  /*16890*/  SHFL.IDX PT, R17, R15, RZ, 0x1c1f ;  /* 0x001c1fff0f117589 */ /* 0x000e6200000e0000 */
[----:B------:R-:W-:Y:S01]  /*168a0*/  IMAD.MOV R19, RZ, RZ, -R7 ;  /* 0x000000ffff137224 */ /* 0x000fe200078e0a07 */
[----:B------:R-:W-:Y:S01]  /*168b0*/  LEA R73, R73, R12, 0x7 ;  /* 0x0000000c49497211 */ /* 0x000fe200078e38ff */
[----:B------:R-:W-:Y:S01]  /*168c0*/  IMAD.WIDE.U32 R10, R7, c[0x0][0x3e0], R10 ;  /* 0x0000f800070a7a25 */ /* 0x000fe200078e000a */
[----:B------:R-:W-:-:S02]  /*168d0*/  IADD3 R21, R5, 0x8, RZ ;  /* 0x0000000805157810 */ /* 0x000fc40007ffe0ff */
[-C--:B------:R-:W-:Y:S01]  /*168e0*/  ISETP.GE.OR P1, PT, R5, R2.reuse, P2 ;  /* 0x000000020500720c */ /* 0x080fe20001726670 */
[----:B------:R-:W-:Y:S01]  /*168f0*/  IMAD R19, R19, c[0x0][0x4e8], R8 ;  /* 0x00013a0013137a24 */ /* 0x000fe200078e0208 */
[----:B------:R-:W-:Y:S01]  /*16900*/  ISETP.GE.OR P0, PT, R21, R2, P2 ;  /* 0x000000021500720c */ /* 0x000fe20001706670 */
[----:B------:R-:W-:-:S03]  /*16910*/  IMAD R18, R18, c[0x0][0x3e0], RZ ;  /* 0x0000f80012127a24 */ /* 0x000fc600078e02ff */
[----:B------:R-:W-:Y:S01]  /*16920*/  SHF.R.S32.HI R5, RZ, 0x1f, R19 ;  /* 0x0000001fff057819 */ /* 0x000fe20000011413 */
[----:B------:R-:W-:-:S04]  /*16930*/  IMAD R18, R7, c[0x0][0x3e4], R18 ;  /* 0x0000f90007127a24 */ /* 0x000fc800078e0212 */
[----:B------:R-:W-:Y:S02]  /*16940*/  IMAD.IADD R11, R11, 0x1, R18 ;  /* 0x000000010b0b7824 */ /* 0x000fe400078e0212 */
[----:B------:R-:W-:Y:S02]  /*16950*/  IMAD R6, R5, c[0x0][0x3d8], RZ ;  /* 0x0000f60005067a24 */ /* 0x000fe400078e02ff */
[C---:B------:R-:W-:Y:S01]  /*16960*/  IMAD.WIDE.U32 R74, R19.reuse, c[0x0][0x3d8], R10 ;  /* 0x0000f600134a7a25 */ /* 0x040fe200078e000a */
[----:B-1----:R1:W-:Y:S03]  /*16970*/  @!P1 ST.E [R16.64], R13 ;  /* 0x0000000d10009985 */ /* 0x0023e6000c101904 */
[----:B------:R-:W-:Y:S01]  /*16980*/  IMAD R3, R19, c[0x0][0x3dc], R6 ;  /* 0x0000f70013037a24 */ /* 0x000fe200078e0206 */
[----:B------:R1:W-:Y:S03]  /*16990*/  @!P0 ST.E [R32.64], R14 ;  /* 0x0000000e20008985 */ /* 0x0003e6000c101904 */
        /* <DEDUP_REMOVED lines=47> */
.L_x_853:
[----:B--234-:R-:W-:Y:S05]  /*16c90*/  BSYNC B0 ;  /* 0x0000000000007941 */ /* 0x01cfea0003800000 */
.L_x_852:
        /* <DEDUP_REMOVED lines=30> */
.L_x_855:
[----:B------:R-:W-:Y:S05]  /*16e80*/  BSYNC B0 ;  /* 0x0000000000007941 */ /* 0x000fea0003800000 */
.L_x_854:
        /* <DEDUP_REMOVED lines=30> */
.L_x_857:
[----:B------:R-:W-:Y:S05]  /*17070*/  BSYNC B0 ;  /* 0x0000000000007941 */ /* 0x000fea0003800000 */
.L_x_856:
        /* <DEDUP_REMOVED lines=31> */
.L_x_850:
        /* <DEDUP_REMOVED lines=18> */
.L_x_858:
        /* <DEDUP_REMOVED lines=41> */
.L_x_860:
[----:B------:R-:W-:Y:S05]  /*17620*/  BSYNC B0 ;  /* 0x0000000000007941 */ /* 0x000fea0003800000 */
.L_x_859:
        /* <DEDUP_REMOVED lines=72> */
.L_x_862:
[----:B------:R-:W-:Y:S05]  /*17ab0*/  BSYNC B0 ;  /* 0x0000000000007941 */ /* 0x000fea0003800000 */
.L_x_861:
        /* <DEDUP_REMOVED lines=27> */
.L_x_864:
[----:B------:R-:W-:Y:S05]  /*17c70*/  BSYNC B0 ;  /* 0x0000000000007941 */ /* 0x000fea0003800000 */
.L_x_863:
        /* <DEDUP_REMOVED lines=27> */
.L_x_866:
[----:B------:R-:W-:Y:S05]  /*17e30*/  BSYNC B0 ;  /* 0x0000000000007941 */ /* 0x000fea0003800000 */
.L_x_865:
        /* <DEDUP_REMOVED lines=28> */
.L_x_867:
        /* <DEDUP_REMOVED lines=16> */
.L_x_1541:


//--------------------- .text._ZN7cutlass13device_kernelIN5flash19enable_sm80_to_sm89INS1_16FlashAttnFwdSm80INS1_25CollectiveMainloopFwdSm80ILi8ELi1ELb0EN4cute5tupleIJNS5_1CILi128EEENS7_ILi64EEENS7_ILi256EEEEEELi256ENS_10bfloat16_tEfNS_4arch4Sm80ELb0ELb1ELb1ELb0ELb0ELb0ELb1ELb0EEENS1_21CollectiveEpilogueFwdINS6_IJS8_SA_S9_EEENS6_IJNS7_ILi1EEESI_SI_EEESC_SE_Li256ELb0ELb1ELb0ELb0EEENS1_19SingleTileSchedulerILb0ELb0ELb1ELi128EEEEEEEEEvNT_6ParamsE --------------------------
	.section	.text._ZN7cutlass13device_kernelIN5flash19enable_sm80_to_sm89INS1_16FlashAttnFwdSm80INS1_25CollectiveMainloopFwdSm80ILi8ELi1ELb0EN4cute5tupleIJNS5_1CILi128EEENS7_ILi64EEENS7_ILi256EEEEEELi256ENS_10bfloat16_tEfNS_4arch4Sm80ELb0ELb1ELb1ELb0ELb0ELb0ELb1ELb0EEENS1_21CollectiveEpilogueFwdINS6_IJS8_SA_S9_EEENS6_IJNS7_ILi1EEESI_SI_EEESC_SE_Li256ELb0ELb1ELb0ELb0EEENS1_19SingleTileSchedulerILb0ELb0ELb1ELi128EEEEEEEEEvNT_6ParamsE,"ax",@progbits
	.sectioninfo	@"SHI_REGISTERS=255"
	.align	128
.text._ZN7cutlass13device_kernelIN5flash19enable_sm80_to_sm89INS1_16FlashAttnFwdSm80INS1_25CollectiveMainloopFwdSm80ILi8ELi1ELb0EN4cute5tupleIJNS5_1CILi128EEENS7_ILi64EEENS7_ILi256EEEEEELi256ENS_10bfloat16_tEfNS_4arch4Sm80ELb0ELb1ELb1ELb0ELb0ELb0ELb1ELb0EEENS1_21CollectiveEpilogueFwdINS6_IJS8_SA_S9_EEENS6_IJNS7_ILi1EEESI_SI_EEESC_SE_Li256ELb0ELb1ELb0ELb0EEENS1_19SingleTileSchedulerILb0ELb0ELb1ELi128EEEEEEEEEvNT_6ParamsE:
        .type           _ZN7cutlass13device_kernelIN5flash19enable_sm80_to_sm89INS1_16FlashAttnFwdSm80INS1_25CollectiveMainloopFwdSm80ILi8ELi1ELb0EN4cute5tupleIJNS5_1CILi128EEENS7_ILi64EEENS7_ILi256EEEEEELi256ENS_10bfloat16_tEfNS_4arch4Sm80ELb0ELb1ELb1ELb0ELb0ELb0ELb1ELb0EEENS1_21CollectiveEpilogueFwdINS6_IJS8_SA_S9_EEENS6_IJNS7_ILi1EEESI_SI_EEESC_SE_Li256ELb0ELb1ELb0ELb0EEENS1_19SingleTileSchedulerILb0ELb0ELb1ELi128EEEEEEEEEvNT_6ParamsE,@function
        .size           _ZN7cutlass13device_kernelIN5flash19enable_sm80_to_sm89INS1_16FlashAttnFwdSm80INS1_25CollectiveMainloopFwdSm80ILi8ELi1ELb0EN4cute5tupleIJNS5_1CILi128EEENS7_ILi64EEENS7_ILi256EEEEEELi256ENS_10bfloat16_tEfNS_4arch4Sm80ELb0ELb1ELb1ELb0ELb0ELb0ELb1ELb0EEENS1_21CollectiveEpilogueFwdINS6_IJS8_SA_S9_EEENS6_IJNS7_ILi1EEESI_SI_EEESC_SE_Li256ELb0ELb1ELb0ELb0EEENS1_19SingleTileSchedulerILb0ELb0ELb1ELi128EEEEEEEEEvNT_6ParamsE,(.L_x_1542 - _ZN7cutlass13device_kernelIN5flash19enable_sm80_to_sm89INS1_16FlashAttnFwdSm80INS1_25CollectiveMainloopFwdSm80ILi8ELi1ELb0EN4cute5tupleIJNS5_1CILi128EEENS7_ILi64EEENS7_ILi256EEEEEELi256ENS_10bfloat16_tEfNS_4arch4Sm80ELb0ELb1ELb1ELb0ELb0ELb0ELb1ELb0EEENS1_21CollectiveEpilogueFwdINS6_IJS8_SA_S9_EEENS6_IJNS7_ILi1EEESI_SI_EEESC_SE_Li256ELb0ELb1ELb0ELb0EEENS1_19SingleTileSchedulerILb0ELb0ELb1ELi128EEEEEEEEEvNT_6ParamsE)
        .other          _ZN7cutlass13device_kernelIN5flash19enable_sm80_to_sm89INS1_16FlashAttnFwdSm80INS1_25CollectiveMainloopFwdSm80ILi8ELi1ELb0EN4cute5tupleIJNS5_1CILi128EEENS7_ILi64EEENS7_ILi256EEEEEELi256ENS_10bfloat16_tEfNS_4arch4Sm80ELb0ELb1ELb1ELb0ELb0ELb0ELb1ELb0EEENS1_21CollectiveEpilogueFwdINS6_IJS8_SA_S9_EEENS6_IJNS7_ILi1EEESI_SI_EEESC_SE_Li256ELb0ELb1ELb0ELb0EEENS1_19SingleTileSchedulerILb0ELb0ELb1ELi128EEEEEEEEEvNT_6ParamsE,@"STO_CUDA_ENTRY STV_DEFAULT"
_ZN7cutlass13device_kernelIN5flash19enable_sm80_to_sm89INS1_16FlashAttnFwdSm80INS1_25CollectiveMainloopFwdSm80ILi8ELi1ELb0EN4cute5tupleIJNS5_1CILi128EEENS7_ILi64EEENS7_ILi256EEEEEELi256ENS_10bfloat16_tEfNS_4arch4Sm80ELb0ELb1ELb1ELb0ELb0ELb0ELb1ELb0EEENS1_21CollectiveEpilogueFwdINS6_IJS8_SA_S9_EEENS6_IJNS7_ILi1EEESI_SI_EEESC_SE_Li256ELb0ELb1ELb0ELb0EEENS1_19SingleTileSchedulerILb0ELb0ELb1ELi128EEEEEEEEEvNT_6ParamsE:
[----:B------:R-:W-:-:S03]  /*0000*/  MOV R1, c[0x0][0x28] ;  /* 0x00000a0000017a02 */ /* 0x000fc60000000f00 */
[----:B------:R-:W1:Y:S01]  /*0010*/  S2R R41, SR_CTAID.Z ;  /* 0x0000000000297919 */ /* 0x000e620000002700 */
[----:B------:R-:W-:Y:S02]  /*0020*/  IADD3 R1, R1, -0x78, RZ ;  /* 0xffffff8801017810 */ /* 0x000fe40007ffe0ff */
[----:B-1----:R-:W-:-:S13]  /*0030*/  ISETP.GE.AND P0, PT, R41, RZ, PT ;  /* 0x000000ff2900720c */ /* 0x002fda0003f06270 */
[----:B------:R-:W-:Y:S05]  /*0040*/  @!P0 EXIT ;  /* 0x000000000000894d */ /* 0x000fea0003800000 */
[----:B------:R-:W1:Y:S01]  /*0050*/  S2R R2, SR_CTAID.X ;  /* 0x0000000000027919 */ /* 0x000e620000002500 */
[----:B------:R-:W-:Y:S02]  /*0060*/  IMAD.MOV.U32 R117, RZ, RZ, c[0x0][0x2c4] ;  /* 0x0000b100ff757624 */ /* 0x000fe400078e00ff */
[----:B------:R-:W-:Y:S01]  /*0070*/  IMAD.MOV.U32 R113, RZ, RZ, 0x1 ;  /* 0x00000001ff717424 */ /* 0x000fe200078e00ff */
[----:B------:R-:W2:Y:S02]  /*0080*/  S2R R109, SR_TID.X ;  /* 0x00000000006d7919 */ /* 0x000ea40000002100 */
[----:B------:R-:W-:Y:S02]  /*0090*/  ISETP.NE.AND P1, PT, R117, 0x1, PT ;  /* 0x000000017500780c */ /* 0x000fe40003f25270 */
[----:B------:R-:W-:Y:S01]  /*00a0*/  ISETP.LE.AND P2, PT, R113, c[0x0][0x32c], PT ;  /* 0x0000cb0071007a0c */ /* 0x000fe20003f43270 */
[----:B-1----:R-:W-:-:S04]  /*00b0*/  IMAD.SHL.U32 R4, R2, 0x80, RZ ;  /* 0x0000008002047824 */ /* 0x002fc800078e00ff */
[----:B------:R-:W-:-:S06]  /*00c0*/  IMAD.MOV.U32 R181, RZ, RZ, R4 ;  /* 0x000000ffffb57224 */ /* 0x000fcc00078e0004 */
[----:B------:R-:W-:-:S05]  /*00d0*/  @P1 IADD3 R2, R181, 0x7f, RZ ;  /* 0x0000007fb5021810 */ /* 0x000fca0007ffe0ff */
[----:B------:R-:W-:Y:S01]  /*00e0*/  @P1 IMAD.HI.U32 R3, R2, c[0x0][0x2c8], RZ ;  /* 0x0000b20002031a27 */ /* 0x000fe200078e00ff */
[----:B------:R-:W-:Y:S02]  /*00f0*/  IADD3 R2, R4, 0x7f, RZ ;  /* 0x0000007f04027810 */ /* 0x000fe40007ffe0ff */
[----:B------:R-:W-:Y:S02]  /*0100*/  IADD3 R4, R113, -c[0x0][0x168], RZ ;  /* 0x80005a0071047a10 */ /* 0x000fe40007ffe0ff */
[----:B------:R-:W-:-:S04]  /*0110*/  @P1 SHF.R.U32.HI R2, RZ, c[0x0][0x2cc], R3 ;  /* 0x0000b300ff021a19 */ /* 0x000fc80000011603 */
[----:B------:R-:W-:-:S04]  /*0120*/  IADD3 R2, R2, c[0x0][0x1d0], R4 ;  /* 0x0000740002027a10 */ /* 0x000fc80007ffe004 */
[----:B------:R-:W-:Y:S01]  /*0130*/  IADD3 R3, R2, c[0x0][0x328], RZ ;  /* 0x0000ca0002037a10 */ /* 0x000fe20007ffe0ff */
[----:B------:R-:W-:Y:S05]  /*0140*/  @!P2 BRA `(.L_x_868) ;  /* 0x000000f00000a947 */ /* 0x000fea0003800000 */
[C---:B--2---:R-:W-:Y:S02]  /*0150*/  ISETP.GT.AND P0, PT, R2.reuse, RZ, PT ;  /* 0x000000ff0200720c */ /* 0x044fe40003f04270 */
[----:B------:R-:W-:-:S11]  /*0160*/  IADD3 R0, R2, -0x1, RZ ;  /* 0xffffffff02007810 */ /* 0x000fd60007ffe0ff */
[----:B------:R-:W-:Y:S05]  /*0170*/  @P0 BRA `(.L_x_869) ;  /* 0x0000006000000947 */ /* 0x000fea0003800000 */
[----:B------:R-:W-:Y:S01]  /*0180*/  ISETP.NE.AND P0, PT, R113, c[0x0][0x32c], PT ;  /* 0x0000cb0071007a0c */ /* 0x000fe20003f05270 */
[----:B------:R-:W-:-:S12]  /*0190*/  IMAD.MOV R0, RZ, RZ, -R2 ;  /* 0x000000ffff007224 */ /* 0x000fd800078e0a02 */
[----:B------:R-:W-:-:S05]  /*01a0*/  @P0 IMAD.HI.U32 R2, R0, c[0x0][0x330], RZ ;  /* 0x0000cc0000020a27 */ /* 0x000fca00078e00ff */
[----:B------:R-:W-:-:S04]  /*01b0*/  @P0 SHF.R.U32.HI R0, RZ, c[0x0][0x334], R2 ;  /* 0x0000cd00ff000a19 */ /* 0x000fc80000011602 */
[----:B------:R-:W-:Y:S01]  /*01c0*/  LOP3.LUT R0, RZ, R0, RZ, 0x33, !PT ;  /* 0x00000000ff007212 */ /* 0x000fe200078e33ff */
[----:B------:R-:W-:Y:S05]  /*01d0*/  BRA `(.L_x_870) ;  /* 0x0000003000007947 */ /* 0x000fea0003800000 */
.L_x_869:
[----:B------:R-:W-:-:S13]  /*01e0*/  ISETP.NE.AND P0, PT, R113, c[0x0][0x32c], PT ;  /* 0x0000cb0071007a0c */ /* 0x000fda0003f05270 */
[----:B------:R-:W-:-:S05]  /*01f0*/  @P0 IMAD.HI.U32 R2, R0, c[0x0][0x330], RZ ;  /* 0x0000cc0000020a27 */ /* 0x000fca00078e00ff */
[----:B------:R-:W-:Y:S02]  /*0200*/  @P0 SHF.R.U32.HI R0, RZ, c[0x0][0x334], R2 ;  /* 0x0000cd00ff000a19 */ /* 0x000fe40000011602 */
.L_x_870:
[----:B------:R-:W-:-:S05]  /*0210*/  MOV R2, c[0x0][0x32c] ;  /* 0x0000cb0000027a02 */ /* 0x000fca0000000f00 */
[----:B------:R-:W-:-:S05]  /*0220*/  IMAD R0, R0, R2, c[0x0][0x32c] ;  /* 0x0000cb0000007624 */ /* 0x000fca00078e0202 */
[----:B------:R-:W-:-:S03]  /*0230*/  IMNMX R3, R3, R0, PT ;  /* 0x0000000003037217 */ /* 0x000fc60003800200 */
.L_x_868:
[----:B--2---:R-:W-:Y:S01]  /*0240*/  IMAD.MOV.U32 R5, RZ, RZ, 0x3f ;  /* 0x0000003fff057424 */ /* 0x004fe200078e00ff */
[----:B------:R-:W-:Y:S01]  /*0250*/  IADD3 R2, R3, 0x3f, RZ ;  /* 0x0000003f03027810 */ /* 0x000fe20007ffe0ff */
[----:B------:R-:W-:-:S03]  /*0260*/  @P1 IMAD.HI.U32 R3, R181, c[0x0][0x2c8], RZ ;  /* 0x0000b200b5031a27 */ /* 0x000fc600078e00ff */
[----:B------:R-:W-:Y:S01]  /*0270*/  IADD3 R5, R5, c[0x0][0x1d0], RZ ;  /* 0x0000740005057a10 */ /* 0x000fe20007ffe0ff */
[----:B------:R-:W-:Y:S01]  /*0280*/  IMAD.MOV.U32 R7, RZ, RZ, c[0x0][0x1d0] ;  /* 0x00007400ff077624 */ /* 0x000fe200078e00ff */
[----:B------:R-:W-:Y:S01]  /*0290*/  SHF.R.S32.HI R4, RZ, 0x1f, R2 ;  /* 0x0000001fff047819 */ /* 0x000fe20000011402 */
[----:B------:R-:W-:Y:S01]  /*02a0*/  IMAD.MOV.U32 R0, RZ, RZ, R181 ;  /* 0x000000ffff007224 */ /* 0x000fe200078e00b5 */
[----:B------:R-:W-:Y:S02]  /*02b0*/  SHF.R.S32.HI R6, RZ, 0x1f, R5 ;  /* 0x0000001fff067819 */ /* 0x000fe40000011405 */
[----:B------:R-:W-:Y:S02]  /*02c0*/  @P1 SHF.R.U32.HI R0, RZ, c[0x0][0x2cc], R3 ;  /* 0x0000b300ff001a19 */ /* 0x000fe40000011603 */
[----:B------:R-:W-:Y:S02]  /*02d0*/  IADD3 R8, R7, -c[0x0][0x168], RZ ;  /* 0x80005a0007087a10 */ /* 0x000fe40007ffe0ff */
[----:B------:R-:W-:-:S02]  /*02e0*/  LEA.HI R2, R4, R2, RZ, 0x6 ;  /* 0x0000000204027211 */ /* 0x000fc400078f30ff */
[----:B------:R-:W-:Y:S01]  /*02f0*/  LEA.HI R4, R6, R5, RZ, 0x6 ;  /* 0x0000000506047211 */ /* 0x000fe200078f30ff */
[----:B------:R-:W-:Y:S01]  /*0300*/  IMAD.IADD R0, R8, 0x1, R0 ;  /* 0x0000000108007824 */ /* 0x000fe200078e0200 */
[----:B------:R-:W-:Y:S02]  /*0310*/  SHF.R.S32.HI R2, RZ, 0x6, R2 ;  /* 0x00000006ff027819 */ /* 0x000fe40000011402 */
[----:B------:R-:W-:Y:S02]  /*0320*/  SHF.R.S32.HI R4, RZ, 0x6, R4 ;  /* 0x00000006ff047819 */ /* 0x000fe40000011404 */
[----:B------:R-:W-:Y:S02]  /*0330*/  IADD3 R3, R0, -c[0x0][0x324], RZ ;  /* 0x8000c90000037a10 */ /* 0x000fe40007ffe0ff */
[----:B------:R-:W-:Y:S01]  /*0340*/  IMNMX R184, R4, R2, PT ;  /* 0x0000000204b87217 */ /* 0x000fe20003800200 */
[----:B------:R-:W-:Y:S05]  /*0350*/  @!P2 BRA `(.L_x_871) ;  /* 0x000000f00000a947 */ /* 0x000fea0003800000 */
        /* <DEDUP_REMOVED lines=9> */
.L_x_872:
[----:B------:R-:W-:-:S04]  /*03f0*/  MOV R2, c[0x0][0x32c] ;  /* 0x0000cb0000027a02 */ /* 0x000fc80000000f00 */
[----:B------:R-:W-:-:S13]  /*0400*/  ISETP.NE.AND P0, PT, R2, 0x1, PT ;  /* 0x000000010200780c */ /* 0x000fda0003f05270 */
[----:B------:R-:W-:-:S05]  /*0410*/  @P0 IMAD.HI.U32 R2, R0, c[0x0][0x330], RZ ;  /* 0x0000cc0000020a27 */ /* 0x000fca00078e00ff */
[----:B------:R-:W-:-:S05]  /*0420*/  @P0 SHF.R.U32.HI R0, RZ, c[0x0][0x334], R2 ;  /* 0x0000cd00ff000a19 */ /* 0x000fca0000011602 */
.L_x_873:
[----:B------:R-:W-:-:S05]  /*0430*/  IMAD R0, R0, c[0x0][0x32c], RZ ;  /* 0x0000cb0000007a24 */ /* 0x000fca00078e02ff */
[----:B------:R-:W-:-:S04]  /*0440*/  IMNMX R3, R3, R0, !PT ;  /* 0x0000000003037217 */ /* 0x000fc80007800200 */
.L_x_871:
[----:B------:R-:W-:Y:S01]  /*0450*/  SHF.R.S32.HI R0, RZ, 0x1f, R3 ;  /* 0x0000001fff007819 */ /* 0x000fe20000011403 */
[----:B------:R-:W-:Y:S01]  /*0460*/  ULDC.64 UR8, c[0x0][0x118] ;  /* 0x0000460000087ab9 */ /* 0x000fe20000000a00 */
[----:B------:R-:W-:Y:S01]  /*0470*/  PLOP3.LUT P2, PT, PT, PT, PT, 0x80, 0x0 ;  /* 0x000000000000781c */ /* 0x000fe20003f4f070 */
[----:B------:R-:W-:Y:S01]  /*0480*/  CS2R R130, SRZ ;  /* 0x0000000000827805 */ /* 0x000fe2000001ff00 */
[----:B------:R-:W-:Y:S01]  /*0490*/  LEA.HI R0, R0, R3, RZ, 0x6 ;  /* 0x0000000300007211 */ /* 0x000fe200078f30ff */
[----:B------:R-:W-:Y:S01]  /*04a0*/  CS2R R22, SRZ ;  /* 0x0000000000167805 */ /* 0x000fe2000001ff00 */
[----:B------:R-:W-:Y:S01]  /*04b0*/  IMAD.MOV.U32 R128, RZ, RZ, RZ ;  /* 0x000000ffff807224 */ /* 0x000fe200078e00ff */
[----:B------:R-:W-:Y:S01]  /*04c0*/  CS2R R126, SRZ ;  /* 0x00000000007e7805 */ /* 0x000fe2000001ff00 */
[----:B------:R-:W-:Y:S01]  /*04d0*/  SHF.R.S32.HI R0, RZ, 0x6, R0 ;  /* 0x00000006ff007819 */ /* 0x000fe20000011400 */
[----:B------:R-:W-:Y:S01]  /*04e0*/  IMAD.MOV.U32 R124, RZ, RZ, RZ ;  /* 0x000000ffff7c7224 */ /* 0x000fe200078e00ff */
[----:B------:R-:W-:Y:S01]  /*04f0*/  CS2R R122, SRZ ;  /* 0x00000000007a7805 */ /* 0x000fe2000001ff00 */
[----:B------:R-:W-:Y:S01]  /*0500*/  CS2R R24, SRZ ;  /* 0x0000000000187805 */ /* 0x000fe2000001ff00 */
[----:B------:R-:W-:Y:S01]  /*0510*/  IMNMX R232, RZ, R0, !PT ;  /* 0x00000000ffe87217 */ /* 0x000fe20007800200 */
[----:B------:R-:W-:Y:S01]  /*0520*/  CS2R R118, SRZ ;  /* 0x0000000000767805 */ /* 0x000fe2000001ff00 */
[----:B------:R-:W-:Y:S01]  /*0530*/  MOV R120, RZ ;  /* 0x000000ff00787202 */ /* 0x000fe20000000f00 */
[----:B------:R-:W-:Y:S01]  /*0540*/  IMAD.MOV.U32 R116, RZ, RZ, RZ ;  /* 0x000000ffff747224 */ /* 0x000fe200078e00ff */
[----:B------:R-:W-:Y:S01]  /*0550*/  ISETP.GT.AND P0, PT, R184, R232, PT ;  /* 0x000000e8b800720c */ /* 0x000fe20003f04270 */
        /* <DEDUP_REMOVED lines=65> */
[----:B------:R-:W1:Y:S01]  /*0970*/  S2R R33, SR_CTAID.Y ;  /* 0x0000000000217919 */ /* 0x000e620000002600 */
[----:B------:R-:W-:Y:S01]  /*0980*/  SHF.R.S32.HI R107, RZ, 0x1f, R109 ;  /* 0x0000001fff6b7819 */ /* 0x000fe2000001146d */
[----:B------:R-:W-:Y:S01]  /*0990*/  IMAD R29, R117, c[0x0][0x168], RZ ;  /* 0x00005a00751d7a24 */ /* 0x000fe200078e02ff */
[----:B------:R-:W-:-:S02]  /*09a0*/  SHF.R.S32.HI R30, RZ, 0x1f, R41 ;  /* 0x0000001fff1e7819 */ /* 0x000fc40000011429 */
[CC--:B------:R-:W-:Y:S02]  /*09b0*/  LEA.HI R2, R107.reuse, R109.reuse, RZ, 0x3 ;  /* 0x0000006d6b027211 */ /* 0x0c0fe400078f18ff */
[----:B------:R-:W-:Y:S02]  /*09c0*/  LEA.HI R19, R107, R109, RZ, 0x6 ;  /* 0x0000006d6b137211 */ /* 0x000fe400078f30ff */
[----:B------:R-:W-:Y:S02]  /*09d0*/  LOP3.LUT R0, R2, 0xfffffff8, RZ, 0xc0, !PT ;  /* 0xfffffff802007812 */ /* 0x000fe400078ec0ff */
[----:B------:R-:W-:Y:S01]  /*09e0*/  SHF.R.S32.HI R22, RZ, 0x3, R2 ;  /* 0x00000003ff167819 */ /* 0x000fe20000011402 */
[----:B------:R-:W-:Y:S02]  /*09f0*/  IMAD.SHL.U32 R19, R19, 0x8, RZ ;  /* 0x0000000813137824 */ /* 0x000fe400078e00ff */
[----:B------:R-:W-:Y:S02]  /*0a00*/  IMAD.IADD R32, R109, 0x1, -R0 ;  /* 0x000000016d207824 */ /* 0x000fe400078e0a00 */
[----:B------:R-:W-:-:S02]  /*0a10*/  IMAD.IADD R13, R181, 0x1, R22 ;  /* 0x00000001b50d7824 */ /* 0x000fc400078e0216 */
[----:B------:R-:W-:-:S03]  /*0a20*/  IMAD R0, R32, 0x20, R22 ;  /* 0x0000002020007824 */ /* 0x000fc600078e0216 */
[----:B------:R-:W-:Y:S01]  /*0a30*/  IADD3 R10, R13, 0x40, RZ ;  /* 0x000000400d0a7810 */ /* 0x000fe20007ffe0ff */
[----:B------:R-:W-:Y:S01]  /*0a40*/  IMAD.IADD R4, R181, 0x1, R0 ;  /* 0x00000001b5047824 */ /* 0x000fe200078e0200 */
[----:B-1----:R-:W-:Y:S01]  /*0a50*/  SHF.R.S32.HI R34, RZ, 0x1f, R33 ;  /* 0x0000001fff227819 */ /* 0x002fe20000011421 */
[----:B------:R-:W-:Y:S01]  /*0a60*/  IMAD.WIDE.U32 R6, R33, c[0x0][0x1b8], RZ ;  /* 0x00006e0021067a25 */ /* 0x000fe200078e00ff */
[----:B------:R-:W-:-:S03]  /*0a70*/  ISETP.GE.AND P2, PT, R10, R29, PT ;  /* 0x0000001d0a00720c */ /* 0x000fc60003f46270 */
[----:B------:R-:W-:Y:S02]  /*0a80*/  IMAD R2, R34, c[0x0][0x1b8], RZ ;  /* 0x00006e0022027a24 */ /* 0x000fe400078e02ff */
[----:B------:R-:W-:-:S04]  /*0a90*/  @P1 IMAD.HI.U32 R5, R4, c[0x0][0x2c8], RZ ;  /* 0x0000b20004051a27 */ /* 0x000fc800078e00ff */
[----:B------:R-:W-:Y:S02]  /*0aa0*/  IMAD R2, R33, c[0x0][0x1bc], R2 ;  /* 0x00006f0021027a24 */ /* 0x000fe400078e0202 */
[----:B------:R-:W-:Y:S01]  /*0ab0*/  IMAD.MOV.U32 R0, RZ, RZ, R4 ;  /* 0x000000ffff007224 */ /* 0x000fe200078e0004 */
[----:B------:R-:W-:Y:S01]  /*0ac0*/  @P1 SHF.R.U32.HI R0, RZ, c[0x0][0x2cc], R5 ;  /* 0x0000b300ff001a19 */ /* 0x000fe20000011605 */
[----:B------:R-:W-:Y:S02]  /*0ad0*/  IMAD.IADD R3, R7, 0x1, R2 ;  /* 0x0000000107037824 */ /* 0x000fe400078e0202 */
[----:B------:R-:W-:Y:S02]  /*0ae0*/  IMAD R7, R30, c[0x0][0x1c0], RZ ;  /* 0x000070001e077a24 */ /* 0x000fe400078e02ff */
[----:B------:R-:W-:Y:S01]  /*0af0*/  IMAD.MOV.U32 R2, RZ, RZ, R6 ;  /* 0x000000ffff027224 */ /* 0x000fe200078e0006 */
[----:B------:R-:W-:Y:S01]  /*0b00*/  SHF.R.S32.HI R6, RZ, 0x1f, R0 ;  /* 0x0000001fff067819 */ /* 0x000fe20000011400 */
[----:B------:R-:W-:-:S02]  /*0b10*/  IMAD R7, R41, c[0x0][0x1c4], R7 ;  /* 0x0000710029077a24 */ /* 0x000fc400078e0207 */
[----:B------:R-:W-:-:S04]  /*0b20*/  IMAD.WIDE.U32 R2, R41, c[0x0][0x1c0], R2 ;  /* 0x0000700029027a25 */ /* 0x000fc800078e0002 */
[----:B------:R-:W-:Y:S02]  /*0b30*/  IMAD.MOV R5, RZ, RZ, -R0 ;  /* 0x000000ffff057224 */ /* 0x000fe400078e0a00 */
[----:B------:R-:W-:Y:S02]  /*0b40*/  IMAD.IADD R3, R3, 0x1, R7 ;  /* 0x0000000103037824 */ /* 0x000fe400078e0207 */
[----:B------:R-:W-:Y:S02]  /*0b50*/  IMAD R5, R5, c[0x0][0x2c4], R4 ;  /* 0x0000b10005057a24 */ /* 0x000fe400078e0204 */
[----:B------:R-:W-:Y:S02]  /*0b60*/  IMAD R6, R6, c[0x0][0x1b0], RZ ;  /* 0x00006c0006067a24 */ /* 0x000fe400078e02ff */
[----:B------:R-:W-:Y:S01]  /*0b70*/  IMAD.WIDE.U32 R2, R0, c[0x0][0x1b0], R2 ;  /* 0x00006c0000027a25 */ /* 0x000fe200078e0002 */
[----:B------:R-:W-:-:S03]  /*0b80*/  SHF.R.S32.HI R4, RZ, 0x1f, R5 ;  /* 0x0000001fff047819 */ /* 0x000fc60000011405 */
[----:B------:R-:W-:-:S04]  /*0b90*/  IMAD R0, R0, c[0x0][0x1b4], R6 ;  /* 0x00006d0000007a24 */ /* 0x000fc800078e0206 */
[----:B------:R-:W-:Y:S02]  /*0ba0*/  IMAD.IADD R3, R3, 0x1, R0 ;  /* 0x0000000103037824 */ /* 0x000fe400078e0200 */
[----:B------:R-:W-:Y:S02]  /*0bb0*/  IMAD R0, R4, c[0x0][0x1a8], RZ ;  /* 0x00006a0004007a24 */ /* 0x000fe400078e02ff */
[----:B------:R-:W-:-:S04]  /*0bc0*/  IMAD.WIDE.U32 R2, R5, c[0x0][0x1a8], R2 ;  /* 0x00006a0005027a25 */ /* 0x000fc800078e0002 */
[----:B------:R-:W-:Y:S01]  /*0bd0*/  IMAD R0, R5, c[0x0][0x1ac], R0 ;  /* 0x00006b0005007a24 */ /* 0x000fe200078e0200 */
[----:B------:R-:W-:-:S03]  /*0be0*/  LEA R12, P0, R2, c[0x0][0x160], 0x1 ;  /* 0x00005800020c7a11 */ /* 0x000fc600078008ff */
[----:B------:R-:W-:Y:S02]  /*0bf0*/  IMAD.IADD R0, R3, 0x1, R0 ;  /* 0x0000000103007824 */ /* 0x000fe400078e0200 */
[----:B------:R-:W1:Y:S01]  /*0c00*/  SHFL.IDX PT, R8, R12, RZ, 0x181f ;  /* 0x00181fff0c087589 */ /* 0x000e6200000e0000 */
[----:B------:R-:W-:Y:S02]  /*0c10*/  IMAD.SHL.U32 R3, R22, 0x40, RZ ;  /* 0x0000004016037824 */ /* 0x000fe400078e00ff */
[----:B------:R-:W-:Y:S01]  /*0c20*/  LEA.HI.X R0, R2, c[0x0][0x164], R0, 0x1, P0 ;  /* 0x0000590002007a11 */ /* 0x000fe200000f0c00 */
[----:B------:R-:W-:Y:S01]  /*0c30*/  SHFL.IDX PT, R6, R12, 0x1, 0x181f ;  /* 0x00381f000c067f89 */ /* 0x000fe200000e0000 */
[C---:B------:R-:W-:Y:S02]  /*0c40*/  IADD3 R2, R13.reuse, 0x20, RZ ;  /* 0x000000200d027810 */ /* 0x040fe40007ffe0ff */
[-C--:B------:R-:W-:Y:S01]  /*0c50*/  ISETP.GE.AND P0, PT, R13, R29.reuse, PT ;  /* 0x0000001d0d00720c */ /* 0x080fe20003f06270 */
[----:B------:R-:W2:Y:S01]  /*0c60*/  SHFL.IDX PT, R9, R0, RZ, 0x181f ;  /* 0x00181fff00097589 */ /* 0x000ea200000e0000 */
[----:B------:R-:W-:Y:S01]  /*0c70*/  ISETP.GE.AND P3, PT, R2, R29, PT ;  /* 0x0000001d0200720c */ /* 0x000fe20003f66270 */
[----:B------:R-:W-:Y:S01]  /*0c80*/  IMAD.SHL.U32 R2, R32, 0x8, RZ ;  /* 0x0000000820027824 */ /* 0x000fe200078e00ff */
[----:B------:R-:W-:Y:S01]  /*0c90*/  LOP3.LUT R3, R3, 0x1c0, RZ, 0xc0, !PT ;  /* 0x000001c003037812 */ /* 0x000fe200078ec0ff */
[----:B------:R-:W3:Y:S03]  /*0ca0*/  SHFL.IDX PT, R7, R0, 0x1, 0x181f ;  /* 0x00381f0000077f89 */ /* 0x000ee600000e0000 */
[----:B------:R-:W-:Y:S01]  /*0cb0*/  LOP3.LUT R14, R3, 0x38, R2, 0xf8, !PT ;  /* 0x00000038030e7812 */ /* 0x000fe200078ef802 */
[----:B------:R-:W4:Y:S01]  /*0cc0*/  SHFL.IDX PT, R4, R12, 0x2, 0x181f ;  /* 0x00581f000c047f89 */ /* 0x000f2200000e0000 */
[----:B------:R-:W-:-:S02]  /*0cd0*/  SHF.R.U32.HI R11, RZ, 0x3, R3 ;  /* 0x00000003ff0b7819 */ /* 0x000fc40000011603 */
[----:B------:R-:W-:Y:S01]  /*0ce0*/  ISETP.GE.AND P5, PT, R2, c[0x0][0x198], PT ;  /* 0x0000660002007a0c */ /* 0x000fe20003fa6270 */
[----:B------:R-:W5:Y:S01]  /*0cf0*/  SHFL.IDX PT, R5, R0, 0x2, 0x181f ;  /* 0x00581f0000057f89 */ /* 0x000f6200000e0000 */
[----:B------:R-:W-:Y:S02]  /*0d00*/  LOP3.LUT R18, R14, R11, RZ, 0x3c, !PT ;  /* 0x0000000b0e127212 */ /* 0x000fe400078e3cff */
[----:B------:R-:W-:Y:S02]  /*0d10*/  SHF.R.S32.HI R3, RZ, 0x1f, R2 ;  /* 0x0000001fff037819 */ /* 0x000fe40000011402 */
[----:B------:R-:W-:Y:S02]  /*0d20*/  LOP3.LUT R19, R18, 0xfffffe00, R19, 0xf8, !PT ;  /* 0xfffffe0012137812 */ /* 0x000fe400078ef813 */
[C---:B-1----:R-:W-:Y:S02]  /*0d30*/  @!P0 LEA R10, P1, R2.reuse, R8, 0x1 ;  /* 0x00000008020a8211 */ /* 0x042fe400078208ff */
[C---:B------:R-:W-:Y:S01]  /*0d40*/  IADD3 R28, R2.reuse, 0x40, RZ ;  /* 0x00000040021c7810 */ /* 0x040fe20007ffe0ff */
[----:B------:R-:W-:Y:S01]  /*0d50*/  IMAD.SHL.U32 R233, R19, 0x2, RZ ;  /* 0x0000000213e97824 */ /* 0x000fe200078e00ff */
[----:B------:R-:W-:-:S02]  /*0d60*/  IADD3 R27, R2, 0x80, RZ ;  /* 0x00000080021b7810 */ /* 0x000fc40007ffe0ff */
[C---:B------:R-:W-:Y:S02]  /*0d70*/  IADD3 R26, R2.reuse, 0xc0, RZ ;  /* 0x000000c0021a7810 */ /* 0x040fe40007ffe0ff */
[----:B--2---:R-:W-:Y:S02]  /*0d80*/  @!P0 LEA.HI.X R11, R2, R9, R3, 0x1, P1 ;  /* 0x00000009020b8211 */ /* 0x004fe400008f0c03 */
[----:B------:R-:W-:Y:S02]  /*0d90*/  @!P0 SHF.R.S32.HI R15, RZ, 0x1f, R28 ;  /* 0x0000001fff0f8819 */ /* 0x000fe4000001141c */
[----:B------:R-:W-:Y:S01]  /*0da0*/  @!P0 SHF.R.S32.HI R14, RZ, 0x1f, R27 ;  /* 0x0000001fff0e8819 */ /* 0x000fe2000001141b */
[----:B------:R1:W-:Y:S01]  /*0db0*/  @!P0 LDGSTS.E.BYPASS.LTC128B.128 [R233+0x10100], [R10.64], !P5 ;  /* 0x101000000ae98fae */ /* 0x0003e2000e901d48 */
[----:B------:R-:W-:Y:S02]  /*0dc0*/  @!P0 SHF.R.S32.HI R16, RZ, 0x1f, R26 ;  /* 0x0000001fff108819 */ /* 0x000fe4000001141a */
[----:B------:R-:W-:-:S02]  /*0dd0*/  @!P0 LEA.HI R17, R15, R28, RZ, 0x3 ;  /* 0x0000001c0f118211 */ /* 0x000fc400078f18ff */
[----:B------:R-:W-:Y:S02]  /*0de0*/  P2R R23, PR, RZ, 0x20 ;  /* 0x00000020ff177803 */ /* 0x000fe40000000000 */
[----:B------:R-:W-:Y:S02]  /*0df0*/  ISETP.GE.AND P4, PT, R28, c[0x0][0x198], PT ;  /* 0x000066001c007a0c */ /* 0x000fe40003f86270 */
[----:B------:R-:W-:Y:S02]  /*0e00*/  @!P0 LEA.HI R15, R14, R27, RZ, 0x3 ;  /* 0x0000001b0e0f8211 */ /* 0x000fe400078f18ff */
[----:B------:R-:W-:Y:S02]  /*0e10*/  ISETP.GE.AND P5, PT, R27, c[0x0][0x198], PT ;  /* 0x000066001b007a0c */ /* 0x000fe40003fa6270 */
[----:B------:R-:W-:Y:S02]  /*0e20*/  @!P0 LEA.HI R14, R16, R26, RZ, 0x3 ;  /* 0x0000001a100e8211 */ /* 0x000fe400078f18ff */
[----:B------:R-:W-:-:S02]  /*0e30*/  @!P0 LOP3.LUT R16, R17, 0xfffffff8, RZ, 0xc0, !PT ;  /* 0xfffffff811108812 */ /* 0x000fc400078ec0ff */
[----:B------:R-:W-:Y:S02]  /*0e40*/  @!P0 LOP3.LUT R15, R15, 0xfffffff8, RZ, 0xc0, !PT ;  /* 0xfffffff80f0f8812 */ /* 0x000fe400078ec0ff */
[----:B------:R-:W-:Y:S01]  /*0e50*/  @!P0 LOP3.LUT R18, R14, 0xfffffff8, RZ, 0xc0, !PT ;  /* 0xfffffff80e128812 */ /* 0x000fe200078ec0ff */
[--C-:B------:R-:W-:Y:S01]  /*0e60*/  @!P0 IMAD.WIDE R16, R16, 0x2, R8.reuse ;  /* 0x0000000210108825 */ /* 0x100fe200078e0208 */
[----:B------:R-:W-:Y:S02]  /*0e70*/  @!P3 LEA R20, P1, R2, R6, 0x1 ;  /* 0x000000060214b211 */ /* 0x000fe400078208ff */
[----:B------:R-:W-:Y:S01]  /*0e80*/  ISETP.GE.AND P6, PT, R26, c[0x0][0x198], PT ;  /* 0x000066001a007a0c */ /* 0x000fe20003fc6270 */
[----:B------:R-:W-:Y:S01]  /*0e90*/  @!P0 IMAD.WIDE R14, R15, 0x2, R8 ;  /* 0x000000020f0e8825 */ /* 0x000fe200078e0208 */
[----:B------:R2:W-:Y:S01]  /*0ea0*/  @!P0 LDGSTS.E.BYPASS.LTC128B.128 [R233+0x14100], [R16.64], !P4 ;  /* 0x1410000010e98fae */ /* 0x0005e2000e101d48 */
[C---:B---3--:R-:W-:Y:S02]  /*0eb0*/  @!P3 LEA.HI.X R21, R2.reuse, R7, R3, 0x1, P1 ;  /* 0x000000070215b211 */ /* 0x048fe400008f0c03 */
[----:B----4-:R-:W-:Y:S01]  /*0ec0*/  @!P2 LEA R24, P1, R2, R4, 0x1 ;  /* 0x000000040218a211 */ /* 0x010fe200078208ff */
[----:B------:R3:W-:Y:S01]  /*0ed0*/  @!P0 LDGSTS.E.BYPASS.LTC128B.128 [R233+0x18100], [R14.64], !P5 ;  /* 0x181000000ee98fae */ /* 0x0007e2000e901d48 */
[----:B------:R-:W-:-:S02]  /*0ee0*/  @!P0 IMAD.WIDE R8, R18, 0x2, R8 ;  /* 0x0000000212088825 */ /* 0x000fc400078e0208 */
[----:B-----5:R-:W-:-:S04]  /*0ef0*/  @!P2 LEA.HI.X R25, R2, R5, R3, 0x1, P1 ;  /* 0x000000050219a211 */ /* 0x020fc800008f0c03 */
[----:B------:R4:W-:Y:S04]  /*0f00*/  @!P0 LDGSTS.E.BYPASS.LTC128B.128 [R233+0x1c100], [R8.64], !P6 ;  /* 0x1c10000008e98fae */ /* 0x0009e8000f101d48 */
[----:B---3--:R-:W3:Y:S04]  /*0f10*/  SHFL.IDX PT, R14, R12, 0x3, 0x181f ;  /* 0x00781f000c0e7f89 */ /* 0x008ee800000e0000 */
[----:B------:R5:W2:Y:S01]  /*0f20*/  SHFL.IDX PT, R15, R0, 0x3, 0x181f ;  /* 0x00781f00000f7f89 */ /* 0x000aa200000e0000 */
[----:B----4-:R-:W-:Y:S02]  /*0f30*/  @!P3 SHF.R.S32.HI R9, RZ, 0x1f, R28 ;  /* 0x0000001fff09b819 */ /* 0x010fe4000001141c */
[----:B------:R-:W-:-:S02]  /*0f40*/  @!P3 SHF.R.S32.HI R8, RZ, 0x1f, R27 ;  /* 0x0000001fff08b819 */ /* 0x000fc4000001141b */
[----:B------:R-:W-:Y:S02]  /*0f50*/  @!P3 LEA.HI R9, R9, R28, RZ, 0x3 ;  /* 0x0000001c0909b211 */ /* 0x000fe400078f18ff */
[----:B------:R-:W-:Y:S02]  /*0f60*/  @!P3 LEA.HI R8, R8, R27, RZ, 0x3 ;  /* 0x0000001b0808b211 */ /* 0x000fe400078f18ff */
[----:B-1----:R-:W-:Y:S02]  /*0f70*/  @!P3 LOP3.LUT R10, R9, 0xfffffff8, RZ, 0xc0, !PT ;  /* 0xfffffff8090ab812 */ /* 0x002fe400078ec0ff */
[----:B------:R-:W-:-:S03]  /*0f80*/  @!P3 LOP3.LUT R8, R8, 0xfffffff8, RZ, 0xc0, !PT ;  /* 0xfffffff80808b812 */ /* 0x000fc600078ec0ff */
[----:B------:R-:W-:-:S04]  /*0f90*/  @!P3 IMAD.WIDE R10, R10, 0x2, R6 ;  /* 0x000000020a0ab825 */ /* 0x000fc800078e0206 */
[----:B------:R-:W-:Y:S01]  /*0fa0*/  @!P3 IMAD.WIDE R8, R8, 0x2, R6 ;  /* 0x000000020808b825 */ /* 0x000fe200078e0206 */
[----:B-----5:R-:W-:-:S04]  /*0fb0*/  IADD3 R0, R13, 0x60, RZ ;  /* 0x000000600d007810 */ /* 0x020fc80007ffe0ff */
[----:B------:R-:W-:Y:S02]  /*0fc0*/  ISETP.GE.AND P1, PT, R0, R29, PT ;  /* 0x0000001d0000720c */ /* 0x000fe40003f26270 */
[----:B------:R-:W-:-:S04]  /*0fd0*/  @!P3 SHF.R.S32.HI R0, RZ, 0x1f, R26 ;  /* 0x0000001fff00b819 */ /* 0x000fc8000001141a */
[----:B------:R-:W-:-:S04]  /*0fe0*/  @!P3 LEA.HI R0, R0, R26, RZ, 0x3 ;  /* 0x0000001a0000b211 */ /* 0x000fc800078f18ff */
[----:B------:R-:W-:-:S03]  /*0ff0*/  @!P3 LOP3.LUT R0, R0, 0xfffffff8, RZ, 0xc0, !PT ;  /* 0xfffffff80000b812 */ /* 0x000fc600078ec0ff */
[----:B---3--:R-:W-:Y:S02]  /*1000*/  @!P1 LEA R12, P0, R2, R14, 0x1 ;  /* 0x0000000e020c9211 */ /* 0x008fe400078008ff */
[----:B------:R-:W-:Y:S01]  /*1010*/  @!P3 IMAD.WIDE R6, R0, 0x2, R6 ;  /* 0x000000020006b825 */ /* 0x000fe200078e0206 */
[----:B------:R-:W-:Y:S02]  /*1020*/  @!P2 SHF.R.S32.HI R0, RZ, 0x1f, R26 ;  /* 0x0000001fff00a819 */ /* 0x000fe4000001141a */
[----:B--2---:R-:W-:Y:S02]  /*1030*/  @!P1 LEA.HI.X R13, R2, R15, R3, 0x1, P0 ;  /* 0x0000000f020d9211 */ /* 0x004fe400000f0c03 */
[----:B------:R-:W-:Y:S02]  /*1040*/  ISETP.NE.AND P0, PT, R23, RZ, PT ;  /* 0x000000ff1700720c */ /* 0x000fe40003f05270 */
[----:B------:R-:W-:-:S04]  /*1050*/  @!P2 LEA.HI R0, R0, R26, RZ, 0x3 ;  /* 0x0000001a0000a211 */ /* 0x000fc800078f18ff */
[----:B------:R-:W-:-:S07]  /*1060*/  @!P2 LOP3.LUT R0, R0, 0xfffffff8, RZ, 0xc0, !PT ;  /* 0xfffffff80000a812 */ /* 0x000fce00078ec0ff */
[----:B------:R1:W-:Y:S04]  /*1070*/  @!P3 LDGSTS.E.BYPASS.LTC128B.128 [R233+0x11100], [R20.64], !P0 ;  /* 0x1110000014e9bfae */ /* 0x0003e8000c101d48 */
[----:B------:R2:W-:Y:S04]  /*1080*/  @!P3 LDGSTS.E.BYPASS.LTC128B.128 [R233+0x15100], [R10.64], !P4 ;  /* 0x151000000ae9bfae */ /* 0x0005e8000e101d48 */
[----:B------:R3:W-:Y:S04]  /*1090*/  @!P3 LDGSTS.E.BYPASS.LTC128B.128 [R233+0x19100], [R8.64], !P5 ;  /* 0x1910000008e9bfae */ /* 0x0007e8000e901d48 */
[----:B------:R4:W-:Y:S04]  /*10a0*/  @!P3 LDGSTS.E.BYPASS.LTC128B.128 [R233+0x1d100], [R6.64], !P6 ;  /* 0x1d10000006e9bfae */ /* 0x0009e8000f101d48 */
[----:B------:R5:W-:Y:S01]  /*10b0*/  @!P2 LDGSTS.E.BYPASS.LTC128B.128 [R233+0x12100], [R24.64], !P0 ;  /* 0x1210000018e9afae */ /* 0x000be2000c101d48 */
[----:B----4-:R-:W-:-:S02]  /*10c0*/  @!P2 SHF.R.S32.HI R7, RZ, 0x1f, R28 ;  /* 0x0000001fff07a819 */ /* 0x010fc4000001141c */
[----:B------:R-:W-:Y:S02]  /*10d0*/  @!P2 SHF.R.S32.HI R6, RZ, 0x1f, R27 ;  /* 0x0000001fff06a819 */ /* 0x000fe4000001141b */
[----:B------:R-:W-:Y:S02]  /*10e0*/  @!P2 LEA.HI R7, R7, R28, RZ, 0x3 ;  /* 0x0000001c0707a211 */ /* 0x000fe400078f18ff */
[----:B------:R-:W-:Y:S02]  /*10f0*/  @!P2 LEA.HI R6, R6, R27, RZ, 0x3 ;  /* 0x0000001b0606a211 */ /* 0x000fe400078f18ff */
[----:B---3--:R-:W-:Y:S02]  /*1100*/  @!P2 LOP3.LUT R8, R7, 0xfffffff8, RZ, 0xc0, !PT ;  /* 0xfffffff80708a812 */ /* 0x008fe400078ec0ff */
[----:B------:R-:W-:-:S03]  /*1110*/  @!P2 LOP3.LUT R6, R6, 0xfffffff8, RZ, 0xc0, !PT ;  /* 0xfffffff80606a812 */ /* 0x000fc600078ec0ff */
[----:B------:R-:W-:-:S04]  /*1120*/  @!P2 IMAD.WIDE R8, R8, 0x2, R4 ;  /* 0x000000020808a825 */ /* 0x000fc800078e0204 */
[--C-:B------:R-:W-:Y:S01]  /*1130*/  @!P2 IMAD.WIDE R6, R6, 0x2, R4.reuse ;  /* 0x000000020606a825 */ /* 0x100fe200078e0204 */
[----:B------:R3:W-:Y:S03]  /*1140*/  @!P2 LDGSTS.E.BYPASS.LTC128B.128 [R233+0x16100], [R8.64], !P4 ;  /* 0x1610000008e9afae */ /* 0x0007e6000e101d48 */
[----:B------:R-:W-:Y:S01]  /*1150*/  @!P2 IMAD.WIDE R4, R0, 0x2, R4 ;  /* 0x000000020004a825 */ /* 0x000fe200078e0204 */
[----:B------:R4:W-:Y:S04]  /*1160*/  @!P2 LDGSTS.E.BYPASS.LTC128B.128 [R233+0x1a100], [R6.64], !P5 ;  /* 0x1a10000006e9afae */ /* 0x0009e8000e901d48 */
[----:B------:R1:W-:Y:S01]  /*1170*/  @!P2 LDGSTS.E.BYPASS.LTC128B.128 [R233+0x1e100], [R4.64], !P6 ;  /* 0x1e10000004e9afae */ /* 0x0003e2000f101d48 */
[----:B------:R-:W-:-:S02]  /*1180*/  ISETP.NE.U32.AND P2, PT, RZ, c[0x0][0x340], PT ;  /* 0x0000d000ff007a0c */ /* 0x000fc40003f45070 */
[----:B------:R-:W-:Y:S01]  /*1190*/  @!P1 SHF.R.S32.HI R0, RZ, 0x1f, R27 ;  /* 0x0000001fff009819 */ /* 0x000fe2000001141b */
[----:B------:R2:W-:Y:S01]  /*11a0*/  @!P1 LDGSTS.E.BYPASS.LTC128B.128 [R233+0x13100], [R12.64], !P0 ;  /* 0x131000000ce99fae */ /* 0x0005e2000c101d48 */
[----:B------:R-:W-:-:S13]  /*11b0*/  ISETP.NE.AND.EX P2, PT, RZ, c[0x0][0x344], PT, P2 ;  /* 0x0000d100ff007a0c */ /* 0x000fda0003f45320 */
[----:B-1----:R-:W-:-:S04]  /*11c0*/  @P2 IMAD.MOV.U32 R4, RZ, RZ, 0x4 ;  /* 0x00000004ff042424 */ /* 0x002fc800078e00ff */
[----:B------:R-:W-:-:S05]  /*11d0*/  @P2 IMAD.WIDE R4, R41, R4, c[0x0][0x340] ;  /* 0x0000d00029042625 */ /* 0x000fca00078e0204 */
[----:B---3--:R1:W3:Y:S01]  /*11e0*/  @P2 LDG.E R8, [R4.64] ;  /* 0x0000000804082981 */ /* 0x0082e2000c1e1900 */
[----:B------:R-:W-:Y:S01]  /*11f0*/  @!P1 LEA.HI R0, R0, R27, RZ, 0x3 ;  /* 0x0000001b00009211 */ /* 0x000fe200078f18ff */
[----:B------:R-:W-:Y:S01]  /*1200*/  IMAD.MOV.U32 R29, RZ, RZ, c[0x0][0x1e0] ;  /* 0x00007800ff1d7624 */ /* 0x000fe200078e00ff */
[----:B------:R-:W-:Y:S01]  /*1210*/  IADD3 R21, R184, -0x1, RZ ;  /* 0xffffffffb8157810 */ /* 0x000fe20007ffe0ff */
[----:B------:R-:W-:Y:S01]  /*1220*/  IMAD.MOV.U32 R31, RZ, RZ, 0x6 ;  /* 0x00000006ff1f7424 */ /* 0x000fe200078e00ff */
[----:B------:R-:W-:Y:S01]  /*1230*/  @!P1 LOP3.LUT R0, R0, 0xfffffff8, RZ, 0xc0, !PT ;  /* 0xfffffff800009812 */ /* 0x000fe200078ec0ff */
[C---:B--2---:R-:W-:Y:S01]  /*1240*/  IMAD R12, R34.reuse, c[0x0][0x1e8], RZ ;  /* 0x00007a00220c7a24 */ /* 0x044fe200078e02ff */
[----:B------:R-:W-:Y:S01]  /*1250*/  ISETP.GT.AND P0, PT, R21, R232, PT ;  /* 0x000000e81500720c */ /* 0x000fe20003f04270 */
[----:B------:R-:W-:Y:S01]  /*1260*/  IMAD R16, R34, c[0x0][0x210], RZ ;  /* 0x0000840022107a24 */ /* 0x000fe200078e02ff */
[----:B-----5:R-:W-:Y:S01]  /*1270*/  LEA.HI R24, R107, R109, RZ, 0x4 ;  /* 0x0000006d6b187211 */ /* 0x020fe200078f20ff */
[----:B----4-:R-:W-:Y:S01]  /*1280*/  @!P1 IMAD.WIDE R6, R0, 0x2, R14 ;  /* 0x0000000200069825 */ /* 0x010fe200078e020e */
[----:B------:R-:W-:Y:S01]  /*1290*/  SHF.L.U64.HI R25, R29, R31, c[0x0][0x1e4] ;  /* 0x000079001d197619 */ /* 0x000fe2000001021f */
[----:B------:R-:W-:Y:S01]  /*12a0*/  ULDC UR6, c[0x0][0x324] ;  /* 0x0000c90000067ab9 */ /* 0x000fe20000000800 */
[----:B------:R-:W-:Y:S01]  /*12b0*/  SHF.R.S32.HI R19, RZ, 0x4, R24 ;  /* 0x00000004ff137819 */ /* 0x000fe20000011418 */
[----:B------:R-:W-:Y:S01]  /*12c0*/  IMAD.SHL.U32 R20, R22, 0x8, RZ ;  /* 0x0000000816147824 */ /* 0x000fe200078e00ff */
[----:B------:R-:W-:Y:S01]  /*12d0*/  LOP3.LUT P3, RZ, R32, 0x2, RZ, 0xc0, !PT ;  /* 0x0000000220ff7812 */ /* 0x000fe2000786c0ff */
[C---:B------:R-:W-:Y:S01]  /*12e0*/  IMAD R12, R33.reuse, c[0x0][0x1ec], R12 ;  /* 0x00007b00210c7a24 */ /* 0x040fe200078e020c */
[----:B------:R-:W-:Y:S01]  /*12f0*/  LEA.HI R13, R24, R19, RZ, 0x1 ;  /* 0x00000013180d7211 */ /* 0x000fe200078f08ff */
[----:B------:R-:W-:Y:S01]  /*1300*/  IMAD R16, R33, c[0x0][0x214], R16 ;  /* 0x0000850021107a24 */ /* 0x000fe200078e0210 */
[----:B------:R-:W-:Y:S01]  /*1310*/  LEA.HI R106, R107, R109, RZ, 0x5 ;  /* 0x0000006d6b6a7211 */ /* 0x000fe200078f28ff */
[----:B------:R-:W-:Y:S01]  /*1320*/  IMAD.SHL.U32 R104, R21, 0x40, RZ ;  /* 0x0000004015687824 */ /* 0x000fe200078e00ff */
[----:B------:R-:W-:Y:S01]  /*1330*/  @P0 IADD3 R17, R184, -0x2, RZ ;  /* 0xfffffffeb8110810 */ /* 0x000fe20007ffe0ff */
[----:B------:R-:W-:Y:S01]  /*1340*/  IMAD.SHL.U32 R35, R29, 0x20, RZ ;  /* 0x000000201d237824 */ /* 0x000fe200078e00ff */
[----:B------:R-:W-:Y:S01]  /*1350*/  LOP3.LUT R13, R13, 0xfffffffe, RZ, 0xc0, !PT ;  /* 0xfffffffe0d0d7812 */ /* 0x000fe200078ec0ff */
[----:B------:R-:W-:Y:S01]  /*1360*/  ULOP3.LUT UR6, URZ, UR6, URZ, 0x33, !UPT ;  /* 0x000000063f067292 */ /* 0x000fe2000f8e333f */
[----:B-1----:R-:W-:-:S02]  /*1370*/  @!P1 SHF.R.S32.HI R4, RZ, 0x1f, R28 ;  /* 0x0000001fff049819 */ /* 0x002fc4000001141c */
[----:B------:R-:W-:Y:S02]  /*1380*/  @P0 SHF.R.S32.HI R11, RZ, 0x1f, R17 ;  /* 0x0000001fff0b0819 */ /* 0x000fe40000011411 */
[----:B------:R-:W-:Y:S02]  /*1390*/  @!P1 LEA.HI R4, R4, R28, RZ, 0x3 ;  /* 0x0000001c04049211 */ /* 0x000fe400078f18ff */
[----:B------:R-:W-:Y:S02]  /*13a0*/  IADD3 R18, -R104, c[0x0][0x1d0], -R22 ;  /* 0x0000740068127a10 */ /* 0x000fe40007ffe916 */
[----:B------:R-:W-:Y:S02]  /*13b0*/  @!P1 LOP3.LUT R4, R4, 0xfffffff8, RZ, 0xc0, !PT ;  /* 0xfffffff804049812 */ /* 0x000fe400078ec0ff */
[----:B------:R-:W-:-:S03]  /*13c0*/  SHF.R.S32.HI R105, RZ, 0x5, R106 ;  /* 0x00000005ff697819 */ /* 0x000fc6000001146a */
[----:B------:R-:W-:-:S05]  /*13d0*/  @!P1 IMAD.WIDE R4, R4, 0x2, R14 ;  /* 0x0000000204049825 */ /* 0x000fca00078e020e */
[----:B------:R3:W-:Y:S01]  /*13e0*/  @!P1 LDGSTS.E.BYPASS.LTC128B.128 [R233+0x17100], [R4.64], !P4 ;  /* 0x1710000004e99fae */ /* 0x0007e2000e101d48 */
[----:B------:R-:W-:-:S03]  /*13f0*/  ISETP.GE.AND P4, PT, R18, 0x1, PT ;  /* 0x000000011200780c */ /* 0x000fc60003f86270 */
[----:B------:R1:W-:Y:S01]  /*1400*/  @!P1 LDGSTS.E.BYPASS.LTC128B.128 [R233+0x1b100], [R6.64], !P5 ;  /* 0x1b10000006e99fae */ /* 0x0003e2000e901d48 */
[----:B------:R-:W-:Y:S02]  /*1410*/  ISETP.GE.AND P5, PT, R27, c[0x0][0x1d4], PT ;  /* 0x000075001b007a0c */ /* 0x000fe40003fa6270 */
[----:B-1----:R-:W-:-:S05]  /*1420*/  SHF.R.S32.HI R6, RZ, 0x1f, R22 ;  /* 0x0000001fff067819 */ /* 0x002fca0000011416 */
[C---:B------:R-:W-:Y:S02]  /*1430*/  IMAD R0, R6.reuse, c[0x0][0x1e0], RZ ;  /* 0x0000780006007a24 */ /* 0x040fe400078e02ff */
[----:B------:R-:W-:Y:S02]  /*1440*/  IMAD R6, R6, c[0x0][0x208], RZ ;  /* 0x0000820006067a24 */ /* 0x000fe400078e02ff */
[C---:B------:R-:W-:Y:S02]  /*1450*/  IMAD R0, R22.reuse, c[0x0][0x1e4], R0 ;  /* 0x0000790016007a24 */ /* 0x040fe400078e0200 */
[C---:B------:R-:W-:Y:S02]  /*1460*/  IMAD R10, R22.reuse, c[0x0][0x20c], R6 ;  /* 0x00008300160a7a24 */ /* 0x040fe400078e0206 */
[----:B------:R-:W-:-:S04]  /*1470*/  IMAD.WIDE.U32 R6, R22, c[0x0][0x208], R2 ;  /* 0x0000820016067a25 */ /* 0x000fc800078e0002 */
[----:B------:R-:W-:Y:S01]  /*1480*/  IMAD.IADD R7, R7, 0x1, R10 ;  /* 0x0000000107077824 */ /* 0x000fe200078e020a */
[--C-:B---3--:R-:W-:Y:S01]  /*1490*/  @P2 SHF.R.S32.HI R5, RZ, 0x1f, R8.reuse ;  /* 0x0000001fff052819 */ /* 0x108fe20000011408 */
[----:B------:R-:W-:Y:S02]  /*14a0*/  @P2 IMAD.MOV.U32 R4, RZ, RZ, R8 ;  /* 0x000000ffff042224 */ /* 0x000fe400078e0008 */
[----:B------:R-:W-:-:S04]  /*14b0*/  IMAD.WIDE.U32 R8, R22, c[0x0][0x1e0], R2 ;  /* 0x0000780016087a25 */ /* 0x000fc800078e0002 */
[----:B------:R-:W-:Y:S02]  /*14c0*/  IMAD.IADD R9, R9, 0x1, R0 ;  /* 0x0000000109097824 */ /* 0x000fe400078e0200 */
[----:B------:R-:W-:Y:S02]  /*14d0*/  IMAD.SHL.U32 R0, R32, 0x40, RZ ;  /* 0x0000004020007824 */ /* 0x000fe400078e00ff */
[----:B------:R-:W-:Y:S02]  /*14e0*/  @!P2 IMAD.MOV.U32 R5, RZ, RZ, R30 ;  /* 0x000000ffff05a224 */ /* 0x000fe400078e001e */
[----:B------:R-:W-:Y:S01]  /*14f0*/  IMAD.SHL.U32 R30, R29, 0x40, RZ ;  /* 0x000000401d1e7824 */ /* 0x000fe200078e00ff */
[----:B------:R-:W-:Y:S01]  /*1500*/  LOP3.LUT R0, R0, 0x1c0, RZ, 0xc0, !PT ;  /* 0x000001c000007812 */ /* 0x000fe200078ec0ff */
[----:B------:R-:W-:Y:S02]  /*1510*/  @P0 IMAD R3, R25, R17, RZ ;  /* 0x0000001119030224 */ /* 0x000fe400078e02ff */
[----:B------:R-:W-:Y:S01]  /*1520*/  @!P2 IMAD.MOV.U32 R4, RZ, RZ, R41 ;  /* 0x000000ffff04a224 */ /* 0x000fe200078e0029 */
[----:B------:R-:W-:Y:S01]  /*1530*/  ISETP.GE.AND P2, PT, R18, 0x21, PT ;  /* 0x000000211200780c */ /* 0x000fe20003f46270 */
[----:B------:R-:W-:Y:S01]  /*1540*/  @P0 IMAD R23, R11, R30, R3 ;  /* 0x0000001e0b170224 */ /* 0x000fe200078e0203 */
[----:B------:R-:W-:Y:S01]  /*1550*/  @!P1 SHF.R.S32.HI R3, RZ, 0x1f, R26 ;  /* 0x0000001fff039819 */ /* 0x000fe2000001141a */
[----:B------:R-:W-:-:S03]  /*1560*/  IMAD.WIDE.U32 R10, R33, c[0x0][0x1e8], R8 ;  /* 0x00007a00210a7a25 */ /* 0x000fc600078e0008 */
[----:B------:R-:W-:Y:S01]  /*1570*/  @!P1 LEA.HI R3, R3, R26, RZ, 0x3 ;  /* 0x0000001a03039211 */ /* 0x000fe200078f18ff */
[----:B------:R-:W-:Y:S01]  /*1580*/  IMAD.WIDE.U32 R8, R33, c[0x0][0x210], R6 ;  /* 0x0000840021087a25 */ /* 0x000fe200078e0006 */
[----:B------:R-:W-:Y:S02]  /*1590*/  LOP3.LUT R6, R0, 0x8, R20, 0xf8, !PT ;  /* 0x0000000800067812 */ /* 0x000fe400078ef814 */
[----:B------:R-:W-:Y:S01]  /*15a0*/  SHF.R.U32.HI R0, RZ, 0x3, R0 ;  /* 0x00000003ff007819 */ /* 0x000fe20000011600 */
[----:B------:R-:W-:Y:S01]  /*15b0*/  IMAD.IADD R7, R11, 0x1, R12 ;  /* 0x000000010b077824 */ /* 0x000fe200078e020c */
[----:B------:R-:W-:Y:S01]  /*15c0*/  SHF.R.S32.HI R12, RZ, 0x1f, R21 ;  /* 0x0000001fff0c7819 */ /* 0x000fe20000011415 */
[----:B------:R-:W-:Y:S01]  /*15d0*/  IMAD.IADD R11, R9, 0x1, R16 ;  /* 0x00000001090b7824 */ /* 0x000fe200078e0210 */
[----:B------:R-:W-:Y:S01]  /*15e0*/  @!P1 LOP3.LUT R9, R3, 0xfffffff8, RZ, 0xc0, !PT ;  /* 0xfffffff803099812 */ /* 0x000fe200078ec0ff */
[----:B------:R-:W-:Y:S01]  /*15f0*/  IMAD.IADD R16, R19, 0x1, -R13 ;  /* 0x0000000113107824 */ /* 0x000fe200078e0a0d */
[----:B------:R-:W-:Y:S01]  /*1600*/  LOP3.LUT R13, R6, R0, RZ, 0x3c, !PT ;  /* 0x00000000060d7212 */ /* 0x000fe200078e3cff */
[----:B------:R-:W-:-:S02]  /*1610*/  IMAD.MOV.U32 R6, RZ, RZ, R10 ;  /* 0x000000ffff067224 */ /* 0x000fc400078e000a */
[----:B------:R-:W-:Y:S02]  /*1620*/  IMAD R0, R5, c[0x0][0x1f0], RZ ;  /* 0x00007c0005007a24 */ /* 0x000fe400078e02ff */
[----:B------:R-:W-:-:S04]  /*1630*/  IMAD.WIDE.U32 R42, R4, c[0x0][0x1f0], R6 ;  /* 0x00007c00042a7a25 */ /* 0x000fc800078e0006 */
[----:B------:R-:W-:Y:S01]  /*1640*/  IMAD R0, R4, c[0x0][0x1f4], R0 ;  /* 0x00007d0004007a24 */ /* 0x000fe200078e0200 */
[----:B------:R-:W-:Y:S01]  /*1650*/  STL.64 [R1+0x58], R42 ;  /* 0x0000582a01007387 */ /* 0x000fe20000100a00 */
[----:B------:R-:W-:Y:S02]  /*1660*/  IMAD.MOV.U32 R10, RZ, RZ, R8 ;  /* 0x000000ffff0a7224 */ /* 0x000fe400078e0008 */
[----:B------:R-:W-:-:S04]  /*1670*/  @!P1 IMAD.WIDE R8, R9, 0x2, R14 ;  /* 0x0000000209089825 */ /* 0x000fc800078e020e */
[----:B------:R-:W-:Y:S01]  /*1680*/  IMAD R3, R25, R21, RZ ;  /* 0x0000001519037224 */ /* 0x000fe200078e02ff */
[----:B------:R1:W-:Y:S01]  /*1690*/  @!P1 LDGSTS.E.BYPASS.LTC128B.128 [R233+0x1f100], [R8.64], !P6 ;  /* 0x1f10000008e99fae */ /* 0x0003e2000f101d48 */
[----:B------:R-:W-:Y:S01]  /*16a0*/  IMAD.IADD R39, R43, 0x1, R0 ;  /* 0x000000012b277824 */ /* 0x000fe200078e0200 */
[----:B------:R-:W-:Y:S01]  /*16b0*/  ISETP.GE.AND P6, PT, R28, c[0x0][0x1d4], PT ;  /* 0x000075001c007a0c */ /* 0x000fe20003fc6270 */
[----:B------:R-:W-:Y:S01]  /*16c0*/  IMAD.MOV.U32 R38, RZ, RZ, R42 ;  /* 0x000000ffff267224 */ /* 0x000fe200078e002a */
[----:B------:R-:W0:Y:S01]  /*16d0*/  LDGDEPBAR ;  /* 0x00000000000079af */ /* 0x000e220000000000 */
[----:B------:R-:W-:Y:S02]  /*16e0*/  IMAD R6, R12, R30, R3 ;  /* 0x0000001e0c067224 */ /* 0x000fe400078e0203 */
[----:B------:R-:W-:Y:S02]  /*16f0*/  IMAD R3, R5, c[0x0][0x218], RZ ;  /* 0x0000860005037a24 */ /* 0x000fe400078e02ff */
[----:B------:R-:W-:-:S02]  /*1700*/  IMAD R0, R16, 0x200, R13 ;  /* 0x0000020010007824 */ /* 0x000fc400078e020d */
[----:B------:R-:W-:Y:S02]  /*1710*/  IMAD R7, R12, c[0x0][0x208], RZ ;  /* 0x000082000c077a24 */ /* 0x000fe400078e02ff */
[----:B------:R-:W-:Y:S02]  /*1720*/  IMAD R12, R4, c[0x0][0x21c], R3 ;  /* 0x00008700040c7a24 */ /* 0x000fe400078e0203 */
[----:B------:R-:W-:Y:S02]  /*1730*/  IMAD.MOV.U32 R14, RZ, RZ, 0x5 ;  /* 0x00000005ff0e7424 */ /* 0x000fe400078e00ff */
[----:B------:R-:W-:Y:S02]  /*1740*/  IMAD.SHL.U32 R192, R0, 0x2, RZ ;  /* 0x0000000200c07824 */ /* 0x000fe400078e00ff */
[----:B------:R-:W-:Y:S01]  /*1750*/  IMAD R13, R21, c[0x0][0x20c], R7 ;  /* 0x00008300150d7a24 */ /* 0x000fe200078e0207 */
[----:B------:R-:W-:Y:S01]  /*1760*/  SHF.L.U64.HI R44, R29, R14, c[0x0][0x1e4] ;  /* 0x000079001d2c7619 */ /* 0x000fe2000001020e */
[----:B------:R-:W-:Y:S01]  /*1770*/  IMAD.WIDE.U32 R14, R21, c[0x0][0x208], RZ ;  /* 0x00008200150e7a25 */ /* 0x000fe200078e00ff */
[----:B------:R-:W-:-:S02]  /*1780*/  IADD3 R5, R192, 0x8100, RZ ;  /* 0x00008100c0057810 */ /* 0x000fc40007ffe0ff */
[----:B------:R-:W-:Y:S01]  /*1790*/  IADD3 R203, R192, 0x8120, RZ ;  /* 0x00008120c0cb7810 */ /* 0x000fe20007ffe0ff */
[----:B------:R-:W-:Y:S01]  /*17a0*/  IMAD.WIDE.U32 R40, R4, c[0x0][0x218], R10 ;  /* 0x0000860004287a25 */ /* 0x000fe200078e000a */
[----:B------:R-:W-:Y:S01]  /*17b0*/  @P3 IADD3 R203, R5, -0x20, RZ ;  /* 0xffffffe005cb3810 */ /* 0x000fe20007ffe0ff */
[----:B------:R-:W-:Y:S02]  /*17c0*/  BAR.SYNC.DEFER_BLOCKING 0x0 ;  /* 0x0000000000007b1d */ /* 0x000fe40000010000 */
[----:B-1----:R-:W-:Y:S01]  /*17d0*/  IMAD.WIDE.U32 R8, R21, R30, R38 ;  /* 0x0000001e15087225 */ /* 0x002fe200078e0026 */
[C---:B------:R-:W-:Y:S02]  /*17e0*/  IADD3 R218, R203.reuse, 0x800, RZ ;  /* 0x00000800cbda7810 */ /* 0x040fe40007ffe0ff */
[----:B------:R-:W-:Y:S01]  /*17f0*/  IADD3 R217, R203, 0x1000, RZ ;  /* 0x00001000cbd97810 */ /* 0x000fe20007ffe0ff */
[----:B------:R-:W-:Y:S01]  /*1800*/  IMAD.IADD R3, R9, 0x1, R6 ;  /* 0x0000000109037824 */ /* 0x000fe200078e0206 */
[C---:B------:R-:W-:Y:S01]  /*1810*/  @P4 LEA R6, P1, R8.reuse, c[0x0][0x1c8], 0x1 ;  /* 0x0000720008064a11 */ /* 0x040fe200078208ff */
[----:B------:R-:W-:Y:S01]  /*1820*/  IMAD.IADD R10, R15, 0x1, R13 ;  /* 0x000000010f0a7824 */ /* 0x000fe200078e020d */
[----:B------:R-:W-:Y:S01]  /*1830*/  SEL R15, RZ, 0x2, P6 ;  /* 0x00000002ff0f7807 */ /* 0x000fe20003000000 */
[----:B------:R-:W-:Y:S01]  /*1840*/  IMAD.IADD R37, R41, 0x1, R12 ;  /* 0x0000000129257824 */ /* 0x000fe200078e020c */
[----:B------:R-:W-:Y:S01]  /*1850*/  @P4 LEA.HI.X R7, R8, c[0x0][0x1cc], R3, 0x1, P1 ;  /* 0x0000730008074a11 */ /* 0x000fe200008f0c03 */
[----:B------:R-:W-:Y:S01]  /*1860*/  STL [R1+0x70], R44 ;  /* 0x0000702c01007387 */ /* 0x000fe20000100800 */
[----:B------:R-:W-:Y:S01]  /*1870*/  @P2 IADD3 R0, P1, R35, R8, RZ ;  /* 0x0000000823002210 */ /* 0x000fe20007f3e0ff */
[----:B------:R-:W-:Y:S01]  /*1880*/  @P0 IMAD.WIDE.U32 R8, R17, R30, R38 ;  /* 0x0000001e11080225 */ /* 0x000fe200078e0026 */
[----:B------:R-:W-:Y:S01]  /*1890*/  P2R R17, PR, RZ, 0x1 ;  /* 0x00000001ff117803 */ /* 0x000fe20000000000 */
[----:B------:R-:W-:Y:S01]  /*18a0*/  STL.64 [R1+0x50], R38 ;  /* 0x0000502601007387 */ /* 0x000fe20000100a00 */
[----:B------:R-:W-:Y:S01]  /*18b0*/  @P2 LEA R4, P3, R0, c[0x0][0x1c8], 0x1 ;  /* 0x0000720000042a11 */ /* 0x000fe200078608ff */
[----:B------:R-:W-:Y:S01]  /*18c0*/  @P2 IMAD.X R5, R44, 0x1, R3, P1 ;  /* 0x000000012c052824 */ /* 0x000fe200008e0603 */
[----:B------:R-:W-:Y:S01]  /*18d0*/  LEA R3, P1, R14, R40, 0x6 ;  /* 0x000000280e037211 */ /* 0x000fe200078230ff */
[----:B------:R-:W-:Y:S01]  /*18e0*/  STL.64 [R1+0x60], R40 ;  /* 0x0000602801007387 */ /* 0x000fe20000100a00 */
[----:B------:R-:W-:-:S02]  /*18f0*/  @P0 LEA R100, P4, R8, c[0x0][0x1c8], 0x1 ;  /* 0x0000720008640a11 */ /* 0x000fc400078808ff */
[----:B------:R-:W-:Y:S01]  /*1900*/  @P2 LEA.HI.X R5, R0, c[0x0][0x1cc], R5, 0x1, P3 ;  /* 0x0000730000052a11 */ /* 0x000fe200018f0c05 */
[----:B------:R-:W-:Y:S01]  /*1910*/  @P0 IMAD.IADD R0, R9, 0x1, R23 ;  /* 0x0000000109000824 */ /* 0x000fe200078e0217 */
[----:B------:R-:W-:Y:S01]  /*1920*/  LEA.HI.X R10, R14, R37, R10, 0x6, P1 ;  /* 0x000000250e0a7211 */ /* 0x000fe200008f340a */
[----:B------:R-:W-:Y:S01]  /*1930*/  STL [R1+0x4c], R37 ;  /* 0x00004c2501007387 */ /* 0x000fe20000100800 */
[C---:B------:R-:W-:Y:S02]  /*1940*/  LEA R12, P1, R3.reuse, c[0x0][0x1f8], 0x1 ;  /* 0x00007e00030c7a11 */ /* 0x040fe400078208ff */
[----:B------:R-:W-:Y:S02]  /*1950*/  @P0 LEA.HI.X R101, R8, c[0x0][0x1cc], R0, 0x1, P4 ;  /* 0x0000730008650a11 */ /* 0x000fe400020f0c00 */
[----:B------:R-:W-:Y:S02]  /*1960*/  LOP3.LUT R0, R24, 0xfffffff0, RZ, 0xc0, !PT ;  /* 0xfffffff018007812 */ /* 0x000fe400078ec0ff */
[----:B------:R-:W-:-:S02]  /*1970*/  LEA.HI.X R13, R3, c[0x0][0x1fc], R10, 0x1, P1 ;  /* 0x00007f00030d7a11 */ /* 0x000fc400008f0c0a */
[----:B------:R-:W-:Y:S01]  /*1980*/  ISETP.GE.AND P3, PT, R2, c[0x0][0x1d4], PT ;  /* 0x0000750002007a0c */ /* 0x000fe20003f66270 */
[----:B------:R-:W-:Y:S01]  /*1990*/  IMAD.IADD R0, R109, 0x1, -R0 ;  /* 0x000000016d007824 */ /* 0x000fe200078e0a00 */
[----:B------:R-:W-:Y:S02]  /*19a0*/  ISETP.GE.AND P1, PT, R18, 0x1, PT ;  /* 0x000000011200780c */ /* 0x000fe40003f26270 */
[----:B------:R-:W-:Y:S02]  /*19b0*/  ISETP.GE.AND P4, PT, R26, c[0x0][0x1d4], PT ;  /* 0x000075001a007a0c */ /* 0x000fe40003f86270 */
[----:B------:R-:W-:Y:S02]  /*19c0*/  SHF.R.S32.HI R3, RZ, 0x1f, R0 ;  /* 0x0000001fff037819 */ /* 0x000fe40000011400 */
[----:B------:R-:W-:Y:S02]  /*19d0*/  IADD3 R216, R203, 0x1800, RZ ;  /* 0x00001800cbd87810 */ /* 0x000fe40007ffe0ff */
[----:B------:R-:W-:-:S02]  /*19e0*/  LEA.HI R3, R3, R0, RZ, 0x3 ;  /* 0x0000000003037211 */ /* 0x000fc400078f18ff */
[----:B------:R-:W-:Y:S02]  /*19f0*/  IADD3 R215, R203, 0x2000, RZ ;  /* 0x00002000cbd77810 */ /* 0x000fe40007ffe0ff */
[----:B------:R-:W-:Y:S01]  /*1a00*/  LOP3.LUT R2, R3, 0xfffffff8, RZ, 0xc0, !PT ;  /* 0xfffffff803027812 */ /* 0x000fe200078ec0ff */
[----:B------:R-:W-:Y:S01]  /*1a10*/  @!PT LDS RZ, [RZ] ;  /* 0x00000000fffff984 */ /* 0x000fe20000000800 */
[----:B------:R-:W-:Y:S01]  /*1a20*/  @!PT LDS RZ, [RZ] ;  /* 0x00000000fffff984 */ /* 0x000fe20000000800 */
[----:B------:R-:W-:Y:S01]  /*1a30*/  @!PT LDS RZ, [RZ] ;  /* 0x00000000fffff984 */ /* 0x000fe20000000800 */
[----:B------:R1:W-:Y:S01]  /*1a40*/  @P1 LDGSTS.E.BYPASS.LTC128B.128 [R233+0x8100], [R6.64], !P3 ;  /* 0x0810000006e91fae */ /* 0x0003e2000d901d48 */
[C---:B------:R-:W-:Y:S02]  /*1a50*/  IADD3 R214, R203.reuse, 0x2800, RZ ;  /* 0x00002800cbd67810 */ /* 0x040fe40007ffe0ff */
[C---:B------:R-:W-:Y:S01]  /*1a60*/  IADD3 R213, R203.reuse, 0x3000, RZ ;  /* 0x00003000cbd57810 */ /* 0x040fe20007ffe0ff */
[----:B------:R1:W-:Y:S01]  /*1a70*/  @P1 LDGSTS.E.BYPASS.LTC128B.128 [R233+0xa100], [R6.64+0x80], !P6 ;  /* 0x0a10008006e91fae */ /* 0x0003e2000f101d48 */
[----:B------:R-:W-:Y:S01]  /*1a80*/  IMAD.IADD R14, R0, 0x1, -R2 ;  /* 0x00000001000e7824 */ /* 0x000fe200078e0a02 */
[C---:B------:R-:W-:Y:S01]  /*1a90*/  IADD3 R212, R203.reuse, 0x3800, RZ ;  /* 0x00003800cbd47810 */ /* 0x040fe20007ffe0ff */
[----:B------:R-:W-:Y:S01]  /*1aa0*/  IMAD.MOV.U32 R0, RZ, RZ, c[0x0][0x208] ;  /* 0x00008200ff007624 */ /* 0x000fe200078e00ff */
[----:B------:R1:W-:Y:S01]  /*1ab0*/  @P1 LDGSTS.E.BYPASS.LTC128B.128 [R233+0xc100], [R6.64+0x100], !P5 ;  /* 0x0c10010006e91fae */ /* 0x0003e2000e901d48 */
[----:B------:R-:W-:Y:S01]  /*1ac0*/  IMAD.SHL.U32 R2, R16, 0x8, RZ ;  /* 0x0000000810027824 */ /* 0x000fe200078e00ff */
[----:B------:R-:W-:Y:S01]  /*1ad0*/  P2R R16, PR, RZ, 0x40 ;  /* 0x00000040ff107803 */ /* 0x000fe20000000000 */
[C---:B------:R-:W-:Y:S01]  /*1ae0*/  IMAD.SHL.U32 R19, R0.reuse, 0x40, RZ ;  /* 0x0000004000137824 */ /* 0x040fe200078e00ff */
[----:B------:R1:W-:Y:S01]  /*1af0*/  @P1 LDGSTS.E.BYPASS.LTC128B.128 [R233+0xe100], [R6.64+0x180], !P4 ;  /* 0x0e10018006e91fae */ /* 0x0003e2000e101d48 */
[----:B------:R-:W-:Y:S01]  /*1b00*/  SHF.L.U64.HI R11, R0, R31, c[0x0][0x20c] ;  /* 0x00008300000b7619 */ /* 0x000fe2000001021f */
[C---:B------:R-:W-:Y:S01]  /*1b10*/  IMAD.SHL.U32 R0, R14.reuse, 0x40, RZ ;  /* 0x000000400e007824 */ /* 0x040fe200078e00ff */
[----:B------:R-:W-:Y:S01]  /*1b20*/  LOP3.LUT P1, RZ, R14, 0x2, RZ, 0xc0, !PT ;  /* 0x000000020eff7812 */ /* 0x000fe2000782c0ff */
[----:B------:R2:W-:Y:S01]  /*1b30*/  @P2 LDGSTS.E.BYPASS.LTC128B.128 [R233+0x9100], [R4.64], !P3 ;  /* 0x0910000004e92fae */ /* 0x0005e2000d901d48 */
[----:B------:R-:W-:-:S02]  /*1b40*/  IADD3 R211, R203, 0x4000, RZ ;  /* 0x00004000cbd37810 */ /* 0x000fc40007ffe0ff */
[----:B------:R-:W-:Y:S01]  /*1b50*/  LOP3.LUT R0, R0, 0x1c0, RZ, 0xc0, !PT ;  /* 0x000001c000007812 */ /* 0x000fe200078ec0ff */
[----:B------:R2:W-:Y:S01]  /*1b60*/  @P2 LDGSTS.E.BYPASS.LTC128B.128 [R233+0xb100], [R4.64+0x80], !P6 ;  /* 0x0b10008004e92fae */ /* 0x0005e2000f101d48 */
[C---:B------:R-:W-:Y:S02]  /*1b70*/  IADD3 R210, R203.reuse, 0x4800, RZ ;  /* 0x00004800cbd27810 */ /* 0x040fe40007ffe0ff */
[----:B------:R-:W-:Y:S01]  /*1b80*/  LOP3.LUT R2, R0, 0x8, R2, 0xf8, !PT ;  /* 0x0000000800027812 */ /* 0x000fe200078ef802 */
[----:B------:R2:W-:Y:S01]  /*1b90*/  @P2 LDGSTS.E.BYPASS.LTC128B.128 [R233+0xd100], [R4.64+0x100], !P5 ;  /* 0x0d10010004e92fae */ /* 0x0005e2000e901d48 */
[----:B------:R-:W-:Y:S02]  /*1ba0*/  SHF.R.U32.HI R0, RZ, 0x3, R0 ;  /* 0x00000003ff007819 */ /* 0x000fe40000011600 */
[----:B------:R-:W-:Y:S01]  /*1bb0*/  IADD3 R209, R203, 0x5000, RZ ;  /* 0x00005000cbd17810 */ /* 0x000fe20007ffe0ff */
[----:B------:R2:W-:Y:S01]  /*1bc0*/  @P2 LDGSTS.E.BYPASS.LTC128B.128 [R233+0xf100], [R4.64+0x180], !P4 ;  /* 0x0f10018004e92fae */ /* 0x0005e2000e101d48 */
[----:B------:R-:W-:-:S02]  /*1bd0*/  LOP3.LUT R0, R2, R0, RZ, 0x3c, !PT ;  /* 0x0000000002007212 */ /* 0x000fc400078e3cff */
[----:B------:R-:W-:Y:S01]  /*1be0*/  SEL R2, RZ, 0x1, P3 ;  /* 0x00000001ff027807 */ /* 0x000fe20001800000 */
[----:B------:R-:W0:Y:S01]  /*1bf0*/  LDGDEPBAR ;  /* 0x00000000000079af */ /* 0x000e220000000000 */
[C---:B------:R-:W-:Y:S02]  /*1c00*/  IADD3 R208, R203.reuse, 0x5800, RZ ;  /* 0x00005800cbd07810 */ /* 0x040fe40007ffe0ff */
[C---:B------:R-:W-:Y:S02]  /*1c10*/  IADD3 R207, R203.reuse, 0x6000, RZ ;  /* 0x00006000cbcf7810 */ /* 0x040fe40007ffe0ff */
[C---:B------:R-:W-:Y:S02]  /*1c20*/  IADD3 R206, R203.reuse, 0x6800, RZ ;  /* 0x00006800cbce7810 */ /* 0x040fe40007ffe0ff */
[C---:B------:R-:W-:Y:S02]  /*1c30*/  IADD3 R205, R203.reuse, 0x7000, RZ ;  /* 0x00007000cbcd7810 */ /* 0x040fe40007ffe0ff */
[----:B------:R-:W-:Y:S01]  /*1c40*/  IADD3 R204, R203, 0x7800, RZ ;  /* 0x00007800cbcc7810 */ /* 0x000fe20007ffe0ff */
[----:B--2---:R-:W-:Y:S01]  /*1c50*/  IMAD.SHL.U32 R5, R3, 0x40, RZ ;  /* 0x0000004003057824 */ /* 0x004fe200078e00ff */
[----:B------:R-:W-:-:S04]  /*1c60*/  DEPBAR.LE SB0, 0x1 ;  /* 0x000080400000791a */ /* 0x000fc80000000000 */
[----:B------:R-:W-:Y:S01]  /*1c70*/  LOP3.LUT R5, R0, 0xfffffe00, R5, 0xf8, !PT ;  /* 0xfffffe0000057812 */ /* 0x000fe200078ef805 */
[----:B------:R-:W-:-:S04]  /*1c80*/  DEPBAR.LE SB0, 0x0 ;  /* 0x000080000000791a */ /* 0x000fc80000000000 */
[----:B------:R-:W-:Y:S01]  /*1c90*/  IMAD.MOV.U32 R4, RZ, RZ, 0x10 ;  /* 0x00000010ff047424 */ /* 0x000fe200078e00ff */
[----:B------:R-:W-:Y:S01]  /*1ca0*/  BAR.SYNC.DEFER_BLOCKING 0x0 ;  /* 0x0000000000007b1d */ /* 0x000fe20000010000 */
[----:B------:R-:W-:Y:S01]  /*1cb0*/  IMAD R0, R105, 0x400, R5 ;  /* 0x0000040069007824 */ /* 0x000fe200078e0205 */
[----:B------:R-:W-:Y:S02]  /*1cc0*/  SEL R3, RZ, 0x4, P5 ;  /* 0x00000004ff037807 */ /* 0x000fe40002800000 */
[----:B------:R-:W-:Y:S01]  /*1cd0*/  SEL R4, R4, 0xfffffff0, !P1 ;  /* 0xfffffff004047807 */ /* 0x000fe20004800000 */
[----:B------:R-:W-:Y:S01]  /*1ce0*/  IMAD.SHL.U32 R199, R0, 0x2, RZ ;  /* 0x0000000200c77824 */ /* 0x000fe200078e00ff */
[----:B-1----:R-:W-:Y:S02]  /*1cf0*/  IADD3 R6, P1, R19, R12, RZ ;  /* 0x0000000c13067210 */ /* 0x002fe40007f3e0ff */
[----:B------:R-:W-:Y:S01]  /*1d00*/  IADD3 R0, -R22, c[0x0][0x1d0], -R104 ;  /* 0x0000740016007a10 */ /* 0x000fe20007ffe968 */
[----:B------:R-:W-:Y:S01]  /*1d10*/  IMAD R200, R4, 0x2, R199 ;  /* 0x0000000204c87824 */ /* 0x000fe200078e02c7 */
[----:B------:R-:W-:Y:S01]  /*1d20*/  IADD3 R3, R3, R15, R2 ;  /* 0x0000000f03037210 */ /* 0x000fe20007ffe002 */
[----:B------:R-:W-:Y:S01]  /*1d30*/  IMAD.X R7, R11, 0x1, R13, P1 ;  /* 0x000000010b077824 */ /* 0x000fe200008e060d */
[----:B------:R-:W-:-:S02]  /*1d40*/  ISETP.LT.OR P1, PT, R0, 0x1, P3 ;  /* 0x000000010000780c */ /* 0x000fc40001f21670 */
[----:B------:R-:W-:-:S05]  /*1d50*/  SEL R2, RZ, 0x8, P4 ;  /* 0x00000008ff027807 */ /* 0x000fca0002000000 */
[----:B------:R-:W-:Y:S01]  /*1d60*/  IMAD.IADD R2, R3, 0x1, R2 ;  /* 0x0000000103027824 */ /* 0x000fe200078e0202 */
[----:B------:R-:W-:-:S04]  /*1d70*/  SHF.R.S32.HI R3, RZ, 0x1f, R105 ;  /* 0x0000001fff037819 */ /* 0x000fc80000011469 */
[C---:B------:R-:W-:Y:S01]  /*1d80*/  LOP3.LUT P0, RZ, R2.reuse, 0x2, RZ, 0xc0, !PT ;  /* 0x0000000202ff7812 */ /* 0x040fe2000780c0ff */
[----:B------:R-:W-:Y:S01]  /*1d90*/  LDSM.16.M88.4 R24, [R192+0x8100] ;  /* 0x00810000c018783b */ /* 0x000fe20000000200 */
[----:B------:R-:W-:Y:S02]  /*1da0*/  LOP3.LUT P2, RZ, R2, 0x4, RZ, 0xc0, !PT ;  /* 0x0000000402ff7812 */ /* 0x000fe4000784c0ff */
[----:B------:R-:W-:Y:S01]  /*1db0*/  LEA.HI R3, R3, R105, RZ, 0x3 ;  /* 0x0000006903037211 */ /* 0x000fe200078f18ff */
[----:B------:R-:W-:Y:S04]  /*1dc0*/  LDSM.16.M88.4 R28, [R192+0x8900] ;  /* 0x00890000c01c783b */ /* 0x000fe80000000200 */
[----:B------:R-:W-:Y:S04]  /*1dd0*/  LDSM.16.M88.4 R36, [R192+0x9100] ;  /* 0x00910000c024783b */ /* 0x000fe80000000200 */
[----:B------:R-:W-:Y:S04]  /*1de0*/  LDSM.16.M88.4 R40, [R192+0x9900] ;  /* 0x00990000c028783b */ /* 0x000fe80000000200 */
[----:B------:R-:W-:Y:S04]  /*1df0*/  LDSM.16.M88.4 R48, [R203] ;  /* 0x00000000cb30783b */ /* 0x000fe80000000200 */
[----:B------:R-:W-:Y:S04]  /*1e00*/  LDSM.16.M88.4 R68, [R203+0x800] ;  /* 0x00080000cb44783b */ /* 0x000fe80000000200 */
[----:B------:R-:W-:Y:S04]  /*1e10*/  LDSM.16.M88.4 R72, [R203+0x1000] ;  /* 0x00100000cb48783b */ /* 0x000fe80000000200 */
[----:B------:R-:W-:Y:S04]  /*1e20*/  LDSM.16.M88.4 R80, [R203+0x1800] ;  /* 0x00180000cb50783b */ /* 0x000fe80000000200 */
[----:B------:R-:W1:Y:S04]  /*1e30*/  LDSM.16.M88.4 R8, [R199+0x10100] ;  /* 0x01010000c708783b */ /* 0x000e680000000200 */
[----:B------:R-:W2:Y:S04]  /*1e40*/  LDSM.16.M88.4 R20, [R200+0x10100] ;  /* 0x01010000c814783b */ /* 0x000ea80000000200 */
[----:B------:R-:W-:Y:S01]  /*1e50*/  @!PT LDS RZ, [RZ] ;  /* 0x00000000fffff984 */ /* 0x000fe20000000800 */
[----:B------:R-:W-:Y:S01]  /*1e60*/  @!PT LDS RZ, [RZ] ;  /* 0x00000000fffff984 */ /* 0x000fe20000000800 */
[----:B------:R-:W-:Y:S01]  /*1e70*/  @!PT LDS RZ, [RZ] ;  /* 0x00000000fffff984 */ /* 0x000fe20000000800 */
[----:B------:R3:W-:Y:S01]  /*1e80*/  LDGSTS.E.BYPASS.LTC128B.128 [R233+0x100], [R12.64], !P1 ;  /* 0x001000000ce97fae */ /* 0x0007e2000c901d48 */
[----:B------:R-:W-:-:S02]  /*1e90*/  ISETP.LT.OR P1, PT, R0, 0x1, !P0 ;  /* 0x000000010000780c */ /* 0x000fc40004721670 */
[----:B------:R-:W-:-:S11]  /*1ea0*/  ISETP.LT.OR P0, PT, R0, 0x21, !P0 ;  /* 0x000000210000780c */ /* 0x000fd60004701670 */
[----:B------:R3:W-:Y:S01]  /*1eb0*/  LDGSTS.E.BYPASS.LTC128B.128 [R233+0x2100], [R12.64+0x80], !P1 ;  /* 0x021000800ce97fae */ /* 0x0007e2000c901d48 */
[C---:B------:R-:W-:Y:S02]  /*1ec0*/  ISETP.LT.OR P1, PT, R0.reuse, 0x1, !P2 ;  /* 0x000000010000780c */ /* 0x040fe40005721670 */
[----:B------:R-:W-:-:S11]  /*1ed0*/  ISETP.LT.OR P2, PT, R0, 0x21, !P2 ;  /* 0x000000210000780c */ /* 0x000fd60005741670 */
[----:B------:R3:W-:Y:S01]  /*1ee0*/  LDGSTS.E.BYPASS.LTC128B.128 [R233+0x4100], [R12.64+0x100], !P1 ;  /* 0x041001000ce97fae */ /* 0x0007e2000c901d48 */
[----:B------:R-:W-:Y:S01]  /*1ef0*/  LOP3.LUT P1, RZ, R2, 0x8, RZ, 0xc0, !PT ;  /* 0x0000000802ff7812 */ /* 0x000fe2000782c0ff */
[----:B------:R-:W-:Y:S01]  /*1f00*/  IMAD.MOV.U32 R2, RZ, RZ, 0x40 ;  /* 0x00000040ff027424 */ /* 0x000fe200078e00ff */
[----:B-1----:R-:W-:Y:S02]  /*1f10*/  HMMA.16816.F32.BF16 R52, R8, R40, RZ ;  /* 0x000000280834723c */ /* 0x002fe400000418ff */
[C---:B------:R-:W-:Y:S02]  /*1f20*/  ISETP.LT.OR P6, PT, R0.reuse, 0x1, !P1 ;  /* 0x000000010000780c */ /* 0x040fe40004fc1670 */
[----:B------:R-:W-:-:S04]  /*1f30*/  ISETP.LT.OR P1, PT, R0, 0x21, !P1 ;  /* 0x000000210000780c */ /* 0x000fc80004f21670 */
[----:B------:R-:W-:Y:S07]  /*1f40*/  HMMA.16816.F32.BF16 R56, R8, R42, RZ ;  /* 0x0000002a0838723c */ /* 0x000fee00000418ff */
[----:B------:R3:W-:Y:S01]  /*1f50*/  LDGSTS.E.BYPASS.LTC128B.128 [R233+0x6100], [R12.64+0x180], !P6 ;  /* 0x061001800ce97fae */ /* 0x0007e2000f101d48 */
[----:B------:R-:W-:-:S04]  /*1f60*/  LOP3.LUT P6, RZ, R32, 0x4, RZ, 0xc0, !PT ;  /* 0x0000000420ff7812 */ /* 0x000fc800078cc0ff */
[----:B------:R-:W-:Y:S02]  /*1f70*/  SEL R2, R2, 0xffffffc0, !P6 ;  /* 0xffffffc002027807 */ /* 0x000fe40007000000 */
[----:B------:R-:W-:Y:S01]  /*1f80*/  ISETP.LT.OR P6, PT, R0, 0x21, P3 ;  /* 0x000000210000780c */ /* 0x000fe20001fc1670 */
[----:B------:R-:W-:Y:S02]  /*1f90*/  IMAD.MOV.U32 R0, RZ, RZ, 0x20 ;  /* 0x00000020ff007424 */ /* 0x000fe400078e00ff */
[----:B------:R-:W-:Y:S01]  /*1fa0*/  IMAD.IADD R198, R192, 0x1, R2 ;  /* 0x00000001c0c67824 */ /* 0x000fe200078e0202 */
[----:B--2---:R-:W-:Y:S01]  /*1fb0*/  HMMA.16816.F32.BF16 R52, R20, R80, R52 ;  /* 0x000000501434723c */ /* 0x004fe20000041834 */
[----:B------:R-:W-:-:S07]  /*1fc0*/  IMAD.IADD R197, R2, 0x1, R203 ;  /* 0x0000000102c57824 */ /* 0x000fce00078e02cb */
[----:B------:R-:W-:Y:S01]  /*1fd0*/  HMMA.16816.F32.BF16 R56, R20, R82, R56 ;  /* 0x000000521438723c */ /* 0x000fe20000041838 */
[----:B------:R1:W-:Y:S01]  /*1fe0*/  LDGSTS.E.BYPASS.LTC128B.128 [R233+0x1100], [R6.64], !P6 ;  /* 0x0110000006e97fae */ /* 0x0003e2000f101d48 */
[----:B------:R-:W-:-:S03]  /*1ff0*/  ISETP.NE.AND P6, PT, R16, RZ, PT ;  /* 0x000000ff1000720c */ /* 0x000fc60003fc5270 */
[----:B------:R1:W-:Y:S01]  /*2000*/  LDGSTS.E.BYPASS.LTC128B.128 [R233+0x3100], [R6.64+0x80], !P0 ;  /* 0x0310008006e97fae */ /* 0x0003e2000c101d48 */
[----:B------:R-:W-:Y:S02]  /*2010*/  ISETP.NE.AND P0, PT, R17, RZ, PT ;  /* 0x000000ff1100720c */ /* 0x000fe40003f05270 */
[----:B------:R-:W-:Y:S01]  /*2020*/  HMMA.16816.F32.BF16 R16, R8, R28, RZ ;  /* 0x0000001c0810723c */ /* 0x000fe200000418ff */
[----:B------:R1:W-:Y:S01]  /*2030*/  LDGSTS.E.BYPASS.LTC128B.128 [R233+0x5100], [R6.64+0x100], !P2 ;  /* 0x0510010006e97fae */ /* 0x0003e2000d101d48 */
[----:B------:R-:W-:-:S03]  /*2040*/  ISETP.NE.AND P2, PT, R117, 0x1, PT ;  /* 0x000000017500780c */ /* 0x000fc60003f45270 */
[----:B------:R1:W-:Y:S01]  /*2050*/  LDGSTS.E.BYPASS.LTC128B.128 [R233+0x7100], [R6.64+0x180], !P1 ;  /* 0x0710018006e97fae */ /* 0x0003e2000c901d48 */
[----:B------:R-:W-:Y:S02]  /*2060*/  LOP3.LUT P1, RZ, R14, 0x4, RZ, 0xc0, !PT ;  /* 0x000000040eff7812 */ /* 0x000fe4000782c0ff */
[C---:B---3--:R-:W-:Y:S01]  /*2070*/  HMMA.16816.F32.BF16 R12, R8.reuse, R24, RZ ;  /* 0x00000018080c723c */ /* 0x048fe200000418ff */
[----:B------:R-:W-:Y:S01]  /*2080*/  LDSM.16.M88.4 R60, [R198+0x8100] ;  /* 0x00810000c63c783b */ /* 0x000fe20000000200 */
[----:B------:R-:W-:Y:S02]  /*2090*/  SEL R0, R0, 0xffffffe0, !P1 ;  /* 0xffffffe000007807 */ /* 0x000fe40004800000 */
[C---:B------:R-:W-:Y:S01]  /*20a0*/  @P0 LEA R102, P1, R35.reuse, R100, 0x1 ;  /* 0x0000006423660211 */ /* 0x040fe200078208ff */
[----:B------:R-:W-:Y:S02]  /*20b0*/  LDSM.16.M88.4 R64, [R198+0x8900] ;  /* 0x00890000c640783b */ /* 0x000fe40000000200 */
[C---:B------:R-:W-:Y:S01]  /*20c0*/  IMAD R202, R0.reuse, 0x2, R199 ;  /* 0x0000000200ca7824 */ /* 0x040fe200078e02c7 */
[----:B------:R-:W-:Y:S01]  /*20d0*/  HMMA.16816.F32.BF16 R24, R8, R26, RZ ;  /* 0x0000001a0818723c */ /* 0x000fe200000418ff */
[----:B------:R-:W-:Y:S01]  /*20e0*/  @P0 LEA.HI.X R103, R35, R101, R44, 0x1, P1 ;  /* 0x0000006523670211 */ /* 0x000fe200008f0c2c */
[----:B------:R-:W-:Y:S01]  /*20f0*/  LDSM.16.M88.4 R76, [R198+0x9100] ;  /* 0x00910000c64c783b */ /* 0x000fe20000000200 */
[----:B------:R-:W-:-:S03]  /*2100*/  IMAD R201, R0, 0x2, R200 ;  /* 0x0000000200c97824 */ /* 0x000fc600078e02c8 */
[----:B------:R-:W-:Y:S02]  /*2110*/  LDSM.16.M88.4 R84, [R198+0x9900] ;  /* 0x00990000c654783b */ /* 0x000fe40000000200 */
[C---:B------:R-:W-:Y:S02]  /*2120*/  HMMA.16816.F32.BF16 R28, R8.reuse, R30, RZ ;  /* 0x0000001e081c723c */ /* 0x040fe400000418ff */
[----:B------:R-:W-:Y:S04]  /*2130*/  LDSM.16.M88.4 R88, [R197+0x1000] ;  /* 0x00100000c558783b */ /* 0x000fe80000000200 */
[----:B------:R-:W-:Y:S02]  /*2140*/  LDSM.16.M88.4 R96, [R197+0x1800] ;  /* 0x00180000c560783b */ /* 0x000fe40000000200 */
[C---:B------:R-:W-:Y:S01]  /*2150*/  HMMA.16816.F32.BF16 R32, R8.reuse, R36, RZ ;  /* 0x000000240820723c */ /* 0x040fe200000418ff */
[----:B-1----:R-:W-:Y:S01]  /*2160*/  LEA.HI R7, R107, R109, RZ, 0x2 ;  /* 0x0000006d6b077211 */ /* 0x002fe200078f10ff */
[----:B------:R-:W-:Y:S03]  /*2170*/  LDSM.16.M88.4 R80, [R192+0xb100] ;  /* 0x00b10000c050783b */ /* 0x000fe60000000200 */
[----:B------:R-:W-:Y:S01]  /*2180*/  LOP3.LUT R7, R7, 0xfffffffc, RZ, 0xc0, !PT ;  /* 0xfffffffc07077812 */ /* 0x000fe200078ec0ff */
[----:B------:R-:W-:Y:S02]  /*2190*/  LDSM.16.M88.4 R92, [R192+0xb900] ;  /* 0x00b90000c05c783b */ /* 0x000fe40000000200 */
[----:B------:R-:W-:Y:S02]  /*21a0*/  HMMA.16816.F32.BF16 R36, R8, R38, RZ ;  /* 0x000000260824723c */ /* 0x000fe400000418ff */
[----:B------:R-:W1:Y:S04]  /*21b0*/  LDSM.16.M88.4 R8, [R202+0x10100] ;  /* 0x01010000ca08783b */ /* 0x000e680000000200 */
[----:B------:R-:W0:Y:S02]  /*21c0*/  LDGDEPBAR ;  /* 0x00000000000079af */ /* 0x000e240000000000 */
[C---:B------:R-:W-:Y:S08]  /*21d0*/  HMMA.16816.F32.BF16 R44, R20.reuse, R48, R12 ;  /* 0x00000030142c723c */ /* 0x040ff0000004180c */
[C---:B------:R-:W-:Y:S08]  /*21e0*/  HMMA.16816.F32.BF16 R40, R20.reuse, R50, R24 ;  /* 0x000000321428723c */ /* 0x040ff00000041818 */
[C---:B------:R-:W-:Y:S08]  /*21f0*/  HMMA.16816.F32.BF16 R12, R20.reuse, R70, R28 ;  /* 0x00000046140c723c */ /* 0x040ff0000004181c */
[C---:B------:R-:W-:Y:S01]  /*2200*/  HMMA.16816.F32.BF16 R24, R20.reuse, R68, R16 ;  /* 0x000000441418723c */ /* 0x040fe20000041810 */
[----:B------:R-:W-:Y:S04]  /*2210*/  LDSM.16.M88.4 R16, [R201+0x10100] ;  /* 0x01010000c910783b */ /* 0x000fe80000000200 */
[----:B------:R-:W2:Y:S03]  /*2220*/  LDSM.16.M88.4 R68, [R197] ;  /* 0x00000000c544783b */ /* 0x000ea60000000200 */
[C---:B------:R-:W-:Y:S08]  /*2230*/  HMMA.16816.F32.BF16 R32, R20.reuse, R72, R32 ;  /* 0x000000481420723c */ /* 0x040ff00000041820 */
[----:B------:R-:W-:Y:S01]  /*2240*/  HMMA.16816.F32.BF16 R36, R20, R74, R36 ;  /* 0x0000004a1424723c */ /* 0x000fe20000041824 */
[----:B------:R-:W3:Y:S07]  /*2250*/  LDSM.16.M88.4 R72, [R197+0x800] ;  /* 0x00080000c548783b */ /* 0x000eee0000000200 */
[C---:B-1----:R-:W-:Y:S08]  /*2260*/  HMMA.16816.F32.BF16 R48, R8.reuse, R60, R44 ;  /* 0x0000003c0830723c */ /* 0x042ff0000004182c */
[C---:B------:R-:W-:Y:S01]  /*2270*/  HMMA.16816.F32.BF16 R44, R8.reuse, R62, R40 ;  /* 0x0000003e082c723c */ /* 0x040fe20000041828 */
[----:B------:R-:W-:Y:S07]  /*2280*/  LDSM.16.M88.4 R60, [R192+0xa100] ;  /* 0x00a10000c03c783b */ /* 0x000fee0000000200 */
[C---:B------:R-:W-:Y:S01]  /*2290*/  HMMA.16816.F32.BF16 R28, R8.reuse, R66, R12 ;  /* 0x00000042081c723c */ /* 0x040fe2000004180c */
[----:B------:R-:W1:Y:S07]  /*22a0*/  LDSM.16.M88.4 R12, [R199+0x14100] ;  /* 0x01410000c70c783b */ /* 0x000e6e0000000200 */
[C---:B------:R-:W-:Y:S01]  /*22b0*/  HMMA.16816.F32.BF16 R40, R8.reuse, R64, R24 ;  /* 0x000000400828723c */ /* 0x040fe20000041818 */
[----:B------:R-:W4:Y:S07]  /*22c0*/  LDSM.16.M88.4 R64, [R192+0xa900] ;  /* 0x00a90000c040783b */ /* 0x000f2e0000000200 */
[C---:B------:R-:W-:Y:S08]  /*22d0*/  HMMA.16816.F32.BF16 R24, R8.reuse, R76, R32 ;  /* 0x0000004c0818723c */ /* 0x040ff00000041820 */
[C---:B------:R-:W-:Y:S01]  /*22e0*/  HMMA.16816.F32.BF16 R20, R8.reuse, R78, R36 ;  /* 0x0000004e0814723c */ /* 0x040fe20000041824 */
[----:B------:R-:W-:Y:S07]  /*22f0*/  LDSM.16.M88.4 R76, [R203+0x2800] ;  /* 0x00280000cb4c783b */ /* 0x000fee0000000200 */
[C---:B------:R-:W-:Y:S08]  /*2300*/  HMMA.16816.F32.BF16 R32, R8.reuse, R84, R52 ;  /* 0x000000540820723c */ /* 0x040ff00000041834 */
[----:B------:R-:W-:Y:S01]  /*2310*/  HMMA.16816.F32.BF16 R52, R8, R86, R56 ;  /* 0x000000560834723c */ /* 0x000fe20000041838 */
[----:B------:R-:W-:Y:S04]  /*2320*/  LDSM.16.M88.4 R8, [R200+0x14100] ;  /* 0x01410000c808783b */ /* 0x000fe80000000200 */
[----:B------:R-:W5:Y:S03]  /*2330*/  LDSM.16.M88.4 R56, [R203+0x2000] ;  /* 0x00200000cb38783b */ /* 0x000f660000000200 */
[C---:B--2---:R-:W-:Y:S01]  /*2340*/  HMMA.16816.F32.BF16 R48, R16.reuse, R68, R48 ;  /* 0x000000441030723c */ /* 0x044fe20000041830 */
[----:B------:R-:W-:Y:S07]  /*2350*/  LDSM.16.M88.4 R84, [R198+0xb100] ;  /* 0x00b10000c654783b */ /* 0x000fee0000000200 */
[C---:B------:R-:W-:Y:S01]  /*2360*/  HMMA.16816.F32.BF16 R44, R16.reuse, R70, R44 ;  /* 0x00000046102c723c */ /* 0x040fe2000004182c */
[----:B------:R-:W-:Y:S07]  /*2370*/  LDSM.16.M88.4 R68, [R198+0xa900] ;  /* 0x00a90000c644783b */ /* 0x000fee0000000200 */
        /* <DEDUP_REMOVED lines=9> */
[C---:B-1----:R-:W-:Y:S08]  /*2410*/  HMMA.16816.F32.BF16 R52, R12.reuse, R60, R48 ;  /* 0x0000003c0c34723c */ /* 0x042ff00000041830 */
[C---:B------:R-:W-:Y:S08]  /*2420*/  HMMA.16816.F32.BF16 R60, R12.reuse, R62, R44 ;  /* 0x0000003e0c3c723c */ /* 0x040ff0000004182c */
[C---:B----4-:R-:W-:Y:S01]  /*2430*/  HMMA.16816.F32.BF16 R44, R12.reuse, R66, R36 ;  /* 0x000000420c2c723c */ /* 0x050fe20000041824 */
[----:B------:R-:W1:Y:S07]  /*2440*/  LDSM.16.M88.4 R36, [R203+0x3000] ;  /* 0x00300000cb24783b */ /* 0x000e6e0000000200 */
[C---:B------:R-:W-:Y:S08]  /*2450*/  HMMA.16816.F32.BF16 R48, R12.reuse, R64, R40 ;  /* 0x000000400c30723c */ /* 0x040ff00000041828 */
[C---:B------:R-:W-:Y:S01]  /*2460*/  HMMA.16816.F32.BF16 R40, R12.reuse, R80, R28 ;  /* 0x000000500c28723c */ /* 0x040fe2000004181c */
[----:B------:R-:W2:Y:S07]  /*2470*/  LDSM.16.M88.4 R28, [R203+0x3800] ;  /* 0x00380000cb1c783b */ /* 0x000eae0000000200 */
[C---:B------:R-:W-:Y:S01]  /*2480*/  HMMA.16816.F32.BF16 R32, R12.reuse, R82, R24 ;  /* 0x000000520c20723c */ /* 0x040fe20000041818 */
[----:B------:R-:W-:Y:S07]  /*2490*/  LDSM.16.M88.4 R80, [R198+0xb900] ;  /* 0x00b90000c650783b */ /* 0x000fee0000000200 */
[C---:B------:R-:W-:Y:S08]  /*24a0*/  HMMA.16816.F32.BF16 R24, R12.reuse, R92, R20 ;  /* 0x0000005c0c18723c */ /* 0x040ff00000041814 */
[----:B------:R-:W-:Y:S01]  /*24b0*/  HMMA.16816.F32.BF16 R20, R12, R94, R16 ;  /* 0x0000005e0c14723c */ /* 0x000fe20000041810 */
[----:B------:R-:W3:Y:S04]  /*24c0*/  LDSM.16.M88.4 R16, [R202+0x14100] ;  /* 0x01410000ca10783b */ /* 0x000ee80000000200 */
[----:B------:R-:W-:Y:S03]  /*24d0*/  LDSM.16.M88.4 R92, [R192+0xc100] ;  /* 0x00c10000c05c783b */ /* 0x000fe60000000200 */
[C---:B-----5:R-:W-:Y:S08]  /*24e0*/  HMMA.16816.F32.BF16 R12, R8.reuse, R56, R52 ;  /* 0x00000038080c723c */ /* 0x060ff00000041834 */
[C---:B------:R-:W-:Y:S08]  /*24f0*/  HMMA.16816.F32.BF16 R60, R8.reuse, R58, R60 ;  /* 0x0000003a083c723c */ /* 0x040ff0000004183c */
[C---:B------:R-:W-:Y:S08]  /*2500*/  HMMA.16816.F32.BF16 R56, R8.reuse, R76, R48 ;  /* 0x0000004c0838723c */ /* 0x040ff00000041830 */
[C---:B------:R-:W-:Y:S08]  /*2510*/  HMMA.16816.F32.BF16 R52, R8.reuse, R78, R44 ;  /* 0x0000004e0834723c */ /* 0x040ff0000004182c */
[C---:B-1----:R-:W-:Y:S01]  /*2520*/  HMMA.16816.F32.BF16 R64, R8.reuse, R36, R40 ;  /* 0x000000240840723c */ /* 0x042fe20000041828 */
[----:B------:R-:W-:Y:S07]  /*2530*/  LDSM.16.M88.4 R40, [R197+0x2000] ;  /* 0x00200000c528783b */ /* 0x000fee0000000200 */
[C---:B------:R-:W-:Y:S01]  /*2540*/  HMMA.16816.F32.BF16 R76, R8.reuse, R38, R32 ;  /* 0x00000026084c723c */ /* 0x040fe20000041820 */
[----:B------:R-:W-:Y:S07]  /*2550*/  LDSM.16.M88.4 R36, [R197+0x2800] ;  /* 0x00280000c524783b */ /* 0x000fee0000000200 */
[----:B--2---:R-:W-:Y:S08]  /*2560*/  HMMA.16816.F32.BF16 R44, R8, R30, R20 ;  /* 0x0000001e082c723c */ /* 0x004ff00000041814 */
[----:B---3--:R-:W-:Y:S01]  /*2570*/  HMMA.16816.F32.BF16 R32, R16, R72, R12 ;  /* 0x000000481020723c */ /* 0x008fe2000004180c */
[----:B------:R-:W1:Y:S07]  /*2580*/  LDSM.16.M88.4 R12, [R201+0x14100] ;  /* 0x01410000c90c783b */ /* 0x000e6e0000000200 */
[----:B------:R-:W-:Y:S01]  /*2590*/  HMMA.16816.F32.BF16 R48, R8, R28, R24 ;  /* 0x0000001c0830723c */ /* 0x000fe20000041818 */
[----:B------:R-:W-:Y:S07]  /*25a0*/  LDSM.16.M88.4 R8, [R199+0x18100] ;  /* 0x01810000c708783b */ /* 0x000fee0000000200 */
[C---:B------:R-:W-:Y:S01]  /*25b0*/  HMMA.16816.F32.BF16 R28, R16.reuse, R74, R60 ;  /* 0x0000004a101c723c */ /* 0x040fe2000004183c */
[----:B------:R-:W2:Y:S04]  /*25c0*/  LDSM.16.M88.4 R60, [R197+0x3000] ;  /* 0x00300000c53c783b */ /* 0x000ea80000000200 */
[----:B------:R-:W-:Y:S03]  /*25d0*/  LDSM.16.M88.4 R72, [R192+0xc900] ;  /* 0x00c90000c048783b */ /* 0x000fe60000000200 */
[C---:B------:R-:W-:Y:S08]  /*25e0*/  HMMA.16816.F32.BF16 R24, R16.reuse, R68, R56 ;  /* 0x000000441018723c */ /* 0x040ff00000041838 */
[C---:B------:R-:W-:Y:S08]  /*25f0*/  HMMA.16816.F32.BF16 R20, R16.reuse, R70, R52 ;  /* 0x000000461014723c */ /* 0x040ff00000041834 */
[C---:B------:R-:W-:Y:S08]  /*2600*/  HMMA.16816.F32.BF16 R56, R16.reuse, R84, R64 ;  /* 0x000000541038723c */ /* 0x040ff00000041840 */
[C---:B------:R-:W-:Y:S01]  /*2610*/  HMMA.16816.F32.BF16 R68, R16.reuse, R86, R76 ;  /* 0x000000561044723c */ /* 0x040fe2000004184c */
[----:B------:R-:W3:Y:S04]  /*2620*/  LDSM.16.M88.4 R84, [R197+0x3800] ;  /* 0x00380000c554783b */ /* 0x000ee80000000200 */
[----:B------:R-:W4:Y:S03]  /*2630*/  LDSM.16.M88.4 R76, [R192+0xd900] ;  /* 0x00d90000c04c783b */ /* 0x000f260000000200 */
[C---:B------:R-:W-:Y:S08]  /*2640*/  HMMA.16816.F32.BF16 R52, R16.reuse, R82, R44 ;  /* 0x000000521034723c */ /* 0x040ff0000004182c */
[----:B------:R-:W-:Y:S01]  /*2650*/  HMMA.16816.F32.BF16 R64, R16, R80, R48 ;  /* 0x000000501040723c */ /* 0x000fe20000041830 */
[----:B------:R-:W-:Y:S04]  /*2660*/  LDSM.16.M88.4 R16, [R200+0x18100] ;  /* 0x01810000c810783b */ /* 0x000fe80000000200 */
[----:B------:R-:W5:Y:S03]  /*2670*/  LDSM.16.M88.4 R80, [R203+0x4800] ;  /* 0x00480000cb50783b */ /* 0x000f660000000200 */
[C---:B-1----:R-:W-:Y:S08]  /*2680*/  HMMA.16816.F32.BF16 R48, R12.reuse, R40, R32 ;  /* 0x000000280c30723c */ /* 0x042ff00000041820 */
[C---:B------:R-:W-:Y:S08]  /*2690*/  HMMA.16816.F32.BF16 R44, R12.reuse, R42, R28 ;  /* 0x0000002a0c2c723c */ /* 0x040ff0000004181c */
[C---:B------:R-:W-:Y:S08]  /*26a0*/  HMMA.16816.F32.BF16 R40, R12.reuse, R36, R24 ;  /* 0x000000240c28723c */ /* 0x040ff00000041818 */
[C---:B------:R-:W-:Y:S08]  /*26b0*/  HMMA.16816.F32.BF16 R36, R12.reuse, R38, R20 ;  /* 0x000000260c24723c */ /* 0x040ff00000041814 */
[C---:B--2---:R-:W-:Y:S01]  /*26c0*/  HMMA.16816.F32.BF16 R28, R12.reuse, R62, R68 ;  /* 0x0000003e0c1c723c */ /* 0x044fe20000041844 */
[----:B------:R-:W1:Y:S07]  /*26d0*/  LDSM.16.M88.4 R68, [R203+0x5000] ;  /* 0x00500000cb44783b */ /* 0x000e6e0000000200 */
[C---:B---3--:R-:W-:Y:S08]  /*26e0*/  HMMA.16816.F32.BF16 R20, R12.reuse, R86, R52 ;  /* 0x000000560c14723c */ /* 0x048ff00000041834 */
[C---:B------:R-:W-:Y:S08]  /*26f0*/  HMMA.16816.F32.BF16 R32, R12.reuse, R60, R56 ;  /* 0x0000003c0c20723c */ /* 0x040ff00000041838 */
[----:B------:R-:W-:Y:S01]  /*2700*/  HMMA.16816.F32.BF16 R24, R12, R84, R64 ;  /* 0x000000540c18723c */ /* 0x000fe20000041840 */
[----:B------:R-:W-:Y:S04]  /*2710*/  LDSM.16.M88.4 R64, [R198+0xc100] ;  /* 0x00c10000c640783b */ /* 0x000fe80000000200 */
[----:B------:R-:W-:Y:S03]  /*2720*/  LDSM.16.M88.4 R84, [R197+0x5800] ;  /* 0x00580000c554783b */ /* 0x000fe60000000200 */
[C---:B------:R-:W-:Y:S08]  /*2730*/  HMMA.16816.F32.BF16 R12, R8.reuse, R92, R48 ;  /* 0x0000005c080c723c */ /* 0x040ff00000041830 */
[C---:B------:R-:W-:Y:S01]  /*2740*/  HMMA.16816.F32.BF16 R48, R8.reuse, R94, R44 ;  /* 0x0000005e0830723c */ /* 0x040fe2000004182c */
[----:B------:R-:W-:Y:S07]  /*2750*/  LDSM.16.M88.4 R92, [R197+0x4000] ;  /* 0x00400000c55c783b */ /* 0x000fee0000000200 */
[C---:B------:R-:W-:Y:S08]  /*2760*/  HMMA.16816.F32.BF16 R44, R8.reuse, R72, R40 ;  /* 0x00000048082c723c */ /* 0x040ff00000041828 */
[C---:B------:R-:W-:Y:S08]  /*2770*/  HMMA.16816.F32.BF16 R60, R8.reuse, R74, R36 ;  /* 0x0000004a083c723c */ /* 0x040ff00000041824 */
[C---:B------:R-:W-:Y:S08]  /*2780*/  HMMA.16816.F32.BF16 R52, R8.reuse, R90, R28 ;  /* 0x0000005a0834723c */ /* 0x040ff0000004181c */
[C---:B----4-:R-:W-:Y:S01]  /*2790*/  HMMA.16816.F32.BF16 R28, R8.reuse, R78, R20 ;  /* 0x0000004e081c723c */ /* 0x050fe20000041814 */
[----:B------:R-:W2:Y:S07]  /*27a0*/  LDSM.16.M88.4 R20, [R203+0x5800] ;  /* 0x00580000cb14783b */ /* 0x000eae0000000200 */
[C---:B------:R-:W-:Y:S01]  /*27b0*/  HMMA.16816.F32.BF16 R56, R8.reuse, R88, R32 ;  /* 0x000000580838723c */ /* 0x040fe20000041820 */
[----:B------:R-:W-:Y:S07]  /*27c0*/  LDSM.16.M88.4 R88, [R197+0x4800] ;  /* 0x00480000c558783b */ /* 0x000fee0000000200 */
[----:B------:R-:W-:Y:S01]  /*27d0*/  HMMA.16816.F32.BF16 R72, R8, R76, R24 ;  /* 0x0000004c0848723c */ /* 0x000fe20000041818 */
[----:B------:R-:W3:Y:S04]  /*27e0*/  LDSM.16.M88.4 R8, [R202+0x18100] ;  /* 0x01810000ca08783b */ /* 0x000ee80000000200 */
[----:B------:R-:W-:Y:S03]  /*27f0*/  LDSM.16.M88.4 R76, [R198+0xd900] ;  /* 0x00d90000c64c783b */ /* 0x000fe60000000200 */
[C---:B-----5:R-:W-:Y:S01]  /*2800*/  HMMA.16816.F32.BF16 R36, R16.reuse, R80, R44 ;  /* 0x000000501024723c */ /* 0x060fe2000004182c */
[----:B------:R-:W4:Y:S07]  /*2810*/  LDSM.16.M88.4 R44, [R198+0xc900] ;  /* 0x00c90000c62c783b */ /* 0x000f2e0000000200 */
[C---:B------:R-:W-:Y:S01]  /*2820*/  HMMA.16816.F32.BF16 R32, R16.reuse, R82, R60 ;  /* 0x000000521020723c */ /* 0x040fe2000004183c */
[----:B------:R-:W5:Y:S07]  /*2830*/  LDSM.16.M88.4 R80, [R198+0xd100] ;  /* 0x00d10000c650783b */ /* 0x000f6e0000000200 */
[C---:B------:R-:W-:Y:S01]  /*2840*/  HMMA.16816.F32.BF16 R24, R16.reuse, R96, R12 ;  /* 0x000000601018723c */ /* 0x040fe2000004180c */
[----:B------:R-:W3:Y:S07]  /*2850*/  LDSM.16.M88.4 R12, [R201+0x18100] ;  /* 0x01810000c90c783b */ /* 0x000eee0000000200 */
[C---:B------:R-:W-:Y:S08]  /*2860*/  HMMA.16816.F32.BF16 R40, R16.reuse, R98, R48 ;  /* 0x000000621028723c */ /* 0x040ff00000041830 */
[C---:B-1----:R-:W-:Y:S08]  /*2870*/  HMMA.16816.F32.BF16 R48, R16.reuse, R68, R56 ;  /* 0x000000441030723c */ /* 0x042ff00000041838 */
[C---:B------:R-:W-:Y:S01]  /*2880*/  HMMA.16816.F32.BF16 R52, R16.reuse, R70, R52 ;  /* 0x000000461034723c */ /* 0x040fe20000041834 */
[----:B------:R-:W1:Y:S07]  /*2890*/  LDSM.16.M88.4 R68, [R197+0x5000] ;  /* 0x00500000c544783b */ /* 0x000e6e0000000200 */
[C---:B--2---:R-:W-:Y:S01]  /*28a0*/  HMMA.16816.F32.BF16 R56, R16.reuse, R20, R72 ;  /* 0x000000141038723c */ /* 0x044fe20000041848 */
[----:B------:R-:W-:Y:S07]  /*28b0*/  LDSM.16.M88.4 R72, [R192+0xf100] ;  /* 0x00f10000c048783b */ /* 0x000fee0000000200 */
[----:B------:R-:W-:Y:S01]  /*28c0*/  HMMA.16816.F32.BF16 R20, R16, R22, R28 ;  /* 0x000000161014723c */ /* 0x000fe2000004181c */
[----:B------:R-:W-:Y:S07]  /*28d0*/  LDSM.16.M88.4 R28, [R192+0xe100] ;  /* 0x00e10000c01c783b */ /* 0x000fee0000000200 */
[C---:B---3--:R-:W-:Y:S08]  /*28e0*/  HMMA.16816.F32.BF16 R16, R8.reuse, R64, R24 ;  /* 0x000000400810723c */ /* 0x048ff00000041818 */
[C---:B------:R-:W-:Y:S08]  /*28f0*/  HMMA.16816.F32.BF16 R60, R8.reuse, R66, R40 ;  /* 0x00000042083c723c */ /* 0x040ff00000041828 */
[C---:B----4-:R-:W-:Y:S08]  /*2900*/  HMMA.16816.F32.BF16 R64, R8.reuse, R44, R36 ;  /* 0x0000002c0840723c */ /* 0x050ff00000041824 */
[C---:B------:R-:W-:Y:S08]  /*2910*/  HMMA.16816.F32.BF16 R40, R8.reuse, R46, R32 ;  /* 0x0000002e0828723c */ /* 0x040ff00000041820 */
[C---:B-----5:R-:W-:Y:S08]  /*2920*/  HMMA.16816.F32.BF16 R44, R8.reuse, R80, R48 ;  /* 0x00000050082c723c */ /* 0x060ff00000041830 */
[C---:B------:R-:W-:Y:S01]  /*2930*/  HMMA.16816.F32.BF16 R48, R8.reuse, R82, R52 ;  /* 0x000000520830723c */ /* 0x040fe20000041834 */
[----:B------:R-:W-:Y:S07]  /*2940*/  LDSM.16.M88.4 R80, [R203+0x6000] ;  /* 0x00600000cb50783b */ /* 0x000fee0000000200 */
[C---:B------:R-:W-:Y:S01]  /*2950*/  HMMA.16816.F32.BF16 R52, R8.reuse, R76, R56 ;  /* 0x0000004c0834723c */ /* 0x040fe20000041838 */
[----:B------:R-:W-:Y:S07]  /*2960*/  LDSM.16.M88.4 R56, [R192+0xe900] ;  /* 0x00e90000c038783b */ /* 0x000fee0000000200 */
[----:B------:R-:W-:Y:S01]  /*2970*/  HMMA.16816.F32.BF16 R36, R8, R78, R20 ;  /* 0x0000004e0824723c */ /* 0x000fe20000041814 */
[----:B------:R-:W2:Y:S04]  /*2980*/  LDSM.16.M88.4 R8, [R199+0x1c100] ;  /* 0x01c10000c708783b */ /* 0x000ea80000000200 */
[----:B------:R-:W-:Y:S03]  /*2990*/  LDSM.16.M88.4 R76, [R192+0xf900] ;  /* 0x00f90000c04c783b */ /* 0x000fe60000000200 */
[C---:B------:R-:W-:Y:S01]  /*29a0*/  HMMA.16816.F32.BF16 R24, R12.reuse, R92, R16 ;  /* 0x0000005c0c18723c */ /* 0x040fe20000041810 */
[----:B------:R-:W3:Y:S07]  /*29b0*/  LDSM.16.M88.4 R16, [R200+0x1c100] ;  /* 0x01c10000c810783b */ /* 0x000eee0000000200 */
[C---:B------:R-:W-:Y:S08]  /*29c0*/  HMMA.16816.F32.BF16 R20, R12.reuse, R94, R60 ;  /* 0x0000005e0c14723c */ /* 0x040ff0000004183c */
[C---:B------:R-:W-:Y:S08]  /*29d0*/  HMMA.16816.F32.BF16 R32, R12.reuse, R88, R64 ;  /* 0x000000580c20723c */ /* 0x040ff00000041840 */
[C---:B------:R-:W-:Y:S08]  /*29e0*/  HMMA.16816.F32.BF16 R40, R12.reuse, R90, R40 ;  /* 0x0000005a0c28723c */ /* 0x040ff00000041828 */
[C---:B------:R-:W-:Y:S08]  /*29f0*/  HMMA.16816.F32.BF16 R64, R12.reuse, R84, R52 ;  /* 0x000000540c40723c */ /* 0x040ff00000041834 */
[C---:B-1----:R-:W-:Y:S08]  /*2a00*/  HMMA.16816.F32.BF16 R44, R12.reuse, R68, R44 ;  /* 0x000000440c2c723c */ /* 0x042ff0000004182c */
[----:B------:R-:W-:Y:S01]  /*2a10*/  HMMA.16816.F32.BF16 R48, R12, R70, R48 ;  /* 0x000000460c30723c */ /* 0x000fe20000041830 */
[----:B------:R-:W-:Y:S07]  /*2a20*/  LDSM.16.M88.4 R68, [R203+0x7800] ;  /* 0x00780000cb44783b */ /* 0x000fee0000000200 */
[C---:B--2---:R-:W-:Y:S08]  /*2a30*/  HMMA.16816.F32.BF16 R52, R8.reuse, R28, R24 ;  /* 0x0000001c0834723c */ /* 0x044ff00000041818 */
[----:B------:R-:W-:Y:S01]  /*2a40*/  HMMA.16816.F32.BF16 R20, R8, R30, R20 ;  /* 0x0000001e0814723c */ /* 0x000fe20000041814 */
[----:B------:R-:W1:Y:S07]  /*2a50*/  LDSM.16.M88.4 R28, [R203+0x6800] ;  /* 0x00680000cb1c783b */ /* 0x000e6e0000000200 */
[----:B------:R-:W-:Y:S01]  /*2a60*/  HMMA.16816.F32.BF16 R60, R12, R86, R36 ;  /* 0x000000560c3c723c */ /* 0x000fe20000041824 */
[----:B------:R-:W-:Y:S04]  /*2a70*/  LDSM.16.M88.4 R12, [R202+0x1c100] ;  /* 0x01c10000ca0c783b */ /* 0x000fe80000000200 */
[----:B------:R-:W2:Y:S03]  /*2a80*/  LDSM.16.M88.4 R84, [R198+0xe100] ;  /* 0x00e10000c654783b */ /* 0x000ea60000000200 */
[C---:B------:R-:W-:Y:S08]  /*2a90*/  HMMA.16816.F32.BF16 R24, R8.reuse, R56, R32 ;  /* 0x000000380818723c */ /* 0x040ff00000041820 */
[C---:B------:R-:W-:Y:S01]  /*2aa0*/  HMMA.16816.F32.BF16 R32, R8.reuse, R58, R40 ;  /* 0x0000003a0820723c */ /* 0x040fe20000041828 */
[----:B------:R-:W4:Y:S04]  /*2ab0*/  LDSM.16.M88.4 R40, [R203+0x7000] ;  /* 0x00700000cb28783b */ /* 0x000f280000000200 */
[----:B------:R-:W-:Y:S03]  /*2ac0*/  LDSM.16.M88.4 R56, [R197+0x6800] ;  /* 0x00680000c538783b */ /* 0x000fe60000000200 */
[C---:B------:R-:W-:Y:S08]  /*2ad0*/  HMMA.16816.F32.BF16 R36, R8.reuse, R72, R44 ;  /* 0x000000480824723c */ /* 0x040ff0000004182c */
[----:B------:R-:W-:Y:S01]  /*2ae0*/  HMMA.16816.F32.BF16 R48, R8, R74, R48 ;  /* 0x0000004a0830723c */ /* 0x000fe20000041830 */
[----:B------:R-:W5:Y:S07]  /*2af0*/  LDSM.16.M88.4 R72, [R198+0xe900] ;  /* 0x00e90000c648783b */ /* 0x000f6e0000000200 */
[----:B---3--:R-:W-:Y:S08]  /*2b00*/  HMMA.16816.F32.BF16 R44, R16, R80, R52 ;  /* 0x00000050102c723c */ /* 0x008ff00000041834 */
[C---:B------:R-:W-:Y:S08]  /*2b10*/  HMMA.16816.F32.BF16 R64, R8.reuse, R76, R64 ;  /* 0x0000004c0840723c */ /* 0x040ff00000041840 */
[----:B------:R-:W-:Y:S01]  /*2b20*/  HMMA.16816.F32.BF16 R76, R8, R78, R60 ;  /* 0x0000004e084c723c */ /* 0x000fe2000004183c */
[----:B------:R-:W-:Y:S07]  /*2b30*/  LDSM.16.M88.4 R8, [R201+0x1c100] ;  /* 0x01c10000c908783b */ /* 0x000fee0000000200 */
[C---:B------:R-:W-:Y:S01]  /*2b40*/  HMMA.16816.F32.BF16 R88, R16.reuse, R82, R20 ;  /* 0x000000521058723c */ /* 0x040fe20000041814 */
[----:B------:R-:W3:Y:S07]  /*2b50*/  LDSM.16.M88.4 R80, [R197+0x6000] ;  /* 0x00600000c550783b */ /* 0x000eee0000000200 */
[----:B-1----:R-:W-:Y:S08]  /*2b60*/  HMMA.16816.F32.BF16 R24, R16, R28, R24 ;  /* 0x0000001c1018723c */ /* 0x002ff00000041818 */
[----:B--2---:R-:W-:Y:S08]  /*2b70*/  HMMA.16816.F32.BF16 R20, R12, R84, R44 ;  /* 0x000000540c14723c */ /* 0x004ff0000004182c */
[C---:B------:R-:W-:Y:S01]  /*2b80*/  HMMA.16816.F32.BF16 R28, R16.reuse, R30, R32 ;  /* 0x0000001e101c723c */ /* 0x040fe20000041820 */
[----:B------:R-:W-:Y:S07]  /*2b90*/  LDSM.16.M88.4 R32, [R197+0x7000] ;  /* 0x00700000c520783b */ /* 0x000fee0000000200 */
[C---:B----4-:R-:W-:Y:S08]  /*2ba0*/  HMMA.16816.F32.BF16 R36, R16.reuse, R40, R36 ;  /* 0x000000281024723c */ /* 0x050ff00000041824 */
[C---:B------:R-:W-:Y:S01]  /*2bb0*/  HMMA.16816.F32.BF16 R48, R16.reuse, R42, R48 ;  /* 0x0000002a1030723c */ /* 0x040fe20000041830 */
[----:B------:R-:W1:Y:S07]  /*2bc0*/  LDSM.16.M88.4 R40, [R198+0xf100] ;  /* 0x00f10000c628783b */ /* 0x000e6e0000000200 */
[----:B------:R-:W-:Y:S01]  /*2bd0*/  HMMA.16816.F32.BF16 R60, R16, R68, R64 ;  /* 0x00000044103c723c */ /* 0x000fe20000041840 */
[----:B------:R-:W2:Y:S07]  /*2be0*/  LDSM.16.M88.4 R64, [R198+0xf900] ;  /* 0x00f90000c640783b */ /* 0x000eae0000000200 */
[----:B-----5:R-:W-:Y:S08]  /*2bf0*/  HMMA.16816.F32.BF16 R44, R12, R72, R24 ;  /* 0x000000480c2c723c */ /* 0x020ff00000041818 */
[----:B------:R-:W-:Y:S08]  /*2c00*/  HMMA.16816.F32.BF16 R52, R16, R70, R76 ;  /* 0x000000461034723c */ /* 0x000ff0000004184c */
[----:B---3--:R-:W-:Y:S08]  /*2c10*/  HMMA.16816.F32.BF16 R68, R8, R80, R20 ;  /* 0x000000500844723c */ /* 0x008ff00000041814 */
[----:B------:R-:W-:Y:S08]  /*2c20*/  HMMA.16816.F32.BF16 R28, R12, R74, R28 ;  /* 0x0000004a0c1c723c */ /* 0x000ff0000004181c */
[----:B------:R-:W-:Y:S08]  /*2c30*/  HMMA.16816.F32.BF16 R44, R8, R56, R44 ;  /* 0x00000038082c723c */ /* 0x000ff0000004182c */
[----:B-1----:R-:W-:Y:S01]  /*2c40*/  HMMA.16816.F32.BF16 R24, R12, R40, R36 ;  /* 0x000000280c18723c */ /* 0x002fe20000041824 */
[----:B------:R-:W1:Y:S01]  /*2c50*/  LDSM.16.M88.4 R36, [R197+0x7800] ;  /* 0x00780000c524783b */ /* 0x000e620000000200 */
[----:B------:R-:W-:Y:S01]  /*2c60*/  FMUL.FTZ R2, R68, c[0x0][0x320] ;  /* 0x0000c80044027a20 */ /* 0x000fe20000410000 */
[----:B------:R-:W-:-:S04]  /*2c70*/  DEPBAR.LE SB0, 0x0 ;  /* 0x000080000000791a */ /* 0x000fc80000000000 */
[----:B------:R-:W-:Y:S01]  /*2c80*/  BAR.SYNC.DEFER_BLOCKING 0x0 ;  /* 0x0000000000007b1d */ /* 0x000fe20000010000 */
[----:B------:R-:W-:Y:S08]  /*2c90*/  HMMA.16816.F32.BF16 R56, R8, R58, R28 ;  /* 0x0000003a0838723c */ /* 0x000ff0000004181c */
[C---:B--2---:R-:W-:Y:S01]  /*2ca0*/  HMMA.16816.F32.BF16 R16, R12.reuse, R64, R60 ;  /* 0x000000400c10723c */ /* 0x044fe2000004183c */
[----:B------:R2:W3:Y:S07]  /*2cb0*/  MUFU.TANH R61, R2 ;  /* 0x00000002003d7308 */ /* 0x0004ee0000002400 */
[----:B------:R-:W-:Y:S01]  /*2cc0*/  HMMA.16816.F32.BF16 R20, R12, R42, R48 ;  /* 0x0000002a0c14723c */ /* 0x000fe20000041830 */
[----:B------:R-:W-:Y:S01]  /*2cd0*/  @!PT LDS RZ, [RZ] ;  /* 0x00000000fffff984 */ /* 0x000fe20000000800 */
[----:B------:R-:W-:Y:S01]  /*2ce0*/  @!PT LDS RZ, [RZ] ;  /* 0x00000000fffff984 */ /* 0x000fe20000000800 */
[----:B------:R-:W-:Y:S01]  /*2cf0*/  @!PT LDS RZ, [RZ] ;  /* 0x00000000fffff984 */ /* 0x000fe20000000800 */
[----:B------:R4:W-:Y:S07]  /*2d00*/  @P0 LDGSTS.E.BYPASS.LTC128B.128 [R233+0x8100], [R100.64], !P3 ;  /* 0x0810000064e90fae */ /* 0x0009ee000d901d48 */
[----:B------:R-:W-:Y:S01]  /*2d10*/  FMUL.FTZ R6, R57, c[0x0][0x320] ;  /* 0x0000c80039067a20 */ /* 0x000fe20000410000 */
[----:B------:R-:W-:Y:S01]  /*2d20*/  HMMA.16816.F32.BF16 R48, R8, R32, R24 ;  /* 0x000000200830723c */ /* 0x000fe20000041818 */
[----:B--2---:R-:W-:Y:S01]  /*2d30*/  FMUL.FTZ R2, R69, c[0x0][0x320] ;  /* 0x0000c80045027a20 */ /* 0x004fe20000410000 */
[----:B------:R4:W-:Y:S01]  /*2d40*/  @P0 LDGSTS.E.BYPASS.LTC128B.128 [R233+0xa100], [R100.64+0x80], !P6 ;  /* 0x0a10008064e90fae */ /* 0x0009e2000f101d48 */
[----:B------:R2:W1:Y:S03]  /*2d50*/  MUFU.TANH R26, R6 ;  /* 0x00000006001a7308 */ /* 0x0004660000002400 */
[----:B------:R4:W-:Y:S02]  /*2d60*/  @P0 LDGSTS.E.BYPASS.LTC128B.128 [R233+0xc100], [R100.64+0x100], !P5 ;  /* 0x0c10010064e90fae */ /* 0x0009e4000e901d48 */
[----:B------:R-:W-:Y:S02]  /*2d70*/  HMMA.16816.F32.BF16 R52, R12, R66, R52 ;  /* 0x000000420c34723c */ /* 0x000fe40000041834 */
[----:B------:R4:W-:Y:S01]  /*2d80*/  @P0 LDGSTS.E.BYPASS.LTC128B.128 [R233+0xe100], [R100.64+0x180], !P4 ;  /* 0x0e10018064e90fae */ /* 0x0009e2000e101d48 */
[----:B------:R5:W3:Y:S03]  /*2d90*/  MUFU.TANH R28, R2 ;  /* 0x00000002001c7308 */ /* 0x000ae60000002400 */
[----:B------:R4:W-:Y:S02]  /*2da0*/  @P0 LDGSTS.E.BYPASS.LTC128B.128 [R233+0x9100], [R102.64], !P3 ;  /* 0x0910000066e90fae */ /* 0x0009e4000d901d48 */
[----:B------:R-:W-:Y:S02]  /*2db0*/  HMMA.16816.F32.BF16 R32, R8, R34, R20 ;  /* 0x000000220820723c */ /* 0x000fe40000041814 */
[----:B------:R4:W-:Y:S01]  /*2dc0*/  @P0 LDGSTS.E.BYPASS.LTC128B.128 [R233+0xb100], [R102.64+0x80], !P6 ;  /* 0x0b10008066e90fae */ /* 0x0009e2000f101d48 */
[----:B--2---:R-:W-:Y:S01]  /*2dd0*/  LOP3.LUT R6, R3, 0xffffff8, RZ, 0xc0, !PT ;  /* 0x0ffffff803067812 */ /* 0x004fe200078ec0ff */
[----:B------:R-:W-:-:S02]  /*2de0*/  IMAD.IADD R3, R109, 0x1, -R7 ;  /* 0x000000016d037824 */ /* 0x000fc400078e0a07 */
[----:B------:R4:W-:Y:S02]  /*2df0*/  @P0 LDGSTS.E.BYPASS.LTC128B.128 [R233+0xd100], [R102.64+0x100], !P5 ;  /* 0x0d10010066e90fae */ /* 0x0009e4000e901d48 */
[----:B-1----:R-:W-:Y:S01]  /*2e00*/  HMMA.16816.F32.BF16 R40, R8, R36, R16 ;  /* 0x000000240828723c */ /* 0x002fe20000041810 */
[----:B------:R-:W-:Y:S01]  /*2e10*/  LEA.HI R7, R3, R3, RZ, 0x1 ;  /* 0x0000000303077211 */ /* 0x000fe200078f08ff */
[----:B------:R4:W-:Y:S01]  /*2e20*/  @P0 LDGSTS.E.BYPASS.LTC128B.128 [R233+0xf100], [R102.64+0x180], !P4 ;  /* 0x0f10018066e90fae */ /* 0x0009e2000e101d48 */
[----:B-----5:R-:W-:Y:S02]  /*2e30*/  FMUL.FTZ R2, R70, c[0x0][0x320] ;  /* 0x0000c80046027a20 */ /* 0x020fe40000410000 */
[----:B------:R-:W-:Y:S01]  /*2e40*/  LOP3.LUT R7, R7, 0x1ffffffe, RZ, 0xc0, !PT ;  /* 0x1ffffffe07077812 */ /* 0x000fe200078ec0ff */
[----:B------:R-:W0:Y:S01]  /*2e50*/  LDGDEPBAR ;  /* 0x00000000000079af */ /* 0x000e220000000000 */
[----:B------:R1:W2:Y:S01]  /*2e60*/  MUFU.TANH R62, R2 ;  /* 0x00000002003e7308 */ /* 0x0002a20000002400 */
[----:B------:R-:W-:Y:S01]  /*2e70*/  IMAD.IADD R16, R105, 0x1, -R6 ;  /* 0x0000000169107824 */ /* 0x000fe200078e0a06 */
[----:B------:R-:W-:Y:S01]  /*2e80*/  HMMA.16816.F32.BF16 R20, R12, R86, R88 ;  /* 0x000000560c14723c */ /* 0x000fe20000041858 */
[----:B------:R-:W-:-:S02]  /*2e90*/  IMAD.IADD R7, R3, 0x1, -R7 ;  /* 0x0000000103077824 */ /* 0x000fc400078e0a07 */
[----:B------:R-:W-:-:S04]  /*2ea0*/  FMUL.FTZ R17, R48, c[0x0][0x320] ;  /* 0x0000c80030117a20 */ /* 0x000fc80000410000 */
[----:B------:R-:W-:Y:S01]  /*2eb0*/  FMUL.FTZ R13, R32, c[0x0][0x320] ;  /* 0x0000c800200d7a20 */ /* 0x000fe20000410000 */
[----:B------:R-:W-:Y:S01]  /*2ec0*/  HMMA.16816.F32.BF16 R36, R8, R38, R52 ;  /* 0x000000260824723c */ /* 0x000fe20000041834 */
[----:B------:R-:W2:Y:S01]  /*2ed0*/  MUFU.TANH R25, R17 ;  /* 0x0000001100197308 */ /* 0x000ea20000002400 */
[----:B-1----:R-:W-:-:S07]  /*2ee0*/  FMUL.FTZ R2, R44, c[0x0][0x320] ;  /* 0x0000c8002c027a20 */ /* 0x002fce0000410000 */
[----:B------:R-:W1:Y:S07]  /*2ef0*/  MUFU.TANH R24, R13 ;  /* 0x0000000d00187308 */ /* 0x000e6e0000002400 */
[----:B------:R-:W-:Y:S01]  /*2f00*/  HMMA.16816.F32.BF16 R20, R8, R82, R20 ;  /* 0x000000520814723c */ /* 0x000fe20000041814 */
[----:B------:R5:W1:Y:S06]  /*2f10*/  MUFU.TANH R60, R2 ;  /* 0x00000002003c7308 */ /* 0x000a6c0000002400 */
[----:B------:R-:W-:-:S06]  /*2f20*/  FMUL.FTZ R9, R49, c[0x0][0x320] ;  /* 0x0000c80031097a20 */ /* 0x000fcc0000410000 */
[----:B------:R-:W1:Y:S01]  /*2f30*/  MUFU.TANH R9, R9 ;  /* 0x0000000900097308 */ /* 0x000e620000002400 */
[----:B-----5:R-:W-:-:S07]  /*2f40*/  FMUL.FTZ R2, R45, c[0x0][0x320] ;  /* 0x0000c8002d027a20 */ /* 0x020fce0000410000 */
[----:B------:R5:W1:Y:S02]  /*2f50*/  MUFU.TANH R44, R2 ;  /* 0x00000002002c7308 */ /* 0x000a640000002400 */
[----:B-----5:R-:W-:-:S06]  /*2f60*/  FMUL.FTZ R2, R56, c[0x0][0x320] ;  /* 0x0000c80038027a20 */ /* 0x020fcc0000410000 */
[----:B------:R5:W1:Y:S02]  /*2f70*/  MUFU.TANH R31, R2 ;  /* 0x00000002001f7308 */ /* 0x000a640000002400 */
[----:B-----5:R-:W-:-:S05]  /*2f80*/  LOP3.LUT R2, R106, 0xffffffe0, RZ, 0xc0, !PT ;  /* 0xffffffe06a027812 */ /* 0x020fca00078ec0ff */
[----:B------:R-:W-:-:S05]  /*2f90*/  IMAD.IADD R2, R109, 0x1, -R2 ;  /* 0x000000016d027824 */ /* 0x000fca00078e0a02 */
[----:B------:R-:W-:-:S04]  /*2fa0*/  SHF.R.S32.HI R18, RZ, 0x1f, R2 ;  /* 0x0000001fff127819 */ /* 0x000fc80000011402 */
[----:B------:R-:W-:-:S04]  /*2fb0*/  LEA.HI R6, R18, R2, RZ, 0x2 ;  /* 0x0000000212067211 */ /* 0x000fc800078f10ff */
[----:B------:R-:W-:-:S05]  /*2fc0*/  LEA.HI.SX32 R12, R6, R181, 0x1e ;  /* 0x000000b5060c7211 */ /* 0x000fca00078ff2ff */
[----:B------:R-:W-:-:S04]  /*2fd0*/  IMAD R3, R16, 0x10, R12 ;  /* 0x0000001010037824 */ /* 0x000fc800078e020c */
[----:B------:R-:W-:Y:S02]  /*2fe0*/  IMAD R108, R7, 0x8, R3 ;  /* 0x00000008076c7824 */ /* 0x000fe400078e0203 */
[----:B------:R-:W-:Y:S02]  /*2ff0*/  FMUL.FTZ R3, R33, c[0x0][0x320] ;  /* 0x0000c80021037a20 */ /* 0x000fe40000410000 */
[----:B------:R-:W-:Y:S01]  /*3000*/  IMAD.MOV.U32 R12, RZ, RZ, R108 ;  /* 0x000000ffff0c7224 */ /* 0x000fe200078e006c */
[----:B------:R-:W-:Y:S01]  /*3010*/  STL [R1+0x6c], R108 ;  /* 0x00006c6c01007387 */ /* 0x000fe20000100800 */
[----:B------:R5:W1:Y:S01]  /*3020*/  MUFU.TANH R19, R3 ;  /* 0x0000000300137308 */ /* 0x000a620000002400 */
[----:B------:R-:W-:-:S07]  /*3030*/  FMUL.FTZ R7, R40, c[0x0][0x320] ;  /* 0x0000c80028077a20 */ /* 0x000fce0000410000 */
[----:B------:R1:W1:Y:S01]  /*3040*/  MUFU.TANH R18, R7 ;  /* 0x0000000700127308 */ /* 0x0002620000002400 */
[----:B-----5:R-:W-:Y:S01]  /*3050*/  LOP3.LUT R3, R6, 0x7ffffffc, RZ, 0xc0, !PT ;  /* 0x7ffffffc06037812 */ /* 0x020fe200078ec0ff */
[----:B------:R-:W-:-:S04]  /*3060*/  @P2 IMAD.HI.U32 R6, R108, c[0x0][0x2c8], RZ ;  /* 0x0000b2006c062a27 */ /* 0x000fc800078e00ff */
[----:B------:R-:W-:Y:S01]  /*3070*/  IMAD.IADD R3, R2, 0x1, -R3 ;  /* 0x0000000102037824 */ /* 0x000fe200078e0a03 */
[----:B------:R-:W-:Y:S02]  /*3080*/  @P2 SHF.R.U32.HI R12, RZ, c[0x0][0x2cc], R6 ;  /* 0x0000b300ff0c2a19 */ /* 0x000fe40000011606 */
[----:B------:R-:W-:Y:S01]  /*3090*/  IADD3 R2, -R104, c[0x0][0x1d0], R113 ;  /* 0x0000740068027a10 */ /* 0x000fe20007ffe171 */
[----:B------:R-:W-:Y:S01]  /*30a0*/  IMAD.SHL.U32 R32, R3, 0x2, RZ ;  /* 0x0000000203207824 */ /* 0x000fe200078e00ff */
[----:B------:R-:W-:Y:S01]  /*30b0*/  ISETP.LE.AND P2, PT, R113, c[0x0][0x32c], PT ;  /* 0x0000cb0071007a0c */ /* 0x000fe20003f43270 */
[----:B------:R-:W5:Y:S01]  /*30c0*/  SHFL.IDX PT, R6, R12, RZ, 0x1c1f ;  /* 0x001c1fff0c067589 */ /* 0x000f6200000e0000 */
[----:B------:R-:W-:Y:S02]  /*30d0*/  FMUL.FTZ R3, R36, c[0x0][0x320] ;  /* 0x0000c80024037a20 */ /* 0x000fe40000410000 */
[----:B-1----:R-:W-:Y:S01]  /*30e0*/  FMUL.FTZ R7, R41, c[0x0][0x320] ;  /* 0x0000c80029077a20 */ /* 0x002fe20000410000 */
[----:B------:R4:W-:Y:S01]  /*30f0*/  STL [R1+0x40], R32 ;  /* 0x0000402001007387 */ /* 0x0009e20000100800 */
[----:B------:R1:W1:Y:S01]  /*3100*/  MUFU.TANH R16, R3 ;  /* 0x0000000300107308 */ /* 0x0002620000002400 */
[----:B------:R-:W-:-:S02]  /*3110*/  IADD3 R2, R2, -c[0x0][0x168], -R32 ;  /* 0x80005a0002027a10 */ /* 0x000fc40007ffe820 */
[----:B------:R-:W-:Y:S02]  /*3120*/  IADD3 R13, -R32, c[0x0][0x1d0], -R104 ;  /* 0x00007400200d7a10 */ /* 0x000fe40007ffe968 */
[C---:B------:R-:W-:Y:S02]  /*3130*/  IADD3 R8, R2.reuse, c[0x0][0x328], RZ ;  /* 0x0000ca0002087a10 */ /* 0x040fe40007ffe0ff */
[----:B------:R-:W-:Y:S01]  /*3140*/  IADD3 R14, R2, UR6, RZ ;  /* 0x00000006020e7c10 */ /* 0x000fe2000fffe0ff */
[----:B------:R-:W2:Y:S01]  /*3150*/  MUFU.TANH R17, R7 ;  /* 0x0000000700117308 */ /* 0x000ea20000002400 */
[----:B------:R-:W-:Y:S02]  /*3160*/  FMUL.FTZ R2, R20, c[0x0][0x320] ;  /* 0x0000c80014027a20 */ /* 0x000fe40000410000 */
[----:B-1----:R-:W-:-:S05]  /*3170*/  FMUL.FTZ R3, R37, c[0x0][0x320] ;  /* 0x0000c80025037a20 */ /* 0x002fca0000410000 */
[----:B------:R5:W1:Y:S08]  /*3180*/  MUFU.TANH R10, R2 ;  /* 0x00000002000a7308 */ /* 0x000a700000002400 */
[----:B------:R1:W1:Y:S01]  /*3190*/  MUFU.TANH R15, R3 ;  /* 0x00000003000f7308 */ /* 0x0002620000002400 */
[----:B-----5:R-:W-:Y:S02]  /*31a0*/  IMAD.IADD R2, R14, 0x1, R6 ;  /* 0x000000010e027824 */ /* 0x020fe400078e0206 */
[----:B-1----:R-:W-:-:S05]  /*31b0*/  FMUL.FTZ R3, R21, c[0x0][0x320] ;  /* 0x0000c80015037a20 */ /* 0x002fca0000410000 */
[----:B------:R1:W1:Y:S02]  /*31c0*/  MUFU.TANH R11, R3 ;  /* 0x00000003000b7308 */ /* 0x0002640000002400 */
[----:B-1----:R-:W-:-:S05]  /*31d0*/  IMAD.IADD R3, R8, 0x1, R6 ;  /* 0x0000000108037824 */ /* 0x002fca00078e0206 */
[----:B------:R-:W-:Y:S01]  /*31e0*/  IMNMX R3, R3, R13, PT ;  /* 0x0000000d03037217 */ /* 0x000fe20003800200 */
[----:B------:R-:W-:Y:S05]  /*31f0*/  @!P2 BRA `(.L_x_875) ;  /* 0x000001400000a947 */ /* 0x000fea0003800000 */
[----:B--234-:R-:W-:Y:S01]  /*3200*/  IADD3 R6, R6, c[0x0][0x1d0], RZ ;  /* 0x0000740006067a10 */ /* 0x01cfe20007ffe0ff */
[----:B------:R-:W-:Y:S03]  /*3210*/  BSSY B0, `(.L_x_876) ;  /* 0x000000d000007945 */ /* 0x000fe60003800000 */
[----:B------:R-:W-:-:S04]  /*3220*/  IADD3 R6, R6, -c[0x0][0x168], RZ ;  /* 0x80005a0006067a10 */ /* 0x000fc80007ffe0ff */
[----:B------:R-:W-:-:S13]  /*3230*/  ISETP.GT.AND P0, PT, R6, -0x1, PT ;  /* 0xffffffff0600780c */ /* 0x000fda0003f04270 */
[----:B------:R-:W-:Y:S05]  /*3240*/  @P0 BRA `(.L_x_877) ;  /* 0x0000006000000947 */ /* 0x000fea0003800000 */
[----:B------:R-:W-:Y:S02]  /*3250*/  ISETP.NE.AND P0, PT, R113, c[0x0][0x32c], PT ;  /* 0x0000cb0071007a0c */ /* 0x000fe40003f05270 */
[----:B------:R-:W-:-:S11]  /*3260*/  LOP3.LUT R6, RZ, R6, RZ, 0x33, !PT ;  /* 0x00000006ff067212 */ /* 0x000fd600078e33ff */
[----:B------:R-:W-:-:S05]  /*3270*/  @P0 IMAD.HI.U32 R7, R6, c[0x0][0x330], RZ ;  /* 0x0000cc0006070a27 */ /* 0x000fca00078e00ff */
[----:B------:R-:W-:-:S04]  /*3280*/  @P0 SHF.R.U32.HI R6, RZ, c[0x0][0x334], R7 ;  /* 0x0000cd00ff060a19 */ /* 0x000fc80000011607 */
[----:B------:R-:W-:Y:S01]  /*3290*/  LOP3.LUT R6, RZ, R6, RZ, 0x33, !PT ;  /* 0x00000006ff067212 */ /* 0x000fe200078e33ff */
[----:B------:R-:W-:Y:S05]  /*32a0*/  BRA `(.L_x_878) ;  /* 0x0000003000007947 */ /* 0x000fea0003800000 */
.L_x_877:
[----:B------:R-:W-:-:S13]  /*32b0*/  ISETP.NE.AND P0, PT, R113, c[0x0][0x32c], PT ;  /* 0x0000cb0071007a0c */ /* 0x000fda0003f05270 */
[----:B------:R-:W-:-:S05]  /*32c0*/  @P0 IMAD.HI.U32 R7, R6, c[0x0][0x330], RZ ;  /* 0x0000cc0006070a27 */ /* 0x000fca00078e00ff */
[----:B------:R-:W-:Y:S02]  /*32d0*/  @P0 SHF.R.U32.HI R6, RZ, c[0x0][0x334], R7 ;  /* 0x0000cd00ff060a19 */ /* 0x000fe40000011607 */
.L_x_878:
[----:B------:R-:W-:Y:S05]  /*32e0*/  BSYNC B0 ;  /* 0x0000000000007941 */ /* 0x000fea0003800000 */
.L_x_876:
[----:B------:R-:W-:-:S04]  /*32f0*/  IMAD R6, R6, c[0x0][0x32c], -R104 ;  /* 0x0000cb0006067a24 */ /* 0x000fc800078e0a68 */
[----:B------:R-:W-:-:S05]  /*3300*/  IMAD.IADD R6, R6, 0x1, -R32 ;  /* 0x0000000106067824 */ /* 0x000fca00078e0a20 */
[----:B------:R-:W-:Y:S02]  /*3310*/  IADD3 R7, R6, c[0x0][0x32c], RZ ;  /* 0x0000cb0006077a10 */ /* 0x000fe40007ffe0ff */
[----:B------:R-:W-:Y:S02]  /*3320*/  IMNMX R2, R2, R6, !PT ;  /* 0x0000000602027217 */ /* 0x000fe40007800200 */
[----:B------:R-:W-:Y:S02]  /*3330*/  IMNMX R3, R3, R7, PT ;  /* 0x0000000703037217 */ /* 0x000fe40003800200 */
.L_x_875:
[----:B--234-:R-:W-:Y:S01]  /*3340*/  ISETP.GT.AND P1, PT, R184, RZ, PT ;  /* 0x000000ffb800720c */ /* 0x01cfe20003f24270 */
[----:B------:R-:W1:Y:S03]  /*3350*/  SHFL.IDX PT, R6, R12, 0x1, 0x1c1f ;  /* 0x003c1f000c067f89 */ /* 0x000e6600000e0000 */
[----:B------:R-:W-:-:S04]  /*3360*/  ISETP.GT.AND P0, PT, R2, RZ, P1 ;  /* 0x000000ff0200720c */ /* 0x000fc80000f04270 */
[----:B------:R-:W-:-:S04]  /*3370*/  ISETP.LT.OR P0, PT, R3, 0x1, P0 ;  /* 0x000000010300780c */ /* 0x000fc80000701670 */
[----:B------:R-:W-:Y:S02]  /*3380*/  FSEL R27, R61, -INF , !P0 ;  /* 0xff8000003d1b7808 */ /* 0x000fe40004000000 */
[----:B------:R-:W-:-:S04]  /*3390*/  ISETP.GT.AND P0, PT, R2, 0x1, P1 ;  /* 0x000000010200780c */ /* 0x000fc80000f04270 */
        /* <DEDUP_REMOVED lines=41> */
[----:B------:R-:W-:Y:S01]  /*3630*/  ISETP.GT.AND P0, PT, R2, 0x39, P1 ;  /* 0x000000390200780c */ /* 0x000fe20000f04270 */
[----:B------:R-:W-:-:S03]  /*3640*/  FMUL.FTZ R2, R47, c[0x0][0x320] ;  /* 0x0000c8002f027a20 */ /* 0x000fc60000410000 */
[----:B------:R-:W-:Y:S01]  /*3650*/  ISETP.LT.OR P0, PT, R3, 0x3a, P0 ;  /* 0x0000003a0300780c */ /* 0x000fe20000701670 */
[----:B------:R2:W3:Y:S01]  /*3660*/  MUFU.TANH R26, R2 ;  /* 0x00000002001a7308 */ /* 0x0004e20000002400 */
[----:B-1----:R-:W-:Y:S02]  /*3670*/  IMAD.IADD R3, R8, 0x1, R6 ;  /* 0x0000000108037824 */ /* 0x002fe400078e0206 */
[----:B------:R-:W-:-:S03]  /*3680*/  FSEL R174, R15, -INF , !P0 ;  /* 0xff8000000fae7808 */ /* 0x000fc60004000000 */
[----:B------:R-:W-:Y:S01]  /*3690*/  IMNMX R3, R3, R13, PT ;  /* 0x0000000d03037217 */ /* 0x000fe20003800200 */
[----:B--2---:R-:W-:-:S04]  /*36a0*/  FMUL.FTZ R2, R34, c[0x0][0x320] ;  /* 0x0000c80022027a20 */ /* 0x004fc80000410000 */
[----:B------:R1:W2:Y:S02]  /*36b0*/  MUFU.TANH R25, R2 ;  /* 0x0000000200197308 */ /* 0x0002a40000002400 */
[----:B-1----:R-:W-:-:S06]  /*36c0*/  FMUL.FTZ R2, R35, c[0x0][0x320] ;  /* 0x0000c80023027a20 */ /* 0x002fcc0000410000 */
[----:B------:R1:W4:Y:S02]  /*36d0*/  MUFU.TANH R24, R2 ;  /* 0x0000000200187308 */ /* 0x0003240000002400 */
[----:B-1----:R-:W-:-:S06]  /*36e0*/  FMUL.FTZ R2, R23, c[0x0][0x320] ;  /* 0x0000c80017027a20 */ /* 0x002fcc0000410000 */
[----:B------:R1:W1:Y:S02]  /*36f0*/  MUFU.TANH R21, R2 ;  /* 0x0000000200157308 */ /* 0x0002640000002400 */
        /* <DEDUP_REMOVED lines=22> */
[----:B-1----:R-:W-:Y:S01]  /*3860*/  IMAD.IADD R2, R14, 0x1, R6 ;  /* 0x000000010e027824 */ /* 0x002fe200078e0206 */
        /* <DEDUP_REMOVED lines=12> */
.L_x_881:
[----:B------:R-:W-:-:S13]  /*3930*/  ISETP.NE.AND P0, PT, R113, c[0x0][0x32c], PT ;  /* 0x0000cb0071007a0c */ /* 0x000fda0003f05270 */
[----:B------:R-:W-:-:S05]  /*3940*/  @P0 IMAD.HI.U32 R7, R6, c[0x0][0x330], RZ ;  /* 0x0000cc0006070a27 */ /* 0x000fca00078e00ff */
[----:B------:R-:W-:Y:S02]  /*3950*/  @P0 SHF.R.U32.HI R6, RZ, c[0x0][0x334], R7 ;  /* 0x0000cd00ff060a19 */ /* 0x000fe40000011607 */
.L_x_882:
[----:B------:R-:W-:Y:S05]  /*3960*/  BSYNC B0 ;  /* 0x0000000000007941 */ /* 0x000fea0003800000 */
.L_x_880:
[----:B------:R-:W-:-:S04]  /*3970*/  IMAD R6, R6, c[0x0][0x32c], -R104 ;  /* 0x0000cb0006067a24 */ /* 0x000fc800078e0a68 */
[----:B------:R-:W-:-:S05]  /*3980*/  IMAD.IADD R6, R6, 0x1, -R32 ;  /* 0x0000000106067824 */ /* 0x000fca00078e0a20 */
[----:B------:R-:W-:Y:S02]  /*3990*/  IADD3 R7, R6, c[0x0][0x32c], RZ ;  /* 0x0000cb0006077a10 */ /* 0x000fe40007ffe0ff */
[----:B------:R-:W-:Y:S02]  /*39a0*/  IMNMX R2, R2, R6, !PT ;  /* 0x0000000602027217 */ /* 0x000fe40007800200 */
[----:B------:R-:W-:Y:S02]  /*39b0*/  IMNMX R3, R3, R7, PT ;  /* 0x0000000703037217 */ /* 0x000fe40003800200 */
.L_x_879:
[----:B--234-:R-:W-:Y:S01]  /*39c0*/  ISETP.GT.AND P0, PT, R2, 0x1, P1 ;  /* 0x000000010200780c */ /* 0x01cfe20000f04270 */
[----:B------:R-:W-:Y:S01]  /*39d0*/  IMAD.SHL.U32 R193, R5, 0x2, RZ ;  /* 0x0000000205c17824 */ /* 0x000fe200078e00ff */
[----:B------:R-:W-:Y:S02]  /*39e0*/  FMNMX.FTZ R132, R27, R28, !PT ;  /* 0x0000001c1b847209 */ /* 0x000fe40007810000 */
[----:B------:R-:W-:Y:S01]  /*39f0*/  ISETP.LT.OR P0, PT, R3, 0x2, P0 ;  /* 0x000000020300780c */ /* 0x000fe20000701670 */
[----:B------:R-:W-:Y:S01]  /*3a00*/  IMAD R196, R0, 0x2, R193 ;  /* 0x0000000200c47824 */ /* 0x000fe200078e02c1 */
[----:B------:R-:W-:Y:S01]  /*3a10*/  FMNMX.FTZ R132, R29, R132, !PT ;  /* 0x000000841d847209 */ /* 0x000fe20007810000 */
[----:B------:R-:W-:Y:S01]  /*3a20*/  LDSM.16.MT88.4 R40, [R193+0x2100] ;  /* 0x00210000c128783b */ /* 0x000fe20000004200 */
[----:B------:R-:W-:-:S02]  /*3a30*/  FSEL R13, R20, -INF , !P0 ;  /* 0xff800000140d7808 */ /* 0x000fc40004000000 */
[----:B------:R-:W-:Y:S01]  /*3a40*/  ISETP.GT.AND P0, PT, R2, 0x8, P1 ;  /* 0x000000080200780c */ /* 0x000fe20000f04270 */
[----:B------:R-:W-:Y:S01]  /*3a50*/  LDSM.16.MT88.4 R32, [R196+0x2100] ;  /* 0x00210000c420783b */ /* 0x000fe20000004200 */
[----:B------:R-:W-:Y:S02]  /*3a60*/  FMNMX.FTZ R132, R30, R132, !PT ;  /* 0x000000841e847209 */ /* 0x000fe40007810000 */
[----:B------:R-:W-:Y:S02]  /*3a70*/  ISETP.LT.OR P0, PT, R3, 0x9, P0 ;  /* 0x000000090300780c */ /* 0x000fe40000701670 */
[----:B------:R-:W-:Y:S02]  /*3a80*/  FMNMX.FTZ R132, R101, R132, !PT ;  /* 0x0000008465847209 */ /* 0x000fe40007810000 */
[----:B------:R-:W-:Y:S02]  /*3a90*/  FSEL R12, R12, -INF , !P0 ;  /* 0xff8000000c0c7808 */ /* 0x000fe40004000000 */
[----:B------:R-:W-:-:S02]  /*3aa0*/  ISETP.GT.AND P0, PT, R2, 0x9, P1 ;  /* 0x000000090200780c */ /* 0x000fc40000f04270 */
[----:B------:R-:W-:Y:S02]  /*3ab0*/  FMNMX.FTZ R132, R100, R132, !PT ;  /* 0x0000008464847209 */ /* 0x000fe40007810000 */
[----:B------:R-:W-:Y:S02]  /*3ac0*/  ISETP.LT.OR P0, PT, R3, 0xa, P0 ;  /* 0x0000000a0300780c */ /* 0x000fe40000701670 */
[----:B------:R-:W-:Y:S02]  /*3ad0*/  FMNMX.FTZ R132, R103, R132, !PT ;  /* 0x0000008467847209 */ /* 0x000fe40007810000 */
[----:B------:R-:W-:Y:S02]  /*3ae0*/  FSEL R14, R21, -INF , !P0 ;  /* 0xff800000150e7808 */ /* 0x000fe40004000000 */
[----:B------:R-:W-:Y:S02]  /*3af0*/  ISETP.GT.AND P0, PT, R2, 0x10, P1 ;  /* 0x000000100200780c */ /* 0x000fe40000f04270 */
[----:B------:R-:W-:-:S02]  /*3b00*/  FMNMX.FTZ R132, R102, R132, !PT ;  /* 0x0000008466847209 */ /* 0x000fc40007810000 */
[----:B------:R-:W-:Y:S02]  /*3b10*/  ISETP.LT.OR P0, PT, R3, 0x11, P0 ;  /* 0x000000110300780c */ /* 0x000fe40000701670 */
[----:B------:R-:W-:Y:S02]  /*3b20*/  FMNMX.FTZ R132, R135, R132, !PT ;  /* 0x0000008487847209 */ /* 0x000fe40007810000 */
[----:B------:R-:W-:Y:S02]  /*3b30*/  FSEL R10, R10, -INF , !P0 ;  /* 0xff8000000a0a7808 */ /* 0x000fe40004000000 */
[----:B------:R-:W-:Y:S02]  /*3b40*/  ISETP.GT.AND P0, PT, R2, 0x11, P1 ;  /* 0x000000110200780c */ /* 0x000fe40000f04270 */
[----:B------:R-:W-:Y:S02]  /*3b50*/  FMNMX.FTZ R132, R219, R132, !PT ;  /* 0x00000084db847209 */ /* 0x000fe40007810000 */
[----:B------:R-:W-:-:S02]  /*3b60*/  ISETP.LT.OR P0, PT, R3, 0x12, P0 ;  /* 0x000000120300780c */ /* 0x000fc40000701670 */
[----:B------:R-:W-:Y:S02]  /*3b70*/  FMNMX.FTZ R132, R224, R132, !PT ;  /* 0x00000084e0847209 */ /* 0x000fe40007810000 */
[----:B------:R-:W-:Y:S02]  /*3b80*/  FSEL R45, R26, -INF , !P0 ;  /* 0xff8000001a2d7808 */ /* 0x000fe40004000000 */
[----:B------:R-:W-:Y:S02]  /*3b90*/  ISETP.GT.AND P0, PT, R2, 0x18, P1 ;  /* 0x000000180200780c */ /* 0x000fe40000f04270 */
[----:B------:R-:W-:Y:S02]  /*3ba0*/  FMNMX.FTZ R132, R225, R132, !PT ;  /* 0x00000084e1847209 */ /* 0x000fe40007810000 */
[----:B------:R-:W-:Y:S02]  /*3bb0*/  ISETP.LT.OR P0, PT, R3, 0x19, P0 ;  /* 0x000000190300780c */ /* 0x000fe40000701670 */
[----:B------:R-:W-:-:S02]  /*3bc0*/  FMNMX.FTZ R132, R182, R132, !PT ;  /* 0x00000084b6847209 */ /* 0x000fc40007810000 */
[----:B------:R-:W-:Y:S02]  /*3bd0*/  FSEL R44, R17, -INF , !P0 ;  /* 0xff800000112c7808 */ /* 0x000fe40004000000 */
[----:B------:R-:W-:Y:S02]  /*3be0*/  ISETP.GT.AND P0, PT, R2, 0x19, P1 ;  /* 0x000000190200780c */ /* 0x000fe40000f04270 */
[----:B------:R-:W-:Y:S02]  /*3bf0*/  FMNMX.FTZ R132, R178, R132, !PT ;  /* 0x00000084b2847209 */ /* 0x000fe40007810000 */
[----:B------:R-:W-:Y:S02]  /*3c00*/  ISETP.LT.OR P0, PT, R3, 0x1a, P0 ;  /* 0x0000001a0300780c */ /* 0x000fe40000701670 */
[----:B------:R-:W-:Y:S02]  /*3c10*/  FMNMX.FTZ R132, R176, R132, !PT ;  /* 0x00000084b0847209 */ /* 0x000fe40007810000 */
[----:B------:R-:W-:-:S02]  /*3c20*/  FSEL R46, R16, -INF , !P0 ;  /* 0xff800000102e7808 */ /* 0x000fc40004000000 */
[----:B------:R-:W-:Y:S02]  /*3c30*/  ISETP.GT.AND P0, PT, R2, 0x20, P1 ;  /* 0x000000200200780c */ /* 0x000fe40000f04270 */
[----:B------:R-:W-:Y:S02]  /*3c40*/  FMNMX.FTZ R132, R174, R132, !PT ;  /* 0x00000084ae847209 */ /* 0x000fe40007810000 */
[----:B------:R-:W-:Y:S02]  /*3c50*/  ISETP.LT.OR P0, PT, R3, 0x21, P0 ;  /* 0x000000210300780c */ /* 0x000fe40000701670 */
[----:B------:R-:W-:Y:S01]  /*3c60*/  LEA R194, R4, R193, 0x1 ;  /* 0x000000c104c27211 */ /* 0x000fe200078e08ff */
[----:B------:R-:W1:Y:S01]  /*3c70*/  SHFL.BFLY PT, R7, R132, 0x2, 0x1f ;  /* 0x0c401f0084077f89 */ /* 0x000e6200000e0000 */
[----:B------:R-:W-:Y:S02]  /*3c80*/  FSEL R47, R9, -INF , !P0 ;  /* 0xff800000092f7808 */ /* 0x000fe40004000000 */
[----:B------:R-:W-:Y:S01]  /*3c90*/  ISETP.GT.AND P0, PT, R2, 0x21, P1 ;  /* 0x000000210200780c */ /* 0x000fe20000f04270 */
[----:B------:R-:W-:Y:S01]  /*3ca0*/  IMAD R195, R0, 0x2, R194 ;  /* 0x0000000200c37824 */ /* 0x000fe200078e02c2 */
[----:B------:R-:W-:Y:S02]  /*3cb0*/  LDSM.16.MT88.4 R36, [R194+0x2100] ;  /* 0x00210000c224783b */ /* 0x000fe40000004200 */
[----:B------:R-:W-:-:S04]  /*3cc0*/  ISETP.LT.OR P0, PT, R3, 0x22, P0 ;  /* 0x000000220300780c */ /* 0x000fc80000701670 */
[----:B------:R-:W-:Y:S02]  /*3cd0*/  FSEL R133, R11, -INF , !P0 ;  /* 0xff8000000b857808 */ /* 0x000fe40004000000 */
[----:B------:R-:W-:-:S04]  /*3ce0*/  ISETP.GT.AND P0, PT, R2, 0x28, P1 ;  /* 0x000000280200780c */ /* 0x000fc80000f04270 */
[----:B------:R-:W-:-:S04]  /*3cf0*/  ISETP.LT.OR P0, PT, R3, 0x29, P0 ;  /* 0x000000290300780c */ /* 0x000fc80000701670 */
[----:B------:R-:W-:Y:S02]  /*3d00*/  FSEL R11, R25, -INF , !P0 ;  /* 0xff800000190b7808 */ /* 0x000fe40004000000 */
[----:B------:R-:W-:Y:S02]  /*3d10*/  ISETP.GT.AND P0, PT, R2, 0x29, P1 ;  /* 0x000000290200780c */ /* 0x000fe40000f04270 */
[----:B-1----:R-:W-:Y:S02]  /*3d20*/  FMNMX.FTZ R132, R132, R7, !PT ;  /* 0x0000000784847209 */ /* 0x002fe40007810000 */
        /* <DEDUP_REMOVED lines=9> */
[----:B------:R-:W-:Y:S03]  /*3dc0*/  LDSM.16.MT88.4 R16, [R194+0x100] ;  /* 0x00010000c210783b */ /* 0x000fe60000004200 */
[----:B------:R-:W-:-:S04]  /*3dd0*/  ISETP.LT.OR P0, PT, R3, 0x39, P0 ;  /* 0x000000390300780c */ /* 0x000fc80000701670 */
[----:B------:R-:W-:Y:S02]  /*3de0*/  FSEL R173, R15, -INF , !P0 ;  /* 0xff8000000fad7808 */ /* 0x000fe40004000000 */
[----:B------:R-:W-:-:S04]  /*3df0*/  ISETP.GT.AND P0, PT, R2, RZ, P1 ;  /* 0x000000ff0200720c */ /* 0x000fc80000f04270 */
[----:B------:R-:W-:-:S04]  /*3e00*/  ISETP.LT.OR P0, PT, R3, 0x1, P0 ;  /* 0x000000010300780c */ /* 0x000fc80000701670 */
[----:B------:R-:W-:Y:S02]  /*3e10*/  FSEL R9, R62, -INF , !P0 ;  /* 0xff8000003e097808 */ /* 0x000fe40004000000 */
[----:B------:R-:W-:Y:S02]  /*3e20*/  ISETP.GT.AND P0, PT, R2, 0x39, P1 ;  /* 0x000000390200780c */ /* 0x000fe40000f04270 */
[----:B------:R-:W-:Y:S02]  /*3e30*/  FMNMX.FTZ R6, R9, R13, !PT ;  /* 0x0000000d09067209 */ /* 0x000fe40007810000 */
[----:B------:R-:W-:Y:S02]  /*3e40*/  ISETP.LT.OR P0, PT, R3, 0x3a, P0 ;  /* 0x0000003a0300780c */ /* 0x000fe40000701670 */
[----:B------:R-:W-:Y:S02]  /*3e50*/  FMNMX.FTZ R6, R12, R6, !PT ;  /* 0x000000060c067209 */ /* 0x000fe40007810000 */
[----:B------:R-:W-:-:S02]  /*3e60*/  FSEL R235, R23, -INF , !P0 ;  /* 0xff80000017eb7808 */ /* 0x000fc40004000000 */
[----:B------:R-:W-:-:S04]  /*3e70*/  FMNMX.FTZ R6, R14, R6, !PT ;  /* 0x000000060e067209 */ /* 0x000fc80007810000 */
        /* <DEDUP_REMOVED lines=8> */
[----:B------:R-:W-:Y:S02]  /*3f00*/  FMNMX.FTZ R2, R252, R6, !PT ;  /* 0x00000006fc027209 */ /* 0x000fe40007810000 */
[----:B------:R-:W1:Y:S02]  /*3f10*/  SHFL.BFLY PT, R6, R132, 0x1, 0x1f ;  /* 0x0c201f0084067f89 */ /* 0x000e6400000e0000 */
[----:B------:R-:W-:-:S04]  /*3f20*/  FMNMX.FTZ R2, R175, R2, !PT ;  /* 0x00000002af027209 */ /* 0x000fc80007810000 */
[----:B------:R-:W-:-:S04]  /*3f30*/  FMNMX.FTZ R2, R173, R2, !PT ;  /* 0x00000002ad027209 */ /* 0x000fc80007810000 */
[----:B------:R-:W-:-:S05]  /*3f40*/  FMNMX.FTZ R2, R235, R2, !PT ;  /* 0x00000002eb027209 */ /* 0x000fca0007810000 */
[----:B------:R-:W2:Y:S01]  /*3f50*/  SHFL.BFLY PT, R3, R2, 0x2, 0x1f ;  /* 0x0c401f0002037f89 */ /* 0x000ea200000e0000 */
[----:B-1----:R-:W-:-:S04]  /*3f60*/  FMNMX.FTZ R132, R132, R6, !PT ;  /* 0x0000000684847209 */ /* 0x002fc80007810000 */
[C---:B------:R-:W-:Y:S01]  /*3f70*/  FSETP.NEU.FTZ.AND P0, PT, R132.reuse, -INF , PT ;  /* 0xff8000008400780b */ /* 0x040fe20003f1d000 */
[----:B------:R-:W-:-:S05]  /*3f80*/  FMUL.FTZ R8, R132, c[0x0][0x2d0] ;  /* 0x0000b40084087a20 */ /* 0x000fca0000410000 */
[----:B------:R-:W-:Y:S02]  /*3f90*/  FSEL R8, R8, RZ, P0 ;  /* 0x000000ff08087208 */ /* 0x000fe40000000000 */
[----:B--2---:R-:W-:-:S03]  /*3fa0*/  FMNMX.FTZ R2, R2, R3, !PT ;  /* 0x0000000302027209 */ /* 0x004fc60007810000 */
[--C-:B------:R-:W-:Y:S02]  /*3fb0*/  FFMA.FTZ R3, R27, c[0x0][0x2d0], -R8.reuse ;  /* 0x0000b4001b037a23 */ /* 0x100fe40000010808 */
[----:B------:R-:W-:Y:S01]  /*3fc0*/  LDSM.16.MT88.4 R24, [R195+0x2100] ;  /* 0x00210000c318783b */ /* 0x000fe20000004200 */
[--C-:B------:R-:W-:Y:S01]  /*3fd0*/  FFMA.FTZ R0, R101, c[0x0][0x2d0], -R8.reuse ;  /* 0x0000b40065007a23 */ /* 0x100fe20000010808 */
[----:B------:R1:W-:Y:S02]  /*3fe0*/  MUFU.EX2 R185, R3 ;  /* 0x0000000300b97308 */ /* 0x0003e40000000800 */
[----:B------:R-:W2:Y:S06]  /*3ff0*/  SHFL.BFLY PT, R6, R2, 0x1, 0x1f ;  /* 0x0c201f0002067f89 */ /* 0x000eac00000e0000 */
[----:B------:R3:W-:Y:S01]  /*4000*/  MUFU.EX2 R227, R0 ;  /* 0x0000000000e37308 */ /* 0x0007e20000000800 */
[----:B-1----:R-:W-:-:S07]  /*4010*/  FFMA.FTZ R3, R28, c[0x0][0x2d0], -R8 ;  /* 0x0000b4001c037a23 */ /* 0x002fce0000010808 */
[----:B------:R2:W-:Y:S01]  /*4020*/  MUFU.EX2 R234, R3 ;  /* 0x0000000300ea7308 */ /* 0x0005e20000000800 */
[----:B---3--:R-:W-:-:S07]  /*4030*/  FFMA.FTZ R0, R100, c[0x0][0x2d0], -R8 ;  /* 0x0000b40064007a23 */ /* 0x008fce0000010808 */
[----:B------:R1:W-:Y:S01]  /*4040*/  MUFU.EX2 R226, R0 ;  /* 0x0000000000e27308 */ /* 0x0003e20000000800 */
[----:B--2---:R-:W-:Y:S01]  /*4050*/  FMNMX.FTZ R3, R2, R6, !PT ;  /* 0x0000000602037209 */ /* 0x004fe20007810000 */
[--C-:B------:R-:W-:Y:S02]  /*4060*/  FFMA.FTZ R2, R29, c[0x0][0x2d0], -R8.reuse ;  /* 0x0000b4001d027a23 */ /* 0x100fe40000010808 */
[----:B------:R-:W-:Y:S01]  /*4070*/  FFMA.FTZ R6, R30, c[0x0][0x2d0], -R8 ;  /* 0x0000b4001e067a23 */ /* 0x000fe20000010808 */
[----:B------:R-:W-:-:S03]  /*4080*/  FSETP.NEU.FTZ.AND P0, PT, R3, -INF , PT ;  /* 0xff8000000300780b */ /* 0x000fc60003f1d000 */
[----:B------:R2:W3:Y:S01]  /*4090*/  MUFU.EX2 R22, R2 ;  /* 0x0000000200167308 */ /* 0x0004e20000000800 */
[----:B------:R-:W-:Y:S01]  /*40a0*/  LDSM.16.MT88.4 R28, [R195+0x100] ;  /* 0x00010000c31c783b */ /* 0x000fe20000004200 */
[----:B-1----:R-:W-:-:S06]  /*40b0*/  FFMA.FTZ R0, R103, c[0x0][0x2d0], -R8 ;  /* 0x0000b40067007a23 */ /* 0x002fcc0000010808 */
[----:B------:R1:W4:Y:S01]  /*40c0*/  MUFU.EX2 R183, R6 ;  /* 0x0000000600b77308 */ /* 0x0003220000000800 */
[----:B--2---:R-:W-:-:S05]  /*40d0*/  FMUL.FTZ R2, R3, c[0x0][0x2d0] ;  /* 0x0000b40003027a20 */ /* 0x004fca0000410000 */
[----:B------:R-:W-:-:S05]  /*40e0*/  FSEL R2, R2, RZ, P0 ;  /* 0x000000ff02027208 */ /* 0x000fca0000000000 */
[--C-:B------:R-:W-:Y:S02]  /*40f0*/  FFMA.FTZ R4, R13, c[0x0][0x2d0], -R2.reuse ;  /* 0x0000b4000d047a23 */ /* 0x100fe40000010802 */
[----:B-1----:R-:W-:Y:S02]  /*4100*/  FFMA.FTZ R6, R9, c[0x0][0x2d0], -R2 ;  /* 0x0000b40009067a23 */ /* 0x002fe40000010802 */
[----:B------:R1:W-:Y:S01]  /*4110*/  MUFU.EX2 R187, R4 ;  /* 0x0000000400bb7308 */ /* 0x0003e20000000800 */
[----:B---3--:R-:W-:Y:S02]  /*4120*/  IMAD.MOV.U32 R9, RZ, RZ, R22 ;  /* 0x000000ffff097224 */ /* 0x008fe400078e0016 */
[----:B------:R-:W2:Y:S05]  /*4130*/  LDSM.16.MT88.4 R20, [R193+0x100] ;  /* 0x00010000c114783b */ /* 0x000eaa0000004200 */
[----:B------:R4:W3:Y:S01]  /*4140*/  MUFU.EX2 R180, R6 ;  /* 0x0000000600b47308 */ /* 0x0008e20000000800 */
[----:B-1----:R-:W-:-:S07]  /*4150*/  FFMA.FTZ R4, R12, c[0x0][0x2d0], -R2 ;  /* 0x0000b4000c047a23 */ /* 0x002fce0000010802 */
[----:B------:R1:W-:Y:S01]  /*4160*/  MUFU.EX2 R179, R4 ;  /* 0x0000000400b37308 */ /* 0x0003e20000000800 */
[----:B----4-:R-:W-:Y:S02]  /*4170*/  F2FP.BF16.PACK_AB R6, R183, R9 ;  /* 0x00000009b706723e */ /* 0x010fe400000010ff */
[----:B---3--:R-:W-:Y:S01]  /*4180*/  F2FP.BF16.PACK_AB R5, R187, R180 ;  /* 0x000000b4bb05723e */ /* 0x008fe200000010ff */
[----:B-1----:R-:W-:Y:S02]  /*4190*/  FFMA.FTZ R4, R14, c[0x0][0x2d0], -R2 ;  /* 0x0000b4000e047a23 */ /* 0x002fe40000010802 */
[----:B------:R-:W1:Y:S02]  /*41a0*/  LDSM.16.MT88.4 R12, [R196+0x100] ;  /* 0x00010000c40c783b */ /* 0x000e640000004200 */
[----:B------:R3:W4:Y:S02]  /*41b0*/  MUFU.EX2 R186, R4 ;  /* 0x0000000400ba7308 */ /* 0x0007240000000800 */
[----:B---3--:R-:W-:-:S02]  /*41c0*/  F2FP.BF16.PACK_AB R4, R234, R185 ;  /* 0x000000b9ea04723e */ /* 0x008fc400000010ff */
[----:B----4-:R-:W-:-:S07]  /*41d0*/  F2FP.BF16.PACK_AB R7, R186, R179 ;  /* 0x000000b3ba07723e */ /* 0x010fce00000010ff */
[C---:B--2---:R-:W-:Y:S08]  /*41e0*/  HMMA.16816.F32.BF16 R72, R4.reuse, R20, RZ ;  /* 0x000000140448723c */ /* 0x044ff000000418ff */
[C---:B------:R-:W-:Y:S01]  /*41f0*/  HMMA.16816.F32.BF16 R96, R4.reuse, R22, RZ ;  /* 0x000000160460723c */ /* 0x040fe200000418ff */
[----:B------:R-:W2:Y:S07]  /*4200*/  LDSM.16.MT88.4 R20, [R193+0x4100] ;  /* 0x00410000c114783b */ /* 0x000eae0000004200 */
[C---:B------:R-:W-:Y:S08]  /*4210*/  HMMA.16816.F32.BF16 R68, R4.reuse, R16, RZ ;  /* 0x000000100444723c */ /* 0x040ff000000418ff */
[C---:B------:R-:W-:Y:S01]  /*4220*/  HMMA.16816.F32.BF16 R92, R4.reuse, R18, RZ ;  /* 0x00000012045c723c */ /* 0x040fe200000418ff */
[----:B------:R-:W3:Y:S07]  /*4230*/  LDSM.16.MT88.4 R16, [R194+0x4100] ;  /* 0x00410000c210783b */ /* 0x000eee0000004200 */
[C---:B-1----:R-:W-:Y:S08]  /*4240*/  HMMA.16816.F32.BF16 R112, R4.reuse, R12, RZ ;  /* 0x0000000c0470723c */ /* 0x042ff000000418ff */
[C---:B------:R-:W-:Y:S01]  /*4250*/  HMMA.16816.F32.BF16 R120, R4.reuse, R14, RZ ;  /* 0x0000000e0478723c */ /* 0x040fe200000418ff */
[----:B------:R-:W1:Y:S07]  /*4260*/  LDSM.16.MT88.4 R12, [R196+0x4100] ;  /* 0x00410000c40c783b */ /* 0x000e6e0000004200 */
[C---:B------:R-:W-:Y:S08]  /*4270*/  HMMA.16816.F32.BF16 R64, R4.reuse, R40, RZ ;  /* 0x000000280440723c */ /* 0x040ff000000418ff */
[C---:B------:R-:W-:Y:S01]  /*4280*/  HMMA.16816.F32.BF16 R84, R4.reuse, R42, RZ ;  /* 0x0000002a0454723c */ /* 0x040fe200000418ff */
[----:B------:R-:W4:Y:S07]  /*4290*/  LDSM.16.MT88.4 R40, [R195+0x4100] ;  /* 0x00410000c328783b */ /* 0x000f2e0000004200 */
[C---:B------:R-:W-:Y:S08]  /*42a0*/  HMMA.16816.F32.BF16 R108, R4.reuse, R28, RZ ;  /* 0x0000001c046c723c */ /* 0x040ff000000418ff */
[C---:B------:R-:W-:Y:S01]  /*42b0*/  HMMA.16816.F32.BF16 R88, R4.reuse, R30, RZ ;  /* 0x0000001e0458723c */ /* 0x040fe200000418ff */
[----:B------:R-:W5:Y:S07]  /*42c0*/  LDSM.16.MT88.4 R28, [R193+0x6100] ;  /* 0x00610000c11c783b */ /* 0x000f6e0000004200 */
[C---:B--2---:R-:W-:Y:S08]  /*42d0*/  HMMA.16816.F32.BF16 R104, R4.reuse, R20, RZ ;  /* 0x000000140468723c */ /* 0x044ff000000418ff */
[C---:B------:R-:W-:Y:S01]  /*42e0*/  HMMA.16816.F32.BF16 R116, R4.reuse, R22, RZ ;  /* 0x000000160474723c */ /* 0x040fe200000418ff */
[----:B------:R-:W2:Y:S07]  /*42f0*/  LDSM.16.MT88.4 R20, [R194+0x6100] ;  /* 0x00610000c214783b */ /* 0x000eae0000004200 */
[C---:B---3--:R-:W-:Y:S08]  /*4300*/  HMMA.16816.F32.BF16 R124, R4.reuse, R16, RZ ;  /* 0x00000010047c723c */ /* 0x048ff000000418ff */
[C---:B------:R-:W-:Y:S01]  /*4310*/  HMMA.16816.F32.BF16 R128, R4.reuse, R18, RZ ;  /* 0x000000120480723c */ /* 0x040fe200000418ff */
[----:B------:R-:W3:Y:S07]  /*4320*/  LDSM.16.MT88.4 R16, [R196+0x6100] ;  /* 0x00610000c410783b */ /* 0x000eee0000004200 */
[C---:B-1----:R-:W-:Y:S08]  /*4330*/  HMMA.16816.F32.BF16 R136, R4.reuse, R12, RZ ;  /* 0x0000000c0488723c */ /* 0x042ff000000418ff */
[C---:B------:R-:W-:Y:S01]  /*4340*/  HMMA.16816.F32.BF16 R148, R4.reuse, R14, RZ ;  /* 0x0000000e0494723c */ /* 0x040fe200000418ff */
[----:B------:R-:W1:Y:S07]  /*4350*/  LDSM.16.MT88.4 R12, [R195+0x6100] ;  /* 0x00610000c30c783b */ /* 0x000e6e0000004200 */
[C---:B----4-:R-:W-:Y:S01]  /*4360*/  HMMA.16816.F32.BF16 R156, R4.reuse, R42, RZ ;  /* 0x0000002a049c723c */ /* 0x050fe200000418ff */
[----:B------:R4:W-:Y:S07]  /*4370*/  MUFU.EX2 R42, R0 ;  /* 0x00000000002a7308 */ /* 0x0009ee0000000800 */
[C---:B------:R-:W-:Y:S08]  /*4380*/  HMMA.16816.F32.BF16 R52, R4.reuse, R24, RZ ;  /* 0x000000180434723c */ /* 0x040ff000000418ff */
[C---:B------:R-:W-:Y:S01]  /*4390*/  HMMA.16816.F32.BF16 R76, R4.reuse, R26, RZ ;  /* 0x0000001a044c723c */ /* 0x040fe200000418ff */
[----:B----4-:R-:W-:Y:S01]  /*43a0*/  FFMA.FTZ R0, R102, c[0x0][0x2d0], -R8 ;  /* 0x0000b40066007a23 */ /* 0x010fe20000010808 */
[----:B------:R-:W4:Y:S03]  /*43b0*/  LDSM.16.MT88.4 R24, [R194+0x900] ;  /* 0x00090000c218783b */ /* 0x000f260000004200 */
[----:B------:R1:W-:Y:S03]  /*43c0*/  MUFU.EX2 R172, R0 ;  /* 0x0000000000ac7308 */ /* 0x0003e60000000800 */
[C---:B------:R-:W-:Y:S08]  /*43d0*/  HMMA.16816.F32.BF16 R160, R4.reuse, R40, RZ ;  /* 0x0000002804a0723c */ /* 0x040ff000000418ff */
[----:B-----5:R-:W-:Y:S01]  /*43e0*/  HMMA.16816.F32.BF16 R140, R4, R28, RZ ;  /* 0x0000001c048c723c */ /* 0x020fe200000418ff */
[----:B-1----:R-:W-:-:S02]  /*43f0*/  FFMA.FTZ R0, R10, c[0x0][0x2d0], -R2 ;  /* 0x0000b4000a007a23 */ /* 0x002fc40000010802 */
[----:B------:R-:W-:-:S05]  /*4400*/  IMAD.MOV.U32 R10, RZ, RZ, R183 ;  /* 0x000000ffff0a7224 */ /* 0x000fca00078e00b7 */
[C---:B------:R-:W-:Y:S01]  /*4410*/  HMMA.16816.F32.BF16 R164, R4.reuse, R30, RZ ;  /* 0x0000001e04a4723c */ /* 0x040fe200000418ff */
[----:B------:R1:W5:Y:S01]  /*4420*/  MUFU.EX2 R152, R0 ;  /* 0x0000000000987308 */ /* 0x0003620000000800 */
[----:B------:R-:W3:Y:S06]  /*4430*/  LDSM.16.MT88.4 R28, [R193+0x900] ;  /* 0x00090000c11c783b */ /* 0x000eec0000004200 */
[C---:B------:R-:W-:Y:S08]  /*4440*/  HMMA.16816.F32.BF16 R60, R4.reuse, R36, RZ ;  /* 0x00000024043c723c */ /* 0x040ff000000418ff */
[C---:B------:R-:W-:Y:S01]  /*4450*/  HMMA.16816.F32.BF16 R48, R4.reuse, R38, RZ ;  /* 0x000000260430723c */ /* 0x040fe200000418ff */
[--C-:B-1----:R-:W-:Y:S01]  /*4460*/  FFMA.FTZ R0, R45, c[0x0][0x2d0], -R2.reuse ;  /* 0x0000b4002d007a23 */ /* 0x102fe20000010802 */
[----:B-----5:R-:W-:Y:S01]  /*4470*/  MOV R45, R152 ;  /* 0x00000098002d7202 */ /* 0x020fe20000000f00 */
[----:B------:R-:W-:Y:S02]  /*4480*/  LDSM.16.MT88.4 R36, [R196+0x900] ;  /* 0x00090000c424783b */ /* 0x000fe40000004200 */
[----:B------:R1:W5:Y:S03]  /*4490*/  MUFU.EX2 R43, R0 ;  /* 0x00000000002b7308 */ /* 0x0003660000000800 */
[C---:B------:R-:W-:Y:S08]  /*44a0*/  HMMA.16816.F32.BF16 R56, R4.reuse, R32, RZ ;  /* 0x000000200438723c */ /* 0x040ff000000418ff */
[----:B------:R-:W-:Y:S01]  /*44b0*/  HMMA.16816.F32.BF16 R80, R4, R34, RZ ;  /* 0x000000220450723c */ /* 0x000fe200000418ff */
[----:B-1----:R-:W-:-:S07]  /*44c0*/  FFMA.FTZ R0, R44, c[0x0][0x2d0], -R2 ;  /* 0x0000b4002c007a23 */ /* 0x002fce0000010802 */
[C---:B--2---:R-:W-:Y:S01]  /*44d0*/  HMMA.16816.F32.BF16 R144, R4.reuse, R20, RZ ;  /* 0x000000140490723c */ /* 0x044fe200000418ff */
[----:B------:R1:W-:Y:S07]  /*44e0*/  MUFU.EX2 R177, R0 ;  /* 0x0000000000b17308 */ /* 0x0003ee0000000800 */
[C---:B------:R-:W-:Y:S01]  /*44f0*/  HMMA.16816.F32.BF16 R152, R4.reuse, R22, RZ ;  /* 0x000000160498723c */ /* 0x040fe200000418ff */
[----:B------:R-:W2:Y:S07]  /*4500*/  LDSM.16.MT88.4 R20, [R195+0x900] ;  /* 0x00090000c314783b */ /* 0x000eae0000004200 */
[----:B---3--:R-:W-:Y:S01]  /*4510*/  HMMA.16816.F32.BF16 R100, R4, R16, RZ ;  /* 0x000000100464723c */ /* 0x008fe200000418ff */
[----:B-1----:R-:W-:-:S04]  /*4520*/  FFMA.FTZ R0, R46, c[0x0][0x2d0], -R2 ;  /* 0x0000b4002e007a23 */ /* 0x002fc80000010802 */
[----:B------:R-:W1:Y:S03]  /*4530*/  MUFU.EX2 R40, R0 ;  /* 0x0000000000287308 */ /* 0x000e660000000800 */
[C---:B------:R-:W-:Y:S01]  /*4540*/  HMMA.16816.F32.BF16 R168, R4.reuse, R18, RZ ;  /* 0x0000001204a8723c */ /* 0x040fe200000418ff */
[----:B------:R-:W3:Y:S07]  /*4550*/  LDSM.16.MT88.4 R16, [R193+0x2900] ;  /* 0x00290000c110783b */ /* 0x000eee0000004200 */
[C---:B------:R-:W-:Y:S08]  /*4560*/  HMMA.16816.F32.BF16 R236, R4.reuse, R12, RZ ;  /* 0x0000000c04ec723c */ /* 0x040ff000000418ff */
[----:B------:R-:W-:Y:S07]  /*4570*/  HMMA.16816.F32.BF16 R240, R4, R14, RZ ;  /* 0x0000000e04f0723c */ /* 0x000fee00000418ff */
[----:B------:R-:W-:-:S02]  /*4580*/  F2FP.BF16.PACK_AB R4, R226, R227 ;  /* 0x000000e3e204723e */ /* 0x000fc400000010ff */
[----:B------:R-:W-:Y:S02]  /*4590*/  F2FP.BF16.PACK_AB R6, R172, R42 ;  /* 0x0000002aac06723e */ /* 0x000fe400000010ff */
[----:B-----5:R-:W-:Y:S02]  /*45a0*/  F2FP.BF16.PACK_AB R5, R43, R45 ;  /* 0x0000002d2b05723e */ /* 0x020fe400000010ff */
[----:B-1----:R-:W-:-:S07]  /*45b0*/  F2FP.BF16.PACK_AB R7, R40, R177 ;  /* 0x000000b12807723e */ /* 0x002fce00000010ff */
[C---:B----4-:R-:W-:Y:S07]  /*45c0*/  HMMA.16816.F32.BF16 R12, R4.reuse, R24, R68 ;  /* 0x00000018040c723c */ /* 0x050fee0000041844 */
[----:B------:R-:W-:Y:S01]  /*45d0*/  IMAD.MOV.U32 R68, RZ, RZ, R174 ;  /* 0x000000ffff447224 */ /* 0x000fe200078e00ae */
[----:B------:R-:W-:Y:S01]  /*45e0*/  HMMA.16816.F32.BF16 R32, R4, R28, R72 ;  /* 0x0000001c0420723c */ /* 0x000fe20000041848 */
[----:B------:R-:W-:Y:S01]  /*45f0*/  IMAD.MOV.U32 R69, RZ, RZ, R173 ;  /* 0x000000ffff457224 */ /* 0x000fe200078e00ad */
[----:B------:R-:W-:Y:S01]  /*4600*/  MOV R70, R172 ;  /* 0x000000ac00467202 */ /* 0x000fe20000000f00 */
[----:B------:R-:W-:-:S04]  /*4610*/  IMAD.MOV.U32 R71, RZ, RZ, R177 ;  /* 0x000000ffff477224 */ /* 0x000fc800078e00b1 */
[----:B------:R-:W-:Y:S01]  /*4620*/  IMAD.MOV.U32 R74, RZ, RZ, R43 ;  /* 0x000000ffff4a7224 */ /* 0x000fe200078e002b */
[----:B------:R-:W-:Y:S01]  /*4630*/  HMMA.16816.F32.BF16 R248, R4, R30, R96 ;  /* 0x0000001e04f8723c */ /* 0x000fe20000041860 */
[----:B------:R-:W-:Y:S01]  /*4640*/  IMAD.MOV.U32 R43, RZ, RZ, R179 ;  /* 0x000000ffff2b7224 */ /* 0x000fe200078e00b3 */
[----:B------:R-:W-:Y:S01]  /*4650*/  MOV R73, R181 ;  /* 0x000000b500497202 */ /* 0x000fe20000000f00 */
[----:B------:R-:W-:Y:S02]  /*4660*/  IMAD.MOV.U32 R72, RZ, RZ, R180 ;  /* 0x000000ffff487224 */ /* 0x000fe400078e00b4 */
[----:B------:R-:W-:-:S03]  /*4670*/  IMAD.MOV.U32 R75, RZ, RZ, R184 ;  /* 0x000000ffff4b7224 */ /* 0x000fc600078e00b8 */
[----:B------:R-:W-:Y:S01]  /*4680*/  IMAD.MOV.U32 R31, RZ, RZ, R14 ;  /* 0x000000ffff1f7224 */ /* 0x000fe200078e000e */
[----:B------:R-:W-:Y:S01]  /*4690*/  MOV R30, R15 ;  /* 0x0000000f001e7202 */ /* 0x000fe20000000f00 */
[----:B------:R-:W-:Y:S01]  /*46a0*/  IMAD.MOV.U32 R29, RZ, RZ, R12 ;  /* 0x000000ffff1d7224 */ /* 0x000fe200078e000c */
[C---:B------:R-:W-:Y:S01]  /*46b0*/  HMMA.16816.F32.BF16 R244, R4.reuse, R26, R92 ;  /* 0x0000001a04f4723c */ /* 0x040fe2000004185c */
[----:B------:R-:W-:Y:S01]  /*46c0*/  IMAD.MOV.U32 R28, RZ, RZ, R13 ;  /* 0x000000ffff1c7224 */ /* 0x000fe200078e000d */
[----:B------:R-:W-:Y:S03]  /*46d0*/  LDSM.16.MT88.4 R24, [R196+0x2900] ;  /* 0x00290000c418783b */ /* 0x000fe60000004200 */
[----:B------:R-:W-:Y:S01]  /*46e0*/  IMAD.MOV.U32 R41, RZ, RZ, R33 ;  /* 0x000000ffff297224 */ /* 0x000fe200078e0021 */
[----:B------:R-:W1:Y:S01]  /*46f0*/  LDSM.16.MT88.4 R12, [R194+0x2900] ;  /* 0x00290000c20c783b */ /* 0x000e620000004200 */
[----:B------:R-:W-:Y:S01]  /*4700*/  IMAD.MOV.U32 R46, RZ, RZ, R34 ;  /* 0x000000ffff2e7224 */ /* 0x000fe200078e0022 */
[----:B------:R-:W-:Y:S01]  /*4710*/  MOV R44, R35 ;  /* 0x00000023002c7202 */ /* 0x000fe20000000f00 */
[----:B------:R-:W-:Y:S01]  /*4720*/  IMAD.MOV.U32 R0, RZ, RZ, R32 ;  /* 0x000000ffff007224 */ /* 0x000fe200078e0020 */
[C---:B--2---:R-:W-:Y:S01]  /*4730*/  HMMA.16816.F32.BF16 R92, R4.reuse, R22, R88 ;  /* 0x00000016045c723c */ /* 0x044fe20000041858 */
[----:B------:R-:W2:Y:S06]  /*4740*/  LDSM.16.MT88.4 R32, [R195+0x2900] ;  /* 0x00290000c320783b */ /* 0x000eac0000004200 */
[----:B------:R-:W-:Y:S01]  /*4750*/  MOV R88, R31 ;  /* 0x0000001f00587202 */ /* 0x000fe20000000f00 */
[----:B---3--:R-:W-:Y:S01]  /*4760*/  HMMA.16816.F32.BF16 R96, R4, R16, R64 ;  /* 0x000000100460723c */ /* 0x008fe20000041840 */
[----:B------:R-:W-:Y:S01]  /*4770*/  IMAD.MOV.U32 R89, RZ, RZ, R30 ;  /* 0x000000ffff597224 */ /* 0x000fe200078e001e */
[----:B------:R-:W-:Y:S01]  /*4780*/  MOV R91, R41 ;  /* 0x00000029005b7202 */ /* 0x000fe20000000f00 */
[----:B------:R-:W-:-:S02]  /*4790*/  IMAD.MOV.U32 R90, RZ, RZ, R29 ;  /* 0x000000ffff5a7224 */ /* 0x000fc400078e001d */
[----:B------:R-:W-:Y:S02]  /*47a0*/  IMAD.MOV.U32 R41, RZ, RZ, R178 ;  /* 0x000000ffff297224 */ /* 0x000fe400078e00b2 */
[----:B------:R-:W-:Y:S01]  /*47b0*/  MOV R67, R28 ;  /* 0x0000001c00437202 */ /* 0x000fe20000000f00 */
[----:B------:R-:W-:Y:S01]  /*47c0*/  IMAD.MOV.U32 R65, RZ, RZ, R176 ;  /* 0x000000ffff417224 */ /* 0x000fe200078e00b0 */
[----:B------:R-:W3:Y:S01]  /*47d0*/  LDSM.16.MT88.4 R28, [R193+0x4900] ;  /* 0x00490000c11c783b */ /* 0x000ee20000004200 */
[----:B------:R-:W-:Y:S01]  /*47e0*/  MOV R66, R175 ;  /* 0x000000af00427202 */ /* 0x000fe20000000f00 */
[C---:B------:R-:W-:Y:S02]  /*47f0*/  HMMA.16816.F32.BF16 R176, R4.reuse, R18, R84 ;  /* 0x0000001204b0723c */ /* 0x040fe40000041854 */
[----:B------:R-:W-:Y:S06]  /*4800*/  LDSM.16.MT88.4 R16, [R194+0x4900] ;  /* 0x00490000c210783b */ /* 0x000fec0000004200 */
[C---:B------:R-:W-:Y:S01]  /*4810*/  HMMA.16816.F32.BF16 R108, R4.reuse, R20, R108 ;  /* 0x00000014046c723c */ /* 0x040fe2000004186c */
[----:B------:R-:W-:Y:S07]  /*4820*/  LDSM.16.MT88.4 R20, [R195+0x4900] ;  /* 0x00490000c314783b */ /* 0x000fee0000004200 */
[C---:B------:R-:W-:Y:S07]  /*4830*/  HMMA.16816.F32.BF16 R228, R4.reuse, R36, R112 ;  /* 0x0000002404e4723c */ /* 0x040fee0000041870 */
[----:B------:R-:W-:Y:S01]  /*4840*/  IMAD.MOV.U32 R36, RZ, RZ, R182 ;  /* 0x000000ffff247224 */ /* 0x000fe200078e00b6 */
[----:B-1----:R-:W-:Y:S01]  /*4850*/  HMMA.16816.F32.BF16 R220, R4, R12, R60 ;  /* 0x0000000c04dc723c */ /* 0x002fe2000004183c */
[----:B------:R-:W-:-:S07]  /*4860*/  MOV R37, R187 ;  /* 0x000000bb00257202 */ /* 0x000fce0000000f00 */
[C---:B------:R-:W-:Y:S01]  /*4870*/  HMMA.16816.F32.BF16 R172, R4.reuse, R14, R48 ;  /* 0x0000000e04ac723c */ /* 0x040fe20000041830 */
[----:B------:R-:W1:Y:S07]  /*4880*/  LDSM.16.MT88.4 R12, [R196+0x4900] ;  /* 0x00490000c40c783b */ /* 0x000e6e0000004200 */
[C---:B------:R-:W-:Y:S07]  /*4890*/  HMMA.16816.F32.BF16 R180, R4.reuse, R38, R120 ;  /* 0x0000002604b4723c */ /* 0x040fee0000041878 */
[----:B------:R-:W-:Y:S01]  /*48a0*/  IMAD.MOV.U32 R39, RZ, RZ, R186 ;  /* 0x000000ffff277224 */ /* 0x000fe200078e00ba */
[----:B------:R-:W-:Y:S01]  /*48b0*/  MOV R38, R185 ;  /* 0x000000b900267202 */ /* 0x000fe20000000f00 */
[C---:B--2---:R-:W-:Y:S07]  /*48c0*/  HMMA.16816.F32.BF16 R120, R4.reuse, R34, R76 ;  /* 0x000000220478723c */ /* 0x044fee000004184c */
[----:B------:R-:W-:Y:S01]  /*48d0*/  MOV R35, R74 ;  /* 0x0000004a00237202 */ /* 0x000fe20000000f00 */
[----:B------:R-:W-:Y:S01]  /*48e0*/  HMMA.16816.F32.BF16 R184, R4, R32, R52 ;  /* 0x0000002004b8723c */ /* 0x000fe20000041834 */
[----:B------:R-:W-:-:S06]  /*48f0*/  IMAD.MOV.U32 R34, RZ, RZ, R75 ;  /* 0x000000ffff227224 */ /* 0x000fcc00078e004b */
[----:B------:R-:W-:Y:S01]  /*4900*/  IMAD.MOV.U32 R33, RZ, RZ, R72 ;  /* 0x000000ffff217224 */ /* 0x000fe200078e0048 */
[----:B------:R-:W-:Y:S01]  /*4910*/  HMMA.16816.F32.BF16 R188, R4, R24, R56 ;  /* 0x0000001804bc723c */ /* 0x000fe20000041838 */
[----:B------:R-:W-:-:S07]  /*4920*/  IMAD.MOV.U32 R32, RZ, RZ, R73 ;  /* 0x000000ffff207224 */ /* 0x000fce00078e0049 */
[C---:B---3--:R-:W-:Y:S07]  /*4930*/  HMMA.16816.F32.BF16 R72, R4.reuse, R28, R104 ;  /* 0x0000001c0448723c */ /* 0x048fee0000041868 */
[----:B------:R-:W-:Y:S01]  /*4940*/  IMAD.MOV.U32 R105, RZ, RZ, R42 ;  /* 0x000000ffff697224 */ /* 0x000fe200078e002a */
[----:B------:R-:W-:Y:S01]  /*4950*/  HMMA.16816.F32.BF16 R56, R4, R30, R116 ;  /* 0x0000001e0438723c */ /* 0x000fe20000041874 */
[----:B------:R-:W2:Y:S01]  /*4960*/  LDSM.16.MT88.4 R28, [R194+0x6900] ;  /* 0x00690000c21c783b */ /* 0x000ea20000004200 */
[----:B------:R-:W-:Y:S01]  /*4970*/  MOV R104, R43 ;  /* 0x0000002b00687202 */ /* 0x000fe20000000f00 */
[----:B------:R-:W-:Y:S01]  /*4980*/  IMAD.MOV.U32 R107, RZ, RZ, R45 ;  /* 0x000000ffff6b7224 */ /* 0x000fe200078e002d */
[----:B------:R-:W-:-:S03]  /*4990*/  MOV R106, R234 ;  /* 0x000000ea006a7202 */ /* 0x000fc60000000f00 */
[----:B------:R-:W-:Y:S01]  /*49a0*/  IMAD.MOV.U32 R119, RZ, RZ, R70 ;  /* 0x000000ffff777224 */ /* 0x000fe200078e0046 */
[C---:B------:R-:W-:Y:S01]  /*49b0*/  HMMA.16816.F32.BF16 R112, R4.reuse, R26, R80 ;  /* 0x0000001a0470723c */ /* 0x040fe20000041850 */
[----:B------:R-:W3:Y:S01]  /*49c0*/  LDSM.16.MT88.4 R24, [R193+0x6900] ;  /* 0x00690000c118783b */ /* 0x000ee20000004200 */
[----:B------:R-:W-:Y:S02]  /*49d0*/  IMAD.MOV.U32 R118, RZ, RZ, R71 ;  /* 0x000000ffff767224 */ /* 0x000fe400078e0047 */
[----:B------:R-:W-:Y:S02]  /*49e0*/  IMAD.MOV.U32 R117, RZ, RZ, R40 ;  /* 0x000000ffff757224 */ /* 0x000fe400078e0028 */
[----:B------:R-:W-:Y:S02]  /*49f0*/  IMAD.MOV.U32 R116, RZ, RZ, R41 ;  /* 0x000000ffff747224 */ /* 0x000fe400078e0029 */
[C---:B-1----:R-:W-:Y:S07]  /*4a00*/  HMMA.16816.F32.BF16 R48, R4.reuse, R12, R136 ;  /* 0x0000000c0430723c */ /* 0x042fee0000041888 */
[----:B------:R-:W-:Y:S01]  /*4a10*/  IMAD.MOV.U32 R137, RZ, RZ, R68 ;  /* 0x000000ffff897224 */ /* 0x000fe200078e0044 */
[----:B------:R-:W-:Y:S01]  /*4a20*/  MOV R136, R69 ;  /* 0x0000004500887202 */ /* 0x000fe20000000f00 */
[----:B------:R-:W-:Y:S01]  /*4a30*/  HMMA.16816.F32.BF16 R40, R4, R16, R124 ;  /* 0x000000100428723c */ /* 0x000fe2000004187c */
[----:B------:R-:W-:Y:S01]  /*4a40*/  MOV R139, R65 ;  /* 0x00000041008b7202 */ /* 0x000fe20000000f00 */
[----:B------:R-:W-:-:S06]  /*4a50*/  IMAD.MOV.U32 R138, RZ, RZ, R66 ;  /* 0x000000ffff8a7224 */ /* 0x000fcc00078e0042 */
[C---:B------:R-:W-:Y:S01]  /*4a60*/  HMMA.16816.F32.BF16 R68, R4.reuse, R14, R148 ;  /* 0x0000000e0444723c */ /* 0x040fe20000041894 */
[----:B------:R-:W1:Y:S06]  /*4a70*/  LDSM.16.MT88.4 R12, [R195+0x6900] ;  /* 0x00690000c30c783b */ /* 0x000e6c0000004200 */
[----:B------:R-:W-:Y:S01]  /*4a80*/  IMAD.MOV.U32 R150, RZ, RZ, R88 ;  /* 0x000000ffff967224 */ /* 0x000fe200078e0058 */
[----:B------:R-:W-:Y:S01]  /*4a90*/  HMMA.16816.F32.BF16 R124, R4, R22, R156 ;  /* 0x00000016047c723c */ /* 0x000fe2000004189c */
[----:B------:R-:W-:Y:S01]  /*4aa0*/  IMAD.MOV.U32 R88, RZ, RZ, R0 ;  /* 0x000000ffff587224 */ /* 0x000fe200078e0000 */
[----:B------:R-:W-:Y:S01]  /*4ab0*/  MOV R149, R67 ;  /* 0x0000004300957202 */ /* 0x000fe20000000f00 */
[----:B------:R-:W-:-:S02]  /*4ac0*/  FFMA.FTZ R0, R135, c[0x0][0x2d0], -R8 ;  /* 0x0000b40087007a23 */ /* 0x000fc40000010808 */
[----:B------:R-:W-:Y:S02]  /*4ad0*/  IMAD.MOV.U32 R151, RZ, RZ, R89 ;  /* 0x000000ffff977224 */ /* 0x000fe400078e0059 */
[----:B------:R4:W-:Y:S01]  /*4ae0*/  MUFU.EX2 R148, R0 ;  /* 0x0000000000947308 */ /* 0x0009e20000000800 */
[C---:B------:R-:W-:Y:S01]  /*4af0*/  HMMA.16816.F32.BF16 R52, R4.reuse, R18, R128 ;  /* 0x000000120434723c */ /* 0x040fe20000041880 */
[----:B------:R-:W5:Y:S01]  /*4b00*/  LDSM.16.MT88.4 R16, [R196+0x6900] ;  /* 0x00690000c410783b */ /* 0x000f620000004200 */
[----:B------:R-:W-:Y:S01]  /*4b10*/  IMAD.MOV.U32 R158, RZ, RZ, R116 ;  /* 0x000000ffff9e7224 */ /* 0x000fe200078e0074 */
[----:B------:R-:W-:Y:S01]  /*4b20*/  MOV R156, R138 ;  /* 0x0000008a009c7202 */ /* 0x000fe20000000f00 */
[----:B------:R-:W-:Y:S01]  /*4b30*/  IMAD.MOV.U32 R89, RZ, RZ, R91 ;  /* 0x000000ffff597224 */ /* 0x000fe200078e005b */
[----:B------:R-:W-:Y:S01]  /*4b40*/  MOV R91, R44 ;  /* 0x0000002c005b7202 */ /* 0x000fe20000000f00 */
[----:B------:R-:W-:Y:S01]  /*4b50*/  IMAD.MOV.U32 R116, RZ, RZ, R104 ;  /* 0x000000ffff747224 */ /* 0x000fe200078e0068 */
[----:B------:R-:W-:Y:S01]  /*4b60*/  MOV R104, R36 ;  /* 0x0000002400687202 */ /* 0x000fe20000000f00 */
[----:B------:R-:W-:Y:S01]  /*4b70*/  HMMA.16816.F32.BF16 R60, R4, R20, R160 ;  /* 0x00000014043c723c */ /* 0x000fe200000418a0 */
[----:B------:R-:W-:Y:S01]  /*4b80*/  LDSM.16.MT88.4 R20, [R196+0x1100] ;  /* 0x00110000c414783b */ /* 0x000fe20000004200 */
[----:B------:R-:W-:-:S02]  /*4b90*/  IMAD.MOV.U32 R157, RZ, RZ, R139 ;  /* 0x000000ffff9d7224 */ /* 0x000fc400078e008b */
[----:B----4-:R-:W-:-:S03]  /*4ba0*/  FFMA.FTZ R0, R219, c[0x0][0x2d0], -R8 ;  /* 0x0000b400db007a23 */ /* 0x010fc60000010808 */
[----:B------:R-:W-:Y:S01]  /*4bb0*/  MOV R163, R90 ;  /* 0x0000005a00a37202 */ /* 0x000fe20000000f00 */
[----:B--2---:R-:W-:Y:S01]  /*4bc0*/  HMMA.16816.F32.BF16 R84, R4, R28, R144 ;  /* 0x0000001c0454723c */ /* 0x004fe20000041890 */
[----:B------:R-:W-:Y:S01]  /*4bd0*/  IMAD.MOV.U32 R90, RZ, RZ, R46 ;  /* 0x000000ffff5a7224 */ /* 0x000fe200078e002e */
[----:B------:R2:W-:Y:S01]  /*4be0*/  MUFU.EX2 R159, R0 ;  /* 0x00000000009f7308 */ /* 0x0005e20000000800 */
[----:B------:R-:W-:-:S04]  /*4bf0*/  IMAD.MOV.U32 R162, RZ, RZ, R38 ;  /* 0x000000ffffa27224 */ /* 0x000fc800078e0026 */
[----:B------:R-:W-:Y:S01]  /*4c00*/  MOV R147, R151 ;  /* 0x0000009700937202 */ /* 0x000fe20000000f00 */
[C---:B------:R-:W-:Y:S01]  /*4c10*/  HMMA.16816.F32.BF16 R128, R4.reuse, R30, R152 ;  /* 0x0000001e0480723c */ /* 0x040fe20000041898 */
[----:B------:R-:W4:Y:S01]  /*4c20*/  LDSM.16.MT88.4 R28, [R193+0x1100] ;  /* 0x00110000c11c783b */ /* 0x000f220000004200 */
[----:B------:R-:W-:Y:S01]  /*4c30*/  MOV R151, R117 ;  /* 0x0000007500977202 */ /* 0x000fe20000000f00 */
[----:B------:R-:W-:Y:S01]  /*4c40*/  IMAD.MOV.U32 R117, RZ, RZ, R105 ;  /* 0x000000ffff757224 */ /* 0x000fe200078e0069 */
[----:B------:R-:W-:Y:S01]  /*4c50*/  MOV R144, R163 ;  /* 0x000000a300907202 */ /* 0x000fe20000000f00 */
[----:B------:R-:W-:Y:S02]  /*4c60*/  IMAD.MOV.U32 R163, RZ, RZ, R39 ;  /* 0x000000ffffa37224 */ /* 0x000fe400078e0027 */
[----:B------:R-:W-:Y:S01]  /*4c70*/  IMAD.MOV.U32 R105, RZ, RZ, R37 ;  /* 0x000000ffff697224 */ /* 0x000fe200078e0025 */
[----:B---3--:R-:W-:Y:S01]  /*4c80*/  HMMA.16816.F32.BF16 R80, R4, R24, R140 ;  /* 0x000000180450723c */ /* 0x008fe2000004188c */
[----:B------:R-:W-:-:S02]  /*4c90*/  IMAD.MOV.U32 R145, RZ, RZ, R149 ;  /* 0x000000ffff917224 */ /* 0x000fc400078e0095 */
[----:B--2---:R-:W-:Y:S02]  /*4ca0*/  FFMA.FTZ R0, R224, c[0x0][0x2d0], -R8 ;  /* 0x0000b400e0007a23 */ /* 0x004fe40000010808 */
[----:B------:R-:W-:Y:S01]  /*4cb0*/  IMAD.MOV.U32 R146, RZ, RZ, R150 ;  /* 0x000000ffff927224 */ /* 0x000fe200078e0096 */
[----:B------:R-:W-:Y:S01]  /*4cc0*/  MOV R150, R34 ;  /* 0x0000002200967202 */ /* 0x000fe20000000f00 */
[----:B------:R2:W-:Y:S01]  /*4cd0*/  MUFU.EX2 R160, R0 ;  /* 0x0000000000a07308 */ /* 0x0005e20000000800 */
[----:B------:R-:W-:Y:S01]  /*4ce0*/  HMMA.16816.F32.BF16 R164, R4, R26, R164 ;  /* 0x0000001a04a4723c */ /* 0x000fe200000418a4 */
[----:B------:R-:W3:Y:S01]  /*4cf0*/  LDSM.16.MT88.4 R24, [R194+0x1100] ;  /* 0x00110000c218783b */ /* 0x000ee20000004200 */
[----:B------:R-:W-:Y:S01]  /*4d00*/  IMAD.MOV.U32 R142, RZ, RZ, R136 ;  /* 0x000000ffff8e7224 */ /* 0x000fe200078e0088 */
[----:B------:R-:W-:Y:S01]  /*4d10*/  MOV R141, R227 ;  /* 0x000000e3008d7202 */ /* 0x000fe20000000f00 */
[----:B------:R-:W-:Y:S02]  /*4d20*/  IMAD.MOV.U32 R143, RZ, RZ, R137 ;  /* 0x000000ffff8f7224 */ /* 0x000fe400078e0089 */
[----:B------:R-:W-:-:S02]  /*4d30*/  IMAD.MOV.U32 R149, RZ, RZ, R35 ;  /* 0x000000ffff957224 */ /* 0x000fc400078e0023 */
[----:B-1----:R-:W-:Y:S01]  /*4d40*/  HMMA.16816.F32.BF16 R36, R4, R14, R240 ;  /* 0x0000000e0424723c */ /* 0x002fe200000418f0 */
[----:B------:R-:W-:Y:S02]  /*4d50*/  IMAD.MOV.U32 R140, RZ, RZ, R107 ;  /* 0x000000ffff8c7224 */ /* 0x000fe400078e006b */
[----:B--2---:R-:W-:-:S05]  /*4d60*/  FFMA.FTZ R0, R225, c[0x0][0x2d0], -R8 ;  /* 0x0000b400e1007a23 */ /* 0x004fca0000010808 */
[C---:B-----5:R-:W-:Y:S01]  /*4d70*/  HMMA.16816.F32.BF16 R76, R4.reuse, R16, R100 ;  /* 0x00000010044c723c */ /* 0x060fe20000041864 */
[----:B------:R1:W2:Y:S07]  /*4d80*/  MUFU.EX2 R161, R0 ;  /* 0x0000000000a17308 */ /* 0x0002ae0000000800 */
[C---:B------:R-:W-:Y:S01]  /*4d90*/  HMMA.16816.F32.BF16 R64, R4.reuse, R18, R168 ;  /* 0x000000120440723c */ /* 0x040fe200000418a8 */
[----:B------:R-:W-:Y:S06]  /*4da0*/  LDSM.16.MT88.4 R16, [R195+0x1100] ;  /* 0x00110000c310783b */ /* 0x000fec0000004200 */
[----:B------:R-:W-:Y:S01]  /*4db0*/  IMAD.MOV.U32 R171, RZ, RZ, R156 ;  /* 0x000000ffffab7224 */ /* 0x000fe200078e009c */
[----:B------:R-:W-:Y:S01]  /*4dc0*/  MOV R169, R158 ;  /* 0x0000009e00a97202 */ /* 0x000fe20000000f00 */
[----:B------:R-:W-:Y:S01]  /*4dd0*/  IMAD.MOV.U32 R170, RZ, RZ, R157 ;  /* 0x000000ffffaa7224 */ /* 0x000fe200078e009d */
[----:B------:R-:W-:Y:S01]  /*4de0*/  MOV R156, R162 ;  /* 0x000000a2009c7202 */ /* 0x000fe20000000f00 */
[----:B-1----:R-:W-:Y:S01]  /*4df0*/  FFMA.FTZ R0, R47, c[0x0][0x2d0], -R2 ;  /* 0x0000b4002f007a23 */ /* 0x002fe20000010802 */
[----:B------:R-:W-:Y:S01]  /*4e00*/  MOV R168, R105 ;  /* 0x0000006900a87202 */ /* 0x000fe20000000f00 */
[----:B------:R-:W-:Y:S01]  /*4e10*/  HMMA.16816.F32.BF16 R44, R4, R12, R236 ;  /* 0x0000000c042c723c */ /* 0x000fe200000418ec */
[----:B------:R-:W1:Y:S01]  /*4e20*/  LDSM.16.MT88.4 R12, [R193+0x3100] ;  /* 0x00310000c10c783b */ /* 0x000e620000004200 */
[----:B------:R5:W-:Y:S05]  /*4e30*/  MUFU.EX2 R234, R0 ;  /* 0x0000000000ea7308 */ /* 0x000bea0000000800 */
[----:B--2---:R-:W-:Y:S01]  /*4e40*/  IMAD.MOV.U32 R238, RZ, RZ, R161 ;  /* 0x000000ffffee7224 */ /* 0x004fe200078e00a1 */
[----:B------:R-:W-:Y:S01]  /*4e50*/  F2FP.BF16.PACK_AB R4, R159, R148 ;  /* 0x000000949f04723e */ /* 0x000fe200000010ff */
[----:B------:R-:W-:Y:S01]  /*4e60*/  IMAD.MOV.U32 R239, RZ, RZ, R160 ;  /* 0x000000ffffef7224 */ /* 0x000fe200078e00a0 */
[----:B------:R-:W-:Y:S01]  /*4e70*/  MOV R161, R33 ;  /* 0x0000002100a17202 */ /* 0x000fe20000000f00 */
[----:B------:R-:W-:Y:S01]  /*4e80*/  IMAD.MOV.U32 R160, RZ, RZ, R32 ;  /* 0x000000ffffa07224 */ /* 0x000fe200078e0020 */
[----:B------:R-:W-:Y:S01]  /*4e90*/  MOV R236, R143 ;  /* 0x0000008f00ec7202 */ /* 0x000fe20000000f00 */
[----:B------:R-:W-:Y:S01]  /*4ea0*/  LDSM.16.MT88.4 R32, [R194+0x3100] ;  /* 0x00310000c220783b */ /* 0x000fe20000004200 */
[----:B------:R-:W-:Y:S01]  /*4eb0*/  F2FP.BF16.PACK_AB R6, R238, R239 ;  /* 0x000000efee06723e */ /* 0x000fe200000010ff */
[----:B------:R-:W-:-:S02]  /*4ec0*/  IMAD.MOV.U32 R158, RZ, RZ, R160 ;  /* 0x000000ffff9e7224 */ /* 0x000fc400078e00a0 */
[----:B------:R-:W-:Y:S02]  /*4ed0*/  IMAD.MOV.U32 R157, RZ, RZ, R161 ;  /* 0x000000ffff9d7224 */ /* 0x000fe400078e00a1 */
[----:B-----5:R-:W-:Y:S02]  /*4ee0*/  FFMA.FTZ R0, R133, c[0x0][0x2d0], -R2 ;  /* 0x0000b40085007a23 */ /* 0x020fe40000010802 */
[----:B------:R-:W-:Y:S02]  /*4ef0*/  IMAD.MOV.U32 R143, RZ, RZ, R163 ;  /* 0x000000ffff8f7224 */ /* 0x000fe400078e00a3 */
[----:B------:R2:W5:Y:S01]  /*4f00*/  MUFU.EX2 R219, R0 ;  /* 0x0000000000db7308 */ /* 0x0005620000000800 */
[----:B------:R-:W-:Y:S02]  /*4f10*/  IMAD.MOV.U32 R237, RZ, RZ, R142 ;  /* 0x000000ffffed7224 */ /* 0x000fe400078e008e */
[----:B------:R-:W-:Y:S02]  /*4f20*/  IMAD.MOV.U32 R142, RZ, RZ, R226 ;  /* 0x000000ffff8e7224 */ /* 0x000fe400078e00e2 */
[----:B--2---:R-:W-:Y:S01]  /*4f30*/  FFMA.FTZ R0, R11, c[0x0][0x2d0], -R2 ;  /* 0x0000b4000b007a23 */ /* 0x004fe20000010802 */
[----:B-----5:R-:W-:Y:S01]  /*4f40*/  F2FP.BF16.PACK_AB R5, R219, R234 ;  /* 0x000000eadb05723e */ /* 0x020fe200000010ff */
[----:B------:R-:W-:-:S02]  /*4f50*/  IMAD.MOV.U32 R11, RZ, RZ, R106 ;  /* 0x000000ffff0b7224 */ /* 0x000fc400078e006a */
[----:B------:R2:W-:Y:S02]  /*4f60*/  MUFU.EX2 R135, R0 ;  /* 0x0000000000877308 */ /* 0x0005e40000000800 */
[----:B--2---:R-:W-:Y:S02]  /*4f70*/  FFMA.FTZ R0, R134, c[0x0][0x2d0], -R2 ;  /* 0x0000b40086007a23 */ /* 0x004fe40000010802 */
[----:B------:R-:W-:-:S04]  /*4f80*/  IMAD.MOV.U32 R134, RZ, RZ, R104 ;  /* 0x000000ffff867224 */ /* 0x000fc800078e0068 */
[----:B------:R-:W2:Y:S02]  /*4f90*/  MUFU.EX2 R133, R0 ;  /* 0x0000000000857308 */ /* 0x000ea40000000800 */
[----:B--2---:R-:W-:Y:S01]  /*4fa0*/  F2FP.BF16.PACK_AB R7, R133, R135 ;  /* 0x000000878507723e */ /* 0x004fe200000010ff */
[----:B------:R-:W-:Y:S02]  /*4fb0*/  FFMA.FTZ R0, R134, c[0x0][0x2d0], -R8 ;  /* 0x0000b40086007a23 */ /* 0x000fe40000010808 */
[----:B------:R-:W-:-:S04]  /*4fc0*/  IMAD.MOV.U32 R134, RZ, RZ, R168 ;  /* 0x000000ffff867224 */ /* 0x000fc800078e00a8 */
[C---:B----4-:R-:W-:Y:S08]  /*4fd0*/  HMMA.16816.F32.BF16 R136, R4.reuse, R28, R88 ;  /* 0x0000001c0488723c */ /* 0x050ff00000041858 */
[C---:B------:R-:W-:Y:S01]  /*4fe0*/  HMMA.16816.F32.BF16 R88, R4.reuse, R30, R248 ;  /* 0x0000001e0458723c */ /* 0x040fe200000418f8 */
[----:B------:R-:W2:Y:S01]  /*4ff0*/  LDSM.16.MT88.4 R28, [R196+0x3100] ;  /* 0x00310000c41c783b */ /* 0x000ea20000004200 */
[----:B------:R4:W-:Y:S05]  /*5000*/  MUFU.EX2 R250, R0 ;  /* 0x0000000000fa7308 */ /* 0x0009ea0000000800 */
[----:B------:R-:W-:Y:S01]  /*5010*/  MOV R251, R239 ;  /* 0x000000ef00fb7202 */ /* 0x000fe20000000f00 */
[----:B---3--:R-:W-:Y:S01]  /*5020*/  HMMA.16816.F32.BF16 R144, R4, R24, R144 ;  /* 0x000000180490723c */ /* 0x008fe20000041890 */
[----:B------:R-:W-:-:S02]  /*5030*/  IMAD.MOV.U32 R239, RZ, RZ, R157 ;  /* 0x000000ffffef7224 */ /* 0x000fc400078e009d */
[----:B------:R-:W-:Y:S01]  /*5040*/  IMAD.MOV.U32 R157, RZ, RZ, R149 ;  /* 0x000000ffff9d7224 */ /* 0x000fe200078e0095 */
[----:B------:R-:W-:Y:S01]  /*5050*/  MOV R149, R151 ;  /* 0x0000009700957202 */ /* 0x000fe20000000f00 */
[----:B------:R-:W-:-:S03]  /*5060*/  IMAD.MOV.U32 R151, RZ, RZ, R9 ;  /* 0x000000ffff977224 */ /* 0x000fc600078e0009 */
[----:B------:R-:W-:Y:S01]  /*5070*/  HMMA.16816.F32.BF16 R244, R4, R26, R244 ;  /* 0x0000001a04f4723c */ /* 0x000fe200000418f4 */
[----:B------:R-:W3:Y:S01]  /*5080*/  LDSM.16.MT88.4 R24, [R195+0x3100] ;  /* 0x00310000c318783b */ /* 0x000ee20000004200 */
[----:B----4-:R-:W-:-:S04]  /*5090*/  FFMA.FTZ R0, R169, c[0x0][0x2d0], -R8 ;  /* 0x0000b400a9007a23 */ /* 0x010fc80000010808 */
[----:B------:R4:W5:Y:S02]  /*50a0*/  MUFU.EX2 R249, R0 ;  /* 0x0000000000f97308 */ /* 0x0009640000000800 */
[C---:B-1----:R-:W-:Y:S08]  /*50b0*/  HMMA.16816.F32.BF16 R96, R4.reuse, R12, R96 ;  /* 0x0000000c0460723c */ /* 0x042ff00000041860 */
[----:B------:R-:W-:Y:S01]  /*50c0*/  HMMA.16816.F32.BF16 R100, R4, R14, R176 ;  /* 0x0000000e0464723c */ /* 0x000fe200000418b0 */
[----:B------:R-:W1:Y:S01]  /*50d0*/  LDSM.16.MT88.4 R12, [R194+0x5100] ;  /* 0x00510000c20c783b */ /* 0x000e620000004200 */
[----:B----4-:R-:W-:-:S06]  /*50e0*/  FFMA.FTZ R0, R170, c[0x0][0x2d0], -R8 ;  /* 0x0000b400aa007a23 */ /* 0x010fcc0000010808 */
[C---:B------:R-:W-:Y:S01]  /*50f0*/  HMMA.16816.F32.BF16 R152, R4.reuse, R20, R228 ;  /* 0x000000140498723c */ /* 0x040fe200000418e4 */
[----:B------:R4:W-:Y:S07]  /*5100*/  MUFU.EX2 R248, R0 ;  /* 0x0000000000f87308 */ /* 0x0009ee0000000800 */
[C---:B------:R-:W-:Y:S01]  /*5110*/  HMMA.16816.F32.BF16 R228, R4.reuse, R22, R180 ;  /* 0x0000001604e4723c */ /* 0x040fe200000418b4 */
[----:B------:R-:W1:Y:S06]  /*5120*/  LDSM.16.MT88.4 R20, [R193+0x5100] ;  /* 0x00510000c114783b */ /* 0x000e6c0000004200 */
[----:B------:R-:W-:Y:S01]  /*5130*/  IMAD.MOV.U32 R180, RZ, RZ, R134 ;  /* 0x000000ffffb47224 */ /* 0x000fe200078e0086 */
[----:B------:R-:W-:Y:S01]  /*5140*/  HMMA.16816.F32.BF16 R160, R4, R16, R108 ;  /* 0x0000001004a0723c */ /* 0x000fe2000004186c */
[----:B------:R-:W-:Y:S01]  /*5150*/  IMAD.MOV.U32 R181, RZ, RZ, R11 ;  /* 0x000000ffffb57224 */ /* 0x000fe200078e000b */
[----:B------:R-:W-:Y:S01]  /*5160*/  MOV R182, R140 ;  /* 0x0000008c00b67202 */ /* 0x000fe20000000f00 */
[----:B----4-:R-:W-:-:S02]  /*5170*/  FFMA.FTZ R0, R236, c[0x0][0x2d0], -R8 ;  /* 0x0000b400ec007a23 */ /* 0x010fc40000010808 */
[----:B------:R-:W-:Y:S02]  /*5180*/  IMAD.MOV.U32 R183, RZ, RZ, R141 ;  /* 0x000000ffffb77224 */ /* 0x000fe400078e008d */
[----:B------:R4:W1:Y:S01]  /*5190*/  MUFU.EX2 R134, R0 ;  /* 0x0000000000867308 */ /* 0x0008620000000800 */
[----:B------:R-:W-:Y:S01]  /*51a0*/  HMMA.16816.F32.BF16 R92, R4, R18, R92 ;  /* 0x00000012045c723c */ /* 0x000fe2000004185c */
[----:B------:R-:W5:Y:S01]  /*51b0*/  LDSM.16.MT88.4 R16, [R196+0x5100] ;  /* 0x00510000c410783b */ /* 0x000f620000004200 */
[----:B------:R-:W-:-:S06]  /*51c0*/  IMAD.MOV.U32 R236, RZ, RZ, R142 ;  /* 0x000000ffffec7224 */ /* 0x000fcc00078e008e */
[----:B--2---:R-:W-:Y:S01]  /*51d0*/  HMMA.16816.F32.BF16 R108, R4, R28, R188 ;  /* 0x0000001c046c723c */ /* 0x004fe200000418bc */
[----:B----4-:R-:W-:-:S07]  /*51e0*/  FFMA.FTZ R0, R252, c[0x0][0x2d0], -R2 ;  /* 0x0000b400fc007a23 */ /* 0x010fce0000010802 */
[----:B------:R-:W-:Y:S01]  /*51f0*/  HMMA.16816.F32.BF16 R112, R4, R30, R112 ;  /* 0x0000001e0470723c */ /* 0x000fe20000041870 */
[----:B------:R-:W2:Y:S01]  /*5200*/  LDSM.16.MT88.4 R28, [R195+0x5100] ;  /* 0x00510000c31c783b */ /* 0x000ea20000004200 */
[----:B------:R-:W-:-:S06]  /*5210*/  IMAD.MOV.U32 R252, RZ, RZ, R119 ;  /* 0x000000fffffc7224 */ /* 0x000fcc00078e0077 */
[C---:B---3--:R-:W-:Y:S08]  /*5220*/  HMMA.16816.F32.BF16 R184, R4.reuse, R24, R184 ;  /* 0x0000001804b8723c */ /* 0x048ff000000418b8 */
[C---:B------:R-:W-:Y:S01]  /*5230*/  HMMA.16816.F32.BF16 R224, R4.reuse, R26, R120 ;  /* 0x0000001a04e0723c */ /* 0x040fe20000041878 */
[----:B------:R-:W3:Y:S07]  /*5240*/  LDSM.16.MT88.4 R24, [R193+0x7100] ;  /* 0x00710000c118783b */ /* 0x000eee0000004200 */
[C---:B-1----:R-:W-:Y:S01]  /*5250*/  HMMA.16816.F32.BF16 R120, R4.reuse, R12, R40 ;  /* 0x0000000c0478723c */ /* 0x042fe20000041828 */
[----:B------:R-:W-:Y:S07]  /*5260*/  LDSM.16.MT88.4 R40, [R193+0x3900] ;  /* 0x00390000c128783b */ /* 0x000fee0000004200 */
[C---:B------:R-:W-:Y:S01]  /*5270*/  HMMA.16816.F32.BF16 R188, R4.reuse, R14, R52 ;  /* 0x0000000e04bc723c */ /* 0x040fe20000041834 */
[----:B------:R-:W1:Y:S06]  /*5280*/  LDSM.16.MT88.4 R12, [R196+0x7100] ;  /* 0x00710000c40c783b */ /* 0x000e6c0000004200 */
[----:B------:R-:W-:Y:S01]  /*5290*/  MOV R55, R182 ;  /* 0x000000b600377202 */ /* 0x000fe20000000f00 */
[----:B------:R-:W-:Y:S01]  /*52a0*/  HMMA.16816.F32.BF16 R104, R4, R32, R220 ;  /* 0x000000200468723c */ /* 0x000fe200000418dc */
[----:B------:R-:W-:Y:S01]  /*52b0*/  IMAD.MOV.U32 R54, RZ, RZ, R183 ;  /* 0x000000ffff367224 */ /* 0x000fe200078e00b7 */
[----:B------:R-:W-:-:S06]  /*52c0*/  MOV R53, R236 ;  /* 0x000000ec00357202 */ /* 0x000fcc0000000f00 */
[C---:B------:R-:W-:Y:S07]  /*52d0*/  HMMA.16816.F32.BF16 R240, R4.reuse, R20, R72 ;  /* 0x0000001404f0723c */ /* 0x040fee0000041848 */
[----:B------:R-:W-:Y:S01]  /*52e0*/  IMAD.MOV.U32 R75, RZ, RZ, R238 ;  /* 0x000000ffff4b7224 */ /* 0x000fe200078e00ee */
[C---:B------:R-:W-:Y:S01]  /*52f0*/  HMMA.16816.F32.BF16 R220, R4.reuse, R22, R56 ;  /* 0x0000001604dc723c */ /* 0x040fe20000041838 */
[----:B------:R-:W4:Y:S01]  /*5300*/  LDSM.16.MT88.4 R20, [R194+0x7100] ;  /* 0x00710000c214783b */ /* 0x000f220000004200 */
[----:B------:R-:W-:Y:S01]  /*5310*/  IMAD.MOV.U32 R238, RZ, RZ, R156 ;  /* 0x000000ffffee7224 */ /* 0x000fe200078e009c */
[----:B------:R-:W-:Y:S01]  /*5320*/  MOV R73, R171 ;  /* 0x000000ab00497202 */ /* 0x000fe20000000f00 */
[----:B------:R-:W-:Y:S01]  /*5330*/  IMAD.MOV.U32 R72, RZ, RZ, R157 ;  /* 0x000000ffff487224 */ /* 0x000fe200078e009d */
[----:B------:R-:W-:Y:S01]  /*5340*/  MOV R156, R158 ;  /* 0x0000009e009c7202 */ /* 0x000fe20000000f00 */
[----:B------:R-:W-:Y:S01]  /*5350*/  IMAD.MOV.U32 R158, RZ, RZ, R150 ;  /* 0x000000ffff9e7224 */ /* 0x000fe200078e0096 */
[----:B------:R-:W-:Y:S01]  /*5360*/  LDSM.16.MT88.4 R56, [R196+0x3900] ;  /* 0x00390000c438783b */ /* 0x000fe20000004200 */
[----:B------:R-:W-:Y:S01]  /*5370*/  HMMA.16816.F32.BF16 R32, R4, R34, R172 ;  /* 0x000000220420723c */ /* 0x000fe200000418ac */
[----:B------:R-:W-:-:S02]  /*5380*/  IMAD.MOV.U32 R150, RZ, RZ, R10 ;  /* 0x000000ffff967224 */ /* 0x000fc400078e000a */
[----:B------:R-:W1:Y:S01]  /*5390*/  LDSM.16.MT88.4 R8, [R195+0x7100] ;  /* 0x00710000c308783b */ /* 0x000e620000004200 */
[----:B------:R-:W-:Y:S01]  /*53a0*/  IMAD.MOV.U32 R74, RZ, RZ, R237 ;  /* 0x000000ffff4a7224 */ /* 0x000fe200078e00ed */
[----:B------:R-:W-:Y:S02]  /*53b0*/  MOV R237, R143 ;  /* 0x0000008f00ed7202 */ /* 0x000fe40000000f00 */
[----:B------:R-:W-:Y:S01]  /*53c0*/  LDSM.16.MT88.4 R140, [R193+0x1900] ;  /* 0x00190000c18c783b */ /* 0x000fe20000004200 */
[C---:B-----5:R-:W-:Y:S02]  /*53d0*/  HMMA.16816.F32.BF16 R176, R4.reuse, R16, R48 ;  /* 0x0000001004b0723c */ /* 0x060fe40000041830 */
[----:B------:R-:W-:Y:S01]  /*53e0*/  IMAD.MOV.U32 R52, RZ, RZ, R237 ;  /* 0x000000ffff347224 */ /* 0x000fe200078e00ed */
[----:B------:R-:W5:Y:S05]  /*53f0*/  LDSM.16.MT88.4 R48, [R194+0x3900] ;  /* 0x00390000c230783b */ /* 0x000f6a0000004200 */
[C---:B------:R-:W-:Y:S01]  /*5400*/  HMMA.16816.F32.BF16 R172, R4.reuse, R18, R68 ;  /* 0x0000001204ac723c */ /* 0x040fe20000041844 */
[----:B------:R3:W-:Y:S06]  /*5410*/  MUFU.EX2 R19, R0 ;  /* 0x0000000000137308 */ /* 0x0007ec0000000800 */
[----:B------:R-:W-:Y:S01]  /*5420*/  IMAD.MOV.U32 R68, RZ, RZ, R180 ;  /* 0x000000ffff447224 */ /* 0x000fe200078e00b4 */
[----:B--2---:R-:W-:Y:S01]  /*5430*/  HMMA.16816.F32.BF16 R168, R4, R28, R60 ;  /* 0x0000001c04a8723c */ /* 0x004fe2000004183c */
[----:B------:R-:W-:Y:S01]  /*5440*/  MOV R71, R150 ;  /* 0x0000009600477202 */ /* 0x000fe20000000f00 */
[----:B------:R-:W-:Y:S01]  /*5450*/  IMAD.MOV.U32 R69, RZ, RZ, R151 ;  /* 0x000000ffff457224 */ /* 0x000fe200078e0097 */
[----:B------:R-:W-:-:S04]  /*5460*/  MOV R70, R116 ;  /* 0x0000007400467202 */ /* 0x000fc80000000f00 */
[----:B------:R-:W-:Y:S01]  /*5470*/  MOV R62, R158 ;  /* 0x0000009e003e7202 */ /* 0x000fe20000000f00 */
[C---:B------:R-:W-:Y:S01]  /*5480*/  HMMA.16816.F32.BF16 R124, R4.reuse, R30, R124 ;  /* 0x0000001e047c723c */ /* 0x040fe2000004187c */
[----:B---3--:R-:W-:Y:S01]  /*5490*/  FFMA.FTZ R0, R73, c[0x0][0x2d0], -R2 ;  /* 0x0000b40049007a23 */ /* 0x008fe20000010802 */
[----:B------:R-:W-:Y:S01]  /*54a0*/  MOV R73, R156 ;  /* 0x0000009c00497202 */ /* 0x000fe20000000f00 */
[----:B------:R-:W-:Y:S01]  /*54b0*/  IMAD.MOV.U32 R63, RZ, RZ, R181 ;  /* 0x000000ffff3f7224 */ /* 0x000fe200078e00b5 */
[----:B------:R-:W-:Y:S01]  /*54c0*/  MOV R60, R118 ;  /* 0x00000076003c7202 */ /* 0x000fe20000000f00 */
[----:B------:R2:W3:Y:S01]  /*54d0*/  MUFU.EX2 R18, R0 ;  /* 0x0000000000127308 */ /* 0x0004e20000000800 */
[----:B------:R-:W-:Y:S02]  /*54e0*/  IMAD.MOV.U32 R61, RZ, RZ, R117 ;  /* 0x000000ffff3d7224 */ /* 0x000fe400078e0075 */
[C---:B------:R-:W-:Y:S07]  /*54f0*/  HMMA.16816.F32.BF16 R28, R4.reuse, R24, R80 ;  /* 0x00000018041c723c */ /* 0x040fee0000041850 */
[----:B------:R-:W-:Y:S01]  /*5500*/  IMAD.MOV.U32 R81, RZ, RZ, R159 ;  /* 0x000000ffff517224 */ /* 0x000fe200078e009f */
[----:B-1----:R-:W-:Y:S01]  /*5510*/  HMMA.16816.F32.BF16 R180, R4, R12, R76 ;  /* 0x0000000c04b4723c */ /* 0x002fe2000004184c */
[----:B------:R-:W1:Y:S01]  /*5520*/  LDSM.16.MT88.4 R156, [R196+0x1900] ;  /* 0x00190000c49c783b */ /* 0x000e620000004200 */
[----:B------:R-:W-:Y:S01]  /*5530*/  MOV R82, R148 ;  /* 0x0000009400527202 */ /* 0x000fe20000000f00 */
[----:B------:R-:W-:-:S02]  /*5540*/  IMAD.MOV.U32 R83, RZ, RZ, R149 ;  /* 0x000000ffff537224 */ /* 0x000fc400078e0095 */
[--C-:B--2---:R-:W-:Y:S01]  /*5550*/  FFMA.FTZ R0, R74, c[0x0][0x2d0], -R2.reuse ;  /* 0x0000b4004a007a23 */ /* 0x104fe20000010802 */
[----:B------:R-:W2:Y:S01]  /*5560*/  LDSM.16.MT88.4 R148, [R194+0x1900] ;  /* 0x00190000c294783b */ /* 0x000ea20000004200 */
[----:B------:R-:W-:Y:S01]  /*5570*/  FFMA.FTZ R2, R235, c[0x0][0x2d0], -R2 ;  /* 0x0000b400eb027a23 */ /* 0x000fe20000010802 */
[----:B------:R-:W-:Y:S01]  /*5580*/  HMMA.16816.F32.BF16 R12, R4, R14, R64 ;  /* 0x0000000e040c723c */ /* 0x000fe20000041840 */
[----:B------:R3:W-:Y:S01]  /*5590*/  MUFU.EX2 R17, R0 ;  /* 0x0000000000117308 */ /* 0x0007e20000000800 */
[----:B------:R-:W1:Y:S01]  /*55a0*/  LDSM.16.MT88.4 R64, [R195+0x3900] ;  /* 0x00390000c340783b */ /* 0x000e620000004200 */
[----:B------:R-:W-:Y:S01]  /*55b0*/  MOV R235, R75 ;  /* 0x0000004b00eb7202 */ /* 0x000fe20000000f00 */
[----:B------:R-:W-:Y:S01]  /*55c0*/  IMAD.MOV.U32 R74, RZ, RZ, R239 ;  /* 0x000000ffff4a7224 */ /* 0x000fe200078e00ef */
[----:B------:R-:W-:-:S03]  /*55d0*/  MOV R75, R238 ;  /* 0x000000ee004b7202 */ /* 0x000fc60000000f00 */
[C---:B----4-:R-:W-:Y:S01]  /*55e0*/  HMMA.16816.F32.BF16 R116, R4.reuse, R20, R84 ;  /* 0x000000140474723c */ /* 0x050fe20000041854 */
[----:B------:R-:W4:Y:S07]  /*55f0*/  MUFU.EX2 R16, R2 ;  /* 0x0000000200107308 */ /* 0x000f2e0000000800 */
[----:B------:R-:W-:Y:S01]  /*5600*/  HMMA.16816.F32.BF16 R20, R4, R22, R128 ;  /* 0x000000160414723c */ /* 0x000fe20000041880 */
[----:B---3--:R-:W-:-:S06]  /*5610*/  IMAD.MOV.U32 R0, RZ, RZ, R74 ;  /* 0x000000ffff007224 */ /* 0x008fcc00078e004a */
[----:B------:R-:W-:Y:S01]  /*5620*/  F2FP.BF16.PACK_AB R128, R249, R250 ;  /* 0x000000faf980723e */ /* 0x000fe200000010ff */
[C---:B------:R-:W-:Y:S01]  /*5630*/  HMMA.16816.F32.BF16 R236, R4.reuse, R8, R44 ;  /* 0x0000000804ec723c */ /* 0x040fe2000004182c */
[----:B------:R-:W-:Y:S02]  /*5640*/  F2FP.BF16.PACK_AB R130, R134, R248 ;  /* 0x000000f88682723e */ /* 0x000fe400000010ff */
[----:B------:R-:W-:Y:S02]  /*5650*/  F2FP.BF16.PACK_AB R129, R18, R19 ;  /* 0x000000131281723e */ /* 0x000fe400000010ff */
[----:B----4-:R-:W-:Y:S02]  /*5660*/  F2FP.BF16.PACK_AB R131, R16, R17 ;  /* 0x000000111083723e */ /* 0x010fe400000010ff */
[----:B------:R-:W-:Y:S01]  /*5670*/  MOV R2, R75 ;  /* 0x0000004b00027202 */ /* 0x000fe20000000f00 */
[----:B------:R-:W-:Y:S01]  /*5680*/  HMMA.16816.F32.BF16 R24, R4, R26, R164 ;  /* 0x0000001a0418723c */ /* 0x000fe200000418a4 */
[----:B------:R-:W3:Y:S07]  /*5690*/  LDSM.16.MT88.4 R164, [R195+0x1900] ;  /* 0x00190000c3a4783b */ /* 0x000eee0000004200 */
[C---:B-----5:R-:W-:Y:S01]  /*56a0*/  HMMA.16816.F32.BF16 R44, R128.reuse, R48, R104 ;  /* 0x00000030802c723c */ /* 0x060fe20000041868 */
[----:B------:R-:W-:Y:S07]  /*56b0*/  LDSM.16.MT88.4 R104, [R193+0x7900] ;  /* 0x00790000c168783b */ /* 0x000fee0000004200 */
[C---:B------:R-:W-:Y:S07]  /*56c0*/  HMMA.16816.F32.BF16 R48, R128.reuse, R50, R32 ;  /* 0x000000328030723c */ /* 0x040fee0000041820 */
[----:B------:R-:W-:Y:S01]  /*56d0*/  IMAD.MOV.U32 R32, RZ, RZ, R52 ;  /* 0x000000ffff207224 */ /* 0x000fe200078e0034 */
[----:B------:R-:W-:Y:S01]  /*56e0*/  MOV R35, R53 ;  /* 0x0000003500237202 */ /* 0x000fe20000000f00 */
[----:B------:R-:W-:Y:S01]  /*56f0*/  IMAD.MOV.U32 R33, RZ, RZ, R54 ;  /* 0x000000ffff217224 */ /* 0x000fe200078e0036 */
[----:B------:R-:W-:Y:S01]  /*5700*/  MOV R34, R55 ;  /* 0x0000003700227202 */ /* 0x000fe20000000f00 */
[C---:B-1----:R-:W-:Y:S08]  /*5710*/  HMMA.16816.F32.BF16 R152, R128.reuse, R156, R152 ;  /* 0x0000009c8098723c */ /* 0x042ff00000041898 */
[C---:B------:R-:W-:Y:S07]  /*5720*/  HMMA.16816.F32.BF16 R52, R128.reuse, R56, R108 ;  /* 0x000000388034723c */ /* 0x040fee000004186c */
[----:B------:R-:W-:Y:S01]  /*5730*/  IMAD.MOV.U32 R110, RZ, RZ, R63 ;  /* 0x000000ffff6e7224 */ /* 0x000fe200078e003f */
[----:B------:R-:W-:Y:S01]  /*5740*/  HMMA.16816.F32.BF16 R156, R128, R158, R228 ;  /* 0x0000009e809c723c */ /* 0x000fe200000418e4 */
[----:B------:R-:W-:-:S02]  /*5750*/  MOV R111, R68 ;  /* 0x00000044006f7202 */ /* 0x000fc40000000f00 */
[----:B------:R-:W-:-:S03]  /*5760*/  FADD.FTZ R2, R2, R110 ;  /* 0x0000006e02027221 */ /* 0x000fc60000010000 */
[----:B------:R-:W-:Y:S01]  /*5770*/  FADD.FTZ R0, R0, R111 ;  /* 0x0000006f00007221 */ /* 0x000fe20000010000 */
[----:B------:R-:W-:Y:S01]  /*5780*/  MOV R230, R60 ;  /* 0x0000003c00e67202 */ /* 0x000fe20000000f00 */
[----:B------:R-:W-:Y:S01]  /*5790*/  IMAD.MOV.U32 R231, RZ, RZ, R252 ;  /* 0x000000ffffe77224 */ /* 0x000fe200078e00fc */
[----:B------:R-:W-:Y:S01]  /*57a0*/  MOV R252, R62 ;  /* 0x0000003e00fc7202 */ /* 0x000fe20000000f00 */
[----:B------:R-:W-:Y:S01]  /*57b0*/  IMAD.MOV.U32 R229, RZ, RZ, R61 ;  /* 0x000000ffffe57224 */ /* 0x000fe200078e003d */
[----:B--2---:R-:W-:Y:S01]  /*57c0*/  HMMA.16816.F32.BF16 R144, R128, R148, R144 ;  /* 0x000000948090723c */ /* 0x004fe20000041890 */
[----:B------:R-:W-:-:S07]  /*57d0*/  IMAD.MOV.U32 R228, RZ, RZ, R72 ;  /* 0x000000ffffe47224 */ /* 0x000fce00078e0048 */
[C---:B------:R-:W-:Y:S07]  /*57e0*/  HMMA.16816.F32.BF16 R60, R128.reuse, R64, R184 ;  /* 0x00000040803c723c */ /* 0x040fee00000418b8 */
[----:B------:R-:W-:Y:S01]  /*57f0*/  IMAD.MOV.U32 R185, RZ, RZ, R69 ;  /* 0x000000ffffb97224 */ /* 0x000fe200078e0045 */
[----:B------:R-:W-:Y:S01]  /*5800*/  HMMA.16816.F32.BF16 R148, R128, R150, R244 ;  /* 0x000000968094723c */ /* 0x000fe200000418f4 */
[----:B------:R-:W-:Y:S01]  /*5810*/  IMAD.MOV.U32 R187, RZ, RZ, R71 ;  /* 0x000000ffffbb7224 */ /* 0x000fe200078e0047 */
[----:B------:R-:W-:Y:S01]  /*5820*/  MOV R186, R70 ;  /* 0x0000004600ba7202 */ /* 0x000fe20000000f00 */
[----:B------:R-:W-:-:S04]  /*5830*/  FADD.FTZ R2, R185, R2 ;  /* 0x00000002b9027221 */ /* 0x000fc80000010000 */
[----:B------:R-:W-:Y:S01]  /*5840*/  FADD.FTZ R2, R187, R2 ;  /* 0x00000002bb027221 */ /* 0x000fe20000010000 */
[----:B------:R-:W-:Y:S01]  /*5850*/  HMMA.16816.F32.BF16 R8, R4, R10, R36 ;  /* 0x0000000a0408723c */ /* 0x000fe20000041824 */
[----:B------:R-:W-:Y:S01]  /*5860*/  MOV R246, R81 ;  /* 0x0000005100f67202 */ /* 0x000fe20000000f00 */
[----:B------:R-:W-:Y:S01]  /*5870*/  IMAD.MOV.U32 R245, RZ, RZ, R82 ;  /* 0x000000fffff57224 */ /* 0x000fe200078e0052 */
[----:B------:R-:W-:Y:S01]  /*5880*/  MOV R244, R83 ;  /* 0x0000005300f47202 */ /* 0x000fe20000000f00 */
[----:B------:R-:W-:Y:S01]  /*5890*/  FADD.FTZ R2, R33, R2 ;  /* 0x0000000221027221 */ /* 0x000fe20000010000 */
[----:B------:R-:W1:Y:S01]  /*58a0*/  LDSM.16.MT88.4 R80, [R194+0x5900] ;  /* 0x00590000c250783b */ /* 0x000e620000004200 */
[----:B------:R-:W-:Y:S01]  /*58b0*/  FADD.FTZ R0, R186, R0 ;  /* 0x00000000ba007221 */ /* 0x000fe20000010000 */
[----:B------:R-:W-:Y:S01]  /*58c0*/  MOV R247, R73 ;  /* 0x0000004900f77202 */ /* 0x000fe20000000f00 */
[----:B------:R-:W-:Y:S01]  /*58d0*/  FADD.FTZ R2, R35, R2 ;  /* 0x0000000223027221 */ /* 0x000fe20000010000 */
[----:B------:R-:W-:Y:S01]  /*58e0*/  HMMA.16816.F32.BF16 R36, R128, R40, R96 ;  /* 0x000000288024723c */ /* 0x000fe20000041860 */
[----:B------:R-:W2:Y:S01]  /*58f0*/  LDSM.16.MT88.4 R96, [R195+0x5900] ;  /* 0x00590000c360783b */ /* 0x000ea20000004200 */
[----:B------:R-:W-:-:S02]  /*5900*/  FADD.FTZ R0, R32, R0 ;  /* 0x0000000020007221 */ /* 0x000fc40000010000 */
[----:B------:R-:W-:Y:S01]  /*5910*/  FADD.FTZ R2, R229, R2 ;  /* 0x00000002e5027221 */ /* 0x000fe20000010000 */
[----:B------:R-:W4:Y:S01]  /*5920*/  LDSM.16.MT88.4 R4, [R195+0x7900] ;  /* 0x00790000c304783b */ /* 0x000f220000004200 */
[----:B------:R-:W-:Y:S02]  /*5930*/  FADD.FTZ R0, R34, R0 ;  /* 0x0000000022007221 */ /* 0x000fe40000010000 */
[----:B------:R-:W-:Y:S01]  /*5940*/  FADD.FTZ R2, R231, R2 ;  /* 0x00000002e7027221 */ /* 0x000fe20000010000 */
[----:B------:R-:W-:Y:S01]  /*5950*/  HMMA.16816.F32.BF16 R136, R128, R140, R136 ;  /* 0x0000008c8088723c */ /* 0x000fe20000041888 */
[----:B------:R-:W-:Y:S01]  /*5960*/  FADD.FTZ R0, R228, R0 ;  /* 0x00000000e4007221 */ /* 0x000fe20000010000 */
[----:B------:R-:W-:Y:S01]  /*5970*/  LDSM.16.MT88.4 R72, [R193+0x5900] ;  /* 0x00590000c148783b */ /* 0x000fe20000004200 */
[----:B------:R-:W-:Y:S02]  /*5980*/  FADD.FTZ R2, R245, R2 ;  /* 0x00000002f5027221 */ /* 0x000fe40000010000 */
[----:B------:R-:W-:-:S02]  /*5990*/  FADD.FTZ R0, R230, R0 ;  /* 0x00000000e6007221 */ /* 0x000fc40000010000 */
[----:B------:R-:W-:Y:S01]  /*59a0*/  FADD.FTZ R2, R246, R2 ;  /* 0x00000002f6027221 */ /* 0x000fe20000010000 */
[----:B---3--:R-:W-:Y:S01]  /*59b0*/  HMMA.16816.F32.BF16 R160, R128, R164, R160 ;  /* 0x000000a480a0723c */ /* 0x008fe200000418a0 */
[----:B------:R-:W-:Y:S02]  /*59c0*/  FADD.FTZ R0, R244, R0 ;  /* 0x00000000f4007221 */ /* 0x000fe40000010000 */
[----:B------:R-:W-:Y:S01]  /*59d0*/  FADD.FTZ R2, R251, R2 ;  /* 0x00000002fb027221 */ /* 0x000fe20000010000 */
[----:B------:R-:W-:Y:S01]  /*59e0*/  MOV R251, c[0x0][0x2c4] ;  /* 0x0000b10000fb7a02 */ /* 0x000fe20000000f00 */
[----:B------:R-:W-:-:S03]  /*59f0*/  FADD.FTZ R0, R234, R0 ;  /* 0x00000000ea007221 */ /* 0x000fc60000010000 */
[----:B------:R-:W-:Y:S01]  /*5a00*/  ISETP.NE.AND P2, PT, R251, 0x1, PT ;  /* 0x00000001fb00780c */ /* 0x000fe20003f45270 */
[----:B------:R-:W-:Y:S01]  /*5a10*/  FADD.FTZ R0, R219, R0 ;  /* 0x00000000db007221 */ /* 0x000fe20000010000 */
[----:B------:R-:W3:Y:S01]  /*5a20*/  S2R R251, SR_CTAID.X ;  /* 0x0000000000fb7919 */ /* 0x000ee20000002500 */
[C---:B------:R-:W-:Y:S01]  /*5a30*/  HMMA.16816.F32.BF16 R56, R128.reuse, R58, R112 ;  /* 0x0000003a8038723c */ /* 0x040fe20000041870 */
[----:B------:R-:W-:Y:S01]  /*5a40*/  IADD3 R219, R252, -0x2, RZ ;  /* 0xfffffffefcdb7810 */ /* 0x000fe20007ffe0ff */
[----:B------:R-:W-:Y:S01]  /*5a50*/  FADD.FTZ R0, R135, R0 ;  /* 0x0000000087007221 */ /* 0x000fe20000010000 */
[----:B------:R-:W5:Y:S05]  /*5a60*/  LDSM.16.MT88.4 R112, [R194+0x7900] ;  /* 0x00790000c270783b */ /* 0x000f6a0000004200 */
[C---:B------:R-:W-:Y:S01]  /*5a70*/  HMMA.16816.F32.BF16 R140, R128.reuse, R142, R88 ;  /* 0x0000008e808c723c */ /* 0x040fe20000041858 */
[----:B------:R-:W5:Y:S07]  /*5a80*/  LDSM.16.MT88.4 R88, [R196+0x5900] ;  /* 0x00590000c458783b */ /* 0x000f6e0000004200 */
[----:B------:R-:W-:Y:S01]  /*5a90*/  HMMA.16816.F32.BF16 R164, R128, R166, R92 ;  /* 0x000000a680a4723c */ /* 0x000fe2000004185c */
[----:B---3--:R-:W-:-:S07]  /*5aa0*/  IMAD.SHL.U32 R251, R251, 0x80, RZ ;  /* 0x00000080fbfb7824 */ /* 0x008fce00078e00ff */
[C---:B-1----:R-:W-:Y:S01]  /*5ab0*/  HMMA.16816.F32.BF16 R76, R128.reuse, R80, R120 ;  /* 0x00000050804c723c */ /* 0x042fe20000041878 */
[----:B------:R-:W1:Y:S07]  /*5ac0*/  LDSM.16.MT88.4 R120, [R196+0x7900] ;  /* 0x00790000c478783b */ /* 0x000e6e0000004200 */
[C---:B--2---:R-:W-:Y:S08]  /*5ad0*/  HMMA.16816.F32.BF16 R92, R128.reuse, R96, R168 ;  /* 0x00000060805c723c */ /* 0x044ff000000418a8 */
[C---:B------:R-:W-:Y:S08]  /*5ae0*/  HMMA.16816.F32.BF16 R96, R128.reuse, R98, R124 ;  /* 0x000000628060723c */ /* 0x040ff0000004187c */
[C---:B----4-:R-:W-:Y:S07]  /*5af0*/  HMMA.16816.F32.BF16 R124, R128.reuse, R4, R236 ;  /* 0x00000004807c723c */ /* 0x050fee00000418ec */
[----:B------:R-:W-:Y:S01]  /*5b00*/  FADD.FTZ R4, R235, R2 ;  /* 0x00000002eb047221 */ /* 0x000fe20000010000 */
[----:B------:R-:W-:Y:S01]  /*5b10*/  MOV R235, c[0x0][0x1d0] ;  /* 0x0000740000eb7a02 */ /* 0x000fe20000000f00 */
[----:B------:R-:W-:Y:S01]  /*5b20*/  FADD.FTZ R2, R133, R0 ;  /* 0x0000000085027221 */ /* 0x000fe20000010000 */
[----:B------:R-:W-:Y:S01]  /*5b30*/  HMMA.16816.F32.BF16 R40, R128, R42, R100 ;  /* 0x0000002a8028723c */ /* 0x000fe20000041864 */
[----:B------:R-:W-:Y:S01]  /*5b40*/  FADD.FTZ R0, R250, R4 ;  /* 0x00000004fa007221 */ /* 0x000fe20000010000 */
[----:B------:R-:W-:Y:S01]  /*5b50*/  IADD3 R235, R235, -c[0x0][0x168], RZ ;  /* 0x80005a00ebeb7a10 */ /* 0x000fe20007ffe0ff */
[----:B------:R-:W-:-:S02]  /*5b60*/  FADD.FTZ R4, R19, R2 ;  /* 0x0000000213047221 */ /* 0x000fc40000010000 */
[----:B------:R-:W-:Y:S02]  /*5b70*/  FADD.FTZ R2, R249, R0 ;  /* 0x00000000f9027221 */ /* 0x000fe40000010000 */
[----:B------:R-:W-:Y:S01]  /*5b80*/  FADD.FTZ R0, R18, R4 ;  /* 0x0000000412007221 */ /* 0x000fe20000010000 */
[----:B-----5:R-:W-:Y:S01]  /*5b90*/  HMMA.16816.F32.BF16 R108, R128, R112, R116 ;  /* 0x00000070806c723c */ /* 0x020fe20000041874 */
[----:B------:R-:W-:-:S04]  /*5ba0*/  @P2 IMAD.HI.U32 R5, R251, c[0x0][0x2c8], RZ ;  /* 0x0000b200fb052a27 */ /* 0x000fc800078e00ff */
[----:B------:R-:W-:Y:S01]  /*5bb0*/  FADD.FTZ R2, R248, R2 ;  /* 0x00000002f8027221 */ /* 0x000fe20000010000 */
[----:B------:R-:W-:Y:S01]  /*5bc0*/  @P2 SHF.R.U32.HI R247, RZ, c[0x0][0x2cc], R5 ;  /* 0x0000b300fff72a19 */ /* 0x000fe20000011605 */
[----:B------:R-:W-:Y:S01]  /*5bd0*/  FADD.FTZ R0, R17, R0 ;  /* 0x0000000011007221 */ /* 0x000fe20000010000 */
[C---:B------:R-:W-:Y:S01]  /*5be0*/  HMMA.16816.F32.BF16 R68, R128.reuse, R72, R240 ;  /* 0x000000488044723c */ /* 0x040fe200000418f0 */
[----:B------:R-:W-:Y:S01]  /*5bf0*/  FADD.FTZ R5, R134, R2 ;  /* 0x0000000286057221 */ /* 0x000fe20000010000 */
[----:B------:R-:W-:Y:S01]  /*5c00*/  IADD3 R4, R235, R247, RZ ;  /* 0x000000f7eb047210 */ /* 0x000fe20007ffe0ff */
[----:B------:R-:W-:Y:S02]  /*5c10*/  FADD.FTZ R2, R16, R0 ;  /* 0x0000000010027221 */ /* 0x000fe40000010000 */
[----:B------:R-:W-:Y:S01]  /*5c20*/  IMAD.MOV.U32 R251, RZ, RZ, 0x1 ;  /* 0x00000001fffb7424 */ /* 0x000fe200078e00ff */
[----:B------:R2:W-:Y:S01]  /*5c30*/  STL [R1+0x8], R5 ;  /* 0x0000080501007387 */ /* 0x0005e20000100800 */
[----:B------:R-:W-:Y:S01]  /*5c40*/  IADD3 R0, R4, c[0x0][0x328], RZ ;  /* 0x0000ca0004007a10 */ /* 0x000fe20007ffe0ff */
[----:B------:R-:W-:Y:S02]  /*5c50*/  HMMA.16816.F32.BF16 R84, R128, R88, R176 ;  /* 0x000000588054723c */ /* 0x000fe400000418b0 */
[----:B------:R2:W-:Y:S01]  /*5c60*/  STL [R1+0xc], R2 ;  /* 0x00000c0201007387 */ /* 0x0005e20000100800 */
[----:B------:R-:W-:-:S05]  /*5c70*/  ISETP.LE.AND P1, PT, R251, c[0x0][0x32c], PT ;  /* 0x0000cb00fb007a0c */ /* 0x000fca0003f23270 */
        /* <DEDUP_REMOVED lines=20> */
.L_x_884:
[----:B------:R-:W-:-:S13]  /*5dc0*/  ISETP.NE.AND P0, PT, R251, c[0x0][0x32c], PT ;  /* 0x0000cb00fb007a0c */ /* 0x000fda0003f05270 */
[----:B------:R-:W-:-:S05]  /*5dd0*/  @P0 IMAD.HI.U32 R4, R2, c[0x0][0x330], RZ ;  /* 0x0000cc0002040a27 */ /* 0x000fca00078e00ff */
[----:B------:R-:W-:Y:S02]  /*5de0*/  @P0 SHF.R.U32.HI R2, RZ, c[0x0][0x334], R4 ;  /* 0x0000cd00ff020a19 */ /* 0x000fe40000011604 */
.L_x_885:
[----:B------:R-:W-:-:S05]  /*5df0*/  MOV R4, c[0x0][0x32c] ;  /* 0x0000cb0000047a02 */ /* 0x000fca0000000f00 */
[----:B------:R-:W-:-:S05]  /*5e00*/  IMAD R2, R2, R4, c[0x0][0x32c] ;  /* 0x0000cb0002027624 */ /* 0x000fca00078e0204 */
[----:B------:R-:W-:-:S04]  /*5e10*/  IMNMX R0, R0, R2, PT ;  /* 0x0000000200007217 */ /* 0x000fc80003800200 */
.L_x_883:
[----:B--2---:R-:W-:-:S04]  /*5e20*/  SHF.R.S32.HI R2, RZ, 0x1f, R0 ;  /* 0x0000001fff027819 */ /* 0x004fc80000011400 */
[----:B------:R-:W-:-:S04]  /*5e30*/  LEA.HI R0, R2, R0, RZ, 0x6 ;  /* 0x0000000002007211 */ /* 0x000fc800078f30ff */
[----:B------:R-:W-:-:S04]  /*5e40*/  SHF.R.S32.HI R0, RZ, 0x6, R0 ;  /* 0x00000006ff007819 */ /* 0x000fc80000011400 */
[----:B------:R-:W-:-:S04]  /*5e50*/  IMNMX R4, R232, R0, !PT ;  /* 0x00000000e8047217 */ /* 0x000fc80007800200 */
[----:B------:R-:W-:Y:S01]  /*5e60*/  ISETP.GE.AND P0, PT, R219, R4, PT ;  /* 0x00000004db00720c */ /* 0x000fe20003f06270 */
[----:B------:R1:W-:-:S12]  /*5e70*/  STL [R1], R4 ;  /* 0x0000000401007387 */ /* 0x0003d80000100800 */
[----:B------:R-:W-:Y:S05]  /*5e80*/  @!P0 BRA `(.L_x_886) ;  /* 0x000043d000008947 */ /* 0x000fea0003800000 */
[----:B------:R-:W2:Y:S04]  /*5e90*/  LDL.64 R12, [R1+0x60] ;  /* 0x00006000010c7983 */ /* 0x000ea80000100a00 */
[----:B------:R-:W3:Y:S04]  /*5ea0*/  LDL R8, [R1+0x6c] ;  /* 0x00006c0001087983 */ /* 0x000ee80000100800 */
[----:B------:R-:W4:Y:S04]  /*5eb0*/  LDL.64 R10, [R1+0x48] ;  /* 0x00004800010a7983 */ /* 0x000f280000100a00 */
[----:B------:R-:W5:Y:S04]  /*5ec0*/  LDL.64 R6, [R1+0x58] ;  /* 0x0000580001067983 */ /* 0x000f680000100a00 */
[----:B-1----:R-:W5:Y:S01]  /*5ed0*/  LDL.64 R4, [R1+0x50] ;  /* 0x0000500001047983 */ /* 0x002f620000100a00 */
[----:B------:R-:W-:Y:S01]  /*5ee0*/  IMAD.MOV.U32 R134, RZ, RZ, R3 ;  /* 0x000000ffff867224 */ /* 0x000fe200078e0003 */
[----:B------:R-:W-:Y:S01]  /*5ef0*/  MOV R133, R132 ;  /* 0x0000008400857202 */ /* 0x000fe20000000f00 */
[----:B------:R-:W-:Y:S01]  /*5f00*/  IMAD.MOV.U32 R222, RZ, RZ, R219 ;  /* 0x000000ffffde7224 */ /* 0x000fe200078e00db */
[----:B--2---:R-:W-:Y:S01]  /*5f10*/  IADD3 R252, P0, R12, 0x40, RZ ;  /* 0x000000400cfc7810 */ /* 0x004fe20007f1e0ff */
[----:B---3--:R-:W-:-:S04]  /*5f20*/  @P2 IMAD.HI.U32 R0, R8, c[0x0][0x2c8], RZ ;  /* 0x0000b20008002a27 */ /* 0x008fc800078e00ff */
[----:B----4-:R-:W-:Y:S01]  /*5f30*/  IMAD.X R251, RZ, RZ, R11, P0 ;  /* 0x000000fffffb7224 */ /* 0x010fe200000e060b */
[----:B------:R-:W-:Y:S02]  /*5f40*/  IADD3 R250, P0, R12, 0x80, RZ ;  /* 0x000000800cfa7810 */ /* 0x000fe40007f1e0ff */
[----:B------:R-:W-:-:S03]  /*5f50*/  @P2 SHF.R.U32.HI R0, RZ, c[0x0][0x2cc], R0 ;  /* 0x0000b300ff002a19 */ /* 0x000fc60000011600 */
[--C-:B------:R-:W-:Y:S01]  /*5f60*/  IMAD.X R249, RZ, RZ, R11.reuse, P0 ;  /* 0x000000fffff97224 */ /* 0x100fe200000e060b */
[----:B------:R-:W-:Y:S01]  /*5f70*/  IADD3 R248, P0, R12, 0xc0, RZ ;  /* 0x000000c00cf87810 */ /* 0x000fe20007f1e0ff */
[----:B------:R1:W-:Y:S04]  /*5f80*/  @P2 STL [R1+0x4], R0 ;  /* 0x0000040001002387 */ /* 0x0003e80000100800 */
[----:B------:R-:W-:Y:S01]  /*5f90*/  IMAD.X R247, RZ, RZ, R11, P0 ;  /* 0x000000fffff77224 */ /* 0x000fe200000e060b */
[----:B-----5:R-:W-:-:S04]  /*5fa0*/  IADD3 R246, P0, R6, 0x40, RZ ;  /* 0x0000004006f67810 */ /* 0x020fc80007f1e0ff */
[----:B------:R-:W-:Y:S02]  /*5fb0*/  IADD3.X R245, RZ, R5, RZ, P0, !PT ;  /* 0x00000005fff57210 */ /* 0x000fe400007fe4ff */
[----:B------:R-:W-:-:S05]  /*5fc0*/  IADD3 R244, P0, R6, 0x80, RZ ;  /* 0x0000008006f47810 */ /* 0x000fca0007f1e0ff */
[----:B------:R-:W-:Y:S01]  /*5fd0*/  IMAD.X R243, RZ, RZ, R5, P0 ;  /* 0x000000fffff37224 */ /* 0x000fe200000e0605 */
[----:B------:R-:W-:-:S04]  /*5fe0*/  IADD3 R242, P0, R6, 0xc0, RZ ;  /* 0x000000c006f27810 */ /* 0x000fc80007f1e0ff */
[----:B------:R-:W-:Y:S02]  /*5ff0*/  IADD3.X R241, RZ, R5, RZ, P0, !PT ;  /* 0x00000005fff17210 */ /* 0x000fe400007fe4ff */
.L_x_895:
[----:B------:R-:W2:Y:S01]  /*6000*/  LDL.64 R12, [R1+0x60] ;  /* 0x00006000010c7983 */ /* 0x000ea20000100a00 */
[----:B------:R-:W-:Y:S01]  /*6010*/  ISETP.GT.AND P1, PT, R232, R222, PT ;  /* 0x000000dee800720c */ /* 0x000fe20003f24270 */
[----:B------:R-:W-:Y:S04]  /*6020*/  DEPBAR.LE SB0, 0x0 ;  /* 0x000080000000791a */ /* 0x000fe80000000000 */
[----:B------:R-:W3:Y:S01]  /*6030*/  LDL.64 R10, [R1+0x48] ;  /* 0x00004800010a7983 */ /* 0x000ee20000100a00 */
[----:B------:R-:W-:Y:S02]  /*6040*/  IMAD.MOV.U32 R9, RZ, RZ, c[0x0][0x208] ;  /* 0x00008200ff097624 */ /* 0x000fe400078e00ff */
[----:B------:R-:W-:Y:S02]  /*6050*/  IMAD.MOV.U32 R14, RZ, RZ, c[0x0][0x20c] ;  /* 0x00008300ff0e7624 */ /* 0x000fe400078e00ff */
[----:B------:R-:W-:Y:S01]  /*6060*/  IMAD.MOV.U32 R219, RZ, RZ, 0x5 ;  /* 0x00000005ffdb7424 */ /* 0x000fe200078e00ff */
[----:B------:R-:W4:Y:S01]  /*6070*/  LDL.64 R226, [R1+0x58] ;  /* 0x0000580001e27983 */ /* 0x000f220000100a00 */
[----:B------:R-:W-:Y:S01]  /*6080*/  IMAD.MOV.U32 R135, RZ, RZ, c[0x0][0x1e0] ;  /* 0x00007800ff877624 */ /* 0x000fe200078e00ff */
[----:B-1----:R-:W-:Y:S01]  /*6090*/  @!P1 SHF.R.S32.HI R0, RZ, 0x1f, R222 ;  /* 0x0000001fff009819 */ /* 0x002fe200000114de */
[----:B------:R-:W-:Y:S03]  /*60a0*/  @!P1 IMAD.WIDE.U32 R4, R222, c[0x0][0x208], RZ ;  /* 0x00008200de049a25 */ /* 0x000fe600078e00ff */
[----:B------:R-:W5:Y:S01]  /*60b0*/  LDL.64 R224, [R1+0x50] ;  /* 0x0000500001e07983 */ /* 0x000f620000100a00 */
[----:B------:R-:W-:Y:S01]  /*60c0*/  @!P1 IMAD R0, R0, c[0x0][0x208], RZ ;  /* 0x0000820000009a24 */ /* 0x000fe200078e02ff */
[----:B------:R-:W-:Y:S01]  /*60d0*/  SHF.L.U64.HI R135, R135, R219, c[0x0][0x1e4] ;  /* 0x0000790087877619 */ /* 0x000fe200000102db */
[----:B------:R-:W-:Y:S02]  /*60e0*/  @!P1 IMAD.SHL.U32 R2, R4, 0x40, RZ ;  /* 0x0000004004029824 */ /* 0x000fe400078e00ff */
[----:B------:R-:W-:Y:S01]  /*60f0*/  @!P1 IMAD R0, R222, c[0x0][0x20c], R0 ;  /* 0x00008300de009a24 */ /* 0x000fe200078e0200 */
[----:B------:R-:W-:Y:S01]  /*6100*/  BAR.SYNC.DEFER_BLOCKING 0x0 ;  /* 0x0000000000007b1d */ /* 0x000fe20000010000 */
[----:B------:R-:W-:Y:S02]  /*6110*/  IMAD.MOV.U32 R223, RZ, RZ, c[0x0][0x1e0] ;  /* 0x00007800ffdf7624 */ /* 0x000fe400078e00ff */
[----:B------:R-:W-:Y:S02]  /*6120*/  @!P1 IMAD.IADD R0, R5, 0x1, R0 ;  /* 0x0000000105009824 */ /* 0x000fe400078e0200 */
[----:B------:R-:W-:Y:S03]  /*6130*/  IMAD.SHL.U32 R223, R223, 0x20, RZ ;  /* 0x00000020dfdf7824 */ /* 0x000fe600078e00ff */
[----:B------:R-:W-:Y:S01]  /*6140*/  @!P1 SHF.L.U64.HI R0, R4, 0x6, R0 ;  /* 0x0000000604009819 */ /* 0x000fe20000010200 */
[----:B------:R-:W-:Y:S06]  /*6150*/  LDSM.16.M88.4 R32, [R199+0x10100] ;  /* 0x01010000c720783b */ /* 0x000fec0000000200 */
[----:B------:R-:W-:Y:S06]  /*6160*/  LDSM.16.M88.4 R16, [R192+0x8900] ;  /* 0x00890000c010783b */ /* 0x000fec0000000200 */
[----:B------:R-:W-:Y:S06]  /*6170*/  LDSM.16.M88.4 R24, [R192+0x9100] ;  /* 0x00910000c018783b */ /* 0x000fec0000000200 */
[----:B------:R-:W-:Y:S06]  /*6180*/  LDSM.16.M88.4 R168, [R192+0x9900] ;  /* 0x00990000c0a8783b */ /* 0x000fec0000000200 */
[----:B------:R-:W-:Y:S06]  /*6190*/  LDSM.16.M88.4 R172, [R200+0x10100] ;  /* 0x01010000c8ac783b */ /* 0x000fec0000000200 */
[----:B------:R-:W-:Y:S06]  /*61a0*/  LDSM.16.M88.4 R176, [R203] ;  /* 0x00000000cbb0783b */ /* 0x000fec0000000200 */
[----:B------:R-:W-:Y:S06]  /*61b0*/  LDSM.16.M88.4 R180, [R218] ;  /* 0x00000000dab4783b */ /* 0x000fec0000000200 */
[----:B------:R-:W-:Y:S06]  /*61c0*/  LDSM.16.M88.4 R184, [R217] ;  /* 0x00000000d9b8783b */ /* 0x000fec0000000200 */
[----:B------:R-:W-:Y:S06]  /*61d0*/  LDSM.16.M88.4 R188, [R216] ;  /* 0x00000000d8bc783b */ /* 0x000fec0000000200 */
[----:B------:R-:W4:Y:S06]  /*61e0*/  LDL R219, [R1+0x4] ;  /* 0x0000040001db7983 */ /* 0x000f2c0000100800 */
[----:B------:R-:W4:Y:S01]  /*61f0*/  LDL R240, [R1+0x40] ;  /* 0x0000400001f07983 */ /* 0x000f220000100800 */
[----:B--2---:R-:W-:Y:S05]  /*6200*/  @!P1 IADD3 R3, P0, R2, R12, RZ ;  /* 0x0000000c02039210 */ /* 0x004fea0007f1e0ff */
[----:B---3--:R-:W-:Y:S01]  /*6210*/  @!P1 IMAD.X R6, R0, 0x1, R11, P0 ;  /* 0x0000000100069824 */ /* 0x008fe200000e060b */
[----:B------:R-:W-:Y:S05]  /*6220*/  @!P1 IADD3 R4, P0, R2, R252, RZ ;  /* 0x000000fc02049210 */ /* 0x000fea0007f1e0ff */
[----:B------:R-:W-:Y:S01]  /*6230*/  @!P1 IMAD.X R7, R0, 0x1, R251, P0 ;  /* 0x0000000100079824 */ /* 0x000fe200000e06fb */
[----:B------:R-:W-:Y:S05]  /*6240*/  @!P1 IADD3 R5, P0, R2, R250, RZ ;  /* 0x000000fa02059210 */ /* 0x000fea0007f1e0ff */
[----:B------:R-:W-:Y:S01]  /*6250*/  @!P1 IMAD.X R8, R0, 0x1, R249, P0 ;  /* 0x0000000100089824 */ /* 0x000fe200000e06f9 */
[C---:B------:R-:W-:Y:S04]  /*6260*/  @!P1 LEA R220, P0, R3.reuse, c[0x0][0x1f8], 0x1 ;  /* 0x00007e0003dc9a11 */ /* 0x040fe800078008ff */
[----:B------:R-:W-:Y:S02]  /*6270*/  @!P1 LEA.HI.X R221, R3, c[0x0][0x1fc], R6, 0x1, P0 ;  /* 0x00007f0003dd9a11 */ /* 0x000fe400000f0c06 */
[C---:B------:R-:W-:Y:S04]  /*6280*/  @!P1 LEA R30, P0, R4.reuse, c[0x0][0x1f8], 0x1 ;  /* 0x00007e00041e9a11 */ /* 0x040fe800078008ff */
[----:B------:R-:W-:Y:S02]  /*6290*/  @!P1 LEA.HI.X R31, R4, c[0x0][0x1fc], R7, 0x1, P0 ;  /* 0x00007f00041f9a11 */ /* 0x000fe400000f0c07 */
[C---:B------:R-:W-:Y:S04]  /*62a0*/  @!P1 LEA R28, P0, R5.reuse, c[0x0][0x1f8], 0x1 ;  /* 0x00007e00051c9a11 */ /* 0x040fe800078008ff */
[----:B------:R-:W-:Y:S02]  /*62b0*/  @!P1 LEA.HI.X R29, R5, c[0x0][0x1fc], R8, 0x1, P0 ;  /* 0x00007f00051d9a11 */ /* 0x000fe400000f0c08 */
[----:B------:R-:W-:Y:S05]  /*62c0*/  @!P1 IADD3 R3, P0, R2, R248, RZ ;  /* 0x000000f802039210 */ /* 0x000fea0007f1e0ff */
[----:B------:R-:W-:Y:S01]  /*62d0*/  @!P1 IMAD.X R4, R0, 0x1, R247, P0 ;  /* 0x0000000100049824 */ /* 0x000fe200000e06f7 */
[C---:B------:R-:W-:Y:S04]  /*62e0*/  @!P1 LEA R22, P0, R3.reuse, c[0x0][0x1f8], 0x1 ;  /* 0x00007e0003169a11 */ /* 0x040fe800078008ff */
[----:B------:R-:W-:Y:S02]  /*62f0*/  @!P1 LEA.HI.X R23, R3, c[0x0][0x1fc], R4, 0x1, P0 ;  /* 0x00007f0003179a11 */ /* 0x000fe400000f0c04 */
[C---:B------:R-:W-:Y:S04]  /*6300*/  @!P1 LEA R2, P0, R9.reuse, R2, 0x5 ;  /* 0x0000000209029211 */ /* 0x040fe800078028ff */
[----:B------:R-:W-:Y:S02]  /*6310*/  @!P1 LEA.HI.X R0, R9, R0, R14, 0x5, P0 ;  /* 0x0000000009009211 */ /* 0x000fe400000f2c0e */
[----:B------:R-:W-:Y:S04]  /*6320*/  @!P1 IADD3 R3, P0, R2, R12, RZ ;  /* 0x0000000c02039210 */ /* 0x000fe80007f1e0ff */
[----:B------:R-:W-:Y:S02]  /*6330*/  @!P1 IADD3.X R4, R0, R11, RZ, P0, !PT ;  /* 0x0000000b00049210 */ /* 0x000fe400007fe4ff */
[C---:B------:R-:W-:Y:S01]  /*6340*/  @!P1 LEA R20, P0, R3.reuse, c[0x0][0x1f8], 0x1 ;  /* 0x00007e0003149a11 */ /* 0x040fe200078008ff */
[----:B------:R-:W1:Y:S03]  /*6350*/  LDSM.16.M88.4 R8, [R192+0x8100] ;  /* 0x00810000c008783b */ /* 0x000e660000000200 */
[----:B------:R-:W-:Y:S02]  /*6360*/  @!P1 LEA.HI.X R21, R3, c[0x0][0x1fc], R4, 0x1, P0 ;  /* 0x00007f0003159a11 */ /* 0x000fe400000f0c04 */
[----:B------:R-:W-:Y:S01]  /*6370*/  @!P1 IADD3 R3, P0, R2, R252, RZ ;  /* 0x000000fc02039210 */ /* 0x000fe20007f1e0ff */
[----:B------:R-:W-:Y:S01]  /*6380*/  @!PT LDS RZ, [RZ] ;  /* 0x00000000fffff984 */ /* 0x000fe20000000800 */
[----:B------:R-:W-:Y:S01]  /*6390*/  @!PT LDS RZ, [RZ] ;  /* 0x00000000fffff984 */ /* 0x000fe20000000800 */
[----:B------:R-:W-:Y:S01]  /*63a0*/  @!PT LDS RZ, [RZ] ;  /* 0x00000000fffff984 */ /* 0x000fe20000000800 */
[----:B------:R2:W-:Y:S04]  /*63b0*/  @!P1 LDGSTS.E.BYPASS.LTC128B.128 [R233+0x100], [R220.64], !P3 ;  /* 0x00100000dce99fae */ /* 0x0005e8000d901d48 */
[----:B------:R-:W-:Y:S01]  /*63c0*/  @!P1 IMAD.X R4, R0, 0x1, R251, P0 ;  /* 0x0000000100049824 */ /* 0x000fe200000e06fb */
[C---:B------:R-:W-:Y:S01]  /*63d0*/  @!P1 LEA R14, P0, R3.reuse, c[0x0][0x1f8], 0x1 ;  /* 0x00007e00030e9a11 */ /* 0x040fe200078008ff */
[----:B------:R3:W-:Y:S03]  /*63e0*/  @!P1 LDGSTS.E.BYPASS.LTC128B.128 [R233+0x2100], [R30.64], !P6 ;  /* 0x021000001ee99fae */ /* 0x0007e6000f101d48 */
[----:B------:R-:W-:Y:S02]  /*63f0*/  @!P1 LEA.HI.X R15, R3, c[0x0][0x1fc], R4, 0x1, P0 ;  /* 0x00007f00030f9a11 */ /* 0x000fe400000f0c04 */
[----:B------:R-:W-:Y:S01]  /*6400*/  @!P1 IADD3 R3, P0, R2, R250, RZ ;  /* 0x000000fa02039210 */ /* 0x000fe20007f1e0ff */
        /* <DEDUP_REMOVED lines=11> */
[C---:B------:R-:W-:Y:S01]  /*64c0*/  ISETP.GT.AND P0, PT, R222.reuse, R232, PT ;  /* 0x000000e8de00720c */ /* 0x040fe20003f04270 */
[----:B------:R1:W-:Y:S06]  /*64d0*/  @!P1 LDGSTS.E.BYPASS.LTC128B.128 [R233+0x5100], [R12.64], !P5 ;  /* 0x051000000ce99fae */ /* 0x0003ec000e901d48 */
[----:B------:R1:W-:Y:S06]  /*64e0*/  @!P1 LDGSTS.E.BYPASS.LTC128B.128 [R233+0x7100], [R6.64], !P4 ;  /* 0x0710000006e99fae */ /* 0x0003ec000e101d48 */
[----:B------:R-:W-:Y:S01]  /*64f0*/  @P0 IADD3 R4, R222, -0x1, RZ ;  /* 0xffffffffde040810 */ /* 0x000fe20007ffe0ff */
[----:B------:R-:W0:Y:S03]  /*6500*/  LDGDEPBAR ;  /* 0x00000000000079af */ /* 0x000e260000000000 */
[----:B------:R-:W-:Y:S05]  /*6510*/  @P0 SHF.R.S32.HI R0, RZ, 0x1f, R4 ;  /* 0x0000001fff000819 */ /* 0x000fea0000011404 */
[----:B------:R-:W-:Y:S04]  /*6520*/  @P0 IMAD R0, R0, c[0x0][0x1e0], RZ ;  /* 0x0000780000000a24 */ /* 0x000fe800078e02ff */
[C---:B------:R-:W-:Y:S02]  /*6530*/  @P0 IMAD R0, R4.reuse, c[0x0][0x1e4], R0 ;  /* 0x0000790004000a24 */ /* 0x040fe400078e0200 */
[----:B------:R-:W-:Y:S04]  /*6540*/  @P0 IMAD.WIDE.U32 R4, R4, c[0x0][0x1e0], RZ ;  /* 0x0000780004040a25 */ /* 0x000fe800078e00ff */
[----:B------:R-:W-:Y:S02]  /*6550*/  @P0 IMAD.IADD R0, R5, 0x1, R0 ;  /* 0x0000000105000824 */ /* 0x000fe400078e0200 */
[C---:B------:R-:W-:Y:S03]  /*6560*/  @P0 IMAD.SHL.U32 R2, R4.reuse, 0x40, RZ ;  /* 0x0000004004020824 */ /* 0x040fe600078e00ff */
[----:B------:R-:W-:Y:S02]  /*6570*/  @P0 SHF.L.U64.HI R0, R4, 0x6, R0 ;  /* 0x0000000604000819 */ /* 0x000fe40000010200 */
[----:B----4-:R-:W-:Y:S05]  /*6580*/  @P0 IADD3 R3, P2, R2, R226, RZ ;  /* 0x000000e202030210 */ /* 0x010fea0007f5e0ff */
[----:B-----5:R-:W-:Y:S01]  /*6590*/  @P0 IMAD.X R4, R0, 0x1, R225, P2 ;  /* 0x0000000100040824 */ /* 0x020fe200010e06e1 */
[C---:B------:R-:W-:Y:S04]  /*65a0*/  @P0 LEA R238, P2, R3.reuse, c[0x0][0x1c8], 0x1 ;  /* 0x0000720003ee0a11 */ /* 0x040fe800078408ff */
[----:B------:R-:W-:Y:S02]  /*65b0*/  @P0 LEA.HI.X R239, R3, c[0x0][0x1cc], R4, 0x1, P2 ;  /* 0x0000730003ef0a11 */ /* 0x000fe400010f0c04 */
[C---:B-1----:R-:W-:Y:S03]  /*65c0*/  HMMA.16816.F32.BF16 R4, R32.reuse, R8, RZ ;  /* 0x000000082004723c */ /* 0x042fe600000418ff */
[----:B------:R-:W-:Y:S04]  /*65d0*/  @P0 IADD3 R3, P1, R2, R246, RZ ;  /* 0x000000f602030210 */ /* 0x000fe80007f3e0ff */
[----:B------:R-:W-:Y:S01]  /*65e0*/  @P0 IADD3.X R132, R0, R245, RZ, P1, !PT ;  /* 0x000000f500840210 */ /* 0x000fe20000ffe4ff */
[C---:B------:R-:W-:Y:S01]  /*65f0*/  HMMA.16816.F32.BF16 R8, R32.reuse, R10, RZ ;  /* 0x0000000a2008723c */ /* 0x040fe200000418ff */
[C---:B------:R-:W-:Y:S04]  /*6600*/  @P0 LEA R236, P1, R3.reuse, c[0x0][0x1c8], 0x1 ;  /* 0x0000720003ec0a11 */ /* 0x040fe800078208ff */
[----:B------:R-:W-:Y:S02]  /*6610*/  @P0 LEA.HI.X R237, R3, c[0x0][0x1cc], R132, 0x1, P1 ;  /* 0x0000730003ed0a11 */ /* 0x000fe400008f0c84 */
[----:B------:R-:W-:Y:S01]  /*6620*/  @P0 IADD3 R3, P1, R2, R244, RZ ;  /* 0x000000f402030210 */ /* 0x000fe20007f3e0ff */
[C---:B------:R-:W-:Y:S04]  /*6630*/  HMMA.16816.F32.BF16 R12, R32.reuse, R16, RZ ;  /* 0x00000010200c723c */ /* 0x040fe800000418ff */
[----:B------:R-:W-:Y:S01]  /*6640*/  @P0 IMAD.X R132, R0, 0x1, R243, P1 ;  /* 0x0000000100840824 */ /* 0x000fe200008e06f3 */
[C---:B------:R-:W-:Y:S03]  /*6650*/  @P0 LEA R234, P1, R3.reuse, c[0x0][0x1c8], 0x1 ;  /* 0x0000720003ea0a11 */ /* 0x040fe600078208ff */
[C---:B------:R-:W-:Y:S01]  /*6660*/  HMMA.16816.F32.BF16 R16, R32.reuse, R18, RZ ;  /* 0x000000122010723c */ /* 0x040fe200000418ff */
[----:B------:R-:W-:Y:S03]  /*6670*/  @P0 LEA.HI.X R235, R3, c[0x0][0x1cc], R132, 0x1, P1 ;  /* 0x0000730003eb0a11 */ /* 0x000fe600008f0c84 */
[----:B------:R-:W-:Y:S04]  /*6680*/  @P0 IADD3 R3, P1, R2, R242, RZ ;  /* 0x000000f202030210 */ /* 0x000fe80007f3e0ff */
[C---:B------:R-:W-:Y:S01]  /*6690*/  HMMA.16816.F32.BF16 R20, R32.reuse, R24, RZ ;  /* 0x000000182014723c */ /* 0x040fe200000418ff */
[----:B------:R-:W-:Y:S03]  /*66a0*/  @P0 IMAD.X R132, R0, 0x1, R241, P1 ;  /* 0x0000000100840824 */ /* 0x000fe600008e06f1 */
[C---:B------:R-:W-:Y:S04]  /*66b0*/  @P0 LEA R230, P1, R3.reuse, c[0x0][0x1c8], 0x1 ;  /* 0x0000720003e60a11 */ /* 0x040fe800078208ff */
[C---:B------:R-:W-:Y:S01]  /*66c0*/  HMMA.16816.F32.BF16 R24, R32.reuse, R26, RZ ;  /* 0x0000001a2018723c */ /* 0x040fe200000418ff */
[----:B------:R-:W-:Y:S03]  /*66d0*/  @P0 LEA.HI.X R231, R3, c[0x0][0x1cc], R132, 0x1, P1 ;  /* 0x0000730003e70a11 */ /* 0x000fe600008f0c84 */
[----:B------:R-:W-:Y:S01]  /*66e0*/  @P0 IADD3 R2, P1, R223, R2, RZ ;  /* 0x00000002df020210 */ /* 0x000fe20007f3e0ff */
[----:B------:R-:W-:Y:S03]  /*66f0*/  IMAD.MOV.U32 R223, RZ, RZ, c[0x0][0x2c4] ;  /* 0x0000b100ffdf7624 */ /* 0x000fe600078e00ff */
[C---:B---3--:R-:W-:Y:S01]  /*6700*/  HMMA.16816.F32.BF16 R28, R32.reuse, R168, RZ ;  /* 0x000000a8201c723c */ /* 0x048fe200000418ff */
[----:B------:R-:W-:Y:S02]  /*6710*/  @P0 IADD3.X R0, R135, R0, RZ, P1, !PT ;  /* 0x0000000087000210 */ /* 0x000fe40000ffe4ff */
[----:B------:R-:W-:Y:S02]  /*6720*/  ISETP.NE.AND P2, PT, R223, 0x1, PT ;  /* 0x00000001df00780c */ /* 0x000fe40003f45270 */
[----:B------:R-:W-:Y:S03]  /*6730*/  @P0 IADD3 R3, P1, R2, R226, RZ ;  /* 0x000000e202030210 */ /* 0x000fe60007f3e0ff */
[----:B------:R-:W-:Y:S01]  /*6740*/  HMMA.16816.F32.BF16 R32, R32, R170, RZ ;  /* 0x000000aa2020723c */ /* 0x000fe200000418ff */
[----:B------:R-:W-:Y:S03]  /*6750*/  LDSM.16.M88.4 R168, [R202+0x10100] ;  /* 0x01010000caa8783b */ /* 0x000fe60000000200 */
[----:B------:R-:W-:Y:S01]  /*6760*/  @P0 IMAD.X R132, R0, 0x1, R225, P1 ;  /* 0x0000000100840824 */ /* 0x000fe200008e06e1 */
[C---:B------:R-:W-:Y:S03]  /*6770*/  @P0 LEA R228, P1, R3.reuse, c[0x0][0x1c8], 0x1 ;  /* 0x0000720003e40a11 */ /* 0x040fe600078208ff */
[C---:B------:R-:W-:Y:S05]  /*6780*/  HMMA.16816.F32.BF16 R4, R172.reuse, R176, R4 ;  /* 0x000000b0ac04723c */ /* 0x040fea0000041804 */
[----:B------:R-:W-:Y:S02]  /*6790*/  @P0 LEA.HI.X R229, R3, c[0x0][0x1cc], R132, 0x1, P1 ;  /* 0x0000730003e50a11 */ /* 0x000fe400008f0c84 */
[----:B------:R-:W-:Y:S01]  /*67a0*/  @P0 IADD3 R3, P1, R2, R246, RZ ;  /* 0x000000f602030210 */ /* 0x000fe20007f3e0ff */
[C---:B------:R-:W-:Y:S01]  /*67b0*/  HMMA.16816.F32.BF16 R8, R172.reuse, R178, R8 ;  /* 0x000000b2ac08723c */ /* 0x040fe20000041808 */
[----:B------:R-:W-:Y:S03]  /*67c0*/  LDSM.16.M88.4 R176, [R198+0x8900] ;  /* 0x00890000c6b0783b */ /* 0x000fe60000000200 */
[----:B------:R-:W-:Y:S01]  /*67d0*/  @P0 IMAD.X R132, R0, 0x1, R245, P1 ;  /* 0x0000000100840824 */ /* 0x000fe200008e06f5 */
[C---:B------:R-:W-:Y:S03]  /*67e0*/  @P0 LEA R226, P1, R3.reuse, c[0x0][0x1c8], 0x1 ;  /* 0x0000720003e20a11 */ /* 0x040fe600078208ff */
[C---:B------:R-:W-:Y:S04]  /*67f0*/  HMMA.16816.F32.BF16 R12, R172.reuse, R180, R12 ;  /* 0x000000b4ac0c723c */ /* 0x040fe8000004180c */
[----:B------:R-:W-:Y:S02]  /*6800*/  @P0 LEA.HI.X R227, R3, c[0x0][0x1cc], R132, 0x1, P1 ;  /* 0x0000730003e30a11 */ /* 0x000fe400008f0c84 */
[----:B------:R-:W-:Y:S02]  /*6810*/  @P0 IADD3 R3, P1, R2, R244, RZ ;  /* 0x000000f402030210 */ /* 0x000fe40007f3e0ff */
[C---:B------:R-:W-:Y:S04]  /*6820*/  HMMA.16816.F32.BF16 R16, R172.reuse, R182, R16 ;  /* 0x000000b6ac10723c */ /* 0x040fe80000041810 */
[----:B------:R-:W-:Y:S01]  /*6830*/  @P0 IMAD.X R132, R0, 0x1, R243, P1 ;  /* 0x0000000100840824 */ /* 0x000fe200008e06f3 */
[C---:B------:R-:W-:Y:S03]  /*6840*/  @P0 LEA R224, P1, R3.reuse, c[0x0][0x1c8], 0x1 ;  /* 0x0000720003e00a11 */ /* 0x040fe600078208ff */
[C---:B------:R-:W-:Y:S04]  /*6850*/  HMMA.16816.F32.BF16 R20, R172.reuse, R184, R20 ;  /* 0x000000b8ac14723c */ /* 0x040fe80000041814 */
[----:B------:R-:W-:Y:S02]  /*6860*/  @P0 LEA.HI.X R225, R3, c[0x0][0x1cc], R132, 0x1, P1 ;  /* 0x0000730003e10a11 */ /* 0x000fe400008f0c84 */
[----:B------:R-:W-:Y:S02]  /*6870*/  @P0 IADD3 R2, P1, R2, R242, RZ ;  /* 0x000000f202020210 */ /* 0x000fe40007f3e0ff */
[C---:B------:R-:W-:Y:S04]  /*6880*/  HMMA.16816.F32.BF16 R24, R172.reuse, R186, R24 ;  /* 0x000000baac18723c */ /* 0x040fe80000041818 */
[----:B------:R-:W-:Y:S01]  /*6890*/  @P0 IMAD.X R0, R0, 0x1, R241, P1 ;  /* 0x0000000100000824 */ /* 0x000fe200008e06f1 */
[C---:B--2---:R-:W-:Y:S03]  /*68a0*/  @P0 LEA R220, P1, R2.reuse, c[0x0][0x1c8], 0x1 ;  /* 0x0000720002dc0a11 */ /* 0x044fe600078208ff */
[C---:B------:R-:W-:Y:S04]  /*68b0*/  HMMA.16816.F32.BF16 R28, R172.reuse, R188, R28 ;  /* 0x000000bcac1c723c */ /* 0x040fe8000004181c */
[----:B------:R-:W-:Y:S04]  /*68c0*/  @P0 LEA.HI.X R221, R2, c[0x0][0x1cc], R0, 0x1, P1 ;  /* 0x0000730002dd0a11 */ /* 0x000fe800008f0c00 */
[----:B------:R-:W-:Y:S01]  /*68d0*/  HMMA.16816.F32.BF16 R32, R172, R190, R32 ;  /* 0x000000beac20723c */ /* 0x000fe20000041820 */
[----:B------:R-:W1:Y:S07]  /*68e0*/  LDSM.16.M88.4 R172, [R198+0x8100] ;  /* 0x00810000c6ac783b */ /* 0x000e6e0000000200 */
[C---:B-1----:R-:W-:Y:S08]  /*68f0*/  HMMA.16816.F32.BF16 R4, R168.reuse, R172, R4 ;  /* 0x000000aca804723c */ /* 0x042ff00000041804 */
[C---:B------:R-:W-:Y:S01]  /*6900*/  HMMA.16816.F32.BF16 R8, R168.reuse, R174, R8 ;  /* 0x000000aea808723c */ /* 0x040fe20000041808 */
[----:B------:R-:W1:Y:S07]  /*6910*/  LDSM.16.M88.4 R172, [R198+0x9100] ;  /* 0x00910000c6ac783b */ /* 0x000e6e0000000200 */
[C---:B------:R-:W-:Y:S08]  /*6920*/  HMMA.16816.F32.BF16 R12, R168.reuse, R176, R12 ;  /* 0x000000b0a80c723c */ /* 0x040ff0000004180c */
[C---:B------:R-:W-:Y:S01]  /*6930*/  HMMA.16816.F32.BF16 R16, R168.reuse, R178, R16 ;  /* 0x000000b2a810723c */ /* 0x040fe20000041810 */
[----:B------:R-:W2:Y:S07]  /*6940*/  LDSM.16.M88.4 R176, [R198+0x9900] ;  /* 0x00990000c6b0783b */ /* 0x000eae0000000200 */
[C---:B-1----:R-:W-:Y:S08]  /*6950*/  HMMA.16816.F32.BF16 R20, R168.reuse, R172, R20 ;  /* 0x000000aca814723c */ /* 0x042ff00000041814 */
[C---:B------:R-:W-:Y:S01]  /*6960*/  HMMA.16816.F32.BF16 R24, R168.reuse, R174, R24 ;  /* 0x000000aea818723c */ /* 0x040fe20000041818 */
[----:B------:R-:W-:Y:S07]  /*6970*/  LDSM.16.M88.4 R172, [R197] ;  /* 0x00000000c5ac783b */ /* 0x000fee0000000200 */
[C---:B--2---:R-:W-:Y:S08]  /*6980*/  HMMA.16816.F32.BF16 R28, R168.reuse, R176, R28 ;  /* 0x000000b0a81c723c */ /* 0x044ff0000004181c */
[----:B------:R-:W-:Y:S01]  /*6990*/  HMMA.16816.F32.BF16 R32, R168, R178, R32 ;  /* 0x000000b2a820723c */ /* 0x000fe20000041820 */
[----:B------:R-:W1:Y:S06]  /*69a0*/  LDSM.16.M88.4 R168, [R201+0x10100] ;  /* 0x01010000c9a8783b */ /* 0x000e6c0000000200 */
[----:B------:R-:W2:Y:S01]  /*69b0*/  LDSM.16.M88.4 R176, [R197+0x800] ;  /* 0x00080000c5b0783b */ /* 0x000ea20000000200 */
[C---:B-1----:R-:W-:Y:S08]  /*69c0*/  HMMA.16816.F32.BF16 R4, R168.reuse, R172, R4 ;  /* 0x000000aca804723c */ /* 0x042ff00000041804 */
[C---:B------:R-:W-:Y:S01]  /*69d0*/  HMMA.16816.F32.BF16 R8, R168.reuse, R174, R8 ;  /* 0x000000aea808723c */ /* 0x040fe20000041808 */
[----:B------:R-:W1:Y:S07]  /*69e0*/  LDSM.16.M88.4 R172, [R197+0x1000] ;  /* 0x00100000c5ac783b */ /* 0x000e6e0000000200 */
[C---:B--2---:R-:W-:Y:S08]  /*69f0*/  HMMA.16816.F32.BF16 R12, R168.reuse, R176, R12 ;  /* 0x000000b0a80c723c */ /* 0x044ff0000004180c */
[C---:B------:R-:W-:Y:S01]  /*6a00*/  HMMA.16816.F32.BF16 R16, R168.reuse, R178, R16 ;  /* 0x000000b2a810723c */ /* 0x040fe20000041810 */
[----:B------:R-:W2:Y:S07]  /*6a10*/  LDSM.16.M88.4 R176, [R197+0x1800] ;  /* 0x00180000c5b0783b */ /* 0x000eae0000000200 */
[C---:B-1----:R-:W-:Y:S08]  /*6a20*/  HMMA.16816.F32.BF16 R20, R168.reuse, R172, R20 ;  /* 0x000000aca814723c */ /* 0x042ff00000041814 */
[C---:B------:R-:W-:Y:S01]  /*6a30*/  HMMA.16816.F32.BF16 R24, R168.reuse, R174, R24 ;  /* 0x000000aea818723c */ /* 0x040fe20000041818 */
[----:B------:R-:W-:Y:S07]  /*6a40*/  LDSM.16.M88.4 R172, [R192+0xa100] ;  /* 0x00a10000c0ac783b */ /* 0x000fee0000000200 */
        /* <DEDUP_REMOVED lines=16> */
[----:B------:R-:W2:Y:S01]  /*6b50*/  LDSM.16.M88.4 R176, [R214] ;  /* 0x00000000d6b0783b */ /* 0x000ea20000000200 */
[C---:B-1----:R-:W-:Y:S08]  /*6b60*/  HMMA.16816.F32.BF16 R4, R168.reuse, R172, R4 ;  /* 0x000000aca804723c */ /* 0x042ff00000041804 */
[C---:B------:R-:W-:Y:S01]  /*6b70*/  HMMA.16816.F32.BF16 R8, R168.reuse, R174, R8 ;  /* 0x000000aea808723c */ /* 0x040fe20000041808 */
[----:B------:R-:W1:Y:S07]  /*6b80*/  LDSM.16.M88.4 R172, [R213] ;  /* 0x00000000d5ac783b */ /* 0x000e6e0000000200 */
[C---:B--2---:R-:W-:Y:S08]  /*6b90*/  HMMA.16816.F32.BF16 R12, R168.reuse, R176, R12 ;  /* 0x000000b0a80c723c */ /* 0x044ff0000004180c */
[C---:B------:R-:W-:Y:S01]  /*6ba0*/  HMMA.16816.F32.BF16 R16, R168.reuse, R178, R16 ;  /* 0x000000b2a810723c */ /* 0x040fe20000041810 */
[----:B------:R-:W2:Y:S07]  /*6bb0*/  LDSM.16.M88.4 R176, [R212] ;  /* 0x00000000d4b0783b */ /* 0x000eae0000000200 */
        /* <DEDUP_REMOVED lines=125> */
[C---:B------:R-:W-:Y:S08]  /*7390*/  HMMA.16816.F32.BF16 R8, R168.reuse, R174, R8 ;  /* 0x000000aea808723c */ /* 0x040ff00000041808 */
[C---:B--2---:R-:W-:Y:S08]  /*73a0*/  HMMA.16816.F32.BF16 R12, R168.reuse, R176, R12 ;  /* 0x000000b0a80c723c */ /* 0x044ff0000004180c */
[----:B------:R-:W-:Y:S01]  /*73b0*/  FMUL.FTZ R4, R4, c[0x0][0x320] ;  /* 0x0000c80004047a20 */ /* 0x000fe20000410000 */
[C---:B------:R-:W-:Y:S03]  /*73c0*/  HMMA.16816.F32.BF16 R16, R168.reuse, R178, R16 ;  /* 0x000000b2a810723c */ /* 0x040fe60000041810 */
[----:B------:R-:W1:Y:S01]  /*73d0*/  MUFU.TANH R184, R4 ;  /* 0x0000000400b87308 */ /* 0x000e620000002400 */
[----:B------:R-:W-:Y:S02]  /*73e0*/  FMUL.FTZ R5, R5, c[0x0][0x320] ;  /* 0x0000c80005057a20 */ /* 0x000fe40000410000 */
[----:B------:R-:W-:Y:S02]  /*73f0*/  FMUL.FTZ R6, R6, c[0x0][0x320] ;  /* 0x0000c80006067a20 */ /* 0x000fe40000410000 */
[----:B------:R-:W-:Y:S04]  /*7400*/  FMUL.FTZ R7, R7, c[0x0][0x320] ;  /* 0x0000c80007077a20 */ /* 0x000fe80000410000 */
        /* <DEDUP_REMOVED lines=9> */
[----:B------:R-:W-:Y:S02]  /*74a0*/  FMUL.FTZ R15, R15, c[0x0][0x320] ;  /* 0x0000c8000f0f7a20 */ /* 0x000fe40000410000 */
[----:B------:R-:W-:Y:S02]  /*74b0*/  FMUL.FTZ R16, R16, c[0x0][0x320] ;  /* 0x0000c80010107a20 */ /* 0x000fe40000410000 */
[----:B------:R-:W-:Y:S02]  /*74c0*/  FMUL.FTZ R17, R17, c[0x0][0x320] ;  /* 0x0000c80011117a20 */ /* 0x000fe40000410000 */
[----:B------:R-:W-:Y:S01]  /*74d0*/  FMUL.FTZ R18, R18, c[0x0][0x320] ;  /* 0x0000c80012127a20 */ /* 0x000fe20000410000 */
[----:B------:R4:W1:Y:S01]  /*74e0*/  MUFU.TANH R187, R7 ;  /* 0x0000000700bb7308 */ /* 0x0008620000002400 */
[----:B------:R-:W-:Y:S09]  /*74f0*/  FMUL.FTZ R19, R19, c[0x0][0x320] ;  /* 0x0000c80013137a20 */ /* 0x000ff20000410000 */
[----:B------:R-:W1:Y:S10]  /*7500*/  MUFU.TANH R182, R8 ;  /* 0x0000000800b67308 */ /* 0x000e740000002400 */
[----:B------:R-:W1:Y:S01]  /*7510*/  MUFU.TANH R180, R9 ;  /* 0x0000000900b47308 */ /* 0x000e620000002400 */
[----:B----4-:R-:W4:Y:S09]  /*7520*/  LDSM.16.M88.4 R4, [R197+0x7000] ;  /* 0x00700000c504783b */ /* 0x010f320000000200 */
[----:B------:R-:W1:Y:S10]  /*7530*/  MUFU.TANH R186, R10 ;  /* 0x0000000a00ba7308 */ /* 0x000e740000002400 */
[----:B------:R5:W1:Y:S10]  /*7540*/  MUFU.TANH R185, R11 ;  /* 0x0000000b00b97308 */ /* 0x000a740000002400 */
[----:B------:R-:W1:Y:S10]  /*7550*/  MUFU.TANH R176, R12 ;  /* 0x0000000c00b07308 */ /* 0x000e740000002400 */
[----:B------:R-:W1:Y:S01]  /*7560*/  MUFU.TANH R175, R13 ;  /* 0x0000000d00af7308 */ /* 0x000e620000002400 */
[C---:B----4-:R-:W-:Y:S01]  /*7570*/  HMMA.16816.F32.BF16 R20, R168.reuse, R4, R20 ;  /* 0x00000004a814723c */ /* 0x050fe20000041814 */
[----:B------:R4:W2:Y:S08]  /*7580*/  LDL R4, [R1+0x6c] ;  /* 0x00006c0001047983 */ /* 0x0008b00000100800 */
[----:B------:R-:W1:Y:S01]  /*7590*/  MUFU.TANH R181, R14 ;  /* 0x0000000e00b57308 */ /* 0x000e620000002400 */
[----:B-----5:R-:W5:Y:S01]  /*75a0*/  LDSM.16.M88.4 R8, [R197+0x7800] ;  /* 0x00780000c508783b */ /* 0x020f620000000200 */
[----:B------:R-:W-:Y:S04]  /*75b0*/  DEPBAR.LE SB0, 0x0 ;  /* 0x000080000000791a */ /* 0x000fe80000000000 */
[C---:B------:R-:W-:Y:S04]  /*75c0*/  HMMA.16816.F32.BF16 R24, R168.reuse, R6, R24 ;  /* 0x00000006a818723c */ /* 0x040fe80000041818 */
[----:B------:R1:W1:Y:S01]  /*75d0*/  MUFU.TANH R179, R15 ;  /* 0x0000000f00b37308 */ /* 0x0002620000002400 */
[----:B------:R-:W-:Y:S01]  /*75e0*/  BAR.SYNC.DEFER_BLOCKING 0x0 ;  /* 0x0000000000007b1d */ /* 0x000fe20000010000 */
[----:B------:R-:W-:Y:S03]  /*75f0*/  IMAD.SHL.U32 R5, R222, 0x40, RZ ;  /* 0x00000040de057824 */ /* 0x000fe600078e00ff */
[----:B------:R-:W-:Y:S03]  /*7600*/  FMUL.FTZ R20, R20, c[0x0][0x320] ;  /* 0x0000c80014147a20 */ /* 0x000fe60000410000 */
[----:B------:R-:W-:Y:S02]  /*7610*/  IADD3 R0, -R240, 0x1, -R5 ;  /* 0x00000001f0007810 */ /* 0x000fe40007ffe905 */
[----:B------:R-:W1:Y:S01]  /*7620*/  MUFU.TANH R172, R16 ;  /* 0x0000001000ac7308 */ /* 0x000e620000002400 */
[----:B------:R-:W-:Y:S02]  /*7630*/  FMUL.FTZ R22, R22, c[0x0][0x320] ;  /* 0x0000c80016167a20 */ /* 0x000fe40000410000 */
[----:B------:R-:W-:Y:S01]  /*7640*/  FMUL.FTZ R23, R23, c[0x0][0x320] ;  /* 0x0000c80017177a20 */ /* 0x000fe20000410000 */
[----:B------:R-:W-:Y:S01]  /*7650*/  IADD3 R0, R0, c[0x0][0x1d0], RZ ;  /* 0x0000740000007a10 */ /* 0x000fe20007ffe0ff */
[----:B------:R-:W-:Y:S03]  /*7660*/  FMUL.FTZ R21, R21, c[0x0][0x320] ;  /* 0x0000c80015157a20 */ /* 0x000fe60000410000 */
[----:B------:R-:W-:Y:S02]  /*7670*/  IADD3 R0, R0, -c[0x0][0x168], RZ ;  /* 0x80005a0000007a10 */ /* 0x000fe40007ffe0ff */
[----:B------:R-:W1:Y:S02]  /*7680*/  MUFU.TANH R135, R17 ;  /* 0x0000001100877308 */ /* 0x000e640000002400 */
[C---:B------:R-:W-:Y:S02]  /*7690*/  IADD3 R7, R0.reuse, c[0x0][0x328], RZ ;  /* 0x0000ca0000077a10 */ /* 0x040fe40007ffe0ff */
[----:B------:R-:W-:Y:S01]  /*76a0*/  IADD3 R6, R0, UR6, RZ ;  /* 0x0000000600067c10 */ /* 0x000fe2000fffe0ff */
[----:B------:R-:W-:Y:S01]  /*76b0*/  @!PT LDS RZ, [RZ] ;  /* 0x00000000fffff984 */ /* 0x000fe20000000800 */
[----:B------:R-:W-:Y:S01]  /*76c0*/  @!PT LDS RZ, [RZ] ;  /* 0x00000000fffff984 */ /* 0x000fe20000000800 */
[----:B------:R-:W-:Y:S01]  /*76d0*/  @!PT LDS RZ, [RZ] ;  /* 0x00000000fffff984 */ /* 0x000fe20000000800 */
[----:B------:R4:W-:Y:S05]  /*76e0*/  @P0 LDGSTS.E.BYPASS.LTC128B.128 [R233+0x8100], [R238.64], !P3 ;  /* 0x08100000eee90fae */ /* 0x0009ea000d901d48 */
[----:B------:R1:W1:Y:S01]  /*76f0*/  MUFU.TANH R178, R18 ;  /* 0x0000001200b27308 */ /* 0x0002620000002400 */
[----:B------:R4:W-:Y:S01]  /*7700*/  @P0 LDGSTS.E.BYPASS.LTC128B.128 [R233+0xa100], [R236.64], !P6 ;  /* 0x0a100000ece90fae */ /* 0x0009e2000f101d48 */
[C---:B-----5:R-:W-:Y:S05]  /*7710*/  HMMA.16816.F32.BF16 R28, R168.reuse, R8, R28 ;  /* 0x00000008a81c723c */ /* 0x060fea000004181c */
[----:B------:R4:W-:Y:S03]  /*7720*/  @P0 LDGSTS.E.BYPASS.LTC128B.128 [R233+0xc100], [R234.64], !P5 ;  /* 0x0c100000eae90fae */ /* 0x0009e6000e901d48 */
[----:B------:R5:W2:Y:S01]  /*7730*/  MUFU.TANH R177, R19 ;  /* 0x0000001300b17308 */ /* 0x000aa20000002400 */
[----:B------:R-:W-:Y:S02]  /*7740*/  HMMA.16816.F32.BF16 R32, R168, R10, R32 ;  /* 0x0000000aa820723c */ /* 0x000fe40000041820 */
[----:B------:R4:W-:Y:S06]  /*7750*/  @P0 LDGSTS.E.BYPASS.LTC128B.128 [R233+0xe100], [R230.64], !P4 ;  /* 0x0e100000e6e90fae */ /* 0x0009ec000e101d48 */
[----:B------:R4:W-:Y:S01]  /*7760*/  @P0 LDGSTS.E.BYPASS.LTC128B.128 [R233+0x9100], [R228.64], !P3 ;  /* 0x09100000e4e90fae */ /* 0x0009e2000d901d48 */
[----:B------:R3:W2:Y:S05]  /*7770*/  MUFU.TANH R132, R20 ;  /* 0x0000001400847308 */ /* 0x0006aa0000002400 */
[----:B------:R4:W-:Y:S01]  /*7780*/  @P0 LDGSTS.E.BYPASS.LTC128B.128 [R233+0xb100], [R226.64], !P6 ;  /* 0x0b100000e2e90fae */ /* 0x0009e2000f101d48 */
[----:B-1----:R-:W-:Y:S02]  /*7790*/  FMUL.FTZ R15, R28, c[0x0][0x320] ;  /* 0x0000c8001c0f7a20 */ /* 0x002fe40000410000 */
[----:B------:R-:W-:Y:S02]  /*77a0*/  FMUL.FTZ R14, R29, c[0x0][0x320] ;  /* 0x0000c8001d0e7a20 */ /* 0x000fe40000410000 */
[----:B------:R1:W1:Y:S01]  /*77b0*/  MUFU.TANH R174, R22 ;  /* 0x0000001600ae7308 */ /* 0x0002620000002400 */
[----:B------:R4:W-:Y:S01]  /*77c0*/  @P0 LDGSTS.E.BYPASS.LTC128B.128 [R233+0xd100], [R224.64], !P5 ;  /* 0x0d100000e0e90fae */ /* 0x0009e2000e901d48 */
[----:B------:R-:W-:Y:S02]  /*77d0*/  FMUL.FTZ R18, R30, c[0x0][0x320] ;  /* 0x0000c8001e127a20 */ /* 0x000fe40000410000 */
[----:B-----5:R-:W-:Y:S02]  /*77e0*/  FMUL.FTZ R19, R25, c[0x0][0x320] ;  /* 0x0000c80019137a20 */ /* 0x020fe40000410000 */
[----:B------:R-:W-:Y:S01]  /*77f0*/  FMUL.FTZ R17, R31, c[0x0][0x320] ;  /* 0x0000c8001f117a20 */ /* 0x000fe20000410000 */
[----:B------:R4:W-:Y:S01]  /*7800*/  @P0 LDGSTS.E.BYPASS.LTC128B.128 [R233+0xf100], [R220.64], !P4 ;  /* 0x0f100000dce90fae */ /* 0x0009e2000e101d48 */
[----:B------:R-:W-:Y:S02]  /*7810*/  FMUL.FTZ R13, R32, c[0x0][0x320] ;  /* 0x0000c800200d7a20 */ /* 0x000fe40000410000 */
[----:B------:R5:W2:Y:S01]  /*7820*/  MUFU.TANH R173, R23 ;  /* 0x0000001700ad7308 */ /* 0x000aa20000002400 */
[----:B------:R-:W-:Y:S02]  /*7830*/  FMUL.FTZ R12, R33, c[0x0][0x320] ;  /* 0x0000c800210c7a20 */ /* 0x000fe40000410000 */
[----:B------:R-:W0:Y:S01]  /*7840*/  LDGDEPBAR ;  /* 0x00000000000079af */ /* 0x000e220000000000 */
[----:B---3--:R-:W-:Y:S02]  /*7850*/  FMUL.FTZ R20, R24, c[0x0][0x320] ;  /* 0x0000c80018147a20 */ /* 0x008fe40000410000 */
[----:B------:R-:W-:Y:S02]  /*7860*/  FMUL.FTZ R16, R34, c[0x0][0x320] ;  /* 0x0000c80022107a20 */ /* 0x000fe40000410000 */
[----:B------:R-:W-:Y:S02]  /*7870*/  FMUL.FTZ R24, R35, c[0x0][0x320] ;  /* 0x0000c80023187a20 */ /* 0x000fe40000410000 */
[----:B------:R-:W3:Y:S01]  /*7880*/  MUFU.TANH R21, R21 ;  /* 0x0000001500157308 */ /* 0x000ee20000002400 */
[----:B-1----:R-:W-:Y:S09]  /*7890*/  FMUL.FTZ R22, R27, c[0x0][0x320] ;  /* 0x0000c8001b167a20 */ /* 0x002ff20000410000 */
[----:B------:R-:W1:Y:S01]  /*78a0*/  MUFU.TANH R20, R20 ;  /* 0x0000001400147308 */ /* 0x000e620000002400 */
[----:B-----5:R-:W-:Y:S09]  /*78b0*/  FMUL.FTZ R23, R26, c[0x0][0x320] ;  /* 0x0000c8001a177a20 */ /* 0x020ff20000410000 */
        /* <DEDUP_REMOVED lines=11> */
[----:B--2---:R-:W-:Y:S01]  /*7970*/  @P2 MOV R4, R219 ;  /* 0x000000db00042202 */ /* 0x004fe20000000f00 */
[----:B------:R-:W-:Y:S04]  /*7980*/  IMAD.MOV.U32 R219, RZ, RZ, 0x1 ;  /* 0x00000001ffdb7424 */ /* 0x000fe800078e00ff */
[----:B------:R-:W2:Y:S01]  /*7990*/  SHFL.IDX PT, R3, R4, RZ, 0x1c1f ;  /* 0x001c1fff04037589 */ /* 0x000ea200000e0000 */
[----:B------:R-:W-:Y:S01]  /*79a0*/  ISETP.LE.AND P2, PT, R219, c[0x0][0x32c], PT ;  /* 0x0000cb00db007a0c */ /* 0x000fe20003f43270 */
[--C-:B--2---:R-:W-:Y:S02]  /*79b0*/  IMAD.IADD R2, R7, 0x1, R3.reuse ;  /* 0x0000000107027824 */ /* 0x104fe400078e0203 */
[----:B------:R-:W-:Y:S10]  /*79c0*/  IMAD.IADD R0, R6, 0x1, R3 ;  /* 0x0000000106007824 */ /* 0x000ff400078e0203 */
[----:B------:R-:W-:-:S05]  /*79d0*/  @!P2 BRA `(.L_x_887) ;  /* 0x000001900000a947 */ /* 0x000fca0003800000 */
[----:B-1-34-:R-:W-:Y:S01]  /*79e0*/  IADD3 R3, R3, c[0x0][0x1d0], RZ ;  /* 0x0000740003037a10 */ /* 0x01afe20007ffe0ff */
        /* <DEDUP_REMOVED lines=13> */
.L_x_889:
[----:B------:R-:W-:Y:S04]  /*7ac0*/  MOV R8, c[0x0][0x32c] ;  /* 0x0000cb0000087a02 */ /* 0x000fe80000000f00 */
[----:B------:R-:W-:Y:S11]  /*7ad0*/  ISETP.NE.AND P0, PT, R8, 0x1, PT ;  /* 0x000000010800780c */ /* 0x000ff60003f05270 */
[----:B------:R-:W-:Y:S02]  /*7ae0*/  @!UPT UIADD3 URZ, URZ, URZ, URZ ;  /* 0x0000003f3f3ff290 */ /* 0x000fe4000fffe03f */
[----:B------:R-:W-:Y:S05]  /*7af0*/  @P0 IMAD.HI.U32 R8, R3, c[0x0][0x330], RZ ;  /* 0x0000cc0003080a27 */ /* 0x000fea00078e00ff */
[----:B------:R-:W-:Y:S02]  /*7b00*/  @P0 SHF.R.U32.HI R3, RZ, c[0x0][0x334], R8 ;  /* 0x0000cd00ff030a19 */ /* 0x000fe40000011608 */
.L_x_890:
[----:B------:R-:W-:Y:S05]  /*7b10*/  BSYNC B0 ;  /* 0x0000000000007941 */ /* 0x000fea0003800000 */
.L_x_888:
[----:B------:R-:W-:Y:S04]  /*7b20*/  IMAD R3, R3, c[0x0][0x32c], -R5 ;  /* 0x0000cb0003037a24 */ /* 0x000fe800078e0a05 */
[----:B------:R-:W-:Y:S05]  /*7b30*/  IMAD.IADD R3, R3, 0x1, -R240 ;  /* 0x0000000103037824 */ /* 0x000fea00078e0af0 */
[----:B------:R-:W-:Y:S02]  /*7b40*/  IADD3 R8, R3, c[0x0][0x32c], RZ ;  /* 0x0000cb0003087a10 */ /* 0x000fe40007ffe0ff */
[----:B------:R-:W-:Y:S02]  /*7b50*/  IMNMX R0, R0, R3, !PT ;  /* 0x0000000300007217 */ /* 0x000fe40007800200 */
[----:B------:R-:W-:Y:S02]  /*7b60*/  IMNMX R2, R2, R8, PT ;  /* 0x0000000802027217 */ /* 0x000fe40003800200 */
.L_x_887:
[----:B-1-34-:R-:W-:Y:S01]  /*7b70*/  ISETP.GT.AND P1, PT, R222, -0x1, PT ;  /* 0xffffffffde00780c */ /* 0x01afe20003f24270 */
[----:B------:R-:W1:Y:S03]  /*7b80*/  SHFL.IDX PT, R3, R4, 0x1, 0x1c1f ;  /* 0x003c1f0004037f89 */ /* 0x000e6600000e0000 */
[----:B------:R-:W-:Y:S04]  /*7b90*/  ISETP.GT.AND P0, PT, R0, RZ, P1 ;  /* 0x000000ff0000720c */ /* 0x000fe80000f04270 */
[----:B------:R-:W-:Y:S04]  /*7ba0*/  ISETP.LT.OR P0, PT, R2, 0x1, P0 ;  /* 0x000000010200780c */ /* 0x000fe80000701670 */
[----:B------:R-:W-:Y:S02]  /*7bb0*/  FSEL R8, R184, -INF , !P0 ;  /* 0xff800000b8087808 */ /* 0x000fe40004000000 */
[----:B------:R-:W-:Y:S04]  /*7bc0*/  ISETP.GT.AND P0, PT, R0, 0x1, P1 ;  /* 0x000000010000780c */ /* 0x000fe80000f04270 */
        /* <DEDUP_REMOVED lines=41> */
[----:B------:R-:W-:Y:S01]  /*7e60*/  ISETP.GT.AND P0, PT, R0, 0x39, P1 ;  /* 0x000000390000780c */ /* 0x000fe20000f04270 */
[--C-:B-1----:R-:W-:Y:S03]  /*7e70*/  IMAD.IADD R0, R6, 0x1, R3.reuse ;  /* 0x0000000106007824 */ /* 0x102fe600078e0203 */
[----:B------:R-:W-:Y:S01]  /*7e80*/  ISETP.LT.OR P0, PT, R2, 0x3a, P0 ;  /* 0x0000003a0200780c */ /* 0x000fe20000701670 */
[----:B------:R-:W-:Y:S03]  /*7e90*/  IMAD.IADD R2, R7, 0x1, R3 ;  /* 0x0000000107027824 */ /* 0x000fe600078e0203 */
[----:B------:R-:W-:Y:S01]  /*7ea0*/  FSEL R223, R12, -INF , !P0 ;  /* 0xff8000000cdf7808 */ /* 0x000fe20004000000 */
[----:B------:R-:W-:-:S05]  /*7eb0*/  @!P2 BRA `(.L_x_891) ;  /* 0x000001900000a947 */ /* 0x000fca0003800000 */
        /* <DEDUP_REMOVED lines=14> */
.L_x_893:
[----:B------:R-:W-:Y:S04]  /*7fa0*/  MOV R4, c[0x0][0x32c] ;  /* 0x0000cb0000047a02 */ /* 0x000fe80000000f00 */
[----:B------:R-:W-:Y:S11]  /*7fb0*/  ISETP.NE.AND P0, PT, R4, 0x1, PT ;  /* 0x000000010400780c */ /* 0x000ff60003f05270 */
[----:B------:R-:W-:Y:S02]  /*7fc0*/  @!UPT UIADD3 URZ, URZ, URZ, URZ ;  /* 0x0000003f3f3ff290 */ /* 0x000fe4000fffe03f */
[----:B------:R-:W-:Y:S05]  /*7fd0*/  @P0 IMAD.HI.U32 R4, R3, c[0x0][0x330], RZ ;  /* 0x0000cc0003040a27 */ /* 0x000fea00078e00ff */
[----:B------:R-:W-:Y:S02]  /*7fe0*/  @P0 SHF.R.U32.HI R3, RZ, c[0x0][0x334], R4 ;  /* 0x0000cd00ff030a19 */ /* 0x000fe40000011604 */
.L_x_894:
[----:B------:R-:W-:Y:S05]  /*7ff0*/  BSYNC B0 ;  /* 0x0000000000007941 */ /* 0x000fea0003800000 */
.L_x_892:
[----:B------:R-:W-:Y:S04]  /*8000*/  IMAD R5, R3, c[0x0][0x32c], -R5 ;  /* 0x0000cb0003057a24 */ /* 0x000fe800078e0a05 */
[----:B------:R-:W-:Y:S05]  /*8010*/  IMAD.IADD R5, R5, 0x1, -R240 ;  /* 0x0000000105057824 */ /* 0x000fea00078e0af0 */
[----:B------:R-:W-:Y:S02]  /*8020*/  IADD3 R3, R5, c[0x0][0x32c], RZ ;  /* 0x0000cb0005037a10 */ /* 0x000fe40007ffe0ff */
[----:B------:R-:W-:Y:S02]  /*8030*/  IMNMX R0, R0, R5, !PT ;  /* 0x0000000500007217 */ /* 0x000fe40007800200 */
[----:B------:R-:W-:Y:S02]  /*8040*/  IMNMX R2, R2, R3, PT ;  /* 0x0000000302027217 */ /* 0x000fe40003800200 */
.L_x_891:
[----:B------:R-:W-:Y:S01]  /*8050*/  ISETP.GT.AND P0, PT, R0, RZ, P1 ;  /* 0x000000ff0000720c */ /* 0x000fe20000f04270 */
[----:B------:R-:W-:Y:S01]  /*8060*/  LDSM.16.MT88.4 R28, [R196+0x100] ;  /* 0x00010000c41c783b */ /* 0x000fe20000004200 */
[----:B------:R-:W-:Y:S02]  /*8070*/  FMNMX.FTZ R3, R8, R133, !PT ;  /* 0x0000008508037209 */ /* 0x000fe40007810000 */
[----:B------:R-:W-:Y:S02]  /*8080*/  ISETP.LT.OR P0, PT, R2, 0x1, P0 ;  /* 0x000000010200780c */ /* 0x000fe40000701670 */
[----:B------:R-:W-:Y:S02]  /*8090*/  FMNMX.FTZ R3, R10, R3, !PT ;  /* 0x000000030a037209 */ /* 0x000fe40007810000 */
[----:B------:R-:W-:Y:S02]  /*80a0*/  FSEL R4, R188, -INF , !P0 ;  /* 0xff800000bc047808 */ /* 0x000fe40004000000 */
[----:B------:R-:W-:Y:S02]  /*80b0*/  ISETP.GT.AND P0, PT, R0, 0x1, P1 ;  /* 0x000000010000780c */ /* 0x000fe40000f04270 */
        /* <DEDUP_REMOVED lines=54> */
[----:B------:R-:W-:Y:S01]  /*8420*/  ISETP.GT.AND P0, PT, R0, 0x30, P1 ;  /* 0x000000300000780c */ /* 0x000fe20000f04270 */
[----:B------:R-:W-:Y:S01]  /*8430*/  LDSM.16.MT88.4 R20, [R194+0x100] ;  /* 0x00010000c214783b */ /* 0x000fe20000004200 */
[----:B------:R-:W-:Y:S02]  /*8440*/  FMNMX.FTZ R3, R223, R3, !PT ;  /* 0x00000003df037209 */ /* 0x000fe40007810000 */
[----:B------:R-:W-:Y:S02]  /*8450*/  ISETP.LT.OR P0, PT, R2, 0x31, P0 ;  /* 0x000000310200780c */ /* 0x000fe40000701670 */
[----:B------:R-:W-:Y:S02]  /*8460*/  FMNMX.FTZ R12, R173, R12, !PT ;  /* 0x0000000cad0c7209 */ /* 0x000fe40007810000 */
[----:B------:R-:W-:Y:S01]  /*8470*/  FSEL R187, R18, -INF , !P0 ;  /* 0xff80000012bb7808 */ /* 0x000fe20004000000 */
[----:B------:R-:W1:Y:S01]  /*8480*/  SHFL.BFLY PT, R13, R3, 0x2, 0x1f ;  /* 0x0c401f00030d7f89 */ /* 0x000e6200000e0000 */
[----:B------:R-:W-:Y:S02]  /*8490*/  ISETP.GT.AND P0, PT, R0, 0x31, P1 ;  /* 0x000000310000780c */ /* 0x000fe40000f04270 */
[----:B------:R-:W-:Y:S02]  /*84a0*/  FMNMX.FTZ R12, R185, R12, !PT ;  /* 0x0000000cb90c7209 */ /* 0x000fe40007810000 */
[----:B------:R-:W-:Y:S02]  /*84b0*/  ISETP.LT.OR P0, PT, R2, 0x32, P0 ;  /* 0x000000320200780c */ /* 0x000fe40000701670 */
[----:B------:R-:W-:Y:S02]  /*84c0*/  FMNMX.FTZ R12, R186, R12, !PT ;  /* 0x0000000cba0c7209 */ /* 0x000fe40007810000 */
[----:B------:R-:W-:Y:S02]  /*84d0*/  FSEL R188, R17, -INF , !P0 ;  /* 0xff80000011bc7808 */ /* 0x000fe40004000000 */
[----:B------:R-:W-:Y:S04]  /*84e0*/  ISETP.GT.AND P0, PT, R0, 0x38, P1 ;  /* 0x000000380000780c */ /* 0x000fe80000f04270 */
[----:B------:R-:W-:Y:S04]  /*84f0*/  ISETP.LT.OR P0, PT, R2, 0x39, P0 ;  /* 0x000000390200780c */ /* 0x000fe80000701670 */
[----:B------:R-:W-:Y:S02]  /*8500*/  FSEL R220, R16, -INF , !P0 ;  /* 0xff80000010dc7808 */ /* 0x000fe40004000000 */
[----:B------:R-:W-:Y:S02]  /*8510*/  ISETP.GT.AND P0, PT, R0, 0x39, P1 ;  /* 0x000000390000780c */ /* 0x000fe40000f04270 */
[----:B------:R-:W-:Y:S02]  /*8520*/  FMNMX.FTZ R0, R187, R12, !PT ;  /* 0x0000000cbb007209 */ /* 0x000fe40007810000 */
[----:B------:R-:W-:Y:S02]  /*8530*/  ISETP.LT.OR P0, PT, R2, 0x3a, P0 ;  /* 0x0000003a0200780c */ /* 0x000fe40000701670 */
[----:B------:R-:W-:Y:S02]  /*8540*/  FMNMX.FTZ R0, R188, R0, !PT ;  /* 0x00000000bc007209 */ /* 0x000fe40007810000 */
[----:B------:R-:W-:Y:S02]  /*8550*/  FSEL R135, R24, -INF , !P0 ;  /* 0xff80000018877808 */ /* 0x000fe40004000000 */
[----:B------:R-:W-:Y:S02]  /*8560*/  FMNMX.FTZ R0, R220, R0, !PT ;  /* 0x00000000dc007209 */ /* 0x000fe40007810000 */
[----:B-1----:R-:W-:Y:S02]  /*8570*/  FMNMX.FTZ R3, R3, R13, !PT ;  /* 0x0000000d03037209 */ /* 0x002fe40007810000 */
[----:B------:R-:W-:Y:S01]  /*8580*/  FMNMX.FTZ R0, R135, R0, !PT ;  /* 0x0000000087007209 */ /* 0x000fe20007810000 */
[----:B------:R-:W-:Y:S08]  /*8590*/  LDSM.16.MT88.4 R12, [R193+0x100] ;  /* 0x00010000c10c783b */ /* 0x000ff00000004200 */
[----:B------:R-:W1:Y:S08]  /*85a0*/  SHFL.BFLY PT, R2, R0, 0x2, 0x1f ;  /* 0x0c401f0000027f89 */ /* 0x000e7000000e0000 */
[----:B------:R-:W2:Y:S01]  /*85b0*/  SHFL.BFLY PT, R132, R3, 0x1, 0x1f ;  /* 0x0c201f0003847f89 */ /* 0x000ea200000e0000 */
[----:B-1----:R-:W-:Y:S02]  /*85c0*/  FMNMX.FTZ R2, R0, R2, !PT ;  /* 0x0000000200027209 */ /* 0x002fe40007810000 */
[----:B--2---:R-:W-:Y:S05]  /*85d0*/  FMNMX.FTZ R132, R3, R132, !PT ;  /* 0x0000008403847209 */ /* 0x004fea0007810000 */
[----:B------:R-:W1:Y:S01]  /*85e0*/  SHFL.BFLY PT, R3, R2, 0x1, 0x1f ;  /* 0x0c201f0002037f89 */ /* 0x000e6200000e0000 */
[C---:B------:R-:W-:Y:S01]  /*85f0*/  FSETP.NEU.FTZ.AND P0, PT, R132.reuse, -INF , PT ;  /* 0xff8000008400780b */ /* 0x040fe20003f1d000 */
[C---:B------:R-:W-:Y:S03]  /*8600*/  FMUL.FTZ R172, R132.reuse, c[0x0][0x2d0] ;  /* 0x0000b40084ac7a20 */ /* 0x040fe60000410000 */
[----:B------:R-:W-:Y:S02]  /*8610*/  FSEL R0, R132, RZ, P0 ;  /* 0x000000ff84007208 */ /* 0x000fe40000000000 */
[----:B------:R-:W-:Y:S03]  /*8620*/  FSEL R172, R172, RZ, P0 ;  /* 0x000000ffacac7208 */ /* 0x000fe60000000000 */
[----:B------:R-:W-:Y:S02]  /*8630*/  FADD.FTZ R0, -R0, R133 ;  /* 0x0000008500007221 */ /* 0x000fe40000010100 */
[--C-:B------:R-:W-:Y:S02]  /*8640*/  FFMA.FTZ R8, R8, c[0x0][0x2d0], -R172.reuse ;  /* 0x0000b40008087a23 */ /* 0x100fe400000108ac */
[----:B------:R-:W-:Y:S02]  /*8650*/  FMUL.FTZ R0, R0, c[0x0][0x2d0] ;  /* 0x0000b40000007a20 */ /* 0x000fe40000410000 */
[--C-:B------:R-:W-:Y:S01]  /*8660*/  FFMA.FTZ R10, R10, c[0x0][0x2d0], -R172.reuse ;  /* 0x0000b4000a0a7a23 */ /* 0x100fe200000108ac */
[----:B------:R-:W-:Y:S01]  /*8670*/  MUFU.EX2 R237, R8 ;  /* 0x0000000800ed7308 */ /* 0x000fe20000000800 */
[--C-:B------:R-:W-:Y:S02]  /*8680*/  FFMA.FTZ R9, R9, c[0x0][0x2d0], -R172.reuse ;  /* 0x0000b40009097a23 */ /* 0x100fe400000108ac */
[----:B------:R-:W-:Y:S01]  /*8690*/  FFMA.FTZ R11, R11, c[0x0][0x2d0], -R172 ;  /* 0x0000b4000b0b7a23 */ /* 0x000fe200000108ac */
[----:B-1----:R-:W-:Y:S06]  /*86a0*/  FMNMX.FTZ R3, R2, R3, !PT ;  /* 0x0000000302037209 */ /* 0x002fec0007810000 */
[----:B------:R1:W2:Y:S01]  /*86b0*/  MUFU.EX2 R2, R0 ;  /* 0x0000000000027308 */ /* 0x0002a20000000800 */
[C---:B------:R-:W-:Y:S01]  /*86c0*/  FSETP.NEU.FTZ.AND P0, PT, R3.reuse, -INF , PT ;  /* 0xff8000000300780b */ /* 0x040fe20003f1d000 */
[----:B------:R-:W-:Y:S05]  /*86d0*/  FMUL.FTZ R133, R3, c[0x0][0x2d0] ;  /* 0x0000b40003857a20 */ /* 0x000fea0000410000 */
[----:B------:R-:W-:Y:S03]  /*86e0*/  FSEL R133, R133, RZ, P0 ;  /* 0x000000ff85857208 */ /* 0x000fe60000000000 */
[----:B------:R-:W3:Y:S02]  /*86f0*/  MUFU.EX2 R240, R10 ;  /* 0x0000000a00f07308 */ /* 0x000ee40000000800 */
[--C-:B------:R-:W-:Y:S02]  /*8700*/  FFMA.FTZ R4, R4, c[0x0][0x2d0], -R133.reuse ;  /* 0x0000b40004047a23 */ /* 0x100fe40000010885 */
[--C-:B------:R-:W-:Y:S02]  /*8710*/  FFMA.FTZ R6, R6, c[0x0][0x2d0], -R133.reuse ;  /* 0x0000b40006067a23 */ /* 0x100fe40000010885 */
[--C-:B------:R-:W-:Y:S02]  /*8720*/  FFMA.FTZ R5, R5, c[0x0][0x2d0], -R133.reuse ;  /* 0x0000b40005057a23 */ /* 0x100fe40000010885 */
[--C-:B------:R-:W-:Y:S02]  /*8730*/  FFMA.FTZ R7, R7, c[0x0][0x2d0], -R133.reuse ;  /* 0x0000b40007077a23 */ /* 0x100fe40000010885 */
[----:B------:R4:W-:Y:S01]  /*8740*/  MUFU.EX2 R239, R9 ;  /* 0x0000000900ef7308 */ /* 0x0009e20000000800 */
[----:B-1----:R-:W-:Y:S01]  /*8750*/  FSEL R0, R3, RZ, P0 ;  /* 0x000000ff03007208 */ /* 0x002fe20000000000 */
[C---:B--2---:R-:W-:Y:S02]  /*8760*/  FMUL.FTZ R8, R2.reuse, R140 ;  /* 0x0000008c02087220 */ /* 0x044fe40000410000 */
[----:B------:R-:W-:Y:S02]  /*8770*/  FMUL.FTZ R16, R2, R148 ;  /* 0x0000009402107220 */ /* 0x000fe40000410000 */
[----:B------:R-:W-:Y:S04]  /*8780*/  FADD.FTZ R0, -R0, R134 ;  /* 0x0000008600007221 */ /* 0x000fe80000010100 */
[----:B------:R-:W1:Y:S01]  /*8790*/  MUFU.EX2 R238, R11 ;  /* 0x0000000b00ee7308 */ /* 0x000e620000000800 */
[----:B------:R-:W-:Y:S02]  /*87a0*/  FMUL.FTZ R17, R2, R149 ;  /* 0x0000009502117220 */ /* 0x000fe40000410000 */
[----:B------:R-:W-:Y:S01]  /*87b0*/  FMUL.FTZ R0, R0, c[0x0][0x2d0] ;  /* 0x0000b40000007a20 */ /* 0x000fe20000410000 */
[----:B---3--:R-:W-:Y:S01]  /*87c0*/  F2FP.BF16.PACK_AB R168, R240, R237 ;  /* 0x000000edf0a8723e */ /* 0x008fe200000010ff */
[C---:B------:R-:W-:Y:S02]  /*87d0*/  FMUL.FTZ R24, R2.reuse, R156 ;  /* 0x0000009c02187220 */ /* 0x040fe40000410000 */
[----:B------:R-:W-:Y:S02]  /*87e0*/  FMUL.FTZ R25, R2, R157 ;  /* 0x0000009d02197220 */ /* 0x000fe40000410000 */
[--C-:B------:R-:W-:Y:S01]  /*87f0*/  FFMA.FTZ R134, R176, c[0x0][0x2d0], -R172.reuse ;  /* 0x0000b400b0867a23 */ /* 0x100fe200000108ac */
[----:B------:R2:W-:Y:S01]  /*8800*/  MUFU.EX2 R227, R4 ;  /* 0x0000000400e37308 */ /* 0x0005e20000000800 */
[C---:B------:R-:W-:Y:S02]  /*8810*/  FMUL.FTZ R32, R2.reuse, R164 ;  /* 0x000000a402207220 */ /* 0x040fe40000410000 */
[C---:B------:R-:W-:Y:S02]  /*8820*/  FMUL.FTZ R33, R2.reuse, R165 ;  /* 0x000000a502217220 */ /* 0x040fe40000410000 */
[C---:B----4-:R-:W-:Y:S02]  /*8830*/  FMUL.FTZ R9, R2.reuse, R141 ;  /* 0x0000008d02097220 */ /* 0x050fe40000410000 */
[C---:B------:R-:W-:Y:S02]  /*8840*/  FMUL.FTZ R36, R2.reuse, R36 ;  /* 0x0000002402247220 */ /* 0x040fe40000410000 */
[C---:B------:R-:W-:Y:S01]  /*8850*/  FMUL.FTZ R37, R2.reuse, R37 ;  /* 0x0000002502257220 */ /* 0x040fe20000410000 */
[----:B------:R-:W3:Y:S01]  /*8860*/  MUFU.EX2 R226, R6 ;  /* 0x0000000600e27308 */ /* 0x000ee20000000800 */
[C---:B------:R-:W-:Y:S02]  /*8870*/  FMUL.FTZ R40, R2.reuse, R40 ;  /* 0x0000002802287220 */ /* 0x040fe40000410000 */
[----:B------:R-:W-:Y:S01]  /*8880*/  FMUL.FTZ R41, R2, R41 ;  /* 0x0000002902297220 */ /* 0x000fe20000410000 */
[----:B-1----:R-:W-:Y:S01]  /*8890*/  F2FP.BF16.PACK_AB R170, R238, R239 ;  /* 0x000000efeeaa723e */ /* 0x002fe200000010ff */
[C---:B------:R-:W-:Y:S02]  /*88a0*/  FMUL.FTZ R44, R2.reuse, R44 ;  /* 0x0000002c022c7220 */ /* 0x040fe40000410000 */
[C---:B------:R-:W-:Y:S02]  /*88b0*/  FMUL.FTZ R45, R2.reuse, R45 ;  /* 0x0000002d022d7220 */ /* 0x040fe40000410000 */
[C---:B------:R-:W-:Y:S01]  /*88c0*/  FMUL.FTZ R48, R2.reuse, R48 ;  /* 0x0000003002307220 */ /* 0x040fe20000410000 */
[----:B------:R1:W-:Y:S01]  /*88d0*/  MUFU.EX2 R225, R5 ;  /* 0x0000000500e17308 */ /* 0x0003e20000000800 */
[C---:B------:R-:W-:Y:S02]  /*88e0*/  FMUL.FTZ R49, R2.reuse, R49 ;  /* 0x0000003102317220 */ /* 0x040fe40000410000 */
[C---:B------:R-:W-:Y:S02]  /*88f0*/  FMUL.FTZ R52, R2.reuse, R52 ;  /* 0x0000003402347220 */ /* 0x040fe40000410000 */
[C---:B--2---:R-:W-:Y:S02]  /*8900*/  FMUL.FTZ R4, R2.reuse, R136 ;  /* 0x0000008802047220 */ /* 0x044fe40000410000 */
[C---:B------:R-:W-:Y:S02]  /*8910*/  FMUL.FTZ R53, R2.reuse, R53 ;  /* 0x0000003502357220 */ /* 0x040fe40000410000 */
[C---:B------:R-:W-:Y:S01]  /*8920*/  FMUL.FTZ R56, R2.reuse, R56 ;  /* 0x0000003802387220 */ /* 0x040fe20000410000 */
[----:B------:R-:W2:Y:S01]  /*8930*/  MUFU.EX2 R224, R7 ;  /* 0x0000000700e07308 */ /* 0x000ea20000000800 */
[C---:B------:R-:W-:Y:S02]  /*8940*/  FMUL.FTZ R57, R2.reuse, R57 ;  /* 0x0000003902397220 */ /* 0x040fe40000410000 */
[----:B------:R-:W-:Y:S01]  /*8950*/  FMUL.FTZ R60, R2, R60 ;  /* 0x0000003c023c7220 */ /* 0x000fe20000410000 */
[----:B---3--:R-:W-:Y:S01]  /*8960*/  F2FP.BF16.PACK_AB R169, R226, R227 ;  /* 0x000000e3e2a9723e */ /* 0x008fe200000010ff */
[C---:B------:R-:W-:Y:S02]  /*8970*/  FMUL.FTZ R61, R2.reuse, R61 ;  /* 0x0000003d023d7220 */ /* 0x040fe40000410000 */
[C---:B------:R-:W-:Y:S02]  /*8980*/  FMUL.FTZ R64, R2.reuse, R64 ;  /* 0x0000004002407220 */ /* 0x040fe40000410000 */
[C---:B------:R-:W-:Y:S01]  /*8990*/  FMUL.FTZ R65, R2.reuse, R65 ;  /* 0x0000004102417220 */ /* 0x040fe20000410000 */
[----:B------:R-:W3:Y:S01]  /*89a0*/  MUFU.EX2 R0, R0 ;  /* 0x0000000000007308 */ /* 0x000ee20000000800 */
[C---:B------:R-:W-:Y:S02]  /*89b0*/  FMUL.FTZ R68, R2.reuse, R68 ;  /* 0x0000004402447220 */ /* 0x040fe40000410000 */
[C---:B------:R-:W-:Y:S02]  /*89c0*/  FMUL.FTZ R69, R2.reuse, R69 ;  /* 0x0000004502457220 */ /* 0x040fe40000410000 */
[C---:B-1----:R-:W-:Y:S02]  /*89d0*/  FMUL.FTZ R5, R2.reuse, R137 ;  /* 0x0000008902057220 */ /* 0x042fe40000410000 */
[C---:B------:R-:W-:Y:S02]  /*89e0*/  FMUL.FTZ R72, R2.reuse, R72 ;  /* 0x0000004802487220 */ /* 0x040fe40000410000 */
[C---:B------:R-:W-:Y:S01]  /*89f0*/  FMUL.FTZ R73, R2.reuse, R73 ;  /* 0x0000004902497220 */ /* 0x040fe20000410000 */
[----:B------:R1:W-:Y:S01]  /*8a00*/  MUFU.EX2 R236, R134 ;  /* 0x0000008600ec7308 */ /* 0x0003e20000000800 */
[C---:B------:R-:W-:Y:S02]  /*8a10*/  FMUL.FTZ R76, R2.reuse, R76 ;  /* 0x0000004c024c7220 */ /* 0x040fe40000410000 */
[----:B------:R-:W-:Y:S01]  /*8a20*/  FMUL.FTZ R77, R2, R77 ;  /* 0x0000004d024d7220 */ /* 0x000fe20000410000 */
[----:B--2---:R-:W-:Y:S01]  /*8a30*/  F2FP.BF16.PACK_AB R171, R224, R225 ;  /* 0x000000e1e0ab723e */ /* 0x004fe200000010ff */
[C---:B------:R-:W-:Y:S02]  /*8a40*/  FMUL.FTZ R80, R2.reuse, R80 ;  /* 0x0000005002507220 */ /* 0x040fe40000410000 */
[C---:B------:R-:W-:Y:S02]  /*8a50*/  FMUL.FTZ R81, R2.reuse, R81 ;  /* 0x0000005102517220 */ /* 0x040fe40000410000 */
[C---:B------:R-:W-:Y:S02]  /*8a60*/  FMUL.FTZ R84, R2.reuse, R84 ;  /* 0x0000005402547220 */ /* 0x040fe40000410000 */
[C---:B------:R-:W-:Y:S02]  /*8a70*/  FMUL.FTZ R85, R2.reuse, R85 ;  /* 0x0000005502557220 */ /* 0x040fe40000410000 */
[----:B------:R-:W-:Y:S02]  /*8a80*/  FMUL.FTZ R88, R2, R88 ;  /* 0x0000005802587220 */ /* 0x000fe40000410000 */
[C---:B---3--:R-:W-:Y:S02]  /*8a90*/  FMUL.FTZ R6, R0.reuse, R138 ;  /* 0x0000008a00067220 */ /* 0x048fe40000410000 */
[C---:B------:R-:W-:Y:S02]  /*8aa0*/  FMUL.FTZ R7, R0.reuse, R139 ;  /* 0x0000008b00077220 */ /* 0x040fe40000410000 */
[----:B------:R-:W2:Y:S01]  /*8ab0*/  LDSM.16.MT88.4 R136, [R195+0x100] ;  /* 0x00010000c388783b */ /* 0x000ea20000004200 */
[C---:B------:R-:W-:Y:S02]  /*8ac0*/  FMUL.FTZ R10, R0.reuse, R142 ;  /* 0x0000008e000a7220 */ /* 0x040fe40000410000 */
[C---:B------:R-:W-:Y:S02]  /*8ad0*/  FMUL.FTZ R11, R0.reuse, R143 ;  /* 0x0000008f000b7220 */ /* 0x040fe40000410000 */
[C---:B------:R-:W-:Y:S03]  /*8ae0*/  HMMA.16816.F32.BF16 R4, R168.reuse, R12, R4 ;  /* 0x0000000ca804723c */ /* 0x040fe60000041804 */
[----:B------:R-:W3:Y:S02]  /*8af0*/  LDSM.16.MT88.4 R140, [R193+0x2100] ;  /* 0x00210000c18c783b */ /* 0x000ee40000004200 */
[----:B------:R-:W-:Y:S02]  /*8b00*/  FMUL.FTZ R18, R0, R150 ;  /* 0x0000009600127220 */ /* 0x000fe40000410000 */
[C---:B------:R-:W-:Y:S01]  /*8b10*/  FMUL.FTZ R12, R2.reuse, R144 ;  /* 0x00000090020c7220 */ /* 0x040fe20000410000 */
[C---:B------:R-:W-:Y:S04]  /*8b20*/  HMMA.16816.F32.BF16 R8, R168.reuse, R14, R8 ;  /* 0x0000000ea808723c */ /* 0x040fe80000041808 */
[----:B------:R-:W-:Y:S02]  /*8b30*/  FMUL.FTZ R13, R2, R145 ;  /* 0x00000091020d7220 */ /* 0x000fe40000410000 */
[C---:B------:R-:W-:Y:S02]  /*8b40*/  FMUL.FTZ R19, R0.reuse, R151 ;  /* 0x0000009700137220 */ /* 0x040fe40000410000 */
[C---:B------:R-:W-:Y:S01]  /*8b50*/  FMUL.FTZ R14, R0.reuse, R146 ;  /* 0x00000092000e7220 */ /* 0x040fe20000410000 */
[----:B------:R-:W-:Y:S03]  /*8b60*/  LDSM.16.MT88.4 R148, [R196+0x900] ;  /* 0x00090000c494783b */ /* 0x000fe60000004200 */
[C---:B------:R-:W-:Y:S02]  /*8b70*/  FMUL.FTZ R15, R0.reuse, R147 ;  /* 0x00000093000f7220 */ /* 0x040fe40000410000 */
[C---:B------:R-:W-:Y:S02]  /*8b80*/  FMUL.FTZ R26, R0.reuse, R158 ;  /* 0x0000009e001a7220 */ /* 0x040fe40000410000 */
[C---:B------:R-:W-:Y:S01]  /*8b90*/  FMUL.FTZ R27, R0.reuse, R159 ;  /* 0x0000009f001b7220 */ /* 0x040fe20000410000 */
[----:B------:R-:W4:Y:S01]  /*8ba0*/  LDSM.16.MT88.4 R144, [R194+0x2100] ;  /* 0x00210000c290783b */ /* 0x000f220000004200 */
[C---:B------:R-:W-:Y:S01]  /*8bb0*/  FMUL.FTZ R34, R0.reuse, R166 ;  /* 0x000000a600227220 */ /* 0x040fe20000410000 */
[C---:B------:R-:W-:Y:S03]  /*8bc0*/  HMMA.16816.F32.BF16 R12, R168.reuse, R20, R12 ;  /* 0x00000014a80c723c */ /* 0x040fe6000004180c */
[C---:B------:R-:W-:Y:S02]  /*8bd0*/  FMUL.FTZ R35, R0.reuse, R167 ;  /* 0x000000a700237220 */ /* 0x040fe40000410000 */
[----:B------:R-:W-:Y:S01]  /*8be0*/  FMUL.FTZ R38, R0, R38 ;  /* 0x0000002600267220 */ /* 0x000fe20000410000 */
[----:B------:R-:W-:Y:S01]  /*8bf0*/  LDSM.16.MT88.4 R156, [R194+0x2900] ;  /* 0x00290000c29c783b */ /* 0x000fe20000004200 */
[C---:B------:R-:W-:Y:S01]  /*8c00*/  FMUL.FTZ R20, R2.reuse, R152 ;  /* 0x0000009802147220 */ /* 0x040fe20000410000 */
[C---:B------:R-:W-:Y:S04]  /*8c10*/  HMMA.16816.F32.BF16 R16, R168.reuse, R22, R16 ;  /* 0x00000016a810723c */ /* 0x040fe80000041810 */
[----:B------:R-:W-:Y:S02]  /*8c20*/  FMUL.FTZ R21, R2, R153 ;  /* 0x0000009902157220 */ /* 0x000fe40000410000 */
[C---:B------:R-:W-:Y:S01]  /*8c30*/  FMUL.FTZ R39, R0.reuse, R39 ;  /* 0x0000002700277220 */ /* 0x040fe20000410000 */
[----:B------:R-:W-:Y:S01]  /*8c40*/  LDSM.16.MT88.4 R164, [R195+0x1900] ;  /* 0x00190000c3a4783b */ /* 0x000fe20000004200 */
[C---:B------:R-:W-:Y:S04]  /*8c50*/  FMUL.FTZ R22, R0.reuse, R154 ;  /* 0x0000009a00167220 */ /* 0x040fe80000410000 */
[C---:B------:R-:W-:Y:S02]  /*8c60*/  FMUL.FTZ R23, R0.reuse, R155 ;  /* 0x0000009b00177220 */ /* 0x040fe40000410000 */
[C---:B------:R-:W-:Y:S01]  /*8c70*/  FMUL.FTZ R42, R0.reuse, R42 ;  /* 0x0000002a002a7220 */ /* 0x040fe20000410000 */
[----:B------:R-:W-:Y:S01]  /*8c80*/  LDSM.16.MT88.4 R152, [R195+0x900] ;  /* 0x00090000c398783b */ /* 0x000fe20000004200 */
[C---:B------:R-:W-:Y:S02]  /*8c90*/  FMUL.FTZ R43, R0.reuse, R43 ;  /* 0x0000002b002b7220 */ /* 0x040fe40000410000 */
[C---:B------:R-:W-:Y:S01]  /*8ca0*/  FMUL.FTZ R46, R0.reuse, R46 ;  /* 0x0000002e002e7220 */ /* 0x040fe20000410000 */
[C---:B------:R-:W-:Y:S03]  /*8cb0*/  HMMA.16816.F32.BF16 R20, R168.reuse, R28, R20 ;  /* 0x0000001ca814723c */ /* 0x040fe60000041814 */
[C---:B------:R-:W-:Y:S02]  /*8cc0*/  FMUL.FTZ R47, R0.reuse, R47 ;  /* 0x0000002f002f7220 */ /* 0x040fe40000410000 */
[----:B------:R-:W-:Y:S02]  /*8cd0*/  FMUL.FTZ R50, R0, R50 ;  /* 0x0000003200327220 */ /* 0x000fe40000410000 */
[C---:B------:R-:W-:Y:S01]  /*8ce0*/  FMUL.FTZ R28, R2.reuse, R160 ;  /* 0x000000a0021c7220 */ /* 0x040fe20000410000 */
[C---:B------:R-:W-:Y:S04]  /*8cf0*/  HMMA.16816.F32.BF16 R24, R168.reuse, R30, R24 ;  /* 0x0000001ea818723c */ /* 0x040fe80000041818 */
[----:B------:R-:W-:Y:S02]  /*8d00*/  FMUL.FTZ R29, R2, R161 ;  /* 0x000000a1021d7220 */ /* 0x000fe40000410000 */
[--C-:B-1----:R-:W-:Y:S02]  /*8d10*/  FFMA.FTZ R134, R175, c[0x0][0x2d0], -R172.reuse ;  /* 0x0000b400af867a23 */ /* 0x102fe400000108ac */
[C---:B------:R-:W-:Y:S02]  /*8d20*/  FMUL.FTZ R30, R0.reuse, R162 ;  /* 0x000000a2001e7220 */ /* 0x040fe40000410000 */
[----:B------:R1:W5:Y:S02]  /*8d30*/  MUFU.EX2 R235, R134 ;  /* 0x0000008600eb7308 */ /* 0x0003640000000800 */
[C---:B------:R-:W-:Y:S02]  /*8d40*/  FMUL.FTZ R31, R0.reuse, R163 ;  /* 0x000000a3001f7220 */ /* 0x040fe40000410000 */
[----:B------:R-:W-:Y:S01]  /*8d50*/  LDSM.16.MT88.4 R160, [R196+0x1900] ;  /* 0x00190000c4a0783b */ /* 0x000fe20000004200 */
[C---:B------:R-:W-:Y:S02]  /*8d60*/  FMUL.FTZ R51, R0.reuse, R51 ;  /* 0x0000003300337220 */ /* 0x040fe40000410000 */
[C---:B------:R-:W-:Y:S02]  /*8d70*/  FMUL.FTZ R54, R0.reuse, R54 ;  /* 0x0000003600367220 */ /* 0x040fe40000410000 */
[C---:B--2---:R-:W-:Y:S03]  /*8d80*/  HMMA.16816.F32.BF16 R28, R168.reuse, R136, R28 ;  /* 0x00000088a81c723c */ /* 0x044fe6000004181c */
[C---:B------:R-:W-:Y:S02]  /*8d90*/  FMUL.FTZ R55, R0.reuse, R55 ;  /* 0x0000003700377220 */ /* 0x040fe40000410000 */
[C---:B------:R-:W-:Y:S02]  /*8da0*/  FMUL.FTZ R58, R0.reuse, R58 ;  /* 0x0000003a003a7220 */ /* 0x040fe40000410000 */
[C---:B------:R-:W-:Y:S01]  /*8db0*/  FMUL.FTZ R59, R0.reuse, R59 ;  /* 0x0000003b003b7220 */ /* 0x040fe20000410000 */
        /* <DEDUP_REMOVED lines=10> */
[----:B------:R-:W-:Y:S02]  /*8e60*/  FMUL.FTZ R71, R0, R71 ;  /* 0x0000004700477220 */ /* 0x000fe40000410000 */
[C---:B----4-:R-:W-:Y:S04]  /*8e70*/  HMMA.16816.F32.BF16 R44, R168.reuse, R144, R44 ;  /* 0x00000090a82c723c */ /* 0x050fe8000004182c */
[--C-:B-1----:R-:W-:Y:S02]  /*8e80*/  FFMA.FTZ R134, R180, c[0x0][0x2d0], -R172.reuse ;  /* 0x0000b400b4867a23 */ /* 0x102fe400000108ac */
[C---:B------:R-:W-:Y:S02]  /*8e90*/  FMUL.FTZ R74, R0.reuse, R74 ;  /* 0x0000004a004a7220 */ /* 0x040fe40000410000 */
[C---:B------:R-:W-:Y:S01]  /*8ea0*/  HMMA.16816.F32.BF16 R48, R168.reuse, R146, R48 ;  /* 0x00000092a830723c */ /* 0x040fe20000041830 */
[----:B------:R-:W1:Y:S01]  /*8eb0*/  LDSM.16.MT88.4 R144, [R193+0x4100] ;  /* 0x00410000c190783b */ /* 0x000e620000004200 */
[----:B------:R4:W-:Y:S02]  /*8ec0*/  MUFU.EX2 R234, R134 ;  /* 0x0000008600ea7308 */ /* 0x0009e40000000800 */
[C---:B------:R-:W-:Y:S02]  /*8ed0*/  FMUL.FTZ R75, R0.reuse, R75 ;  /* 0x0000004b004b7220 */ /* 0x040fe40000410000 */
[C---:B------:R-:W-:Y:S02]  /*8ee0*/  FMUL.FTZ R78, R0.reuse, R78 ;  /* 0x0000004e004e7220 */ /* 0x040fe40000410000 */
[C---:B------:R-:W-:Y:S01]  /*8ef0*/  FMUL.FTZ R79, R0.reuse, R79 ;  /* 0x0000004f004f7220 */ /* 0x040fe20000410000 */
[C---:B--2---:R-:W-:Y:S03]  /*8f00*/  HMMA.16816.F32.BF16 R52, R168.reuse, R136, R52 ;  /* 0x00000088a834723c */ /* 0x044fe60000041834 */
[C---:B------:R-:W-:Y:S02]  /*8f10*/  FMUL.FTZ R82, R0.reuse, R82 ;  /* 0x0000005200527220 */ /* 0x040fe40000410000 */
[C---:B------:R-:W-:Y:S02]  /*8f20*/  FMUL.FTZ R83, R0.reuse, R83 ;  /* 0x0000005300537220 */ /* 0x040fe40000410000 */
[C---:B------:R-:W-:Y:S01]  /*8f30*/  FMUL.FTZ R86, R0.reuse, R86 ;  /* 0x0000005600567220 */ /* 0x040fe20000410000 */
[C---:B------:R-:W-:Y:S01]  /*8f40*/  HMMA.16816.F32.BF16 R56, R168.reuse, R138, R56 ;  /* 0x0000008aa838723c */ /* 0x040fe20000041838 */
[----:B------:R-:W2:Y:S03]  /*8f50*/  LDSM.16.MT88.4 R136, [R194+0x4100] ;  /* 0x00410000c288783b */ /* 0x000ea60000004200 */
[----:B------:R-:W-:Y:S02]  /*8f60*/  FMUL.FTZ R87, R0, R87 ;  /* 0x0000005700577220 */ /* 0x000fe40000410000 */
[----:B------:R-:W-:Y:S02]  /*8f70*/  FMUL.FTZ R89, R2, R89 ;  /* 0x0000005902597220 */ /* 0x000fe40000410000 */
[C---:B---3--:R-:W-:Y:S04]  /*8f80*/  HMMA.16816.F32.BF16 R60, R168.reuse, R140, R60 ;  /* 0x0000008ca83c723c */ /* 0x048fe8000004183c */
[--C-:B----4-:R-:W-:Y:S02]  /*8f90*/  FFMA.FTZ R134, R182, c[0x0][0x2d0], -R172.reuse ;  /* 0x0000b400b6867a23 */ /* 0x110fe400000108ac */
[C---:B------:R-:W-:Y:S02]  /*8fa0*/  FMUL.FTZ R90, R0.reuse, R90 ;  /* 0x0000005a005a7220 */ /* 0x040fe40000410000 */
[C---:B------:R-:W-:Y:S01]  /*8fb0*/  HMMA.16816.F32.BF16 R64, R168.reuse, R142, R64 ;  /* 0x0000008ea840723c */ /* 0x040fe20000041840 */
[----:B------:R3:W-:Y:S01]  /*8fc0*/  MUFU.EX2 R231, R134 ;  /* 0x0000008600e77308 */ /* 0x0007e20000000800 */
[----:B------:R-:W4:Y:S02]  /*8fd0*/  LDSM.16.MT88.4 R140, [R196+0x4100] ;  /* 0x00410000c48c783b */ /* 0x000f240000004200 */
[----:B------:R-:W-:Y:S02]  /*8fe0*/  FMUL.FTZ R91, R0, R91 ;  /* 0x0000005b005b7220 */ /* 0x000fe40000410000 */
[C---:B------:R-:W-:Y:S02]  /*8ff0*/  FMUL.FTZ R92, R2.reuse, R92 ;  /* 0x0000005c025c7220 */ /* 0x040fe40000410000 */
[C---:B-1----:R-:W-:Y:S04]  /*9000*/  HMMA.16816.F32.BF16 R68, R168.reuse, R144, R68 ;  /* 0x00000090a844723c */ /* 0x042fe80000041844 */
[----:B------:R-:W-:Y:S02]  /*9010*/  FMUL.FTZ R93, R2, R93 ;  /* 0x0000005d025d7220 */ /* 0x000fe40000410000 */
[C---:B------:R-:W-:Y:S02]  /*9020*/  FMUL.FTZ R94, R0.reuse, R94 ;  /* 0x0000005e005e7220 */ /* 0x040fe40000410000 */
[C---:B------:R-:W-:Y:S01]  /*9030*/  HMMA.16816.F32.BF16 R72, R168.reuse, R146, R72 ;  /* 0x00000092a848723c */ /* 0x040fe20000041848 */
[----:B------:R-:W1:Y:S03]  /*9040*/  LDSM.16.MT88.4 R144, [R195+0x4100] ;  /* 0x00410000c390783b */ /* 0x000e660000004200 */
[----:B------:R-:W-:Y:S02]  /*9050*/  FMUL.FTZ R95, R0, R95 ;  /* 0x0000005f005f7220 */ /* 0x000fe40000410000 */
[C---:B------:R-:W-:Y:S02]  /*9060*/  FMUL.FTZ R96, R2.reuse, R96 ;  /* 0x0000006002607220 */ /* 0x040fe40000410000 */
[----:B------:R-:W-:Y:S01]  /*9070*/  FMUL.FTZ R97, R2, R97 ;  /* 0x0000006102617220 */ /* 0x000fe20000410000 */
[C---:B--2---:R-:W-:Y:S03]  /*9080*/  HMMA.16816.F32.BF16 R76, R168.reuse, R136, R76 ;  /* 0x00000088a84c723c */ /* 0x044fe6000004184c */
[--C-:B---3--:R-:W-:Y:S02]  /*9090*/  FFMA.FTZ R134, R181, c[0x0][0x2d0], -R133.reuse ;  /* 0x0000b400b5867a23 */ /* 0x108fe40000010885 */
[C---:B------:R-:W-:Y:S02]  /*90a0*/  FMUL.FTZ R98, R0.reuse, R98 ;  /* 0x0000006200627220 */ /* 0x040fe40000410000 */
[----:B------:R2:W-:Y:S01]  /*90b0*/  MUFU.EX2 R181, R134 ;  /* 0x0000008600b57308 */ /* 0x0005e20000000800 */
[C---:B------:R-:W-:Y:S01]  /*90c0*/  HMMA.16816.F32.BF16 R80, R168.reuse, R138, R80 ;  /* 0x0000008aa850723c */ /* 0x040fe20000041850 */
[----:B------:R-:W3:Y:S03]  /*90d0*/  LDSM.16.MT88.4 R136, [R193+0x6100] ;  /* 0x00610000c188783b */ /* 0x000ee60000004200 */
[----:B------:R-:W-:Y:S02]  /*90e0*/  FMUL.FTZ R99, R0, R99 ;  /* 0x0000006300637220 */ /* 0x000fe40000410000 */
[C---:B------:R-:W-:Y:S02]  /*90f0*/  FMUL.FTZ R100, R2.reuse, R100 ;  /* 0x0000006402647220 */ /* 0x040fe40000410000 */
[----:B------:R-:W-:Y:S01]  /*9100*/  FMUL.FTZ R101, R2, R101 ;  /* 0x0000006502657220 */ /* 0x000fe20000410000 */
[C---:B----4-:R-:W-:Y:S03]  /*9110*/  HMMA.16816.F32.BF16 R84, R168.reuse, R140, R84 ;  /* 0x0000008ca854723c */ /* 0x050fe60000041854 */
[C---:B------:R-:W-:Y:S02]  /*9120*/  FMUL.FTZ R102, R0.reuse, R102 ;  /* 0x0000006600667220 */ /* 0x040fe40000410000 */
[----:B------:R-:W-:Y:S02]  /*9130*/  FMUL.FTZ R103, R0, R103 ;  /* 0x0000006700677220 */ /* 0x000fe40000410000 */
[C---:B------:R-:W-:Y:S01]  /*9140*/  FMUL.FTZ R104, R2.reuse, R104 ;  /* 0x0000006802687220 */ /* 0x040fe20000410000 */
[C---:B------:R-:W-:Y:S01]  /*9150*/  HMMA.16816.F32.BF16 R88, R168.reuse, R142, R88 ;  /* 0x0000008ea858723c */ /* 0x040fe20000041858 */
[----:B------:R-:W4:Y:S03]  /*9160*/  LDSM.16.MT88.4 R140, [R194+0x6100] ;  /* 0x00610000c28c783b */ /* 0x000f260000004200 */
[----:B------:R-:W-:Y:S02]  /*9170*/  FMUL.FTZ R105, R2, R105 ;  /* 0x0000006902697220 */ /* 0x000fe40000410000 */
[--C-:B--2---:R-:W-:Y:S02]  /*9180*/  FFMA.FTZ R134, R179, c[0x0][0x2d0], -R133.reuse ;  /* 0x0000b400b3867a23 */ /* 0x104fe40000010885 */
[C---:B-1----:R-:W-:Y:S02]  /*9190*/  HMMA.16816.F32.BF16 R92, R168.reuse, R144, R92 ;  /* 0x00000090a85c723c */ /* 0x042fe4000004185c */
[----:B------:R1:W2:Y:S02]  /*91a0*/  MUFU.EX2 R180, R134 ;  /* 0x0000008600b47308 */ /* 0x0002a40000000800 */
[C---:B------:R-:W-:Y:S02]  /*91b0*/  FMUL.FTZ R106, R0.reuse, R106 ;  /* 0x0000006a006a7220 */ /* 0x040fe40000410000 */
[----:B------:R-:W-:Y:S02]  /*91c0*/  FMUL.FTZ R107, R0, R107 ;  /* 0x0000006b006b7220 */ /* 0x000fe40000410000 */
[C---:B------:R-:W-:Y:S01]  /*91d0*/  HMMA.16816.F32.BF16 R96, R168.reuse, R146, R96 ;  /* 0x00000092a860723c */ /* 0x040fe20000041860 */
[----:B------:R-:W2:Y:S03]  /*91e0*/  LDSM.16.MT88.4 R144, [R196+0x6100] ;  /* 0x00610000c490783b */ /* 0x000ea60000004200 */
[C---:B------:R-:W-:Y:S02]  /*91f0*/  FMUL.FTZ R108, R2.reuse, R108 ;  /* 0x0000006c026c7220 */ /* 0x040fe40000410000 */
[----:B------:R-:W-:Y:S02]  /*9200*/  FMUL.FTZ R109, R2, R109 ;  /* 0x0000006d026d7220 */ /* 0x000fe40000410000 */
[C---:B---3--:R-:W-:Y:S04]  /*9210*/  HMMA.16816.F32.BF16 R100, R168.reuse, R136, R100 ;  /* 0x00000088a864723c */ /* 0x048fe80000041864 */
[C---:B------:R-:W-:Y:S02]  /*9220*/  FMUL.FTZ R110, R0.reuse, R110 ;  /* 0x0000006e006e7220 */ /* 0x040fe40000410000 */
[----:B------:R-:W-:Y:S02]  /*9230*/  FMUL.FTZ R111, R0, R111 ;  /* 0x0000006f006f7220 */ /* 0x000fe40000410000 */
[C---:B------:R-:W-:Y:S01]  /*9240*/  HMMA.16816.F32.BF16 R104, R168.reuse, R138, R104 ;  /* 0x0000008aa868723c */ /* 0x040fe20000041868 */
[----:B------:R-:W3:Y:S03]  /*9250*/  LDSM.16.MT88.4 R136, [R195+0x6100] ;  /* 0x00610000c388783b */ /* 0x000ee60000004200 */
[--C-:B-1----:R-:W-:Y:S02]  /*9260*/  FFMA.FTZ R134, R178, c[0x0][0x2d0], -R133.reuse ;  /* 0x0000b400b2867a23 */ /* 0x102fe40000010885 */
[C---:B------:R-:W-:Y:S02]  /*9270*/  FMUL.FTZ R112, R2.reuse, R112 ;  /* 0x0000007002707220 */ /* 0x040fe40000410000 */
[----:B------:R1:W-:Y:S01]  /*9280*/  MUFU.EX2 R179, R134 ;  /* 0x0000008600b37308 */ /* 0x0003e20000000800 */
[C---:B----4-:R-:W-:Y:S03]  /*9290*/  HMMA.16816.F32.BF16 R108, R168.reuse, R140, R108 ;  /* 0x0000008ca86c723c */ /* 0x050fe6000004186c */
[----:B------:R-:W-:Y:S02]  /*92a0*/  FMUL.FTZ R113, R2, R113 ;  /* 0x0000007102717220 */ /* 0x000fe40000410000 */
[C---:B------:R-:W-:Y:S02]  /*92b0*/  FMUL.FTZ R114, R0.reuse, R114 ;  /* 0x0000007200727220 */ /* 0x040fe40000410000 */
[----:B------:R-:W-:Y:S02]  /*92c0*/  FMUL.FTZ R115, R0, R115 ;  /* 0x0000007300737220 */ /* 0x000fe40000410000 */
[C---:B------:R-:W-:Y:S03]  /*92d0*/  FMUL.FTZ R116, R2.reuse, R116 ;  /* 0x0000007402747220 */ /* 0x040fe60000410000 */
[----:B------:R-:W-:Y:S02]  /*92e0*/  FMUL.FTZ R117, R2, R117 ;  /* 0x0000007502757220 */ /* 0x000fe40000410000 */
[C---:B------:R-:W-:Y:S01]  /*92f0*/  HMMA.16816.F32.BF16 R112, R168.reuse, R142, R112 ;  /* 0x0000008ea870723c */ /* 0x040fe20000041870 */
[----:B------:R-:W4:Y:S02]  /*9300*/  LDSM.16.MT88.4 R140, [R193+0x900] ;  /* 0x00090000c18c783b */ /* 0x000f240000004200 */
[C---:B------:R-:W-:Y:S02]  /*9310*/  FMUL.FTZ R118, R0.reuse, R118 ;  /* 0x0000007600767220 */ /* 0x040fe40000410000 */
[----:B------:R-:W-:Y:S02]  /*9320*/  FMUL.FTZ R119, R0, R119 ;  /* 0x0000007700777220 */ /* 0x000fe40000410000 */
[C---:B------:R-:W-:Y:S02]  /*9330*/  FMUL.FTZ R120, R2.reuse, R120 ;  /* 0x0000007802787220 */ /* 0x040fe40000410000 */
[----:B------:R-:W-:Y:S03]  /*9340*/  FMUL.FTZ R121, R2, R121 ;  /* 0x0000007902797220 */ /* 0x000fe60000410000 */
[C---:B--2---:R-:W-:Y:S03]  /*9350*/  HMMA.16816.F32.BF16 R116, R168.reuse, R144, R116 ;  /* 0x00000090a874723c */ /* 0x044fe60000041874 */
[C---:B------:R-:W-:Y:S02]  /*9360*/  FMUL.FTZ R122, R0.reuse, R122 ;  /* 0x0000007a007a7220 */ /* 0x040fe40000410000 */
[----:B------:R-:W-:Y:S02]  /*9370*/  FMUL.FTZ R123, R0, R123 ;  /* 0x0000007b007b7220 */ /* 0x000fe40000410000 */
[--C-:B-1----:R-:W-:Y:S02]  /*9380*/  FFMA.FTZ R134, R177, c[0x0][0x2d0], -R133.reuse ;  /* 0x0000b400b1867a23 */ /* 0x102fe40000010885 */
[C---:B------:R-:W-:Y:S02]  /*9390*/  FMUL.FTZ R124, R2.reuse, R124 ;  /* 0x0000007c027c7220 */ /* 0x040fe40000410000 */
[----:B------:R1:W2:Y:S01]  /*93a0*/  MUFU.EX2 R178, R134 ;  /* 0x0000008600b27308 */ /* 0x0002a20000000800 */
[C---:B------:R-:W-:Y:S01]  /*93b0*/  HMMA.16816.F32.BF16 R120, R168.reuse, R146, R120 ;  /* 0x00000092a878723c */ /* 0x040fe20000041878 */
[----:B------:R-:W4:Y:S02]  /*93c0*/  LDSM.16.MT88.4 R144, [R194+0x900] ;  /* 0x00090000c290783b */ /* 0x000f240000004200 */
[----:B------:R-:W-:Y:S02]  /*93d0*/  FMUL.FTZ R125, R2, R125 ;  /* 0x0000007d027d7220 */ /* 0x000fe40000410000 */
[C---:B------:R-:W-:Y:S02]  /*93e0*/  FMUL.FTZ R126, R0.reuse, R126 ;  /* 0x0000007e007e7220 */ /* 0x040fe40000410000 */
[----:B------:R-:W-:Y:S02]  /*93f0*/  FMUL.FTZ R127, R0, R127 ;  /* 0x0000007f007f7220 */ /* 0x000fe40000410000 */
[C---:B------:R-:W-:Y:S03]  /*9400*/  FMUL.FTZ R128, R2.reuse, R128 ;  /* 0x0000008002807220 */ /* 0x040fe60000410000 */
[----:B------:R-:W-:Y:S02]  /*9410*/  FMUL.FTZ R129, R2, R129 ;  /* 0x0000008102817220 */ /* 0x000fe40000410000 */
[C---:B---3--:R-:W-:Y:S03]  /*9420*/  HMMA.16816.F32.BF16 R124, R168.reuse, R136, R124 ;  /* 0x00000088a87c723c */ /* 0x048fe6000004187c */
[C---:B------:R-:W-:Y:S02]  /*9430*/  FMUL.FTZ R130, R0.reuse, R130 ;  /* 0x0000008200827220 */ /* 0x040fe40000410000 */
[----:B------:R-:W-:Y:S02]  /*9440*/  FMUL.FTZ R131, R0, R131 ;  /* 0x0000008300837220 */ /* 0x000fe40000410000 */
[----:B-----5:R-:W-:Y:S02]  /*9450*/  F2FP.BF16.PACK_AB R136, R235, R236 ;  /* 0x000000eceb88723e */ /* 0x020fe400000010ff */
[----:B------:R-:W-:Y:S03]  /*9460*/  F2FP.BF16.PACK_AB R137, R180, R181 ;  /* 0x000000b5b489723e */ /* 0x000fe600000010ff */
[----:B------:R-:W-:Y:S03]  /*9470*/  HMMA.16816.F32.BF16 R128, R168, R138, R128 ;  /* 0x0000008aa880723c */ /* 0x000fe60000041880 */
[--C-:B-1----:R-:W-:Y:S04]  /*9480*/  FFMA.FTZ R134, R183, c[0x0][0x2d0], -R172.reuse ;  /* 0x0000b400b7867a23 */ /* 0x102fe800000108ac */
[----:B------:R-:W-:Y:S01]  /*9490*/  F2FP.BF16.PACK_AB R138, R231, R234 ;  /* 0x000000eae78a723e */ /* 0x000fe200000010ff */
[----:B------:R1:W-:Y:S01]  /*94a0*/  MUFU.EX2 R230, R134 ;  /* 0x0000008600e67308 */ /* 0x0003e20000000800 */
[----:B--2---:R-:W-:Y:S07]  /*94b0*/  F2FP.BF16.PACK_AB R139, R178, R179 ;  /* 0x000000b3b28b723e */ /* 0x004fee00000010ff */
[C---:B----4-:R-:W-:Y:S08]  /*94c0*/  HMMA.16816.F32.BF16 R4, R136.reuse, R140, R4 ;  /* 0x0000008c8804723c */ /* 0x050ff00000041804 */
[C---:B------:R-:W-:Y:S01]  /*94d0*/  HMMA.16816.F32.BF16 R8, R136.reuse, R142, R8 ;  /* 0x0000008e8808723c */ /* 0x040fe20000041808 */
[----:B------:R-:W2:Y:S07]  /*94e0*/  LDSM.16.MT88.4 R140, [R193+0x2900] ;  /* 0x00290000c18c783b */ /* 0x000eae0000004200 */
[C---:B------:R-:W-:Y:S04]  /*94f0*/  HMMA.16816.F32.BF16 R12, R136.reuse, R144, R12 ;  /* 0x00000090880c723c */ /* 0x040fe8000004180c */
[--C-:B-1----:R-:W-:Y:S04]  /*9500*/  FFMA.FTZ R134, R184, c[0x0][0x2d0], -R172.reuse ;  /* 0x0000b400b8867a23 */ /* 0x102fe800000108ac */
[C---:B------:R-:W-:Y:S01]  /*9510*/  HMMA.16816.F32.BF16 R16, R136.reuse, R146, R16 ;  /* 0x000000928810723c */ /* 0x040fe20000041810 */
[----:B------:R-:W1:Y:S01]  /*9520*/  LDSM.16.MT88.4 R144, [R196+0x2900] ;  /* 0x00290000c490783b */ /* 0x000e620000004200 */
[----:B------:R3:W4:Y:S06]  /*9530*/  MUFU.EX2 R229, R134 ;  /* 0x0000008600e57308 */ /* 0x00072c0000000800 */
[C---:B------:R-:W-:Y:S08]  /*9540*/  HMMA.16816.F32.BF16 R20, R136.reuse, R148, R20 ;  /* 0x000000948814723c */ /* 0x040ff00000041814 */
[C---:B------:R-:W-:Y:S01]  /*9550*/  HMMA.16816.F32.BF16 R24, R136.reuse, R150, R24 ;  /* 0x000000968818723c */ /* 0x040fe20000041818 */
[----:B------:R-:W5:Y:S07]  /*9560*/  LDSM.16.MT88.4 R148, [R195+0x2900] ;  /* 0x00290000c394783b */ /* 0x000f6e0000004200 */
[C---:B------:R-:W-:Y:S04]  /*9570*/  HMMA.16816.F32.BF16 R28, R136.reuse, R152, R28 ;  /* 0x00000098881c723c */ /* 0x040fe8000004181c */
[--C-:B---3--:R-:W-:Y:S04]  /*9580*/  FFMA.FTZ R134, R189, c[0x0][0x2d0], -R172.reuse ;  /* 0x0000b400bd867a23 */ /* 0x108fe800000108ac */
[C---:B------:R-:W-:Y:S01]  /*9590*/  HMMA.16816.F32.BF16 R32, R136.reuse, R154, R32 ;  /* 0x0000009a8820723c */ /* 0x040fe20000041820 */
[----:B------:R-:W-:Y:S01]  /*95a0*/  LDSM.16.MT88.4 R152, [R194+0x4900] ;  /* 0x00490000c298783b */ /* 0x000fe20000004200 */
[----:B------:R3:W-:Y:S06]  /*95b0*/  MUFU.EX2 R228, R134 ;  /* 0x0000008600e47308 */ /* 0x0007ec0000000800 */
[C---:B--2---:R-:W-:Y:S08]  /*95c0*/  HMMA.16816.F32.BF16 R36, R136.reuse, R140, R36 ;  /* 0x0000008c8824723c */ /* 0x044ff00000041824 */
[C---:B------:R-:W-:Y:S01]  /*95d0*/  HMMA.16816.F32.BF16 R40, R136.reuse, R142, R40 ;  /* 0x0000008e8828723c */ /* 0x040fe20000041828 */
[----:B------:R-:W2:Y:S07]  /*95e0*/  LDSM.16.MT88.4 R140, [R193+0x4900] ;  /* 0x00490000c18c783b */ /* 0x000eae0000004200 */
[C---:B------:R-:W-:Y:S04]  /*95f0*/  HMMA.16816.F32.BF16 R44, R136.reuse, R156, R44 ;  /* 0x0000009c882c723c */ /* 0x040fe8000004182c */
[--C-:B---3--:R-:W-:Y:S02]  /*9600*/  FFMA.FTZ R134, R190, c[0x0][0x2d0], -R172.reuse ;  /* 0x0000b400be867a23 */ /* 0x108fe400000108ac */
[----:B------:R-:W3:Y:S02]  /*9610*/  LDL.LU R190, [R1+0xc] ;  /* 0x00000c0001be7983 */ /* 0x000ee40000300800 */
[C---:B------:R-:W-:Y:S01]  /*9620*/  HMMA.16816.F32.BF16 R48, R136.reuse, R158, R48 ;  /* 0x0000009e8830723c */ /* 0x040fe20000041830 */
[----:B------:R2:W2:Y:S01]  /*9630*/  MUFU.EX2 R189, R134 ;  /* 0x0000008600bd7308 */ /* 0x0004a20000000800 */
[----:B------:R-:W4:Y:S06]  /*9640*/  LDSM.16.MT88.4 R156, [R196+0x4900] ;  /* 0x00490000c49c783b */ /* 0x000f2c0000004200 */
[C---:B-1----:R-:W-:Y:S08]  /*9650*/  HMMA.16816.F32.BF16 R52, R136.reuse, R144, R52 ;  /* 0x000000908834723c */ /* 0x042ff00000041834 */
[C---:B------:R-:W-:Y:S01]  /*9660*/  HMMA.16816.F32.BF16 R56, R136.reuse, R146, R56 ;  /* 0x000000928838723c */ /* 0x040fe20000041838 */
[----:B------:R-:W1:Y:S07]  /*9670*/  LDSM.16.MT88.4 R144, [R195+0x4900] ;  /* 0x00490000c390783b */ /* 0x000e6e0000004200 */
[C---:B-----5:R-:W-:Y:S04]  /*9680*/  HMMA.16816.F32.BF16 R60, R136.reuse, R148, R60 ;  /* 0x00000094883c723c */ /* 0x060fe8000004183c */
[--C-:B--2---:R-:W-:Y:S04]  /*9690*/  FFMA.FTZ R134, R174, c[0x0][0x2d0], -R133.reuse ;  /* 0x0000b400ae867a23 */ /* 0x104fe80000010885 */
[C---:B------:R-:W-:Y:S01]  /*96a0*/  HMMA.16816.F32.BF16 R64, R136.reuse, R150, R64 ;  /* 0x000000968840723c */ /* 0x040fe20000041840 */
[----:B------:R-:W-:Y:S01]  /*96b0*/  LDSM.16.MT88.4 R148, [R194+0x6900] ;  /* 0x00690000c294783b */ /* 0x000fe20000004200 */
[----:B------:R2:W-:Y:S06]  /*96c0*/  MUFU.EX2 R177, R134 ;  /* 0x0000008600b17308 */ /* 0x0005ec0000000800 */
[C---:B------:R-:W-:Y:S08]  /*96d0*/  HMMA.16816.F32.BF16 R68, R136.reuse, R140, R68 ;  /* 0x0000008c8844723c */ /* 0x040ff00000041844 */
[C---:B------:R-:W-:Y:S01]  /*96e0*/  HMMA.16816.F32.BF16 R72, R136.reuse, R142, R72 ;  /* 0x0000008e8848723c */ /* 0x040fe20000041848 */
[----:B------:R-:W5:Y:S07]  /*96f0*/  LDSM.16.MT88.4 R140, [R193+0x6900] ;  /* 0x00690000c18c783b */ /* 0x000f6e0000004200 */
[C---:B------:R-:W-:Y:S04]  /*9700*/  HMMA.16816.F32.BF16 R76, R136.reuse, R152, R76 ;  /* 0x00000098884c723c */ /* 0x040fe8000004184c */
[--C-:B--2---:R-:W-:Y:S04]  /*9710*/  FFMA.FTZ R134, R173, c[0x0][0x2d0], -R133.reuse ;  /* 0x0000b400ad867a23 */ /* 0x104fe80000010885 */
[C---:B------:R-:W-:Y:S01]  /*9720*/  HMMA.16816.F32.BF16 R80, R136.reuse, R154, R80 ;  /* 0x0000009a8850723c */ /* 0x040fe20000041850 */
[----:B------:R-:W2:Y:S01]  /*9730*/  LDSM.16.MT88.4 R152, [R196+0x6900] ;  /* 0x00690000c498783b */ /* 0x000ea20000004200 */
[----:B------:R5:W2:Y:S06]  /*9740*/  MUFU.EX2 R176, R134 ;  /* 0x0000008600b07308 */ /* 0x000aac0000000800 */
[C---:B----4-:R-:W-:Y:S08]  /*9750*/  HMMA.16816.F32.BF16 R84, R136.reuse, R156, R84 ;  /* 0x0000009c8854723c */ /* 0x050ff00000041854 */
[C---:B------:R-:W-:Y:S01]  /*9760*/  HMMA.16816.F32.BF16 R88, R136.reuse, R158, R88 ;  /* 0x0000009e8858723c */ /* 0x040fe20000041858 */
[----:B------:R-:W4:Y:S07]  /*9770*/  LDSM.16.MT88.4 R156, [R195+0x6900] ;  /* 0x00690000c39c783b */ /* 0x000f2e0000004200 */
[C---:B-1----:R-:W-:Y:S04]  /*9780*/  HMMA.16816.F32.BF16 R92, R136.reuse, R144, R92 ;  /* 0x00000090885c723c */ /* 0x042fe8000004185c */
[--C-:B-----5:R-:W-:Y:S04]  /*9790*/  FFMA.FTZ R134, R185, c[0x0][0x2d0], -R133.reuse ;  /* 0x0000b400b9867a23 */ /* 0x120fe80000010885 */
[C---:B------:R-:W-:Y:S01]  /*97a0*/  HMMA.16816.F32.BF16 R96, R136.reuse, R146, R96 ;  /* 0x000000928860723c */ /* 0x040fe20000041860 */
[----:B------:R-:W-:Y:S01]  /*97b0*/  LDSM.16.MT88.4 R144, [R194+0x1100] ;  /* 0x00110000c290783b */ /* 0x000fe20000004200 */
[----:B------:R1:W-:Y:S06]  /*97c0*/  MUFU.EX2 R175, R134 ;  /* 0x0000008600af7308 */ /* 0x0003ec0000000800 */
[C---:B------:R-:W-:Y:S08]  /*97d0*/  HMMA.16816.F32.BF16 R100, R136.reuse, R140, R100 ;  /* 0x0000008c8864723c */ /* 0x040ff00000041864 */
[C---:B------:R-:W-:Y:S01]  /*97e0*/  HMMA.16816.F32.BF16 R104, R136.reuse, R142, R104 ;  /* 0x0000008e8868723c */ /* 0x040fe20000041868 */
[----:B------:R-:W5:Y:S07]  /*97f0*/  LDSM.16.MT88.4 R140, [R193+0x1100] ;  /* 0x00110000c18c783b */ /* 0x000f6e0000004200 */
[C---:B------:R-:W-:Y:S04]  /*9800*/  HMMA.16816.F32.BF16 R108, R136.reuse, R148, R108 ;  /* 0x00000094886c723c */ /* 0x040fe8000004186c */
[--C-:B-1----:R-:W-:Y:S02]  /*9810*/  FFMA.FTZ R134, R186, c[0x0][0x2d0], -R133.reuse ;  /* 0x0000b400ba867a23 */ /* 0x102fe40000010885 */
[----:B------:R-:W3:Y:S02]  /*9820*/  LDL.LU R186, [R1+0x8] ;  /* 0x0000080001ba7983 */ /* 0x000ee40000300800 */
[C---:B------:R-:W-:Y:S01]  /*9830*/  HMMA.16816.F32.BF16 R112, R136.reuse, R150, R112 ;  /* 0x000000968870723c */ /* 0x040fe20000041870 */
[----:B------:R1:W1:Y:S01]  /*9840*/  MUFU.EX2 R174, R134 ;  /* 0x0000008600ae7308 */ /* 0x0002620000000800 */
[----:B------:R-:W5:Y:S06]  /*9850*/  LDSM.16.MT88.4 R148, [R196+0x1100] ;  /* 0x00110000c494783b */ /* 0x000f6c0000004200 */
[C---:B--2---:R-:W-:Y:S08]  /*9860*/  HMMA.16816.F32.BF16 R116, R136.reuse, R152, R116 ;  /* 0x000000988874723c */ /* 0x044ff00000041874 */
[C---:B------:R-:W-:Y:S01]  /*9870*/  HMMA.16816.F32.BF16 R120, R136.reuse, R154, R120 ;  /* 0x0000009a8878723c */ /* 0x040fe20000041878 */
[----:B------:R-:W2:Y:S07]  /*9880*/  LDSM.16.MT88.4 R152, [R195+0x1100] ;  /* 0x00110000c398783b */ /* 0x000eae0000004200 */
[C---:B----4-:R-:W-:Y:S04]  /*9890*/  HMMA.16816.F32.BF16 R124, R136.reuse, R156, R124 ;  /* 0x0000009c887c723c */ /* 0x050fe8000004187c */
[--C-:B-1----:R-:W-:Y:S04]  /*98a0*/  FFMA.FTZ R134, R191, c[0x0][0x2d0], -R172.reuse ;  /* 0x0000b400bf867a23 */ /* 0x102fe800000108ac */
[----:B------:R-:W-:Y:S01]  /*98b0*/  HMMA.16816.F32.BF16 R128, R136, R158, R128 ;  /* 0x0000009e8880723c */ /* 0x000fe20000041880 */
[----:B------:R-:W-:Y:S01]  /*98c0*/  LDSM.16.MT88.4 R156, [R194+0x3100] ;  /* 0x00310000c29c783b */ /* 0x000fe20000004200 */
[----:B------:R1:W-:Y:S05]  /*98d0*/  MUFU.EX2 R185, R134 ;  /* 0x0000008600b97308 */ /* 0x0003ea0000000800 */
[----:B------:R-:W-:Y:S02]  /*98e0*/  F2FP.BF16.PACK_AB R136, R229, R230 ;  /* 0x000000e6e588723e */ /* 0x000fe400000010ff */
[----:B------:R-:W-:Y:S03]  /*98f0*/  F2FP.BF16.PACK_AB R138, R189, R228 ;  /* 0x000000e4bd8a723e */ /* 0x000fe600000010ff */
[----:B------:R-:W-:Y:S02]  /*9900*/  F2FP.BF16.PACK_AB R137, R176, R177 ;  /* 0x000000b1b089723e */ /* 0x000fe400000010ff */
[----:B------:R-:W-:Y:S07]  /*9910*/  F2FP.BF16.PACK_AB R139, R174, R175 ;  /* 0x000000afae8b723e */ /* 0x000fee00000010ff */
[C---:B-----5:R-:W-:Y:S03]  /*9920*/  HMMA.16816.F32.BF16 R4, R136.reuse, R140, R4 ;  /* 0x0000008c8804723c */ /* 0x060fe60000041804 */
[--C-:B-1----:R-:W-:Y:S01]  /*9930*/  FFMA.FTZ R134, R219, c[0x0][0x2d0], -R172.reuse ;  /* 0x0000b400db867a23 */ /* 0x102fe200000108ac */
[----:B------:R-:W-:Y:S04]  /*9940*/  IADD3 R219, R222, -0x1, RZ ;  /* 0xffffffffdedb7810 */ /* 0x000fe80007ffe0ff */
[C---:B------:R-:W-:Y:S01]  /*9950*/  HMMA.16816.F32.BF16 R8, R136.reuse, R142, R8 ;  /* 0x0000008e8808723c */ /* 0x040fe20000041808 */
[----:B------:R-:W1:Y:S01]  /*9960*/  LDSM.16.MT88.4 R140, [R193+0x3100] ;  /* 0x00310000c18c783b */ /* 0x000e620000004200 */
[----:B------:R-:W4:Y:S06]  /*9970*/  MUFU.EX2 R184, R134 ;  /* 0x0000008600b87308 */ /* 0x000f2c0000000800 */
[C---:B------:R-:W-:Y:S08]  /*9980*/  HMMA.16816.F32.BF16 R12, R136.reuse, R144, R12 ;  /* 0x00000090880c723c */ /* 0x040ff0000004180c */
[C---:B------:R-:W-:Y:S01]  /*9990*/  HMMA.16816.F32.BF16 R16, R136.reuse, R146, R16 ;  /* 0x000000928810723c */ /* 0x040fe20000041810 */
[----:B------:R-:W5:Y:S07]  /*99a0*/  LDSM.16.MT88.4 R144, [R196+0x3100] ;  /* 0x00310000c490783b */ /* 0x000f6e0000004200 */
[C---:B------:R-:W-:Y:S04]  /*99b0*/  HMMA.16816.F32.BF16 R20, R136.reuse, R148, R20 ;  /* 0x000000948814723c */ /* 0x040fe80000041814 */
[----:B----4-:R-:W-:Y:S01]  /*99c0*/  F2FP.BF16.PACK_AB R168, R184, R185 ;  /* 0x000000b9b8a8723e */ /* 0x010fe200000010ff */
[--C-:B------:R-:W-:Y:S02]  /*99d0*/  FFMA.FTZ R134, R221, c[0x0][0x2d0], -R172.reuse ;  /* 0x0000b400dd867a23 */ /* 0x100fe400000108ac */
[----:B------:R-:W-:Y:S01]  /*99e0*/  FFMA.FTZ R172, R223, c[0x0][0x2d0], -R172 ;  /* 0x0000b400dfac7a23 */ /* 0x000fe200000108ac */
[C---:B------:R-:W-:Y:S01]  /*99f0*/  HMMA.16816.F32.BF16 R24, R136.reuse, R150, R24 ;  /* 0x000000968818723c */ /* 0x040fe20000041818 */
[----:B------:R-:W4:Y:S01]  /*9a00*/  LDSM.16.MT88.4 R148, [R195+0x3100] ;  /* 0x00310000c394783b */ /* 0x000f220000004200 */
[----:B------:R5:W-:Y:S06]  /*9a10*/  MUFU.EX2 R183, R134 ;  /* 0x0000008600b77308 */ /* 0x000bec0000000800 */
[C---:B--2---:R-:W-:Y:S04]  /*9a20*/  HMMA.16816.F32.BF16 R28, R136.reuse, R152, R28 ;  /* 0x00000098881c723c */ /* 0x044fe8000004181c */
[----:B------:R-:W2:Y:S04]  /*9a30*/  MUFU.EX2 R182, R172 ;  /* 0x000000ac00b67308 */ /* 0x000ea80000000800 */
[C---:B------:R-:W-:Y:S01]  /*9a40*/  HMMA.16816.F32.BF16 R32, R136.reuse, R154, R32 ;  /* 0x0000009a8820723c */ /* 0x040fe20000041820 */
[----:B------:R-:W-:Y:S07]  /*9a50*/  LDSM.16.MT88.4 R152, [R194+0x5100] ;  /* 0x00510000c298783b */ /* 0x000fee0000004200 */
[C---:B-1----:R-:W-:Y:S04]  /*9a60*/  HMMA.16816.F32.BF16 R36, R136.reuse, R140, R36 ;  /* 0x0000008c8824723c */ /* 0x042fe80000041824 */
[--C-:B-----5:R-:W-:Y:S04]  /*9a70*/  FFMA.FTZ R134, R187, c[0x0][0x2d0], -R133.reuse ;  /* 0x0000b400bb867a23 */ /* 0x120fe80000010885 */
[C---:B------:R-:W-:Y:S01]  /*9a80*/  HMMA.16816.F32.BF16 R40, R136.reuse, R142, R40 ;  /* 0x0000008e8828723c */ /* 0x040fe20000041828 */
[----:B------:R-:W1:Y:S01]  /*9a90*/  LDSM.16.MT88.4 R140, [R193+0x5100] ;  /* 0x00510000c18c783b */ /* 0x000e620000004200 */
[----:B------:R5:W-:Y:S02]  /*9aa0*/  MUFU.EX2 R173, R134 ;  /* 0x0000008600ad7308 */ /* 0x000be40000000800 */
[----:B--2---:R-:W-:Y:S04]  /*9ab0*/  F2FP.BF16.PACK_AB R170, R182, R183 ;  /* 0x000000b7b6aa723e */ /* 0x004fe800000010ff */
[C---:B------:R-:W-:Y:S08]  /*9ac0*/  HMMA.16816.F32.BF16 R44, R136.reuse, R156, R44 ;  /* 0x0000009c882c723c */ /* 0x040ff0000004182c */
[C---:B------:R-:W-:Y:S01]  /*9ad0*/  HMMA.16816.F32.BF16 R48, R136.reuse, R158, R48 ;  /* 0x0000009e8830723c */ /* 0x040fe20000041830 */
[----:B------:R-:W2:Y:S07]  /*9ae0*/  LDSM.16.MT88.4 R156, [R196+0x5100] ;  /* 0x00510000c49c783b */ /* 0x000eae0000004200 */
[C---:B------:R-:W-:Y:S04]  /*9af0*/  HMMA.16816.F32.BF16 R52, R136.reuse, R144, R52 ;  /* 0x000000908834723c */ /* 0x040fe80000041834 */
[--C-:B-----5:R-:W-:Y:S04]  /*9b00*/  FFMA.FTZ R134, R188, c[0x0][0x2d0], -R133.reuse ;  /* 0x0000b400bc867a23 */ /* 0x120fe80000010885 */
[C---:B------:R-:W-:Y:S01]  /*9b10*/  HMMA.16816.F32.BF16 R56, R136.reuse, R146, R56 ;  /* 0x000000928838723c */ /* 0x040fe20000041838 */
[----:B------:R-:W5:Y:S01]  /*9b20*/  LDSM.16.MT88.4 R144, [R195+0x5100] ;  /* 0x00510000c390783b */ /* 0x000f620000004200 */
[----:B------:R-:W2:Y:S06]  /*9b30*/  MUFU.EX2 R172, R134 ;  /* 0x0000008600ac7308 */ /* 0x000eac0000000800 */
[C---:B----4-:R-:W-:Y:S08]  /*9b40*/  HMMA.16816.F32.BF16 R60, R136.reuse, R148, R60 ;  /* 0x00000094883c723c */ /* 0x050ff0000004183c */
[C---:B------:R-:W-:Y:S01]  /*9b50*/  HMMA.16816.F32.BF16 R64, R136.reuse, R150, R64 ;  /* 0x000000968840723c */ /* 0x040fe20000041840 */
[----:B------:R-:W-:Y:S07]  /*9b60*/  LDSM.16.MT88.4 R148, [R194+0x7100] ;  /* 0x00710000c294783b */ /* 0x000fee0000004200 */
[C---:B-1----:R-:W-:Y:S04]  /*9b70*/  HMMA.16816.F32.BF16 R68, R136.reuse, R140, R68 ;  /* 0x0000008c8844723c */ /* 0x042fe80000041844 */
[----:B--2---:R-:W-:Y:S01]  /*9b80*/  F2FP.BF16.PACK_AB R169, R172, R173 ;  /* 0x000000adaca9723e */ /* 0x004fe200000010ff */
[--C-:B------:R-:W-:Y:S02]  /*9b90*/  FFMA.FTZ R134, R220, c[0x0][0x2d0], -R133.reuse ;  /* 0x0000b400dc867a23 */ /* 0x100fe40000010885 */
[----:B------:R-:W-:Y:S01]  /*9ba0*/  FFMA.FTZ R133, R135, c[0x0][0x2d0], -R133 ;  /* 0x0000b40087857a23 */ /* 0x000fe20000010885 */
[C---:B------:R-:W-:Y:S01]  /*9bb0*/  HMMA.16816.F32.BF16 R72, R136.reuse, R142, R72 ;  /* 0x0000008e8848723c */ /* 0x040fe20000041848 */
[----:B------:R-:W1:Y:S02]  /*9bc0*/  LDSM.16.MT88.4 R140, [R193+0x7100] ;  /* 0x00710000c18c783b */ /* 0x000e640000004200 */
[----:B------:R-:W-:Y:S05]  /*9bd0*/  MUFU.EX2 R134, R134 ;  /* 0x0000008600867308 */ /* 0x000fea0000000800 */
[C---:B------:R-:W-:Y:S05]  /*9be0*/  HMMA.16816.F32.BF16 R76, R136.reuse, R152, R76 ;  /* 0x00000098884c723c */ /* 0x040fea000004184c */
[----:B------:R-:W2:Y:S03]  /*9bf0*/  MUFU.EX2 R133, R133 ;  /* 0x0000008500857308 */ /* 0x000ea60000000800 */
[C---:B------:R-:W-:Y:S01]  /*9c00*/  HMMA.16816.F32.BF16 R80, R136.reuse, R154, R80 ;  /* 0x0000009a8850723c */ /* 0x040fe20000041850 */
[----:B------:R-:W4:Y:S07]  /*9c10*/  LDSM.16.MT88.4 R152, [R196+0x7100] ;  /* 0x00710000c498783b */ /* 0x000f2e0000004200 */
[C---:B------:R-:W-:Y:S08]  /*9c20*/  HMMA.16816.F32.BF16 R84, R136.reuse, R156, R84 ;  /* 0x0000009c8854723c */ /* 0x040ff00000041854 */
[C---:B------:R-:W-:Y:S01]  /*9c30*/  HMMA.16816.F32.BF16 R88, R136.reuse, R158, R88 ;  /* 0x0000009e8858723c */ /* 0x040fe20000041858 */
[----:B------:R-:W-:Y:S03]  /*9c40*/  LDSM.16.MT88.4 R156, [R194+0x1900] ;  /* 0x00190000c29c783b */ /* 0x000fe60000004200 */
[----:B--2---:R-:W-:Y:S04]  /*9c50*/  F2FP.BF16.PACK_AB R171, R133, R134 ;  /* 0x0000008685ab723e */ /* 0x004fe800000010ff */
[C---:B-----5:R-:W-:Y:S08]  /*9c60*/  HMMA.16816.F32.BF16 R92, R136.reuse, R144, R92 ;  /* 0x00000090885c723c */ /* 0x060ff0000004185c */
[C---:B------:R-:W-:Y:S01]  /*9c70*/  HMMA.16816.F32.BF16 R96, R136.reuse, R146, R96 ;  /* 0x000000928860723c */ /* 0x040fe20000041860 */
[----:B------:R-:W2:Y:S07]  /*9c80*/  LDSM.16.MT88.4 R144, [R195+0x7100] ;  /* 0x00710000c390783b */ /* 0x000eae0000004200 */
[C---:B-1----:R-:W-:Y:S08]  /*9c90*/  HMMA.16816.F32.BF16 R100, R136.reuse, R140, R100 ;  /* 0x0000008c8864723c */ /* 0x042ff00000041864 */
[C---:B------:R-:W-:Y:S01]  /*9ca0*/  HMMA.16816.F32.BF16 R104, R136.reuse, R142, R104 ;  /* 0x0000008e8868723c */ /* 0x040fe20000041868 */
[----:B------:R-:W1:Y:S07]  /*9cb0*/  LDSM.16.MT88.4 R140, [R193+0x1900] ;  /* 0x00190000c18c783b */ /* 0x000e6e0000004200 */
[C---:B------:R-:W-:Y:S08]  /*9cc0*/  HMMA.16816.F32.BF16 R108, R136.reuse, R148, R108 ;  /* 0x00000094886c723c */ /* 0x040ff0000004186c */
[C---:B------:R-:W-:Y:S08]  /*9cd0*/  HMMA.16816.F32.BF16 R112, R136.reuse, R150, R112 ;  /* 0x000000968870723c */ /* 0x040ff00000041870 */
[C---:B----4-:R-:W-:Y:S08]  /*9ce0*/  HMMA.16816.F32.BF16 R116, R136.reuse, R152, R116 ;  /* 0x000000988874723c */ /* 0x050ff00000041874 */
[C---:B------:R-:W-:Y:S08]  /*9cf0*/  HMMA.16816.F32.BF16 R120, R136.reuse, R154, R120 ;  /* 0x0000009a8878723c */ /* 0x040ff00000041878 */
[C---:B--2---:R-:W-:Y:S08]  /*9d00*/  HMMA.16816.F32.BF16 R124, R136.reuse, R144, R124 ;  /* 0x00000090887c723c */ /* 0x044ff0000004187c */
[----:B------:R-:W-:Y:S08]  /*9d10*/  HMMA.16816.F32.BF16 R128, R136, R146, R128 ;  /* 0x000000928880723c */ /* 0x000ff00000041880 */
[C---:B-1----:R-:W-:Y:S01]  /*9d20*/  HMMA.16816.F32.BF16 R136, R168.reuse, R140, R4 ;  /* 0x0000008ca888723c */ /* 0x042fe20000041804 */
[----:B------:R-:W1:Y:S07]  /*9d30*/  LDSM.16.MT88.4 R4, [R193+0x3900] ;  /* 0x00390000c104783b */ /* 0x000e6e0000004200 */
[C---:B------:R-:W-:Y:S01]  /*9d40*/  HMMA.16816.F32.BF16 R140, R168.reuse, R142, R8 ;  /* 0x0000008ea88c723c */ /* 0x040fe20000041808 */
[----:B------:R-:W2:Y:S07]  /*9d50*/  LDSM.16.MT88.4 R8, [R194+0x3900] ;  /* 0x00390000c208783b */ /* 0x000eae0000004200 */
[C---:B------:R-:W-:Y:S01]  /*9d60*/  HMMA.16816.F32.BF16 R144, R168.reuse, R156, R12 ;  /* 0x0000009ca890723c */ /* 0x040fe2000004180c */
[----:B------:R-:W4:Y:S07]  /*9d70*/  LDSM.16.MT88.4 R12, [R196+0x3900] ;  /* 0x00390000c40c783b */ /* 0x000f2e0000004200 */
[C---:B------:R-:W-:Y:S01]  /*9d80*/  HMMA.16816.F32.BF16 R148, R168.reuse, R158, R16 ;  /* 0x0000009ea894723c */ /* 0x040fe20000041810 */
[----:B------:R-:W5:Y:S07]  /*9d90*/  LDSM.16.MT88.4 R16, [R195+0x3900] ;  /* 0x00390000c310783b */ /* 0x000f6e0000004200 */
[C---:B------:R-:W-:Y:S01]  /*9da0*/  HMMA.16816.F32.BF16 R152, R168.reuse, R160, R20 ;  /* 0x000000a0a898723c */ /* 0x040fe20000041814 */
[----:B------:R-:W2:Y:S07]  /*9db0*/  LDSM.16.MT88.4 R20, [R193+0x5900] ;  /* 0x00590000c114783b */ /* 0x000eae0000004200 */
[C---:B------:R-:W-:Y:S08]  /*9dc0*/  HMMA.16816.F32.BF16 R156, R168.reuse, R162, R24 ;  /* 0x000000a2a89c723c */ /* 0x040ff00000041818 */
        /* <DEDUP_REMOVED lines=8> */
[C---:B----4-:R-:W-:Y:S08]  /*9e50*/  HMMA.16816.F32.BF16 R52, R168.reuse, R12, R52 ;  /* 0x0000000ca834723c */ /* 0x050ff00000041834 */
[C---:B------:R-:W-:Y:S01]  /*9e60*/  HMMA.16816.F32.BF16 R56, R168.reuse, R14, R56 ;  /* 0x0000000ea838723c */ /* 0x040fe20000041838 */
[----:B------:R-:W4:Y:S07]  /*9e70*/  LDSM.16.MT88.4 R12, [R195+0x5900] ;  /* 0x00590000c30c783b */ /* 0x000f2e0000004200 */
[C---:B-----5:R-:W-:Y:S08]  /*9e80*/  HMMA.16816.F32.BF16 R60, R168.reuse, R16, R60 ;  /* 0x00000010a83c723c */ /* 0x060ff0000004183c */
[C---:B------:R-:W-:Y:S01]  /*9e90*/  HMMA.16816.F32.BF16 R64, R168.reuse, R18, R64 ;  /* 0x00000012a840723c */ /* 0x040fe20000041840 */
[----:B------:R-:W5:Y:S07]  /*9ea0*/  LDSM.16.MT88.4 R16, [R193+0x7900] ;  /* 0x00790000c110783b */ /* 0x000f6e0000004200 */
[C---:B------:R-:W-:Y:S08]  /*9eb0*/  HMMA.16816.F32.BF16 R68, R168.reuse, R20, R68 ;  /* 0x00000014a844723c */ /* 0x040ff00000041844 */
        /* <DEDUP_REMOVED lines=8> */
[C---:B----4-:R-:W-:Y:S01]  /*9f40*/  HMMA.16816.F32.BF16 R92, R168.reuse, R12, R92 ;  /* 0x0000000ca85c723c */ /* 0x050fe2000004185c */
[----:B------:R-:W4:Y:S06]  /*9f50*/  LDL R13, [R1] ;  /* 0x00000000010d7983 */ /* 0x000f2c0000100800 */
[----:B---3--:R-:W-:Y:S01]  /*9f60*/  FFMA.FTZ R12, R2, R186, R237 ;  /* 0x000000ba020c7223 */ /* 0x008fe200000100ed */
[C---:B------:R-:W-:Y:S04]  /*9f70*/  HMMA.16816.F32.BF16 R96, R168.reuse, R14, R96 ;  /* 0x0000000ea860723c */ /* 0x040fe80000041860 */
[----:B------:R-:W-:Y:S02]  /*9f80*/  FFMA.FTZ R2, R0, R190, R227 ;  /* 0x000000be00027223 */ /* 0x000fe400000100e3 */
[----:B------:R-:W-:Y:S02]  /*9f90*/  FADD.FTZ R0, R240, R12 ;  /* 0x0000000cf0007221 */ /* 0x000fe40000010000 */
[C---:B-----5:R-:W-:Y:S04]  /*9fa0*/  HMMA.16816.F32.BF16 R100, R168.reuse, R16, R100 ;  /* 0x00000010a864723c */ /* 0x060fe80000041864 */
[----:B------:R-:W-:Y:S02]  /*9fb0*/  FADD.FTZ R2, R226, R2 ;  /* 0x00000002e2027221 */ /* 0x000fe40000010000 */
[----:B------:R-:W-:Y:S02]  /*9fc0*/  FADD.FTZ R0, R239, R0 ;  /* 0x00000000ef007221 */ /* 0x000fe40000010000 */
[C---:B------:R-:W-:Y:S04]  /*9fd0*/  HMMA.16816.F32.BF16 R104, R168.reuse, R18, R104 ;  /* 0x00000012a868723c */ /* 0x040fe80000041868 */
[----:B------:R-:W-:Y:S02]  /*9fe0*/  FADD.FTZ R2, R225, R2 ;  /* 0x00000002e1027221 */ /* 0x000fe40000010000 */
[----:B------:R-:W-:Y:S02]  /*9ff0*/  FADD.FTZ R0, R238, R0 ;  /* 0x00000000ee007221 */ /* 0x000fe40000010000 */
[----:B------:R-:W-:Y:S01]  /*a000*/  FADD.FTZ R2, R224, R2 ;  /* 0x00000002e0027221 */ /* 0x000fe20000010000 */
[C---:B------:R-:W-:Y:S03]  /*a010*/  HMMA.16816.F32.BF16 R108, R168.reuse, R20, R108 ;  /* 0x00000014a86c723c */ /* 0x040fe6000004186c */
[----:B------:R-:W-:Y:S02]  /*a020*/  FADD.FTZ R0, R236, R0 ;  /* 0x00000000ec007221 */ /* 0x000fe40000010000 */
[----:B------:R-:W-:Y:S02]  /*a030*/  FADD.FTZ R2, R181, R2 ;  /* 0x00000002b5027221 */ /* 0x000fe40000010000 */
[----:B------:R-:W-:Y:S01]  /*a040*/  FADD.FTZ R0, R235, R0 ;  /* 0x00000000eb007221 */ /* 0x000fe20000010000 */
[C---:B------:R-:W-:Y:S04]  /*a050*/  HMMA.16816.F32.BF16 R112, R168.reuse, R22, R112 ;  /* 0x00000016a870723c */ /* 0x040fe80000041870 */
[----:B------:R-:W-:Y:S02]  /*a060*/  FADD.FTZ R2, R180, R2 ;  /* 0x00000002b4027221 */ /* 0x000fe40000010000 */
[----:B------:R-:W-:Y:S02]  /*a070*/  FADD.FTZ R0, R234, R0 ;  /* 0x00000000ea007221 */ /* 0x000fe40000010000 */
[----:B------:R-:W-:Y:S01]  /*a080*/  FADD.FTZ R2, R179, R2 ;  /* 0x00000002b3027221 */ /* 0x000fe20000010000 */
[C---:B-1----:R-:W-:Y:S03]  /*a090*/  HMMA.16816.F32.BF16 R116, R168.reuse, R4, R116 ;  /* 0x00000004a874723c */ /* 0x042fe60000041874 */
[----:B------:R-:W-:Y:S02]  /*a0a0*/  FADD.FTZ R0, R231, R0 ;  /* 0x00000000e7007221 */ /* 0x000fe40000010000 */
[----:B------:R-:W-:Y:S02]  /*a0b0*/  FADD.FTZ R2, R178, R2 ;  /* 0x00000002b2027221 */ /* 0x000fe40000010000 */
[----:B------:R-:W-:Y:S01]  /*a0c0*/  FADD.FTZ R0, R230, R0 ;  /* 0x00000000e6007221 */ /* 0x000fe20000010000 */
[C---:B------:R-:W-:Y:S04]  /*a0d0*/  HMMA.16816.F32.BF16 R120, R168.reuse, R6, R120 ;  /* 0x00000006a878723c */ /* 0x040fe80000041878 */
[----:B------:R-:W-:Y:S02]  /*a0e0*/  FADD.FTZ R2, R177, R2 ;  /* 0x00000002b1027221 */ /* 0x000fe40000010000 */
[----:B------:R-:W-:Y:S02]  /*a0f0*/  FADD.FTZ R0, R229, R0 ;  /* 0x00000000e5007221 */ /* 0x000fe40000010000 */
[----:B------:R-:W-:Y:S01]  /*a100*/  FADD.FTZ R2, R176, R2 ;  /* 0x00000002b0027221 */ /* 0x000fe20000010000 */
[C---:B--2---:R-:W-:Y:S03]  /*a110*/  HMMA.16816.F32.BF16 R124, R168.reuse, R8, R124 ;  /* 0x00000008a87c723c */ /* 0x044fe6000004187c */
[----:B------:R-:W-:Y:S02]  /*a120*/  FADD.FTZ R0, R228, R0 ;  /* 0x00000000e4007221 */ /* 0x000fe40000010000 */
[----:B------:R-:W-:Y:S02]  /*a130*/  FADD.FTZ R2, R175, R2 ;  /* 0x00000002af027221 */ /* 0x000fe40000010000 */
        /* <DEDUP_REMOVED lines=10> */
[----:B------:R-:W-:Y:S02]  /*a1e0*/  FADD.FTZ R2, R182, R2 ;  /* 0x00000002b6027221 */ /* 0x000fe40000010000 */
[----:B------:R-:W-:Y:S01]  /*a1f0*/  FADD.FTZ R0, R133, R0 ;  /* 0x0000000085007221 */ /* 0x000fe20000010000 */
[----:B------:R-:W-:Y:S02]  /*a200*/  MOV R133, R132 ;  /* 0x0000008400857202 */ /* 0x000fe40000000f00 */
[----:B------:R1:W-:Y:S04]  /*a210*/  STL [R1+0x8], R2 ;  /* 0x0000080201007387 */ /* 0x0003e80000100800 */
[----:B------:R1:W-:Y:S01]  /*a220*/  STL [R1+0xc], R0 ;  /* 0x00000c0001007387 */ /* 0x0003e20000100800 */
[----:B----4-:R-:W-:Y:S02]  /*a230*/  ISETP.GT.AND P0, PT, R222, R13, PT ;  /* 0x0000000dde00720c */ /* 0x010fe40003f04270 */
[----:B------:R-:W-:Y:S11]  /*a240*/  MOV R222, R219 ;  /* 0x000000db00de7202 */ /* 0x000ff60000000f00 */
[----:B-1----:R-:W-:-:S05]  /*a250*/  @P0 BRA `(.L_x_895) ;  /* 0xffffbda000000947 */ /* 0x002fca000383ffff */
.L_x_886:
[----:B------:R-:W-:Y:S02]  /*a260*/  IMAD.MOV.U32 R0, RZ, RZ, c[0x0][0x2c4] ;  /* 0x0000b100ff007624 */ /* 0x000fe400078e00ff */
[----:B------:R-:W-:-:S02]  /*a270*/  IMAD.MOV.U32 R5, RZ, RZ, 0x1 ;  /* 0x00000001ff057424 */ /* 0x000fc400078e00ff */
[----:B-1----:R-:W-:Y:S01]  /*a280*/  IMAD.MOV.U32 R4, RZ, RZ, 0x1 ;  /* 0x00000001ff047424 */ /* 0x002fe200078e00ff */
[----:B------:R-:W-:Y:S02]  /*a290*/  ISETP.NE.AND P1, PT, R0, 0x1, PT ;  /* 0x000000010000780c */ /* 0x000fe40003f25270 */
[----:B------:R-:W1:Y:S01]  /*a2a0*/  S2R R0, SR_CTAID.X ;  /* 0x0000000000007919 */ /* 0x000e620000002500 */
[----:B------:R-:W-:Y:S02]  /*a2b0*/  ISETP.LE.AND P0, PT, R5, c[0x0][0x32c], PT ;  /* 0x0000cb0005007a0c */ /* 0x000fe40003f03270 */
[----:B------:R-:W-:Y:S02]  /*a2c0*/  IADD3 R4, R4, -c[0x0][0x168], RZ ;  /* 0x80005a0004047a10 */ /* 0x000fe40007ffe0ff */
[----:B-1----:R-:W-:-:S06]  /*a2d0*/  LEA R0, R0, 0x7f, 0x7 ;  /* 0x0000007f00007811 */ /* 0x002fcc00078e38ff */
[----:B------:R-:W-:-:S05]  /*a2e0*/  @P1 IMAD.HI.U32 R2, R0, c[0x0][0x2c8], RZ ;  /* 0x0000b20000021a27 */ /* 0x000fca00078e00ff */
[----:B------:R-:W-:-:S04]  /*a2f0*/  @P1 SHF.R.U32.HI R0, RZ, c[0x0][0x2cc], R2 ;  /* 0x0000b300ff001a19 */ /* 0x000fc80000011602 */
[----:B------:R-:W-:-:S04]  /*a300*/  IADD3 R0, R0, c[0x0][0x1d0], R4 ;  /* 0x0000740000007a10 */ /* 0x000fc80007ffe004 */
[----:B------:R-:W-:Y:S01]  /*a310*/  IADD3 R2, R0, -c[0x0][0x324], RZ ;  /* 0x8000c90000027a10 */ /* 0x000fe20007ffe0ff */
        /* <DEDUP_REMOVED lines=10> */
.L_x_897:
[----:B------:R-:W-:-:S04]  /*a3c0*/  MOV R4, c[0x0][0x32c] ;  /* 0x0000cb0000047a02 */ /* 0x000fc80000000f00 */
[----:B------:R-:W-:-:S13]  /*a3d0*/  ISETP.NE.AND P0, PT, R4, 0x1, PT ;  /* 0x000000010400780c */ /* 0x000fda0003f05270 */
[----:B------:R-:W-:-:S05]  /*a3e0*/  @P0 IMAD.HI.U32 R4, R0, c[0x0][0x330], RZ ;  /* 0x0000cc0000040a27 */ /* 0x000fca00078e00ff */
[----:B------:R-:W-:-:S05]  /*a3f0*/  @P0 SHF.R.U32.HI R0, RZ, c[0x0][0x334], R4 ;  /* 0x0000cd00ff000a19 */ /* 0x000fca0000011604 */
.L_x_898:
[----:B------:R-:W-:-:S05]  /*a400*/  IMAD R0, R0, c[0x0][0x32c], RZ ;  /* 0x0000cb0000007a24 */ /* 0x000fca00078e02ff */
[----:B------:R-:W-:-:S04]  /*a410*/  IMNMX R2, R2, R0, !PT ;  /* 0x0000000002027217 */ /* 0x000fc80007800200 */
.L_x_896:
[----:B------:R-:W-:-:S04]  /*a420*/  IADD3 R2, R2, 0x3f, RZ ;  /* 0x0000003f02027810 */ /* 0x000fc80007ffe0ff */
[----:B------:R-:W-:-:S04]  /*a430*/  SHF.R.S32.HI R0, RZ, 0x1f, R2 ;  /* 0x0000001fff007819 */ /* 0x000fc80000011402 */
[----:B------:R-:W-:-:S04]  /*a440*/  LEA.HI R0, R0, R2, RZ, 0x6 ;  /* 0x0000000200007211 */ /* 0x000fc800078f30ff */
[----:B------:R-:W-:-:S04]  /*a450*/  SHF.R.S32.HI R0, RZ, 0x6, R0 ;  /* 0x00000006ff007819 */ /* 0x000fc80000011400 */
[----:B------:R-:W-:-:S04]  /*a460*/  IMNMX R4, R232, R0, !PT ;  /* 0x00000000e8047217 */ /* 0x000fc80007800200 */
[----:B------:R-:W-:Y:S01]  /*a470*/  ISETP.GE.AND P0, PT, R219, R4, PT ;  /* 0x00000004db00720c */ /* 0x000fe20003f06270 */
[----:B------:R1:W-:-:S12]  /*a480*/  STL [R1+0x68], R4 ;  /* 0x0000680401007387 */ /* 0x0003d80000100800 */
[----:B------:R-:W-:Y:S05]  /*a490*/  @!P0 BRA `(.L_x_899) ;  /* 0x00003a5000008947 */ /* 0x000fea0003800000 */
[----:B------:R-:W2:Y:S04]  /*a4a0*/  LDL.64 R10, [R1+0x60] ;  /* 0x00006000010a7983 */ /* 0x000ea80000100a00 */
[----:B------:R-:W3:Y:S04]  /*a4b0*/  LDL.64 R8, [R1+0x48] ;  /* 0x0000480001087983 */ /* 0x000ee80000100a00 */
[----:B------:R-:W4:Y:S04]  /*a4c0*/  LDL.64 R6, [R1+0x58] ;  /* 0x0000580001067983 */ /* 0x000f280000100a00 */
[----:B-1----:R-:W5:Y:S01]  /*a4d0*/  LDL.64 R4, [R1+0x50] ;  /* 0x0000500001047983 */ /* 0x002f620000100a00 */
[----:B------:R-:W-:Y:S01]  /*a4e0*/  IMAD.MOV.U32 R134, RZ, RZ, R3 ;  /* 0x000000ffff867224 */ /* 0x000fe200078e0003 */
[----:B------:R-:W-:Y:S01]  /*a4f0*/  MOV R133, R132 ;  /* 0x0000008400857202 */ /* 0x000fe20000000f00 */
[----:B------:R-:W-:Y:S01]  /*a500*/  IMAD.MOV.U32 R220, RZ, RZ, R219 ;  /* 0x000000ffffdc7224 */ /* 0x000fe200078e00db */
[----:B--2---:R-:W-:-:S05]  /*a510*/  IADD3 R2, P0, R10, 0x40, RZ ;  /* 0x000000400a027810 */ /* 0x004fca0007f1e0ff */
[--C-:B---3--:R-:W-:Y:S01]  /*a520*/  IMAD.X R0, RZ, RZ, R9.reuse, P0 ;  /* 0x000000ffff007224 */ /* 0x108fe200000e0609 */
[C---:B------:R-:W-:Y:S01]  /*a530*/  IADD3 R12, P0, R10.reuse, 0x80, RZ ;  /* 0x000000800a0c7810 */ /* 0x040fe20007f1e0ff */
[----:B------:R1:W-:Y:S04]  /*a540*/  STL [R1+0x3c], R2 ;  /* 0x00003c0201007387 */ /* 0x0003e80000100800 */
[----:B------:R2:W-:Y:S04]  /*a550*/  STL [R1+0x38], R0 ;  /* 0x0000380001007387 */ /* 0x0005e80000100800 */
[----:B------:R-:W-:Y:S01]  /*a560*/  STL [R1+0x34], R12 ;  /* 0x0000340c01007387 */ /* 0x000fe20000100800 */
[----:B-1----:R-:W-:Y:S01]  /*a570*/  IMAD.X R2, RZ, RZ, R9, P0 ;  /* 0x000000ffff027224 */ /* 0x002fe200000e0609 */
[----:B--2---:R-:W-:-:S04]  /*a580*/  IADD3 R0, P0, R10, 0xc0, RZ ;  /* 0x000000c00a007810 */ /* 0x004fc80007f1e0ff */
[----:B------:R4:W-:Y:S01]  /*a590*/  STL [R1+0x30], R2 ;  /* 0x0000300201007387 */ /* 0x0009e20000100800 */
[----:B------:R-:W-:-:S03]  /*a5a0*/  IMAD.X R8, RZ, RZ, R9, P0 ;  /* 0x000000ffff087224 */ /* 0x000fc600000e0609 */
[----:B------:R5:W-:Y:S04]  /*a5b0*/  STL [R1+0x2c], R0 ;  /* 0x00002c0001007387 */ /* 0x000be80000100800 */
[----:B------:R1:W-:Y:S01]  /*a5c0*/  STL [R1+0x28], R8 ;  /* 0x0000280801007387 */ /* 0x0003e20000100800 */
[----:B----4-:R-:W-:-:S04]  /*a5d0*/  IADD3 R2, P0, R6, 0x40, RZ ;  /* 0x0000004006027810 */ /* 0x010fc80007f1e0ff */
[----:B-----5:R-:W-:Y:S01]  /*a5e0*/  IADD3.X R0, RZ, R5, RZ, P0, !PT ;  /* 0x00000005ff007210 */ /* 0x020fe200007fe4ff */
[----:B------:R2:W-:Y:S01]  /*a5f0*/  STL [R1+0x24], R2 ;  /* 0x0000240201007387 */ /* 0x0005e20000100800 */
[----:B-1----:R-:W-:-:S03]  /*a600*/  IADD3 R8, P0, R6, 0x80, RZ ;  /* 0x0000008006087810 */ /* 0x002fc60007f1e0ff */
[----:B------:R1:W-:Y:S04]  /*a610*/  STL [R1+0x20], R0 ;  /* 0x0000200001007387 */ /* 0x0003e80000100800 */
[----:B------:R-:W-:Y:S01]  /*a620*/  STL [R1+0x1c], R8 ;  /* 0x00001c0801007387 */ /* 0x000fe20000100800 */
[----:B--2---:R-:W-:Y:S01]  /*a630*/  IMAD.X R2, RZ, RZ, R5, P0 ;  /* 0x000000ffff027224 */ /* 0x004fe200000e0605 */
[----:B-1----:R-:W-:-:S04]  /*a640*/  IADD3 R0, P0, R6, 0xc0, RZ ;  /* 0x000000c006007810 */ /* 0x002fc80007f1e0ff */
[----:B------:R-:W-:Y:S04]  /*a650*/  STL [R1+0x18], R2 ;  /* 0x0000180201007387 */ /* 0x000fe80000100800 */
[----:B------:R1:W-:Y:S02]  /*a660*/  STL [R1+0x14], R0 ;  /* 0x0000140001007387 */ /* 0x0003e40000100800 */
[----:B-1----:R-:W-:-:S05]  /*a670*/  IADD3.X R0, RZ, R5, RZ, P0, !PT ;  /* 0x00000005ff007210 */ /* 0x002fca00007fe4ff */
[----:B------:R1:W-:Y:S02]  /*a680*/  STL [R1+0x10], R0 ;  /* 0x0000100001007387 */ /* 0x0003e40000100800 */
.L_x_900:
[----:B------:R-:W2:Y:S01]  /*a690*/  LDL.64 R14, [R1+0x60] ;  /* 0x00006000010e7983 */ /* 0x000ea20000100a00 */
[----:B------:R-:W-:Y:S01]  /*a6a0*/  ISETP.GT.AND P1, PT, R232, R220, PT ;  /* 0x000000dce800720c */ /* 0x000fe20003f24270 */
[----:B------:R-:W-:Y:S04]  /*a6b0*/  DEPBAR.LE SB0, 0x0 ;  /* 0x000080000000791a */ /* 0x000fe80000000000 */
[----:B------:R-:W3:Y:S01]  /*a6c0*/  LDL R11, [R1+0x3c] ;  /* 0x00003c00010b7983 */ /* 0x000ee20000100800 */
[C---:B------:R-:W-:Y:S02]  /*a6d0*/  IADD3 R219, R220.reuse, -0x1, RZ ;  /* 0xffffffffdcdb7810 */ /* 0x040fe40007ffe0ff */
[----:B------:R-:W-:Y:S01]  /*a6e0*/  MOV R16, c[0x0][0x208] ;  /* 0x0000820000107a02 */ /* 0x000fe20000000f00 */
[----:B------:R-:W4:Y:S01]  /*a6f0*/  LDL.64 R12, [R1+0x48] ;  /* 0x00004800010c7983 */ /* 0x000f220000100a00 */
[----:B------:R-:W-:Y:S02]  /*a700*/  MOV R17, c[0x0][0x20c] ;  /* 0x0000830000117a02 */ /* 0x000fe40000000f00 */
[----:B------:R-:W-:Y:S01]  /*a710*/  MOV R241, 0x5 ;  /* 0x0000000500f17802 */ /* 0x000fe20000000f00 */
[----:B------:R-:W-:Y:S01]  /*a720*/  @!P1 IMAD.WIDE.U32 R4, R220, c[0x0][0x208], RZ ;  /* 0x00008200dc049a25 */ /* 0x000fe200078e00ff */
[----:B-1----:R-:W-:Y:S01]  /*a730*/  @!P1 SHF.R.S32.HI R0, RZ, 0x1f, R220 ;  /* 0x0000001fff009819 */ /* 0x002fe200000114dc */
[----:B------:R-:W5:Y:S01]  /*a740*/  LDL R10, [R1+0x38] ;  /* 0x00003800010a7983 */ /* 0x000f620000100800 */
[----:B------:R-:W-:Y:S02]  /*a750*/  MOV R242, c[0x0][0x1e0] ;  /* 0x0000780000f27a02 */ /* 0x000fe40000000f00 */
[----:B------:R-:W-:Y:S01]  /*a760*/  @!P1 SHF.L.U32 R2, R4, 0x6, RZ ;  /* 0x0000000604029819 */ /* 0x000fe200000006ff */
[----:B------:R-:W5:Y:S01]  /*a770*/  LDL R221, [R1+0x34] ;  /* 0x0000340001dd7983 */ /* 0x000f620000100800 */
[----:B------:R-:W-:Y:S01]  /*a780*/  @!P1 IMAD R0, R0, c[0x0][0x208], RZ ;  /* 0x0000820000009a24 */ /* 0x000fe200078e02ff */
[----:B------:R-:W-:Y:S02]  /*a790*/  SHF.L.U32 R242, R242, 0x5, RZ ;  /* 0x00000005f2f27819 */ /* 0x000fe400000006ff */
[----:B------:R-:W5:Y:S01]  /*a7a0*/  LDL R135, [R1+0x30] ;  /* 0x0000300001877983 */ /* 0x000f620000100800 */
[----:B------:R-:W-:Y:S01]  /*a7b0*/  @!P1 IMAD R0, R220, c[0x0][0x20c], R0 ;  /* 0x00008300dc009a24 */ /* 0x000fe200078e0200 */
[----:B------:R-:W-:Y:S02]  /*a7c0*/  MOV R240, c[0x0][0x1e0] ;  /* 0x0000780000f07a02 */ /* 0x000fe40000000f00 */
[----:B------:R-:W5:Y:S02]  /*a7d0*/  LDL R31, [R1+0x2c] ;  /* 0x00002c00011f7983 */ /* 0x000f640000100800 */
[----:B------:R-:W-:Y:S02]  /*a7e0*/  @!P1 IADD3 R0, R5, R0, RZ ;  /* 0x0000000005009210 */ /* 0x000fe40007ffe0ff */
[----:B------:R-:W5:Y:S01]  /*a7f0*/  LDL R30, [R1+0x28] ;  /* 0x00002800011e7983 */ /* 0x000f620000100800 */
[----:B------:R-:W-:Y:S02]  /*a800*/  SHF.L.U64.HI R240, R240, R241, c[0x0][0x1e4] ;  /* 0x00007900f0f07619 */ /* 0x000fe400000102f1 */
[----:B------:R-:W-:Y:S01]  /*a810*/  @!P1 SHF.L.U64.HI R0, R4, 0x6, R0 ;  /* 0x0000000604009819 */ /* 0x000fe20000010200 */
[----:B------:R-:W5:Y:S06]  /*a820*/  LDL.64 R228, [R1+0x58] ;  /* 0x0000580001e47983 */ /* 0x000f6c0000100a00 */
[----:B------:R-:W5:Y:S06]  /*a830*/  LDL.64 R226, [R1+0x50] ;  /* 0x0000500001e27983 */ /* 0x000f6c0000100a00 */
[----:B------:R-:W-:Y:S08]  /*a840*/  BAR.SYNC.DEFER_BLOCKING 0x0 ;  /* 0x0000000000007b1d */ /* 0x000ff00000010000 */
[----:B------:R-:W-:Y:S08]  /*a850*/  LDSM.16.M88.4 R32, [R199+0x10100] ;  /* 0x01010000c720783b */ /* 0x000ff00000000200 */
[----:B------:R-:W-:Y:S08]  /*a860*/  LDSM.16.M88.4 R24, [R192+0x9100] ;  /* 0x00910000c018783b */ /* 0x000ff00000000200 */
[----:B------:R-:W-:Y:S08]  /*a870*/  LDSM.16.M88.4 R168, [R192+0x9900] ;  /* 0x00990000c0a8783b */ /* 0x000ff00000000200 */
[----:B------:R-:W-:Y:S08]  /*a880*/  LDSM.16.M88.4 R172, [R200+0x10100] ;  /* 0x01010000c8ac783b */ /* 0x000ff00000000200 */
[----:B------:R-:W-:Y:S08]  /*a890*/  LDSM.16.M88.4 R176, [R203] ;  /* 0x00000000cbb0783b */ /* 0x000ff00000000200 */
[----:B------:R-:W-:Y:S08]  /*a8a0*/  LDSM.16.M88.4 R180, [R218] ;  /* 0x00000000dab4783b */ /* 0x000ff00000000200 */
[----:B------:R-:W-:Y:S08]  /*a8b0*/  LDSM.16.M88.4 R184, [R217] ;  /* 0x00000000d9b8783b */ /* 0x000ff00000000200 */
[----:B------:R-:W-:Y:S08]  /*a8c0*/  LDSM.16.M88.4 R188, [R216] ;  /* 0x00000000d8bc783b */ /* 0x000ff00000000200 */
[----:B------:R-:W5:Y:S04]  /*a8d0*/  LDL R225, [R1+0x24] ;  /* 0x0000240001e17983 */ /* 0x000f680000100800 */
[----:B------:R-:W5:Y:S04]  /*a8e0*/  LDL R224, [R1+0x20] ;  /* 0x0000200001e07983 */ /* 0x000f680000100800 */
[----:B------:R-:W5:Y:S04]  /*a8f0*/  LDL R223, [R1+0x1c] ;  /* 0x00001c0001df7983 */ /* 0x000f680000100800 */
[----:B------:R-:W5:Y:S01]  /*a900*/  LDL R222, [R1+0x18] ;  /* 0x0000180001de7983 */ /* 0x000f620000100800 */
[----:B--2---:R-:W-:Y:S04]  /*a910*/  @!P1 IADD3 R3, P0, R2, R14, RZ ;  /* 0x0000000e02039210 */ /* 0x004fe80007f1e0ff */
[----:B----4-:R-:W-:Y:S02]  /*a920*/  @!P1 IADD3.X R7, R0, R13, RZ, P0, !PT ;  /* 0x0000000d00079210 */ /* 0x010fe400007fe4ff */
[----:B---3--:R-:W-:Y:S04]  /*a930*/  @!P1 IADD3 R4, P0, R2, R11, RZ ;  /* 0x0000000b02049210 */ /* 0x008fe80007f1e0ff */
[----:B-----5:R-:W-:Y:S02]  /*a940*/  @!P1 IADD3.X R8, R0, R10, RZ, P0, !PT ;  /* 0x0000000a00089210 */ /* 0x020fe400007fe4ff */
[----:B------:R-:W-:Y:S04]  /*a950*/  @!P1 IADD3 R5, P0, R2, R221, RZ ;  /* 0x000000dd02059210 */ /* 0x000fe80007f1e0ff */
[----:B------:R-:W-:Y:S02]  /*a960*/  @!P1 IADD3.X R9, R0, R135, RZ, P0, !PT ;  /* 0x0000008700099210 */ /* 0x000fe400007fe4ff */
[C---:B------:R-:W-:Y:S04]  /*a970*/  @!P1 LEA R6, P0, R3.reuse, c[0x0][0x1f8], 0x1 ;  /* 0x00007e0003069a11 */ /* 0x040fe800078008ff */
[----:B------:R-:W-:Y:S02]  /*a980*/  @!P1 LEA.HI.X R7, R3, c[0x0][0x1fc], R7, 0x1, P0 ;  /* 0x00007f0003079a11 */ /* 0x000fe400000f0c07 */
[C---:B------:R-:W-:Y:S04]  /*a990*/  @!P1 LEA R28, P0, R4.reuse, c[0x0][0x1f8], 0x1 ;  /* 0x00007e00041c9a11 */ /* 0x040fe800078008ff */
[----:B------:R-:W-:Y:S02]  /*a9a0*/  @!P1 LEA.HI.X R29, R4, c[0x0][0x1fc], R8, 0x1, P0 ;  /* 0x00007f00041d9a11 */ /* 0x000fe400000f0c08 */
[C---:B------:R-:W-:Y:S04]  /*a9b0*/  @!P1 LEA R22, P0, R5.reuse, c[0x0][0x1f8], 0x1 ;  /* 0x00007e0005169a11 */ /* 0x040fe800078008ff */
[----:B------:R-:W-:Y:S02]  /*a9c0*/  @!P1 LEA.HI.X R23, R5, c[0x0][0x1fc], R9, 0x1, P0 ;  /* 0x00007f0005179a11 */ /* 0x000fe400000f0c09 */
[----:B------:R-:W-:Y:S04]  /*a9d0*/  @!P1 IADD3 R3, P0, R2, R31, RZ ;  /* 0x0000001f02039210 */ /* 0x000fe80007f1e0ff */
[----:B------:R-:W-:Y:S02]  /*a9e0*/  @!P1 IADD3.X R4, R0, R30, RZ, P0, !PT ;  /* 0x0000001e00049210 */ /* 0x000fe400007fe4ff */
[C---:B------:R-:W-:Y:S04]  /*a9f0*/  @!P1 LEA R20, P0, R3.reuse, c[0x0][0x1f8], 0x1 ;  /* 0x00007e0003149a11 */ /* 0x040fe800078008ff */
[----:B------:R-:W-:Y:S02]  /*aa00*/  @!P1 LEA.HI.X R21, R3, c[0x0][0x1fc], R4, 0x1, P0 ;  /* 0x00007f0003159a11 */ /* 0x000fe400000f0c04 */
[----:B------:R-:W-:Y:S11]  /*aa10*/  ISETP.GT.AND P0, PT, R220, R232, PT ;  /* 0x000000e8dc00720c */ /* 0x000ff60003f04270 */
[----:B------:R-:W-:Y:S02]  /*aa20*/  @!UPT UIADD3 URZ, URZ, URZ, URZ ;  /* 0x0000003f3f3ff290 */ /* 0x000fe4000fffe03f */
[----:B------:R-:W-:Y:S01]  /*aa30*/  @P0 SHF.R.S32.HI R3, RZ, 0x1f, R219 ;  /* 0x0000001fff030819 */ /* 0x000fe200000114db */
[----:B------:R-:W-:Y:S04]  /*aa40*/  @P0 IMAD.WIDE.U32 R4, R219, c[0x0][0x1e0], RZ ;  /* 0x00007800db040a25 */ /* 0x000fe800078e00ff */
[----:B------:R-:W-:Y:S01]  /*aa50*/  @P0 IMAD R3, R3, c[0x0][0x1e0], RZ ;  /* 0x0000780003030a24 */ /* 0x000fe200078e02ff */
[C---:B------:R-:W-:Y:S03]  /*aa60*/  @P0 SHF.L.U32 R132, R4.reuse, 0x6, RZ ;  /* 0x0000000604840819 */ /* 0x040fe600000006ff */
[----:B------:R-:W-:Y:S05]  /*aa70*/  @P0 IMAD R3, R219, c[0x0][0x1e4], R3 ;  /* 0x00007900db030a24 */ /* 0x000fea00078e0203 */
[----:B------:R-:W-:Y:S04]  /*aa80*/  @P0 IADD3 R3, R5, R3, RZ ;  /* 0x0000000305030210 */ /* 0x000fe80007ffe0ff */
[----:B------:R-:W-:Y:S02]  /*aa90*/  @P0 SHF.L.U64.HI R3, R4, 0x6, R3 ;  /* 0x0000000604030819 */ /* 0x000fe40000010203 */
[----:B------:R-:W-:Y:S04]  /*aaa0*/  @P0 IADD3 R4, P2, R132, R228, RZ ;  /* 0x000000e484040210 */ /* 0x000fe80007f5e0ff */
[C---:B------:R-:W-:Y:S02]  /*aab0*/  @P0 IADD3.X R5, R3.reuse, R227, RZ, P2, !PT ;  /* 0x000000e303050210 */ /* 0x040fe400017fe4ff */
[C---:B------:R-:W-:Y:S04]  /*aac0*/  @P0 LEA R238, P2, R4.reuse, c[0x0][0x1c8], 0x1 ;  /* 0x0000720004ee0a11 */ /* 0x040fe800078408ff */
[----:B------:R-:W-:Y:S02]  /*aad0*/  @P0 LEA.HI.X R239, R4, c[0x0][0x1cc], R5, 0x1, P2 ;  /* 0x0000730004ef0a11 */ /* 0x000fe400010f0c05 */
[C---:B------:R-:W-:Y:S04]  /*aae0*/  @!P1 LEA R2, P2, R16.reuse, R2, 0x5 ;  /* 0x0000000210029211 */ /* 0x040fe800078428ff */
[----:B------:R-:W-:Y:S02]  /*aaf0*/  @!P1 LEA.HI.X R0, R16, R0, R17, 0x5, P2 ;  /* 0x0000000010009211 */ /* 0x000fe400010f2c11 */
[----:B------:R-:W-:Y:S01]  /*ab00*/  @!P1 IADD3 R4, P2, R2, R14, RZ ;  /* 0x0000000e02049210 */ /* 0x000fe20007f5e0ff */
[----:B------:R-:W-:Y:S03]  /*ab10*/  LDSM.16.M88.4 R16, [R192+0x8900] ;  /* 0x00890000c010783b */ /* 0x000fe60000000200 */
[----:B------:R-:W-:Y:S02]  /*ab20*/  @!P1 IADD3.X R5, R0, R13, RZ, P2, !PT ;  /* 0x0000000d00059210 */ /* 0x000fe400017fe4ff */
[C---:B------:R-:W-:Y:S04]  /*ab30*/  @!P1 LEA R14, P2, R4.reuse, c[0x0][0x1f8], 0x1 ;  /* 0x00007e00040e9a11 */ /* 0x040fe800078408ff */
[----:B------:R-:W-:Y:S02]  /*ab40*/  @!P1 LEA.HI.X R15, R4, c[0x0][0x1fc], R5, 0x1, P2 ;  /* 0x00007f00040f9a11 */ /* 0x000fe400010f0c05 */
[----:B------:R-:W-:Y:S04]  /*ab50*/  @!P1 IADD3 R4, P2, R2, R11, RZ ;  /* 0x0000000b02049210 */ /* 0x000fe80007f5e0ff */
[----:B------:R-:W-:Y:S02]  /*ab60*/  @!P1 IADD3.X R5, R0, R10, RZ, P2, !PT ;  /* 0x0000000a00059210 */ /* 0x000fe400017fe4ff */
[----:B------:R-:W1:Y:S01]  /*ab70*/  LDSM.16.M88.4 R8, [R192+0x8100] ;  /* 0x00810000c008783b */ /* 0x000e620000000200 */
[C---:B------:R-:W-:Y:S04]  /*ab80*/  @!P1 LEA R12, P2, R4.reuse, c[0x0][0x1f8], 0x1 ;  /* 0x00007e00040c9a11 */ /* 0x040fe800078408ff */
[----:B------:R-:W-:Y:S02]  /*ab90*/  @!P1 LEA.HI.X R13, R4, c[0x0][0x1fc], R5, 0x1, P2 ;  /* 0x00007f00040d9a11 */ /* 0x000fe400010f0c05 */
[----:B------:R-:W-:Y:S01]  /*aba0*/  @!P1 IADD3 R4, P2, R2, R221, RZ ;  /* 0x000000dd02049210 */ /* 0x000fe20007f5e0ff */
[----:B------:R-:W-:Y:S01]  /*abb0*/  @!PT LDS RZ, [RZ] ;  /* 0x00000000fffff984 */ /* 0x000fe20000000800 */
[----:B------:R-:W-:Y:S01]  /*abc0*/  @!PT LDS RZ, [RZ] ;  /* 0x00000000fffff984 */ /* 0x000fe20000000800 */
[----:B------:R-:W-:Y:S01]  /*abd0*/  @!PT LDS RZ, [RZ] ;  /* 0x00000000fffff984 */ /* 0x000fe20000000800 */
[----:B------:R2:W-:Y:S03]  /*abe0*/  @!P1 LDGSTS.E.BYPASS.LTC128B.128 [R233+0x100], [R6.64], !P3 ;  /* 0x0010000006e99fae */ /* 0x0005e6000d901d48 */
[----:B------:R-:W-:Y:S05]  /*abf0*/  @!P1 IADD3.X R5, R0, R135, RZ, P2, !PT ;  /* 0x0000008700059210 */ /* 0x000fea00017fe4ff */
[----:B------:R3:W-:Y:S08]  /*ac00*/  @!P1 LDGSTS.E.BYPASS.LTC128B.128 [R233+0x2100], [R28.64], !P6 ;  /* 0x021000001ce99fae */ /* 0x0007f0000f101d48 */
[----:B------:R4:W-:Y:S08]  /*ac10*/  @!P1 LDGSTS.E.BYPASS.LTC128B.128 [R233+0x4100], [R22.64], !P5 ;  /* 0x0410000016e99fae */ /* 0x0009f0000e901d48 */
[----:B------:R4:W-:Y:S01]  /*ac20*/  @!P1 LDGSTS.E.BYPASS.LTC128B.128 [R233+0x6100], [R20.64], !P4 ;  /* 0x0610000014e99fae */ /* 0x0009e2000e101d48 */
[C---:B--2---:R-:W-:Y:S04]  /*ac30*/  @!P1 LEA R6, P2, R4.reuse, c[0x0][0x1f8], 0x1 ;  /* 0x00007e0004069a11 */ /* 0x044fe800078408ff */
[----:B------:R-:W-:Y:S03]  /*ac40*/  @!P1 LEA.HI.X R7, R4, c[0x0][0x1fc], R5, 0x1, P2 ;  /* 0x00007f0004079a11 */ /* 0x000fe600010f0c05 */
[----:B------:R2:W-:Y:S01]  /*ac50*/  @!P1 LDGSTS.E.BYPASS.LTC128B.128 [R233+0x1100], [R14.64], !P3 ;  /* 0x011000000ee99fae */ /* 0x0005e2000d901d48 */
[----:B------:R-:W-:Y:S04]  /*ac60*/  @!P1 IADD3 R2, P2, R2, R31, RZ ;  /* 0x0000001f02029210 */ /* 0x000fe80007f5e0ff */
[----:B------:R-:W-:Y:S02]  /*ac70*/  @!P1 IADD3.X R0, R0, R30, RZ, P2, !PT ;  /* 0x0000001e00009210 */ /* 0x000fe400017fe4ff */
[C---:B------:R-:W-:Y:S01]  /*ac80*/  @!P1 LEA R4, P2, R2.reuse, c[0x0][0x1f8], 0x1 ;  /* 0x00007e0002049a11 */ /* 0x040fe200078408ff */
[----:B------:R2:W-:Y:S03]  /*ac90*/  @!P1 LDGSTS.E.BYPASS.LTC128B.128 [R233+0x3100], [R12.64], !P6 ;  /* 0x031000000ce99fae */ /* 0x0005e6000f101d48 */
[----:B------:R-:W-:Y:S05]  /*aca0*/  @!P1 LEA.HI.X R5, R2, c[0x0][0x1fc], R0, 0x1, P2 ;  /* 0x00007f0002059a11 */ /* 0x000fea00010f0c00 */
[----:B------:R1:W-:Y:S08]  /*acb0*/  @!P1 LDGSTS.E.BYPASS.LTC128B.128 [R233+0x5100], [R6.64], !P5 ;  /* 0x0510000006e99fae */ /* 0x0003f0000e901d48 */
[----:B------:R1:W-:Y:S01]  /*acc0*/  @!P1 LDGSTS.E.BYPASS.LTC128B.128 [R233+0x7100], [R4.64], !P4 ;  /* 0x0710000004e99fae */ /* 0x0003e2000e101d48 */
[----:B------:R-:W-:Y:S04]  /*acd0*/  @P0 IADD3 R0, P1, R132, R225, RZ ;  /* 0x000000e184000210 */ /* 0x000fe80007f3e0ff */
[C---:B------:R-:W-:Y:S02]  /*ace0*/  @P0 IADD3.X R2, R3.reuse, R224, RZ, P1, !PT ;  /* 0x000000e003020210 */ /* 0x040fe40000ffe4ff */
[C---:B------:R-:W-:Y:S01]  /*acf0*/  @P0 LEA R236, P1, R0.reuse, c[0x0][0x1c8], 0x1 ;  /* 0x0000720000ec0a11 */ /* 0x040fe200078208ff */
[----:B------:R-:W5:Y:S03]  /*ad00*/  LDL R221, [R1+0x14] ;  /* 0x0000140001dd7983 */ /* 0x000f660000100800 */
[----:B------:R-:W-:Y:S01]  /*ad10*/  @P0 LEA.HI.X R237, R0, c[0x0][0x1cc], R2, 0x1, P1 ;  /* 0x0000730000ed0a11 */ /* 0x000fe200008f0c02 */
[----:B------:R-:W5:Y:S01]  /*ad20*/  LDL R135, [R1+0x10] ;  /* 0x0000100001877983 */ /* 0x000f620000100800 */
[----:B------:R-:W-:Y:S03]  /*ad30*/  @P0 IADD3 R0, P1, R132, R223, RZ ;  /* 0x000000df84000210 */ /* 0x000fe60007f3e0ff */
[----:B------:R-:W0:Y:S01]  /*ad40*/  LDGDEPBAR ;  /* 0x00000000000079af */ /* 0x000e220000000000 */
[C---:B------:R-:W-:Y:S02]  /*ad50*/  @P0 IADD3.X R2, R3.reuse, R222, RZ, P1, !PT ;  /* 0x000000de03020210 */ /* 0x040fe40000ffe4ff */
[C---:B------:R-:W-:Y:S04]  /*ad60*/  @P0 LEA R234, P1, R0.reuse, c[0x0][0x1c8], 0x1 ;  /* 0x0000720000ea0a11 */ /* 0x040fe800078208ff */
[----:B------:R-:W-:Y:S01]  /*ad70*/  @P0 LEA.HI.X R235, R0, c[0x0][0x1cc], R2, 0x1, P1 ;  /* 0x0000730000eb0a11 */ /* 0x000fe200008f0c02 */
[C---:B-1----:R-:W-:Y:S08]  /*ad80*/  HMMA.16816.F32.BF16 R4, R32.reuse, R8, RZ ;  /* 0x000000082004723c */ /* 0x042ff000000418ff */
[C---:B------:R-:W-:Y:S08]  /*ad90*/  HMMA.16816.F32.BF16 R8, R32.reuse, R10, RZ ;  /* 0x0000000a2008723c */ /* 0x040ff000000418ff */
[C---:B--2---:R-:W-:Y:S08]  /*ada0*/  HMMA.16816.F32.BF16 R12, R32.reuse, R16, RZ ;  /* 0x00000010200c723c */ /* 0x044ff000000418ff */
[C---:B------:R-:W-:Y:S08]  /*adb0*/  HMMA.16816.F32.BF16 R16, R32.reuse, R18, RZ ;  /* 0x000000122010723c */ /* 0x040ff000000418ff */
[C---:B----4-:R-:W-:Y:S08]  /*adc0*/  HMMA.16816.F32.BF16 R20, R32.reuse, R24, RZ ;  /* 0x000000182014723c */ /* 0x050ff000000418ff */
[C---:B------:R-:W-:Y:S08]  /*add0*/  HMMA.16816.F32.BF16 R24, R32.reuse, R26, RZ ;  /* 0x0000001a2018723c */ /* 0x040ff000000418ff */
[C---:B---3--:R-:W-:Y:S08]  /*ade0*/  HMMA.16816.F32.BF16 R28, R32.reuse, R168, RZ ;  /* 0x000000a8201c723c */ /* 0x048ff000000418ff */
[----:B------:R-:W-:Y:S01]  /*adf0*/  HMMA.16816.F32.BF16 R32, R32, R170, RZ ;  /* 0x000000aa2020723c */ /* 0x000fe200000418ff */
[----:B------:R-:W-:Y:S07]  /*ae00*/  LDSM.16.M88.4 R168, [R202+0x10100] ;  /* 0x01010000caa8783b */ /* 0x000fee0000000200 */
[C---:B------:R-:W-:Y:S08]  /*ae10*/  HMMA.16816.F32.BF16 R4, R172.reuse, R176, R4 ;  /* 0x000000b0ac04723c */ /* 0x040ff00000041804 */
[C---:B------:R-:W-:Y:S01]  /*ae20*/  HMMA.16816.F32.BF16 R8, R172.reuse, R178, R8 ;  /* 0x000000b2ac08723c */ /* 0x040fe20000041808 */
[----:B------:R-:W-:Y:S07]  /*ae30*/  LDSM.16.M88.4 R176, [R198+0x8900] ;  /* 0x00890000c6b0783b */ /* 0x000fee0000000200 */
[C---:B------:R-:W-:Y:S08]  /*ae40*/  HMMA.16816.F32.BF16 R12, R172.reuse, R180, R12 ;  /* 0x000000b4ac0c723c */ /* 0x040ff0000004180c */
[C---:B------:R-:W-:Y:S08]  /*ae50*/  HMMA.16816.F32.BF16 R16, R172.reuse, R182, R16 ;  /* 0x000000b6ac10723c */ /* 0x040ff00000041810 */
[C---:B------:R-:W-:Y:S08]  /*ae60*/  HMMA.16816.F32.BF16 R20, R172.reuse, R184, R20 ;  /* 0x000000b8ac14723c */ /* 0x040ff00000041814 */
[C---:B------:R-:W-:Y:S08]  /*ae70*/  HMMA.16816.F32.BF16 R24, R172.reuse, R186, R24 ;  /* 0x000000baac18723c */ /* 0x040ff00000041818 */
        /* <DEDUP_REMOVED lines=14> */
[----:B------:R-:W1:Y:S08]  /*af60*/  LDSM.16.M88.4 R168, [R201+0x10100] ;  /* 0x01010000c9a8783b */ /* 0x000e700000000200 */
[----:B------:R-:W2:Y:S01]  /*af70*/  LDSM.16.M88.4 R176, [R197+0x800] ;  /* 0x00080000c5b0783b */ /* 0x000ea20000000200 */
[C---:B-1----:R-:W-:Y:S03]  /*af80*/  HMMA.16816.F32.BF16 R4, R168.reuse, R172, R4 ;  /* 0x000000aca804723c */ /* 0x042fe60000041804 */
[----:B-----5:R-:W-:Y:S05]  /*af90*/  @P0 IADD3 R0, P1, R132, R221, RZ ;  /* 0x000000dd84000210 */ /* 0x020fea0007f3e0ff */
[C---:B------:R-:W-:Y:S01]  /*afa0*/  HMMA.16816.F32.BF16 R8, R168.reuse, R174, R8 ;  /* 0x000000aea808723c */ /* 0x040fe20000041808 */
[----:B------:R-:W1:Y:S03]  /*afb0*/  LDSM.16.M88.4 R172, [R197+0x1000] ;  /* 0x00100000c5ac783b */ /* 0x000e660000000200 */
[----:B------:R-:W-:Y:S02]  /*afc0*/  @P0 IADD3.X R2, R3, R135, RZ, P1, !PT ;  /* 0x0000008703020210 */ /* 0x000fe40000ffe4ff */
[C---:B------:R-:W-:Y:S02]  /*afd0*/  @P0 LEA R230, P1, R0.reuse, c[0x0][0x1c8], 0x1 ;  /* 0x0000720000e60a11 */ /* 0x040fe400078208ff */
[C---:B--2---:R-:W-:Y:S04]  /*afe0*/  HMMA.16816.F32.BF16 R12, R168.reuse, R176, R12 ;  /* 0x000000b0a80c723c */ /* 0x044fe8000004180c */
[----:B------:R-:W-:Y:S02]  /*aff0*/  @P0 LEA.HI.X R231, R0, c[0x0][0x1cc], R2, 0x1, P1 ;  /* 0x0000730000e70a11 */ /* 0x000fe400008f0c02 */
[----:B------:R-:W-:Y:S02]  /*b000*/  @P0 IADD3 R0, P1, R242, R132, RZ ;  /* 0x00000084f2000210 */ /* 0x000fe40007f3e0ff */
[C---:B------:R-:W-:Y:S01]  /*b010*/  HMMA.16816.F32.BF16 R16, R168.reuse, R178, R16 ;  /* 0x000000b2a810723c */ /* 0x040fe20000041810 */
[----:B------:R-:W2:Y:S03]  /*b020*/  LDSM.16.M88.4 R176, [R197+0x1800] ;  /* 0x00180000c5b0783b */ /* 0x000ea60000000200 */
[----:B------:R-:W-:Y:S02]  /*b030*/  @P0 IADD3.X R3, R240, R3, RZ, P1, !PT ;  /* 0x00000003f0030210 */ /* 0x000fe40000ffe4ff */
[----:B------:R-:W-:Y:S06]  /*b040*/  @P0 IADD3 R2, P1, R0, R228, RZ ;  /* 0x000000e400020210 */ /* 0x000fec0007f3e0ff */
[C---:B------:R-:W-:Y:S02]  /*b050*/  @P0 IADD3.X R132, R3.reuse, R227, RZ, P1, !PT ;  /* 0x000000e303840210 */ /* 0x040fe40000ffe4ff */
[C---:B------:R-:W-:Y:S04]  /*b060*/  @P0 LEA R228, P1, R2.reuse, c[0x0][0x1c8], 0x1 ;  /* 0x0000720002e40a11 */ /* 0x040fe800078208ff */
[----:B------:R-:W-:Y:S02]  /*b070*/  @P0 LEA.HI.X R229, R2, c[0x0][0x1cc], R132, 0x1, P1 ;  /* 0x0000730002e50a11 */ /* 0x000fe400008f0c84 */
[----:B------:R-:W-:Y:S04]  /*b080*/  @P0 IADD3 R2, P1, R0, R225, RZ ;  /* 0x000000e100020210 */ /* 0x000fe80007f3e0ff */
[C---:B------:R-:W-:Y:S01]  /*b090*/  @P0 IADD3.X R132, R3.reuse, R224, RZ, P1, !PT ;  /* 0x000000e003840210 */ /* 0x040fe20000ffe4ff */
[C---:B-1----:R-:W-:Y:S03]  /*b0a0*/  HMMA.16816.F32.BF16 R20, R168.reuse, R172, R20 ;  /* 0x000000aca814723c */ /* 0x042fe60000041814 */
[C---:B------:R-:W-:Y:S04]  /*b0b0*/  @P0 LEA R226, P1, R2.reuse, c[0x0][0x1c8], 0x1 ;  /* 0x0000720002e20a11 */ /* 0x040fe800078208ff */
[----:B------:R-:W-:Y:S01]  /*b0c0*/  @P0 LEA.HI.X R227, R2, c[0x0][0x1cc], R132, 0x1, P1 ;  /* 0x0000730002e30a11 */ /* 0x000fe200008f0c84 */
[C---:B------:R-:W-:Y:S01]  /*b0d0*/  HMMA.16816.F32.BF16 R24, R168.reuse, R174, R24 ;  /* 0x000000aea818723c */ /* 0x040fe20000041818 */
[----:B------:R-:W-:Y:S03]  /*b0e0*/  LDSM.16.M88.4 R172, [R192+0xa100] ;  /* 0x00a10000c0ac783b */ /* 0x000fe60000000200 */
[----:B------:R-:W-:Y:S04]  /*b0f0*/  @P0 IADD3 R2, P1, R0, R223, RZ ;  /* 0x000000df00020210 */ /* 0x000fe80007f3e0ff */
[C---:B--2---:R-:W-:Y:S04]  /*b100*/  HMMA.16816.F32.BF16 R28, R168.reuse, R176, R28 ;  /* 0x000000b0a81c723c */ /* 0x044fe8000004181c */
[C---:B------:R-:W-:Y:S02]  /*b110*/  @P0 IADD3.X R132, R3.reuse, R222, RZ, P1, !PT ;  /* 0x000000de03840210 */ /* 0x040fe40000ffe4ff */
[C---:B------:R-:W-:Y:S02]  /*b120*/  @P0 LEA R224, P1, R2.reuse, c[0x0][0x1c8], 0x1 ;  /* 0x0000720002e00a11 */ /* 0x040fe400078208ff */
[----:B------:R-:W-:Y:S01]  /*b130*/  HMMA.16816.F32.BF16 R32, R168, R178, R32 ;  /* 0x000000b2a820723c */ /* 0x000fe20000041820 */
[----:B------:R-:W1:Y:S03]  /*b140*/  LDSM.16.M88.4 R168, [R199+0x14100] ;  /* 0x01410000c7a8783b */ /* 0x000e660000000200 */
[----:B------:R-:W-:Y:S02]  /*b150*/  @P0 LEA.HI.X R225, R2, c[0x0][0x1cc], R132, 0x1, P1 ;  /* 0x0000730002e10a11 */ /* 0x000fe400008f0c84 */
[----:B------:R-:W-:Y:S03]  /*b160*/  @P0 IADD3 R0, P1, R0, R221, RZ ;  /* 0x000000dd00000210 */ /* 0x000fe60007f3e0ff */
[----:B------:R-:W2:Y:S03]  /*b170*/  LDSM.16.M88.4 R176, [R192+0xa900] ;  /* 0x00a90000c0b0783b */ /* 0x000ea60000000200 */
[----:B------:R-:W-:Y:S02]  /*b180*/  @P0 IADD3.X R3, R3, R135, RZ, P1, !PT ;  /* 0x0000008703030210 */ /* 0x000fe40000ffe4ff */
[C---:B------:R-:W-:Y:S04]  /*b190*/  @P0 LEA R222, P1, R0.reuse, c[0x0][0x1c8], 0x1 ;  /* 0x0000720000de0a11 */ /* 0x040fe800078208ff */
[----:B------:R-:W-:Y:S01]  /*b1a0*/  @P0 LEA.HI.X R223, R0, c[0x0][0x1cc], R3, 0x1, P1 ;  /* 0x0000730000df0a11 */ /* 0x000fe200008f0c03 */
        /* <DEDUP_REMOVED lines=24> */
[----:B------:R-:W1:Y:S08]  /*b330*/  LDSM.16.M88.4 R168, [R202+0x14100] ;  /* 0x01410000caa8783b */ /* 0x000e700000000200 */
        /* <DEDUP_REMOVED lines=151> */
[----:B------:R2:W5:Y:S01]  /*bcb0*/  MUFU.TANH R174, R11 ;  /* 0x0000000b00ae7308 */ /* 0x0005620000002400 */
[----:B---3--:R-:W-:Y:S09]  /*bcc0*/  FMNMX.FTZ R0, R172, R0, !PT ;  /* 0x00000000ac007209 */ /* 0x008ff20007810000 */
[----:B------:R-:W3:Y:S01]  /*bcd0*/  MUFU.TANH R176, R12 ;  /* 0x0000000c00b07308 */ /* 0x000ee20000002400 */
[----:B----4-:R-:W-:Y:S09]  /*bce0*/  FMNMX.FTZ R2, R173, R2, !PT ;  /* 0x00000002ad027209 */ /* 0x010ff20007810000 */
[----:B------:R-:W4:Y:S01]  /*bcf0*/  MUFU.TANH R177, R13 ;  /* 0x0000000d00b17308 */ /* 0x000f220000002400 */
[C---:B-1----:R-:W-:Y:S01]  /*bd00*/  HMMA.16816.F32.BF16 R20, R168.reuse, R4, R20 ;  /* 0x00000004a814723c */ /* 0x042fe20000041814 */
[----:B--2---:R-:W1:Y:S01]  /*bd10*/  LDSM.16.M88.4 R8, [R197+0x7800] ;  /* 0x00780000c508783b */ /* 0x004e620000000200 */
[----:B------:R-:W-:Y:S07]  /*bd20*/  DEPBAR.LE SB0, 0x0 ;  /* 0x000080000000791a */ /* 0x000fee0000000000 */
[----:B------:R-:W2:Y:S03]  /*bd30*/  MUFU.TANH R178, R14 ;  /* 0x0000000e00b27308 */ /* 0x000ea60000002400 */
[----:B-----5:R-:W-:Y:S01]  /*bd40*/  FMNMX.FTZ R2, R174, R2, !PT ;  /* 0x00000002ae027209 */ /* 0x020fe20007810000 */
[C---:B------:R-:W-:Y:S01]  /*bd50*/  HMMA.16816.F32.BF16 R24, R168.reuse, R6, R24 ;  /* 0x00000006a818723c */ /* 0x040fe20000041818 */
[----:B------:R-:W-:Y:S04]  /*bd60*/  BAR.SYNC.DEFER_BLOCKING 0x0 ;  /* 0x0000000000007b1d */ /* 0x000fe80000010000 */
[----:B---3--:R-:W-:Y:S04]  /*bd70*/  FMNMX.FTZ R0, R176, R0, !PT ;  /* 0x00000000b0007209 */ /* 0x008fe80007810000 */
[----:B----4-:R-:W-:Y:S03]  /*bd80*/  FMNMX.FTZ R0, R177, R0, !PT ;  /* 0x00000000b1007209 */ /* 0x010fe60007810000 */
[----:B------:R-:W-:Y:S02]  /*bd90*/  FMUL.FTZ R20, R20, c[0x0][0x320] ;  /* 0x0000c80014147a20 */ /* 0x000fe40000410000 */
[----:B------:R-:W-:Y:S02]  /*bda0*/  FMUL.FTZ R21, R21, c[0x0][0x320] ;  /* 0x0000c80015157a20 */ /* 0x000fe40000410000 */
[----:B------:R-:W-:Y:S02]  /*bdb0*/  FMUL.FTZ R22, R22, c[0x0][0x320] ;  /* 0x0000c80016167a20 */ /* 0x000fe40000410000 */
[----:B------:R-:W-:Y:S01]  /*bdc0*/  FMUL.FTZ R23, R23, c[0x0][0x320] ;  /* 0x0000c80017177a20 */ /* 0x000fe20000410000 */
[----:B--2---:R-:W-:Y:S05]  /*bdd0*/  FMNMX.FTZ R2, R178, R2, !PT ;  /* 0x00000002b2027209 */ /* 0x004fea0007810000 */
[----:B------:R-:W-:Y:S01]  /*bde0*/  FMUL.FTZ R24, R24, c[0x0][0x320] ;  /* 0x0000c80018187a20 */ /* 0x000fe20000410000 */
[----:B------:R-:W2:Y:S01]  /*bdf0*/  MUFU.TANH R189, R16 ;  /* 0x0000001000bd7308 */ /* 0x000ea20000002400 */
[----:B------:R-:W-:Y:S01]  /*be00*/  @!PT LDS RZ, [RZ] ;  /* 0x00000000fffff984 */ /* 0x000fe20000000800 */
[----:B------:R-:W-:Y:S01]  /*be10*/  @!PT LDS RZ, [RZ] ;  /* 0x00000000fffff984 */ /* 0x000fe20000000800 */
[----:B------:R-:W-:Y:S01]  /*be20*/  @!PT LDS RZ, [RZ] ;  /* 0x00000000fffff984 */ /* 0x000fe20000000800 */
[----:B------:R3:W-:Y:S01]  /*be30*/  @P0 LDGSTS.E.BYPASS.LTC128B.128 [R233+0x8100], [R238.64], !P3 ;  /* 0x08100000eee90fae */ /* 0x0007e2000d901d48 */
[----:B------:R-:W-:Y:S02]  /*be40*/  FMUL.FTZ R25, R25, c[0x0][0x320] ;  /* 0x0000c80019197a20 */ /* 0x000fe40000410000 */
[----:B------:R-:W-:Y:S02]  /*be50*/  FMUL.FTZ R26, R26, c[0x0][0x320] ;  /* 0x0000c8001a1a7a20 */ /* 0x000fe40000410000 */
[----:B------:R-:W-:Y:S01]  /*be60*/  FMUL.FTZ R27, R27, c[0x0][0x320] ;  /* 0x0000c8001b1b7a20 */ /* 0x000fe20000410000 */
[C---:B-1----:R-:W-:Y:S02]  /*be70*/  HMMA.16816.F32.BF16 R28, R168.reuse, R8, R28 ;  /* 0x00000008a81c723c */ /* 0x042fe4000004181c */
[----:B------:R1:W-:Y:S01]  /*be80*/  @P0 LDGSTS.E.BYPASS.LTC128B.128 [R233+0xa100], [R236.64], !P6 ;  /* 0x0a100000ece90fae */ /* 0x0003e2000f101d48 */
[----:B------:R-:W4:Y:S05]  /*be90*/  MUFU.TANH R179, R15 ;  /* 0x0000000f00b37308 */ /* 0x000f2a0000002400 */
[----:B------:R-:W-:Y:S02]  /*bea0*/  HMMA.16816.F32.BF16 R32, R168, R10, R32 ;  /* 0x0000000aa820723c */ /* 0x000fe40000041820 */
[----:B------:R1:W-:Y:S03]  /*beb0*/  @P0 LDGSTS.E.BYPASS.LTC128B.128 [R233+0xc100], [R234.64], !P5 ;  /* 0x0c100000eae90fae */ /* 0x0003e6000e901d48 */
[----:B------:R-:W5:Y:S01]  /*bec0*/  MUFU.TANH R190, R17 ;  /* 0x0000001100be7308 */ /* 0x000f620000002400 */
[----:B--2---:R-:W-:Y:S04]  /*bed0*/  FMNMX.FTZ R0, R189, R0, !PT ;  /* 0x00000000bd007209 */ /* 0x004fe80007810000 */
[----:B------:R1:W-:Y:S05]  /*bee0*/  @P0 LDGSTS.E.BYPASS.LTC128B.128 [R233+0xe100], [R230.64], !P4 ;  /* 0x0e100000e6e90fae */ /* 0x0003ea000e101d48 */
[----:B------:R-:W2:Y:S01]  /*bef0*/  MUFU.TANH R244, R20 ;  /* 0x0000001400f47308 */ /* 0x000ea20000002400 */
[----:B------:R-:W-:Y:S02]  /*bf00*/  FMUL.FTZ R28, R28, c[0x0][0x320] ;  /* 0x0000c8001c1c7a20 */ /* 0x000fe40000410000 */
[----:B------:R1:W-:Y:S01]  /*bf10*/  @P0 LDGSTS.E.BYPASS.LTC128B.128 [R233+0x9100], [R228.64], !P3 ;  /* 0x09100000e4e90fae */ /* 0x0003e2000d901d48 */
[----:B----4-:R-:W-:Y:S01]  /*bf20*/  FMNMX.FTZ R2, R179, R2, !PT ;  /* 0x00000002b3027209 */ /* 0x010fe20007810000 */
[----:B------:R-:W-:Y:S02]  /*bf30*/  FMUL.FTZ R29, R29, c[0x0][0x320] ;  /* 0x0000c8001d1d7a20 */ /* 0x000fe40000410000 */
[----:B------:R-:W-:Y:S02]  /*bf40*/  FMUL.FTZ R30, R30, c[0x0][0x320] ;  /* 0x0000c8001e1e7a20 */ /* 0x000fe40000410000 */
[----:B------:R-:W-:Y:S01]  /*bf50*/  FMUL.FTZ R31, R31, c[0x0][0x320] ;  /* 0x0000c8001f1f7a20 */ /* 0x000fe20000410000 */
[----:B------:R-:W4:Y:S01]  /*bf60*/  MUFU.TANH R191, R18 ;  /* 0x0000001200bf7308 */ /* 0x000f220000002400 */
[----:B------:R-:W-:Y:S01]  /*bf70*/  FMUL.FTZ R32, R32, c[0x0][0x320] ;  /* 0x0000c80020207a20 */ /* 0x000fe20000410000 */
[----:B------:R1:W-:Y:S01]  /*bf80*/  @P0 LDGSTS.E.BYPASS.LTC128B.128 [R233+0xb100], [R226.64], !P6 ;  /* 0x0b100000e2e90fae */ /* 0x0003e2000f101d48 */
[----:B------:R-:W-:Y:S01]  /*bf90*/  FMUL.FTZ R33, R33, c[0x0][0x320] ;  /* 0x0000c80021217a20 */ /* 0x000fe20000410000 */
[----:B-----5:R-:W-:Y:S01]  /*bfa0*/  FMNMX.FTZ R0, R190, R0, !PT ;  /* 0x00000000be007209 */ /* 0x020fe20007810000 */
[----:B------:R-:W-:Y:S05]  /*bfb0*/  FMUL.FTZ R34, R34, c[0x0][0x320] ;  /* 0x0000c80022227a20 */ /* 0x000fea0000410000 */
[----:B------:R-:W-:Y:S01]  /*bfc0*/  MUFU.TANH R245, R21 ;  /* 0x0000001500f57308 */ /* 0x000fe20000002400 */
[----:B------:R5:W-:Y:S01]  /*bfd0*/  @P0 LDGSTS.E.BYPASS.LTC128B.128 [R233+0xd100], [R224.64], !P5 ;  /* 0x0d100000e0e90fae */ /* 0x000be2000e901d48 */
[----:B--2---:R-:W-:Y:S07]  /*bfe0*/  FMNMX.FTZ R0, R244, R0, !PT ;  /* 0x00000000f4007209 */ /* 0x004fee0007810000 */
[----:B------:R2:W-:Y:S01]  /*bff0*/  @P0 LDGSTS.E.BYPASS.LTC128B.128 [R233+0xf100], [R222.64], !P4 ;  /* 0x0f100000dee90fae */ /* 0x0005e2000e101d48 */
[----:B------:R-:W3:Y:S01]  /*c000*/  MUFU.TANH R221, R19 ;  /* 0x0000001300dd7308 */ /* 0x000ee20000002400 */
[----:B----4-:R-:W-:Y:S06]  /*c010*/  FMNMX.FTZ R2, R191, R2, !PT ;  /* 0x00000002bf027209 */ /* 0x010fec0007810000 */
[----:B------:R-:W-:Y:S03]  /*c020*/  LDSM.16.MT88.4 R12, [R193+0x100] ;  /* 0x00010000c10c783b */ /* 0x000fe60000004200 */
[----:B------:R-:W4:Y:S05]  /*c030*/  MUFU.TANH R248, R24 ;  /* 0x0000001800f87308 */ /* 0x000f2a0000002400 */
[----:B-1----:R-:W2:Y:S04]  /*c040*/  LDL.LU R227, [R1+0x8] ;  /* 0x0000080001e37983 */ /* 0x002ea80000300800 */
[----:B------:R-:W2:Y:S01]  /*c050*/  LDL.LU R226, [R1+0xc] ;  /* 0x00000c0001e27983 */ /* 0x000ea20000300800 */
[----:B------:R-:W1:Y:S03]  /*c060*/  MUFU.TANH R249, R25 ;  /* 0x0000001900f97308 */ /* 0x000e660000002400 */
[----:B------:R-:W0:Y:S01]  /*c070*/  LDGDEPBAR ;  /* 0x00000000000079af */ /* 0x000e220000000000 */
[----:B---3--:R-:W-:Y:S02]  /*c080*/  FMNMX.FTZ R3, R221, R2, !PT ;  /* 0x00000002dd037209 */ /* 0x008fe40007810000 */
[----:B------:R-:W-:Y:S01]  /*c090*/  FMNMX.FTZ R2, R245, R0, !PT ;  /* 0x00000000f5027209 */ /* 0x000fe20007810000 */
[----:B------:R-:W-:Y:S03]  /*c0a0*/  FMUL.FTZ R0, R35, c[0x0][0x320] ;  /* 0x0000c80023007a20 */ /* 0x000fe60000410000 */
[----:B------:R-:W3:Y:S01]  /*c0b0*/  MUFU.TANH R170, R28 ;  /* 0x0000001c00aa7308 */ /* 0x000ee20000002400 */
[----:B----4-:R-:W-:Y:S09]  /*c0c0*/  FMNMX.FTZ R2, R248, R2, !PT ;  /* 0x00000002f8027209 */ /* 0x010ff20007810000 */
[----:B------:R1:W-:Y:S10]  /*c0d0*/  MUFU.TANH R168, R0 ;  /* 0x0000000000a87308 */ /* 0x0003f40000002400 */
[----:B------:R-:W4:Y:S10]  /*c0e0*/  MUFU.TANH R171, R29 ;  /* 0x0000001d00ab7308 */ /* 0x000f340000002400 */
[----:B------:R-:W5:Y:S01]  /*c0f0*/  MUFU.TANH R246, R22 ;  /* 0x0000001600f67308 */ /* 0x000f620000002400 */
[----:B-1----:R-:W-:Y:S04]  /*c100*/  FMNMX.FTZ R0, R249, R2, !PT ;  /* 0x00000002f9007209 */ /* 0x002fe80007810000 */
[----:B---3--:R-:W-:Y:S05]  /*c110*/  FMNMX.FTZ R0, R170, R0, !PT ;  /* 0x00000000aa007209 */ /* 0x008fea0007810000 */
[----:B------:R-:W1:Y:S01]  /*c120*/  MUFU.TANH R187, R32 ;  /* 0x0000002000bb7308 */ /* 0x000e620000002400 */
[----:B----4-:R-:W-:Y:S09]  /*c130*/  FMNMX.FTZ R0, R171, R0, !PT ;  /* 0x00000000ab007209 */ /* 0x010ff20007810000 */
[----:B------:R-:W3:Y:S01]  /*c140*/  MUFU.TANH R247, R23 ;  /* 0x0000001700f77308 */ /* 0x000ee20000002400 */
[----:B-----5:R-:W-:Y:S09]  /*c150*/  FMNMX.FTZ R3, R246, R3, !PT ;  /* 0x00000003f6037209 */ /* 0x020ff20007810000 */
[----:B------:R-:W4:Y:S01]  /*c160*/  MUFU.TANH R186, R33 ;  /* 0x0000002100ba7308 */ /* 0x000f220000002400 */
[----:B-1----:R-:W-:Y:S02]  /*c170*/  FMNMX.FTZ R132, R187, R0, !PT ;  /* 0x00000000bb847209 */ /* 0x002fe40007810000 */
[----:B------:R-:W-:Y:S07]  /*c180*/  MOV R238, R187 ;  /* 0x000000bb00ee7202 */ /* 0x000fee0000000f00 */
[----:B------:R-:W1:Y:S01]  /*c190*/  MUFU.TANH R250, R26 ;  /* 0x0000001a00fa7308 */ /* 0x000e620000002400 */
[----:B---3--:R-:W-:Y:S01]  /*c1a0*/  FMNMX.FTZ R3, R247, R3, !PT ;  /* 0x00000003f7037209 */ /* 0x008fe20007810000 */
[----:B------:R-:W-:Y:S08]  /*c1b0*/  LDSM.16.MT88.4 R20, [R194+0x100] ;  /* 0x00010000c214783b */ /* 0x000ff00000004200 */
[----:B------:R-:W3:Y:S01]  /*c1c0*/  MUFU.TANH R251, R27 ;  /* 0x0000001b00fb7308 */ /* 0x000ee20000002400 */
[----:B----4-:R-:W-:Y:S02]  /*c1d0*/  FMNMX.FTZ R132, R186, R132, !PT ;  /* 0x00000084ba847209 */ /* 0x010fe40007810000 */
[----:B------:R-:W-:Y:S07]  /*c1e0*/  MOV R239, R186 ;  /* 0x000000ba00ef7202 */ /* 0x000fee0000000f00 */
[----:B------:R-:W4:Y:S01]  /*c1f0*/  MUFU.TANH R252, R30 ;  /* 0x0000001e00fc7308 */ /* 0x000f220000002400 */
[----:B-1----:R-:W-:Y:S02]  /*c200*/  FMNMX.FTZ R2, R250, R3, !PT ;  /* 0x00000003fa027209 */ /* 0x002fe40007810000 */
[----:B------:R-:W1:Y:S07]  /*c210*/  SHFL.BFLY PT, R3, R132, 0x2, 0x1f ;  /* 0x0c401f0084037f89 */ /* 0x000e6e00000e0000 */
[----:B------:R-:W5:Y:S01]  /*c220*/  MUFU.TANH R184, R31 ;  /* 0x0000001f00b87308 */ /* 0x000f620000002400 */
[----:B---3--:R-:W-:Y:S09]  /*c230*/  FMNMX.FTZ R2, R251, R2, !PT ;  /* 0x00000002fb027209 */ /* 0x008ff20007810000 */
[----:B------:R-:W3:Y:S01]  /*c240*/  MUFU.TANH R135, R34 ;  /* 0x0000002200877308 */ /* 0x000ee20000002400 */
[----:B----4-:R-:W-:Y:S02]  /*c250*/  FMNMX.FTZ R2, R252, R2, !PT ;  /* 0x00000002fc027209 */ /* 0x010fe40007810000 */
[----:B-1----:R-:W-:Y:S02]  /*c260*/  FMNMX.FTZ R132, R132, R3, !PT ;  /* 0x0000000384847209 */ /* 0x002fe40007810000 */
[----:B-----5:R-:W-:Y:S03]  /*c270*/  FMNMX.FTZ R0, R184, R2, !PT ;  /* 0x00000002b8007209 */ /* 0x020fe60007810000 */
[----:B------:R-:W1:Y:S08]  /*c280*/  SHFL.BFLY PT, R4, R132, 0x1, 0x1f ;  /* 0x0c201f0084047f89 */ /* 0x000e7000000e0000 */
[----:B------:R-:W-:Y:S01]  /*c290*/  LDSM.16.MT88.4 R28, [R196+0x100] ;  /* 0x00010000c41c783b */ /* 0x000fe20000004200 */
[----:B---3--:R-:W-:Y:S04]  /*c2a0*/  FMNMX.FTZ R0, R135, R0, !PT ;  /* 0x0000000087007209 */ /* 0x008fe80007810000 */
[----:B------:R-:W-:Y:S05]  /*c2b0*/  FMNMX.FTZ R0, R168, R0, !PT ;  /* 0x00000000a8007209 */ /* 0x000fea0007810000 */
[----:B------:R-:W3:Y:S01]  /*c2c0*/  SHFL.BFLY PT, R2, R0, 0x2, 0x1f ;  /* 0x0c401f0000027f89 */ /* 0x000ee200000e0000 */
[----:B-1----:R-:W-:Y:S05]  /*c2d0*/  FMNMX.FTZ R132, R132, R4, !PT ;  /* 0x0000000484847209 */ /* 0x002fea0007810000 */
[----:B------:R-:W-:Y:S04]  /*c2e0*/  FMUL.FTZ R169, R132, c[0x0][0x2d0] ;  /* 0x0000b40084a97a20 */ /* 0x000fe80000410000 */
[----:B------:R-:W-:Y:S04]  /*c2f0*/  FFMA.FTZ R4, R182, c[0x0][0x2d0], -R169 ;  /* 0x0000b400b6047a23 */ /* 0x000fe800000108a9 */
[----:B------:R1:W-:Y:S01]  /*c300*/  MUFU.EX2 R240, R4 ;  /* 0x0000000400f07308 */ /* 0x0003e20000000800 */
[----:B---3--:R-:W-:Y:S01]  /*c310*/  FMNMX.FTZ R0, R0, R2, !PT ;  /* 0x0000000200007209 */ /* 0x008fe20007810000 */
[----:B------:R-:W-:Y:S04]  /*c320*/  FADD.FTZ R2, -R132, R133 ;  /* 0x0000008584027221 */ /* 0x000fe80000010100 */
[----:B------:R-:W3:Y:S01]  /*c330*/  SHFL.BFLY PT, R3, R0, 0x1, 0x1f ;  /* 0x0c201f0000037f89 */ /* 0x000ee200000e0000 */
[----:B-1----:R-:W-:Y:S04]  /*c340*/  FFMA.FTZ R4, R180, c[0x0][0x2d0], -R169 ;  /* 0x0000b400b4047a23 */ /* 0x002fe800000108a9 */
[----:B------:R1:W-:Y:S01]  /*c350*/  MUFU.EX2 R243, R4 ;  /* 0x0000000400f37308 */ /* 0x0003e20000000800 */
[----:B---3--:R-:W-:Y:S01]  /*c360*/  FMNMX.FTZ R3, R0, R3, !PT ;  /* 0x0000000300037209 */ /* 0x008fe20007810000 */
[----:B------:R-:W-:Y:S04]  /*c370*/  FMUL.FTZ R0, R2, c[0x0][0x2d0] ;  /* 0x0000b40002007a20 */ /* 0x000fe80000410000 */
[----:B------:R-:W-:Y:S04]  /*c380*/  FMUL.FTZ R133, R3, c[0x0][0x2d0] ;  /* 0x0000b40003857a20 */ /* 0x000fe80000410000 */
[----:B------:R3:W4:Y:S01]  /*c390*/  MUFU.EX2 R2, R0 ;  /* 0x0000000000027308 */ /* 0x0007220000000800 */
[----:B------:R-:W-:Y:S09]  /*c3a0*/  FFMA.FTZ R135, R135, c[0x0][0x2d0], -R133 ;  /* 0x0000b40087877a23 */ /* 0x000ff20000010885 */
[----:B------:R-:W-:Y:S01]  /*c3b0*/  MUFU.EX2 R135, R135 ;  /* 0x0000008700877308 */ /* 0x000fe20000000800 */
[--C-:B-1----:R-:W-:Y:S09]  /*c3c0*/  FFMA.FTZ R4, R175, c[0x0][0x2d0], -R169.reuse ;  /* 0x0000b400af047a23 */ /* 0x102ff200000108a9 */
[----:B------:R1:W-:Y:S01]  /*c3d0*/  MUFU.EX2 R242, R4 ;  /* 0x0000000400f27308 */ /* 0x0003e20000000800 */
[----:B---3--:R-:W-:Y:S02]  /*c3e0*/  FADD.FTZ R0, -R3, R134 ;  /* 0x0000008603007221 */ /* 0x008fe40000010100 */
[----:B----4-:R-:W-:Y:S02]  /*c3f0*/  FMUL.FTZ R5, R2, R137 ;  /* 0x0000008902057220 */ /* 0x010fe40000410000 */
[----:B------:R-:W-:Y:S02]  /*c400*/  FMUL.FTZ R0, R0, c[0x0][0x2d0] ;  /* 0x0000b40000007a20 */ /* 0x000fe40000410000 */
[C---:B------:R-:W-:Y:S02]  /*c410*/  FMUL.FTZ R8, R2.reuse, R140 ;  /* 0x0000008c02087220 */ /* 0x040fe40000410000 */
[C---:B------:R-:W-:Y:S02]  /*c420*/  FMUL.FTZ R9, R2.reuse, R141 ;  /* 0x0000008d02097220 */ /* 0x040fe40000410000 */
[----:B------:R-:W3:Y:S01]  /*c430*/  MUFU.EX2 R0, R0 ;  /* 0x0000000000007308 */ /* 0x000ee20000000800 */
[C---:B------:R-:W-:Y:S02]  /*c440*/  FMUL.FTZ R16, R2.reuse, R148 ;  /* 0x0000009402107220 */ /* 0x040fe40000410000 */
[C---:B------:R-:W-:Y:S02]  /*c450*/  FMUL.FTZ R17, R2.reuse, R149 ;  /* 0x0000009502117220 */ /* 0x040fe40000410000 */
[C---:B------:R-:W-:Y:S02]  /*c460*/  FMUL.FTZ R24, R2.reuse, R156 ;  /* 0x0000009c02187220 */ /* 0x040fe40000410000 */
[----:B------:R-:W-:Y:S02]  /*c470*/  FMUL.FTZ R25, R2, R157 ;  /* 0x0000009d02197220 */ /* 0x000fe40000410000 */
[--C-:B------:R-:W-:Y:S02]  /*c480*/  FFMA.FTZ R134, R176, c[0x0][0x2d0], -R169.reuse ;  /* 0x0000b400b0867a23 */ /* 0x100fe400000108a9 */
[----:B-1----:R-:W-:Y:S01]  /*c490*/  FFMA.FTZ R4, R172, c[0x0][0x2d0], -R169 ;  /* 0x0000b400ac047a23 */ /* 0x002fe200000108a9 */
[----:B------:R-:W-:Y:S01]  /*c4a0*/  MOV R172, R184 ;  /* 0x000000b800ac7202 */ /* 0x000fe20000000f00 */
[----:B------:R-:W-:Y:S01]  /*c4b0*/  MUFU.EX2 R225, R134 ;  /* 0x0000008600e17308 */ /* 0x000fe20000000800 */
[C---:B------:R-:W-:Y:S02]  /*c4c0*/  FMUL.FTZ R32, R2.reuse, R164 ;  /* 0x000000a402207220 */ /* 0x040fe40000410000 */
[C---:B------:R-:W-:Y:S02]  /*c4d0*/  FMUL.FTZ R33, R2.reuse, R165 ;  /* 0x000000a502217220 */ /* 0x040fe40000410000 */
[C---:B------:R-:W-:Y:S02]  /*c4e0*/  FMUL.FTZ R36, R2.reuse, R36 ;  /* 0x0000002402247220 */ /* 0x040fe40000410000 */
[C---:B------:R-:W-:Y:S02]  /*c4f0*/  FMUL.FTZ R37, R2.reuse, R37 ;  /* 0x0000002502257220 */ /* 0x040fe40000410000 */
[----:B------:R-:W-:Y:S01]  /*c500*/  FMUL.FTZ R40, R2, R40 ;  /* 0x0000002802287220 */ /* 0x000fe20000410000 */
[----:B------:R-:W1:Y:S01]  /*c510*/  MUFU.EX2 R241, R4 ;  /* 0x0000000400f17308 */ /* 0x000e620000000800 */
[C---:B---3--:R-:W-:Y:S02]  /*c520*/  FMUL.FTZ R6, R0.reuse, R138 ;  /* 0x0000008a00067220 */ /* 0x048fe40000410000 */
[C---:B------:R-:W-:Y:S02]  /*c530*/  FMUL.FTZ R7, R0.reuse, R139 ;  /* 0x0000008b00077220 */ /* 0x040fe40000410000 */
[C---:B------:R-:W-:Y:S02]  /*c540*/  FMUL.FTZ R10, R0.reuse, R142 ;  /* 0x0000008e000a7220 */ /* 0x040fe40000410000 */
[C---:B------:R-:W-:Y:S02]  /*c550*/  FMUL.FTZ R11, R0.reuse, R143 ;  /* 0x0000008f000b7220 */ /* 0x040fe40000410000 */
[C---:B------:R-:W-:Y:S01]  /*c560*/  FMUL.FTZ R18, R0.reuse, R150 ;  /* 0x0000009600127220 */ /* 0x040fe20000410000 */
[----:B------:R-:W3:Y:S01]  /*c570*/  LDSM.16.MT88.4 R140, [R195+0x100] ;  /* 0x00010000c38c783b */ /* 0x000ee20000004200 */
[C---:B------:R-:W-:Y:S02]  /*c580*/  FMUL.FTZ R19, R0.reuse, R151 ;  /* 0x0000009700137220 */ /* 0x040fe40000410000 */
[C---:B------:R-:W-:Y:S02]  /*c590*/  FMUL.FTZ R26, R0.reuse, R158 ;  /* 0x0000009e001a7220 */ /* 0x040fe40000410000 */
[C---:B------:R-:W-:Y:S02]  /*c5a0*/  FMUL.FTZ R27, R0.reuse, R159 ;  /* 0x0000009f001b7220 */ /* 0x040fe40000410000 */
[C---:B------:R-:W-:Y:S01]  /*c5b0*/  FMUL.FTZ R34, R0.reuse, R166 ;  /* 0x000000a600227220 */ /* 0x040fe20000410000 */
[----:B------:R-:W-:Y:S01]  /*c5c0*/  LDSM.16.MT88.4 R148, [R194+0x2100] ;  /* 0x00210000c294783b */ /* 0x000fe20000004200 */
[C---:B------:R-:W-:Y:S02]  /*c5d0*/  FMUL.FTZ R35, R0.reuse, R167 ;  /* 0x000000a700237220 */ /* 0x040fe40000410000 */
[C---:B------:R-:W-:Y:S02]  /*c5e0*/  FMUL.FTZ R38, R0.reuse, R38 ;  /* 0x0000002600267220 */ /* 0x040fe40000410000 */
[----:B------:R-:W-:Y:S01]  /*c5f0*/  FMUL.FTZ R39, R0, R39 ;  /* 0x0000002700277220 */ /* 0x000fe20000410000 */
[----:B-1----:R-:W-:Y:S01]  /*c600*/  F2FP.BF16.PACK_AB R138, R241, R242 ;  /* 0x000000f2f18a723e */ /* 0x002fe200000010ff */
[----:B------:R-:W-:Y:S01]  /*c610*/  FFMA.FTZ R4, R183, c[0x0][0x2d0], -R133 ;  /* 0x0000b400b7047a23 */ /* 0x000fe20000010885 */
[----:B------:R-:W-:Y:S01]  /*c620*/  LDSM.16.MT88.4 R156, [R194+0x2900] ;  /* 0x00290000c29c783b */ /* 0x000fe20000004200 */
[----:B------:R-:W-:Y:S02]  /*c630*/  FFMA.FTZ R134, R177, c[0x0][0x2d0], -R169 ;  /* 0x0000b400b1867a23 */ /* 0x000fe400000108a9 */
[----:B------:R1:W-:Y:S01]  /*c640*/  MUFU.EX2 R185, R4 ;  /* 0x0000000400b97308 */ /* 0x0003e20000000800 */
[----:B------:R-:W-:Y:S02]  /*c650*/  FMUL.FTZ R41, R2, R41 ;  /* 0x0000002902297220 */ /* 0x000fe40000410000 */
[C---:B------:R-:W-:Y:S02]  /*c660*/  FMUL.FTZ R42, R0.reuse, R42 ;  /* 0x0000002a002a7220 */ /* 0x040fe40000410000 */
[----:B------:R-:W-:Y:S01]  /*c670*/  FMUL.FTZ R43, R0, R43 ;  /* 0x0000002b002b7220 */ /* 0x000fe20000410000 */
[----:B------:R-:W-:Y:S01]  /*c680*/  LDSM.16.MT88.4 R164, [R195+0x1900] ;  /* 0x00190000c3a4783b */ /* 0x000fe20000004200 */
[C---:B------:R-:W-:Y:S02]  /*c690*/  FMUL.FTZ R44, R2.reuse, R44 ;  /* 0x0000002c022c7220 */ /* 0x040fe40000410000 */
[----:B------:R-:W-:Y:S01]  /*c6a0*/  FMUL.FTZ R45, R2, R45 ;  /* 0x0000002d022d7220 */ /* 0x000fe20000410000 */
[----:B------:R4:W-:Y:S01]  /*c6b0*/  MUFU.EX2 R224, R134 ;  /* 0x0000008600e07308 */ /* 0x0009e20000000800 */
        /* <DEDUP_REMOVED lines=9> */
[----:B------:R-:W1:Y:S01]  /*c750*/  MUFU.EX2 R188, R4 ;  /* 0x0000000400bc7308 */ /* 0x000e620000000800 */
[C---:B------:R-:W-:Y:S02]  /*c760*/  FMUL.FTZ R54, R0.reuse, R54 ;  /* 0x0000003600367220 */ /* 0x040fe40000410000 */
[----:B------:R-:W-:Y:S02]  /*c770*/  FMUL.FTZ R55, R0, R55 ;  /* 0x0000003700377220 */ /* 0x000fe40000410000 */
[--C-:B----4-:R-:W-:Y:S02]  /*c780*/  FFMA.FTZ R134, R178, c[0x0][0x2d0], -R133.reuse ;  /* 0x0000b400b2867a23 */ /* 0x110fe40000010885 */
        /* <DEDUP_REMOVED lines=9> */
[----:B------:R-:W-:Y:S01]  /*c820*/  FMUL.FTZ R64, R2, R64 ;  /* 0x0000004002407220 */ /* 0x000fe20000410000 */
[----:B-1----:R-:W-:Y:S01]  /*c830*/  F2FP.BF16.PACK_AB R137, R188, R185 ;  /* 0x000000b9bc89723e */ /* 0x002fe200000010ff */
[--C-:B------:R-:W-:Y:S02]  /*c840*/  FFMA.FTZ R4, R173, c[0x0][0x2d0], -R133.reuse ;  /* 0x0000b400ad047a23 */ /* 0x100fe40000010885 */
[----:B------:R-:W-:Y:S02]  /*c850*/  FMUL.FTZ R65, R2, R65 ;  /* 0x0000004102417220 */ /* 0x000fe40000410000 */
[----:B------:R1:W-:Y:S01]  /*c860*/  MUFU.EX2 R187, R4 ;  /* 0x0000000400bb7308 */ /* 0x0003e20000000800 */
        /* <DEDUP_REMOVED lines=12> */
[----:B------:R-:W-:Y:S02]  /*c930*/  FMUL.FTZ R76, R2, R76 ;  /* 0x0000004c024c7220 */ /* 0x000fe40000410000 */
[----:B-1----:R-:W-:Y:S02]  /*c940*/  FFMA.FTZ R4, R174, c[0x0][0x2d0], -R133 ;  /* 0x0000b400ae047a23 */ /* 0x002fe40000010885 */
[----:B------:R-:W-:Y:S02]  /*c950*/  FMUL.FTZ R77, R2, R77 ;  /* 0x0000004d024d7220 */ /* 0x000fe40000410000 */
[----:B------:R-:W1:Y:S01]  /*c960*/  MUFU.EX2 R186, R4 ;  /* 0x0000000400ba7308 */ /* 0x000e620000000800 */
[C---:B------:R-:W-:Y:S02]  /*c970*/  FMUL.FTZ R78, R0.reuse, R78 ;  /* 0x0000004e004e7220 */ /* 0x040fe40000410000 */
[----:B------:R-:W-:Y:S02]  /*c980*/  FMUL.FTZ R79, R0, R79 ;  /* 0x0000004f004f7220 */ /* 0x000fe40000410000 */
[--C-:B----4-:R-:W-:Y:S02]  /*c990*/  FFMA.FTZ R134, R189, c[0x0][0x2d0], -R169.reuse ;  /* 0x0000b400bd867a23 */ /* 0x110fe400000108a9 */
[C---:B------:R-:W-:Y:S02]  /*c9a0*/  FMUL.FTZ R80, R2.reuse, R80 ;  /* 0x0000005002507220 */ /* 0x040fe40000410000 */
[----:B------:R-:W-:Y:S01]  /*c9b0*/  FMUL.FTZ R81, R2, R81 ;  /* 0x0000005102517220 */ /* 0x000fe20000410000 */
[----:B--2---:R2:W4:Y:S01]  /*c9c0*/  MUFU.EX2 R223, R134 ;  /* 0x0000008600df7308 */ /* 0x0045220000000800 */
        /* <DEDUP_REMOVED lines=8> */
[C---:B------:R-:W-:Y:S01]  /*ca50*/  FMUL.FTZ R4, R2.reuse, R136 ;  /* 0x0000008802047220 */ /* 0x040fe20000410000 */
[----:B------:R-:W-:Y:S01]  /*ca60*/  F2FP.BF16.PACK_AB R136, R243, R240 ;  /* 0x000000f0f388723e */ /* 0x000fe200000010ff */
[----:B------:R-:W-:Y:S02]  /*ca70*/  FMUL.FTZ R89, R2, R89 ;  /* 0x0000005902597220 */ /* 0x000fe40000410000 */
[C---:B------:R-:W-:Y:S02]  /*ca80*/  FMUL.FTZ R90, R0.reuse, R90 ;  /* 0x0000005a005a7220 */ /* 0x040fe40000410000 */
[----:B------:R-:W-:Y:S02]  /*ca90*/  FMUL.FTZ R91, R0, R91 ;  /* 0x0000005b005b7220 */ /* 0x000fe40000410000 */
[C---:B------:R-:W-:Y:S05]  /*caa0*/  HMMA.16816.F32.BF16 R4, R136.reuse, R12, R4 ;  /* 0x0000000c8804723c */ /* 0x040fea0000041804 */
[C---:B------:R-:W-:Y:S02]  /*cab0*/  FMUL.FTZ R92, R2.reuse, R92 ;  /* 0x0000005c025c7220 */ /* 0x040fe40000410000 */
[C---:B------:R-:W-:Y:S01]  /*cac0*/  FMUL.FTZ R12, R2.reuse, R144 ;  /* 0x00000090020c7220 */ /* 0x040fe20000410000 */
[C---:B------:R-:W-:Y:S04]  /*cad0*/  HMMA.16816.F32.BF16 R8, R136.reuse, R14, R8 ;  /* 0x0000000e8808723c */ /* 0x040fe80000041808 */
[C---:B------:R-:W-:Y:S02]  /*cae0*/  FMUL.FTZ R13, R2.reuse, R145 ;  /* 0x00000091020d7220 */ /* 0x040fe40000410000 */
[----:B------:R-:W-:Y:S02]  /*caf0*/  FMUL.FTZ R93, R2, R93 ;  /* 0x0000005d025d7220 */ /* 0x000fe40000410000 */
[C---:B------:R-:W-:Y:S04]  /*cb00*/  FMUL.FTZ R14, R0.reuse, R146 ;  /* 0x00000092000e7220 */ /* 0x040fe80000410000 */
[C---:B------:R-:W-:Y:S02]  /*cb10*/  FMUL.FTZ R15, R0.reuse, R147 ;  /* 0x00000093000f7220 */ /* 0x040fe40000410000 */
[----:B------:R-:W1:Y:S01]  /*cb20*/  LDSM.16.MT88.4 R144, [R193+0x2100] ;  /* 0x00210000c190783b */ /* 0x000e620000004200 */
[C---:B------:R-:W-:Y:S02]  /*cb30*/  FMUL.FTZ R94, R0.reuse, R94 ;  /* 0x0000005e005e7220 */ /* 0x040fe40000410000 */
[----:B------:R-:W-:Y:S02]  /*cb40*/  FMUL.FTZ R95, R0, R95 ;  /* 0x0000005f005f7220 */ /* 0x000fe40000410000 */
[C---:B------:R-:W-:Y:S03]  /*cb50*/  HMMA.16816.F32.BF16 R12, R136.reuse, R20, R12 ;  /* 0x00000014880c723c */ /* 0x040fe6000004180c */
[C---:B------:R-:W-:Y:S02]  /*cb60*/  FMUL.FTZ R96, R2.reuse, R96 ;  /* 0x0000006002607220 */ /* 0x040fe40000410000 */
[C---:B------:R-:W-:Y:S02]  /*cb70*/  FMUL.FTZ R97, R2.reuse, R97 ;  /* 0x0000006102617220 */ /* 0x040fe40000410000 */
[C---:B------:R-:W-:Y:S01]  /*cb80*/  FMUL.FTZ R20, R2.reuse, R152 ;  /* 0x0000009802147220 */ /* 0x040fe20000410000 */
[C---:B------:R-:W-:Y:S04]  /*cb90*/  HMMA.16816.F32.BF16 R16, R136.reuse, R22, R16 ;  /* 0x000000168810723c */ /* 0x040fe80000041810 */
[----:B------:R-:W-:Y:S02]  /*cba0*/  FMUL.FTZ R21, R2, R153 ;  /* 0x0000009902157220 */ /* 0x000fe40000410000 */
[----:B--2---:R-:W-:Y:S02]  /*cbb0*/  FFMA.FTZ R134, R190, c[0x0][0x2d0], -R169 ;  /* 0x0000b400be867a23 */ /* 0x004fe400000108a9 */
[C---:B------:R-:W-:Y:S02]  /*cbc0*/  FMUL.FTZ R22, R0.reuse, R154 ;  /* 0x0000009a00167220 */ /* 0x040fe40000410000 */
[----:B------:R2:W5:Y:S02]  /*cbd0*/  MUFU.EX2 R222, R134 ;  /* 0x0000008600de7308 */ /* 0x0005640000000800 */
[C---:B------:R-:W-:Y:S02]  /*cbe0*/  FMUL.FTZ R23, R0.reuse, R155 ;  /* 0x0000009b00177220 */ /* 0x040fe40000410000 */
[----:B------:R-:W-:Y:S01]  /*cbf0*/  LDSM.16.MT88.4 R152, [R196+0x900] ;  /* 0x00090000c498783b */ /* 0x000fe20000004200 */
        /* <DEDUP_REMOVED lines=8> */
[C---:B------:R-:W-:Y:S02]  /*cc80*/  FMUL.FTZ R102, R0.reuse, R102 ;  /* 0x0000006600667220 */ /* 0x040fe40000410000 */
[C---:B------:R-:W-:Y:S04]  /*cc90*/  FMUL.FTZ R30, R0.reuse, R162 ;  /* 0x000000a2001e7220 */ /* 0x040fe80000410000 */
[C---:B------:R-:W-:Y:S02]  /*cca0*/  FMUL.FTZ R31, R0.reuse, R163 ;  /* 0x000000a3001f7220 */ /* 0x040fe40000410000 */
[----:B------:R-:W-:Y:S01]  /*ccb0*/  LDSM.16.MT88.4 R160, [R196+0x1900] ;  /* 0x00190000c4a0783b */ /* 0x000fe20000004200 */
[----:B------:R-:W-:Y:S02]  /*ccc0*/  FMUL.FTZ R103, R0, R103 ;  /* 0x0000006700677220 */ /* 0x000fe40000410000 */
[C---:B------:R-:W-:Y:S02]  /*ccd0*/  FMUL.FTZ R104, R2.reuse, R104 ;  /* 0x0000006802687220 */ /* 0x040fe40000410000 */
        /* <DEDUP_REMOVED lines=11> */
[C---:B------:R-:W-:Y:S01]  /*cd90*/  HMMA.16816.F32.BF16 R40, R136.reuse, R146, R40 ;  /* 0x000000928828723c */ /* 0x040fe20000041828 */
[----:B------:R-:W1:Y:S03]  /*cda0*/  LDSM.16.MT88.4 R144, [R195+0x2100] ;  /* 0x00210000c390783b */ /* 0x000e660000004200 */
[C---:B------:R-:W-:Y:S02]  /*cdb0*/  FMUL.FTZ R112, R2.reuse, R112 ;  /* 0x0000007002707220 */ /* 0x040fe40000410000 */
[----:B------:R-:W-:Y:S02]  /*cdc0*/  FMUL.FTZ R113, R2, R113 ;  /* 0x0000007102717220 */ /* 0x000fe40000410000 */
[C---:B------:R-:W-:Y:S04]  /*cdd0*/  HMMA.16816.F32.BF16 R44, R136.reuse, R148, R44 ;  /* 0x00000094882c723c */ /* 0x040fe8000004182c */
[C---:B------:R-:W-:Y:S02]  /*cde0*/  FMUL.FTZ R114, R0.reuse, R114 ;  /* 0x0000007200727220 */ /* 0x040fe40000410000 */
[----:B------:R-:W-:Y:S02]  /*cdf0*/  FMUL.FTZ R115, R0, R115 ;  /* 0x0000007300737220 */ /* 0x000fe40000410000 */
[C---:B------:R-:W-:Y:S01]  /*ce00*/  HMMA.16816.F32.BF16 R48, R136.reuse, R150, R48 ;  /* 0x000000968830723c */ /* 0x040fe20000041830 */
[----:B------:R-:W2:Y:S03]  /*ce10*/  LDSM.16.MT88.4 R148, [R193+0x4100] ;  /* 0x00410000c194783b */ /* 0x000ea60000004200 */
        /* <DEDUP_REMOVED lines=18> */
[C---:B--2---:R-:W-:Y:S04]  /*cf40*/  HMMA.16816.F32.BF16 R68, R136.reuse, R148, R68 ;  /* 0x000000948844723c */ /* 0x044fe80000041844 */
[C---:B------:R-:W-:Y:S02]  /*cf50*/  FMUL.FTZ R128, R2.reuse, R128 ;  /* 0x0000008002807220 */ /* 0x040fe40000410000 */
[----:B------:R-:W-:Y:S02]  /*cf60*/  FMUL.FTZ R129, R2, R129 ;  /* 0x0000008102817220 */ /* 0x000fe40000410000 */
[C---:B------:R-:W-:Y:S01]  /*cf70*/  HMMA.16816.F32.BF16 R72, R136.reuse, R150, R72 ;  /* 0x000000968848723c */ /* 0x040fe20000041848 */
[----:B------:R-:W2:Y:S03]  /*cf80*/  LDSM.16.MT88.4 R148, [R195+0x4100] ;  /* 0x00410000c394783b */ /* 0x000ea60000004200 */
[C---:B------:R-:W-:Y:S02]  /*cf90*/  FMUL.FTZ R130, R0.reuse, R130 ;  /* 0x0000008200827220 */ /* 0x040fe40000410000 */
[----:B------:R-:W-:Y:S02]  /*cfa0*/  FMUL.FTZ R131, R0, R131 ;  /* 0x0000008300837220 */ /* 0x000fe40000410000 */
[----:B------:R-:W-:Y:S01]  /*cfb0*/  FFMA.FTZ R134, R191, c[0x0][0x2d0], -R133 ;  /* 0x0000b400bf867a23 */ /* 0x000fe20000010885 */
[C---:B---3--:R-:W-:Y:S03]  /*cfc0*/  HMMA.16816.F32.BF16 R76, R136.reuse, R140, R76 ;  /* 0x0000008c884c723c */ /* 0x048fe6000004184c */
[----:B------:R3:W2:Y:S01]  /*cfd0*/  MUFU.EX2 R182, R134 ;  /* 0x0000008600b67308 */ /* 0x0006a20000000800 */
[----:B------:R-:W-:Y:S02]  /*cfe0*/  FFMA.FTZ R2, R2, R227, R240 ;  /* 0x000000e302027223 */ /* 0x000fe400000100f0 */
[----:B------:R-:W-:Y:S02]  /*cff0*/  FFMA.FTZ R0, R0, R226, R185 ;  /* 0x000000e200007223 */ /* 0x000fe400000100b9 */
[C---:B------:R-:W-:Y:S01]  /*d000*/  HMMA.16816.F32.BF16 R80, R136.reuse, R142, R80 ;  /* 0x0000008e8850723c */ /* 0x040fe20000041850 */
[----:B------:R-:W5:Y:S03]  /*d010*/  LDSM.16.MT88.4 R140, [R193+0x6100] ;  /* 0x00610000c18c783b */ /* 0x000f660000004200 */
[----:B------:R-:W-:Y:S02]  /*d020*/  FADD.FTZ R2, R243, R2 ;  /* 0x00000002f3027221 */ /* 0x000fe40000010000 */
[----:B------:R-:W-:Y:S02]  /*d030*/  FADD.FTZ R0, R188, R0 ;  /* 0x00000000bc007221 */ /* 0x000fe40000010000 */
[C---:B-1----:R-:W-:Y:S04]  /*d040*/  HMMA.16816.F32.BF16 R84, R136.reuse, R144, R84 ;  /* 0x000000908854723c */ /* 0x042fe80000041854 */
[----:B------:R-:W-:Y:S02]  /*d050*/  FADD.FTZ R2, R242, R2 ;  /* 0x00000002f2027221 */ /* 0x000fe40000010000 */
[----:B------:R-:W-:Y:S02]  /*d060*/  FADD.FTZ R0, R187, R0 ;  /* 0x00000000bb007221 */ /* 0x000fe40000010000 */
[C---:B------:R-:W-:Y:S01]  /*d070*/  HMMA.16816.F32.BF16 R88, R136.reuse, R146, R88 ;  /* 0x000000928858723c */ /* 0x040fe20000041858 */
[----:B------:R-:W1:Y:S03]  /*d080*/  LDSM.16.MT88.4 R144, [R194+0x6100] ;  /* 0x00610000c290783b */ /* 0x000e660000004200 */
[----:B---3--:R-:W-:Y:S02]  /*d090*/  FFMA.FTZ R134, R221, c[0x0][0x2d0], -R133 ;  /* 0x0000b400dd867a23 */ /* 0x008fe40000010885 */
[----:B------:R-:W-:Y:S02]  /*d0a0*/  FADD.FTZ R2, R241, R2 ;  /* 0x00000002f1027221 */ /* 0x000fe40000010000 */
[C---:B--2---:R-:W-:Y:S01]  /*d0b0*/  HMMA.16816.F32.BF16 R92, R136.reuse, R148, R92 ;  /* 0x00000094885c723c */ /* 0x044fe2000004185c */
[----:B------:R2:W3:Y:S03]  /*d0c0*/  MUFU.EX2 R181, R134 ;  /* 0x0000008600b57308 */ /* 0x0004e60000000800 */
[----:B------:R-:W-:Y:S02]  /*d0d0*/  FADD.FTZ R2, R225, R2 ;  /* 0x00000002e1027221 */ /* 0x000fe40000010000 */
[----:B------:R-:W-:Y:S02]  /*d0e0*/  FADD.FTZ R0, R186, R0 ;  /* 0x00000000ba007221 */ /* 0x000fe40000010000 */
[C---:B------:R-:W-:Y:S01]  /*d0f0*/  HMMA.16816.F32.BF16 R96, R136.reuse, R150, R96 ;  /* 0x000000968860723c */ /* 0x040fe20000041860 */
[----:B------:R-:W3:Y:S03]  /*d100*/  LDSM.16.MT88.4 R148, [R196+0x6100] ;  /* 0x00610000c494783b */ /* 0x000ee60000004200 */
[----:B------:R-:W-:Y:S02]  /*d110*/  FADD.FTZ R2, R224, R2 ;  /* 0x00000002e0027221 */ /* 0x000fe40000010000 */
[----:B------:R-:W-:Y:S02]  /*d120*/  FADD.FTZ R0, R184, R0 ;  /* 0x00000000b8007221 */ /* 0x000fe40000010000 */
[----:B----4-:R-:W-:Y:S01]  /*d130*/  FADD.FTZ R2, R223, R2 ;  /* 0x00000002df027221 */ /* 0x010fe20000010000 */
[C---:B-----5:R-:W-:Y:S03]  /*d140*/  HMMA.16816.F32.BF16 R100, R136.reuse, R140, R100 ;  /* 0x0000008c8864723c */ /* 0x060fe60000041864 */
[----:B------:R-:W-:Y:S02]  /*d150*/  FADD.FTZ R2, R222, R2 ;  /* 0x00000002de027221 */ /* 0x000fe40000010000 */
[----:B------:R-:W-:Y:S03]  /*d160*/  FADD.FTZ R0, R183, R0 ;  /* 0x00000000b7007221 */ /* 0x000fe60000010000 */
[C---:B------:R-:W-:Y:S01]  /*d170*/  HMMA.16816.F32.BF16 R104, R136.reuse, R142, R104 ;  /* 0x0000008e8868723c */ /* 0x040fe20000041868 */
[----:B------:R-:W4:Y:S03]  /*d180*/  LDSM.16.MT88.4 R140, [R195+0x6100] ;  /* 0x00610000c38c783b */ /* 0x000f260000004200 */
[--C-:B--2---:R-:W-:Y:S02]  /*d190*/  FFMA.FTZ R134, R244, c[0x0][0x2d0], -R169.reuse ;  /* 0x0000b400f4867a23 */ /* 0x104fe400000108a9 */
[----:B------:R-:W-:Y:S02]  /*d1a0*/  FADD.FTZ R0, R182, R0 ;  /* 0x00000000b6007221 */ /* 0x000fe40000010000 */
[C---:B-1----:R-:W-:Y:S01]  /*d1b0*/  HMMA.16816.F32.BF16 R108, R136.reuse, R144, R108 ;  /* 0x00000090886c723c */ /* 0x042fe2000004186c */
[----:B------:R1:W2:Y:S03]  /*d1c0*/  MUFU.EX2 R221, R134 ;  /* 0x0000008600dd7308 */ /* 0x0002a60000000800 */
[----:B---3--:R-:W-:Y:S04]  /*d1d0*/  FADD.FTZ R0, R181, R0 ;  /* 0x00000000b5007221 */ /* 0x008fe80000010000 */
[C---:B------:R-:W-:Y:S01]  /*d1e0*/  HMMA.16816.F32.BF16 R112, R136.reuse, R146, R112 ;  /* 0x000000928870723c */ /* 0x040fe20000041870 */
[----:B------:R-:W3:Y:S07]  /*d1f0*/  LDSM.16.MT88.4 R144, [R193+0x900] ;  /* 0x00090000c190783b */ /* 0x000eee0000004200 */
[C---:B------:R-:W-:Y:S08]  /*d200*/  HMMA.16816.F32.BF16 R116, R136.reuse, R148, R116 ;  /* 0x000000948874723c */ /* 0x040ff00000041874 */
[C---:B------:R-:W-:Y:S01]  /*d210*/  HMMA.16816.F32.BF16 R120, R136.reuse, R150, R120 ;  /* 0x000000968878723c */ /* 0x040fe20000041878 */
[----:B------:R-:W5:Y:S03]  /*d220*/  LDSM.16.MT88.4 R148, [R194+0x900] ;  /* 0x00090000c294783b */ /* 0x000f660000004200 */
[----:B-1----:R-:W-:Y:S02]  /*d230*/  FFMA.FTZ R134, R245, c[0x0][0x2d0], -R169 ;  /* 0x0000b400f5867a23 */ /* 0x002fe400000108a9 */
[----:B--2---:R-:W-:Y:S02]  /*d240*/  FADD.FTZ R2, R221, R2 ;  /* 0x00000002dd027221 */ /* 0x004fe40000010000 */
[----:B------:R1:W2:Y:S01]  /*d250*/  MUFU.EX2 R191, R134 ;  /* 0x0000008600bf7308 */ /* 0x0002a20000000800 */
[C---:B----4-:R-:W-:Y:S08]  /*d260*/  HMMA.16816.F32.BF16 R124, R136.reuse, R140, R124 ;  /* 0x0000008c887c723c */ /* 0x050ff0000004187c */
[----:B------:R-:W-:Y:S01]  /*d270*/  HMMA.16816.F32.BF16 R128, R136, R142, R128 ;  /* 0x0000008e8880723c */ /* 0x000fe20000041880 */
[----:B------:R-:W4:Y:S06]  /*d280*/  LDSM.16.MT88.4 R140, [R195+0x900] ;  /* 0x00090000c38c783b */ /* 0x000f2c0000004200 */
[----:B------:R-:W-:Y:S02]  /*d290*/  F2FP.BF16.PACK_AB R136, R224, R225 ;  /* 0x000000e1e088723e */ /* 0x000fe400000010ff */
[----:B------:R-:W-:Y:S03]  /*d2a0*/  F2FP.BF16.PACK_AB R137, R183, R184 ;  /* 0x000000b8b789723e */ /* 0x000fe600000010ff */
[----:B------:R-:W-:Y:S02]  /*d2b0*/  F2FP.BF16.PACK_AB R138, R222, R223 ;  /* 0x000000dfde8a723e */ /* 0x000fe400000010ff */
[----:B------:R-:W-:Y:S01]  /*d2c0*/  F2FP.BF16.PACK_AB R139, R181, R182 ;  /* 0x000000b6b58b723e */ /* 0x000fe200000010ff */
[--C-:B-1----:R-:W-:Y:S02]  /*d2d0*/  FFMA.FTZ R134, R246, c[0x0][0x2d0], -R133.reuse ;  /* 0x0000b400f6867a23 */ /* 0x102fe40000010885 */
[----:B--2---:R-:W-:Y:S02]  /*d2e0*/  FADD.FTZ R2, R191, R2 ;  /* 0x00000002bf027221 */ /* 0x004fe40000010000 */
[----:B------:R1:W2:Y:S02]  /*d2f0*/  MUFU.EX2 R177, R134 ;  /* 0x0000008600b17308 */ /* 0x0002a40000000800 */
[C---:B---3--:R-:W-:Y:S08]  /*d300*/  HMMA.16816.F32.BF16 R4, R136.reuse, R144, R4 ;  /* 0x000000908804723c */ /* 0x048ff00000041804 */
[C---:B------:R-:W-:Y:S01]  /*d310*/  HMMA.16816.F32.BF16 R8, R136.reuse, R146, R8 ;  /* 0x000000928808723c */ /* 0x040fe20000041808 */
[----:B------:R-:W3:Y:S07]  /*d320*/  LDSM.16.MT88.4 R144, [R193+0x2900] ;  /* 0x00290000c190783b */ /* 0x000eee0000004200 */
[C---:B-----5:R-:W-:Y:S04]  /*d330*/  HMMA.16816.F32.BF16 R12, R136.reuse, R148, R12 ;  /* 0x00000094880c723c */ /* 0x060fe8000004180c */
[----:B-1----:R-:W-:Y:S04]  /*d340*/  FFMA.FTZ R134, R247, c[0x0][0x2d0], -R133 ;  /* 0x0000b400f7867a23 */ /* 0x002fe80000010885 */
[C---:B------:R-:W-:Y:S01]  /*d350*/  HMMA.16816.F32.BF16 R16, R136.reuse, R150, R16 ;  /* 0x000000968810723c */ /* 0x040fe20000041810 */
[----:B------:R-:W1:Y:S01]  /*d360*/  LDSM.16.MT88.4 R148, [R196+0x2900] ;  /* 0x00290000c494783b */ /* 0x000e620000004200 */
[----:B------:R5:W3:Y:S02]  /*d370*/  MUFU.EX2 R176, R134 ;  /* 0x0000008600b07308 */ /* 0x000ae40000000800 */
[----:B--2---:R-:W-:Y:S04]  /*d380*/  FADD.FTZ R0, R177, R0 ;  /* 0x00000000b1007221 */ /* 0x004fe80000010000 */
[C---:B------:R-:W-:Y:S08]  /*d390*/  HMMA.16816.F32.BF16 R20, R136.reuse, R152, R20 ;  /* 0x000000988814723c */ /* 0x040ff00000041814 */
[C---:B------:R-:W-:Y:S01]  /*d3a0*/  HMMA.16816.F32.BF16 R24, R136.reuse, R154, R24 ;  /* 0x0000009a8818723c */ /* 0x040fe20000041818 */
[----:B------:R-:W2:Y:S07]  /*d3b0*/  LDSM.16.MT88.4 R152, [R195+0x2900] ;  /* 0x00290000c398783b */ /* 0x000eae0000004200 */
[C---:B----4-:R-:W-:Y:S04]  /*d3c0*/  HMMA.16816.F32.BF16 R28, R136.reuse, R140, R28 ;  /* 0x0000008c881c723c */ /* 0x050fe8000004181c */
[--C-:B-----5:R-:W-:Y:S02]  /*d3d0*/  FFMA.FTZ R134, R248, c[0x0][0x2d0], -R169.reuse ;  /* 0x0000b400f8867a23 */ /* 0x120fe400000108a9 */
[----:B---3--:R-:W-:Y:S02]  /*d3e0*/  FADD.FTZ R0, R176, R0 ;  /* 0x00000000b0007221 */ /* 0x008fe40000010000 */
[C---:B------:R-:W-:Y:S01]  /*d3f0*/  HMMA.16816.F32.BF16 R32, R136.reuse, R142, R32 ;  /* 0x0000008e8820723c */ /* 0x040fe20000041820 */
[----:B------:R-:W3:Y:S01]  /*d400*/  LDSM.16.MT88.4 R140, [R193+0x4900] ;  /* 0x00490000c18c783b */ /* 0x000ee20000004200 */
[----:B------:R4:W5:Y:S06]  /*d410*/  MUFU.EX2 R190, R134 ;  /* 0x0000008600be7308 */ /* 0x00096c0000000800 */
[C---:B------:R-:W-:Y:S08]  /*d420*/  HMMA.16816.F32.BF16 R36, R136.reuse, R144, R36 ;  /* 0x000000908824723c */ /* 0x040ff00000041824 */
[C---:B------:R-:W-:Y:S01]  /*d430*/  HMMA.16816.F32.BF16 R40, R136.reuse, R146, R40 ;  /* 0x000000928828723c */ /* 0x040fe20000041828 */
[----:B------:R-:W3:Y:S07]  /*d440*/  LDSM.16.MT88.4 R144, [R194+0x4900] ;  /* 0x00490000c290783b */ /* 0x000eee0000004200 */
[C---:B------:R-:W-:Y:S04]  /*d450*/  HMMA.16816.F32.BF16 R44, R136.reuse, R156, R44 ;  /* 0x0000009c882c723c */ /* 0x040fe8000004182c */
[----:B----4-:R-:W-:Y:S02]  /*d460*/  FFMA.FTZ R134, R249, c[0x0][0x2d0], -R169 ;  /* 0x0000b400f9867a23 */ /* 0x010fe400000108a9 */
[----:B-----5:R-:W-:Y:S02]  /*d470*/  FADD.FTZ R2, R190, R2 ;  /* 0x00000002be027221 */ /* 0x020fe40000010000 */
[C---:B------:R-:W-:Y:S01]  /*d480*/  HMMA.16816.F32.BF16 R48, R136.reuse, R158, R48 ;  /* 0x0000009e8830723c */ /* 0x040fe20000041830 */
[----:B------:R-:W4:Y:S01]  /*d490*/  LDSM.16.MT88.4 R156, [R196+0x4900] ;  /* 0x00490000c49c783b */ /* 0x000f220000004200 */
[----:B------:R5:W3:Y:S06]  /*d4a0*/  MUFU.EX2 R189, R134 ;  /* 0x0000008600bd7308 */ /* 0x000aec0000000800 */
[C---:B-1----:R-:W-:Y:S08]  /*d4b0*/  HMMA.16816.F32.BF16 R52, R136.reuse, R148, R52 ;  /* 0x000000948834723c */ /* 0x042ff00000041834 */
[C---:B------:R-:W-:Y:S01]  /*d4c0*/  HMMA.16816.F32.BF16 R56, R136.reuse, R150, R56 ;  /* 0x000000968838723c */ /* 0x040fe20000041838 */
[----:B------:R-:W1:Y:S07]  /*d4d0*/  LDSM.16.MT88.4 R148, [R195+0x4900] ;  /* 0x00490000c394783b */ /* 0x000e6e0000004200 */
[C---:B--2---:R-:W-:Y:S04]  /*d4e0*/  HMMA.16816.F32.BF16 R60, R136.reuse, R152, R60 ;  /* 0x00000098883c723c */ /* 0x044fe8000004183c */
[--C-:B-----5:R-:W-:Y:S02]  /*d4f0*/  FFMA.FTZ R134, R250, c[0x0][0x2d0], -R133.reuse ;  /* 0x0000b400fa867a23 */ /* 0x120fe40000010885 */
[----:B---3--:R-:W-:Y:S02]  /*d500*/  FADD.FTZ R2, R189, R2 ;  /* 0x00000002bd027221 */ /* 0x008fe40000010000 */
[C---:B------:R-:W-:Y:S01]  /*d510*/  HMMA.16816.F32.BF16 R64, R136.reuse, R154, R64 ;  /* 0x0000009a8840723c */ /* 0x040fe20000041840 */
[----:B------:R-:W-:Y:S01]  /*d520*/  LDSM.16.MT88.4 R152, [R196+0x6900] ;  /* 0x00690000c498783b */ /* 0x000fe20000004200 */
[----:B------:R2:W3:Y:S06]  /*d530*/  MUFU.EX2 R175, R134 ;  /* 0x0000008600af7308 */ /* 0x0004ec0000000800 */
[C---:B------:R-:W-:Y:S08]  /*d540*/  HMMA.16816.F32.BF16 R68, R136.reuse, R140, R68 ;  /* 0x0000008c8844723c */ /* 0x040ff00000041844 */
[C---:B------:R-:W-:Y:S01]  /*d550*/  HMMA.16816.F32.BF16 R72, R136.reuse, R142, R72 ;  /* 0x0000008e8848723c */ /* 0x040fe20000041848 */
[----:B------:R-:W5:Y:S07]  /*d560*/  LDSM.16.MT88.4 R140, [R193+0x6900] ;  /* 0x00690000c18c783b */ /* 0x000f6e0000004200 */
[C---:B------:R-:W-:Y:S04]  /*d570*/  HMMA.16816.F32.BF16 R76, R136.reuse, R144, R76 ;  /* 0x00000090884c723c */ /* 0x040fe8000004184c */
[----:B--2---:R-:W-:Y:S02]  /*d580*/  FFMA.FTZ R134, R251, c[0x0][0x2d0], -R133 ;  /* 0x0000b400fb867a23 */ /* 0x004fe40000010885 */
[----:B---3--:R-:W-:Y:S02]  /*d590*/  FADD.FTZ R0, R175, R0 ;  /* 0x00000000af007221 */ /* 0x008fe40000010000 */
[C---:B------:R-:W-:Y:S01]  /*d5a0*/  HMMA.16816.F32.BF16 R80, R136.reuse, R146, R80 ;  /* 0x000000928850723c */ /* 0x040fe20000041850 */
[----:B------:R-:W2:Y:S01]  /*d5b0*/  LDSM.16.MT88.4 R144, [R194+0x6900] ;  /* 0x00690000c290783b */ /* 0x000ea20000004200 */
[----:B------:R3:W3:Y:S06]  /*d5c0*/  MUFU.EX2 R174, R134 ;  /* 0x0000008600ae7308 */ /* 0x0006ec0000000800 */
[C---:B----4-:R-:W-:Y:S08]  /*d5d0*/  HMMA.16816.F32.BF16 R84, R136.reuse, R156, R84 ;  /* 0x0000009c8854723c */ /* 0x050ff00000041854 */
[C---:B------:R-:W-:Y:S01]  /*d5e0*/  HMMA.16816.F32.BF16 R88, R136.reuse, R158, R88 ;  /* 0x0000009e8858723c */ /* 0x040fe20000041858 */
[----:B------:R-:W-:Y:S07]  /*d5f0*/  LDSM.16.MT88.4 R156, [R194+0x1100] ;  /* 0x00110000c29c783b */ /* 0x000fee0000004200 */
[C---:B-1----:R-:W-:Y:S04]  /*d600*/  HMMA.16816.F32.BF16 R92, R136.reuse, R148, R92 ;  /* 0x00000094885c723c */ /* 0x042fe8000004185c */
[--C-:B---3--:R-:W-:Y:S02]  /*d610*/  FFMA.FTZ R134, R170, c[0x0][0x2d0], -R169.reuse ;  /* 0x0000b400aa867a23 */ /* 0x108fe400000108a9 */
[----:B------:R-:W-:Y:S02]  /*d620*/  FADD.FTZ R0, R174, R0 ;  /* 0x00000000ae007221 */ /* 0x000fe40000010000 */
[C---:B------:R-:W-:Y:S01]  /*d630*/  HMMA.16816.F32.BF16 R96, R136.reuse, R150, R96 ;  /* 0x000000968860723c */ /* 0x040fe20000041860 */
[----:B------:R-:W1:Y:S01]  /*d640*/  LDSM.16.MT88.4 R148, [R195+0x6900] ;  /* 0x00690000c394783b */ /* 0x000e620000004200 */
[----:B------:R3:W4:Y:S06]  /*d650*/  MUFU.EX2 R180, R134 ;  /* 0x0000008600b47308 */ /* 0x00072c0000000800 */
[C---:B-----5:R-:W-:Y:S08]  /*d660*/  HMMA.16816.F32.BF16 R100, R136.reuse, R140, R100 ;  /* 0x0000008c8864723c */ /* 0x060ff00000041864 */
[C---:B------:R-:W-:Y:S01]  /*d670*/  HMMA.16816.F32.BF16 R104, R136.reuse, R142, R104 ;  /* 0x0000008e8868723c */ /* 0x040fe20000041868 */
[----:B------:R-:W5:Y:S07]  /*d680*/  LDSM.16.MT88.4 R140, [R193+0x1100] ;  /* 0x00110000c18c783b */ /* 0x000f6e0000004200 */
[C---:B--2---:R-:W-:Y:S04]  /*d690*/  HMMA.16816.F32.BF16 R108, R136.reuse, R144, R108 ;  /* 0x00000090886c723c */ /* 0x044fe8000004186c */
[----:B---3--:R-:W-:Y:S02]  /*d6a0*/  FFMA.FTZ R134, R171, c[0x0][0x2d0], -R169 ;  /* 0x0000b400ab867a23 */ /* 0x008fe400000108a9 */
[----:B----4-:R-:W-:Y:S02]  /*d6b0*/  FADD.FTZ R2, R180, R2 ;  /* 0x00000002b4027221 */ /* 0x010fe40000010000 */
[C---:B------:R-:W-:Y:S01]  /*d6c0*/  HMMA.16816.F32.BF16 R112, R136.reuse, R146, R112 ;  /* 0x000000928870723c */ /* 0x040fe20000041870 */
[----:B------:R-:W2:Y:S01]  /*d6d0*/  LDSM.16.MT88.4 R144, [R196+0x1100] ;  /* 0x00110000c490783b */ /* 0x000ea20000004200 */
[----:B------:R3:W4:Y:S06]  /*d6e0*/  MUFU.EX2 R179, R134 ;  /* 0x0000008600b37308 */ /* 0x00072c0000000800 */
[C---:B------:R-:W-:Y:S08]  /*d6f0*/  HMMA.16816.F32.BF16 R116, R136.reuse, R152, R116 ;  /* 0x000000988874723c */ /* 0x040ff00000041874 */
[C---:B------:R-:W-:Y:S01]  /*d700*/  HMMA.16816.F32.BF16 R120, R136.reuse, R154, R120 ;  /* 0x0000009a8878723c */ /* 0x040fe20000041878 */
[----:B------:R-:W-:Y:S07]  /*d710*/  LDSM.16.MT88.4 R152, [R194+0x3100] ;  /* 0x00310000c298783b */ /* 0x000fee0000004200 */
[C---:B-1----:R-:W-:Y:S04]  /*d720*/  HMMA.16816.F32.BF16 R124, R136.reuse, R148, R124 ;  /* 0x00000094887c723c */ /* 0x042fe8000004187c */
[--C-:B---3--:R-:W-:Y:S04]  /*d730*/  FFMA.FTZ R134, R252, c[0x0][0x2d0], -R133.reuse ;  /* 0x0000b400fc867a23 */ /* 0x108fe80000010885 */
[----:B------:R-:W-:Y:S01]  /*d740*/  HMMA.16816.F32.BF16 R128, R136, R150, R128 ;  /* 0x000000968880723c */ /* 0x000fe20000041880 */
[----:B------:R-:W1:Y:S01]  /*d750*/  LDSM.16.MT88.4 R148, [R195+0x1100] ;  /* 0x00110000c394783b */ /* 0x000e620000004200 */
[----:B------:R3:W-:Y:S05]  /*d760*/  MUFU.EX2 R173, R134 ;  /* 0x0000008600ad7308 */ /* 0x0007ea0000000800 */
[----:B------:R-:W-:Y:S02]  /*d770*/  F2FP.BF16.PACK_AB R136, R191, R221 ;  /* 0x000000ddbf88723e */ /* 0x000fe400000010ff */
[----:B------:R-:W-:Y:S03]  /*d780*/  F2FP.BF16.PACK_AB R137, R176, R177 ;  /* 0x000000b1b089723e */ /* 0x000fe600000010ff */
[----:B------:R-:W-:Y:S02]  /*d790*/  F2FP.BF16.PACK_AB R138, R189, R190 ;  /* 0x000000bebd8a723e */ /* 0x000fe400000010ff */
[----:B------:R-:W-:Y:S07]  /*d7a0*/  F2FP.BF16.PACK_AB R139, R174, R175 ;  /* 0x000000afae8b723e */ /* 0x000fee00000010ff */
[C---:B-----5:R-:W-:Y:S03]  /*d7b0*/  HMMA.16816.F32.BF16 R4, R136.reuse, R140, R4 ;  /* 0x0000008c8804723c */ /* 0x060fe60000041804 */
[--C-:B---3--:R-:W-:Y:S02]  /*d7c0*/  FFMA.FTZ R134, R172, c[0x0][0x2d0], -R133.reuse ;  /* 0x0000b400ac867a23 */ /* 0x108fe40000010885 */
[----:B------:R-:W-:Y:S03]  /*d7d0*/  FFMA.FTZ R133, R168, c[0x0][0x2d0], -R133 ;  /* 0x0000b400a8857a23 */ /* 0x000fe60000010885 */
[C---:B------:R-:W-:Y:S01]  /*d7e0*/  HMMA.16816.F32.BF16 R8, R136.reuse, R142, R8 ;  /* 0x0000008e8808723c */ /* 0x040fe20000041808 */
[----:B------:R-:W3:Y:S01]  /*d7f0*/  LDSM.16.MT88.4 R140, [R193+0x3100] ;  /* 0x00310000c18c783b */ /* 0x000ee20000004200 */
[----:B------:R5:W-:Y:S02]  /*d800*/  MUFU.EX2 R172, R134 ;  /* 0x0000008600ac7308 */ /* 0x000be40000000800 */
[----:B----4-:R-:W-:Y:S04]  /*d810*/  F2FP.BF16.PACK_AB R168, R179, R180 ;  /* 0x000000b4b3a8723e */ /* 0x010fe800000010ff */
[C---:B------:R-:W-:Y:S04]  /*d820*/  HMMA.16816.F32.BF16 R12, R136.reuse, R156, R12 ;  /* 0x0000009c880c723c */ /* 0x040fe8000004180c */
[----:B------:R-:W4:Y:S04]  /*d830*/  MUFU.EX2 R133, R133 ;  /* 0x0000008500857308 */ /* 0x000f280000000800 */
[C---:B------:R-:W-:Y:S01]  /*d840*/  HMMA.16816.F32.BF16 R16, R136.reuse, R158, R16 ;  /* 0x0000009e8810723c */ /* 0x040fe20000041810 */
[----:B------:R-:W3:Y:S07]  /*d850*/  LDSM.16.MT88.4 R156, [R196+0x3100] ;  /* 0x00310000c49c783b */ /* 0x000eee0000004200 */
[C---:B--2---:R-:W-:Y:S04]  /*d860*/  HMMA.16816.F32.BF16 R20, R136.reuse, R144, R20 ;  /* 0x000000908814723c */ /* 0x044fe80000041814 */
[--C-:B-----5:R-:W-:Y:S04]  /*d870*/  FFMA.FTZ R134, R238, c[0x0][0x2d0], -R169.reuse ;  /* 0x0000b400ee867a23 */ /* 0x120fe800000108a9 */
[C---:B------:R-:W-:Y:S01]  /*d880*/  HMMA.16816.F32.BF16 R24, R136.reuse, R146, R24 ;  /* 0x000000928818723c */ /* 0x040fe20000041818 */
[----:B------:R-:W2:Y:S01]  /*d890*/  LDSM.16.MT88.4 R144, [R195+0x3100] ;  /* 0x00310000c390783b */ /* 0x000ea20000004200 */
[----:B------:R5:W-:Y:S02]  /*d8a0*/  MUFU.EX2 R178, R134 ;  /* 0x0000008600b27308 */ /* 0x000be40000000800 */
[----:B----4-:R-:W-:Y:S04]  /*d8b0*/  F2FP.BF16.PACK_AB R171, R133, R135 ;  /* 0x0000008785ab723e */ /* 0x010fe800000010ff */
[C---:B-1----:R-:W-:Y:S08]  /*d8c0*/  HMMA.16816.F32.BF16 R28, R136.reuse, R148, R28 ;  /* 0x00000094881c723c */ /* 0x042ff0000004181c */
[C---:B------:R-:W-:Y:S01]  /*d8d0*/  HMMA.16816.F32.BF16 R32, R136.reuse, R150, R32 ;  /* 0x000000968820723c */ /* 0x040fe20000041820 */
[----:B------:R-:W-:Y:S07]  /*d8e0*/  LDSM.16.MT88.4 R148, [R194+0x5100] ;  /* 0x00510000c294783b */ /* 0x000fee0000004200 */
[C---:B---3--:R-:W-:Y:S04]  /*d8f0*/  HMMA.16816.F32.BF16 R36, R136.reuse, R140, R36 ;  /* 0x0000008c8824723c */ /* 0x048fe80000041824 */
[----:B-----5:R-:W-:Y:S01]  /*d900*/  FFMA.FTZ R134, R239, c[0x0][0x2d0], -R169 ;  /* 0x0000b400ef867a23 */ /* 0x020fe200000108a9 */
[----:B------:R-:W-:Y:S03]  /*d910*/  F2FP.BF16.PACK_AB R169, R172, R173 ;  /* 0x000000adaca9723e */ /* 0x000fe600000010ff */
[C---:B------:R-:W-:Y:S01]  /*d920*/  HMMA.16816.F32.BF16 R40, R136.reuse, R142, R40 ;  /* 0x0000008e8828723c */ /* 0x040fe20000041828 */
[----:B------:R-:W1:Y:S01]  /*d930*/  LDSM.16.MT88.4 R140, [R193+0x5100] ;  /* 0x00510000c18c783b */ /* 0x000e620000004200 */
[----:B------:R-:W3:Y:S06]  /*d940*/  MUFU.EX2 R134, R134 ;  /* 0x0000008600867308 */ /* 0x000eec0000000800 */
[C---:B------:R-:W-:Y:S08]  /*d950*/  HMMA.16816.F32.BF16 R44, R136.reuse, R152, R44 ;  /* 0x00000098882c723c */ /* 0x040ff0000004182c */
[C---:B------:R-:W-:Y:S01]  /*d960*/  HMMA.16816.F32.BF16 R48, R136.reuse, R154, R48 ;  /* 0x0000009a8830723c */ /* 0x040fe20000041830 */
[----:B------:R-:W4:Y:S07]  /*d970*/  LDSM.16.MT88.4 R152, [R196+0x5100] ;  /* 0x00510000c498783b */ /* 0x000f2e0000004200 */
[C---:B------:R-:W-:Y:S04]  /*d980*/  HMMA.16816.F32.BF16 R52, R136.reuse, R156, R52 ;  /* 0x0000009c8834723c */ /* 0x040fe80000041834 */
[----:B---3--:R-:W-:Y:S04]  /*d990*/  F2FP.BF16.PACK_AB R170, R134, R178 ;  /* 0x000000b286aa723e */ /* 0x008fe800000010ff */
        /* <DEDUP_REMOVED lines=11> */
[C---:B----4-:R-:W-:Y:S08]  /*da50*/  HMMA.16816.F32.BF16 R84, R136.reuse, R152, R84 ;  /* 0x000000988854723c */ /* 0x050ff00000041854 */
[C---:B------:R-:W-:Y:S01]  /*da60*/  HMMA.16816.F32.BF16 R88, R136.reuse, R154, R88 ;  /* 0x0000009a8858723c */ /* 0x040fe20000041858 */
[----:B------:R-:W4:Y:S07]  /*da70*/  LDSM.16.MT88.4 R152, [R195+0x7100] ;  /* 0x00710000c398783b */ /* 0x000f2e0000004200 */
[C---:B---3--:R-:W-:Y:S08]  /*da80*/  HMMA.16816.F32.BF16 R92, R136.reuse, R156, R92 ;  /* 0x0000009c885c723c */ /* 0x048ff0000004185c */
[C---:B------:R-:W-:Y:S01]  /*da90*/  HMMA.16816.F32.BF16 R96, R136.reuse, R158, R96 ;  /* 0x0000009e8860723c */ /* 0x040fe20000041860 */
[----:B------:R-:W-:Y:S07]  /*daa0*/  LDSM.16.MT88.4 R156, [R194+0x1900] ;  /* 0x00190000c29c783b */ /* 0x000fee0000004200 */
[C---:B-1----:R-:W-:Y:S08]  /*dab0*/  HMMA.16816.F32.BF16 R100, R136.reuse, R140, R100 ;  /* 0x0000008c8864723c */ /* 0x042ff00000041864 */
[C---:B------:R-:W-:Y:S01]  /*dac0*/  HMMA.16816.F32.BF16 R104, R136.reuse, R142, R104 ;  /* 0x0000008e8868723c */ /* 0x040fe20000041868 */
[----:B------:R-:W1:Y:S07]  /*dad0*/  LDSM.16.MT88.4 R140, [R193+0x1900] ;  /* 0x00190000c18c783b */ /* 0x000e6e0000004200 */
[C---:B------:R-:W-:Y:S08]  /*dae0*/  HMMA.16816.F32.BF16 R108, R136.reuse, R144, R108 ;  /* 0x00000090886c723c */ /* 0x040ff0000004186c */
[C---:B------:R-:W-:Y:S08]  /*daf0*/  HMMA.16816.F32.BF16 R112, R136.reuse, R146, R112 ;  /* 0x000000928870723c */ /* 0x040ff00000041870 */
[C---:B--2---:R-:W-:Y:S08]  /*db00*/  HMMA.16816.F32.BF16 R116, R136.reuse, R148, R116 ;  /* 0x000000948874723c */ /* 0x044ff00000041874 */
[C---:B------:R-:W-:Y:S08]  /*db10*/  HMMA.16816.F32.BF16 R120, R136.reuse, R150, R120 ;  /* 0x000000968878723c */ /* 0x040ff00000041878 */
[C---:B----4-:R-:W-:Y:S08]  /*db20*/  HMMA.16816.F32.BF16 R124, R136.reuse, R152, R124 ;  /* 0x00000098887c723c */ /* 0x050ff0000004187c */
[----:B------:R-:W-:Y:S08]  /*db30*/  HMMA.16816.F32.BF16 R128, R136, R154, R128 ;  /* 0x0000009a8880723c */ /* 0x000ff00000041880 */
[C---:B-1----:R-:W-:Y:S01]  /*db40*/  HMMA.16816.F32.BF16 R136, R168.reuse, R140, R4 ;  /* 0x0000008ca888723c */ /* 0x042fe20000041804 */
        /* <DEDUP_REMOVED lines=24> */
[C---:B-----5:R-:W-:Y:S08]  /*dcd0*/  HMMA.16816.F32.BF16 R68, R168.reuse, R20, R68 ;  /* 0x00000014a844723c */ /* 0x060ff00000041844 */
[C---:B------:R-:W-:Y:S01]  /*dce0*/  HMMA.16816.F32.BF16 R72, R168.reuse, R22, R72 ;  /* 0x00000016a848723c */ /* 0x040fe20000041848 */
[----:B------:R-:W5:Y:S07]  /*dcf0*/  LDSM.16.MT88.4 R20, [R194+0x7900] ;  /* 0x00790000c214783b */ /* 0x000f6e0000004200 */
[C---:B-1----:R-:W-:Y:S08]  /*dd00*/  HMMA.16816.F32.BF16 R76, R168.reuse, R4, R76 ;  /* 0x00000004a84c723c */ /* 0x042ff0000004184c */
[C---:B------:R-:W-:Y:S01]  /*dd10*/  HMMA.16816.F32.BF16 R80, R168.reuse, R6, R80 ;  /* 0x00000006a850723c */ /* 0x040fe20000041850 */
[----:B------:R-:W1:Y:S07]  /*dd20*/  LDSM.16.MT88.4 R4, [R196+0x7900] ;  /* 0x00790000c404783b */ /* 0x000e6e0000004200 */
[C---:B--2---:R-:W-:Y:S08]  /*dd30*/  HMMA.16816.F32.BF16 R84, R168.reuse, R8, R84 ;  /* 0x00000008a854723c */ /* 0x044ff00000041854 */
[C---:B------:R-:W-:Y:S01]  /*dd40*/  HMMA.16816.F32.BF16 R88, R168.reuse, R10, R88 ;  /* 0x0000000aa858723c */ /* 0x040fe20000041858 */
[----:B------:R-:W2:Y:S07]  /*dd50*/  LDSM.16.MT88.4 R8, [R195+0x7900] ;  /* 0x00790000c308783b */ /* 0x000eae0000004200 */
[C---:B---3--:R-:W-:Y:S01]  /*dd60*/  HMMA.16816.F32.BF16 R92, R168.reuse, R12, R92 ;  /* 0x0000000ca85c723c */ /* 0x048fe2000004185c */
[----:B------:R-:W3:Y:S07]  /*dd70*/  LDL R12, [R1+0x68] ;  /* 0x00006800010c7983 */ /* 0x000eee0000100800 */
[C---:B------:R-:W-:Y:S08]  /*dd80*/  HMMA.16816.F32.BF16 R96, R168.reuse, R14, R96 ;  /* 0x0000000ea860723c */ /* 0x040ff00000041860 */
[C---:B----4-:R-:W-:Y:S08]  /*dd90*/  HMMA.16816.F32.BF16 R100, R168.reuse, R16, R100 ;  /* 0x00000010a864723c */ /* 0x050ff00000041864 */
[C---:B------:R-:W-:Y:S08]  /*dda0*/  HMMA.16816.F32.BF16 R104, R168.reuse, R18, R104 ;  /* 0x00000012a868723c */ /* 0x040ff00000041868 */
[C---:B-----5:R-:W-:Y:S08]  /*ddb0*/  HMMA.16816.F32.BF16 R108, R168.reuse, R20, R108 ;  /* 0x00000014a86c723c */ /* 0x060ff0000004186c */
[C---:B------:R-:W-:Y:S08]  /*ddc0*/  HMMA.16816.F32.BF16 R112, R168.reuse, R22, R112 ;  /* 0x00000016a870723c */ /* 0x040ff00000041870 */
[C---:B-1----:R-:W-:Y:S07]  /*ddd0*/  HMMA.16816.F32.BF16 R116, R168.reuse, R4, R116 ;  /* 0x00000004a874723c */ /* 0x042fee0000041874 */
[----:B------:R-:W-:Y:S01]  /*dde0*/  FADD.FTZ R4, R173, R0 ;  /* 0x00000000ad047221 */ /* 0x000fe20000010000 */
[C---:B------:R-:W-:Y:S04]  /*ddf0*/  HMMA.16816.F32.BF16 R120, R168.reuse, R6, R120 ;  /* 0x00000006a878723c */ /* 0x040fe80000041878 */
[----:B------:R-:W-:Y:S02]  /*de00*/  FADD.FTZ R0, R179, R2 ;  /* 0x00000002b3007221 */ /* 0x000fe40000010000 */
[----:B------:R-:W-:Y:S02]  /*de10*/  FADD.FTZ R4, R172, R4 ;  /* 0x00000004ac047221 */ /* 0x000fe40000010000 */
[C---:B--2---:R-:W-:Y:S04]  /*de20*/  HMMA.16816.F32.BF16 R124, R168.reuse, R8, R124 ;  /* 0x00000008a87c723c */ /* 0x044fe8000004187c */
[----:B------:R-:W-:Y:S02]  /*de30*/  FADD.FTZ R2, R178, R0 ;  /* 0x00000000b2027221 */ /* 0x000fe40000010000 */
[----:B------:R-:W-:Y:S02]  /*de40*/  FADD.FTZ R0, R135, R4 ;  /* 0x0000000487007221 */ /* 0x000fe40000010000 */
[----:B------:R-:W-:Y:S04]  /*de50*/  HMMA.16816.F32.BF16 R128, R168, R10, R128 ;  /* 0x0000000aa880723c */ /* 0x000fe80000041880 */
[----:B------:R-:W-:Y:S01]  /*de60*/  FADD.FTZ R2, R134, R2 ;  /* 0x0000000286027221 */ /* 0x000fe20000010000 */
[----:B------:R-:W-:Y:S01]  /*de70*/  MOV R134, R3 ;  /* 0x0000000300867202 */ /* 0x000fe20000000f00 */
[----:B------:R-:W-:Y:S01]  /*de80*/  FADD.FTZ R0, R133, R0 ;  /* 0x0000000085007221 */ /* 0x000fe20000010000 */
[----:B------:R-:W-:Y:S02]  /*de90*/  MOV R133, R132 ;  /* 0x0000008400857202 */ /* 0x000fe40000000f00 */
[----:B------:R1:W-:Y:S04]  /*dea0*/  STL [R1+0x8], R2 ;  /* 0x0000080201007387 */ /* 0x0003e80000100800 */
[----:B------:R1:W-:Y:S01]  /*deb0*/  STL [R1+0xc], R0 ;  /* 0x00000c0001007387 */ /* 0x0003e20000100800 */
[----:B---3--:R-:W-:Y:S02]  /*dec0*/  ISETP.GT.AND P0, PT, R220, R12, PT ;  /* 0x0000000cdc00720c */ /* 0x008fe40003f04270 */
[----:B------:R-:W-:Y:S11]  /*ded0*/  MOV R220, R219 ;  /* 0x000000db00dc7202 */ /* 0x000ff60000000f00 */
[----:B-1----:R-:W-:-:S05]  /*dee0*/  @P0 BRA `(.L_x_900) ;  /* 0xffffc7a000000947 */ /* 0x002fca000383ffff */
.L_x_899:
[----:B------:R-:W-:-:S13]  /*def0*/  ISETP.GE.AND P0, PT, R219, R232, PT ;  /* 0x000000e8db00720c */ /* 0x000fda0003f06270 */
[----:B------:R-:W-:Y:S05]  /*df00*/  @!P0 BRA `(.L_x_901) ;  /* 0x000043c000008947 */ /* 0x000fea0003800000 */
[----:B------:R-:W2:Y:S01]  /*df10*/  LDL.64 R6, [R1+0x60] ;  /* 0x0000600001067983 */ /* 0x000ea20000100a00 */
[----:B------:R-:W-:-:S03]  /*df20*/  ULDC.64 UR4, c[0x0][0x208] ;  /* 0x0000820000047ab9 */ /* 0x000fc60000000a00 */
[----:B-1----:R-:W3:Y:S04]  /*df30*/  LDL.64 R4, [R1+0x48] ;  /* 0x0000480001047983 */ /* 0x002ee80000100a00 */
[----:B------:R-:W4:Y:S04]  /*df40*/  LDL.64 R10, [R1+0x58] ;  /* 0x00005800010a7983 */ /* 0x000f280000100a00 */
[----:B------:R-:W5:Y:S04]  /*df50*/  LDL.64 R8, [R1+0x50] ;  /* 0x0000500001087983 */ /* 0x000f680000100a00 */
[----:B------:R-:W4:Y:S01]  /*df60*/  LDL R0, [R1+0x6c] ;  /* 0x00006c0001007983 */ /* 0x000f220000100800 */
[----:B------:R-:W-:-:S05]  /*df70*/  IMAD.MOV.U32 R2, RZ, RZ, c[0x0][0x2c4] ;  /* 0x0000b100ff027624 */ /* 0x000fca00078e00ff */
[----:B------:R-:W-:Y:S01]  /*df80*/  ISETP.NE.AND P1, PT, R2, 0x1, PT ;  /* 0x000000010200780c */ /* 0x000fe20003f25270 */
[----:B------:R-:W-:Y:S01]  /*df90*/  IMAD.MOV.U32 R134, RZ, RZ, R3 ;  /* 0x000000ffff867224 */ /* 0x000fe200078e0003 */
[----:B------:R-:W-:Y:S01]  /*dfa0*/  MOV R133, R132 ;  /* 0x0000008400857202 */ /* 0x000fe20000000f00 */
[----:B------:R-:W-:Y:S02]  /*dfb0*/  USHF.L.U64.HI UR5, UR4, 0x5, UR5 ;  /* 0x0000000504057899 */ /* 0x000fe40008010205 */
[----:B------:R-:W-:Y:S01]  /*dfc0*/  USHF.L.U32 UR4, UR4, 0x5, URZ ;  /* 0x0000000504047899 */ /* 0x000fe2000800063f */
[----:B--2---:R-:W-:-:S05]  /*dfd0*/  IADD3 R240, P0, R6, 0x40, RZ ;  /* 0x0000004006f07810 */ /* 0x004fca0007f1e0ff */
[----:B---3--:R-:W-:Y:S01]  /*dfe0*/  IMAD.X R241, RZ, RZ, R5, P0 ;  /* 0x000000fffff17224 */ /* 0x008fe200000e0605 */
[----:B------:R-:W-:Y:S02]  /*dff0*/  IADD3 R238, P0, R6, 0x80, RZ ;  /* 0x0000008006ee7810 */ /* 0x000fe40007f1e0ff */
[----:B------:R-:W-:-:S03]  /*e000*/  MOV R4, R6 ;  /* 0x0000000600047202 */ /* 0x000fc60000000f00 */
[--C-:B------:R-:W-:Y:S01]  /*e010*/  IMAD.X R239, RZ, RZ, R5.reuse, P0 ;  /* 0x000000ffffef7224 */ /* 0x100fe200000e0605 */
[----:B------:R-:W-:Y:S01]  /*e020*/  IADD3 R236, P0, R6, 0xc0, RZ ;  /* 0x000000c006ec7810 */ /* 0x000fe20007f1e0ff */
[----:B------:R1:W-:Y:S04]  /*e030*/  STL.64 [R1+0x48], R4 ;  /* 0x0000480401007387 */ /* 0x0003e80000100a00 */
[----:B------:R-:W-:Y:S01]  /*e040*/  IMAD.X R237, RZ, RZ, R5, P0 ;  /* 0x000000ffffed7224 */ /* 0x000fe200000e0605 */
[----:B----4-:R-:W-:-:S04]  /*e050*/  IADD3 R251, P0, R10, 0x40, RZ ;  /* 0x000000400afb7810 */ /* 0x010fc80007f1e0ff */
[----:B-----5:R-:W-:Y:S02]  /*e060*/  IADD3.X R250, RZ, R9, RZ, P0, !PT ;  /* 0x00000009fffa7210 */ /* 0x020fe400007fe4ff */
[----:B------:R-:W-:-:S05]  /*e070*/  IADD3 R249, P0, R10, 0x80, RZ ;  /* 0x000000800af97810 */ /* 0x000fca0007f1e0ff */
[----:B------:R-:W-:Y:S01]  /*e080*/  IMAD.X R248, RZ, RZ, R9, P0 ;  /* 0x000000fffff87224 */ /* 0x000fe200000e0609 */
[----:B------:R-:W-:Y:S01]  /*e090*/  IADD3 R247, P0, R10, 0xc0, RZ ;  /* 0x000000c00af77810 */ /* 0x000fe20007f1e0ff */
[----:B------:R-:W-:-:S04]  /*e0a0*/  @P1 IMAD.HI.U32 R252, R0, c[0x0][0x2c8], RZ ;  /* 0x0000b20000fc1a27 */ /* 0x000fc800078e00ff */
[----:B------:R-:W-:Y:S02]  /*e0b0*/  IMAD.X R246, RZ, RZ, R9, P0 ;  /* 0x000000fffff67224 */ /* 0x000fe400000e0609 */
.L_x_910:
[----:B------:R-:W2:Y:S01]  /*e0c0*/  LDL.64 R8, [R1+0x48] ;  /* 0x0000480001087983 */ /* 0x000ea20000100a00 */
[----:B------:R-:W-:Y:S01]  /*e0d0*/  IMAD.MOV.U32 R3, RZ, RZ, 0x6 ;  /* 0x00000006ff037424 */ /* 0x000fe200078e00ff */
[----:B-1----:R-:W-:Y:S01]  /*e0e0*/  SHF.R.S32.HI R2, RZ, 0x1f, R219 ;  /* 0x0000001fff027819 */ /* 0x002fe200000114db */
[----:B------:R-:W-:Y:S01]  /*e0f0*/  IMAD.MOV.U32 R0, RZ, RZ, c[0x0][0x208] ;  /* 0x00008200ff007624 */ /* 0x000fe200078e00ff */
[----:B------:R-:W-:Y:S04]  /*e100*/  DEPBAR.LE SB0, 0x0 ;  /* 0x000080000000791a */ /* 0x000fe80000000000 */
[----:B------:R-:W3:Y:S01]  /*e110*/  LDL.64 R10, [R1+0x60] ;  /* 0x00006000010a7983 */ /* 0x000ee20000100a00 */
[----:B------:R-:W-:Y:S01]  /*e120*/  IMAD.MOV.U32 R16, RZ, RZ, c[0x0][0x208] ;  /* 0x00008200ff107624 */ /* 0x000fe200078e00ff */
[----:B------:R-:W-:Y:S04]  /*e130*/  SHF.L.U64.HI R0, R0, R3, c[0x0][0x20c] ;  /* 0x0000830000007619 */ /* 0x000fe80000010203 */
[----:B------:R-:W4:Y:S01]  /*e140*/  LDL.64 R244, [R1+0x58] ;  /* 0x0000580001f47983 */ /* 0x000f220000100a00 */
[----:B------:R-:W-:Y:S01]  /*e150*/  SHF.L.U32 R16, R16, 0x6, RZ ;  /* 0x0000000610107819 */ /* 0x000fe200000006ff */
[----:B------:R-:W-:Y:S04]  /*e160*/  IMAD R0, R0, R219, RZ ;  /* 0x000000db00007224 */ /* 0x000fe800078e02ff */
[----:B------:R-:W5:Y:S01]  /*e170*/  LDL.64 R242, [R1+0x50] ;  /* 0x0000500001f27983 */ /* 0x000f620000100a00 */
[-C--:B------:R-:W-:Y:S02]  /*e180*/  IMAD R0, R2, R16.reuse, R0 ;  /* 0x0000001002007224 */ /* 0x080fe400078e0200 */
[CC--:B------:R-:W-:Y:S03]  /*e190*/  IMAD.WIDE.U32 R2, R219.reuse, R16.reuse, R240 ;  /* 0x00000010db027225 */ /* 0x0c0fe600078e00f0 */
[----:B------:R-:W-:Y:S01]  /*e1a0*/  BAR.SYNC.DEFER_BLOCKING 0x0 ;  /* 0x0000000000007b1d */ /* 0x000fe20000010000 */
[CC--:B------:R-:W-:Y:S04]  /*e1b0*/  IMAD.WIDE.U32 R6, R219.reuse, R16.reuse, R238 ;  /* 0x00000010db067225 */ /* 0x0c0fe800078e00ee */
[----:B------:R-:W-:Y:S01]  /*e1c0*/  IMAD.IADD R3, R0, 0x1, R3 ;  /* 0x0000000100037824 */ /* 0x000fe200078e0203 */
        /* <DEDUP_REMOVED lines=8> */
[----:B------:R-:W4:Y:S01]  /*e250*/  LDL R135, [R1+0x70] ;  /* 0x0000700001877983 */ /* 0x000f220000100800 */
[-C--:B-12---:R-:W-:Y:S04]  /*e260*/  IMAD.WIDE.U32 R4, R219, R16.reuse, R8 ;  /* 0x00000010db047225 */ /* 0x086fe800078e0008 */
[----:B------:R-:W-:Y:S01]  /*e270*/  IMAD.IADD R5, R5, 0x1, R0 ;  /* 0x0000000105057824 */ /* 0x000fe200078e0200 */
[C---:B------:R-:W-:Y:S04]  /*e280*/  LEA R14, P0, R4.reuse, c[0x0][0x1f8], 0x1 ;  /* 0x00007e00040e7a11 */ /* 0x040fe800078008ff */
[----:B------:R-:W-:Y:S01]  /*e290*/  LEA.HI.X R15, R4, c[0x0][0x1fc], R5, 0x1, P0 ;  /* 0x00007f00040f7a11 */ /* 0x000fe200000f0c05 */
[----:B------:R-:W-:Y:S01]  /*e2a0*/  IMAD.IADD R4, R0, 0x1, R7 ;  /* 0x0000000100047824 */ /* 0x000fe200078e0207 */
[C---:B------:R-:W-:Y:S04]  /*e2b0*/  LEA R12, P0, R2.reuse, c[0x0][0x1f8], 0x1 ;  /* 0x00007e00020c7a11 */ /* 0x040fe800078008ff */
[----:B------:R-:W-:Y:S01]  /*e2c0*/  LEA.HI.X R13, R2, c[0x0][0x1fc], R3, 0x1, P0 ;  /* 0x00007f00020d7a11 */ /* 0x000fe200000f0c03 */
[CC--:B------:R-:W-:Y:S01]  /*e2d0*/  IMAD.WIDE.U32 R2, R219.reuse, R16.reuse, R236 ;  /* 0x00000010db027225 */ /* 0x0c0fe200078e00ec */
[C---:B------:R-:W-:Y:S01]  /*e2e0*/  LEA R230, P0, R6.reuse, c[0x0][0x1f8], 0x1 ;  /* 0x00007e0006e67a11 */ /* 0x040fe200078008ff */
[----:B-----5:R-:W2:Y:S03]  /*e2f0*/  LDL R242, [R1+0x40] ;  /* 0x0000400001f27983 */ /* 0x020ea60000100800 */
[----:B------:R-:W-:Y:S01]  /*e300*/  LEA.HI.X R231, R6, c[0x0][0x1fc], R4, 0x1, P0 ;  /* 0x00007f0006e77a11 */ /* 0x000fe200000f0c04 */
[C---:B------:R-:W-:Y:S01]  /*e310*/  IMAD.WIDE.U32 R4, R219.reuse, R16, UR4 ;  /* 0x00000004db047e25 */ /* 0x040fe2000f8e0010 */
[----:B------:R-:W-:Y:S02]  /*e320*/  LEA R228, P0, R2, c[0x0][0x1f8], 0x1 ;  /* 0x00007e0002e47a11 */ /* 0x000fe400078008ff */
[C---:B------:R-:W-:Y:S01]  /*e330*/  IADD3 R3, R0.reuse, R3, RZ ;  /* 0x0000000300037210 */ /* 0x040fe20007ffe0ff */
[----:B------:R-:W-:Y:S01]  /*e340*/  IMAD.IADD R0, R0, 0x1, R5 ;  /* 0x0000000100007824 */ /* 0x000fe200078e0205 */
[----:B------:R-:W-:Y:S02]  /*e350*/  LDSM.16.M88.4 R16, [R192+0x8900] ;  /* 0x00890000c010783b */ /* 0x000fe40000000200 */
[----:B------:R-:W-:Y:S02]  /*e360*/  LEA.HI.X R229, R2, c[0x0][0x1fc], R3, 0x1, P0 ;  /* 0x00007f0002e57a11 */ /* 0x000fe400000f0c03 */
[-C--:B---3--:R-:W-:Y:S05]  /*e370*/  IADD3 R2, P0, R10, R4.reuse, RZ ;  /* 0x000000040a027210 */ /* 0x088fea0007f1e0ff */
[----:B------:R-:W-:Y:S01]  /*e380*/  IMAD.X R3, R0, 0x1, R9, P0 ;  /* 0x0000000100037824 */ /* 0x000fe200000e0609 */
[C---:B------:R-:W-:Y:S01]  /*e390*/  LEA R226, P0, R2.reuse, c[0x0][0x1f8], 0x1 ;  /* 0x00007e0002e27a11 */ /* 0x040fe200078008ff */
[----:B------:R-:W1:Y:S03]  /*e3a0*/  LDSM.16.M88.4 R8, [R192+0x8100] ;  /* 0x00810000c008783b */ /* 0x000e660000000200 */
[----:B------:R-:W-:Y:S02]  /*e3b0*/  LEA.HI.X R227, R2, c[0x0][0x1fc], R3, 0x1, P0 ;  /* 0x00007f0002e37a11 */ /* 0x000fe400000f0c03 */
[-C--:B------:R-:W-:Y:S01]  /*e3c0*/  IADD3 R2, P0, R240, R4.reuse, RZ ;  /* 0x00000004f0027210 */ /* 0x080fe20007f1e0ff */
[----:B------:R-:W-:Y:S01]  /*e3d0*/  @!PT LDS RZ, [RZ] ;  /* 0x00000000fffff984 */ /* 0x000fe20000000800 */
[----:B------:R-:W-:Y:S01]  /*e3e0*/  @!PT LDS RZ, [RZ] ;  /* 0x00000000fffff984 */ /* 0x000fe20000000800 */
[----:B------:R-:W-:Y:S01]  /*e3f0*/  @!PT LDS RZ, [RZ] ;  /* 0x00000000fffff984 */ /* 0x000fe20000000800 */
[----:B------:R3:W-:Y:S04]  /*e400*/  LDGSTS.E.BYPASS.LTC128B.128 [R233+0x100], [R14.64], !P3 ;  /* 0x001000000ee97fae */ /* 0x0007e8000d901d48 */
[----:B------:R-:W-:Y:S01]  /*e410*/  IMAD.X R3, R0, 0x1, R241, P0 ;  /* 0x0000000100037824 */ /* 0x000fe200000e06f1 */
[C---:B------:R-:W-:Y:S01]  /*e420*/  LEA R224, P0, R2.reuse, c[0x0][0x1f8], 0x1 ;  /* 0x00007e0002e07a11 */ /* 0x040fe200078008ff */
[----:B------:R3:W-:Y:S03]  /*e430*/  LDGSTS.E.BYPASS.LTC128B.128 [R233+0x2100], [R12.64], !P6 ;  /* 0x021000000ce97fae */ /* 0x0007e6000f101d48 */
[----:B------:R-:W-:Y:S02]  /*e440*/  LEA.HI.X R225, R2, c[0x0][0x1fc], R3, 0x1, P0 ;  /* 0x00007f0002e17a11 */ /* 0x000fe400000f0c03 */
[-C--:B------:R-:W-:Y:S01]  /*e450*/  IADD3 R2, P0, R238, R4.reuse, RZ ;  /* 0x00000004ee027210 */ /* 0x080fe20007f1e0ff */
[----:B------:R5:W-:Y:S03]  /*e460*/  LDGSTS.E.BYPASS.LTC128B.128 [R233+0x4100], [R230.64], !P5 ;  /* 0x04100000e6e97fae */ /* 0x000be6000e901d48 */
[----:B------:R-:W-:Y:S02]  /*e470*/  IADD3.X R3, R0, R239, RZ, P0, !PT ;  /* 0x000000ef00037210 */ /* 0x000fe400007fe4ff */
[C---:B------:R-:W-:Y:S01]  /*e480*/  LEA R222, P0, R2.reuse, c[0x0][0x1f8], 0x1 ;  /* 0x00007e0002de7a11 */ /* 0x040fe200078008ff */
[----:B------:R3:W-:Y:S03]  /*e490*/  LDGSTS.E.BYPASS.LTC128B.128 [R233+0x6100], [R228.64], !P4 ;  /* 0x06100000e4e97fae */ /* 0x0007e6000e101d48 */
[----:B------:R-:W-:Y:S02]  /*e4a0*/  LEA.HI.X R223, R2, c[0x0][0x1fc], R3, 0x1, P0 ;  /* 0x00007f0002df7a11 */ /* 0x000fe400000f0c03 */
[----:B------:R-:W-:Y:S01]  /*e4b0*/  IADD3 R4, P0, R236, R4, RZ ;  /* 0x00000004ec047210 */ /* 0x000fe20007f1e0ff */
[----:B------:R3:W-:Y:S04]  /*e4c0*/  LDGSTS.E.BYPASS.LTC128B.128 [R233+0x1100], [R226.64], !P3 ;  /* 0x01100000e2e97fae */ /* 0x0007e8000d901d48 */
[----:B------:R-:W-:Y:S01]  /*e4d0*/  IMAD.X R0, R0, 0x1, R237, P0 ;  /* 0x0000000100007824 */ /* 0x000fe200000e06ed */
[C---:B------:R-:W-:Y:S01]  /*e4e0*/  LEA R220, P0, R4.reuse, c[0x0][0x1f8], 0x1 ;  /* 0x00007e0004dc7a11 */ /* 0x040fe200078008ff */
[----:B------:R4:W-:Y:S03]  /*e4f0*/  LDGSTS.E.BYPASS.LTC128B.128 [R233+0x3100], [R224.64], !P6 ;  /* 0x03100000e0e97fae */ /* 0x0009e6000f101d48 */
[----:B------:R-:W-:Y:S02]  /*e500*/  LEA.HI.X R221, R4, c[0x0][0x1fc], R0, 0x1, P0 ;  /* 0x00007f0004dd7a11 */ /* 0x000fe400000f0c00 */
[C---:B-1----:R-:W-:Y:S01]  /*e510*/  HMMA.16816.F32.BF16 R4, R32.reuse, R8, RZ ;  /* 0x000000082004723c */ /* 0x042fe200000418ff */
[----:B------:R1:W-:Y:S02]  /*e520*/  LDGSTS.E.BYPASS.LTC128B.128 [R233+0x5100], [R222.64], !P5 ;  /* 0x05100000dee97fae */ /* 0x0003e4000e901d48 */
[C---:B------:R-:W-:Y:S04]  /*e530*/  ISETP.GT.AND P0, PT, R219.reuse, R232, PT ;  /* 0x000000e8db00720c */ /* 0x040fe80003f04270 */
[----:B------:R1:W-:Y:S01]  /*e540*/  LDGSTS.E.BYPASS.LTC128B.128 [R233+0x7100], [R220.64], !P4 ;  /* 0x07100000dce97fae */ /* 0x0003e2000e101d48 */
[C---:B------:R-:W-:Y:S05]  /*e550*/  HMMA.16816.F32.BF16 R8, R32.reuse, R10, RZ ;  /* 0x0000000a2008723c */ /* 0x040fea00000418ff */
[----:B------:R-:W0:Y:S03]  /*e560*/  LDGDEPBAR ;  /* 0x00000000000079af */ /* 0x000e260000000000 */
[C---:B---3--:R-:W-:Y:S08]  /*e570*/  HMMA.16816.F32.BF16 R12, R32.reuse, R16, RZ ;  /* 0x00000010200c723c */ /* 0x048ff000000418ff */
[C---:B------:R-:W-:Y:S08]  /*e580*/  HMMA.16816.F32.BF16 R16, R32.reuse, R18, RZ ;  /* 0x000000122010723c */ /* 0x040ff000000418ff */
[C---:B------:R-:W-:Y:S08]  /*e590*/  HMMA.16816.F32.BF16 R20, R32.reuse, R24, RZ ;  /* 0x000000182014723c */ /* 0x040ff000000418ff */
[C---:B------:R-:W-:Y:S08]  /*e5a0*/  HMMA.16816.F32.BF16 R24, R32.reuse, R26, RZ ;  /* 0x0000001a2018723c */ /* 0x040ff000000418ff */
[C---:B------:R-:W-:Y:S07]  /*e5b0*/  HMMA.16816.F32.BF16 R28, R32.reuse, R168, RZ ;  /* 0x000000a8201c723c */ /* 0x040fee00000418ff */
[----:B------:R-:W-:Y:S01]  /*e5c0*/  @P0 IADD3 R168, R219, -0x1, RZ ;  /* 0xffffffffdba80810 */ /* 0x000fe20007ffe0ff */
[----:B------:R-:W-:Y:S04]  /*e5d0*/  HMMA.16816.F32.BF16 R32, R32, R170, RZ ;  /* 0x000000aa2020723c */ /* 0x000fe800000418ff */
[----:B------:R-:W-:Y:S03]  /*e5e0*/  @P0 SHF.R.S32.HI R0, RZ, 0x1f, R168 ;  /* 0x0000001fff000819 */ /* 0x000fe600000114a8 */
[----:B------:R-:W-:Y:S01]  /*e5f0*/  IMAD.MOV.U32 R171, RZ, RZ, c[0x0][0x1e0] ;  /* 0x00007800ffab7624 */ /* 0x000fe200078e00ff */
[C---:B------:R-:W-:Y:S05]  /*e600*/  HMMA.16816.F32.BF16 R4, R172.reuse, R176, R4 ;  /* 0x000000b0ac04723c */ /* 0x040fea0000041804 */
[----:B------:R-:W-:Y:S01]  /*e610*/  @P0 IMAD R0, R0, c[0x0][0x1e0], RZ ;  /* 0x0000780000000a24 */ /* 0x000fe200078e02ff */
[----:B------:R-:W-:Y:S02]  /*e620*/  SHF.L.U32 R171, R171, 0x5, RZ ;  /* 0x00000005abab7819 */ /* 0x000fe400000006ff */
[C---:B------:R-:W-:Y:S04]  /*e630*/  HMMA.16816.F32.BF16 R8, R172.reuse, R178, R8 ;  /* 0x000000b2ac08723c */ /* 0x040fe80000041808 */
[C---:B------:R-:W-:Y:S02]  /*e640*/  @P0 IMAD R0, R168.reuse, c[0x0][0x1e4], R0 ;  /* 0x00007900a8000a24 */ /* 0x040fe400078e0200 */
[----:B------:R-:W-:Y:S02]  /*e650*/  @P0 IMAD.WIDE.U32 R168, R168, c[0x0][0x1e0], RZ ;  /* 0x00007800a8a80a25 */ /* 0x000fe400078e00ff */
[C---:B------:R-:W-:Y:S04]  /*e660*/  HMMA.16816.F32.BF16 R12, R172.reuse, R180, R12 ;  /* 0x000000b4ac0c723c */ /* 0x040fe8000004180c */
[----:B------:R-:W-:Y:S02]  /*e670*/  @P0 IMAD.IADD R0, R169, 0x1, R0 ;  /* 0x00000001a9000824 */ /* 0x000fe400078e0200 */
[C---:B------:R-:W-:Y:S02]  /*e680*/  @P0 IMAD.SHL.U32 R2, R168.reuse, 0x40, RZ ;  /* 0x00000040a8020824 */ /* 0x040fe400078e00ff */
[C---:B------:R-:W-:Y:S04]  /*e690*/  HMMA.16816.F32.BF16 R16, R172.reuse, R182, R16 ;  /* 0x000000b6ac10723c */ /* 0x040fe80000041810 */
[----:B------:R-:W-:Y:S02]  /*e6a0*/  @P0 SHF.L.U64.HI R0, R168, 0x6, R0 ;  /* 0x00000006a8000819 */ /* 0x000fe40000010200 */
[----:B----4-:R-:W-:Y:S02]  /*e6b0*/  @P0 IADD3 R3, P1, R2, R244, RZ ;  /* 0x000000f402030210 */ /* 0x010fe40007f3e0ff */
[C---:B------:R-:W-:Y:S04]  /*e6c0*/  HMMA.16816.F32.BF16 R20, R172.reuse, R184, R20 ;  /* 0x000000b8ac14723c */ /* 0x040fe80000041814 */
[----:B------:R-:W-:Y:S02]  /*e6d0*/  @P0 IADD3.X R132, R0, R243, RZ, P1, !PT ;  /* 0x000000f300840210 */ /* 0x000fe40000ffe4ff */
[C---:B------:R-:W-:Y:S02]  /*e6e0*/  @P0 LEA R234, P1, R3.reuse, c[0x0][0x1c8], 0x1 ;  /* 0x0000720003ea0a11 */ /* 0x040fe400078208ff */
[C---:B------:R-:W-:Y:S04]  /*e6f0*/  HMMA.16816.F32.BF16 R24, R172.reuse, R186, R24 ;  /* 0x000000baac18723c */ /* 0x040fe80000041818 */
[----:B------:R-:W-:Y:S02]  /*e700*/  @P0 LEA.HI.X R235, R3, c[0x0][0x1cc], R132, 0x1, P1 ;  /* 0x0000730003eb0a11 */ /* 0x000fe400008f0c84 */
[----:B------:R-:W-:Y:S02]  /*e710*/  @P0 IADD3 R3, P1, R2, R251, RZ ;  /* 0x000000fb02030210 */ /* 0x000fe40007f3e0ff */
[C---:B------:R-:W-:Y:S04]  /*e720*/  HMMA.16816.F32.BF16 R28, R172.reuse, R188, R28 ;  /* 0x000000bcac1c723c */ /* 0x040fe8000004181c */
[----:B------:R-:W-:Y:S01]  /*e730*/  @P0 IMAD.X R132, R0, 0x1, R250, P1 ;  /* 0x0000000100840824 */ /* 0x000fe200008e06fa */
[C---:B-----5:R-:W-:Y:S03]  /*e740*/  @P0 LEA R230, P1, R3.reuse, c[0x0][0x1c8], 0x1 ;  /* 0x0000720003e60a11 */ /* 0x060fe600078208ff */
[----:B------:R-:W-:Y:S01]  /*e750*/  HMMA.16816.F32.BF16 R32, R172, R190, R32 ;  /* 0x000000beac20723c */ /* 0x000fe20000041820 */
[----:B------:R-:W-:Y:S03]  /*e760*/  LDSM.16.M88.4 R172, [R198+0x8100] ;  /* 0x00810000c6ac783b */ /* 0x000fe60000000200 */
[----:B------:R-:W-:Y:S02]  /*e770*/  @P0 LEA.HI.X R231, R3, c[0x0][0x1cc], R132, 0x1, P1 ;  /* 0x0000730003e70a11 */ /* 0x000fe400008f0c84 */
[----:B------:R-:W-:Y:S06]  /*e780*/  @P0 IADD3 R3, P1, R2, R249, RZ ;  /* 0x000000f902030210 */ /* 0x000fec0007f3e0ff */
[----:B------:R-:W-:Y:S01]  /*e790*/  @P0 IMAD.X R132, R0, 0x1, R248, P1 ;  /* 0x0000000100840824 */ /* 0x000fe200008e06f8 */
[C---:B------:R-:W-:Y:S04]  /*e7a0*/  @P0 LEA R228, P1, R3.reuse, c[0x0][0x1c8], 0x1 ;  /* 0x0000720003e40a11 */ /* 0x040fe800078208ff */
[----:B------:R-:W-:Y:S02]  /*e7b0*/  @P0 LEA.HI.X R229, R3, c[0x0][0x1cc], R132, 0x1, P1 ;  /* 0x0000730003e50a11 */ /* 0x000fe400008f0c84 */
[----:B------:R-:W-:Y:S05]  /*e7c0*/  @P0 IADD3 R3, P1, R2, R247, RZ ;  /* 0x000000f702030210 */ /* 0x000fea0007f3e0ff */
[----:B------:R-:W-:Y:S01]  /*e7d0*/  @P0 IMAD.X R132, R0, 0x1, R246, P1 ;  /* 0x0000000100840824 */ /* 0x000fe200008e06f6 */
[C---:B------:R-:W-:Y:S04]  /*e7e0*/  @P0 LEA R226, P1, R3.reuse, c[0x0][0x1c8], 0x1 ;  /* 0x0000720003e20a11 */ /* 0x040fe800078208ff */
[----:B------:R-:W-:Y:S02]  /*e7f0*/  @P0 LEA.HI.X R227, R3, c[0x0][0x1cc], R132, 0x1, P1 ;  /* 0x0000730003e30a11 */ /* 0x000fe400008f0c84 */
[----:B------:R-:W-:Y:S02]  /*e800*/  @P0 IADD3 R132, P1, R171, R2, RZ ;  /* 0x00000002ab840210 */ /* 0x000fe40007f3e0ff */
[----:B------:R-:W3:Y:S03]  /*e810*/  LDSM.16.M88.4 R168, [R202+0x10100] ;  /* 0x01010000caa8783b */ /* 0x000ee60000000200 */
[----:B------:R-:W-:Y:S01]  /*e820*/  @P0 IMAD.X R3, R135, 0x1, R0, P1 ;  /* 0x0000000187030824 */ /* 0x000fe200008e0600 */
[----:B------:R-:W-:Y:S05]  /*e830*/  @P0 IADD3 R0, P1, R132, R244, RZ ;  /* 0x000000f484000210 */ /* 0x000fea0007f3e0ff */
[----:B------:R-:W-:Y:S01]  /*e840*/  @P0 IMAD.X R2, R3, 0x1, R243, P1 ;  /* 0x0000000103020824 */ /* 0x000fe200008e06f3 */
[C---:B------:R-:W-:Y:S02]  /*e850*/  @P0 LEA R224, P1, R0.reuse, c[0x0][0x1c8], 0x1 ;  /* 0x0000720000e00a11 */ /* 0x040fe400078208ff */
[----:B------:R-:W-:Y:S02]  /*e860*/  MOV R243, c[0x0][0x2c4] ;  /* 0x0000b10000f37a02 */ /* 0x000fe40000000f00 */
[----:B------:R-:W-:Y:S02]  /*e870*/  @P0 LEA.HI.X R225, R0, c[0x0][0x1cc], R2, 0x1, P1 ;  /* 0x0000730000e10a11 */ /* 0x000fe400008f0c02 */
[----:B------:R-:W-:Y:S02]  /*e880*/  @P0 IADD3 R0, P1, R132, R251, RZ ;  /* 0x000000fb84000210 */ /* 0x000fe40007f3e0ff */
[----:B------:R-:W-:Y:S01]  /*e890*/  ISETP.NE.AND P2, PT, R243, 0x1, PT ;  /* 0x00000001f300780c */ /* 0x000fe20003f45270 */
[----:B------:R-:W-:Y:S01]  /*e8a0*/  IMAD.MOV.U32 R243, RZ, RZ, 0x1 ;  /* 0x00000001fff37424 */ /* 0x000fe200078e00ff */
[C---:B------:R-:W-:Y:S02]  /*e8b0*/  @P0 IADD3.X R2, R3.reuse, R250, RZ, P1, !PT ;  /* 0x000000fa03020210 */ /* 0x040fe40000ffe4ff */
[C---:B------:R-:W-:Y:S04]  /*e8c0*/  @P0 LEA R188, P1, R0.reuse, c[0x0][0x1c8], 0x1 ;  /* 0x0000720000bc0a11 */ /* 0x040fe800078208ff */
[----:B------:R-:W-:Y:S02]  /*e8d0*/  @P0 LEA.HI.X R189, R0, c[0x0][0x1cc], R2, 0x1, P1 ;  /* 0x0000730000bd0a11 */ /* 0x000fe400008f0c02 */
[----:B------:R-:W-:Y:S05]  /*e8e0*/  @P0 IADD3 R0, P1, R132, R249, RZ ;  /* 0x000000f984000210 */ /* 0x000fea0007f3e0ff */
[C---:B------:R-:W-:Y:S01]  /*e8f0*/  @P0 IMAD.X R2, R3.reuse, 0x1, R248, P1 ;  /* 0x0000000103020824 */ /* 0x040fe200008e06f8 */
[C---:B------:R-:W-:Y:S04]  /*e900*/  @P0 LEA R176, P1, R0.reuse, c[0x0][0x1c8], 0x1 ;  /* 0x0000720000b00a11 */ /* 0x040fe800078208ff */
[----:B------:R-:W-:Y:S01]  /*e910*/  @P0 LEA.HI.X R177, R0, c[0x0][0x1cc], R2, 0x1, P1 ;  /* 0x0000730000b10a11 */ /* 0x000fe200008f0c02 */
[C---:B---3--:R-:W-:Y:S05]  /*e920*/  HMMA.16816.F32.BF16 R4, R168.reuse, R172, R4 ;  /* 0x000000aca804723c */ /* 0x048fea0000041804 */
[----:B------:R-:W-:Y:S03]  /*e930*/  @P0 IADD3 R0, P1, R132, R247, RZ ;  /* 0x000000f784000210 */ /* 0x000fe60007f3e0ff */
[C---:B------:R-:W-:Y:S01]  /*e940*/  HMMA.16816.F32.BF16 R8, R168.reuse, R174, R8 ;  /* 0x000000aea808723c */ /* 0x040fe20000041808 */
[----:B------:R-:W3:Y:S03]  /*e950*/  LDSM.16.M88.4 R172, [R198+0x8900] ;  /* 0x00890000c6ac783b */ /* 0x000ee60000000200 */
[----:B------:R-:W-:Y:S04]  /*e960*/  @P0 IMAD.X R2, R3, 0x1, R246, P1 ;  /* 0x0000000103020824 */ /* 0x000fe800008e06f6 */
[C---:B---3--:R-:W-:Y:S08]  /*e970*/  HMMA.16816.F32.BF16 R12, R168.reuse, R172, R12 ;  /* 0x000000aca80c723c */ /* 0x048ff0000004180c */
[C---:B------:R-:W-:Y:S01]  /*e980*/  HMMA.16816.F32.BF16 R16, R168.reuse, R174, R16 ;  /* 0x000000aea810723c */ /* 0x040fe20000041810 */
[----:B------:R-:W3:Y:S07]  /*e990*/  LDSM.16.M88.4 R172, [R198+0x9100] ;  /* 0x00910000c6ac783b */ /* 0x000eee0000000200 */
[C---:B---3--:R-:W-:Y:S08]  /*e9a0*/  HMMA.16816.F32.BF16 R20, R168.reuse, R172, R20 ;  /* 0x000000aca814723c */ /* 0x048ff00000041814 */
[C---:B------:R-:W-:Y:S01]  /*e9b0*/  HMMA.16816.F32.BF16 R24, R168.reuse, R174, R24 ;  /* 0x000000aea818723c */ /* 0x040fe20000041818 */
[----:B------:R-:W3:Y:S07]  /*e9c0*/  LDSM.16.M88.4 R172, [R198+0x9900] ;  /* 0x00990000c6ac783b */ /* 0x000eee0000000200 */
[C---:B---3--:R-:W-:Y:S08]  /*e9d0*/  HMMA.16816.F32.BF16 R28, R168.reuse, R172, R28 ;  /* 0x000000aca81c723c */ /* 0x048ff0000004181c */
[----:B------:R-:W-:Y:S01]  /*e9e0*/  HMMA.16816.F32.BF16 R32, R168, R174, R32 ;  /* 0x000000aea820723c */ /* 0x000fe20000041820 */
[----:B------:R-:W-:Y:S06]  /*e9f0*/  LDSM.16.M88.4 R168, [R201+0x10100] ;  /* 0x01010000c9a8783b */ /* 0x000fec0000000200 */
[----:B------:R-:W3:Y:S02]  /*ea00*/  LDSM.16.M88.4 R172, [R197] ;  /* 0x00000000c5ac783b */ /* 0x000ee40000000200 */
[C---:B---3--:R-:W-:Y:S08]  /*ea10*/  HMMA.16816.F32.BF16 R4, R168.reuse, R172, R4 ;  /* 0x000000aca804723c */ /* 0x048ff00000041804 */
[C---:B------:R-:W-:Y:S01]  /*ea20*/  HMMA.16816.F32.BF16 R8, R168.reuse, R174, R8 ;  /* 0x000000aea808723c */ /* 0x040fe20000041808 */
[----:B------:R-:W3:Y:S07]  /*ea30*/  LDSM.16.M88.4 R172, [R197+0x800] ;  /* 0x00080000c5ac783b */ /* 0x000eee0000000200 */
        /* <DEDUP_REMOVED lines=9> */
[----:B------:R-:W3:Y:S02]  /*ead0*/  LDSM.16.M88.4 R172, [R192+0xa100] ;  /* 0x00a10000c0ac783b */ /* 0x000ee40000000200 */
        /* <DEDUP_REMOVED lines=15> */
[----:B------:R-:W3:Y:S07]  /*ebd0*/  LDSM.16.M88.4 R172, [R214] ;  /* 0x00000000d6ac783b */ /* 0x000eee0000000200 */
[C---:B---3--:R-:W-:Y:S08]  /*ebe0*/  HMMA.16816.F32.BF16 R12, R168.reuse, R172, R12 ;  /* 0x000000aca80c723c */ /* 0x048ff0000004180c */
[C---:B------:R-:W-:Y:S01]  /*ebf0*/  HMMA.16816.F32.BF16 R16, R168.reuse, R174, R16 ;  /* 0x000000aea810723c */ /* 0x040fe20000041810 */
[----:B------:R-:W3:Y:S07]  /*ec00*/  LDSM.16.M88.4 R172, [R213] ;  /* 0x00000000d5ac783b */ /* 0x000eee0000000200 */
[C---:B---3--:R-:W-:Y:S08]  /*ec10*/  HMMA.16816.F32.BF16 R20, R168.reuse, R172, R20 ;  /* 0x000000aca814723c */ /* 0x048ff00000041814 */
[C---:B------:R-:W-:Y:S01]  /*ec20*/  HMMA.16816.F32.BF16 R24, R168.reuse, R174, R24 ;  /* 0x000000aea818723c */ /* 0x040fe20000041818 */
[----:B------:R-:W3:Y:S07]  /*ec30*/  LDSM.16.M88.4 R172, [R212] ;  /* 0x00000000d4ac783b */ /* 0x000eee0000000200 */
        /* <DEDUP_REMOVED lines=123> */
[----:B------:R-:W3:Y:S11]  /*f3f0*/  LDSM.16.M88.4 R172, [R197+0x6800] ;  /* 0x00680000c5ac783b */ /* 0x000ef60000000200 */
[----:B------:R-:W-:Y:S04]  /*f400*/  @!UPT UIADD3 URZ, URZ, URZ, URZ ;  /* 0x0000003f3f3ff290 */ /* 0x000fe8000fffe03f */
[----:B------:R-:W-:Y:S02]  /*f410*/  FMUL.FTZ R4, R4, c[0x0][0x320] ;  /* 0x0000c80004047a20 */ /* 0x000fe40000410000 */
[----:B------:R-:W-:Y:S02]  /*f420*/  FMUL.FTZ R5, R5, c[0x0][0x320] ;  /* 0x0000c80005057a20 */ /* 0x000fe40000410000 */
[----:B------:R4:W1:Y:S01]  /*f430*/  MUFU.TANH R179, R4 ;  /* 0x0000000400b37308 */ /* 0x0008620000002400 */
[----:B------:R-:W-:Y:S02]  /*f440*/  FMUL.FTZ R6, R6, c[0x0][0x320] ;  /* 0x0000c80006067a20 */ /* 0x000fe40000410000 */
[----:B------:R-:W-:Y:S02]  /*f450*/  FMUL.FTZ R7, R7, c[0x0][0x320] ;  /* 0x0000c80007077a20 */ /* 0x000fe40000410000 */
[----:B------:R-:W-:Y:S02]  /*f460*/  FMUL.FTZ R8, R8, c[0x0][0x320] ;  /* 0x0000c80008087a20 */ /* 0x000fe40000410000 */
[----:B------:R-:W-:Y:S02]  /*f470*/  FMUL.FTZ R9, R9, c[0x0][0x320] ;  /* 0x0000c80009097a20 */ /* 0x000fe40000410000 */
[----:B------:R-:W-:Y:S01]  /*f480*/  FMUL.FTZ R10, R10, c[0x0][0x320] ;  /* 0x0000c8000a0a7a20 */ /* 0x000fe20000410000 */
[----:B------:R5:W1:Y:S01]  /*f490*/  MUFU.TANH R178, R5 ;  /* 0x0000000500b27308 */ /* 0x000a620000002400 */
[----:B------:R-:W-:Y:S09]  /*f4a0*/  FMUL.FTZ R11, R11, c[0x0][0x320] ;  /* 0x0000c8000b0b7a20 */ /* 0x000ff20000410000 */
[----:B------:R-:W1:Y:S01]  /*f4b0*/  MUFU.TANH R187, R6 ;  /* 0x0000000600bb7308 */ /* 0x000e620000002400 */
[C---:B---3--:R-:W-:Y:S01]  /*f4c0*/  HMMA.16816.F32.BF16 R12, R168.reuse, R172, R12 ;  /* 0x000000aca80c723c */ /* 0x048fe2000004180c */
[----:B----4-:R3:W4:Y:S07]  /*f4d0*/  LDL R4, [R1+0x6c] ;  /* 0x00006c0001047983 */ /* 0x01072e0000100800 */
[C---:B------:R-:W-:Y:S01]  /*f4e0*/  HMMA.16816.F32.BF16 R16, R168.reuse, R174, R16 ;  /* 0x000000aea810723c */ /* 0x040fe20000041810 */
[----:B------:R-:W1:Y:S01]  /*f4f0*/  MUFU.TANH R186, R7 ;  /* 0x0000000700ba7308 */ /* 0x000e620000002400 */
[----:B------:R-:W1:Y:S02]  /*f500*/  LDSM.16.M88.4 R172, [R197+0x7000] ;  /* 0x00700000c5ac783b */ /* 0x000e640000000200 */
[----:B-----5:R-:W-:Y:S07]  /*f510*/  IMAD.SHL.U32 R5, R219, 0x40, RZ ;  /* 0x00000040db057824 */ /* 0x020fee00078e00ff */
[----:B------:R-:W1:Y:S05]  /*f520*/  MUFU.TANH R185, R10 ;  /* 0x0000000a00b97308 */ /* 0x000e6a0000002400 */
        /* <DEDUP_REMOVED lines=9> */
[----:B------:R-:W2:Y:S10]  /*f5c0*/  MUFU.TANH R183, R14 ;  /* 0x0000000e00b77308 */ /* 0x000eb40000002400 */
[----:B------:R-:W2:Y:S01]  /*f5d0*/  MUFU.TANH R182, R15 ;  /* 0x0000000f00b67308 */ /* 0x000ea20000002400 */
[C---:B-1----:R-:W-:Y:S08]  /*f5e0*/  HMMA.16816.F32.BF16 R20, R168.reuse, R172, R20 ;  /* 0x000000aca814723c */ /* 0x042ff00000041814 */
[C---:B------:R-:W-:Y:S01]  /*f5f0*/  HMMA.16816.F32.BF16 R24, R168.reuse, R174, R24 ;  /* 0x000000aea818723c */ /* 0x040fe20000041818 */
[----:B------:R1:W1:Y:S01]  /*f600*/  MUFU.TANH R135, R16 ;  /* 0x0000001000877308 */ /* 0x0002620000002400 */
[----:B------:R-:W5:Y:S01]  /*f610*/  LDSM.16.M88.4 R172, [R197+0x7800] ;  /* 0x00780000c5ac783b */ /* 0x000f620000000200 */
[----:B------:R-:W-:Y:S08]  /*f620*/  DEPBAR.LE SB0, 0x0 ;  /* 0x000080000000791a */ /* 0x000ff00000000000 */
[----:B------:R2:W2:Y:S01]  /*f630*/  MUFU.TANH R132, R17 ;  /* 0x0000001100847308 */ /* 0x0004a20000002400 */
[----:B------:R-:W-:Y:S04]  /*f640*/  BAR.SYNC.DEFER_BLOCKING 0x0 ;  /* 0x0000000000007b1d */ /* 0x000fe80000010000 */
[----:B------:R-:W-:Y:S02]  /*f650*/  FMUL.FTZ R22, R22, c[0x0][0x320] ;  /* 0x0000c80016167a20 */ /* 0x000fe40000410000 */
[----:B------:R-:W-:Y:S02]  /*f660*/  FMUL.FTZ R23, R23, c[0x0][0x320] ;  /* 0x0000c80017177a20 */ /* 0x000fe40000410000 */
[----:B------:R-:W-:Y:S01]  /*f670*/  FMUL.FTZ R20, R20, c[0x0][0x320] ;  /* 0x0000c80014147a20 */ /* 0x000fe20000410000 */
[----:B------:R3:W3:Y:S03]  /*f680*/  MUFU.TANH R181, R18 ;  /* 0x0000001200b57308 */ /* 0x0006e60000002400 */
[----:B-1----:R-:W-:Y:S07]  /*f690*/  FMUL.FTZ R16, R25, c[0x0][0x320] ;  /* 0x0000c80019107a20 */ /* 0x002fee0000410000 */
[----:B------:R1:W1:Y:S01]  /*f6a0*/  MUFU.TANH R180, R19 ;  /* 0x0000001300b47308 */ /* 0x0002620000002400 */
[----:B--2---:R-:W-:Y:S01]  /*f6b0*/  FMUL.FTZ R17, R24, c[0x0][0x320] ;  /* 0x0000c80018117a20 */ /* 0x004fe20000410000 */
[----:B------:R-:W-:Y:S01]  /*f6c0*/  @!PT LDS RZ, [RZ] ;  /* 0x00000000fffff984 */ /* 0x000fe20000000800 */
[----:B------:R-:W-:Y:S01]  /*f6d0*/  @!PT LDS RZ, [RZ] ;  /* 0x00000000fffff984 */ /* 0x000fe20000000800 */
[----:B------:R-:W-:Y:S01]  /*f6e0*/  @!PT LDS RZ, [RZ] ;  /* 0x00000000fffff984 */ /* 0x000fe20000000800 */
[----:B------:R2:W-:Y:S01]  /*f6f0*/  @P0 LDGSTS.E.BYPASS.LTC128B.128 [R233+0x8100], [R234.64], !P3 ;  /* 0x08100000eae90fae */ /* 0x0005e2000d901d48 */
[----:B------:R-:W-:Y:S07]  /*f700*/  FMUL.FTZ R24, R26, c[0x0][0x320] ;  /* 0x0000c8001a187a20 */ /* 0x000fee0000410000 */
[----:B------:R-:W1:Y:S01]  /*f710*/  MUFU.TANH R20, R20 ;  /* 0x0000001400147308 */ /* 0x000e620000002400 */
[----:B------:R2:W-:Y:S01]  /*f720*/  @P0 LDGSTS.E.BYPASS.LTC128B.128 [R233+0xa100], [R230.64], !P6 ;  /* 0x0a100000e6e90fae */ /* 0x0005e2000f101d48 */
[C---:B-----5:R-:W-:Y:S05]  /*f730*/  HMMA.16816.F32.BF16 R28, R168.reuse, R172, R28 ;  /* 0x000000aca81c723c */ /* 0x060fea000004181c */
[----:B------:R2:W-:Y:S01]  /*f740*/  @P0 LDGSTS.E.BYPASS.LTC128B.128 [R233+0xc100], [R228.64], !P5 ;  /* 0x0c100000e4e90fae */ /* 0x0005e2000e901d48 */
[----:B---3--:R-:W-:Y:S01]  /*f750*/  FMUL.FTZ R18, R21, c[0x0][0x320] ;  /* 0x0000c80015127a20 */ /* 0x008fe20000410000 */
[C---:B------:R-:W-:Y:S01]  /*f760*/  @P0 LEA R172, P1, R0.reuse, c[0x0][0x1c8], 0x1 ;  /* 0x0000720000ac0a11 */ /* 0x040fe200078208ff */
[----:B------:R-:W3:Y:S01]  /*f770*/  MUFU.TANH R17, R17 ;  /* 0x0000001100117308 */ /* 0x000ee20000002400 */
[----:B------:R-:W-:Y:S02]  /*f780*/  HMMA.16816.F32.BF16 R32, R168, R174, R32 ;  /* 0x000000aea820723c */ /* 0x000fe40000041820 */
[----:B------:R2:W-:Y:S01]  /*f790*/  @P0 LDGSTS.E.BYPASS.LTC128B.128 [R233+0xe100], [R226.64], !P4 ;  /* 0x0e100000e2e90fae */ /* 0x0005e2000e101d48 */
[----:B------:R-:W-:Y:S02]  /*f7a0*/  @P0 LEA.HI.X R173, R0, c[0x0][0x1cc], R2, 0x1, P1 ;  /* 0x0000730000ad0a11 */ /* 0x000fe400008f0c02 */
[----:B------:R-:W-:Y:S03]  /*f7b0*/  IADD3 R0, -R242, 0x1, -R5 ;  /* 0x00000001f2007810 */ /* 0x000fe60007ffe905 */
[----:B------:R2:W-:Y:S01]  /*f7c0*/  @P0 LDGSTS.E.BYPASS.LTC128B.128 [R233+0x9100], [R224.64], !P3 ;  /* 0x09100000e0e90fae */ /* 0x0005e2000d901d48 */
[----:B------:R5:W2:Y:S03]  /*f7d0*/  MUFU.TANH R169, R12 ;  /* 0x0000000c00a97308 */ /* 0x000aa60000002400 */
[----:B------:R-:W-:Y:S02]  /*f7e0*/  IADD3 R0, R0, c[0x0][0x1d0], RZ ;  /* 0x0000740000007a10 */ /* 0x000fe40007ffe0ff */
[----:B------:R2:W-:Y:S01]  /*f7f0*/  @P0 LDGSTS.E.BYPASS.LTC128B.128 [R233+0xb100], [R188.64], !P6 ;  /* 0x0b100000bce90fae */ /* 0x0005e2000f101d48 */
[----:B------:R-:W-:Y:S01]  /*f800*/  FMUL.FTZ R15, R28, c[0x0][0x320] ;  /* 0x0000c8001c0f7a20 */ /* 0x000fe20000410000 */
[----:B------:R-:W-:Y:S01]  /*f810*/  IADD3 R0, R0, -c[0x0][0x168], RZ ;  /* 0x80005a0000007a10 */ /* 0x000fe20007ffe0ff */
[----:B------:R-:W-:Y:S02]  /*f820*/  FMUL.FTZ R14, R29, c[0x0][0x320] ;  /* 0x0000c8001d0e7a20 */ /* 0x000fe40000410000 */
[----:B------:R2:W2:Y:S01]  /*f830*/  MUFU.TANH R168, R13 ;  /* 0x0000000d00a87308 */ /* 0x0004a20000002400 */
[----:B------:R3:W-:Y:S01]  /*f840*/  @P0 LDGSTS.E.BYPASS.LTC128B.128 [R233+0xd100], [R176.64], !P5 ;  /* 0x0d100000b0e90fae */ /* 0x0007e2000e901d48 */
[----:B------:R-:W-:Y:S01]  /*f850*/  FMUL.FTZ R21, R31, c[0x0][0x320] ;  /* 0x0000c8001f157a20 */ /* 0x000fe20000410000 */
[----:B------:R-:W-:Y:S02]  /*f860*/  IADD3 R6, R0, UR6, RZ ;  /* 0x0000000600067c10 */ /* 0x000fe4000fffe0ff */
[----:B-1----:R-:W-:Y:S01]  /*f870*/  FMUL.FTZ R19, R34, c[0x0][0x320] ;  /* 0x0000c80022137a20 */ /* 0x002fe20000410000 */
[----:B------:R-:W-:Y:S01]  /*f880*/  IADD3 R7, R0, c[0x0][0x328], RZ ;  /* 0x0000ca0000077a10 */ /* 0x000fe20007ffe0ff */
[----:B------:R1:W-:Y:S01]  /*f890*/  @P0 LDGSTS.E.BYPASS.LTC128B.128 [R233+0xf100], [R172.64], !P4 ;  /* 0x0f100000ace90fae */ /* 0x0003e2000e101d48 */
[----:B------:R-:W-:Y:S02]  /*f8a0*/  FMUL.FTZ R25, R35, c[0x0][0x320] ;  /* 0x0000c80023197a20 */ /* 0x000fe40000410000 */
[----:B------:R1:W1:Y:S03]  /*f8b0*/  MUFU.TANH R175, R22 ;  /* 0x0000001600af7308 */ /* 0x0002660000002400 */
[----:B------:R-:W0:Y:S01]  /*f8c0*/  LDGDEPBAR ;  /* 0x00000000000079af */ /* 0x000e220000000000 */
[----:B-----5:R-:W-:Y:S06]  /*f8d0*/  FMUL.FTZ R12, R33, c[0x0][0x320] ;  /* 0x0000c800210c7a20 */ /* 0x020fec0000410000 */
[----:B------:R5:W3:Y:S01]  /*f8e0*/  MUFU.TANH R174, R23 ;  /* 0x0000001700ae7308 */ /* 0x000ae20000002400 */
[----:B--2---:R-:W-:Y:S09]  /*f8f0*/  FMUL.FTZ R13, R32, c[0x0][0x320] ;  /* 0x0000c800200d7a20 */ /* 0x004ff20000410000 */
[----:B------:R2:W2:Y:S01]  /*f900*/  MUFU.TANH R171, R8 ;  /* 0x0000000800ab7308 */ /* 0x0004a20000002400 */
[----:B-1----:R-:W-:Y:S09]  /*f910*/  FMUL.FTZ R22, R30, c[0x0][0x320] ;  /* 0x0000c8001e167a20 */ /* 0x002ff20000410000 */
[----:B------:R1:W1:Y:S01]  /*f920*/  MUFU.TANH R170, R9 ;  /* 0x0000000900aa7308 */ /* 0x0002620000002400 */
        /* <DEDUP_REMOVED lines=13> */
[----:B----4-:R-:W-:Y:S02]  /*fa00*/  @P2 SHF.R.U32.HI R4, RZ, c[0x0][0x2cc], R252 ;  /* 0x0000b300ff042a19 */ /* 0x010fe400000116fc */
[----:B------:R-:W-:Y:S03]  /*fa10*/  ISETP.LE.AND P2, PT, R243, c[0x0][0x32c], PT ;  /* 0x0000cb00f3007a0c */ /* 0x000fe60003f43270 */
[----:B------:R-:W4:Y:S02]  /*fa20*/  SHFL.IDX PT, R3, R4, RZ, 0x1c1f ;  /* 0x001c1fff04037589 */ /* 0x000f2400000e0000 */
[----:B----4-:R-:W-:Y:S01]  /*fa30*/  IADD3 R2, R7, R3, RZ ;  /* 0x0000000307027210 */ /* 0x010fe20007ffe0ff */
[----:B------:R-:W-:Y:S07]  /*fa40*/  IMAD.IADD R0, R6, 0x1, R3 ;  /* 0x0000000106007824 */ /* 0x000fee00078e0203 */
[----:B------:R-:W-:-:S05]  /*fa50*/  @!P2 BRA `(.L_x_902) ;  /* 0x000001900000a947 */ /* 0x000fca0003800000 */
[----:B-123--:R-:W-:Y:S01]  /*fa60*/  IADD3 R3, R3, c[0x0][0x1d0], RZ ;  /* 0x0000740003037a10 */ /* 0x00efe20007ffe0ff */
        /* <DEDUP_REMOVED lines=13> */
.L_x_904:
[----:B------:R-:W-:Y:S04]  /*fb40*/  MOV R8, c[0x0][0x32c] ;  /* 0x0000cb0000087a02 */ /* 0x000fe80000000f00 */
[----:B------:R-:W-:Y:S11]  /*fb50*/  ISETP.NE.AND P0, PT, R8, 0x1, PT ;  /* 0x000000010800780c */ /* 0x000ff60003f05270 */
[----:B------:R-:W-:Y:S02]  /*fb60*/  @!UPT UIADD3 URZ, URZ, URZ, URZ ;  /* 0x0000003f3f3ff290 */ /* 0x000fe4000fffe03f */
[----:B------:R-:W-:Y:S05]  /*fb70*/  @P0 IMAD.HI.U32 R8, R3, c[0x0][0x330], RZ ;  /* 0x0000cc0003080a27 */ /* 0x000fea00078e00ff */
[----:B------:R-:W-:Y:S02]  /*fb80*/  @P0 SHF.R.U32.HI R3, RZ, c[0x0][0x334], R8 ;  /* 0x0000cd00ff030a19 */ /* 0x000fe40000011608 */
.L_x_905:
[----:B------:R-:W-:Y:S05]  /*fb90*/  BSYNC B0 ;  /* 0x0000000000007941 */ /* 0x000fea0003800000 */
.L_x_903:
[----:B------:R-:W-:Y:S04]  /*fba0*/  IMAD R3, R3, c[0x0][0x32c], -R5 ;  /* 0x0000cb0003037a24 */ /* 0x000fe800078e0a05 */
[----:B------:R-:W-:Y:S05]  /*fbb0*/  IMAD.IADD R3, R3, 0x1, -R242 ;  /* 0x0000000103037824 */ /* 0x000fea00078e0af2 */
[----:B------:R-:W-:Y:S02]  /*fbc0*/  IADD3 R8, R3, c[0x0][0x32c], RZ ;  /* 0x0000cb0003087a10 */ /* 0x000fe40007ffe0ff */
[----:B------:R-:W-:Y:S02]  /*fbd0*/  IMNMX R0, R0, R3, !PT ;  /* 0x0000000300007217 */ /* 0x000fe40007800200 */
[----:B------:R-:W-:Y:S02]  /*fbe0*/  IMNMX R2, R2, R8, PT ;  /* 0x0000000802027217 */ /* 0x000fe40003800200 */
.L_x_902:
[----:B-123--:R-:W-:Y:S01]  /*fbf0*/  ISETP.GT.AND P1, PT, R219, -0x1, PT ;  /* 0xffffffffdb00780c */ /* 0x00efe20003f24270 */
        /* <DEDUP_REMOVED lines=66> */
.L_x_908:
[----:B------:R-:W-:Y:S04]  /*10020*/  MOV R4, c[0x0][0x32c] ;  /* 0x0000cb0000047a02 */ /* 0x000fe80000000f00 */
[----:B------:R-:W-:Y:S11]  /*10030*/  ISETP.NE.AND P0, PT, R4, 0x1, PT ;  /* 0x000000010400780c */ /* 0x000ff60003f05270 */
[----:B------:R-:W-:Y:S02]  /*10040*/  @!UPT UIADD3 URZ, URZ, URZ, URZ ;  /* 0x0000003f3f3ff290 */ /* 0x000fe4000fffe03f */
[----:B------:R-:W-:Y:S05]  /*10050*/  @P0 IMAD.HI.U32 R4, R3, c[0x0][0x330], RZ ;  /* 0x0000cc0003040a27 */ /* 0x000fea00078e00ff */
[----:B------:R-:W-:Y:S02]  /*10060*/  @P0 SHF.R.U32.HI R3, RZ, c[0x0][0x334], R4 ;  /* 0x0000cd00ff030a19 */ /* 0x000fe40000011604 */
.L_x_909:
[----:B------:R-:W-:Y:S05]  /*10070*/  BSYNC B0 ;  /* 0x0000000000007941 */ /* 0x000fea0003800000 */
.L_x_907:
[----:B------:R-:W-:Y:S04]  /*10080*/  IMAD R5, R3, c[0x0][0x32c], -R5 ;  /* 0x0000cb0003057a24 */ /* 0x000fe800078e0a05 */
[----:B------:R-:W-:Y:S05]  /*10090*/  IMAD.IADD R5, R5, 0x1, -R242 ;  /* 0x0000000105057824 */ /* 0x000fea00078e0af2 */
[----:B------:R-:W-:Y:S02]  /*100a0*/  IADD3 R3, R5, c[0x0][0x32c], RZ ;  /* 0x0000cb0005037a10 */ /* 0x000fe40007ffe0ff */
[----:B------:R-:W-:Y:S02]  /*100b0*/  IMNMX R0, R0, R5, !PT ;  /* 0x0000000500007217 */ /* 0x000fe40007800200 */
[----:B------:R-:W-:Y:S02]  /*100c0*/  IMNMX R2, R2, R3, PT ;  /* 0x0000000302027217 */ /* 0x000fe40003800200 */
.L_x_906:
        /* <DEDUP_REMOVED lines=64> */
[----:B------:R-:W-:Y:S01]  /*104d0*/  FMNMX.FTZ R12, R174, R12, !PT ;  /* 0x0000000cae0c7209 */ /* 0x000fe20007810000 */
[----:B------:R-:W-:Y:S01]  /*104e0*/  SHFL.BFLY PT, R13, R3, 0x2, 0x1f ;  /* 0x0c401f00030d7f89 */ /* 0x000fe200000e0000 */
[----:B------:R-:W-:Y:S02]  /*104f0*/  FSEL R186, R22, -INF , !P0 ;  /* 0xff80000016ba7808 */ /* 0x000fe40004000000 */
[----:B------:R-:W-:Y:S02]  /*10500*/  ISETP.GT.AND P0, PT, R0, 0x31, P1 ;  /* 0x000000310000780c */ /* 0x000fe40000f04270 */
[----:B------:R-:W-:Y:S02]  /*10510*/  FMNMX.FTZ R12, R184, R12, !PT ;  /* 0x0000000cb80c7209 */ /* 0x000fe40007810000 */
[----:B------:R-:W-:Y:S02]  /*10520*/  ISETP.LT.OR P0, PT, R2, 0x32, P0 ;  /* 0x000000320200780c */ /* 0x000fe40000701670 */
[----:B------:R-:W-:Y:S02]  /*10530*/  FMNMX.FTZ R12, R185, R12, !PT ;  /* 0x0000000cb90c7209 */ /* 0x000fe40007810000 */
[----:B------:R-:W-:Y:S02]  /*10540*/  FSEL R187, R21, -INF , !P0 ;  /* 0xff80000015bb7808 */ /* 0x000fe40004000000 */
[----:B------:R-:W-:Y:S01]  /*10550*/  ISETP.GT.AND P0, PT, R0, 0x38, P1 ;  /* 0x000000380000780c */ /* 0x000fe20000f04270 */
[----:B------:R-:W-:Y:S03]  /*10560*/  LDSM.16.MT88.4 R20, [R194+0x100] ;  /* 0x00010000c214783b */ /* 0x000fe60000004200 */
[----:B------:R-:W-:Y:S04]  /*10570*/  ISETP.LT.OR P0, PT, R2, 0x39, P0 ;  /* 0x000000390200780c */ /* 0x000fe80000701670 */
[----:B------:R-:W-:Y:S02]  /*10580*/  FSEL R221, R19, -INF , !P0 ;  /* 0xff80000013dd7808 */ /* 0x000fe40004000000 */
[----:B------:R-:W-:Y:S02]  /*10590*/  ISETP.GT.AND P0, PT, R0, 0x39, P1 ;  /* 0x000000390000780c */ /* 0x000fe40000f04270 */
[----:B------:R-:W-:Y:S02]  /*105a0*/  FMNMX.FTZ R0, R186, R12, !PT ;  /* 0x0000000cba007209 */ /* 0x000fe40007810000 */
[----:B------:R-:W-:Y:S02]  /*105b0*/  ISETP.LT.OR P0, PT, R2, 0x3a, P0 ;  /* 0x0000003a0200780c */ /* 0x000fe40000701670 */
[----:B------:R-:W-:Y:S02]  /*105c0*/  FMNMX.FTZ R0, R187, R0, !PT ;  /* 0x00000000bb007209 */ /* 0x000fe40007810000 */
[----:B------:R-:W-:Y:S02]  /*105d0*/  FSEL R135, R25, -INF , !P0 ;  /* 0xff80000019877808 */ /* 0x000fe40004000000 */
[----:B------:R-:W-:Y:S04]  /*105e0*/  FMNMX.FTZ R0, R221, R0, !PT ;  /* 0x00000000dd007209 */ /* 0x000fe80007810000 */
[----:B------:R-:W-:Y:S05]  /*105f0*/  FMNMX.FTZ R0, R135, R0, !PT ;  /* 0x0000000087007209 */ /* 0x000fea0007810000 */
[----:B------:R-:W1:Y:S02]  /*10600*/  SHFL.BFLY PT, R2, R0, 0x2, 0x1f ;  /* 0x0c401f0000027f89 */ /* 0x000e6400000e0000 */
[----:B-1----:R-:W-:Y:S02]  /*10610*/  FMNMX.FTZ R2, R0, R2, !PT ;  /* 0x0000000200027209 */ /* 0x002fe40007810000 */
[----:B------:R-:W-:Y:S04]  /*10620*/  FMNMX.FTZ R3, R3, R13, !PT ;  /* 0x0000000d03037209 */ /* 0x000fe80007810000 */
[----:B------:R-:W-:Y:S08]  /*10630*/  LDSM.16.MT88.4 R12, [R193+0x100] ;  /* 0x00010000c10c783b */ /* 0x000ff00000004200 */
[----:B------:R-:W1:Y:S02]  /*10640*/  SHFL.BFLY PT, R132, R3, 0x1, 0x1f ;  /* 0x0c201f0003847f89 */ /* 0x000e6400000e0000 */
[----:B-1----:R-:W-:Y:S06]  /*10650*/  FMNMX.FTZ R132, R3, R132, !PT ;  /* 0x0000008403847209 */ /* 0x002fec0007810000 */
        /* <DEDUP_REMOVED lines=24> */
[C---:B--2---:R-:W-:Y:S01]  /*107e0*/  FMUL.FTZ R8, R2.reuse, R140 ;  /* 0x0000008c02087220 */ /* 0x044fe20000410000 */
[----:B------:R-:W-:Y:S01]  /*107f0*/  ISETP.GT.AND P0, PT, R219, R232, PT ;  /* 0x000000e8db00720c */ /* 0x000fe20003f04270 */
[----:B------:R-:W-:Y:S02]  /*10800*/  FMUL.FTZ R16, R2, R148 ;  /* 0x0000009402107220 */ /* 0x000fe40000410000 */
[----:B------:R-:W-:Y:S04]  /*10810*/  FADD.FTZ R0, -R0, R134 ;  /* 0x0000008600007221 */ /* 0x000fe80000010100 */
[----:B------:R-:W1:Y:S01]  /*10820*/  MUFU.EX2 R243, R11 ;  /* 0x0000000b00f37308 */ /* 0x000e620000000800 */
[----:B------:R-:W-:Y:S02]  /*10830*/  FMUL.FTZ R17, R2, R149 ;  /* 0x0000009502117220 */ /* 0x000fe40000410000 */
[----:B------:R-:W-:Y:S01]  /*10840*/  FMUL.FTZ R0, R0, c[0x0][0x2d0] ;  /* 0x0000b40000007a20 */ /* 0x000fe20000410000 */
[----:B---3--:R-:W-:Y:S01]  /*10850*/  F2FP.BF16.PACK_AB R168, R245, R242 ;  /* 0x000000f2f5a8723e */ /* 0x008fe200000010ff */
[C---:B------:R-:W-:Y:S02]  /*10860*/  FMUL.FTZ R24, R2.reuse, R156 ;  /* 0x0000009c02187220 */ /* 0x040fe40000410000 */
[C---:B------:R-:W-:Y:S02]  /*10870*/  FMUL.FTZ R25, R2.reuse, R157 ;  /* 0x0000009d02197220 */ /* 0x040fe40000410000 */
        /* <DEDUP_REMOVED lines=9> */
[C---:B------:R-:W-:Y:S01]  /*10910*/  FMUL.FTZ R41, R2.reuse, R41 ;  /* 0x0000002902297220 */ /* 0x040fe20000410000 */
        /* <DEDUP_REMOVED lines=209> */
[----:B------:R-:W3:Y:S01]  /*11630*/  LDSM.16.MT88.4 R152, [R195+0x2900] ;  /* 0x00290000c398783b */ /* 0x000ee20000004200 */
[----:B------:R4:W-:Y:S06]  /*11640*/  MUFU.EX2 R189, R134 ;  /* 0x0000008600bd7308 */ /* 0x0009ec0000000800 */
[C---:B--2---:R-:W-:Y:S08]  /*11650*/  HMMA.16816.F32.BF16 R36, R136.reuse, R140, R36 ;  /* 0x0000008c8824723c */ /* 0x044ff00000041824 */
[C---:B------:R-:W-:Y:S01]  /*11660*/  HMMA.16816.F32.BF16 R40, R136.reuse, R142, R40 ;  /* 0x0000008e8828723c */ /* 0x040fe20000041828 */
[----:B------:R-:W2:Y:S07]  /*11670*/  LDSM.16.MT88.4 R140, [R193+0x4900] ;  /* 0x00490000c18c783b */ /* 0x000eae0000004200 */
[C---:B-1----:R-:W-:Y:S04]  /*11680*/  HMMA.16816.F32.BF16 R44, R136.reuse, R144, R44 ;  /* 0x00000090882c723c */ /* 0x042fe8000004182c */
[--C-:B----4-:R-:W-:Y:S02]  /*11690*/  FFMA.FTZ R134, R190, c[0x0][0x2d0], -R172.reuse ;  /* 0x0000b400be867a23 */ /* 0x110fe400000108ac */
[----:B------:R-:W4:Y:S02]  /*116a0*/  LDL.LU R190, [R1+0xc] ;  /* 0x00000c0001be7983 */ /* 0x000f240000300800 */
[C---:B------:R-:W-:Y:S01]  /*116b0*/  HMMA.16816.F32.BF16 R48, R136.reuse, R146, R48 ;  /* 0x000000928830723c */ /* 0x040fe20000041830 */
[----:B------:R1:W1:Y:S01]  /*116c0*/  MUFU.EX2 R188, R134 ;  /* 0x0000008600bc7308 */ /* 0x0002620000000800 */
[----:B------:R-:W2:Y:S06]  /*116d0*/  LDSM.16.MT88.4 R144, [R194+0x4900] ;  /* 0x00490000c290783b */ /* 0x000eac0000004200 */
[C---:B-----5:R-:W-:Y:S08]  /*116e0*/  HMMA.16816.F32.BF16 R52, R136.reuse, R148, R52 ;  /* 0x000000948834723c */ /* 0x060ff00000041834 */
[C---:B------:R-:W-:Y:S01]  /*116f0*/  HMMA.16816.F32.BF16 R56, R136.reuse, R150, R56 ;  /* 0x000000968838723c */ /* 0x040fe20000041838 */
[----:B------:R-:W5:Y:S07]  /*11700*/  LDSM.16.MT88.4 R148, [R196+0x4900] ;  /* 0x00490000c494783b */ /* 0x000f6e0000004200 */
[C---:B---3--:R-:W-:Y:S04]  /*11710*/  HMMA.16816.F32.BF16 R60, R136.reuse, R152, R60 ;  /* 0x00000098883c723c */ /* 0x048fe8000004183c */
[--C-:B-1----:R-:W-:Y:S04]  /*11720*/  FFMA.FTZ R134, R175, c[0x0][0x2d0], -R133.reuse ;  /* 0x0000b400af867a23 */ /* 0x102fe80000010885 */
[C---:B------:R-:W-:Y:S01]  /*11730*/  HMMA.16816.F32.BF16 R64, R136.reuse, R154, R64 ;  /* 0x0000009a8840723c */ /* 0x040fe20000041840 */
[----:B------:R-:W1:Y:S01]  /*11740*/  LDSM.16.MT88.4 R152, [R195+0x4900] ;  /* 0x00490000c398783b */ /* 0x000e620000004200 */
[----:B------:R3:W-:Y:S06]  /*11750*/  MUFU.EX2 R177, R134 ;  /* 0x0000008600b17308 */ /* 0x0007ec0000000800 */
[C---:B--2---:R-:W-:Y:S08]  /*11760*/  HMMA.16816.F32.BF16 R68, R136.reuse, R140, R68 ;  /* 0x0000008c8844723c */ /* 0x044ff00000041844 */
[C---:B------:R-:W-:Y:S01]  /*11770*/  HMMA.16816.F32.BF16 R72, R136.reuse, R142, R72 ;  /* 0x0000008e8848723c */ /* 0x040fe20000041848 */
[----:B------:R-:W2:Y:S07]  /*11780*/  LDSM.16.MT88.4 R140, [R193+0x6900] ;  /* 0x00690000c18c783b */ /* 0x000eae0000004200 */
[C---:B------:R-:W-:Y:S04]  /*11790*/  HMMA.16816.F32.BF16 R76, R136.reuse, R144, R76 ;  /* 0x00000090884c723c */ /* 0x040fe8000004184c */
[--C-:B---3--:R-:W-:Y:S04]  /*117a0*/  FFMA.FTZ R134, R174, c[0x0][0x2d0], -R133.reuse ;  /* 0x0000b400ae867a23 */ /* 0x108fe80000010885 */
[C---:B------:R-:W-:Y:S01]  /*117b0*/  HMMA.16816.F32.BF16 R80, R136.reuse, R146, R80 ;  /* 0x000000928850723c */ /* 0x040fe20000041850 */
[----:B------:R-:W3:Y:S01]  /*117c0*/  LDSM.16.MT88.4 R144, [R194+0x6900] ;  /* 0x00690000c290783b */ /* 0x000ee20000004200 */
[----:B------:R2:W2:Y:S06]  /*117d0*/  MUFU.EX2 R176, R134 ;  /* 0x0000008600b07308 */ /* 0x0004ac0000000800 */
[C---:B-----5:R-:W-:Y:S08]  /*117e0*/  HMMA.16816.F32.BF16 R84, R136.reuse, R148, R84 ;  /* 0x000000948854723c */ /* 0x060ff00000041854 */
[C---:B------:R-:W-:Y:S01]  /*117f0*/  HMMA.16816.F32.BF16 R88, R136.reuse, R150, R88 ;  /* 0x000000968858723c */ /* 0x040fe20000041858 */
[----:B------:R-:W5:Y:S07]  /*11800*/  LDSM.16.MT88.4 R148, [R196+0x6900] ;  /* 0x00690000c494783b */ /* 0x000f6e0000004200 */
[C---:B-1----:R-:W-:Y:S04]  /*11810*/  HMMA.16816.F32.BF16 R92, R136.reuse, R152, R92 ;  /* 0x00000098885c723c */ /* 0x042fe8000004185c */
[--C-:B--2---:R-:W-:Y:S04]  /*11820*/  FFMA.FTZ R134, R184, c[0x0][0x2d0], -R133.reuse ;  /* 0x0000b400b8867a23 */ /* 0x104fe80000010885 */
        /* <DEDUP_REMOVED lines=10> */
[----:B------:R3:W2:Y:S06]  /*118d0*/  MUFU.EX2 R174, R134 ;  /* 0x0000008600ae7308 */ /* 0x0006ac0000000800 */
[C---:B-----5:R-:W-:Y:S08]  /*118e0*/  HMMA.16816.F32.BF16 R116, R136.reuse, R148, R116 ;  /* 0x000000948874723c */ /* 0x060ff00000041874 */
[C---:B------:R-:W-:Y:S01]  /*118f0*/  HMMA.16816.F32.BF16 R120, R136.reuse, R150, R120 ;  /* 0x000000968878723c */ /* 0x040fe20000041878 */
[----:B------:R-:W5:Y:S07]  /*11900*/  LDSM.16.MT88.4 R148, [R196+0x1100] ;  /* 0x00110000c494783b */ /* 0x000f6e0000004200 */
[C---:B-1----:R-:W-:Y:S04]  /*11910*/  HMMA.16816.F32.BF16 R124, R136.reuse, R152, R124 ;  /* 0x00000098887c723c */ /* 0x042fe8000004187c */
[--C-:B---3--:R-:W-:Y:S02]  /*11920*/  FFMA.FTZ R134, R191, c[0x0][0x2d0], -R172.reuse ;  /* 0x0000b400bf867a23 */ /* 0x108fe400000108ac */
[----:B------:R-:W3:Y:S02]  /*11930*/  LDL.LU R191, [R1+0x8] ;  /* 0x0000080001bf7983 */ /* 0x000ee40000300800 */
[----:B------:R-:W-:Y:S01]  /*11940*/  HMMA.16816.F32.BF16 R128, R136, R154, R128 ;  /* 0x0000009a8880723c */ /* 0x000fe20000041880 */
[----:B------:R1:W-:Y:S01]  /*11950*/  MUFU.EX2 R185, R134 ;  /* 0x0000008600b97308 */ /* 0x0003e20000000800 */
[----:B------:R-:W5:Y:S05]  /*11960*/  LDSM.16.MT88.4 R152, [R195+0x1100] ;  /* 0x00110000c398783b */ /* 0x000f6a0000004200 */
[----:B------:R-:W-:Y:S02]  /*11970*/  F2FP.BF16.PACK_AB R136, R228, R229 ;  /* 0x000000e5e488723e */ /* 0x000fe400000010ff */
[----:B------:R-:W-:Y:S03]  /*11980*/  F2FP.BF16.PACK_AB R138, R188, R189 ;  /* 0x000000bdbc8a723e */ /* 0x000fe600000010ff */
[----:B------:R-:W-:Y:S02]  /*11990*/  F2FP.BF16.PACK_AB R137, R176, R177 ;  /* 0x000000b1b089723e */ /* 0x000fe400000010ff */
[----:B--2---:R-:W-:Y:S07]  /*119a0*/  F2FP.BF16.PACK_AB R139, R174, R175 ;  /* 0x000000afae8b723e */ /* 0x004fee00000010ff */
[C---:B------:R-:W-:Y:S03]  /*119b0*/  HMMA.16816.F32.BF16 R4, R136.reuse, R140, R4 ;  /* 0x0000008c8804723c */ /* 0x040fe60000041804 */
[--C-:B-1----:R-:W-:Y:S05]  /*119c0*/  FFMA.FTZ R134, R220, c[0x0][0x2d0], -R172.reuse ;  /* 0x0000b400dc867a23 */ /* 0x102fea00000108ac */
[C---:B------:R-:W-:Y:S01]  /*119d0*/  HMMA.16816.F32.BF16 R8, R136.reuse, R142, R8 ;  /* 0x0000008e8808723c */ /* 0x040fe20000041808 */
[----:B------:R-:W1:Y:S01]  /*119e0*/  LDSM.16.MT88.4 R140, [R193+0x3100] ;  /* 0x00310000c18c783b */ /* 0x000e620000004200 */
[----:B------:R-:W2:Y:S06]  /*119f0*/  MUFU.EX2 R184, R134 ;  /* 0x0000008600b87308 */ /* 0x000eac0000000800 */
[C---:B------:R-:W-:Y:S08]  /*11a00*/  HMMA.16816.F32.BF16 R12, R136.reuse, R144, R12 ;  /* 0x00000090880c723c */ /* 0x040ff0000004180c */
[C---:B------:R-:W-:Y:S01]  /*11a10*/  HMMA.16816.F32.BF16 R16, R136.reuse, R146, R16 ;  /* 0x000000928810723c */ /* 0x040fe20000041810 */
[----:B------:R-:W1:Y:S07]  /*11a20*/  LDSM.16.MT88.4 R144, [R194+0x3100] ;  /* 0x00310000c290783b */ /* 0x000e6e0000004200 */
[C---:B-----5:R-:W-:Y:S04]  /*11a30*/  HMMA.16816.F32.BF16 R20, R136.reuse, R148, R20 ;  /* 0x000000948814723c */ /* 0x060fe80000041814 */
[----:B--2---:R-:W-:Y:S01]  /*11a40*/  F2FP.BF16.PACK_AB R168, R184, R185 ;  /* 0x000000b9b8a8723e */ /* 0x004fe200000010ff */
[--C-:B------:R-:W-:Y:S02]  /*11a50*/  FFMA.FTZ R134, R222, c[0x0][0x2d0], -R172.reuse ;  /* 0x0000b400de867a23 */ /* 0x100fe400000108ac */
[----:B------:R-:W-:Y:S01]  /*11a60*/  FFMA.FTZ R172, R223, c[0x0][0x2d0], -R172 ;  /* 0x0000b400dfac7a23 */ /* 0x000fe200000108ac */
[C---:B------:R-:W-:Y:S01]  /*11a70*/  HMMA.16816.F32.BF16 R24, R136.reuse, R150, R24 ;  /* 0x000000968818723c */ /* 0x040fe20000041818 */
[----:B------:R-:W2:Y:S01]  /*11a80*/  LDSM.16.MT88.4 R148, [R196+0x3100] ;  /* 0x00310000c494783b */ /* 0x000ea20000004200 */
[----:B------:R5:W-:Y:S06]  /*11a90*/  MUFU.EX2 R180, R134 ;  /* 0x0000008600b47308 */ /* 0x000bec0000000800 */
[C---:B------:R-:W-:Y:S04]  /*11aa0*/  HMMA.16816.F32.BF16 R28, R136.reuse, R152, R28 ;  /* 0x00000098881c723c */ /* 0x040fe8000004181c */
[----:B------:R-:W2:Y:S04]  /*11ab0*/  MUFU.EX2 R179, R172 ;  /* 0x000000ac00b37308 */ /* 0x000ea80000000800 */
[C---:B------:R-:W-:Y:S01]  /*11ac0*/  HMMA.16816.F32.BF16 R32, R136.reuse, R154, R32 ;  /* 0x0000009a8820723c */ /* 0x040fe20000041820 */
[----:B------:R-:W4:Y:S07]  /*11ad0*/  LDSM.16.MT88.4 R152, [R195+0x3100] ;  /* 0x00310000c398783b */ /* 0x000f2e0000004200 */
        /* <DEDUP_REMOVED lines=16> */
[----:B------:R-:W4:Y:S07]  /*11be0*/  LDSM.16.MT88.4 R152, [R195+0x5100] ;  /* 0x00510000c398783b */ /* 0x000f2e0000004200 */
        /* <DEDUP_REMOVED lines=10> */
[----:B------:R-:W1:Y:S07]  /*11c90*/  LDSM.16.MT88.4 R144, [R194+0x7100] ;  /* 0x00710000c290783b */ /* 0x000e6e0000004200 */
[C---:B-----5:R-:W-:Y:S08]  /*11ca0*/  HMMA.16816.F32.BF16 R84, R136.reuse, R148, R84 ;  /* 0x000000948854723c */ /* 0x060ff00000041854 */
[C---:B------:R-:W-:Y:S01]  /*11cb0*/  HMMA.16816.F32.BF16 R88, R136.reuse, R150, R88 ;  /* 0x000000968858723c */ /* 0x040fe20000041858 */
[----:B------:R-:W5:Y:S03]  /*11cc0*/  LDSM.16.MT88.4 R148, [R196+0x7100] ;  /* 0x00710000c494783b */ /* 0x000f660000004200 */
[----:B--2---:R-:W-:Y:S04]  /*11cd0*/  F2FP.BF16.PACK_AB R171, R133, R134 ;  /* 0x0000008685ab723e */ /* 0x004fe800000010ff */
[C---:B----4-:R-:W-:Y:S08]  /*11ce0*/  HMMA.16816.F32.BF16 R92, R136.reuse, R152, R92 ;  /* 0x00000098885c723c */ /* 0x050ff0000004185c */
[C---:B------:R-:W-:Y:S01]  /*11cf0*/  HMMA.16816.F32.BF16 R96, R136.reuse, R154, R96 ;  /* 0x0000009a8860723c */ /* 0x040fe20000041860 */
[----:B------:R-:W2:Y:S07]  /*11d00*/  LDSM.16.MT88.4 R152, [R195+0x7100] ;  /* 0x00710000c398783b */ /* 0x000eae0000004200 */
[C---:B-1----:R-:W-:Y:S08]  /*11d10*/  HMMA.16816.F32.BF16 R100, R136.reuse, R140, R100 ;  /* 0x0000008c8864723c */ /* 0x042ff00000041864 */
[C---:B------:R-:W-:Y:S01]  /*11d20*/  HMMA.16816.F32.BF16 R104, R136.reuse, R142, R104 ;  /* 0x0000008e8868723c */ /* 0x040fe20000041868 */
[----:B------:R-:W1:Y:S07]  /*11d30*/  LDSM.16.MT88.4 R140, [R193+0x1900] ;  /* 0x00190000c18c783b */ /* 0x000e6e0000004200 */
[C---:B------:R-:W-:Y:S08]  /*11d40*/  HMMA.16816.F32.BF16 R108, R136.reuse, R144, R108 ;  /* 0x00000090886c723c */ /* 0x040ff0000004186c */
[C---:B------:R-:W-:Y:S08]  /*11d50*/  HMMA.16816.F32.BF16 R112, R136.reuse, R146, R112 ;  /* 0x000000928870723c */ /* 0x040ff00000041870 */
[C---:B-----5:R-:W-:Y:S08]  /*11d60*/  HMMA.16816.F32.BF16 R116, R136.reuse, R148, R116 ;  /* 0x000000948874723c */ /* 0x060ff00000041874 */
        /* <DEDUP_REMOVED lines=11> */
[C---:B------:R-:W-:Y:S08]  /*11e20*/  HMMA.16816.F32.BF16 R152, R168.reuse, R160, R20 ;  /* 0x000000a0a898723c */ /* 0x040ff00000041814 */
        /* <DEDUP_REMOVED lines=24> */
[C---:B-----5:R-:W-:Y:S07]  /*11fb0*/  HMMA.16816.F32.BF16 R92, R168.reuse, R16, R92 ;  /* 0x00000010a85c723c */ /* 0x060fee000004185c */
[----:B---3--:R-:W-:Y:S01]  /*11fc0*/  FFMA.FTZ R16, R2, R191, R242 ;  /* 0x000000bf02107223 */ /* 0x008fe200000100f2 */
[C---:B------:R-:W-:Y:S04]  /*11fd0*/  HMMA.16816.F32.BF16 R96, R168.reuse, R18, R96 ;  /* 0x00000012a860723c */ /* 0x040fe80000041860 */
[----:B------:R-:W-:Y:S02]  /*11fe0*/  FFMA.FTZ R2, R0, R190, R227 ;  /* 0x000000be00027223 */ /* 0x000fe400000100e3 */
        /* <DEDUP_REMOVED lines=8> */
[----:B------:R-:W-:Y:S01]  /*12070*/  FADD.FTZ R2, R224, R2 ;  /* 0x00000002e0027221 */ /* 0x000fe20000010000 */
[C---:B--2---:R-:W-:Y:S03]  /*12080*/  HMMA.16816.F32.BF16 R108, R168.reuse, R8, R108 ;  /* 0x00000008a86c723c */ /* 0x044fe6000004186c */
[----:B------:R-:W-:Y:S02]  /*12090*/  FADD.FTZ R0, R235, R0 ;  /* 0x00000000eb007221 */ /* 0x000fe40000010000 */
[----:B------:R-:W-:Y:S02]  /*120a0*/  FADD.FTZ R2, R183, R2 ;  /* 0x00000002b7027221 */ /* 0x000fe40000010000 */
[----:B------:R-:W-:Y:S01]  /*120b0*/  FADD.FTZ R0, R234, R0 ;  /* 0x00000000ea007221 */ /* 0x000fe20000010000 */
[C---:B------:R-:W-:Y:S04]  /*120c0*/  HMMA.16816.F32.BF16 R112, R168.reuse, R10, R112 ;  /* 0x0000000aa870723c */ /* 0x040fe80000041870 */
[----:B------:R-:W-:Y:S02]  /*120d0*/  FADD.FTZ R2, R182, R2 ;  /* 0x00000002b6027221 */ /* 0x000fe40000010000 */
[----:B------:R-:W-:Y:S02]  /*120e0*/  FADD.FTZ R0, R231, R0 ;  /* 0x00000000e7007221 */ /* 0x000fe40000010000 */
[----:B------:R-:W-:Y:S01]  /*120f0*/  FADD.FTZ R2, R181, R2 ;  /* 0x00000002b5027221 */ /* 0x000fe20000010000 */
[C---:B----4-:R-:W-:Y:S03]  /*12100*/  HMMA.16816.F32.BF16 R116, R168.reuse, R12, R116 ;  /* 0x0000000ca874723c */ /* 0x050fe60000041874 */
        /* <DEDUP_REMOVED lines=19> */
[----:B------:R-:W-:Y:S01]  /*12240*/  IADD3 R0, R219, -0x1, RZ ;  /* 0xffffffffdb007810 */ /* 0x000fe20007ffe0ff */
[----:B------:R-:W-:Y:S01]  /*12250*/  FADD.FTZ R4, R179, R4 ;  /* 0x00000004b3047221 */ /* 0x000fe20000010000 */
[----:B------:R-:W-:Y:S01]  /*12260*/  MOV R134, R3 ;  /* 0x0000000300867202 */ /* 0x000fe20000000f00 */
[----:B------:R-:W-:Y:S01]  /*12270*/  FADD.FTZ R2, R133, R2 ;  /* 0x0000000285027221 */ /* 0x000fe20000010000 */
[----:B------:R-:W-:Y:S02]  /*12280*/  MOV R219, R0 ;  /* 0x0000000000db7202 */ /* 0x000fe40000000f00 */
[----:B------:R1:W-:Y:S01]  /*12290*/  STL [R1+0x8], R4 ;  /* 0x0000080401007387 */ /* 0x0003e20000100800 */
[----:B------:R-:W-:Y:S03]  /*122a0*/  MOV R133, R132 ;  /* 0x0000008400857202 */ /* 0x000fe60000000f00 */
[----:B------:R1:W-:Y:S01]  /*122b0*/  STL [R1+0xc], R2 ;  /* 0x00000c0201007387 */ /* 0x0003e20000100800 */
[----:B------:R-:W-:-:S05]  /*122c0*/  @P0 BRA `(.L_x_910) ;  /* 0xffffbdf000000947 */ /* 0x000fca000383ffff */
.L_x_901:
        /* <DEDUP_REMOVED lines=86> */
[----:B------:R-:W-:Y:S01]  /*12830*/  FMUL.FTZ R22, R2, R129 ;  /* 0x0000008102167220 */ /* 0x000fe20000410000 */
[----:B------:R-:W-:Y:S01]  /*12840*/  @P0 MOV R2, 0x3f317218 ;  /* 0x3f31721800020802 */ /* 0x000fe20000000f00 */
[----:B--2---:R-:W-:Y:S02]  /*12850*/  @P1 FMUL.FTZ R6, R6, 0.69314718246459960938 ;  /* 0x3f31721806061820 */ /* 0x004fe40000410000 */
[----:B-1----:R-:W-:Y:S02]  /*12860*/  @P0 FMUL.FTZ R4, R7, 0.69314718246459960938 ;  /* 0x3f31721807040820 */ /* 0x002fe40000410000 */
[----:B------:R-:W-:Y:S02]  /*12870*/  @P0 FMUL.FTZ R2, R2, c[0x0][0x2d0] ;  /* 0x0000b40002020a20 */ /* 0x000fe40000410000 */
        /* <DEDUP_REMOVED lines=63> */
[----:B------:R-:W-:Y:S02]  /*12c70*/  FMUL.FTZ R131, R0, R131 ;  /* 0x0000008300837220 */ /* 0x000fe40000410000 */
[----:B------:R-:W-:Y:S02]  /*12c80*/  @P1 FFMA.FTZ R36, R5, R132, R6 ;  /* 0x0000008405241223 */ /* 0x000fe40000010006 */
[----:B------:R-:W-:Y:S02]  /*12c90*/  @P0 FFMA.FTZ R37, R2, R3, R4 ;  /* 0x0000000302250223 */ /* 0x000fe40000010004 */
.L_x_874:
        /* <DEDUP_REMOVED lines=9> */
[----:B------:R-:W-:Y:S01]  /*12d30*/  F2FP.BF16.PACK_AB R34, R34, R80 ;  /* 0x000000502222723e */ /* 0x000fe200000010ff */
[----:B------:R-:W-:Y:S01]  /*12d40*/  IMAD.MOV.U32 R80, RZ, RZ, c[0x0][0x4e8] ;  /* 0x00013a00ff507624 */ /* 0x000fe200078e00ff */
[----:B------:R-:W-:Y:S01]  /*12d50*/  F2FP.BF16.PACK_AB R41, R137, R136 ;  /* 0x000000888929723e */ /* 0x000fe200000010ff */
[----:B------:R-:W4:Y:S01]  /*12d60*/  S2R R83, SR_CTAID.X ;  /* 0x0000000000537919 */ /* 0x000f220000002500 */
[----:B------:R-:W-:Y:S02]  /*12d70*/  F2FP.BF16.PACK_AB R138, R139, R138 ;  /* 0x0000008a8b8a723e */ /* 0x000fe400000010ff */
[C---:B------:R-:W-:Y:S01]  /*12d80*/  ISETP.NE.AND P3, PT, R80.reuse, 0x1, PT ;  /* 0x000000015000780c */ /* 0x040fe20003f65270 */
[----:B------:R-:W-:Y:S01]  /*12d90*/  IMAD R80, R80, c[0x0][0x388], RZ ;  /* 0x0000e20050507a24 */ /* 0x000fe200078e02ff */
[----:B------:R-:W-:Y:S01]  /*12da0*/  BAR.SYNC.DEFER_BLOCKING 0x1, 0x100 ;  /* 0x0044000000007b1d */ /* 0x000fe20000010000 */
[----:B------:R-:W-:-:S02]  /*12db0*/  F2FP.BF16.PACK_AB R53, R141, R140 ;  /* 0x0000008c8d35723e */ /* 0x000fc400000010ff */
[----:B------:R-:W-:Y:S02]  /*12dc0*/  F2FP.BF16.PACK_AB R142, R143, R142 ;  /* 0x0000008e8f8e723e */ /* 0x000fe400000010ff */
        /* <DEDUP_REMOVED lines=52> */
[----:B------:R-:W-:Y:S01]  /*13110*/  IMAD.IADD R6, R7, 0x1, -R4 ;  /* 0x0000000107067824 */ /* 0x000fe200078e0a04 */
[----:B------:R-:W-:Y:S01]  /*13120*/  LOP3.LUT R4, R3, 0x1ffffffe, RZ, 0xc0, !PT ;  /* 0x1ffffffe03047812 */ /* 0x000fe200078ec0ff */
[----:B------:R-:W-:Y:S01]  /*13130*/  IMAD R14, R7, 0x200, R10 ;  /* 0x00000200070e7824 */ /* 0x000fe200078e020a */
[----:B------:R-:W-:Y:S01]  /*13140*/  SHF.R.U32.HI R3, RZ, 0x3, R2 ;  /* 0x00000003ff037819 */ /* 0x000fe20000011602 */
[----:B----4-:R-:W-:Y:S01]  /*13150*/  IMAD R7, R83, 0x80, R5 ;  /* 0x0000008053077824 */ /* 0x010fe200078e0205 */
[----:B------:R-:W-:Y:S01]  /*13160*/  LOP3.LUT R2, R2, 0x38, R0, 0xf8, !PT ;  /* 0x0000003802027812 */ /* 0x000fe200078ef800 */
[----:B------:R-:W-:Y:S01]  /*13170*/  IMAD.IADD R11, R10, 0x1, -R4 ;  /* 0x000000010a0b7824 */ /* 0x000fe200078e0a04 */
[C---:B------:R-:W-:Y:S01]  /*13180*/  LOP3.LUT R4, R8.reuse, 0x1, RZ, 0xc0, !PT ;  /* 0x0000000108047812 */ /* 0x040fe200078ec0ff */
[----:B------:R-:W-:Y:S01]  /*13190*/  IMAD.SHL.U32 R5, R8, 0x40, RZ ;  /* 0x0000004008057824 */ /* 0x000fe200078e00ff */
[----:B------:R-:W-:Y:S01]  /*131a0*/  LOP3.LUT R10, R2, R3, RZ, 0x3c, !PT ;  /* 0x00000003020a7212 */ /* 0x000fe200078e3cff */
[----:B------:R-:W-:Y:S01]  /*131b0*/  @P3 IMAD.HI.U32 R3, R7, c[0x0][0x4ec], RZ ;  /* 0x00013b0007033a27 */ /* 0x000fe200078e00ff */
[----:B------:R-:W-:-:S02]  /*131c0*/  ISETP.NE.U32.AND P4, PT, R4, 0x1, PT ;  /* 0x000000010400780c */ /* 0x000fc40003f85070 */
[----:B------:R-:W-:Y:S01]  /*131d0*/  SHF.R.S32.HI R4, RZ, 0x2, R15 ;  /* 0x00000002ff047819 */ /* 0x000fe2000001140f */
[----:B------:R-:W-:Y:S01]  /*131e0*/  IMAD.MOV.U32 R2, RZ, RZ, R7 ;  /* 0x000000ffff027224 */ /* 0x000fe200078e0007 */
[----:B------:R-:W-:Y:S02]  /*131f0*/  @P3 SHF.R.U32.HI R2, RZ, c[0x0][0x4f0], R3 ;  /* 0x00013c00ff023a19 */ /* 0x000fe40000011603 */
[----:B------:R-:W-:Y:S01]  /*13200*/  LOP3.LUT R8, R5, 0x1c0, RZ, 0xc0, !PT ;  /* 0x000001c005087812 */ /* 0x000fe200078ec0ff */
[----:B------:R-:W-:Y:S01]  /*13210*/  IMAD R3, R6, 0x10, R4 ;  /* 0x0000001006037824 */ /* 0x000fe200078e0204 */
[----:B------:R-:W-:Y:S01]  /*13220*/  F2FP.BF16.PACK_AB R153, R153, R152 ;  /* 0x000000989999723e */ /* 0x000fe200000010ff */
[----:B------:R-:W-:Y:S01]  /*13230*/  IMAD.SHL.U32 R6, R20, 0x8, RZ ;  /* 0x0000000814067824 */ /* 0x000fe200078e00ff */
[----:B------:R-:W-:Y:S01]  /*13240*/  LEA.HI R9, R8, R8, RZ, 0x1d ;  /* 0x0000000808097211 */ /* 0x000fe200078fe8ff */
[----:B------:R-:W-:Y:S01]  /*13250*/  IMAD.IADD R5, R13, 0x1, R18 ;  /* 0x000000010d057824 */ /* 0x000fe200078e0212 */
[----:B------:R-:W-:Y:S01]  /*13260*/  F2FP.BF16.PACK_AB R154, R155, R154 ;  /* 0x0000009a9b9a723e */ /* 0x000fe200000010ff */
[----:B------:R-:W-:Y:S01]  /*13270*/  IMAD.MOV R8, RZ, RZ, -R2 ;  /* 0x000000ffff087224 */ /* 0x000fe200078e0a02 */
[----:B------:R-:W-:Y:S01]  /*13280*/  LOP3.LUT R18, R10, 0x7ffffe00, R6, 0xf8, !PT ;  /* 0x7ffffe000a127812 */ /* 0x000fe200078ef806 */
[----:B------:R-:W-:Y:S01]  /*13290*/  IMAD.MOV.U32 R4, RZ, RZ, R12 ;  /* 0x000000ffff047224 */ /* 0x000fe200078e000c */
[----:B------:R-:W-:Y:S01]  /*132a0*/  SHF.R.S32.HI R6, RZ, 0x1f, R2 ;  /* 0x0000001fff067819 */ /* 0x000fe20000011402 */
[----:B------:R-:W-:Y:S01]  /*132b0*/  IMAD R12, R8, c[0x0][0x4e8], R7 ;  /* 0x00013a00080c7a24 */ /* 0x000fe200078e0207 */
[----:B------:R-:W-:Y:S01]  /*132c0*/  F2FP.BF16.PACK_AB R156, R157, R156 ;  /* 0x0000009c9d9c723e */ /* 0x000fe200000010ff */
[----:B------:R-:W-:Y:S01]  /*132d0*/  IMAD R8, R11, 0x8, R3 ;  /* 0x000000080b087824 */ /* 0x000fe200078e0203 */
[----:B------:R-:W-:Y:S01]  /*132e0*/  F2FP.BF16.PACK_AB R158, R159, R158 ;  /* 0x0000009e9f9e723e */ /* 0x000fe200000010ff */
[----:B------:R-:W-:Y:S01]  /*132f0*/  IMAD.U32 R10, R14, 0x2, R9 ;  /* 0x000000020e0a7824 */ /* 0x000fe200078e0009 */
[----:B------:R-:W-:Y:S01]  /*13300*/  F2FP.BF16.PACK_AB R160, R161, R160 ;  /* 0x000000a0a1a0723e */ /* 0x000fe200000010ff */
[----:B------:R-:W-:Y:S01]  /*13310*/  IMAD R9, R6, c[0x0][0x3e0], RZ ;  /* 0x0000f80006097a24 */ /* 0x000fe200078e02ff */
[----:B------:R-:W-:Y:S01]  /*13320*/  F2FP.BF16.PACK_AB R162, R163, R162 ;  /* 0x000000a2a3a2723e */ /* 0x000fe200000010ff */
[----:B------:R-:W-:Y:S01]  /*13330*/  IMAD.WIDE.U32 R6, R2, c[0x0][0x3e0], R4 ;  /* 0x0000f80002067a25 */ /* 0x000fe200078e0004 */
[----:B------:R-:W-:-:S02]  /*13340*/  F2FP.BF16.PACK_AB R164, R165, R164 ;  /* 0x000000a4a5a4723e */ /* 0x000fc400000010ff */
[----:B------:R-:W-:Y:S01]  /*13350*/  F2FP.BF16.PACK_AB R166, R167, R166 ;  /* 0x000000a6a7a6723e */ /* 0x000fe200000010ff */
[----:B------:R-:W-:Y:S01]  /*13360*/  IMAD R5, R83, 0x80, R8 ;  /* 0x0000008053057824 */ /* 0x000fe200078e0208 */
[----:B------:R-:W-:Y:S01]  /*13370*/  F2FP.BF16.PACK_AB R81, R39, R38 ;  /* 0x000000262751723e */ /* 0x000fe200000010ff */
[----:B------:R-:W-:Y:S01]  /*13380*/  IMAD R3, R83, 0x80, R3 ;  /* 0x0000008053037824 */ /* 0x000fe200078e0203 */
[----:B------:R-:W-:Y:S01]  /*13390*/  F2FP.BF16.PACK_AB R65, R43, R42 ;  /* 0x0000002a2b41723e */ /* 0x000fe200000010ff */
[----:B------:R-:W-:Y:S01]  /*133a0*/  @P3 IMAD.HI.U32 R8, R5, c[0x0][0x4ec], RZ ;  /* 0x00013b0005083a27 */ /* 0x000fe200078e00ff */
[----:B------:R-:W-:Y:S02]  /*133b0*/  F2FP.BF16.PACK_AB R46, R47, R46 ;  /* 0x0000002e2f2e723e */ /* 0x000fe400000010ff */
[CC--:B------:R-:W-:Y:S01]  /*133c0*/  ISETP.GE.OR P6, PT, R3.reuse, R80.reuse, P0 ;  /* 0x000000500300720c */ /* 0x0c0fe200007c6670 */
[----:B------:R-:W-:Y:S01]  /*133d0*/  IMAD.MOV.U32 R4, RZ, RZ, R5 ;  /* 0x000000ffff047224 */ /* 0x000fe200078e0005 */
[----:B------:R-:W-:Y:S01]  /*133e0*/  IADD3 R3, R3, 0x8, RZ ;  /* 0x0000000803037810 */ /* 0x000fe20007ffe0ff */
[----:B------:R-:W-:Y:S01]  /*133f0*/  IMAD R9, R2, c[0x0][0x3e4], R9 ;  /* 0x0000f90002097a24 */ /* 0x000fe200078e0209 */
[----:B------:R-:W-:Y:S01]  /*13400*/  @P3 SHF.R.U32.HI R4, RZ, c[0x0][0x4f0], R8 ;  /* 0x00013c00ff043a19 */ /* 0x000fe20000011608 */
[----:B------:R-:W-:Y:S01]  /*13410*/  IMAD.SHL.U32 R2, R10, 0x2, RZ ;  /* 0x000000020a027824 */ /* 0x000fe200078e00ff */
[----:B------:R-:W-:Y:S01]  /*13420*/  ISETP.GE.OR P5, PT, R3, R80, P0 ;  /* 0x000000500300720c */ /* 0x000fe200007a6670 */
[----:B------:R-:W-:Y:S01]  /*13430*/  IMAD.IADD R7, R7, 0x1, R9 ;  /* 0x0000000107077824 */ /* 0x000fe200078e0209 */
[--C-:B------:R-:W-:Y:S01]  /*13440*/  SHF.R.S32.HI R8, RZ, 0x1f, R4.reuse ;  /* 0x0000001fff087819 */ /* 0x100fe20000011404 */
[----:B------:R-:W-:Y:S01]  /*13450*/  IMAD.MOV.U32 R14, RZ, RZ, 0x40 ;  /* 0x00000040ff0e7424 */ /* 0x000fe200078e00ff */
[----:B------:R-:W-:Y:S01]  /*13460*/  IADD3 R10, P0, R4, R16, RZ ;  /* 0x00000010040a7210 */ /* 0x000fe20007f1e0ff */
[----:B------:R-:W-:Y:S01]  /*13470*/  IMAD.MOV R4, RZ, RZ, -R4 ;  /* 0x000000ffff047224 */ /* 0x000fe200078e0a04 */
[----:B------:R-:W-:Y:S01]  /*13480*/  IADD3 R9, R2, 0x80, RZ ;  /* 0x0000008002097810 */ /* 0x000fe20007ffe0ff */
[----:B------:R-:W-:Y:S01]  /*13490*/  STS [R2+0x80], R41 ;  /* 0x0000802902007388 */ /* 0x000fe20000000800 */
[----:B------:R-:W-:Y:S01]  /*134a0*/  IADD3.X R11, R8, R17, R21, P0, !PT ;  /* 0x00000011080b7210 */ /* 0x000fe200007fe415 */
[----:B------:R-:W-:Y:S01]  /*134b0*/  IMAD.MOV.U32 R8, RZ, RZ, 0x20 ;  /* 0x00000020ff087424 */ /* 0x000fe200078e00ff */
[----:B------:R-:W-:Y:S01]  /*134c0*/  IADD3 R3, R2, 0x70, RZ ;  /* 0x0000007002037810 */ /* 0x000fe20007ffe0ff */
[----:B------:R-:W-:Y:S01]  /*134d0*/  IMAD R5, R4, c[0x0][0x4e8], R5 ;  /* 0x00013a0004057a24 */ /* 0x000fe200078e0205 */
[----:B------:R-:W-:Y:S01]  /*134e0*/  @P4 IADD3 R3, R9, 0x10, RZ ;  /* 0x0000001009034810 */ /* 0x000fe20007ffe0ff */
[----:B------:R-:W-:Y:S01]  /*134f0*/  STS [R2+0x480], R138 ;  /* 0x0004808a02007388 */ /* 0x000fe20000000800 */
[----:B------:R-:W-:-:S02]  /*13500*/  SHF.R.S32.HI R9, RZ, 0x1f, R12 ;  /* 0x0000001fff097819 */ /* 0x000fc4000001140c */
[----:B------:R-:W-:Y:S01]  /*13510*/  SEL R8, R8, 0xffffffe0, !P1 ;  /* 0xffffffe008087807 */ /* 0x000fe20004800000 */
[----:B------:R-:W-:Y:S01]  /*13520*/  STS [R3], R53 ;  /* 0x0000003503007388 */ /* 0x000fe20000000800 */
[----:B------:R-:W-:Y:S01]  /*13530*/  F2FP.BF16.PACK_AB R49, R49, R48 ;  /* 0x000000303131723e */ /* 0x000fe200000010ff */
[----:B------:R-:W-:Y:S01]  /*13540*/  IMAD R9, R9, c[0x0][0x3d8], RZ ;  /* 0x0000f60009097a24 */ /* 0x000fe200078e02ff */
[----:B------:R-:W-:Y:S01]  /*13550*/  F2FP.BF16.PACK_AB R50, R51, R50 ;  /* 0x000000323332723e */ /* 0x000fe200000010ff */
[----:B------:R-:W-:Y:S01]  /*13560*/  IMAD.IADD R4, R2, 0x1, R8 ;  /* 0x0000000102047824 */ /* 0x000fe200078e0208 */
[----:B------:R-:W-:Y:S01]  /*13570*/  STS [R3+0x400], R142 ;  /* 0x0004008e03007388 */ /* 0x000fe20000000800 */
[----:B------:R-:W-:Y:S01]  /*13580*/  IMAD.IADD R15, R8, 0x1, R3 ;  /* 0x00000001080f7824 */ /* 0x000fe200078e0203 */
[----:B------:R-:W-:Y:S01]  /*13590*/  SHF.R.S32.HI R8, RZ, 0x1f, R5 ;  /* 0x0000001fff087819 */ /* 0x000fe20000011405 */
[C---:B------:R-:W-:Y:S01]  /*135a0*/  IMAD R17, R12.reuse, c[0x0][0x3dc], R9 ;  /* 0x0000f7000c117a24 */ /* 0x040fe200078e0209 */
[----:B------:R-:W-:Y:S01]  /*135b0*/  STS [R4+0x80], R144 ;  /* 0x0000809004007388 */ /* 0x000fe20000000800 */
[----:B------:R-:W-:Y:S01]  /*135c0*/  IMAD.WIDE.U32 R12, R12, c[0x0][0x3d8], R6 ;  /* 0x0000f6000c0c7a25 */ /* 0x000fe200078e0006 */
[----:B------:R-:W-:-:S02]  /*135d0*/  SEL R7, R14, 0xffffffc0, !P2 ;  /* 0xffffffc00e077807 */ /* 0x000fc40005000000 */
[----:B------:R-:W-:Y:S01]  /*135e0*/  STS [R4+0x480], R146 ;  /* 0x0004809204007388 */ /* 0x000fe20000000800 */
[----:B------:R-:W-:Y:S01]  /*135f0*/  IMAD R14, R8, c[0x0][0x488], RZ ;  /* 0x00012200080e7a24 */ /* 0x000fe200078e02ff */
[----:B------:R-:W-:Y:S01]  /*13600*/  F2FP.BF16.PACK_AB R44, R44, R52 ;  /* 0x000000342c2c723e */ /* 0x000fe200000010ff */
[----:B------:R-:W-:Y:S01]  /*13610*/  IMAD.WIDE.U32 R8, R5, c[0x0][0x488], R10 ;  /* 0x0001220005087a25 */ /* 0x000fe200078e000a */
[----:B------:R-:W-:Y:S01]  /*13620*/  STS [R15], R148 ;  /* 0x000000940f007388 */ /* 0x000fe20000000800 */
[----:B------:R-:W-:Y:S02]  /*13630*/  F2FP.BF16.PACK_AB R54, R55, R54 ;  /* 0x000000363736723e */ /* 0x000fe400000010ff */
[----:B------:R-:W-:Y:S01]  /*13640*/  IMAD.IADD R6, R2, 0x1, R7 ;  /* 0x0000000102067824 */ /* 0x000fe200078e0207 */
[----:B------:R-:W-:Y:S01]  /*13650*/  STS [R15+0x400], R150 ;  /* 0x000400960f007388 */ /* 0x000fe20000000800 */
[----:B------:R-:W-:Y:S01]  /*13660*/  IMAD R10, R5, c[0x0][0x48c], R14 ;  /* 0x00012300050a7a24 */ /* 0x000fe200078e020e */
[----:B------:R-:W-:Y:S01]  /*13670*/  F2FP.BF16.PACK_AB R43, R57, R56 ;  /* 0x00000038392b723e */ /* 0x000fe200000010ff */
[C---:B------:R-:W-:Y:S01]  /*13680*/  IMAD.IADD R14, R7.reuse, 0x1, R3 ;  /* 0x00000001070e7824 */ /* 0x040fe200078e0203 */
[----:B------:R-:W-:Y:S01]  /*13690*/  STS [R6+0x80], R153 ;  /* 0x0000809906007388 */ /* 0x000fe20000000800 */
[----:B------:R-:W-:Y:S01]  /*136a0*/  IMAD.IADD R5, R7, 0x1, R4 ;  /* 0x0000000107057824 */ /* 0x000fe200078e0204 */
[----:B------:R-:W-:Y:S01]  /*136b0*/  F2FP.BF16.PACK_AB R58, R59, R58 ;  /* 0x0000003a3b3a723e */ /* 0x000fe200000010ff */
[----:B------:R-:W-:Y:S01]  /*136c0*/  IMAD.IADD R7, R15, 0x1, R7 ;  /* 0x000000010f077824 */ /* 0x000fe200078e0207 */
[----:B------:R-:W-:Y:S01]  /*136d0*/  STS [R6+0x480], R154 ;  /* 0x0004809a06007388 */ /* 0x000fe20000000800 */
[----:B------:R-:W-:Y:S01]  /*136e0*/  F2FP.BF16.PACK_AB R42, R61, R60 ;  /* 0x0000003c3d2a723e */ /* 0x000fe200000010ff */
[----:B------:R-:W-:Y:S01]  /*136f0*/  IMAD.IADD R9, R9, 0x1, R10 ;  /* 0x0000000109097824 */ /* 0x000fe200078e020a */
        /* <DEDUP_REMOVED lines=41> */
[----:B------:R-:W-:Y:S02]  /*13990*/  LEA R16, P0, R8, c[0x0][0x450], 0x2 ;  /* 0x0001140008107a11 */ /* 0x000fe400078010ff */
        /* <DEDUP_REMOVED lines=9> */
[----:B------:R-:W-:Y:S01]  /*13a30*/  LEA.HI.X R9, R8, c[0x0][0x454], R9, 0x2, P0 ;  /* 0x0001150008097a11 */ /* 0x000fe200000f1409 */
        /* <DEDUP_REMOVED lines=93> */
.L_x_913:
[----:B--234-:R-:W-:Y:S05]  /*14010*/  BSYNC B0 ;  /* 0x0000000000007941 */ /* 0x01cfea0003800000 */
.L_x_912:
[----:B------:R-:W-:Y:S01]  /*14020*/  IADD3 R4, R28, 0x20, RZ ;  /* 0x000000201c047810 */ /* 0x000fe20007ffe0ff */
[----:B------:R2:W3:Y:S01]  /*14030*/  SHFL.IDX PT, R3, R29, 0x1, 0x181f ;  /* 0x00381f001d037f89 */ /* 0x0004e200000e0000 */
[----:B------:R-:W-:Y:S02]  /*14040*/  BSSY B0, `(.L_x_914) ;  /* 0x000001c000007945 */ /* 0x000fe40003800000 */
[----:B------:R-:W-:Y:S01]  /*14050*/  ISETP.GE.AND P0, PT, R4, R80, PT ;  /* 0x000000500400720c */ /* 0x000fe20003f06270 */
[----:B-1----:R2:W1:-:S12]  /*14060*/  SHFL.IDX PT, R2, R30, 0x1, 0x181f ;  /* 0x00381f001e027f89 */ /* 0x00245800000e0000 */
        /* <DEDUP_REMOVED lines=14> */
[----:B-1-3--:R-:W-:Y:S01]  /*14150*/  @!P3 IMAD.WIDE R8, R0, 0x2, R2 ;  /* 0x000000020008b825 */ /* 0x00afe200078e0202 */
        /* <DEDUP_REMOVED lines=10> */
.L_x_915:
[----:B------:R-:W-:Y:S05]  /*14200*/  BSYNC B0 ;  /* 0x0000000000007941 */ /* 0x000fea0003800000 */
.L_x_914:
[----:B-1----:R-:W-:Y:S01]  /*14210*/  IADD3 R4, R28, 0x40, RZ ;  /* 0x000000401c047810 */ /* 0x002fe20007ffe0ff */
[----:B---3--:R1:W3:Y:S01]  /*14220*/  SHFL.IDX PT, R3, R29, 0x2, 0x181f ;  /* 0x00581f001d037f89 */ /* 0x0082e200000e0000 */
        /* <DEDUP_REMOVED lines=28> */
.L_x_917:
[----:B------:R-:W-:Y:S05]  /*143f0*/  BSYNC B0 ;  /* 0x0000000000007941 */ /* 0x000fea0003800000 */
.L_x_916:
[----:B---3--:R-:W-:Y:S01]  /*14400*/  IADD3 R4, R28, 0x60, RZ ;  /* 0x000000601c047810 */ /* 0x008fe20007ffe0ff */
[----:B------:R3:W1:Y:S03]  /*14410*/  SHFL.IDX PT, R3, R29, 0x3, 0x181f ;  /* 0x00781f001d037f89 */ /* 0x00066600000e0000 */
[----:B------:R-:W-:Y:S01]  /*14420*/  ISETP.GE.AND P0, PT, R4, R80, PT ;  /* 0x000000500400720c */ /* 0x000fe20003f06270 */
[----:B----4-:R3:W4:-:S12]  /*14430*/  SHFL.IDX PT, R2, R30, 0x3, 0x181f ;  /* 0x00781f001e027f89 */ /* 0x01071800000e0000 */
        /* <DEDUP_REMOVED lines=27> */
.L_x_911:
        /* <DEDUP_REMOVED lines=40> */
.L_x_919:
[----:B------:R-:W-:Y:S05]  /*14870*/  BSYNC B0 ;  /* 0x0000000000007941 */ /* 0x000fea0003800000 */
.L_x_918:
        /* <DEDUP_REMOVED lines=70> */
.L_x_921:
[----:B------:R-:W-:Y:S05]  /*14ce0*/  BSYNC B0 ;  /* 0x0000000000007941 */ /* 0x000fea0003800000 */
.L_x_920:
        /* <DEDUP_REMOVED lines=27> */
.L_x_923:
[----:B------:R-:W-:Y:S05]  /*14ea0*/  BSYNC B0 ;  /* 0x0000000000007941 */ /* 0x000fea0003800000 */
.L_x_922:
        /* <DEDUP_REMOVED lines=27> */
.L_x_925:
[----:B------:R-:W-:Y:S05]  /*15060*/  BSYNC B0 ;  /* 0x0000000000007941 */ /* 0x000fea0003800000 */
.L_x_924:
        /* <DEDUP_REMOVED lines=28> */
.L_x_926:
        /* <DEDUP_REMOVED lines=13> */
.L_x_1542:


//--------------------- .text._ZN7cutlass13device_kernelIN5flash19enable_sm80_to_sm89INS1_16FlashAttnFwdSm80INS1_25CollectiveMainloopFwdSm80ILi8ELi1ELb0EN4cute5tupleIJNS5_1CILi128EEENS7_ILi64EEENS7_ILi256EEEEEELi256ENS_10bfloat16_tEfNS_4arch4Sm80ELb0ELb1ELb1ELb1ELb0ELb0ELb1ELb0EEENS1_21CollectiveEpilogueFwdINS6_IJS8_SA_S9_EEENS6_IJNS7_ILi1EEESI_SI_EEESC_SE_Li256ELb1ELb1ELb0ELb0EEENS1_19SingleTileSchedulerILb1ELb0ELb1ELi128EEEEEEEEEvNT_6ParamsE --------------------------
	.section	.text._ZN7cutlass13device_kernelIN5flash19enable_sm80_to_sm89INS1_16FlashAttnFwdSm80INS1_25CollectiveMainloopFwdSm80ILi8ELi1ELb0EN4cute5tupleIJNS5_1CILi128EEENS7_ILi64EEENS7_ILi256EEEEEELi256ENS_10bfloat16_tEfNS_4arch4Sm80ELb0ELb1ELb1ELb1ELb0ELb0ELb1ELb0EEENS1_21CollectiveEpilogueFwdINS6_IJS8_SA_S9_EEENS6_IJNS7_ILi1EEESI_SI_EEESC_SE_Li256ELb1ELb1ELb0ELb0EEENS1_19SingleTileSchedulerILb1ELb0ELb1ELi128EEEEEEEEEvNT_6ParamsE,"ax",@progbits
	.sectioninfo	@"SHI_REGISTERS=255"
	.align	128
.text._ZN7cutlass13device_kernelIN5flash19enable_sm80_to_sm89INS1_16FlashAttnFwdSm80INS1_25CollectiveMainloopFwdSm80ILi8ELi1ELb0EN4cute5tupleIJNS5_1CILi128EEENS7_ILi64EEENS7_ILi256EEEEEELi256ENS_10bfloat16_tEfNS_4arch4Sm80ELb0ELb1ELb1ELb1ELb0ELb0ELb1ELb0EEENS1_21CollectiveEpilogueFwdINS6_IJS8_SA_S9_EEENS6_IJNS7_ILi1EEESI_SI_EEESC_SE_Li256ELb1ELb1ELb0ELb0EEENS1_19SingleTileSchedulerILb1ELb0ELb1ELi128EEEEEEEEEvNT_6ParamsE:
        .type           _ZN7cutlass13device_kernelIN5flash19enable_sm80_to_sm89INS1_16FlashAttnFwdSm80INS1_25CollectiveMainloopFwdSm80ILi8ELi1ELb0EN4cute5tupleIJNS5_1CILi128EEENS7_ILi64EEENS7_ILi256EEEEEELi256ENS_10bfloat16_tEfNS_4arch4Sm80ELb0ELb1ELb1ELb1ELb0ELb0ELb1ELb0EEENS1_21CollectiveEpilogueFwdINS6_IJS8_SA_S9_EEENS6_IJNS7_ILi1EEESI_SI_EEESC_SE_Li256ELb1ELb1ELb0ELb0EEENS1_19SingleTileSchedulerILb1ELb0ELb1ELi128EEEEEEEEEvNT_6ParamsE,@function
        .size           _ZN7cutlass13device_kernelIN5flash19enable_sm80_to_sm89INS1_16FlashAttnFwdSm80INS1_25CollectiveMainloopFwdSm80ILi8ELi1ELb0EN4cute5tupleIJNS5_1CILi128EEENS7_ILi64EEENS7_ILi256EEEEEELi256ENS_10bfloat16_tEfNS_4arch4Sm80ELb0ELb1ELb1ELb1ELb0ELb0ELb1ELb0EEENS1_21CollectiveEpilogueFwdINS6_IJS8_SA_S9_EEENS6_IJNS7_ILi1EEESI_SI_EEESC_SE_Li256ELb1ELb1ELb0ELb0EEENS1_19SingleTileSchedulerILb1ELb0ELb1ELi128EEEEEEEEEvNT_6ParamsE,(.L_x_1543 - _ZN7cutlass13device_kernelIN5flash19enable_sm80_to_sm89INS1_16FlashAttnFwdSm80INS1_25CollectiveMainloopFwdSm80ILi8ELi1ELb0EN4cute5tupleIJNS5_1CILi128EEENS7_ILi64EEENS7_ILi256EEEEEELi256ENS_10bfloat16_tEfNS_4arch4Sm80ELb0ELb1ELb1ELb1ELb0ELb0ELb1ELb0EEENS1_21CollectiveEpilogueFwdINS6_IJS8_SA_S9_EEENS6_IJNS7_ILi1EEESI_SI_EEESC_SE_Li256ELb1ELb1ELb0ELb0EEENS1_19SingleTileSchedulerILb1ELb0ELb1ELi128EEEEEEEEEvNT_6ParamsE)
        .other          _ZN7cutlass13device_kernelIN5flash19enable_sm80_to_sm89INS1_16FlashAttnFwdSm80INS1_25CollectiveMainloopFwdSm80ILi8ELi1ELb0EN4cute5tupleIJNS5_1CILi128EEENS7_ILi64EEENS7_ILi256EEEEEELi256ENS_10bfloat16_tEfNS_4arch4Sm80ELb0ELb1ELb1ELb1ELb0ELb0ELb1ELb0EEENS1_21CollectiveEpilogueFwdINS6_IJS8_SA_S9_EEENS6_IJNS7_ILi1EEESI_SI_EEESC_SE_Li256ELb1ELb1ELb0ELb0EEENS1_19SingleTileSchedulerILb1ELb0ELb1ELi128EEEEEEEEEvNT_6ParamsE,@"STO_CUDA_ENTRY STV_DEFAULT"
_ZN7cutlass13device_kernelIN5flash19enable_sm80_to_sm89INS1_16FlashAttnFwdSm80INS1_25CollectiveMainloopFwdSm80ILi8ELi1ELb0EN4cute5tupleIJNS5_1CILi128EEENS7_ILi64EEENS7_ILi256EEEEEELi256ENS_10bfloat16_tEfNS_4arch4Sm80ELb0ELb1ELb1ELb1ELb0ELb0ELb1ELb0EEENS1_21CollectiveEpilogueFwdINS6_IJS8_SA_S9_EEENS6_IJNS7_ILi1EEESI_SI_EEESC_SE_Li256ELb1ELb1ELb0ELb0EEENS1_19SingleTileSchedulerILb1ELb0ELb1ELi128EEEEEEEEEvNT_6ParamsE:
        /* <DEDUP_REMOVED lines=17> */
.L_x_928:
        /* <DEDUP_REMOVED lines=8> */
.L_x_930:
[----:B------:R-:W-:-:S04]  /*0190*/  MOV R0, c[0x0][0x54c] ;  /* 0x0001530000007a02 */ /* 0x000fc80000000f00 */
.L_x_929:
[----:B------:R-:W-:Y:S01]  /*01a0*/  USHF.L.U32 UR7, UR7, 0x7, URZ ;  /* 0x0000000707077899 */ /* 0x000fe2000800063f */
[----:B-----5:R-:W-:-:S05]  /*01b0*/  IMAD R0, R0, c[0x0][0x548], RZ ;  /* 0x0001520000007a24 */ /* 0x020fca00078e02ff */
[----:B------:R-:W-:-:S04]  /*01c0*/  ISETP.LE.AND P0, PT, R0, UR7, PT ;  /* 0x0000000700007c0c */ /* 0x000fc8000bf03270 */
[----:B------:R-:W-:-:S05]  /*01d0*/  SEL R0, R5, 0xffffffff, !P0 ;  /* 0xffffffff05007807 */ /* 0x000fca0004000000 */
[----:B------:R2:W-:Y:S01]  /*01e0*/  STL [R1+0x54], R0 ;  /* 0x0000540001007387 */ /* 0x0005e20000100800 */
[----:B------:R-:W-:Y:S05]  /*01f0*/  BRA `(.L_x_931) ;  /* 0x0000013000007947 */ /* 0x000fea0003800000 */
.L_x_927:
[----:B------:R-:W-:-:S04]  /*0200*/  ISETP.NE.U32.AND P0, PT, RZ, c[0x0][0x568], PT ;  /* 0x00015a00ff007a0c */ /* 0x000fc80003f05070 */
[----:B------:R-:W-:-:S13]  /*0210*/  ISETP.NE.AND.EX P0, PT, RZ, c[0x0][0x56c], PT, P0 ;  /* 0x00015b00ff007a0c */ /* 0x000fda0003f05300 */
[----:B------:R-:W-:Y:S05]  /*0220*/  @!P0 BRA `(.L_x_932) ;  /* 0x0000002000008947 */ /* 0x000fea0003800000 */
[----:B------:R1:W5:Y:S01]  /*0230*/  LDG.E R0, [R2.64] ;  /* 0x0000001202007981 */ /* 0x000362000c1e1900 */
[----:B------:R-:W-:Y:S05]  /*0240*/  BRA `(.L_x_933) ;  /* 0x0000009000007947 */ /* 0x000fea0003800000 */
.L_x_932:
        /* <DEDUP_REMOVED lines=8> */
.L_x_934:
[----:B------:R-:W-:-:S04]  /*02d0*/  MOV R0, c[0x0][0x54c] ;  /* 0x0001530000007a02 */ /* 0x000fc80000000f00 */
.L_x_933:
[----:B------:R-:W-:Y:S01]  /*02e0*/  USHF.L.U32 UR7, UR7, 0x7, URZ ;  /* 0x0000000707077899 */ /* 0x000fe2000800063f */
[----:B-----5:R-:W-:-:S05]  /*02f0*/  IMAD R0, R0, c[0x0][0x548], RZ ;  /* 0x0001520000007a24 */ /* 0x020fca00078e02ff */
[----:B------:R-:W-:-:S04]  /*0300*/  ISETP.LE.AND P0, PT, R0, UR7, PT ;  /* 0x0000000700007c0c */ /* 0x000fc8000bf03270 */
[----:B------:R-:W-:-:S05]  /*0310*/  SEL R0, R5, 0xffffffff, !P0 ;  /* 0xffffffff05007807 */ /* 0x000fca0004000000 */
[----:B------:R2:W-:Y:S04]  /*0320*/  STL [R1+0x54], R0 ;  /* 0x0000540001007387 */ /* 0x0005e80000100800 */
.L_x_931:
        /* <DEDUP_REMOVED lines=25> */
[----:B-12---:R-:W-:Y:S05]  /*04c0*/  @P0 BRA `(.L_x_935) ;  /* 0x0000006000000947 */ /* 0x006fea0003800000 */
[----:B------:R-:W-:Y:S05]  /*04d0*/  @!P2 BRA `(.L_x_935) ;  /* 0x000000500000a947 */ /* 0x000fea0003800000 */
[----:B------:R1:W2:Y:S04]  /*04e0*/  LDG.E R0, [R4.64] ;  /* 0x0000001204007981 */ /* 0x0002a8000c1e1900 */
[----:B-1----:R-:W4:Y:S01]  /*04f0*/  LDG.E R4, [R4.64+0x4] ;  /* 0x0000041204047981 */ /* 0x002f22000c1e1900 */
[----:B--23--:R-:W1:Y:S08]  /*0500*/  R2UR UR16, R0 ;  /* 0x00000000001073c2 */ /* 0x00ce7000000e0000 */
[----:B----4-:R-:W1:Y:S02]  /*0510*/  R2UR UR4, R4 ;  /* 0x00000000040473c2 */ /* 0x010e6400000e0000 */
[----:B-1----:R-:W-:-:S06]  /*0520*/  UIADD3 UR16, -UR16, UR4, URZ ;  /* 0x0000000410107290 */ /* 0x002fcc000fffe13f */
.L_x_935:
[----:B------:R-:W-:-:S04]  /*0530*/  ISETP.NE.U32.AND P0, PT, RZ, c[0x0][0x368], PT ;  /* 0x0000da00ff007a0c */ /* 0x000fc80003f05070 */
[----:B------:R-:W-:-:S13]  /*0540*/  ISETP.NE.AND.EX P0, PT, RZ, c[0x0][0x36c], PT, P0 ;  /* 0x0000db00ff007a0c */ /* 0x000fda0003f05300 */
[----:B------:R-:W-:Y:S05]  /*0550*/  @!P0 BRA `(.L_x_936) ;  /* 0x0000004000008947 */ /* 0x000fea0003800000 */
[----:B------:R-:W-:-:S05]  /*0560*/  IMAD.WIDE R2, R41, R26, c[0x0][0x368] ;  /* 0x0000da0029027625 */ /* 0x000fca00078e021a */
[----:B------:R-:W2:Y:S02]  /*0570*/  LDG.E R0, [R2.64] ;  /* 0x0000001202007981 */ /* 0x000ea4000c1e1900 */
[----:B--2---:R1:W2:Y:S02]  /*0580*/  R2UR UR9, R0 ;  /* 0x00000000000973c2 */ /* 0x0042a400000e0000 */
[----:B-12---:R-:W-:Y:S05]  /*0590*/  BRA `(.L_x_937) ;  /* 0x0000006000007947 */ /* 0x006fea0003800000 */
.L_x_936:
[----:B------:R-:W-:Y:S05]  /*05a0*/  @!P4 BRA `(.L_x_937) ;  /* 0x000000500000c947 */ /* 0x000fea0003800000 */
[----:B------:R1:W2:Y:S04]  /*05b0*/  LDG.E R0, [R2.64] ;  /* 0x0000001202007981 */ /* 0x0002a8000c1e1900 */
[----:B-1----:R-:W4:Y:S01]  /*05c0*/  LDG.E R2, [R2.64+0x4] ;  /* 0x0000041202027981 */ /* 0x002f22000c1e1900 */
[----:B--2---:R-:W1:Y:S08]  /*05d0*/  R2UR UR9, R0 ;  /* 0x00000000000973c2 */ /* 0x004e7000000e0000 */
[----:B----4-:R-:W1:Y:S02]  /*05e0*/  R2UR UR4, R2 ;  /* 0x00000000020473c2 */ /* 0x010e6400000e0000 */
[----:B-1----:R-:W-:-:S06]  /*05f0*/  UIADD3 UR9, -UR9, UR4, URZ ;  /* 0x0000000409097290 */ /* 0x002fcc000fffe13f */
.L_x_937:
[----:B------:R-:W-:Y:S01]  /*0600*/  ULDC UR4, c[0x0][0x2c4] ;  /* 0x0000b10000047ab9 */ /* 0x000fe20000000800 */
[----:B-----5:R-:W-:Y:S01]  /*0610*/  IADD3 R11, R7, UR6, RZ ;  /* 0x00000006070b7c10 */ /* 0x020fe2000fffe0ff */
[----:B------:R-:W-:-:S02]  /*0620*/  UISETP.NE.AND UP2, UPT, UR4, 0x1, UPT ;  /* 0x000000010400788c */ /* 0x000fc4000bf45270 */
[----:B------:R-:W-:Y:S02]  /*0630*/  ULDC.64 UR10, c[0x0][0x2c8] ;  /* 0x0000b200000a7ab9 */ /* 0x000fe40000000a00 */
[----:B------:R-:W-:Y:S02]  /*0640*/  ULDC.64 UR4, c[0x0][0x328] ;  /* 0x0000ca0000047ab9 */ /* 0x000fe40000000a00 */
[----:B------:R-:W-:Y:S02]  /*0650*/  UISETP.GE.AND UP1, UPT, UR5, 0x1, UPT ;  /* 0x000000010500788c */ /* 0x000fe4000bf26270 */
[----:B------:R-:W-:-:S03]  /*0660*/  UIADD3 UR9, -UR6, UR9, URZ ;  /* 0x0000000906097290 */ /* 0x000fc6000fffe13f */
[----:B------:R-:W-:Y:S01]  /*0670*/  @UP2 UIADD3 UR12, UR7, 0x7f, URZ ;  /* 0x0000007f070c2890 */ /* 0x000fe2000fffe03f */
[----:B------:R-:W-:Y:S01]  /*0680*/  PLOP3.LUT P0, PT, PT, PT, UP1, 0x40, 0x0 ;  /* 0x000000000000781c */ /* 0x000fe20003f0e818 */
[----:B---3--:R-:W-:Y:S02]  /*0690*/  UIADD3 UR8, UR9, 0x1, -UR16 ;  /* 0x0000000109087890 */ /* 0x008fe4000fffe810 */
[----:B------:R-:W-:Y:S02]  /*06a0*/  UIMAD.WIDE.U32 UR12, UR12, UR10, URZ ;  /* 0x0000000a0c0c72a5 */ /* 0x000fe4000f8e003f */
[----:B------:R-:W-:Y:S02]  /*06b0*/  UIADD3 UR10, UR7, 0x7f, URZ ;  /* 0x0000007f070a7890 */ /* 0x000fe4000fffe03f */
[----:B------:R-:W-:-:S04]  /*06c0*/  @UP2 USHF.R.U32.HI UR10, URZ, UR11, UR13 ;  /* 0x0000000b3f0a2299 */ /* 0x000fc8000801160d */
[----:B------:R-:W-:-:S04]  /*06d0*/  UIADD3 UR8, UR8, UR10, URZ ;  /* 0x0000000a08087290 */ /* 0x000fc8000fffe03f */
[----:B------:R-:W-:Y:S01]  /*06e0*/  UIADD3 UR4, UR8, UR4, URZ ;  /* 0x0000000408047290 */ /* 0x000fe2000fffe03f */
[----:B------:R-:W-:Y:S05]  /*06f0*/  @P0 BRA `(.L_x_938) ;  /* 0x0000012000000947 */ /* 0x000fea0003800000 */
[----:B------:R-:W-:Y:S01]  /*0700*/  ISETP.LT.AND P0, PT, RZ, UR8, PT ;  /* 0x00000008ff007c0c */ /* 0x000fe2000bf01270 */
[----:B------:R-:W-:-:S12]  /*0710*/  UIADD3 UR6, UR8, -0x1, URZ ;  /* 0xffffffff08067890 */ /* 0x000fd8000fffe03f */
        /* <DEDUP_REMOVED lines=8> */
.L_x_939:
[----:B------:R-:W-:Y:S02]  /*07a0*/  UISETP.NE.AND UP0, UPT, UR5, 0x1, UPT ;  /* 0x000000010500788c */ /* 0x000fe4000bf05270 */
[----:B------:R-:W-:Y:S02]  /*07b0*/  ULDC.64 UR10, c[0x0][0x330] ;  /* 0x0000cc00000a7ab9 */ /* 0x000fe40000000a00 */
[----:B------:R-:W-:-:S07]  /*07c0*/  UIMAD.WIDE.U32 UR12, UR6, UR10, URZ ;  /* 0x0000000a060c72a5 */ /* 0x000fce000f8e003f */
[----:B------:R-:W-:Y:S02]  /*07d0*/  @UP0 USHF.R.U32.HI UR6, URZ, UR11, UR13 ;  /* 0x0000000b3f060299 */ /* 0x000fe4000801160d */
.L_x_940:
[----:B------:R-:W-:Y:S02]  /*07e0*/  ULDC UR8, c[0x0][0x32c] ;  /* 0x0000cb0000087ab9 */ /* 0x000fe40000000800 */
[----:B------:R-:W-:-:S04]  /*07f0*/  UIMAD UR8, UR6, UR5, UR8 ;  /* 0x00000005060872a4 */ /* 0x000fc8000f8e0208 */
[----:B------:R-:W-:-:S04]  /*0800*/  UISETP.LT.AND UP0, UPT, UR4, UR8, UPT ;  /* 0x000000080400728c */ /* 0x000fc8000bf01270 */
[----:B------:R-:W-:Y:S02]  /*0810*/  USEL UR4, UR4, UR8, UP0 ;  /* 0x0000000804047287 */ /* 0x000fe40008000000 */
.L_x_938:
[----:B------:R-:W-:Y:S01]  /*0820*/  UIADD3 UR12, UR9, 0x3f, URZ ;  /* 0x0000003f090c7890 */ /* 0x000fe2000fffe03f */
[----:B------:R-:W-:Y:S01]  /*0830*/  PLOP3.LUT P0, PT, PT, PT, UP1, 0x40, 0x0 ;  /* 0x000000000000781c */ /* 0x000fe20003f0e818 */
[----:B------:R-:W-:Y:S02]  /*0840*/  UIADD3 UR6, UR4, 0x3f, URZ ;  /* 0x0000003f04067890 */ /* 0x000fe4000fffe03f */
[----:B------:R-:W-:Y:S02]  /*0850*/  ULDC.64 UR10, c[0x0][0x2c8] ;  /* 0x0000b200000a7ab9 */ /* 0x000fe40000000a00 */
[----:B------:R-:W-:Y:S02]  /*0860*/  UIMAD.WIDE.U32 UR14, UR7, UR10, URZ ;  /* 0x0000000a070e72a5 */ /* 0x000fe4000f8e003f */
[----:B------:R-:W-:Y:S02]  /*0870*/  USHF.R.S32.HI UR8, URZ, 0x1f, UR12 ;  /* 0x0000001f3f087899 */ /* 0x000fe4000801140c */
[----:B------:R-:W-:-:S02]  /*0880*/  USHF.R.S32.HI UR10, URZ, 0x1f, UR6 ;  /* 0x0000001f3f0a7899 */ /* 0x000fc40008011406 */
[----:B------:R-:W-:Y:S02]  /*0890*/  ULEA.HI UR8, UR8, UR12, URZ, 0x6 ;  /* 0x0000000c08087291 */ /* 0x000fe4000f8f303f */
[----:B------:R-:W-:Y:S02]  /*08a0*/  ULEA.HI UR10, UR10, UR6, URZ, 0x6 ;  /* 0x000000060a0a7291 */ /* 0x000fe4000f8f303f */
[----:B------:R-:W-:Y:S02]  /*08b0*/  UMOV UR4, UR7 ;  /* 0x0000000700047c82 */ /* 0x000fe40008000000 */
[----:B------:R-:W-:Y:S02]  /*08c0*/  @UP2 USHF.R.U32.HI UR4, URZ, UR11, UR15 ;  /* 0x0000000b3f042299 */ /* 0x000fe4000801160f */
[----:B------:R-:W-:Y:S02]  /*08d0*/  USHF.R.S32.HI UR14, URZ, 0x6, UR8 ;  /* 0x000000063f0e7899 */ /* 0x000fe40008011408 */
[----:B------:R-:W-:-:S02]  /*08e0*/  USHF.R.S32.HI UR11, URZ, 0x6, UR10 ;  /* 0x000000063f0b7899 */ /* 0x000fc4000801140a */
[----:B------:R-:W-:Y:S02]  /*08f0*/  UIADD3 UR6, UR9, -UR16, URZ ;  /* 0x8000001009067290 */ /* 0x000fe4000fffe03f */
[----:B------:R-:W-:Y:S02]  /*0900*/  UISETP.LT.AND UP0, UPT, UR14, UR11, UPT ;  /* 0x0000000b0e00728c */ /* 0x000fe4000bf01270 */
[----:B------:R-:W-:Y:S02]  /*0910*/  UIADD3 UR10, UR6, UR4, URZ ;  /* 0x00000004060a7290 */ /* 0x000fe4000fffe03f */
[----:B------:R-:W-:Y:S02]  /*0920*/  ULDC UR8, c[0x0][0x324] ;  /* 0x0000c90000087ab9 */ /* 0x000fe40000000800 */
[----:B------:R-:W-:Y:S02]  /*0930*/  USEL UR14, UR14, UR11, UP0 ;  /* 0x0000000b0e0e7287 */ /* 0x000fe40008000000 */
        /* <DEDUP_REMOVED lines=13> */
.L_x_942:
[----:B------:R-:W-:-:S03]  /*0a10*/  UISETP.NE.AND UP0, UPT, UR5, 0x1, UPT ;  /* 0x000000010500788c */ /* 0x000fc6000bf05270 */
[----:B------:R-:W-:Y:S02]  /*0a20*/  ULDC.64 UR4, c[0x0][0x330] ;  /* 0x0000cc0000047ab9 */ /* 0x000fe40000000a00 */
[----:B------:R-:W-:-:S07]  /*0a30*/  UIMAD.WIDE.U32 UR12, UR10, UR4, URZ ;  /* 0x000000040a0c72a5 */ /* 0x000fce000f8e003f */
[----:B------:R-:W-:Y:S02]  /*0a40*/  @UP0 UMOV UR11, UR13 ;  /* 0x0000000d000b0c82 */ /* 0x000fe40008000000 */
[----:B------:R-:W-:Y:S02]  /*0a50*/  @UP0 USHF.R.U32.HI UR10, URZ, UR5, UR11 ;  /* 0x000000053f0a0299 */ /* 0x000fe4000801160b */
.L_x_943:
[----:B------:R-:W-:Y:S02]  /*0a60*/  ULDC UR4, c[0x0][0x32c] ;  /* 0x0000cb0000047ab9 */ /* 0x000fe40000000800 */
[----:B------:R-:W-:-:S04]  /*0a70*/  UIMAD UR4, UR10, UR4, URZ ;  /* 0x000000040a0472a4 */ /* 0x000fc8000f8e023f */
[----:B------:R-:W-:-:S04]  /*0a80*/  UISETP.LT.AND UP0, UPT, UR8, UR4, UPT ;  /* 0x000000040800728c */ /* 0x000fc8000bf01270 */
[----:B------:R-:W-:-:S04]  /*0a90*/  USEL UR8, UR8, UR4, !UP0 ;  /* 0x0000000408087287 */ /* 0x000fc8000c000000 */
.L_x_941:
[----:B------:R-:W-:Y:S01]  /*0aa0*/  USHF.R.S32.HI UR4, URZ, 0x1f, UR8 ;  /* 0x0000001f3f047899 */ /* 0x000fe20008011408 */
[----:B------:R-:W-:Y:S01]  /*0ab0*/  PLOP3.LUT P1, PT, PT, PT, PT, 0x80, 0x0 ;  /* 0x000000000000781c */ /* 0x000fe20003f2f070 */
[----:B------:R-:W-:Y:S01]  /*0ac0*/  IMAD.MOV.U32 R10, RZ, RZ, RZ ;  /* 0x000000ffff0a7224 */ /* 0x000fe200078e00ff */
[----:B------:R-:W-:Y:S01]  /*0ad0*/  CS2R R128, SRZ ;  /* 0x0000000000807805 */ /* 0x000fe2000001ff00 */
[----:B------:R-:W-:Y:S01]  /*0ae0*/  ULEA.HI UR8, UR4, UR8, URZ, 0x6 ;  /* 0x0000000804087291 */ /* 0x000fe2000f8f303f */
[----:B------:R-:W-:Y:S01]  /*0af0*/  IMAD.MOV.U32 R130, RZ, RZ, RZ ;  /* 0x000000ffff827224 */ /* 0x000fe200078e00ff */
[----:B------:R-:W-:Y:S01]  /*0b00*/  CS2R R14, SRZ ;  /* 0x00000000000e7805 */ /* 0x000fe2000001ff00 */
[----:B------:R-:W-:Y:S01]  /*0b10*/  MOV R126, RZ ;  /* 0x000000ff007e7202 */ /* 0x000fe20000000f00 */
[----:B------:R-:W-:Y:S01]  /*0b20*/  USHF.R.S32.HI UR8, URZ, 0x6, UR8 ;  /* 0x000000063f087899 */ /* 0x000fe20008011408 */
[----:B------:R-:W-:Y:S01]  /*0b30*/  CS2R R124, SRZ ;  /* 0x00000000007c7805 */ /* 0x000fe2000001ff00 */
[----:B------:R-:W-:Y:S01]  /*0b40*/  CS2R R122, SRZ ;  /* 0x00000000007a7805 */ /* 0x000fe2000001ff00 */
        /* <DEDUP_REMOVED lines=17> */
[----:B------:R-:W-:Y:S01]  /*0c60*/  CS2R R22, SRZ ;  /* 0x0000000000167805 */ /* 0x000fe2000001ff00 */
[----:B------:R-:W-:Y:S01]  /*0c70*/  IMAD.MOV.U32 R102, RZ, RZ, RZ ;  /* 0x000000ffff667224 */ /* 0x000fe200078e00ff */
        /* <DEDUP_REMOVED lines=53> */
[----:B------:R-:W-:Y:S05]  /*0fd0*/  @!P0 BRA `(.L_x_944) ;  /* 0x000149d000008947 */ /* 0x000fea0003800000 */
[----:B------:R-:W-:-:S04]  /*0fe0*/  ISETP.NE.U32.AND P3, PT, RZ, c[0x0][0x340], PT ;  /* 0x0000d000ff007a0c */ /* 0x000fc80003f65070 */
[----:B------:R-:W-:-:S13]  /*0ff0*/  ISETP.NE.AND.EX P3, PT, RZ, c[0x0][0x344], PT, P3 ;  /* 0x0000d100ff007a0c */ /* 0x000fda0003f65330 */
[----:B------:R-:W-:-:S05]  /*1000*/  @P3 IMAD.WIDE R2, R41, R26, c[0x0][0x340] ;  /* 0x0000d00029023625 */ /* 0x000fca00078e021a */
[----:B------:R1:W2:Y:S01]  /*1010*/  @P3 LDG.E R20, [R2.64] ;  /* 0x0000001202143981 */ /* 0x0002a2000c1e1900 */
[----:B------:R-:W-:Y:S01]  /*1020*/  SHF.R.S32.HI R0, RZ, 0x1f, R6 ;  /* 0x0000001fff007819 */ /* 0x000fe20000011406 */
[----:B------:R-:W-:Y:S01]  /*1030*/  ULDC UR4, c[0x0][0x2c4] ;  /* 0x0000b10000047ab9 */ /* 0x000fe20000000800 */
[----:B------:R-:W-:Y:S01]  /*1040*/  SHF.R.S32.HI R100, RZ, 0x1f, R103 ;  /* 0x0000001fff647819 */ /* 0x000fe20000011467 */
[----:B------:R-:W3:Y:S01]  /*1050*/  S2R R29, SR_CTAID.Y ;  /* 0x00000000001d7919 */ /* 0x000ee20000002600 */
[----:B------:R-:W-:Y:S01]  /*1060*/  PLOP3.LUT P1, PT, PT, PT, UP2, 0x80, 0x0 ;  /* 0x000000000000781c */ /* 0x000fe20003f2f028 */
[----:B------:R-:W-:Y:S01]  /*1070*/  IMAD R0, R0, c[0x0][0x178], RZ ;  /* 0x00005e0000007a24 */ /* 0x000fe200078e02ff */
[-C--:B------:R-:W-:Y:S01]  /*1080*/  LEA.HI R4, R100, R103.reuse, RZ, 0x3 ;  /* 0x0000006764047211 */ /* 0x080fe200078f18ff */
[----:B------:R-:W-:Y:S01]  /*1090*/  UIMAD UR4, UR16, UR4, URZ ;  /* 0x00000004100472a4 */ /* 0x000fe2000f8e023f */
[----:B------:R-:W-:Y:S01]  /*10a0*/  SHF.R.S32.HI R18, RZ, 0x1f, R41 ;  /* 0x0000001fff127819 */ /* 0x000fe20000011429 */
[----:B------:R-:W-:Y:S01]  /*10b0*/  IMAD R0, R6, c[0x0][0x17c], R0 ;  /* 0x00005f0006007a24 */ /* 0x000fe200078e0200 */
[----:B------:R-:W-:Y:S01]  /*10c0*/  SHF.R.S32.HI R26, RZ, 0x3, R4 ;  /* 0x00000003ff1a7819 */ /* 0x000fe20000011404 */
[----:B------:R-:W-:Y:S01]  /*10d0*/  BSSY B0, `(.L_x_945) ;  /* 0x00000b3000007945 */ /* 0x000fe20003800000 */
[----:B------:R-:W-:-:S02]  /*10e0*/  LEA.HI R19, R100, R103, RZ, 0x4 ;  /* 0x0000006764137211 */ /* 0x000fc400078f20ff */
[----:B------:R-:W-:Y:S02]  /*10f0*/  PLOP3.LUT P0, PT, PT, PT, UP2, 0x80, 0x0 ;  /* 0x000000000000781c */ /* 0x000fe40003f0f028 */
[----:B------:R-:W-:Y:S02]  /*1100*/  SHF.R.S32.HI R10, RZ, 0x4, R19 ;  /* 0x00000004ff0a7819 */ /* 0x000fe40000011413 */
[----:B------:R-:W-:Y:S02]  /*1110*/  IADD3 R30, R26, UR7, RZ ;  /* 0x000000071a1e7c10 */ /* 0x000fe4000fffe0ff */
[----:B------:R-:W-:Y:S02]  /*1120*/  LEA.HI R9, R19, R10, RZ, 0x1 ;  /* 0x0000000a13097211 */ /* 0x000fe400078f08ff */
[----:B------:R-:W-:Y:S01]  /*1130*/  LEA.HI R13, R100, R103, RZ, 0x6 ;  /* 0x00000067640d7211 */ /* 0x000fe200078f30ff */
[----:B-1----:R-:W-:Y:S01]  /*1140*/  IMAD.WIDE.U32 R2, R6, c[0x0][0x178], RZ ;  /* 0x00005e0006027a25 */ /* 0x002fe200078e00ff */
[----:B---3--:R-:W-:-:S03]  /*1150*/  SHF.R.S32.HI R25, RZ, 0x1f, R29 ;  /* 0x0000001fff197819 */ /* 0x008fc6000001141d */
[----:B------:R-:W-:Y:S01]  /*1160*/  IMAD.IADD R3, R3, 0x1, R0 ;  /* 0x0000000103037824 */ /* 0x000fe200078e0200 */
[----:B------:R-:W-:Y:S01]  /*1170*/  LOP3.LUT R0, R4, 0xfffffff8, RZ, 0xc0, !PT ;  /* 0xfffffff804007812 */ /* 0x000fe200078ec0ff */
[----:B------:R-:W-:-:S04]  /*1180*/  IMAD R5, R25, c[0x0][0x1b8], RZ ;  /* 0x00006e0019057a24 */ /* 0x000fc800078e02ff */
[----:B------:R-:W-:Y:S02]  /*1190*/  IMAD.IADD R32, R103, 0x1, -R0 ;  /* 0x0000000167207824 */ /* 0x000fe400078e0a00 */
[C---:B------:R-:W-:Y:S01]  /*11a0*/  IMAD R0, R29.reuse, c[0x0][0x1bc], R5 ;  /* 0x00006f001d007a24 */ /* 0x040fe200078e0205 */
[----:B------:R-:W-:Y:S01]  /*11b0*/  SEL R5, R18, RZ, !P2 ;  /* 0x000000ff12057207 */ /* 0x000fe20005000000 */
[----:B------:R-:W-:Y:S02]  /*11c0*/  IMAD R7, R32, 0x20, R26 ;  /* 0x0000002020077824 */ /* 0x000fe400078e021a */
[----:B------:R-:W-:-:S03]  /*11d0*/  IMAD.WIDE.U32 R2, R29, c[0x0][0x1b8], R2 ;  /* 0x00006e001d027a25 */ /* 0x000fc600078e0002 */
[----:B------:R-:W-:Y:S01]  /*11e0*/  IADD3 R7, R7, UR7, RZ ;  /* 0x0000000707077c10 */ /* 0x000fe2000fffe0ff */
[----:B------:R-:W-:Y:S01]  /*11f0*/  IMAD.IADD R3, R3, 0x1, R0 ;  /* 0x0000000103037824 */ /* 0x000fe200078e0200 */
[----:B------:R-:W-:Y:S01]  /*1200*/  SEL R0, R41, RZ, !P2 ;  /* 0x000000ff29007207 */ /* 0x000fe20005000000 */
[----:B------:R-:W-:Y:S02]  /*1210*/  IMAD R5, R5, c[0x0][0x1c0], RZ ;  /* 0x0000700005057a24 */ /* 0x000fe400078e02ff */
[----:B------:R-:W-:-:S04]  /*1220*/  @P1 IMAD.HI.U32 R6, R7, c[0x0][0x2c8], RZ ;  /* 0x0000b20007061a27 */ /* 0x000fc800078e00ff */
[C---:B------:R-:W-:Y:S01]  /*1230*/  IMAD R8, R0.reuse, c[0x0][0x1c4], R5 ;  /* 0x0000710000087a24 */ /* 0x040fe200078e0205 */
[----:B------:R-:W-:Y:S01]  /*1240*/  LOP3.LUT R5, R9, 0xfffffffe, RZ, 0xc0, !PT ;  /* 0xfffffffe09057812 */ /* 0x000fe200078ec0ff */
[----:B------:R-:W-:Y:S01]  /*1250*/  IMAD.MOV.U32 R4, RZ, RZ, R7 ;  /* 0x000000ffff047224 */ /* 0x000fe200078e0007 */
[----:B------:R-:W-:Y:S01]  /*1260*/  @P0 SHF.R.U32.HI R4, RZ, c[0x0][0x2cc], R6 ;  /* 0x0000b300ff040a19 */ /* 0x000fe20000011606 */
[----:B------:R-:W-:Y:S01]  /*1270*/  IMAD.WIDE.U32 R2, R0, c[0x0][0x1c0], R2 ;  /* 0x0000700000027a25 */ /* 0x000fe200078e0002 */
[----:B------:R-:W-:Y:S02]  /*1280*/  SHF.R.S32.HI R9, RZ, 0x1f, R11 ;  /* 0x0000001fff097819 */ /* 0x000fe4000001140b */
[----:B------:R-:W-:Y:S01]  /*1290*/  SHF.R.S32.HI R6, RZ, 0x1f, R4 ;  /* 0x0000001fff067819 */ /* 0x000fe20000011404 */
[----:B------:R-:W-:Y:S01]  /*12a0*/  IMAD.IADD R31, R10, 0x1, -R5 ;  /* 0x000000010a1f7824 */ /* 0x000fe200078e0a05 */
[----:B------:R-:W-:Y:S01]  /*12b0*/  IADD3 R5, R30, 0x20, RZ ;  /* 0x000000201e057810 */ /* 0x000fe20007ffe0ff */
[----:B------:R-:W-:-:S02]  /*12c0*/  IMAD.IADD R3, R3, 0x1, R8 ;  /* 0x0000000103037824 */ /* 0x000fc400078e0208 */
[----:B------:R-:W-:Y:S01]  /*12d0*/  IMAD.MOV R0, RZ, RZ, -R4 ;  /* 0x000000ffff007224 */ /* 0x000fe200078e0a04 */
[----:B------:R-:W-:Y:S01]  /*12e0*/  ISETP.GE.AND P0, PT, R5, UR4, PT ;  /* 0x0000000405007c0c */ /* 0x000fe2000bf06270 */
[----:B------:R-:W-:Y:S02]  /*12f0*/  IMAD.SHL.U32 R8, R26, 0x40, RZ ;  /* 0x000000401a087824 */ /* 0x000fe400078e00ff */
[----:B------:R-:W-:Y:S02]  /*1300*/  IMAD R5, R0, c[0x0][0x2c4], R7 ;  /* 0x0000b10000057a24 */ /* 0x000fe400078e0207 */
[----:B------:R-:W-:Y:S01]  /*1310*/  IMAD R6, R6, c[0x0][0x1b0], RZ ;  /* 0x00006c0006067a24 */ /* 0x000fe200078e02ff */
[----:B------:R-:W-:Y:S01]  /*1320*/  LOP3.LUT R0, R8, 0x1c0, RZ, 0xc0, !PT ;  /* 0x000001c008007812 */ /* 0x000fe200078ec0ff */
[----:B------:R-:W-:Y:S02]  /*1330*/  IMAD.SHL.U32 R10, R32, 0x8, RZ ;  /* 0x00000008200a7824 */ /* 0x000fe400078e00ff */
[C---:B------:R-:W-:Y:S01]  /*1340*/  IMAD R8, R4.reuse, c[0x0][0x1b4], R6 ;  /* 0x00006d0004087a24 */ /* 0x040fe200078e0206 */
[----:B------:R-:W-:Y:S01]  /*1350*/  SHF.R.U32.HI R6, RZ, 0x3, R0 ;  /* 0x00000003ff067819 */ /* 0x000fe20000011600 */
[----:B------:R-:W-:Y:S01]  /*1360*/  IMAD.WIDE.U32 R2, R4, c[0x0][0x1b0], R2 ;  /* 0x00006c0004027a25 */ /* 0x000fe200078e0002 */
[----:B------:R-:W-:-:S02]  /*1370*/  LOP3.LUT R7, R0, 0x38, R10, 0xf8, !PT ;  /* 0x0000003800077812 */ /* 0x000fc400078ef80a */
[----:B------:R-:W-:Y:S01]  /*1380*/  SHF.R.S32.HI R4, RZ, 0x1f, R5 ;  /* 0x0000001fff047819 */ /* 0x000fe20000011405 */
[----:B------:R-:W-:Y:S01]  /*1390*/  IMAD.IADD R3, R3, 0x1, R8 ;  /* 0x0000000103037824 */ /* 0x000fe200078e0208 */
[----:B------:R-:W-:Y:S01]  /*13a0*/  IADD3 R0, P1, R11, R26, RZ ;  /* 0x0000001a0b007210 */ /* 0x000fe20007f3e0ff */
[----:B------:R-:W-:Y:S01]  /*13b0*/  IMAD.SHL.U32 R17, R32, 0x8, RZ ;  /* 0x0000000820117824 */ /* 0x000fe200078e00ff */
[----:B------:R-:W-:Y:S01]  /*13c0*/  IADD3 R11, R10, 0x80, RZ ;  /* 0x000000800a0b7810 */ /* 0x000fe20007ffe0ff */
[----:B------:R-:W-:Y:S01]  /*13d0*/  IMAD R4, R4, c[0x0][0x1a8], RZ ;  /* 0x00006a0004047a24 */ /* 0x000fe200078e02ff */
[----:B------:R-:W-:Y:S01]  /*13e0*/  LOP3.LUT R14, R7, R6, RZ, 0x3c, !PT ;  /* 0x00000006070e7212 */ /* 0x000fe200078e3cff */
[C---:B------:R-:W-:Y:S01]  /*13f0*/  IMAD.WIDE.U32 R2, R5.reuse, c[0x0][0x1a8], R2 ;  /* 0x00006a0005027a25 */ /* 0x040fe200078e0002 */
[----:B------:R-:W-:Y:S02]  /*1400*/  LEA.HI.X.SX32 R6, R26, R9, 0x1, P1 ;  /* 0x000000091a067211 */ /* 0x000fe400008f0eff */
[----:B------:R-:W-:Y:S01]  /*1410*/  ISETP.GE.AND P1, PT, R30, UR4, PT ;  /* 0x000000041e007c0c */ /* 0x000fe2000bf26270 */
[----:B------:R-:W-:Y:S01]  /*1420*/  IMAD R12, R5, c[0x0][0x1ac], R4 ;  /* 0x00006b00050c7a24 */ /* 0x000fe200078e0204 */
[----:B------:R-:W-:Y:S01]  /*1430*/  ISETP.GE.AND P2, PT, R11, c[0x0][0x1d4], PT ;  /* 0x000075000b007a0c */ /* 0x000fe20003f46270 */
[C---:B------:R-:W-:Y:S01]  /*1440*/  IMAD R5, R6.reuse, c[0x0][0x1e0], RZ ;  /* 0x0000780006057a24 */ /* 0x040fe200078e02ff */
[----:B------:R-:W-:Y:S01]  /*1450*/  SHF.R.S32.HI R11, RZ, 0x1f, R10 ;  /* 0x0000001fff0b7819 */ /* 0x000fe2000001140a */
[----:B------:R-:W-:Y:S01]  /*1460*/  IMAD R4, R6, c[0x0][0x208], RZ ;  /* 0x0000820006047a24 */ /* 0x000fe200078e02ff */
[----:B------:R-:W-:Y:S01]  /*1470*/  LEA R28, P5, R2, c[0x0][0x160], 0x1 ;  /* 0x00005800021c7a11 */ /* 0x000fe200078a08ff */
[C---:B------:R-:W-:Y:S01]  /*1480*/  IMAD R15, R0.reuse, c[0x0][0x1e4], R5 ;  /* 0x00007900000f7a24 */ /* 0x040fe200078e0205 */
[----:B------:R-:W-:Y:S01]  /*1490*/  IADD3 R22, R17, 0x80, RZ ;  /* 0x0000008011167810 */ /* 0x000fe20007ffe0ff */
[----:B------:R-:W-:-:S02]  /*14a0*/  IMAD R16, R0, c[0x0][0x20c], R4 ;  /* 0x0000830000107a24 */ /* 0x000fc400078e0204 */
[----:B------:R-:W-:Y:S01]  /*14b0*/  IMAD.WIDE.U32 R8, R0, c[0x0][0x1e0], R10 ;  /* 0x0000780000087a25 */ /* 0x000fe200078e000a */
[----:B------:R-:W-:-:S03]  /*14c0*/  ISETP.GE.AND P6, PT, R22, c[0x0][0x198], PT ;  /* 0x0000660016007a0c */ /* 0x000fc60003fc6270 */
[----:B------:R-:W-:Y:S01]  /*14d0*/  IMAD.WIDE.U32 R6, R0, c[0x0][0x208], R10 ;  /* 0x0000820000067a25 */ /* 0x000fe200078e000a */
[----:B------:R-:W-:-:S03]  /*14e0*/  LOP3.LUT R0, R19, 0xfffffff0, RZ, 0xc0, !PT ;  /* 0xfffffff013007812 */ /* 0x000fc600078ec0ff */
[----:B------:R-:W-:Y:S02]  /*14f0*/  IMAD.IADD R3, R3, 0x1, R12 ;  /* 0x0000000103037824 */ /* 0x000fe400078e020c */
[----:B------:R-:W-:Y:S01]  /*1500*/  IMAD.SHL.U32 R4, R13, 0x8, RZ ;  /* 0x000000080d047824 */ /* 0x000fe200078e00ff */
[----:B------:R-:W-:Y:S01]  /*1510*/  IADD3 R13, R17, 0xc0, RZ ;  /* 0x000000c0110d7810 */ /* 0x000fe20007ffe0ff */
[----:B------:R-:W-:Y:S01]  /*1520*/  IMAD.IADD R0, R103, 0x1, -R0 ;  /* 0x0000000167007824 */ /* 0x000fe200078e0a00 */
[----:B------:R-:W-:Y:S01]  /*1530*/  LEA.HI.X R27, R2, c[0x0][0x164], R3, 0x1, P5 ;  /* 0x00005900021b7a11 */ /* 0x000fe200028f0c03 */
[----:B------:R-:W-:Y:S01]  /*1540*/  IMAD.IADD R9, R9, 0x1, R15 ;  /* 0x0000000109097824 */ /* 0x000fe200078e020f */
[----:B------:R-:W-:Y:S01]  /*1550*/  @!P1 SHF.R.S32.HI R3, RZ, 0x1f, R22 ;  /* 0x0000001fff039819 */ /* 0x000fe20000011416 */
[----:B------:R-:W1:Y:S01]  /*1560*/  SHFL.IDX PT, R2, R28, RZ, 0x181f ;  /* 0x00181fff1c027589 */ /* 0x000e6200000e0000 */
[----:B------:R-:W-:Y:S01]  /*1570*/  LOP3.LUT R231, R14, 0xfffffe00, R4, 0xf8, !PT ;  /* 0xfffffe000ee77812 */ /* 0x000fe200078ef804 */
[----:B------:R-:W-:Y:S01]  /*1580*/  IMAD.IADD R7, R7, 0x1, R16 ;  /* 0x0000000107077824 */ /* 0x000fe200078e0210 */
[----:B------:R-:W-:Y:S01]  /*1590*/  SHF.R.S32.HI R4, RZ, 0x1f, R0 ;  /* 0x0000001fff047819 */ /* 0x000fe20000011400 */
[----:B------:R-:W-:Y:S01]  /*15a0*/  IMAD R23, R25, c[0x0][0x1e8], RZ ;  /* 0x00007a0019177a24 */ /* 0x000fe200078e02ff */
[----:B------:R-:W-:Y:S01]  /*15b0*/  @!P1 LEA.HI R22, R3, R22, RZ, 0x3 ;  /* 0x0000001603169211 */ /* 0x000fe200078f18ff */
[----:B------:R-:W-:Y:S01]  /*15c0*/  @!P1 IMAD.SHL.U32 R16, R231, 0x2, RZ ;  /* 0x00000002e7109824 */ /* 0x000fe200078e00ff */
[----:B------:R-:W3:Y:S01]  /*15d0*/  SHFL.IDX PT, R3, R27, RZ, 0x181f ;  /* 0x00181fff1b037589 */ /* 0x000ee200000e0000 */
[----:B------:R-:W-:Y:S01]  /*15e0*/  LEA.HI R24, R4, R0, RZ, 0x3 ;  /* 0x0000000004187211 */ /* 0x000fe200078f18ff */
[----:B------:R-:W-:Y:S01]  /*15f0*/  IMAD R25, R25, c[0x0][0x210], RZ ;  /* 0x0000840019197a24 */ /* 0x000fe200078e02ff */
[----:B------:R-:W-:Y:S01]  /*1600*/  @!P1 SHF.R.S32.HI R12, RZ, 0x1f, R13 ;  /* 0x0000001fff0c9819 */ /* 0x000fe2000001140d */
[C---:B------:R-:W-:Y:S01]  /*1610*/  IMAD R23, R29.reuse, c[0x0][0x1ec], R23 ;  /* 0x00007b001d177a24 */ /* 0x040fe200078e0217 */
[----:B------:R-:W-:Y:S01]  /*1620*/  LOP3.LUT R4, R24, 0xfffffff8, RZ, 0xc0, !PT ;  /* 0xfffffff818047812 */ /* 0x000fe200078ec0ff */
[----:B------:R-:W-:Y:S01]  /*1630*/  IMAD.WIDE.U32 R8, R29, c[0x0][0x1e8], R8 ;  /* 0x00007a001d087a25 */ /* 0x000fe200078e0008 */
[----:B------:R-:W-:-:S02]  /*1640*/  ISETP.GE.AND P5, PT, R13, c[0x0][0x198], PT ;  /* 0x000066000d007a0c */ /* 0x000fc40003fa6270 */
[----:B------:R-:W-:Y:S01]  /*1650*/  @!P1 LEA.HI R13, R12, R13, RZ, 0x3 ;  /* 0x0000000d0c0d9211 */ /* 0x000fe200078f18ff */
[----:B------:R-:W-:Y:S01]  /*1660*/  IMAD.IADD R19, R0, 0x1, -R4 ;  /* 0x0000000100137824 */ /* 0x000fe200078e0a04 */
[----:B------:R-:W-:Y:S01]  /*1670*/  @!P1 LOP3.LUT R12, R22, 0xfffffff8, RZ, 0xc0, !PT ;  /* 0xfffffff8160c9812 */ /* 0x000fe200078ec0ff */
[C---:B------:R-:W-:Y:S02]  /*1680*/  IMAD R25, R29.reuse, c[0x0][0x214], R25 ;  /* 0x000085001d197a24 */ /* 0x040fe400078e0219 */
[----:B------:R-:W-:-:S04]  /*1690*/  IMAD.WIDE.U32 R6, R29, c[0x0][0x210], R6 ;  /* 0x000084001d067a25 */ /* 0x000fc800078e0006 */
[----:B------:R-:W-:Y:S02]  /*16a0*/  IMAD.IADD R9, R9, 0x1, R23 ;  /* 0x0000000109097824 */ /* 0x000fe400078e0217 */
[--C-:B--2---:R-:W-:Y:S01]  /*16b0*/  @P3 IMAD.MOV.U32 R4, RZ, RZ, R20.reuse ;  /* 0x000000ffff043224 */ /* 0x104fe200078e0014 */
[----:B------:R-:W-:Y:S01]  /*16c0*/  @P3 SHF.R.S32.HI R5, RZ, 0x1f, R20 ;  /* 0x0000001fff053819 */ /* 0x000fe20000011414 */
[----:B------:R-:W-:Y:S02]  /*16d0*/  @!P3 IMAD.MOV.U32 R4, RZ, RZ, R41 ;  /* 0x000000ffff04b224 */ /* 0x000fe400078e0029 */
[----:B------:R-:W-:Y:S01]  /*16e0*/  @!P3 IMAD.MOV.U32 R5, RZ, RZ, R18 ;  /* 0x000000ffff05b224 */ /* 0x000fe200078e0012 */
[----:B------:R-:W-:Y:S02]  /*16f0*/  IADD3 R18, R10, 0x40, RZ ;  /* 0x000000400a127810 */ /* 0x000fe40007ffe0ff */
[----:B------:R-:W-:Y:S02]  /*1700*/  SEL R21, R4, RZ, !P4 ;  /* 0x000000ff04157207 */ /* 0x000fe40006000000 */
[----:B------:R-:W-:-:S02]  /*1710*/  @!P1 SHF.R.S32.HI R0, RZ, 0x1f, R18 ;  /* 0x0000001fff009819 */ /* 0x000fc40000011412 */
[----:B-1----:R-:W-:Y:S01]  /*1720*/  @!P1 LEA R4, P3, R17, R2, 0x1 ;  /* 0x0000000211049211 */ /* 0x002fe200078608ff */
[----:B------:R-:W-:Y:S01]  /*1730*/  IMAD.WIDE.U32 R38, R21, c[0x0][0x1f0], R8 ;  /* 0x00007c0015267a25 */ /* 0x000fe200078e0008 */
[----:B------:R-:W-:Y:S02]  /*1740*/  SEL R20, R5, RZ, !P4 ;  /* 0x000000ff05147207 */ /* 0x000fe40006000000 */
[----:B------:R-:W-:Y:S02]  /*1750*/  @!P1 LEA.HI R0, R0, R18, RZ, 0x3 ;  /* 0x0000001200009211 */ /* 0x000fe400078f18ff */
[C---:B---3--:R-:W-:Y:S01]  /*1760*/  @!P1 LEA.HI.X R5, R17.reuse, R3, R11, 0x1, P3 ;  /* 0x0000000311059211 */ /* 0x048fe200018f0c0b */
[----:B------:R1:W-:Y:S01]  /*1770*/  STL.64 [R1+0x40], R38 ;  /* 0x0000402601007387 */ /* 0x0003e20000100a00 */
[C---:B------:R-:W-:Y:S02]  /*1780*/  ISETP.GE.AND P3, PT, R17.reuse, c[0x0][0x198], PT ;  /* 0x0000660011007a0c */ /* 0x040fe40003f66270 */
[----:B------:R-:W-:-:S02]  /*1790*/  ISETP.GE.AND P4, PT, R17, c[0x0][0x198], PT ;  /* 0x0000660011007a0c */ /* 0x000fc40003f86270 */
[----:B------:R-:W-:Y:S02]  /*17a0*/  ISETP.GE.AND P4, PT, R18, c[0x0][0x198], PT ;  /* 0x0000660012007a0c */ /* 0x000fe40003f86270 */
[----:B------:R-:W-:Y:S02]  /*17b0*/  @!P1 LOP3.LUT R14, R0, 0xfffffff8, RZ, 0xc0, !PT ;  /* 0xfffffff8000e9812 */ /* 0x000fe400078ec0ff */
[----:B------:R-:W-:Y:S01]  /*17c0*/  @!P1 LOP3.LUT R0, R13, 0xfffffff8, RZ, 0xc0, !PT ;  /* 0xfffffff80d009812 */ /* 0x000fe200078ec0ff */
[----:B------:R-:W-:Y:S01]  /*17d0*/  @!P1 IMAD.WIDE R12, R12, 0x2, R2 ;  /* 0x000000020c0c9825 */ /* 0x000fe200078e0202 */
[----:B------:R-:W-:-:S03]  /*17e0*/  P2R R29, PR, RZ, 0x10 ;  /* 0x00000010ff1d7803 */ /* 0x000fc60000000000 */
[--C-:B------:R-:W-:Y:S01]  /*17f0*/  @!P1 IMAD.WIDE R14, R14, 0x2, R2.reuse ;  /* 0x000000020e0e9825 */ /* 0x100fe200078e0202 */
[----:B------:R-:W-:Y:S01]  /*1800*/  @!PT LDS RZ, [RZ] ;  /* 0x00000000fffff984 */ /* 0x000fe20000000800 */
[----:B------:R2:W-:Y:S01]  /*1810*/  @!P1 LDGSTS.E.BYPASS.LTC128B.128 [R16+0x10100], [R4.64], !P3 ;  /* 0x1010000004109fae */ /* 0x0005e2000d901d52 */
[----:B------:R-:W-:Y:S02]  /*1820*/  ISETP.GE.AND P3, PT, R18, c[0x0][0x1d4], PT ;  /* 0x0000750012007a0c */ /* 0x000fe40003f66270 */
[----:B------:R-:W-:Y:S01]  /*1830*/  @!P1 IMAD.WIDE R2, R0, 0x2, R2 ;  /* 0x0000000200029825 */ /* 0x000fe200078e0202 */
[----:B------:R3:W-:Y:S01]  /*1840*/  @!P1 LDGSTS.E.BYPASS.LTC128B.128 [R16+0x14100], [R14.64], !P4 ;  /* 0x141000000e109fae */ /* 0x0007e2000e101d52 */
[----:B------:R-:W-:Y:S02]  /*1850*/  ISETP.GE.AND P4, PT, R10, c[0x0][0x1d4], PT ;  /* 0x000075000a007a0c */ /* 0x000fe40003f86270 */
[C---:B------:R-:W-:Y:S01]  /*1860*/  IMAD.SHL.U32 R0, R19.reuse, 0x40, RZ ;  /* 0x0000004013007824 */ /* 0x040fe200078e00ff */
[----:B------:R4:W-:Y:S04]  /*1870*/  @!P1 LDGSTS.E.BYPASS.LTC128B.128 [R16+0x18100], [R12.64], !P6 ;  /* 0x181000000c109fae */ /* 0x0009e8000f101d52 */
[----:B------:R-:W-:Y:S01]  /*1880*/  LOP3.LUT R0, R0, 0x1c0, RZ, 0xc0, !PT ;  /* 0x000001c000007812 */ /* 0x000fe200078ec0ff */
[----:B------:R5:W-:Y:S01]  /*1890*/  @!P1 LDGSTS.E.BYPASS.LTC128B.128 [R16+0x1c100], [R2.64], !P5 ;  /* 0x1c10000002109fae */ /* 0x000be2000e901d52 */
[----:B------:R-:W-:Y:S01]  /*18a0*/  LOP3.LUT P1, RZ, R19, 0x2, RZ, 0xc0, !PT ;  /* 0x0000000213ff7812 */ /* 0x000fe2000782c0ff */
[----:B--2---:R-:W-:-:S02]  /*18b0*/  IMAD.SHL.U32 R4, R31, 0x8, RZ ;  /* 0x000000081f047824 */ /* 0x004fc400078e00ff */
[----:B------:R-:W-:Y:S02]  /*18c0*/  IMAD R5, R20, c[0x0][0x1f0], RZ ;  /* 0x00007c0014057a24 */ /* 0x000fe400078e02ff */
[----:B---3--:R-:W-:Y:S02]  /*18d0*/  IMAD.MOV.U32 R15, RZ, RZ, 0x20 ;  /* 0x00000020ff0f7424 */ /* 0x008fe400078e00ff */
[----:B----4-:R-:W-:Y:S02]  /*18e0*/  IMAD R13, R21, c[0x0][0x1f4], R5 ;  /* 0x00007d00150d7a24 */ /* 0x010fe400078e0205 */
[----:B------:R-:W-:Y:S02]  /*18f0*/  IMAD.SHL.U32 R5, R24, 0x40, RZ ;  /* 0x0000004018057824 */ /* 0x000fe400078e00ff */
[----:B------:R-:W-:Y:S01]  /*1900*/  IMAD.IADD R41, R39, 0x1, R13 ;  /* 0x0000000127297824 */ /* 0x000fe200078e020d */
[----:B-----5:R-:W-:Y:S01]  /*1910*/  LOP3.LUT R2, R0, 0x8, R4, 0xf8, !PT ;  /* 0x0000000800027812 */ /* 0x020fe200078ef804 */
[----:B------:R-:W-:Y:S01]  /*1920*/  IMAD.MOV.U32 R3, RZ, RZ, 0x10 ;  /* 0x00000010ff037424 */ /* 0x000fe200078e00ff */
[----:B------:R-:W-:-:S04]  /*1930*/  SHF.R.U32.HI R0, RZ, 0x3, R0 ;  /* 0x00000003ff007819 */ /* 0x000fc80000011600 */
[----:B------:R-:W-:Y:S01]  /*1940*/  SEL R4, R3, 0xfffffff0, !P1 ;  /* 0xfffffff003047807 */ /* 0x000fe20004800000 */
[----:B------:R-:W-:Y:S01]  /*1950*/  IMAD.IADD R3, R7, 0x1, R25 ;  /* 0x0000000107037824 */ /* 0x000fe200078e0219 */
[----:B------:R-:W-:Y:S01]  /*1960*/  LOP3.LUT R14, R2, R0, RZ, 0x3c, !PT ;  /* 0x00000000020e7212 */ /* 0x000fe200078e3cff */
[----:B------:R-:W-:Y:S01]  /*1970*/  IMAD R0, R20, c[0x0][0x218], RZ ;  /* 0x0000860014007a24 */ /* 0x000fe200078e02ff */
[----:B------:R-:W-:Y:S01]  /*1980*/  LOP3.LUT P1, RZ, R19, 0x4, RZ, 0xc0, !PT ;  /* 0x0000000413ff7812 */ /* 0x000fe2000782c0ff */
[----:B------:R-:W-:Y:S01]  /*1990*/  IMAD.MOV.U32 R2, RZ, RZ, R6 ;  /* 0x000000ffff027224 */ /* 0x000fe200078e0006 */
[----:B------:R1:W2:Y:S01]  /*19a0*/  SHFL.IDX PT, R7, R27, 0x1, 0x181f ;  /* 0x00381f001b077f89 */ /* 0x0002a200000e0000 */
[C---:B------:R-:W-:Y:S01]  /*19b0*/  IMAD R12, R21.reuse, c[0x0][0x21c], R0 ;  /* 0x00008700150c7a24 */ /* 0x040fe200078e0200 */
[----:B------:R-:W-:Y:S01]  /*19c0*/  IADD3 R0, R10, 0xc0, RZ ;  /* 0x000000c00a007810 */ /* 0x000fe20007ffe0ff */
[----:B------:R-:W-:Y:S01]  /*19d0*/  IMAD.WIDE.U32 R36, R21, c[0x0][0x218], R2 ;  /* 0x0000860015247a25 */ /* 0x000fe200078e0002 */
[----:B------:R1:W3:Y:S01]  /*19e0*/  SHFL.IDX PT, R6, R28, 0x1, 0x181f ;  /* 0x00381f001c067f89 */ /* 0x0002e200000e0000 */
[----:B------:R-:W-:-:S02]  /*19f0*/  SEL R2, R15, 0xffffffe0, !P1 ;  /* 0xffffffe00f027807 */ /* 0x000fc40004800000 */
[----:B------:R-:W-:Y:S01]  /*1a00*/  IMAD.IADD R35, R37, 0x1, R12 ;  /* 0x0000000125237824 */ /* 0x000fe200078e020c */
[----:B------:R1:W-:Y:S01]  /*1a10*/  STL.64 [R1+0x48], R36 ;  /* 0x0000482401007387 */ /* 0x0003e20000100a00 */
[----:B------:R-:W-:Y:S02]  /*1a20*/  LOP3.LUT R5, R14, 0xfffffe00, R5, 0xf8, !PT ;  /* 0xfffffe000e057812 */ /* 0x000fe400078ef805 */
[----:B------:R-:W-:Y:S01]  /*1a30*/  ISETP.GE.AND P1, PT, R0, c[0x0][0x1d4], PT ;  /* 0x0000750000007a0c */ /* 0x000fe20003f26270 */
[----:B------:R1:W-:Y:S04]  /*1a40*/  STL [R1+0x34], R41 ;  /* 0x0000342901007387 */ /* 0x0003e80000100800 */
[----:B------:R1:W-:Y:S01]  /*1a50*/  STL [R1+0x3c], R35 ;  /* 0x00003c2301007387 */ /* 0x0003e20000100800 */
[----:B------:R-:W-:Y:S05]  /*1a60*/  @P0 BRA `(.L_x_946) ;  /* 0x0000019000000947 */ /* 0x000fea0003800000 */
[C---:B------:R-:W-:Y:S02]  /*1a70*/  IADD3 R3, R17.reuse, 0x80, RZ ;  /* 0x0000008011037810 */ /* 0x040fe40007ffe0ff */
[----:B------:R-:W-:-:S02]  /*1a80*/  IADD3 R13, R17, 0xc0, RZ ;  /* 0x000000c0110d7810 */ /* 0x000fc40007ffe0ff */
[C---:B---3--:R-:W-:Y:S02]  /*1a90*/  LEA R8, P0, R17.reuse, R6, 0x1 ;  /* 0x0000000611087211 */ /* 0x048fe400078008ff */
[----:B------:R-:W-:Y:S02]  /*1aa0*/  SHF.R.S32.HI R0, RZ, 0x1f, R18 ;  /* 0x0000001fff007819 */ /* 0x000fe40000011412 */
[----:B------:R-:W-:Y:S02]  /*1ab0*/  SHF.R.S32.HI R14, RZ, 0x1f, R3 ;  /* 0x0000001fff0e7819 */ /* 0x000fe40000011403 */
[----:B------:R-:W-:Y:S02]  /*1ac0*/  SHF.R.S32.HI R15, RZ, 0x1f, R13 ;  /* 0x0000001fff0f7819 */ /* 0x000fe4000001140d */
[----:B------:R-:W-:Y:S02]  /*1ad0*/  P2R R19, PR, RZ, 0x2 ;  /* 0x00000002ff137803 */ /* 0x000fe40000000000 */
[----:B--2---:R-:W-:-:S02]  /*1ae0*/  LEA.HI.X R9, R17, R7, R11, 0x1, P0 ;  /* 0x0000000711097211 */ /* 0x004fc400000f0c0b */
[----:B------:R-:W-:Y:S02]  /*1af0*/  LEA.HI R12, R0, R18, RZ, 0x3 ;  /* 0x00000012000c7211 */ /* 0x000fe400078f18ff */
[----:B------:R-:W-:Y:S02]  /*1b00*/  ISETP.GE.AND P1, PT, R17, c[0x0][0x198], PT ;  /* 0x0000660011007a0c */ /* 0x000fe40003f26270 */
[----:B------:R-:W-:Y:S02]  /*1b10*/  ISETP.NE.AND P0, PT, R29, RZ, PT ;  /* 0x000000ff1d00720c */ /* 0x000fe40003f05270 */
[----:B------:R-:W-:Y:S02]  /*1b20*/  LEA.HI R3, R14, R3, RZ, 0x3 ;  /* 0x000000030e037211 */ /* 0x000fe400078f18ff */
[----:B------:R-:W-:Y:S02]  /*1b30*/  LEA.HI R0, R15, R13, RZ, 0x3 ;  /* 0x0000000d0f007211 */ /* 0x000fe400078f18ff */
[----:B------:R-:W-:-:S02]  /*1b40*/  LOP3.LUT R12, R12, 0xfffffff8, RZ, 0xc0, !PT ;  /* 0xfffffff80c0c7812 */ /* 0x000fc400078ec0ff */
[----:B------:R-:W-:Y:S02]  /*1b50*/  LOP3.LUT R3, R3, 0xfffffff8, RZ, 0xc0, !PT ;  /* 0xfffffff803037812 */ /* 0x000fe400078ec0ff */
[----:B------:R-:W-:Y:S01]  /*1b60*/  LOP3.LUT R16, R0, 0xfffffff8, RZ, 0xc0, !PT ;  /* 0xfffffff800107812 */ /* 0x000fe200078ec0ff */
[----:B------:R-:W-:Y:S02]  /*1b70*/  IMAD.SHL.U32 R0, R231, 0x2, RZ ;  /* 0x00000002e7007824 */ /* 0x000fe400078e00ff */
[----:B------:R-:W-:-:S03]  /*1b80*/  IMAD.WIDE R14, R12, 0x2, R6 ;  /* 0x000000020c0e7825 */ /* 0x000fc600078e0206 */
[----:B------:R2:W-:Y:S01]  /*1b90*/  LDGSTS.E.BYPASS.LTC128B.128 [R0+0x11100], [R8.64], !P1 ;  /* 0x1110000008007fae */ /* 0x0005e2000c901d52 */
[--C-:B------:R-:W-:Y:S01]  /*1ba0*/  IMAD.WIDE R12, R3, 0x2, R6.reuse ;  /* 0x00000002030c7825 */ /* 0x100fe200078e0206 */
[----:B------:R-:W-:Y:S02]  /*1bb0*/  ISETP.NE.AND P1, PT, R19, RZ, PT ;  /* 0x000000ff1300720c */ /* 0x000fe40003f25270 */
[----:B------:R2:W-:Y:S01]  /*1bc0*/  LDGSTS.E.BYPASS.LTC128B.128 [R0+0x15100], [R14.64], !P0 ;  /* 0x151000000e007fae */ /* 0x0005e2000c101d52 */
[----:B------:R-:W-:-:S03]  /*1bd0*/  IMAD.WIDE R6, R16, 0x2, R6 ;  /* 0x0000000210067825 */ /* 0x000fc600078e0206 */
[----:B------:R2:W-:Y:S04]  /*1be0*/  LDGSTS.E.BYPASS.LTC128B.128 [R0+0x19100], [R12.64], !P6 ;  /* 0x191000000c007fae */ /* 0x0005e8000f101d52 */
[----:B------:R2:W-:Y:S03]  /*1bf0*/  LDGSTS.E.BYPASS.LTC128B.128 [R0+0x1d100], [R6.64], !P5 ;  /* 0x1d10000006007fae */ /* 0x0005e6000e901d52 */
.L_x_946:
[----:B------:R-:W-:Y:S05]  /*1c00*/  BSYNC B0 ;  /* 0x0000000000007941 */ /* 0x000fea0003800000 */
.L_x_945:
[----:B--2---:R-:W-:Y:S01]  /*1c10*/  IADD3 R0, R30, 0x40, RZ ;  /* 0x000000401e007810 */ /* 0x004fe20007ffe0ff */
[----:B------:R2:W4:Y:S01]  /*1c20*/  SHFL.IDX PT, R7, R27, 0x2, 0x181f ;  /* 0x00581f001b077f89 */ /* 0x00052200000e0000 */
[----:B------:R-:W-:Y:S02]  /*1c30*/  BSSY B0, `(.L_x_947) ;  /* 0x000001e000007945 */ /* 0x000fe40003800000 */
[----:B------:R-:W-:Y:S01]  /*1c40*/  ISETP.GE.AND P0, PT, R0, UR4, PT ;  /* 0x0000000400007c0c */ /* 0x000fe2000bf06270 */
[----:B---3--:R2:W3:-:S12]  /*1c50*/  SHFL.IDX PT, R6, R28, 0x2, 0x181f ;  /* 0x00581f001c067f89 */ /* 0x0084d800000e0000 */
[----:B------:R-:W-:Y:S05]  /*1c60*/  @P0 BRA `(.L_x_948) ;  /* 0x000001a000000947 */ /* 0x000fea0003800000 */
[C---:B------:R-:W-:Y:S02]  /*1c70*/  IADD3 R3, R17.reuse, 0x80, RZ ;  /* 0x0000008011037810 */ /* 0x040fe40007ffe0ff */
[C---:B------:R-:W-:Y:S02]  /*1c80*/  IADD3 R13, R17.reuse, 0xc0, RZ ;  /* 0x000000c0110d7810 */ /* 0x040fe40007ffe0ff */
[----:B---3--:R-:W-:Y:S02]  /*1c90*/  LEA R8, P0, R17, R6, 0x1 ;  /* 0x0000000611087211 */ /* 0x008fe400078008ff */
[----:B------:R-:W-:Y:S02]  /*1ca0*/  SHF.R.S32.HI R0, RZ, 0x1f, R18 ;  /* 0x0000001fff007819 */ /* 0x000fe40000011412 */
[----:B------:R-:W-:Y:S02]  /*1cb0*/  SHF.R.S32.HI R14, RZ, 0x1f, R3 ;  /* 0x0000001fff0e7819 */ /* 0x000fe40000011403 */
[----:B------:R-:W-:-:S02]  /*1cc0*/  SHF.R.S32.HI R15, RZ, 0x1f, R13 ;  /* 0x0000001fff0f7819 */ /* 0x000fc4000001140d */
[----:B------:R-:W-:Y:S02]  /*1cd0*/  P2R R19, PR, RZ, 0x2 ;  /* 0x00000002ff137803 */ /* 0x000fe40000000000 */
[C---:B----4-:R-:W-:Y:S02]  /*1ce0*/  LEA.HI.X R9, R17.reuse, R7, R11, 0x1, P0 ;  /* 0x0000000711097211 */ /* 0x050fe400000f0c0b */
[----:B------:R-:W-:Y:S02]  /*1cf0*/  LEA.HI R12, R0, R18, RZ, 0x3 ;  /* 0x00000012000c7211 */ /* 0x000fe400078f18ff */
[----:B------:R-:W-:Y:S02]  /*1d00*/  ISETP.GE.AND P1, PT, R17, c[0x0][0x198], PT ;  /* 0x0000660011007a0c */ /* 0x000fe40003f26270 */
[----:B------:R-:W-:Y:S02]  /*1d10*/  ISETP.NE.AND P0, PT, R29, RZ, PT ;  /* 0x000000ff1d00720c */ /* 0x000fe40003f05270 */
[----:B------:R-:W-:-:S02]  /*1d20*/  LEA.HI R3, R14, R3, RZ, 0x3 ;  /* 0x000000030e037211 */ /* 0x000fc400078f18ff */
[----:B------:R-:W-:Y:S02]  /*1d30*/  LEA.HI R0, R15, R13, RZ, 0x3 ;  /* 0x0000000d0f007211 */ /* 0x000fe400078f18ff */
[----:B------:R-:W-:Y:S02]  /*1d40*/  LOP3.LUT R12, R12, 0xfffffff8, RZ, 0xc0, !PT ;  /* 0xfffffff80c0c7812 */ /* 0x000fe400078ec0ff */
[----:B------:R-:W-:Y:S02]  /*1d50*/  LOP3.LUT R3, R3, 0xfffffff8, RZ, 0xc0, !PT ;  /* 0xfffffff803037812 */ /* 0x000fe400078ec0ff */
[----:B------:R-:W-:Y:S01]  /*1d60*/  LOP3.LUT R16, R0, 0xfffffff8, RZ, 0xc0, !PT ;  /* 0xfffffff800107812 */ /* 0x000fe200078ec0ff */
[----:B------:R-:W-:Y:S02]  /*1d70*/  IMAD.SHL.U32 R0, R231, 0x2, RZ ;  /* 0x00000002e7007824 */ /* 0x000fe400078e00ff */
[----:B------:R-:W-:-:S03]  /*1d80*/  IMAD.WIDE R14, R12, 0x2, R6 ;  /* 0x000000020c0e7825 */ /* 0x000fc600078e0206 */
[----:B------:R-:W-:Y:S01]  /*1d90*/  @!PT LDS RZ, [RZ] ;  /* 0x00000000fffff984 */ /* 0x000fe20000000800 */
[----:B------:R3:W-:Y:S01]  /*1da0*/  LDGSTS.E.BYPASS.LTC128B.128 [R0+0x12100], [R8.64], !P1 ;  /* 0x1210000008007fae */ /* 0x0007e2000c901d52 */
[--C-:B------:R-:W-:Y:S01]  /*1db0*/  IMAD.WIDE R12, R3, 0x2, R6.reuse ;  /* 0x00000002030c7825 */ /* 0x100fe200078e0206 */
[----:B------:R-:W-:Y:S02]  /*1dc0*/  ISETP.NE.AND P1, PT, R19, RZ, PT ;  /* 0x000000ff1300720c */ /* 0x000fe40003f25270 */
[----:B------:R3:W-:Y:S01]  /*1dd0*/  LDGSTS.E.BYPASS.LTC128B.128 [R0+0x16100], [R14.64], !P0 ;  /* 0x161000000e007fae */ /* 0x0007e2000c101d52 */
[----:B------:R-:W-:-:S03]  /*1de0*/  IMAD.WIDE R6, R16, 0x2, R6 ;  /* 0x0000000210067825 */ /* 0x000fc600078e0206 */
[----:B------:R3:W-:Y:S04]  /*1df0*/  LDGSTS.E.BYPASS.LTC128B.128 [R0+0x1a100], [R12.64], !P6 ;  /* 0x1a1000000c007fae */ /* 0x0007e8000f101d52 */
[----:B------:R3:W-:Y:S03]  /*1e00*/  LDGSTS.E.BYPASS.LTC128B.128 [R0+0x1e100], [R6.64], !P5 ;  /* 0x1e10000006007fae */ /* 0x0007e6000e901d52 */
.L_x_948:
[----:B------:R-:W-:Y:S05]  /*1e10*/  BSYNC B0 ;  /* 0x0000000000007941 */ /* 0x000fea0003800000 */
.L_x_947:
[----:B---3--:R-:W-:Y:S01]  /*1e20*/  IADD3 R0, R30, 0x60, RZ ;  /* 0x000000601e007810 */ /* 0x008fe20007ffe0ff */
[----:B------:R-:W-:Y:S01]  /*1e30*/  UMOV UR10, 0x6 ;  /* 0x00000006000a7882 */ /* 0x000fe20000000000 */
[----:B----4-:R3:W4:Y:S01]  /*1e40*/  SHFL.IDX PT, R7, R27, 0x3, 0x181f ;  /* 0x00781f001b077f89 */ /* 0x01072200000e0000 */
[----:B------:R-:W-:Y:S01]  /*1e50*/  ULDC.64 UR12, c[0x0][0x1e0] ;  /* 0x00007800000c7ab9 */ /* 0x000fe20000000a00 */
[----:B------:R-:W-:Y:S01]  /*1e60*/  ISETP.GE.AND P0, PT, R0, UR4, PT ;  /* 0x0000000400007c0c */ /* 0x000fe2000bf06270 */
[----:B------:R-:W-:Y:S01]  /*1e70*/  UIADD3 UR15, UR14, -0x1, URZ ;  /* 0xffffffff0e0f7890 */ /* 0x000fe2000fffe03f */
[----:B------:R3:W1:Y:S01]  /*1e80*/  SHFL.IDX PT, R6, R28, 0x3, 0x181f ;  /* 0x00781f001c067f89 */ /* 0x00066200000e0000 */
[----:B------:R-:W-:Y:S01]  /*1e90*/  USHF.L.U64.HI UR20, UR12, UR10, UR13 ;  /* 0x0000000a0c147299 */ /* 0x000fe2000801020d */
[----:B------:R-:W-:Y:S01]  /*1ea0*/  BSSY B0, `(.L_x_949) ;  /* 0x000001d000007945 */ /* 0x000fe20003800000 */
[----:B------:R-:W-:-:S08]  /*1eb0*/  USHF.L.U32 UR21, UR12, 0x6, URZ ;  /* 0x000000060c157899 */ /* 0x000fd0000800063f */
[----:B------:R-:W-:Y:S05]  /*1ec0*/  @P0 BRA `(.L_x_950) ;  /* 0x000001a000000947 */ /* 0x000fea0003800000 */
[----:B------:R-:W-:Y:S01]  /*1ed0*/  P2R R0, PR, RZ, 0x2 ;  /* 0x00000002ff007803 */ /* 0x000fe20000000000 */
[----:B------:R-:W-:Y:S01]  /*1ee0*/  IMAD.SHL.U32 R12, R231, 0x2, RZ ;  /* 0x00000002e70c7824 */ /* 0x000fe200078e00ff */
[C---:B------:R-:W-:Y:S02]  /*1ef0*/  ISETP.GE.AND P1, PT, R17.reuse, c[0x0][0x198], PT ;  /* 0x0000660011007a0c */ /* 0x040fe40003f26270 */
[C---:B-1----:R-:W-:Y:S02]  /*1f00*/  LEA R8, P0, R17.reuse, R6, 0x1 ;  /* 0x0000000611087211 */ /* 0x042fe400078008ff */
[C---:B------:R-:W-:Y:S02]  /*1f10*/  IADD3 R3, R17.reuse, 0xc0, RZ ;  /* 0x000000c011037810 */ /* 0x040fe40007ffe0ff */
[----:B----4-:R-:W-:Y:S02]  /*1f20*/  LEA.HI.X R9, R17, R7, R11, 0x1, P0 ;  /* 0x0000000711097211 */ /* 0x010fe400000f0c0b */
[----:B------:R-:W-:-:S02]  /*1f30*/  SHF.R.S32.HI R10, RZ, 0x1f, R3 ;  /* 0x0000001fff0a7819 */ /* 0x000fc40000011403 */
[----:B------:R-:W-:Y:S02]  /*1f40*/  ISETP.NE.AND P0, PT, R29, RZ, PT ;  /* 0x000000ff1d00720c */ /* 0x000fe40003f05270 */
[----:B------:R-:W-:Y:S01]  /*1f50*/  LEA.HI R3, R10, R3, RZ, 0x3 ;  /* 0x000000030a037211 */ /* 0x000fe200078f18ff */
[----:B------:R-:W-:Y:S01]  /*1f60*/  @!PT LDS RZ, [RZ] ;  /* 0x00000000fffff984 */ /* 0x000fe20000000800 */
[----:B------:R1:W-:Y:S01]  /*1f70*/  LDGSTS.E.BYPASS.LTC128B.128 [R12+0x13100], [R8.64], !P1 ;  /* 0x13100000080c7fae */ /* 0x0003e2000c901d52 */
[----:B------:R-:W-:Y:S02]  /*1f80*/  ISETP.NE.AND P1, PT, R0, RZ, PT ;  /* 0x000000ff0000720c */ /* 0x000fe40003f25270 */
[----:B------:R-:W-:Y:S02]  /*1f90*/  SHF.R.S32.HI R0, RZ, 0x1f, R18 ;  /* 0x0000001fff007819 */ /* 0x000fe40000011412 */
[----:B------:R-:W-:Y:S02]  /*1fa0*/  LOP3.LUT R3, R3, 0xfffffff8, RZ, 0xc0, !PT ;  /* 0xfffffff803037812 */ /* 0x000fe400078ec0ff */
[----:B------:R-:W-:-:S04]  /*1fb0*/  LEA.HI R0, R0, R18, RZ, 0x3 ;  /* 0x0000001200007211 */ /* 0x000fc800078f18ff */
[----:B------:R-:W-:-:S05]  /*1fc0*/  LOP3.LUT R0, R0, 0xfffffff8, RZ, 0xc0, !PT ;  /* 0xfffffff800007812 */ /* 0x000fca00078ec0ff */
        /* <DEDUP_REMOVED lines=10> */
.L_x_950:
[----:B------:R-:W-:Y:S05]  /*2070*/  BSYNC B0 ;  /* 0x0000000000007941 */ /* 0x000fea0003800000 */
.L_x_949:
[----:B------:R-:W-:Y:S01]  /*2080*/  USHF.L.U32 UR17, UR15, 0x6, URZ ;  /* 0x000000060f117899 */ /* 0x000fe2000800063f */
[----:B------:R-:W-:Y:S01]  /*2090*/  IMAD.MOV.U32 R104, RZ, RZ, R40 ;  /* 0x000000ffff687224 */ /* 0x000fe200078e0028 */
[----:B------:R-:W-:Y:S01]  /*20a0*/  USHF.R.S32.HI UR11, URZ, 0x1f, UR15 ;  /* 0x0000001f3f0b7899 */ /* 0x000fe2000801140f */
[----:B------:R-:W0:Y:S01]  /*20b0*/  LDGDEPBAR ;  /* 0x00000000000079af */ /* 0x000e220000000000 */
[----:B------:R-:W-:Y:S01]  /*20c0*/  UIMAD UR4, UR20, UR15, URZ ;  /* 0x0000000f140472a4 */ /* 0x000fe2000f8e023f */
[----:B------:R-:W-:Y:S01]  /*20d0*/  IMAD.MOV.U32 R105, RZ, RZ, R41 ;  /* 0x000000ffff697224 */ /* 0x000fe200078e0029 */
[----:B----4-:R-:W-:Y:S01]  /*20e0*/  SEL R8, RZ, 0x2, P3 ;  /* 0x00000002ff087807 */ /* 0x010fe20001800000 */
[----:B------:R-:W-:Y:S01]  /*20f0*/  IMAD.U32 R96, RZ, RZ, UR17 ;  /* 0x00000011ff607e24 */ /* 0x000fe2000f8e00ff */
[----:B------:R-:W-:Y:S01]  /*2100*/  SEL R3, RZ, 0x4, P2 ;  /* 0x00000004ff037807 */ /* 0x000fe20001000000 */
[----:B------:R-:W-:Y:S01]  /*2110*/  IMAD.U32 R99, RZ, RZ, UR21 ;  /* 0x00000015ff637e24 */ /* 0x000fe2000f8e00ff */
[----:B------:R-:W-:Y:S01]  /*2120*/  UIMAD UR4, UR11, UR21, UR4 ;  /* 0x000000150b0472a4 */ /* 0x000fe2000f8e0204 */
[----:B------:R-:W-:Y:S01]  /*2130*/  IMAD.MOV.U32 R104, RZ, RZ, R38 ;  /* 0x000000ffff687224 */ /* 0x000fe200078e0026 */
[----:B------:R-:W-:Y:S01]  /*2140*/  IADD3 R0, -R96, UR9, -R26 ;  /* 0x0000000960007c10 */ /* 0x000fe2000fffe91a */
[----:B------:R-:W-:Y:S01]  /*2150*/  IMAD.SHL.U32 R9, R32, 0x40, RZ ;  /* 0x0000004020097824 */ /* 0x000fe200078e00ff */
[----:B------:R-:W-:Y:S01]  /*2160*/  USHF.L.U32 UR13, UR12, 0x5, URZ ;  /* 0x000000050c0d7899 */ /* 0x000fe2000800063f */
[----:B-1----:R-:W-:Y:S01]  /*2170*/  IMAD.WIDE.U32 R6, R99, UR15, R104 ;  /* 0x0000000f63067c25 */ /* 0x002fe2000f8e0068 */
[C---:B------:R-:W-:Y:S01]  /*2180*/  ISETP.GE.AND P6, PT, R0.reuse, 0x1, PT ;  /* 0x000000010000780c */ /* 0x040fe20003fc6270 */
[----:B------:R-:W-:Y:S01]  /*2190*/  UMOV UR22, 0x5 ;  /* 0x0000000500167882 */ /* 0x000fe20000000000 */
[----:B------:R-:W-:Y:S01]  /*21a0*/  ISETP.GE.AND P5, PT, R0, 0x21, PT ;  /* 0x000000210000780c */ /* 0x000fe20003fa6270 */
[----:B------:R-:W-:Y:S01]  /*21b0*/  IMAD.SHL.U32 R10, R26, 0x8, RZ ;  /* 0x000000081a0a7824 */ /* 0x000fe200078e00ff */
[----:B------:R-:W-:Y:S01]  /*21c0*/  SEL R0, RZ, 0x1, P4 ;  /* 0x00000001ff007807 */ /* 0x000fe20002000000 */
[----:B------:R-:W-:Y:S01]  /*21d0*/  ULDC UR5, c[0x0][0x1e4] ;  /* 0x0000790000057ab9 */ /* 0x000fe20000000800 */
[----:B------:R-:W-:Y:S01]  /*21e0*/  IMAD.SHL.U32 R231, R231, 0x2, RZ ;  /* 0x00000002e7e77824 */ /* 0x000fe200078e00ff */
[----:B------:R-:W-:Y:S01]  /*21f0*/  USHF.L.U64.HI UR12, UR12, UR22, UR5 ;  /* 0x000000160c0c7299 */ /* 0x000fe20008010205 */
[----:B------:R-:W-:Y:S01]  /*2200*/  IADD3 R12, R3, R8, R0 ;  /* 0x00000008030c7210 */ /* 0x000fe20007ffe000 */
[----:B------:R-:W-:Y:S01]  /*2210*/  UISETP.GT.AND UP0, UPT, UR15, UR8, UPT ;  /* 0x000000080f00728c */ /* 0x000fe2000bf04270 */
[----:B------:R-:W-:Y:S01]  /*2220*/  LOP3.LUT R3, R9, 0x1c0, RZ, 0xc0, !PT ;  /* 0x000001c009037812 */ /* 0x000fe200078ec0ff */
[----:B------:R-:W-:Y:S01]  /*2230*/  UIADD3 UR17, UR9, 0x1, -UR17 ;  /* 0x0000000109117890 */ /* 0x000fe2000fffe811 */
[----:B------:R-:W-:Y:S01]  /*2240*/  IADD3 R0, R7, UR4, RZ ;  /* 0x0000000407007c10 */ /* 0x000fe2000fffe0ff */
[----:B------:R-:W-:Y:S01]  /*2250*/  ULDC.64 UR4, c[0x0][0x208] ;  /* 0x0000820000047ab9 */ /* 0x000fe20000000a00 */
[C---:B------:R-:W-:Y:S01]  /*2260*/  @P6 LEA R8, P0, R6.reuse, c[0x0][0x1c8], 0x1 ;  /* 0x0000720006086a11 */ /* 0x040fe200078008ff */
[----:B------:R-:W-:Y:S01]  /*2270*/  UIMAD UR11, UR11, UR4, URZ ;  /* 0x000000040b0b72a4 */ /* 0x000fe2000f8e023f */
[----:B------:R-:W-:Y:S01]  /*2280*/  LOP3.LUT R10, R3, 0x8, R10, 0xf8, !PT ;  /* 0x00000008030a7812 */ /* 0x000fe200078ef80a */
[----:B------:R-:W-:Y:S01]  /*2290*/  UIMAD.WIDE.U32 UR22, UR15, UR4, URZ ;  /* 0x000000040f1672a5 */ /* 0x000fe2000f8e003f */
[----:B------:R-:W-:Y:S01]  /*22a0*/  SHF.R.U32.HI R3, RZ, 0x3, R3 ;  /* 0x00000003ff037819 */ /* 0x000fe20000011603 */
[----:B------:R-:W-:Y:S01]  /*22b0*/  UIMAD UR11, UR15, UR5, UR11 ;  /* 0x000000050f0b72a4 */ /* 0x000fe2000f8e020b */
[C---:B------:R-:W-:Y:S01]  /*22c0*/  @P6 LEA.HI.X R9, R6.reuse, c[0x0][0x1cc], R0, 0x1, P0 ;  /* 0x0000730006096a11 */ /* 0x040fe200000f0c00 */
[----:B------:R-:W-:Y:S01]  /*22d0*/  BAR.SYNC.DEFER_BLOCKING 0x0 ;  /* 0x0000000000007b1d */ /* 0x000fe20000010000 */
[----:B------:R-:W-:Y:S01]  /*22e0*/  @P5 IADD3 R7, P0, R6, UR13, RZ ;  /* 0x0000000d06075c10 */ /* 0x000fe2000ff1e0ff */
[----:B------:R-:W-:Y:S01]  /*22f0*/  UIADD3 UR11, UR23, UR11, URZ ;  /* 0x0000000b170b7290 */ /* 0x000fe2000fffe03f */
[----:B------:R-:W-:Y:S01]  /*2300*/  LOP3.LUT R10, R10, R3, RZ, 0x3c, !PT ;  /* 0x000000030a0a7212 */ /* 0x000fe200078e3cff */
[----:B------:R-:W-:Y:S01]  /*2310*/  USHF.L.U64.HI UR10, UR4, UR10, UR5 ;  /* 0x0000000a040a7299 */ /* 0x000fe20008010205 */
[----:B------:R-:W-:Y:S01]  /*2320*/  @P5 IADD3.X R3, R0, UR12, RZ, P0, !PT ;  /* 0x0000000c00035c10 */ /* 0x000fe200087fe4ff */
[----:B------:R-:W-:Y:S01]  /*2330*/  @UP0 UIADD3 UR5, UR14, -0x2, URZ ;  /* 0xfffffffe0e050890 */ /* 0x000fe2000fffe03f */
[----:B------:R-:W-:Y:S01]  /*2340*/  @P5 LEA R6, P0, R7, c[0x0][0x1c8], 0x1 ;  /* 0x0000720007065a11 */ /* 0x000fe200078008ff */
[----:B------:R-:W-:Y:S01]  /*2350*/  IMAD R0, R31, 0x200, R10 ;  /* 0x000002001f007824 */ /* 0x000fe200078e020a */
[----:B------:R-:W-:Y:S01]  /*2360*/  SEL R11, RZ, 0x8, P1 ;  /* 0x00000008ff0b7807 */ /* 0x000fe20000800000 */
[----:B------:R-:W-:Y:S01]  /*2370*/  IMAD.U32 R10, RZ, RZ, UR22 ;  /* 0x00000016ff0a7e24 */ /* 0x000fe2000f8e00ff */
[----:B------:R-:W-:Y:S01]  /*2380*/  @P5 LEA.HI.X R7, R7, c[0x0][0x1cc], R3, 0x1, P0 ;  /* 0x0000730007075a11 */ /* 0x000fe200000f0c03 */
[----:B------:R-:W-:Y:S01]  /*2390*/  IMAD.SHL.U32 R204, R0, 0x2, RZ ;  /* 0x0000000200cc7824 */ /* 0x000fe200078e00ff */
[----:B------:R-:W-:Y:S01]  /*23a0*/  LEA.HI R98, R100, R103, RZ, 0x5 ;  /* 0x0000006764627211 */ /* 0x000fe200078f28ff */
[----:B------:R-:W-:Y:S01]  /*23b0*/  IMAD.IADD R14, R12, 0x1, R11 ;  /* 0x000000010c0e7824 */ /* 0x000fe200078e020b */
[----:B------:R-:W-:Y:S01]  /*23c0*/  LEA R3, P0, R10, R36, 0x6 ;  /* 0x000000240a037211 */ /* 0x000fe200078030ff */
[----:B------:R-:W-:Y:S01]  /*23d0*/  IMAD.U32 R11, RZ, RZ, UR23 ;  /* 0x00000017ff0b7e24 */ /* 0x000fe2000f8e00ff */
[C---:B------:R-:W-:Y:S01]  /*23e0*/  IADD3 R0, R204.reuse, 0x8100, RZ ;  /* 0x00008100cc007810 */ /* 0x040fe20007ffe0ff */
[----:B------:R-:W-:Y:S01]  /*23f0*/  @UP0 UIMAD UR20, UR20, UR5, URZ ;  /* 0x00000005141402a4 */ /* 0x000fe2000f8e023f */
[----:B------:R-:W-:Y:S01]  /*2400*/  SHF.R.S32.HI R97, RZ, 0x5, R98 ;  /* 0x00000005ff617819 */ /* 0x000fe20000011462 */
[----:B------:R-:W-:Y:S01]  /*2410*/  STL.64 [R1+0x30], R104 ;  /* 0x0000306801007387 */ /* 0x000fe20000100a00 */
[----:B------:R-:W-:Y:S01]  /*2420*/  IADD3 R215, R204, 0x8120, RZ ;  /* 0x00008120ccd77810 */ /* 0x000fe20007ffe0ff */
[----:B------:R-:W-:Y:S01]  /*2430*/  ULDC UR15, c[0x0][0x324] ;  /* 0x0000c900000f7ab9 */ /* 0x000fe20000000800 */
[----:B------:R-:W-:Y:S01]  /*2440*/  P2R R15, PR, RZ, 0x8 ;  /* 0x00000008ff0f7803 */ /* 0x000fe20000000000 */
[----:B------:R-:W-:Y:S01]  /*2450*/  @!PT LDS RZ, [RZ] ;  /* 0x00000000fffff984 */ /* 0x000fe20000000800 */
[----:B------:R-:W-:Y:S01]  /*2460*/  @!PT LDS RZ, [RZ] ;  /* 0x00000000fffff984 */ /* 0x000fe20000000800 */
[----:B------:R-:W-:Y:S01]  /*2470*/  @!PT LDS RZ, [RZ] ;  /* 0x00000000fffff984 */ /* 0x000fe20000000800 */
[----:B------:R1:W-:Y:S01]  /*2480*/  @P6 LDGSTS.E.BYPASS.LTC128B.128 [R231+0x8100], [R8.64], !P4 ;  /* 0x0810000008e76fae */ /* 0x0003e2000e101d52 */
[----:B------:R-:W-:-:S03]  /*2490*/  ULOP3.LUT UR15, URZ, UR15, URZ, 0x33, !UPT ;  /* 0x0000000f3f0f7292 */ /* 0x000fc6000f8e333f */
[----:B------:R1:W-:Y:S04]  /*24a0*/  @P6 LDGSTS.E.BYPASS.LTC128B.128 [R231+0xa100], [R8.64+0x80], !P3 ;  /* 0x0a10008008e76fae */ /* 0x0003e8000d901d52 */
[----:B------:R1:W-:Y:S04]  /*24b0*/  @P6 LDGSTS.E.BYPASS.LTC128B.128 [R231+0xc100], [R8.64+0x100], !P2 ;  /* 0x0c10010008e76fae */ /* 0x0003e8000d101d52 */
[----:B------:R1:W-:Y:S01]  /*24c0*/  @P6 LDGSTS.E.BYPASS.LTC128B.128 [R231+0xe100], [R8.64+0x180], !P1 ;  /* 0x0e10018008e76fae */ /* 0x0003e2000c901d52 */
[----:B------:R-:W-:-:S03]  /*24d0*/  LOP3.LUT P6, RZ, R32, 0x2, RZ, 0xc0, !PT ;  /* 0x0000000220ff7812 */ /* 0x000fc600078cc0ff */
[----:B------:R4:W-:Y:S04]  /*24e0*/  @P5 LDGSTS.E.BYPASS.LTC128B.128 [R231+0x9100], [R6.64], !P4 ;  /* 0x0910000006e75fae */ /* 0x0009e8000e101d52 */
[----:B------:R4:W-:Y:S04]  /*24f0*/  @P5 LDGSTS.E.BYPASS.LTC128B.128 [R231+0xb100], [R6.64+0x80], !P3 ;  /* 0x0b10008006e75fae */ /* 0x0009e8000d901d52 */
[----:B------:R4:W-:Y:S02]  /*2500*/  @P5 LDGSTS.E.BYPASS.LTC128B.128 [R231+0xd100], [R6.64+0x100], !P2 ;  /* 0x0d10010006e75fae */ /* 0x0009e4000d101d52 */
[----:B------:R-:W-:Y:S01]  /*2510*/  @P6 IADD3 R215, R0, -0x20, RZ ;  /* 0xffffffe000d76810 */ /* 0x000fe20007ffe0ff */
[----:B------:R-:W-:Y:S01]  /*2520*/  IMAD R0, R97, 0x400, R5 ;  /* 0x0000040061007824 */ /* 0x000fe200078e0205 */
[----:B------:R4:W-:Y:S01]  /*2530*/  @P5 LDGSTS.E.BYPASS.LTC128B.128 [R231+0xf100], [R6.64+0x180], !P1 ;  /* 0x0f10018006e75fae */ /* 0x0009e2000c901d52 */
[----:B------:R-:W-:-:S02]  /*2540*/  LOP3.LUT P6, RZ, R14, 0x2, RZ, 0xc0, !PT ;  /* 0x000000020eff7812 */ /* 0x000fc400078cc0ff */
[----:B------:R-:W-:Y:S01]  /*2550*/  IMAD.SHL.U32 R211, R0, 0x2, RZ ;  /* 0x0000000200d37824 */ /* 0x000fe200078e00ff */
[----:B------:R-:W0:Y:S01]  /*2560*/  LDGDEPBAR ;  /* 0x00000000000079af */ /* 0x000e220000000000 */
[----:B------:R-:W-:Y:S01]  /*2570*/  IMAD.MOV.U32 R0, RZ, RZ, 0x40 ;  /* 0x00000040ff007424 */ /* 0x000fe200078e00ff */
[C---:B------:R-:W-:Y:S01]  /*2580*/  IADD3 R230, R215.reuse, 0x800, RZ ;  /* 0x00000800d7e67810 */ /* 0x040fe20007ffe0ff */
[--C-:B------:R-:W-:Y:S01]  /*2590*/  IMAD R212, R4, 0x2, R211.reuse ;  /* 0x0000000204d47824 */ /* 0x100fe200078e02d3 */
[C---:B------:R-:W-:Y:S01]  /*25a0*/  IADD3 R229, R215.reuse, 0x1000, RZ ;  /* 0x00001000d7e57810 */ /* 0x040fe20007ffe0ff */
[C---:B------:R-:W-:Y:S01]  /*25b0*/  IMAD R214, R2.reuse, 0x2, R211 ;  /* 0x0000000202d67824 */ /* 0x040fe200078e02d3 */
[C---:B------:R-:W-:Y:S01]  /*25c0*/  IADD3 R228, R215.reuse, 0x1800, RZ ;  /* 0x00001800d7e47810 */ /* 0x040fe20007ffe0ff */
[----:B-1----:R-:W-:Y:S01]  /*25d0*/  IMAD.U32 R8, RZ, RZ, UR11 ;  /* 0x0000000bff087e24 */ /* 0x002fe2000f8e00ff */
[----:B------:R-:W-:Y:S01]  /*25e0*/  USHF.L.U32 UR11, UR4, 0x6, URZ ;  /* 0x00000006040b7899 */ /* 0x000fe2000800063f */
[----:B------:R-:W-:Y:S01]  /*25f0*/  IMAD R213, R2, 0x2, R212 ;  /* 0x0000000202d57824 */ /* 0x000fe200078e02d4 */
[----:B------:R-:W-:Y:S01]  /*2600*/  @UP0 USHF.R.S32.HI UR4, URZ, 0x1f, UR5 ;  /* 0x0000001f3f040899 */ /* 0x000fe20008011405 */
[----:B------:R-:W-:-:S02]  /*2610*/  IADD3 R227, R215, 0x2000, RZ ;  /* 0x00002000d7e37810 */ /* 0x000fc40007ffe0ff */
[----:B------:R-:W-:Y:S01]  /*2620*/  LEA.HI.X R10, R10, R35, R8, 0x6, P0 ;  /* 0x000000230a0a7211 */ /* 0x000fe200000f3408 */
[----:B------:R-:W-:Y:S01]  /*2630*/  @UP0 UIMAD UR4, UR4, UR21, UR20 ;  /* 0x00000015040402a4 */ /* 0x000fe2000f8e0214 */
[C---:B------:R-:W-:Y:S02]  /*2640*/  IADD3 R226, R215.reuse, 0x2800, RZ ;  /* 0x00002800d7e27810 */ /* 0x040fe40007ffe0ff */
[C---:B------:R-:W-:Y:S02]  /*2650*/  IADD3 R225, R215.reuse, 0x3000, RZ ;  /* 0x00003000d7e17810 */ /* 0x040fe40007ffe0ff */
[C---:B------:R-:W-:Y:S02]  /*2660*/  IADD3 R224, R215.reuse, 0x3800, RZ ;  /* 0x00003800d7e07810 */ /* 0x040fe40007ffe0ff */
[----:B------:R-:W-:Y:S02]  /*2670*/  IADD3 R223, R215, 0x4000, RZ ;  /* 0x00004000d7df7810 */ /* 0x000fe40007ffe0ff */
[----:B----4-:R-:W-:Y:S01]  /*2680*/  LEA R6, P0, R3, c[0x0][0x1f8], 0x1 ;  /* 0x00007e0003067a11 */ /* 0x010fe200078008ff */
[----:B------:R-:W-:-:S04]  /*2690*/  DEPBAR.LE SB0, 0x1 ;  /* 0x000080400000791a */ /* 0x000fc80000000000 */
[----:B------:R-:W-:-:S04]  /*26a0*/  DEPBAR.LE SB0, 0x0 ;  /* 0x000080000000791a */ /* 0x000fc80000000000 */
[----:B------:R-:W-:Y:S01]  /*26b0*/  BAR.SYNC.DEFER_BLOCKING 0x0 ;  /* 0x0000000000007b1d */ /* 0x000fe20000010000 */
[----:B------:R-:W-:Y:S02]  /*26c0*/  LEA.HI.X R7, R3, c[0x0][0x1fc], R10, 0x1, P0 ;  /* 0x00007f0003077a11 */ /* 0x000fe400000f0c0a */
[----:B------:R-:W-:Y:S02]  /*26d0*/  IADD3 R3, -R26, UR9, -R96 ;  /* 0x000000091a037c10 */ /* 0x000fe4000fffe960 */
[----:B------:R-:W-:Y:S02]  /*26e0*/  IADD3 R12, P0, R6, UR11, RZ ;  /* 0x0000000b060c7c10 */ /* 0x000fe4000ff1e0ff */
[----:B------:R-:W-:Y:S02]  /*26f0*/  ISETP.LT.OR P5, PT, R3, 0x1, P4 ;  /* 0x000000010300780c */ /* 0x000fe400027a1670 */
[----:B------:R-:W-:Y:S02]  /*2700*/  IADD3.X R13, R7, UR10, RZ, P0, !PT ;  /* 0x0000000a070d7c10 */ /* 0x000fe400087fe4ff */
[----:B------:R-:W-:-:S02]  /*2710*/  ISETP.LT.OR P0, PT, R3, 0x1, !P6 ;  /* 0x000000010300780c */ /* 0x000fc40007701670 */
[----:B------:R-:W-:Y:S02]  /*2720*/  ISETP.LT.OR P6, PT, R3, 0x21, !P6 ;  /* 0x000000210300780c */ /* 0x000fe400077c1670 */
[C---:B------:R-:W-:Y:S02]  /*2730*/  IADD3 R222, R215.reuse, 0x4800, RZ ;  /* 0x00004800d7de7810 */ /* 0x040fe40007ffe0ff */
[C---:B------:R-:W-:Y:S02]  /*2740*/  IADD3 R221, R215.reuse, 0x5000, RZ ;  /* 0x00005000d7dd7810 */ /* 0x040fe40007ffe0ff */
[C---:B------:R-:W-:Y:S02]  /*2750*/  IADD3 R220, R215.reuse, 0x5800, RZ ;  /* 0x00005800d7dc7810 */ /* 0x040fe40007ffe0ff */
[C---:B------:R-:W-:Y:S02]  /*2760*/  IADD3 R219, R215.reuse, 0x6000, RZ ;  /* 0x00006000d7db7810 */ /* 0x040fe40007ffe0ff */
[C---:B------:R-:W-:Y:S01]  /*2770*/  IADD3 R218, R215.reuse, 0x6800, RZ ;  /* 0x00006800d7da7810 */ /* 0x040fe20007ffe0ff */
[----:B--23--:R-:W-:Y:S01]  /*2780*/  LDSM.16.M88.4 R24, [R204+0x8100] ;  /* 0x00810000cc18783b */ /* 0x00cfe20000000200 */
[----:B------:R-:W-:-:S02]  /*2790*/  IADD3 R217, R215, 0x7000, RZ ;  /* 0x00007000d7d97810 */ /* 0x000fc40007ffe0ff */
[----:B------:R-:W-:Y:S01]  /*27a0*/  IADD3 R216, R215, 0x7800, RZ ;  /* 0x00007800d7d87810 */ /* 0x000fe20007ffe0ff */
        /* <DEDUP_REMOVED lines=18> */
[----:B------:R-:W-:-:S04]  /*28d0*/  LOP3.LUT P0, RZ, R32, 0x4, RZ, 0xc0, !PT ;  /* 0x0000000420ff7812 */ /* 0x000fc8000780c0ff */
[----:B------:R-:W-:Y:S02]  /*28e0*/  SEL R0, R0, 0xffffffc0, !P0 ;  /* 0xffffffc000007807 */ /* 0x000fe40004000000 */
[----:B------:R-:W-:-:S03]  /*28f0*/  LOP3.LUT P0, RZ, R14, 0x8, RZ, 0xc0, !PT ;  /* 0x000000080eff7812 */ /* 0x000fc6000780c0ff */
[----:B------:R-:W-:Y:S01]  /*2900*/  IMAD.IADD R210, R204, 0x1, R0 ;  /* 0x00000001ccd27824 */ /* 0x000fe200078e0200 */
[C---:B------:R-:W-:Y:S01]  /*2910*/  ISETP.LT.OR P3, PT, R3.reuse, 0x1, !P0 ;  /* 0x000000010300780c */ /* 0x040fe20004761670 */
[----:B------:R-:W-:Y:S01]  /*2920*/  IMAD.IADD R209, R0, 0x1, R215 ;  /* 0x0000000100d17824 */ /* 0x000fe200078e02d7 */
[C---:B------:R-:W-:Y:S01]  /*2930*/  ISETP.LT.OR P0, PT, R3.reuse, 0x21, !P0 ;  /* 0x000000210300780c */ /* 0x040fe20004701670 */
[C---:B-1----:R-:W-:Y:S08]  /*2940*/  HMMA.16816.F32.BF16 R32, R8.reuse, R24, RZ ;  /* 0x000000180820723c */ /* 0x042ff000000418ff */
[----:B------:R-:W-:Y:S02]  /*2950*/  HMMA.16816.F32.BF16 R24, R8, R26, RZ ;  /* 0x0000001a0818723c */ /* 0x000fe400000418ff */
[----:B------:R3:W-:Y:S01]  /*2960*/  LDGSTS.E.BYPASS.LTC128B.128 [R231+0x6100], [R6.64+0x180], !P3 ;  /* 0x0610018006e77fae */ /* 0x0007e2000d901d52 */
[----:B------:R-:W-:-:S05]  /*2970*/  ISETP.LT.OR P3, PT, R3, 0x21, P4 ;  /* 0x000000210300780c */ /* 0x000fca0002761670 */
[C---:B------:R-:W-:Y:S08]  /*2980*/  HMMA.16816.F32.BF16 R40, R8.reuse, R20, RZ ;  /* 0x000000140828723c */ /* 0x040ff000000418ff */
[----:B------:R1:W-:Y:S01]  /*2990*/  LDGSTS.E.BYPASS.LTC128B.128 [R231+0x1100], [R12.64], !P3 ;  /* 0x011000000ce77fae */ /* 0x0003e2000d901d52 */
[----:B------:R-:W-:Y:S01]  /*29a0*/  ISETP.NE.AND P3, PT, R15, RZ, PT ;  /* 0x000000ff0f00720c */ /* 0x000fe20003f65270 */
[----:B------:R-:W-:Y:S02]  /*29b0*/  HMMA.16816.F32.BF16 R44, R8, R22, RZ ;  /* 0x00000016082c723c */ /* 0x000fe400000418ff */
[----:B------:R1:W-:Y:S01]  /*29c0*/  LDGSTS.E.BYPASS.LTC128B.128 [R231+0x3100], [R12.64+0x80], !P6 ;  /* 0x031000800ce77fae */ /* 0x0003e2000f101d52 */
[----:B------:R-:W-:-:S03]  /*29d0*/  PLOP3.LUT P6, PT, PT, PT, UP0, 0x80, 0x0 ;  /* 0x000000000000781c */ /* 0x000fc60003fcf008 */
[----:B------:R1:W-:Y:S01]  /*29e0*/  LDGSTS.E.BYPASS.LTC128B.128 [R231+0x5100], [R12.64+0x100], !P5 ;  /* 0x051001000ce77fae */ /* 0x0003e2000e901d52 */
[----:B------:R-:W-:Y:S01]  /*29f0*/  PLOP3.LUT P5, PT, PT, PT, UP0, 0x80, 0x0 ;  /* 0x000000000000781c */ /* 0x000fe20003faf008 */
[----:B------:R-:W-:Y:S02]  /*2a00*/  HMMA.16816.F32.BF16 R48, R8, R28, RZ ;  /* 0x0000001c0830723c */ /* 0x000fe400000418ff */
[----:B------:R1:W-:Y:S01]  /*2a10*/  LDGSTS.E.BYPASS.LTC128B.128 [R231+0x7100], [R12.64+0x180], !P0 ;  /* 0x071001800ce77fae */ /* 0x0003e2000c101d52 */
[----:B------:R-:W-:-:S03]  /*2a20*/  PLOP3.LUT P0, PT, PT, PT, UP0, 0x80, 0x0 ;  /* 0x000000000000781c */ /* 0x000fc60003f0f008 */
[----:B------:R-:W-:Y:S02]  /*2a30*/  LDSM.16.M88.4 R68, [R210+0x8100] ;  /* 0x00810000d244783b */ /* 0x000fe40000000200 */
[C---:B------:R-:W-:Y:S02]  /*2a40*/  HMMA.16816.F32.BF16 R60, R8.reuse, R30, RZ ;  /* 0x0000001e083c723c */ /* 0x040fe400000418ff */
[----:B------:R-:W-:Y:S04]  /*2a50*/  LDSM.16.M88.4 R76, [R210+0x8900] ;  /* 0x00890000d24c783b */ /* 0x000fe80000000200 */
[----:B------:R-:W-:Y:S02]  /*2a60*/  LDSM.16.M88.4 R88, [R210+0x9100] ;  /* 0x00910000d258783b */ /* 0x000fe40000000200 */
[----:B------:R-:W-:Y:S01]  /*2a70*/  HMMA.16816.F32.BF16 R20, R8, R38, RZ ;  /* 0x000000260814723c */ /* 0x000fe200000418ff */
[----:B---3--:R-:W-:Y:S01]  /*2a80*/  @P0 IMAD.WIDE.U32 R6, R99, UR5, R104 ;  /* 0x0000000563060c25 */ /* 0x008fe2000f8e0068 */
[----:B------:R-:W-:Y:S01]  /*2a90*/  LDSM.16.M88.4 R84, [R209+0x800] ;  /* 0x00080000d154783b */ /* 0x000fe20000000200 */
[----:B------:R-:W-:-:S03]  /*2aa0*/  PLOP3.LUT P0, PT, PT, PT, UP0, 0x80, 0x0 ;  /* 0x000000000000781c */ /* 0x000fc60003f0f008 */
[----:B------:R-:W-:Y:S01]  /*2ab0*/  LDSM.16.M88.4 R92, [R209+0x1000] ;  /* 0x00100000d15c783b */ /* 0x000fe20000000200 */
[----:B------:R-:W-:Y:S01]  /*2ac0*/  @P5 IADD3 R3, R7, UR4, RZ ;  /* 0x0000000407035c10 */ /* 0x000fe2000fffe0ff */
[----:B------:R-:W-:Y:S01]  /*2ad0*/  HMMA.16816.F32.BF16 R56, R8, R36, RZ ;  /* 0x000000240838723c */ /* 0x000fe200000418ff */
[----:B------:R-:W-:Y:S01]  /*2ae0*/  PLOP3.LUT P5, PT, PT, PT, UP0, 0x80, 0x0 ;  /* 0x000000000000781c */ /* 0x000fe20003faf008 */
[----:B------:R-:W-:Y:S04]  /*2af0*/  LDSM.16.M88.4 R8, [R213+0x10100] ;  /* 0x01010000d508783b */ /* 0x000fe80000000200 */
[----:B-1----:R-:W1:Y:S02]  /*2b00*/  LDSM.16.M88.4 R12, [R214+0x10100] ;  /* 0x01010000d60c783b */ /* 0x002e640000000200 */
[C---:B--2---:R-:W-:Y:S02]  /*2b10*/  HMMA.16816.F32.BF16 R28, R16.reuse, R52, R32 ;  /* 0x00000034101c723c */ /* 0x044fe40000041820 */
[----:B------:R-:W0:Y:S06]  /*2b20*/  LDGDEPBAR ;  /* 0x00000000000079af */ /* 0x000e2c0000000000 */
[C---:B------:R-:W-:Y:S01]  /*2b30*/  HMMA.16816.F32.BF16 R32, R16.reuse, R54, R24 ;  /* 0x000000361020723c */ /* 0x040fe20000041818 */
[----:B------:R-:W2:Y:S07]  /*2b40*/  LDSM.16.M88.4 R52, [R210+0x9900] ;  /* 0x00990000d234783b */ /* 0x000eae0000000200 */
[C---:B------:R-:W-:Y:S08]  /*2b50*/  HMMA.16816.F32.BF16 R36, R16.reuse, R64, R40 ;  /* 0x000000401024723c */ /* 0x040ff00000041828 */
[C---:B------:R-:W-:Y:S01]  /*2b60*/  HMMA.16816.F32.BF16 R40, R16.reuse, R66, R44 ;  /* 0x000000421028723c */ /* 0x040fe2000004182c */
[----:B------:R-:W3:Y:S07]  /*2b70*/  LDSM.16.M88.4 R64, [R209] ;  /* 0x00000000d140783b */ /* 0x000eee0000000200 */
[C---:B------:R-:W-:Y:S08]  /*2b80*/  HMMA.16816.F32.BF16 R44, R16.reuse, R72, R48 ;  /* 0x00000048102c723c */ /* 0x040ff00000041830 */
[C---:B------:R-:W-:Y:S01]  /*2b90*/  HMMA.16816.F32.BF16 R24, R16.reuse, R74, R60 ;  /* 0x0000004a1018723c */ /* 0x040fe2000004183c */
[----:B------:R-:W4:Y:S04]  /*2ba0*/  LDSM.16.M88.4 R60, [R209+0x1800] ;  /* 0x00180000d13c783b */ /* 0x000f280000000200 */
[----:B------:R-:W-:Y:S03]  /*2bb0*/  LDSM.16.M88.4 R72, [R204+0xa900] ;  /* 0x00a90000cc48783b */ /* 0x000fe60000000200 */
[C---:B------:R-:W-:Y:S08]  /*2bc0*/  HMMA.16816.F32.BF16 R20, R16.reuse, R82, R20 ;  /* 0x000000521014723c */ /* 0x040ff00000041814 */
[----:B------:R-:W-:Y:S01]  /*2bd0*/  HMMA.16816.F32.BF16 R48, R16, R80, R56 ;  /* 0x000000501030723c */ /* 0x000fe20000041838 */
[----:B------:R-:W-:Y:S04]  /*2be0*/  LDSM.16.M88.4 R16, [R211+0x14100] ;  /* 0x01410000d310783b */ /* 0x000fe80000000200 */
[----:B------:R-:W-:Y:S03]  /*2bf0*/  LDSM.16.M88.4 R80, [R204+0xb100] ;  /* 0x00b10000cc50783b */ /* 0x000fe60000000200 */
[C---:B-1----:R-:W-:Y:S08]  /*2c00*/  HMMA.16816.F32.BF16 R28, R12.reuse, R68, R28 ;  /* 0x000000440c1c723c */ /* 0x042ff0000004181c */
[C---:B------:R-:W-:Y:S01]  /*2c10*/  HMMA.16816.F32.BF16 R32, R12.reuse, R70, R32 ;  /* 0x000000460c20723c */ /* 0x040fe20000041820 */
[----:B------:R-:W1:Y:S07]  /*2c20*/  LDSM.16.M88.4 R68, [R204+0xa100] ;  /* 0x00a10000cc44783b */ /* 0x000e6e0000000200 */
[C---:B------:R-:W-:Y:S08]  /*2c30*/  HMMA.16816.F32.BF16 R36, R12.reuse, R76, R36 ;  /* 0x0000004c0c24723c */ /* 0x040ff00000041824 */
[C---:B------:R-:W-:Y:S01]  /*2c40*/  HMMA.16816.F32.BF16 R40, R12.reuse, R78, R40 ;  /* 0x0000004e0c28723c */ /* 0x040fe20000041828 */
[----:B------:R-:W-:Y:S07]  /*2c50*/  LDSM.16.M88.4 R76, [R215+0x2800] ;  /* 0x00280000d74c783b */ /* 0x000fee0000000200 */
[C---:B------:R-:W-:Y:S08]  /*2c60*/  HMMA.16816.F32.BF16 R44, R12.reuse, R88, R44 ;  /* 0x000000580c2c723c */ /* 0x040ff0000004182c */
[C---:B------:R-:W-:Y:S01]  /*2c70*/  HMMA.16816.F32.BF16 R56, R12.reuse, R90, R24 ;  /* 0x0000005a0c38723c */ /* 0x040fe20000041818 */
[----:B------:R-:W5:Y:S04]  /*2c80*/  LDSM.16.M88.4 R24, [R204+0xb900] ;  /* 0x00b90000cc18783b */ /* 0x000f680000000200 */
[----:B------:R-:W-:Y:S03]  /*2c90*/  LDSM.16.M88.4 R88, [R215+0x3000] ;  /* 0x00300000d758783b */ /* 0x000fe60000000200 */
[C---:B--2---:R-:W-:Y:S08]  /*2ca0*/  HMMA.16816.F32.BF16 R20, R12.reuse, R54, R20 ;  /* 0x000000360c14723c */ /* 0x044ff00000041814 */
[----:B------:R-:W-:Y:S01]  /*2cb0*/  HMMA.16816.F32.BF16 R48, R12, R52, R48 ;  /* 0x000000340c30723c */ /* 0x000fe20000041830 */
[----:B------:R-:W-:Y:S04]  /*2cc0*/  LDSM.16.M88.4 R12, [R212+0x14100] ;  /* 0x01410000d40c783b */ /* 0x000fe80000000200 */
[----:B------:R-:W-:Y:S03]  /*2cd0*/  LDSM.16.M88.4 R52, [R215+0x3800] ;  /* 0x00380000d734783b */ /* 0x000fe60000000200 */
[C---:B---3--:R-:W-:Y:S08]  /*2ce0*/  HMMA.16816.F32.BF16 R28, R8.reuse, R64, R28 ;  /* 0x00000040081c723c */ /* 0x048ff0000004181c */
[C---:B------:R-:W-:Y:S01]  /*2cf0*/  HMMA.16816.F32.BF16 R32, R8.reuse, R66, R32 ;  /* 0x000000420820723c */ /* 0x040fe20000041820 */
[----:B------:R-:W2:Y:S07]  /*2d00*/  LDSM.16.M88.4 R64, [R215+0x2000] ;  /* 0x00200000d740783b */ /* 0x000eae0000000200 */
[C---:B------:R-:W-:Y:S08]  /*2d10*/  HMMA.16816.F32.BF16 R36, R8.reuse, R84, R36 ;  /* 0x000000540824723c */ /* 0x040ff00000041824 */
[C---:B------:R-:W-:Y:S01]  /*2d20*/  HMMA.16816.F32.BF16 R40, R8.reuse, R86, R40 ;  /* 0x000000560828723c */ /* 0x040fe20000041828 */
[----:B------:R-:W-:Y:S07]  /*2d30*/  LDSM.16.M88.4 R84, [R210+0xb100] ;  /* 0x00b10000d254783b */ /* 0x000fee0000000200 */
[C---:B------:R-:W-:Y:S08]  /*2d40*/  HMMA.16816.F32.BF16 R44, R8.reuse, R92, R44 ;  /* 0x0000005c082c723c */ /* 0x040ff0000004182c */
[C---:B------:R-:W-:Y:S01]  /*2d50*/  HMMA.16816.F32.BF16 R56, R8.reuse, R94, R56 ;  /* 0x0000005e0838723c */ /* 0x040fe20000041838 */
[----:B------:R-:W-:Y:S07]  /*2d60*/  LDSM.16.M88.4 R92, [R215+0x5000] ;  /* 0x00500000d75c783b */ /* 0x000fee0000000200 */
[C---:B----4-:R-:W-:Y:S08]  /*2d70*/  HMMA.16816.F32.BF16 R20, R8.reuse, R62, R20 ;  /* 0x0000003e0814723c */ /* 0x050ff00000041814 */
[----:B------:R-:W-:Y:S01]  /*2d80*/  HMMA.16816.F32.BF16 R48, R8, R60, R48 ;  /* 0x0000003c0830723c */ /* 0x000fe20000041830 */
[----:B------:R-:W-:Y:S04]  /*2d90*/  LDSM.16.M88.4 R8, [R214+0x14100] ;  /* 0x01410000d608783b */ /* 0x000fe80000000200 */
[----:B------:R-:W3:Y:S03]  /*2da0*/  LDSM.16.M88.4 R60, [R210+0xa100] ;  /* 0x00a10000d23c783b */ /* 0x000ee60000000200 */
        /* <DEDUP_REMOVED lines=8> */
[----:B------:R-:W-:Y:S07]  /*2e30*/  LDSM.16.M88.4 R80, [R209+0x2800] ;  /* 0x00280000d150783b */ /* 0x000fee0000000200 */
[C---:B-----5:R-:W-:Y:S08]  /*2e40*/  HMMA.16816.F32.BF16 R20, R16.reuse, R26, R20 ;  /* 0x0000001a1014723c */ /* 0x060ff00000041814 */
[----:B------:R-:W-:Y:S01]  /*2e50*/  HMMA.16816.F32.BF16 R48, R16, R24, R48 ;  /* 0x000000181030723c */ /* 0x000fe20000041830 */
[----:B------:R-:W4:Y:S04]  /*2e60*/  LDSM.16.M88.4 R24, [R210+0xb900] ;  /* 0x00b90000d218783b */ /* 0x000f280000000200 */
[----:B------:R-:W-:Y:S03]  /*2e70*/  LDSM.16.M88.4 R16, [R213+0x14100] ;  /* 0x01410000d510783b */ /* 0x000fe60000000200 */
[C---:B--2---:R-:W-:Y:S08]  /*2e80*/  HMMA.16816.F32.BF16 R28, R12.reuse, R64, R28 ;  /* 0x000000400c1c723c */ /* 0x044ff0000004181c */
[C---:B------:R-:W-:Y:S01]  /*2e90*/  HMMA.16816.F32.BF16 R32, R12.reuse, R66, R32 ;  /* 0x000000420c20723c */ /* 0x040fe20000041820 */
[----:B------:R-:W2:Y:S07]  /*2ea0*/  LDSM.16.M88.4 R64, [R209+0x2000] ;  /* 0x00200000d140783b */ /* 0x000eae0000000200 */
[C---:B------:R-:W-:Y:S08]  /*2eb0*/  HMMA.16816.F32.BF16 R36, R12.reuse, R76, R36 ;  /* 0x0000004c0c24723c */ /* 0x040ff00000041824 */
[C---:B------:R-:W-:Y:S01]  /*2ec0*/  HMMA.16816.F32.BF16 R40, R12.reuse, R78, R40 ;  /* 0x0000004e0c28723c */ /* 0x040fe20000041828 */
[----:B------:R-:W-:Y:S07]  /*2ed0*/  LDSM.16.M88.4 R76, [R204+0xc900] ;  /* 0x00c90000cc4c783b */ /* 0x000fee0000000200 */
[C---:B------:R-:W-:Y:S08]  /*2ee0*/  HMMA.16816.F32.BF16 R44, R12.reuse, R88, R44 ;  /* 0x000000580c2c723c */ /* 0x040ff0000004182c */
[C---:B------:R-:W-:Y:S01]  /*2ef0*/  HMMA.16816.F32.BF16 R56, R12.reuse, R90, R56 ;  /* 0x0000005a0c38723c */ /* 0x040fe20000041838 */
[----:B------:R-:W5:Y:S07]  /*2f00*/  LDSM.16.M88.4 R88, [R209+0x3000] ;  /* 0x00300000d158783b */ /* 0x000f6e0000000200 */
[C---:B------:R-:W-:Y:S08]  /*2f10*/  HMMA.16816.F32.BF16 R20, R12.reuse, R54, R20 ;  /* 0x000000360c14723c */ /* 0x040ff00000041814 */
[----:B------:R-:W-:Y:S01]  /*2f20*/  HMMA.16816.F32.BF16 R48, R12, R52, R48 ;  /* 0x000000340c30723c */ /* 0x000fe20000041830 */
[----:B------:R-:W-:Y:S04]  /*2f30*/  LDSM.16.M88.4 R12, [R211+0x18100] ;  /* 0x01810000d30c783b */ /* 0x000fe80000000200 */
[----:B------:R-:W-:Y:S03]  /*2f40*/  LDSM.16.M88.4 R52, [R204+0xd900] ;  /* 0x00d90000cc34783b */ /* 0x000fe60000000200 */
[C---:B---3--:R-:W-:Y:S08]  /*2f50*/  HMMA.16816.F32.BF16 R28, R8.reuse, R60, R28 ;  /* 0x0000003c081c723c */ /* 0x048ff0000004181c */
[C---:B------:R-:W-:Y:S01]  /*2f60*/  HMMA.16816.F32.BF16 R32, R8.reuse, R62, R32 ;  /* 0x0000003e0820723c */ /* 0x040fe20000041820 */
[----:B------:R-:W3:Y:S07]  /*2f70*/  LDSM.16.M88.4 R60, [R209+0x3800] ;  /* 0x00380000d13c783b */ /* 0x000eee0000000200 */
[C---:B-1----:R-:W-:Y:S08]  /*2f80*/  HMMA.16816.F32.BF16 R36, R8.reuse, R68, R36 ;  /* 0x000000440824723c */ /* 0x042ff00000041824 */
[C---:B------:R-:W-:Y:S01]  /*2f90*/  HMMA.16816.F32.BF16 R40, R8.reuse, R70, R40 ;  /* 0x000000460828723c */ /* 0x040fe20000041828 */
[----:B------:R-:W-:Y:S07]  /*2fa0*/  LDSM.16.M88.4 R68, [R215+0x4000] ;  /* 0x00400000d744783b */ /* 0x000fee0000000200 */
[C---:B------:R-:W-:Y:S08]  /*2fb0*/  HMMA.16816.F32.BF16 R44, R8.reuse, R84, R44 ;  /* 0x00000054082c723c */ /* 0x040ff0000004182c */
[C---:B------:R-:W-:Y:S01]  /*2fc0*/  HMMA.16816.F32.BF16 R56, R8.reuse, R86, R56 ;  /* 0x000000560838723c */ /* 0x040fe20000041838 */
[----:B------:R-:W1:Y:S07]  /*2fd0*/  LDSM.16.M88.4 R84, [R204+0xd100] ;  /* 0x00d10000cc54783b */ /* 0x000e6e0000000200 */
[C---:B----4-:R-:W-:Y:S08]  /*2fe0*/  HMMA.16816.F32.BF16 R20, R8.reuse, R26, R20 ;  /* 0x0000001a0814723c */ /* 0x050ff00000041814 */
[----:B------:R-:W-:Y:S01]  /*2ff0*/  HMMA.16816.F32.BF16 R48, R8, R24, R48 ;  /* 0x000000180830723c */ /* 0x000fe20000041830 */
[----:B------:R-:W4:Y:S07]  /*3000*/  LDSM.16.M88.4 R8, [R212+0x18100] ;  /* 0x01810000d408783b */ /* 0x000f2e0000000200 */
[C---:B--2---:R-:W-:Y:S08]  /*3010*/  HMMA.16816.F32.BF16 R28, R16.reuse, R64, R28 ;  /* 0x00000040101c723c */ /* 0x044ff0000004181c */
[C---:B------:R-:W-:Y:S01]  /*3020*/  HMMA.16816.F32.BF16 R32, R16.reuse, R66, R32 ;  /* 0x000000421020723c */ /* 0x040fe20000041820 */
[----:B------:R-:W-:Y:S07]  /*3030*/  LDSM.16.M88.4 R64, [R215+0x5800] ;  /* 0x00580000d740783b */ /* 0x000fee0000000200 */
[C---:B------:R-:W-:Y:S08]  /*3040*/  HMMA.16816.F32.BF16 R36, R16.reuse, R80, R36 ;  /* 0x000000501024723c */ /* 0x040ff00000041824 */
[C---:B------:R-:W-:Y:S01]  /*3050*/  HMMA.16816.F32.BF16 R40, R16.reuse, R82, R40 ;  /* 0x000000521028723c */ /* 0x040fe20000041828 */
[----:B------:R-:W2:Y:S07]  /*3060*/  LDSM.16.M88.4 R80, [R215+0x4800] ;  /* 0x00480000d750783b */ /* 0x000eae0000000200 */
[C---:B-----5:R-:W-:Y:S08]  /*3070*/  HMMA.16816.F32.BF16 R44, R16.reuse, R88, R44 ;  /* 0x00000058102c723c */ /* 0x060ff0000004182c */
[C---:B------:R-:W-:Y:S01]  /*3080*/  HMMA.16816.F32.BF16 R56, R16.reuse, R90, R56 ;  /* 0x0000005a1038723c */ /* 0x040fe20000041838 */
[----:B------:R-:W-:Y:S07]  /*3090*/  LDSM.16.M88.4 R88, [R210+0xd100] ;  /* 0x00d10000d258783b */ /* 0x000fee0000000200 */
[C---:B---3--:R-:W-:Y:S08]  /*30a0*/  HMMA.16816.F32.BF16 R24, R16.reuse, R62, R20 ;  /* 0x0000003e1018723c */ /* 0x048ff00000041814 */
[----:B------:R-:W-:Y:S01]  /*30b0*/  HMMA.16816.F32.BF16 R48, R16, R60, R48 ;  /* 0x0000003c1030723c */ /* 0x000fe20000041830 */
[----:B------:R-:W-:Y:S04]  /*30c0*/  LDSM.16.M88.4 R16, [R214+0x18100] ;  /* 0x01810000d610783b */ /* 0x000fe80000000200 */
[----:B------:R-:W-:Y:S03]  /*30d0*/  LDSM.16.M88.4 R60, [R210+0xd900] ;  /* 0x00d90000d23c783b */ /* 0x000fe60000000200 */
[C---:B------:R-:W-:Y:S08]  /*30e0*/  HMMA.16816.F32.BF16 R20, R12.reuse, R72, R28 ;  /* 0x000000480c14723c */ /* 0x040ff0000004181c */
[C---:B------:R-:W-:Y:S01]  /*30f0*/  HMMA.16816.F32.BF16 R32, R12.reuse, R74, R32 ;  /* 0x0000004a0c20723c */ /* 0x040fe20000041820 */
[----:B------:R-:W3:Y:S07]  /*3100*/  LDSM.16.M88.4 R72, [R210+0xc100] ;  /* 0x00c10000d248783b */ /* 0x000eee0000000200 */
[C---:B------:R-:W-:Y:S08]  /*3110*/  HMMA.16816.F32.BF16 R36, R12.reuse, R76, R36 ;  /* 0x0000004c0c24723c */ /* 0x040ff00000041824 */
[C---:B------:R-:W-:Y:S01]  /*3120*/  HMMA.16816.F32.BF16 R40, R12.reuse, R78, R40 ;  /* 0x0000004e0c28723c */ /* 0x040fe20000041828 */
[----:B------:R-:W5:Y:S07]  /*3130*/  LDSM.16.M88.4 R76, [R210+0xc900] ;  /* 0x00c90000d24c783b */ /* 0x000f6e0000000200 */
[C---:B-1----:R-:W-:Y:S08]  /*3140*/  HMMA.16816.F32.BF16 R44, R12.reuse, R84, R44 ;  /* 0x000000540c2c723c */ /* 0x042ff0000004182c */
[C---:B------:R-:W-:Y:S01]  /*3150*/  HMMA.16816.F32.BF16 R56, R12.reuse, R86, R56 ;  /* 0x000000560c38723c */ /* 0x040fe20000041838 */
[----:B------:R-:W-:Y:S07]  /*3160*/  LDSM.16.M88.4 R84, [R204+0xe900] ;  /* 0x00e90000cc54783b */ /* 0x000fee0000000200 */
[C---:B------:R-:W-:Y:S08]  /*3170*/  HMMA.16816.F32.BF16 R28, R12.reuse, R54, R24 ;  /* 0x000000360c1c723c */ /* 0x040ff00000041818 */
[----:B------:R-:W-:Y:S01]  /*3180*/  HMMA.16816.F32.BF16 R48, R12, R52, R48 ;  /* 0x000000340c30723c */ /* 0x000fe20000041830 */
[----:B------:R-:W-:Y:S07]  /*3190*/  LDSM.16.M88.4 R12, [R213+0x18100] ;  /* 0x01810000d50c783b */ /* 0x000fee0000000200 */
[C---:B----4-:R-:W-:Y:S08]  /*31a0*/  HMMA.16816.F32.BF16 R24, R8.reuse, R68, R20 ;  /* 0x000000440818723c */ /* 0x050ff00000041814 */
[C---:B------:R-:W-:Y:S01]  /*31b0*/  HMMA.16816.F32.BF16 R20, R8.reuse, R70, R32 ;  /* 0x000000460814723c */ /* 0x040fe20000041820 */
[----:B------:R-:W1:Y:S07]  /*31c0*/  LDSM.16.M88.4 R68, [R209+0x4000] ;  /* 0x00400000d144783b */ /* 0x000e6e0000000200 */
[C---:B--2---:R-:W-:Y:S08]  /*31d0*/  HMMA.16816.F32.BF16 R36, R8.reuse, R80, R36 ;  /* 0x000000500824723c */ /* 0x044ff00000041824 */
[C---:B------:R-:W-:Y:S01]  /*31e0*/  HMMA.16816.F32.BF16 R40, R8.reuse, R82, R40 ;  /* 0x000000520828723c */ /* 0x040fe20000041828 */
[----:B------:R-:W2:Y:S07]  /*31f0*/  LDSM.16.M88.4 R80, [R209+0x4800] ;  /* 0x00480000d150783b */ /* 0x000eae0000000200 */
[C---:B------:R-:W-:Y:S08]  /*3200*/  HMMA.16816.F32.BF16 R44, R8.reuse, R92, R44 ;  /* 0x0000005c082c723c */ /* 0x040ff0000004182c */
[C---:B------:R-:W-:Y:S01]  /*3210*/  HMMA.16816.F32.BF16 R56, R8.reuse, R94, R56 ;  /* 0x0000005e0838723c */ /* 0x040fe20000041838 */
[----:B------:R-:W4:Y:S07]  /*3220*/  LDSM.16.M88.4 R92, [R209+0x5000] ;  /* 0x00500000d15c783b */ /* 0x000f2e0000000200 */
[C---:B------:R-:W-:Y:S08]  /*3230*/  HMMA.16816.F32.BF16 R32, R8.reuse, R66, R28 ;  /* 0x000000420820723c */ /* 0x040ff0000004181c */
[----:B------:R-:W-:Y:S01]  /*3240*/  HMMA.16816.F32.BF16 R48, R8, R64, R48 ;  /* 0x000000400830723c */ /* 0x000fe20000041830 */
[----:B------:R-:W1:Y:S04]  /*3250*/  LDSM.16.M88.4 R64, [R209+0x5800] ;  /* 0x00580000d140783b */ /* 0x000e680000000200 */
[----:B------:R-:W-:Y:S03]  /*3260*/  LDSM.16.M88.4 R8, [R211+0x1c100] ;  /* 0x01c10000d308783b */ /* 0x000fe60000000200 */
[C---:B---3--:R-:W-:Y:S08]  /*3270*/  HMMA.16816.F32.BF16 R28, R16.reuse, R72, R24 ;  /* 0x00000048101c723c */ /* 0x048ff00000041818 */
[C---:B------:R-:W-:Y:S01]  /*3280*/  HMMA.16816.F32.BF16 R24, R16.reuse, R74, R20 ;  /* 0x0000004a1018723c */ /* 0x040fe20000041814 */
[----:B------:R-:W-:Y:S07]  /*3290*/  LDSM.16.M88.4 R72, [R215+0x6800] ;  /* 0x00680000d748783b */ /* 0x000fee0000000200 */
[C---:B-----5:R-:W-:Y:S08]  /*32a0*/  HMMA.16816.F32.BF16 R20, R16.reuse, R76, R36 ;  /* 0x0000004c1014723c */ /* 0x060ff00000041824 */
[C---:B------:R-:W-:Y:S01]  /*32b0*/  HMMA.16816.F32.BF16 R40, R16.reuse, R78, R40 ;  /* 0x0000004e1028723c */ /* 0x040fe20000041828 */
[----:B------:R-:W3:Y:S07]  /*32c0*/  LDSM.16.M88.4 R76, [R204+0xe100] ;  /* 0x00e10000cc4c783b */ /* 0x000eee0000000200 */
[C---:B------:R-:W-:Y:S08]  /*32d0*/  HMMA.16816.F32.BF16 R44, R16.reuse, R88, R44 ;  /* 0x00000058102c723c */ /* 0x040ff0000004182c */
[C---:B------:R-:W-:Y:S01]  /*32e0*/  HMMA.16816.F32.BF16 R56, R16.reuse, R90, R56 ;  /* 0x0000005a1038723c */ /* 0x040fe20000041838 */
[----:B------:R-:W5:Y:S07]  /*32f0*/  LDSM.16.M88.4 R88, [R204+0xf100] ;  /* 0x00f10000cc58783b */ /* 0x000f6e0000000200 */
[C---:B------:R-:W-:Y:S08]  /*3300*/  HMMA.16816.F32.BF16 R36, R16.reuse, R62, R32 ;  /* 0x0000003e1024723c */ /* 0x040ff00000041820 */
[----:B------:R-:W-:Y:S01]  /*3310*/  HMMA.16816.F32.BF16 R52, R16, R60, R48 ;  /* 0x0000003c1034723c */ /* 0x000fe20000041830 */
[----:B------:R-:W3:Y:S04]  /*3320*/  LDSM.16.M88.4 R60, [R204+0xf900] ;  /* 0x00f90000cc3c783b */ /* 0x000ee80000000200 */
[----:B------:R-:W-:Y:S03]  /*3330*/  LDSM.16.M88.4 R16, [R212+0x1c100] ;  /* 0x01c10000d410783b */ /* 0x000fe60000000200 */
[C---:B-1----:R-:W-:Y:S08]  /*3340*/  HMMA.16816.F32.BF16 R32, R12.reuse, R68, R28 ;  /* 0x000000440c20723c */ /* 0x042ff0000004181c */
[C---:B------:R-:W-:Y:S01]  /*3350*/  HMMA.16816.F32.BF16 R28, R12.reuse, R70, R24 ;  /* 0x000000460c1c723c */ /* 0x040fe20000041818 */
[----:B------:R-:W1:Y:S07]  /*3360*/  LDSM.16.M88.4 R68, [R215+0x6000] ;  /* 0x00600000d744783b */ /* 0x000e6e0000000200 */
[C---:B--2---:R-:W-:Y:S08]  /*3370*/  HMMA.16816.F32.BF16 R24, R12.reuse, R80, R20 ;  /* 0x000000500c18723c */ /* 0x044ff00000041814 */
[C---:B------:R-:W-:Y:S01]  /*3380*/  HMMA.16816.F32.BF16 R20, R12.reuse, R82, R40 ;  /* 0x000000520c14723c */ /* 0x040fe20000041828 */
[----:B------:R-:W2:Y:S07]  /*3390*/  LDSM.16.M88.4 R80, [R215+0x7000] ;  /* 0x00700000d750783b */ /* 0x000eae0000000200 */
[C---:B----4-:R-:W-:Y:S08]  /*33a0*/  HMMA.16816.F32.BF16 R44, R12.reuse, R92, R44 ;  /* 0x0000005c0c2c723c */ /* 0x050ff0000004182c */
[C---:B------:R-:W-:Y:S08]  /*33b0*/  HMMA.16816.F32.BF16 R48, R12.reuse, R94, R56 ;  /* 0x0000005e0c30723c */ /* 0x040ff00000041838 */
[C---:B------:R-:W-:Y:S08]  /*33c0*/  HMMA.16816.F32.BF16 R40, R12.reuse, R66, R36 ;  /* 0x000000420c28723c */ /* 0x040ff00000041824 */
[----:B------:R-:W-:Y:S01]  /*33d0*/  HMMA.16816.F32.BF16 R52, R12, R64, R52 ;  /* 0x000000400c34723c */ /* 0x000fe20000041834 */
[----:B------:R-:W4:Y:S04]  /*33e0*/  LDSM.16.M88.4 R64, [R215+0x7800] ;  /* 0x00780000d740783b */ /* 0x000f280000000200 */
[----:B------:R-:W-:Y:S03]  /*33f0*/  LDSM.16.M88.4 R12, [R214+0x1c100] ;  /* 0x01c10000d60c783b */ /* 0x000fe60000000200 */
[C---:B---3--:R-:W-:Y:S08]  /*3400*/  HMMA.16816.F32.BF16 R36, R8.reuse, R76, R32 ;  /* 0x0000004c0824723c */ /* 0x048ff00000041820 */
[C---:B------:R-:W-:Y:S01]  /*3410*/  HMMA.16816.F32.BF16 R32, R8.reuse, R78, R28 ;  /* 0x0000004e0820723c */ /* 0x040fe2000004181c */
[----:B------:R-:W-:Y:S07]  /*3420*/  LDSM.16.M88.4 R76, [R210+0xe100] ;  /* 0x00e10000d24c783b */ /* 0x000fee0000000200 */
[C---:B------:R-:W-:Y:S08]  /*3430*/  HMMA.16816.F32.BF16 R28, R8.reuse, R84, R24 ;  /* 0x00000054081c723c */ /* 0x040ff00000041818 */
[C---:B------:R-:W-:Y:S08]  /*3440*/  HMMA.16816.F32.BF16 R24, R8.reuse, R86, R20 ;  /* 0x000000560818723c */ /* 0x040ff00000041814 */
[C---:B-----5:R-:W-:Y:S08]  /*3450*/  HMMA.16816.F32.BF16 R20, R8.reuse, R88, R44 ;  /* 0x000000580814723c */ /* 0x060ff0000004182c */
[C---:B------:R-:W-:Y:S08]  /*3460*/  HMMA.16816.F32.BF16 R48, R8.reuse, R90, R48 ;  /* 0x0000005a0830723c */ /* 0x040ff00000041830 */
[----:B------:R-:W-:Y:S08]  /*3470*/  HMMA.16816.F32.BF16 R56, R8, R60, R52 ;  /* 0x0000003c0838723c */ /* 0x000ff00000041834 */
[----:B-1----:R-:W-:Y:S01]  /*3480*/  HMMA.16816.F32.BF16 R44, R16, R68, R36 ;  /* 0x00000044102c723c */ /* 0x002fe20000041824 */
[----:B------:R-:W1:Y:S07]  /*3490*/  LDSM.16.M88.4 R36, [R210+0xe900] ;  /* 0x00e90000d224783b */ /* 0x000e6e0000000200 */
[----:B------:R-:W-:Y:S01]  /*34a0*/  HMMA.16816.F32.BF16 R52, R8, R62, R40 ;  /* 0x0000003e0834723c */ /* 0x000fe20000041828 */
[----:B------:R-:W-:Y:S04]  /*34b0*/  LDSM.16.M88.4 R60, [R210+0xf900] ;  /* 0x00f90000d23c783b */ /* 0x000fe80000000200 */
[----:B------:R-:W-:Y:S03]  /*34c0*/  LDSM.16.M88.4 R8, [R213+0x1c100] ;  /* 0x01c10000d508783b */ /* 0x000fe60000000200 */
[C---:B------:R-:W-:Y:S01]  /*34d0*/  HMMA.16816.F32.BF16 R40, R16.reuse, R72, R28 ;  /* 0x000000481028723c */ /* 0x040fe2000004181c */
[----:B------:R-:W3:Y:S07]  /*34e0*/  LDSM.16.M88.4 R28, [R210+0xf100] ;  /* 0x00f10000d21c783b */ /* 0x000eee0000000200 */
[C---:B------:R-:W-:Y:S01]  /*34f0*/  HMMA.16816.F32.BF16 R84, R16.reuse, R70, R32 ;  /* 0x000000461054723c */ /* 0x040fe20000041820 */
[----:B------:R-:W-:Y:S07]  /*3500*/  LDSM.16.M88.4 R68, [R209+0x6000] ;  /* 0x00600000d144783b */ /* 0x000fee0000000200 */
[C---:B------:R-:W-:Y:S08]  /*3510*/  HMMA.16816.F32.BF16 R32, R16.reuse, R74, R24 ;  /* 0x0000004a1020723c */ /* 0x040ff00000041818 */
[C---:B--2---:R-:W-:Y:S08]  /*3520*/  HMMA.16816.F32.BF16 R24, R16.reuse, R80, R20 ;  /* 0x000000501018723c */ /* 0x044ff00000041814 */
[C---:B------:R-:W-:Y:S08]  /*3530*/  HMMA.16816.F32.BF16 R20, R16.reuse, R82, R48 ;  /* 0x000000521014723c */ /* 0x040ff00000041830 */
[----:B----4-:R-:W-:Y:S01]  /*3540*/  HMMA.16816.F32.BF16 R48, R16, R64, R56 ;  /* 0x000000401030723c */ /* 0x010fe20000041838 */
[----:B------:R-:W2:Y:S07]  /*3550*/  LDSM.16.M88.4 R56, [R209+0x6800] ;  /* 0x00680000d138783b */ /* 0x000eae0000000200 */
[C---:B-1----:R-:W-:Y:S08]  /*3560*/  HMMA.16816.F32.BF16 R40, R12.reuse, R36, R40 ;  /* 0x000000240c28723c */ /* 0x042ff00000041828 */
[----:B------:R-:W-:Y:S08]  /*3570*/  HMMA.16816.F32.BF16 R36, R12, R38, R32 ;  /* 0x000000260c24723c */ /* 0x000ff00000041820 */
[----:B------:R-:W-:Y:S08]  /*3580*/  HMMA.16816.F32.BF16 R16, R16, R66, R52 ;  /* 0x000000421010723c */ /* 0x000ff00000041834 */
[C---:B---3--:R-:W-:Y:S08]  /*3590*/  HMMA.16816.F32.BF16 R32, R12.reuse, R28, R24 ;  /* 0x0000001c0c20723c */ /* 0x048ff00000041818 */
[C---:B------:R-:W-:Y:S01]  /*35a0*/  HMMA.16816.F32.BF16 R24, R12.reuse, R30, R20 ;  /* 0x0000001e0c18723c */ /* 0x040fe20000041814 */
[----:B------:R-:W1:Y:S07]  /*35b0*/  LDSM.16.M88.4 R20, [R209+0x7000] ;  /* 0x00700000d114783b */ /* 0x000e6e0000000200 */
[C---:B------:R-:W-:Y:S08]  /*35c0*/  HMMA.16816.F32.BF16 R44, R12.reuse, R76, R44 ;  /* 0x0000004c0c2c723c */ /* 0x040ff0000004182c */
[----:B------:R-:W-:Y:S08]  /*35d0*/  HMMA.16816.F32.BF16 R28, R12, R60, R48 ;  /* 0x0000003c0c1c723c */ /* 0x000ff00000041830 */
[----:B--2---:R-:W-:Y:S01]  /*35e0*/  HMMA.16816.F32.BF16 R52, R8, R56, R40 ;  /* 0x000000380834723c */ /* 0x004fe20000041828 */
[----:B------:R-:W2:Y:S01]  /*35f0*/  LDSM.16.M88.4 R40, [R209+0x7800] ;  /* 0x00780000d128783b */ /* 0x000ea20000000200 */
[----:B------:R-:W-:-:S06]  /*3600*/  DEPBAR.LE SB0, 0x0 ;  /* 0x000080000000791a */ /* 0x000fcc0000000000 */
[----:B------:R-:W-:Y:S01]  /*3610*/  HMMA.16816.F32.BF16 R48, R12, R62, R16 ;  /* 0x0000003e0c30723c */ /* 0x000fe20000041810 */
[----:B------:R-:W-:Y:S06]  /*3620*/  BAR.SYNC.DEFER_BLOCKING 0x0 ;  /* 0x0000000000007b1d */ /* 0x000fec0000010000 */
[----:B------:R-:W-:Y:S01]  /*3630*/  @P6 LEA R16, P6, R6, c[0x0][0x1c8], 0x1 ;  /* 0x0000720006106a11 */ /* 0x000fe200078c08ff */
[----:B------:R-:W-:Y:S01]  /*3640*/  HMMA.16816.F32.BF16 R44, R8, R68, R44 ;  /* 0x00000044082c723c */ /* 0x000fe2000004182c */
[----:B------:R-:W-:-:S07]  /*3650*/  IMAD.U32 R18, RZ, RZ, UR13 ;  /* 0x0000000dff127e24 */ /* 0x000fce000f8e00ff */
[----:B------:R-:W-:Y:S01]  /*3660*/  HMMA.16816.F32.BF16 R36, R8, R58, R36 ;  /* 0x0000003a0824723c */ /* 0x000fe20000041824 */
[----:B------:R-:W-:-:S03]  /*3670*/  FMUL.FTZ R7, R52, c[0x0][0x320] ;  /* 0x0000c80034077a20 */ /* 0x000fc60000410000 */
[----:B------:R-:W-:Y:S01]  /*3680*/  @P0 LEA.HI.X R3, R6, c[0x0][0x1cc], R3, 0x1, P6 ;  /* 0x0000730006030a11 */ /* 0x000fe200030f0c03 */
[----:B------:R-:W-:Y:S01]  /*3690*/  IMAD.U32 R6, RZ, RZ, UR13 ;  /* 0x0000000dff067e24 */ /* 0x000fe2000f8e00ff */
[----:B------:R-:W-:Y:S01]  /*36a0*/  PLOP3.LUT P0, PT, PT, PT, UP0, 0x80, 0x0 ;  /* 0x000000000000781c */ /* 0x000fe20003f0f008 */
[----:B------:R3:W4:Y:S01]  /*36b0*/  MUFU.TANH R52, R7 ;  /* 0x0000000700347308 */ /* 0x0007220000002400 */
[----:B-1----:R-:W-:Y:S01]  /*36c0*/  HMMA.16816.F32.BF16 R56, R8, R20, R32 ;  /* 0x000000140838723c */ /* 0x002fe20000041820 */
[----:B------:R-:W-:-:S06]  /*36d0*/  PLOP3.LUT P6, PT, PT, PT, UP0, 0x80, 0x0 ;  /* 0x000000000000781c */ /* 0x000fcc0003fcf008 */
[----:B------:R-:W-:Y:S01]  /*36e0*/  FMUL.FTZ R20, R53, c[0x0][0x320] ;  /* 0x0000c80035147a20 */ /* 0x000fe20000410000 */
[C---:B------:R-:W-:Y:S01]  /*36f0*/  HMMA.16816.F32.BF16 R32, R8.reuse, R22, R24 ;  /* 0x000000160820723c */ /* 0x040fe20000041818 */
[----:B------:R-:W-:Y:S02]  /*3700*/  FMUL.FTZ R0, R44, c[0x0][0x320] ;  /* 0x0000c8002c007a20 */ /* 0x000fe40000410000 */
[----:B------:R1:W1:Y:S04]  /*3710*/  MUFU.TANH R27, R20 ;  /* 0x00000014001b7308 */ /* 0x0002680000002400 */
[----:B------:R-:W-:Y:S01]  /*3720*/  @P5 LEA R24, P5, R6, R16, 0x1 ;  /* 0x0000001006185211 */ /* 0x000fe200078a08ff */
[----:B---3--:R-:W-:Y:S01]  /*3730*/  IMAD.U32 R7, RZ, RZ, UR12 ;  /* 0x0000000cff077e24 */ /* 0x008fe2000f8e00ff */
[----:B------:R-:W-:Y:S01]  /*3740*/  LEA.HI R6, R100, R103, RZ, 0x2 ;  /* 0x0000006764067211 */ /* 0x000fe200078f10ff */
[----:B--2---:R-:W-:Y:S01]  /*3750*/  HMMA.16816.F32.BF16 R28, R8, R40, R28 ;  /* 0x00000028081c723c */ /* 0x004fe2000004181c */
[----:B------:R2:W3:Y:S02]  /*3760*/  MUFU.TANH R61, R0 ;  /* 0x00000000003d7308 */ /* 0x0004e40000002400 */
[----:B------:R-:W-:-:S05]  /*3770*/  LOP3.LUT R6, R6, 0xfffffffc, RZ, 0xc0, !PT ;  /* 0xfffffffc06067812 */ /* 0x000fca00078ec0ff */
[----:B------:R-:W-:Y:S01]  /*3780*/  IMAD.IADD R17, R103, 0x1, -R6 ;  /* 0x0000000167117824 */ /* 0x000fe200078e0a06 */
[----:B------:R-:W-:Y:S01]  /*3790*/  SHF.R.S32.HI R6, RZ, 0x1f, R97 ;  /* 0x0000001fff067819 */ /* 0x000fe20000011461 */
[----:B-1----:R-:W-:Y:S01]  /*37a0*/  FMUL.FTZ R20, R36, c[0x0][0x320] ;  /* 0x0000c80024147a20 */ /* 0x002fe20000410000 */
[----:B------:R-:W-:Y:S01]  /*37b0*/  @P0 LEA.HI.X R19, R18, R3, R7, 0x1, P5 ;  /* 0x0000000312130211 */ /* 0x000fe200028f0c07 */
[----:B------:R-:W-:Y:S01]  /*37c0*/  @P6 IMAD.MOV.U32 R7, RZ, RZ, R3 ;  /* 0x000000ffff076224 */ /* 0x000fe200078e0003 */
[----:B------:R-:W-:Y:S01]  /*37d0*/  PLOP3.LUT P0, PT, PT, PT, UP0, 0x80, 0x0 ;  /* 0x000000000000781c */ /* 0x000fe20003f0f008 */
[----:B------:R-:W-:Y:S01]  /*37e0*/  FMUL.FTZ R3, R37, c[0x0][0x320] ;  /* 0x0000c80025037a20 */ /* 0x000fe20000410000 */
[----:B------:R-:W-:Y:S01]  /*37f0*/  PLOP3.LUT P5, PT, PT, PT, UP0, 0x80, 0x0 ;  /* 0x000000000000781c */ /* 0x000fe20003faf008 */
[----:B------:R-:W-:Y:S01]  /*3800*/  HMMA.16816.F32.BF16 R40, R8, R42, R48 ;  /* 0x0000002a0828723c */ /* 0x000fe20000041830 */
[----:B--2---:R-:W-:Y:S01]  /*3810*/  FMUL.FTZ R0, R45, c[0x0][0x320] ;  /* 0x0000c8002d007a20 */ /* 0x004fe20000410000 */
[----:B------:R-:W-:Y:S01]  /*3820*/  LEA.HI R18, R6, R97, RZ, 0x3 ;  /* 0x0000006106127211 */ /* 0x000fe200078f18ff */
[----:B------:R-:W-:Y:S01]  /*3830*/  @P6 IMAD.MOV.U32 R6, RZ, RZ, R16 ;  /* 0x000000ffff066224 */ /* 0x000fe200078e0010 */
[----:B------:R1:W2:Y:S01]  /*3840*/  MUFU.TANH R45, R3 ;  /* 0x00000003002d7308 */ /* 0x0002a20000002400 */
[----:B------:R-:W-:-:S02]  /*3850*/  PLOP3.LUT P6, PT, PT, PT, UP0, 0x80, 0x0 ;  /* 0x000000000000781c */ /* 0x000fc40003fcf008 */
[----:B------:R-:W-:Y:S01]  /*3860*/  LOP3.LUT R16, R18, 0xffffff8, RZ, 0xc0, !PT ;  /* 0x0ffffff812107812 */ /* 0x000fe200078ec0ff */
[----:B------:R-:W-:Y:S02]  /*3870*/  FMUL.FTZ R18, R56, c[0x0][0x320] ;  /* 0x0000c80038127a20 */ /* 0x000fe40000410000 */
[----:B------:R-:W-:Y:S01]  /*3880*/  @!PT LDS RZ, [RZ] ;  /* 0x00000000fffff984 */ /* 0x000fe20000000800 */
[----:B------:R-:W-:Y:S01]  /*3890*/  @!PT LDS RZ, [RZ] ;  /* 0x00000000fffff984 */ /* 0x000fe20000000800 */
[----:B------:R-:W-:Y:S01]  /*38a0*/  @!PT LDS RZ, [RZ] ;  /* 0x00000000fffff984 */ /* 0x000fe20000000800 */
[----:B------:R5:W-:Y:S01]  /*38b0*/  @P0 LDGSTS.E.BYPASS.LTC128B.128 [R231+0x8100], [R6.64], !P4 ;  /* 0x0810000006e70fae */ /* 0x000be2000e101d52 */
[----:B------:R-:W-:Y:S01]  /*38c0*/  PLOP3.LUT P0, PT, PT, PT, UP0, 0x80, 0x0 ;  /* 0x000000000000781c */ /* 0x000fe20003f0f008 */
[----:B------:R2:W2:Y:S01]  /*38d0*/  MUFU.TANH R60, R0 ;  /* 0x00000000003c7308 */ /* 0x0004a20000002400 */
[----:B------:R-:W-:Y:S01]  /*38e0*/  IMAD.IADD R16, R97, 0x1, -R16 ;  /* 0x0000000161107824 */ /* 0x000fe200078e0a10 */
[----:B------:R5:W-:Y:S01]  /*38f0*/  @P5 LDGSTS.E.BYPASS.LTC128B.128 [R231+0xa100], [R6.64+0x80], !P3 ;  /* 0x0a10008006e75fae */ /* 0x000be2000d901d52 */
[----:B------:R-:W-:-:S03]  /*3900*/  PLOP3.LUT P5, PT, PT, PT, UP0, 0x80, 0x0 ;  /* 0x000000000000781c */ /* 0x000fc60003faf008 */
[----:B------:R5:W-:Y:S01]  /*3910*/  @P6 LDGSTS.E.BYPASS.LTC128B.128 [R231+0xc100], [R6.64+0x100], !P2 ;  /* 0x0c10010006e76fae */ /* 0x000be2000d101d52 */
[----:B------:R-:W-:Y:S01]  /*3920*/  PLOP3.LUT P6, PT, PT, PT, UP0, 0x80, 0x0 ;  /* 0x000000000000781c */ /* 0x000fe20003fcf008 */
[----:B------:R-:W3:Y:S01]  /*3930*/  MUFU.TANH R44, R18 ;  /* 0x00000012002c7308 */ /* 0x000ee20000002400 */
[----:B-1----:R-:W-:-:S03]  /*3940*/  LEA.HI R3, R17, R17, RZ, 0x1 ;  /* 0x0000001111037211 */ /* 0x002fc600078f08ff */
[----:B------:R5:W-:Y:S01]  /*3950*/  @P0 LDGSTS.E.BYPASS.LTC128B.128 [R231+0xe100], [R6.64+0x180], !P1 ;  /* 0x0e10018006e70fae */ /* 0x000be2000c901d52 */
[----:B------:R-:W-:Y:S02]  /*3960*/  LOP3.LUT R3, R3, 0x1ffffffe, RZ, 0xc0, !PT ;  /* 0x1ffffffe03037812 */ /* 0x000fe400078ec0ff */
[----:B------:R-:W-:Y:S01]  /*3970*/  PLOP3.LUT P0, PT, PT, PT, UP0, 0x80, 0x0 ;  /* 0x000000000000781c */ /* 0x000fe20003f0f008 */
[----:B--2---:R-:W-:Y:S02]  /*3980*/  FMUL.FTZ R0, R46, c[0x0][0x320] ;  /* 0x0000c8002e007a20 */ /* 0x004fe40000410000 */
[----:B------:R1:W2:Y:S08]  /*3990*/  MUFU.TANH R46, R20 ;  /* 0x00000014002e7308 */ /* 0x0002b00000002400 */
[----:B------:R2:W2:Y:S01]  /*39a0*/  MUFU.TANH R64, R0 ;  /* 0x0000000000407308 */ /* 0x0004a20000002400 */
[----:B-1----:R-:W-:Y:S01]  /*39b0*/  HMMA.16816.F32.BF16 R20, R12, R78, R84 ;  /* 0x0000004e0c14723c */ /* 0x002fe20000041854 */
[----:B-----5:R-:W-:-:S06]  /*39c0*/  @P5 IMAD.MOV.U32 R6, RZ, RZ, R24 ;  /* 0x000000ffff065224 */ /* 0x020fcc00078e0018 */
[----:B------:R-:W-:Y:S01]  /*39d0*/  IMAD.IADD R13, R17, 0x1, -R3 ;  /* 0x00000001110d7824 */ /* 0x000fe200078e0a03 */
[----:B--2---:R-:W-:Y:S01]  /*39e0*/  LOP3.LUT R0, R98, 0xffffffe0, RZ, 0xc0, !PT ;  /* 0xffffffe062007812 */ /* 0x004fe200078ec0ff */
[----:B------:R-:W-:Y:S02]  /*39f0*/  FMUL.FTZ R3, R32, c[0x0][0x320] ;  /* 0x0000c80020037a20 */ /* 0x000fe40000410000 */
[----:B------:R-:W-:Y:S01]  /*3a00*/  @P5 IMAD.MOV.U32 R7, RZ, RZ, R19 ;  /* 0x000000ffff075224 */ /* 0x000fe200078e0013 */
[----:B------:R-:W-:Y:S01]  /*3a10*/  PLOP3.LUT P5, PT, PT, PT, UP2, 0x80, 0x0 ;  /* 0x000000000000781c */ /* 0x000fe20003faf028 */
[----:B------:R-:W-:Y:S01]  /*3a20*/  IMAD.IADD R0, R103, 0x1, -R0 ;  /* 0x0000000167007824 */ /* 0x000fe200078e0a00 */
[----:B------:R1:W2:Y:S01]  /*3a30*/  MUFU.TANH R37, R3 ;  /* 0x0000000300257308 */ /* 0x0002a20000002400 */
[----:B------:R-:W-:Y:S01]  /*3a40*/  FMUL.FTZ R14, R33, c[0x0][0x320] ;  /* 0x0000c800210e7a20 */ /* 0x000fe20000410000 */
[----:B------:R5:W-:Y:S01]  /*3a50*/  @P0 LDGSTS.E.BYPASS.LTC128B.128 [R231+0x9100], [R6.64], !P4 ;  /* 0x0910000006e70fae */ /* 0x000be2000e101d52 */
[----:B------:R-:W-:-:S02]  /*3a60*/  PLOP3.LUT P0, PT, PT, PT, UP2, 0x80, 0x0 ;  /* 0x000000000000781c */ /* 0x000fc40003f0f028 */
[----:B------:R-:W-:Y:S01]  /*3a70*/  SHF.R.S32.HI R12, RZ, 0x1f, R0 ;  /* 0x0000001fff0c7819 */ /* 0x000fe20000011400 */
[----:B------:R5:W-:Y:S01]  /*3a80*/  @P6 LDGSTS.E.BYPASS.LTC128B.128 [R231+0xb100], [R6.64+0x80], !P3 ;  /* 0x0b10008006e76fae */ /* 0x000be2000d901d52 */
[----:B------:R-:W-:Y:S01]  /*3a90*/  PLOP3.LUT P6, PT, PT, PT, UP0, 0x80, 0x0 ;  /* 0x000000000000781c */ /* 0x000fe20003fcf008 */
[----:B------:R2:W2:Y:S02]  /*3aa0*/  MUFU.TANH R36, R14 ;  /* 0x0000000e00247308 */ /* 0x0004a40000002400 */
[----:B------:R-:W-:Y:S01]  /*3ab0*/  HMMA.16816.F32.BF16 R20, R8, R70, R20 ;  /* 0x000000460814723c */ /* 0x000fe20000041814 */
[----:B-1----:R-:W-:-:S06]  /*3ac0*/  LEA.HI R3, R12, R0, RZ, 0x2 ;  /* 0x000000000c037211 */ /* 0x002fcc00078f10ff */
[----:B------:R-:W-:Y:S02]  /*3ad0*/  FMUL.FTZ R9, R29, c[0x0][0x320] ;  /* 0x0000c8001d097a20 */ /* 0x000fe40000410000 */
[----:B------:R-:W-:Y:S01]  /*3ae0*/  FMUL.FTZ R10, R40, c[0x0][0x320] ;  /* 0x0000c800280a7a20 */ /* 0x000fe20000410000 */
[C---:B------:R-:W-:Y:S01]  /*3af0*/  LEA.HI.SX32 R12, R3.reuse, UR7, 0x1e ;  /* 0x00000007030c7c11 */ /* 0x040fe2000f8ff2ff */
[----:B------:R1:W1:Y:S01]  /*3b00*/  MUFU.TANH R29, R9 ;  /* 0x00000009001d7308 */ /* 0x0002620000002400 */
[----:B------:R-:W-:Y:S01]  /*3b10*/  LOP3.LUT R3, R3, 0x7ffffffc, RZ, 0xc0, !PT ;  /* 0x7ffffffc03037812 */ /* 0x000fe200078ec0ff */
[----:B------:R5:W-:Y:S01]  /*3b20*/  @P6 LDGSTS.E.BYPASS.LTC128B.128 [R231+0xd100], [R6.64+0x100], !P2 ;  /* 0x0d10010006e76fae */ /* 0x000be2000d101d52 */
[----:B--2---:R-:W-:Y:S02]  /*3b30*/  FMUL.FTZ R14, R28, c[0x0][0x320] ;  /* 0x0000c8001c0e7a20 */ /* 0x004fe40000410000 */
[----:B------:R-:W-:Y:S02]  /*3b40*/  IMAD R12, R16, 0x10, R12 ;  /* 0x00000010100c7824 */ /* 0x000fe400078e020c */
[----:B------:R-:W-:Y:S01]  /*3b50*/  IMAD.IADD R0, R0, 0x1, -R3 ;  /* 0x0000000100007824 */ /* 0x000fe200078e0a03 */
[----:B------:R-:W2:Y:S01]  /*3b60*/  MUFU.TANH R32, R14 ;  /* 0x0000000e00207308 */ /* 0x000ea20000002400 */
[----:B------:R-:W-:-:S02]  /*3b70*/  IMAD R62, R13, 0x8, R12 ;  /* 0x000000080d3e7824 */ /* 0x000fc400078e020c */
[----:B------:R-:W-:Y:S02]  /*3b80*/  FMUL.FTZ R3, R41, c[0x0][0x320] ;  /* 0x0000c80029037a20 */ /* 0x000fe40000410000 */
[----:B------:R-:W-:Y:S01]  /*3b90*/  @P5 IMAD.HI.U32 R8, R62, c[0x0][0x2c8], RZ ;  /* 0x0000b2003e085a27 */ /* 0x000fe200078e00ff */
[----:B------:R-:W-:Y:S01]  /*3ba0*/  PLOP3.LUT P5, PT, PT, PT, UP0, 0x80, 0x0 ;  /* 0x000000000000781c */ /* 0x000fe20003faf008 */
[----:B------:R-:W-:Y:S01]  /*3bb0*/  STL [R1+0x2c], R62 ;  /* 0x00002c3e01007387 */ /* 0x000fe20000100800 */
[----:B------:R2:W2:Y:S01]  /*3bc0*/  MUFU.TANH R25, R3 ;  /* 0x0000000300197308 */ /* 0x0004a20000002400 */
[----:B-1----:R-:W-:Y:S01]  /*3bd0*/  IMAD.MOV.U32 R9, RZ, RZ, R62 ;  /* 0x000000ffff097224 */ /* 0x002fe200078e003e */
[----:B------:R-:W-:Y:S01]  /*3be0*/  @P0 SHF.R.U32.HI R9, RZ, c[0x0][0x2cc], R8 ;  /* 0x0000b300ff090a19 */ /* 0x000fe20000011608 */
[----:B------:R-:W-:Y:S01]  /*3bf0*/  IMAD.SHL.U32 R40, R0, 0x2, RZ ;  /* 0x0000000200287824 */ /* 0x000fe200078e00ff */
[----:B------:R-:W-:-:S04]  /*3c00*/  PLOP3.LUT P0, PT, PT, PT, UP1, 0x40, 0x0 ;  /* 0x000000000000781c */ /* 0x000fc80003f0e818 */
[----:B------:R-:W-:Y:S01]  /*3c10*/  STL [R1+0x28], R40 ;  /* 0x0000282801007387 */ /* 0x000fe20000100800 */
[----:B------:R1:W1:Y:S01]  /*3c20*/  MUFU.TANH R26, R10 ;  /* 0x0000000a001a7308 */ /* 0x0002620000002400 */
[----:B------:R-:W-:Y:S02]  /*3c30*/  IADD3 R11, -R40, UR9, -R96 ;  /* 0x00000009280b7c10 */ /* 0x000fe4000fffe960 */
[----:B------:R5:W-:Y:S01]  /*3c40*/  @P5 LDGSTS.E.BYPASS.LTC128B.128 [R231+0xf100], [R6.64+0x180], !P1 ;  /* 0x0f10018006e75fae */ /* 0x000be2000c901d52 */
[----:B--2---:R-:W-:-:S03]  /*3c50*/  IMAD.U32 R3, RZ, RZ, UR17 ;  /* 0x00000011ff037e24 */ /* 0x004fc6000f8e00ff */
[----:B------:R-:W0:Y:S02]  /*3c60*/  LDGDEPBAR ;  /* 0x00000000000079af */ /* 0x000e240000000000 */
[----:B------:R-:W-:Y:S01]  /*3c70*/  IADD3 R0, R3, -UR16, -R40 ;  /* 0x8000001003007c10 */ /* 0x000fe2000fffe828 */
[----:B------:R-:W-:-:S03]  /*3c80*/  FMUL.FTZ R3, R20, c[0x0][0x320] ;  /* 0x0000c80014037a20 */ /* 0x000fc60000410000 */
[C---:B------:R-:W-:Y:S01]  /*3c90*/  IADD3 R8, R0.reuse, c[0x0][0x328], RZ ;  /* 0x0000ca0000087a10 */ /* 0x040fe20007ffe0ff */
[----:B------:R2:W2:Y:S01]  /*3ca0*/  MUFU.TANH R12, R3 ;  /* 0x00000003000c7308 */ /* 0x0004a20000002400 */
[----:B-1----:R-:W-:Y:S01]  /*3cb0*/  IADD3 R10, R0, UR15, RZ ;  /* 0x0000000f000a7c10 */ /* 0x002fe2000fffe0ff */
[----:B-----5:R-:W1:Y:S01]  /*3cc0*/  SHFL.IDX PT, R6, R9, RZ, 0x1c1f ;  /* 0x001c1fff09067589 */ /* 0x020e6200000e0000 */
[----:B------:R-:W-:Y:S02]  /*3cd0*/  FMUL.FTZ R7, R21, c[0x0][0x320] ;  /* 0x0000c80015077a20 */ /* 0x000fe40000410000 */
[----:B--2---:R-:W-:-:S03]  /*3ce0*/  FMUL.FTZ R3, R57, c[0x0][0x320] ;  /* 0x0000c80039037a20 */ /* 0x004fc60000410000 */
[----:B------:R-:W2:Y:S08]  /*3cf0*/  MUFU.TANH R13, R7 ;  /* 0x00000007000d7308 */ /* 0x000eb00000002400 */
[----:B------:R5:W2:Y:S01]  /*3d00*/  MUFU.TANH R15, R3 ;  /* 0x00000003000f7308 */ /* 0x000aa20000002400 */
[--C-:B-1----:R-:W-:Y:S02]  /*3d10*/  IMAD.IADD R0, R10, 0x1, R6.reuse ;  /* 0x000000010a007824 */ /* 0x102fe400078e0206 */
[----:B-----5:R-:W-:-:S05]  /*3d20*/  IMAD.IADD R3, R8, 0x1, R6 ;  /* 0x0000000108037824 */ /* 0x020fca00078e0206 */
[----:B------:R-:W-:Y:S01]  /*3d30*/  IMNMX R3, R3, R11, PT ;  /* 0x0000000b03037217 */ /* 0x000fe20003800200 */
[----:B------:R-:W-:Y:S05]  /*3d40*/  @P0 BRA `(.L_x_951) ;  /* 0x0000016000000947 */ /* 0x000fea0003800000 */
[----:B--234-:R-:W-:Y:S01]  /*3d50*/  IMAD.U32 R7, RZ, RZ, UR16 ;  /* 0x00000010ff077e24 */ /* 0x01cfe2000f8e00ff */
        /* <DEDUP_REMOVED lines=11> */
.L_x_953:
[----:B------:R-:W-:-:S04]  /*3e10*/  MOV R7, c[0x0][0x32c] ;  /* 0x0000cb0000077a02 */ /* 0x000fc80000000f00 */
[----:B------:R-:W-:-:S13]  /*3e20*/  ISETP.NE.AND P0, PT, R7, 0x1, PT ;  /* 0x000000010700780c */ /* 0x000fda0003f05270 */
[----:B------:R-:W-:-:S05]  /*3e30*/  @P0 IMAD.HI.U32 R7, R6, c[0x0][0x330], RZ ;  /* 0x0000cc0006070a27 */ /* 0x000fca00078e00ff */
[----:B------:R-:W-:Y:S02]  /*3e40*/  @P0 SHF.R.U32.HI R6, RZ, c[0x0][0x334], R7 ;  /* 0x0000cd00ff060a19 */ /* 0x000fe40000011607 */
.L_x_954:
[----:B------:R-:W-:Y:S05]  /*3e50*/  BSYNC B0 ;  /* 0x0000000000007941 */ /* 0x000fea0003800000 */
.L_x_952:
[----:B------:R-:W-:-:S04]  /*3e60*/  IMAD R6, R6, c[0x0][0x32c], -R96 ;  /* 0x0000cb0006067a24 */ /* 0x000fc800078e0a60 */
[----:B------:R-:W-:-:S05]  /*3e70*/  IMAD.IADD R6, R6, 0x1, -R40 ;  /* 0x0000000106067824 */ /* 0x000fca00078e0a28 */
[----:B------:R-:W-:Y:S02]  /*3e80*/  IADD3 R7, R6, c[0x0][0x32c], RZ ;  /* 0x0000cb0006077a10 */ /* 0x000fe40007ffe0ff */
[----:B------:R-:W-:Y:S02]  /*3e90*/  IMNMX R0, R0, R6, !PT ;  /* 0x0000000600007217 */ /* 0x000fe40007800200 */
[----:B------:R-:W-:Y:S02]  /*3ea0*/  IMNMX R3, R3, R7, PT ;  /* 0x0000000703037217 */ /* 0x000fe40003800200 */
.L_x_951:
[----:B--234-:R-:W-:Y:S01]  /*3eb0*/  ISETP.LT.AND P0, PT, RZ, UR14, PT ;  /* 0x0000000eff007c0c */ /* 0x01cfe2000bf01270 */
[----:B------:R-:W-:Y:S02]  /*3ec0*/  FMUL.FTZ R6, R55, c[0x0][0x320] ;  /* 0x0000c80037067a20 */ /* 0x000fe40000410000 */
[----:B------:R-:W-:Y:S01]  /*3ed0*/  FMUL.FTZ R7, R59, c[0x0][0x320] ;  /* 0x0000c8003b077a20 */ /* 0x000fe20000410000 */
[C---:B------:R-:W-:Y:S01]  /*3ee0*/  ISETP.GT.AND P6, PT, R0.reuse, 0x1, P0 ;  /* 0x000000010000780c */ /* 0x040fe200007c4270 */
[----:B------:R1:W2:Y:S01]  /*3ef0*/  MUFU.TANH R24, R6 ;  /* 0x0000000600187308 */ /* 0x0002a20000002400 */
[----:B------:R-:W-:-:S02]  /*3f00*/  ISETP.GT.AND P5, PT, R0, RZ, P0 ;  /* 0x000000ff0000720c */ /* 0x000fc400007a4270 */
[C---:B------:R-:W-:Y:S02]  /*3f10*/  ISETP.LT.OR P6, PT, R3.reuse, 0x2, P6 ;  /* 0x000000020300780c */ /* 0x040fe400037c1670 */
[----:B------:R-:W-:Y:S02]  /*3f20*/  ISETP.LT.OR P5, PT, R3, 0x1, P5 ;  /* 0x000000010300780c */ /* 0x000fe40002fa1670 */
[----:B------:R-:W-:Y:S02]  /*3f30*/  FSEL R17, R60, -INF , !P6 ;  /* 0xff8000003c117808 */ /* 0x000fe40007000000 */
[----:B------:R-:W-:Y:S02]  /*3f40*/  ISETP.GT.AND P6, PT, R0, 0x9, P0 ;  /* 0x000000090000780c */ /* 0x000fe400007c4270 */
[----:B------:R-:W-:Y:S02]  /*3f50*/  FSEL R16, R61, -INF , !P5 ;  /* 0xff8000003d107808 */ /* 0x000fe40006800000 */
[----:B------:R-:W-:-:S02]  /*3f60*/  ISETP.LT.OR P6, PT, R3, 0xa, P6 ;  /* 0x0000000a0300780c */ /* 0x000fc400037c1670 */
[----:B------:R-:W-:Y:S01]  /*3f70*/  ISETP.GT.AND P5, PT, R0, 0x8, P0 ;  /* 0x000000080000780c */ /* 0x000fe200007a4270 */
[----:B-1----:R-:W-:Y:S01]  /*3f80*/  FMUL.FTZ R6, R34, c[0x0][0x320] ;  /* 0x0000c80022067a20 */ /* 0x002fe20000410000 */
[----:B------:R-:W-:Y:S02]  /*3f90*/  FSEL R19, R13, -INF , !P6 ;  /* 0xff8000000d137808 */ /* 0x000fe40007000000 */
[----:B------:R-:W-:Y:S01]  /*3fa0*/  ISETP.GT.AND P6, PT, R0, 0x11, P0 ;  /* 0x000000110000780c */ /* 0x000fe200007c4270 */
[----:B------:R1:W3:Y:S01]  /*3fb0*/  MUFU.TANH R34, R6 ;  /* 0x0000000600227308 */ /* 0x0002e20000002400 */
[C---:B------:R-:W-:Y:S02]  /*3fc0*/  ISETP.LT.OR P5, PT, R3.reuse, 0x9, P5 ;  /* 0x000000090300780c */ /* 0x040fe40002fa1670 */
[----:B------:R-:W-:Y:S02]  /*3fd0*/  ISETP.LT.OR P6, PT, R3, 0x12, P6 ;  /* 0x000000120300780c */ /* 0x000fe400037c1670 */
[----:B------:R-:W-:-:S02]  /*3fe0*/  FSEL R18, R12, -INF , !P5 ;  /* 0xff8000000c127808 */ /* 0x000fc40006800000 */
[----:B------:R-:W-:Y:S02]  /*3ff0*/  FSEL R61, R27, -INF , !P6 ;  /* 0xff8000001b3d7808 */ /* 0x000fe40007000000 */
[C---:B------:R-:W-:Y:S02]  /*4000*/  ISETP.GT.AND P5, PT, R0.reuse, 0x10, P0 ;  /* 0x000000100000780c */ /* 0x040fe400007a4270 */
[----:B------:R-:W-:Y:S02]  /*4010*/  ISETP.GT.AND P6, PT, R0, 0x19, P0 ;  /* 0x000000190000780c */ /* 0x000fe400007c4270 */
[C---:B------:R-:W-:Y:S02]  /*4020*/  ISETP.LT.OR P5, PT, R3.reuse, 0x11, P5 ;  /* 0x000000110300780c */ /* 0x040fe40002fa1670 */
[----:B------:R-:W-:Y:S01]  /*4030*/  ISETP.LT.OR P6, PT, R3, 0x1a, P6 ;  /* 0x0000001a0300780c */ /* 0x000fe200037c1670 */
[----:B-1----:R-:W-:Y:S01]  /*4040*/  FMUL.FTZ R6, R35, c[0x0][0x320] ;  /* 0x0000c80023067a20 */ /* 0x002fe20000410000 */
[----:B------:R-:W-:-:S02]  /*4050*/  FSEL R60, R52, -INF , !P5 ;  /* 0xff800000343c7808 */ /* 0x000fc40006800000 */
[----:B------:R-:W-:Y:S01]  /*4060*/  FSEL R63, R45, -INF , !P6 ;  /* 0xff8000002d3f7808 */ /* 0x000fe20007000000 */
[----:B------:R1:W4:Y:S01]  /*4070*/  MUFU.TANH R35, R6 ;  /* 0x0000000600237308 */ /* 0x0003220000002400 */
[C---:B------:R-:W-:Y:S02]  /*4080*/  ISETP.GT.AND P5, PT, R0.reuse, 0x18, P0 ;  /* 0x000000180000780c */ /* 0x040fe400007a4270 */
[----:B------:R-:W-:Y:S02]  /*4090*/  ISETP.GT.AND P6, PT, R0, 0x21, P0 ;  /* 0x000000210000780c */ /* 0x000fe400007c4270 */
[C---:B------:R-:W-:Y:S02]  /*40a0*/  ISETP.LT.OR P5, PT, R3.reuse, 0x19, P5 ;  /* 0x000000190300780c */ /* 0x040fe40002fa1670 */
[----:B------:R-:W-:Y:S02]  /*40b0*/  ISETP.LT.OR P6, PT, R3, 0x22, P6 ;  /* 0x000000220300780c */ /* 0x000fe400037c1670 */
[----:B------:R-:W-:-:S02]  /*40c0*/  FSEL R62, R46, -INF , !P5 ;  /* 0xff8000002e3e7808 */ /* 0x000fc40006800000 */
[----:B------:R-:W-:Y:S02]  /*40d0*/  FSEL R166, R15, -INF , !P6 ;  /* 0xff8000000fa67808 */ /* 0x000fe40007000000 */
[C---:B------:R-:W-:Y:S01]  /*40e0*/  ISETP.GT.AND P5, PT, R0.reuse, 0x20, P0 ;  /* 0x000000200000780c */ /* 0x040fe200007a4270 */
[----:B------:R5:W2:Y:S01]  /*40f0*/  MUFU.TANH R15, R7 ;  /* 0x00000007000f7308 */ /* 0x000aa20000002400 */
[----:B------:R-:W-:Y:S01]  /*4100*/  ISETP.GT.AND P6, PT, R0, 0x29, P0 ;  /* 0x000000290000780c */ /* 0x000fe200007c4270 */
[----:B-1----:R-:W-:Y:S01]  /*4110*/  FMUL.FTZ R6, R23, c[0x0][0x320] ;  /* 0x0000c80017067a20 */ /* 0x002fe20000410000 */
[C---:B------:R-:W-:Y:S02]  /*4120*/  ISETP.LT.OR P5, PT, R3.reuse, 0x21, P5 ;  /* 0x000000210300780c */ /* 0x040fe40002fa1670 */
[----:B------:R-:W-:Y:S02]  /*4130*/  ISETP.LT.OR P6, PT, R3, 0x2a, P6 ;  /* 0x0000002a0300780c */ /* 0x000fe400037c1670 */
[----:B------:R-:W-:Y:S01]  /*4140*/  FSEL R165, R44, -INF , !P5 ;  /* 0xff8000002ca57808 */ /* 0x000fe20006800000 */
[----:B------:R1:W1:Y:S01]  /*4150*/  MUFU.TANH R20, R6 ;  /* 0x0000000600147308 */ /* 0x0002620000002400 */
[----:B------:R-:W-:-:S02]  /*4160*/  FSEL R176, R36, -INF , !P6 ;  /* 0xff80000024b07808 */ /* 0x000fc40007000000 */
[C---:B------:R-:W-:Y:S02]  /*4170*/  ISETP.GT.AND P5, PT, R0.reuse, 0x28, P0 ;  /* 0x000000280000780c */ /* 0x040fe400007a4270 */
[----:B------:R-:W-:Y:S02]  /*4180*/  ISETP.GT.AND P6, PT, R0, 0x31, P0 ;  /* 0x000000310000780c */ /* 0x000fe400007c4270 */
[C---:B------:R-:W-:Y:S01]  /*4190*/  ISETP.LT.OR P5, PT, R3.reuse, 0x29, P5 ;  /* 0x000000290300780c */ /* 0x040fe20002fa1670 */
[----:B-----5:R-:W-:Y:S01]  /*41a0*/  FMUL.FTZ R7, R54, c[0x0][0x320] ;  /* 0x0000c80036077a20 */ /* 0x020fe20000410000 */
[----:B------:R-:W-:Y:S02]  /*41b0*/  ISETP.LT.OR P6, PT, R3, 0x32, P6 ;  /* 0x000000320300780c */ /* 0x000fe400037c1670 */
[----:B------:R-:W-:Y:S02]  /*41c0*/  FSEL R167, R37, -INF , !P5 ;  /* 0xff80000025a77808 */ /* 0x000fe40006800000 */
[----:B------:R-:W-:-:S02]  /*41d0*/  FSEL R179, R29, -INF , !P6 ;  /* 0xff8000001db37808 */ /* 0x000fc40007000000 */
[C---:B------:R-:W-:Y:S01]  /*41e0*/  ISETP.GT.AND P5, PT, R0.reuse, 0x30, P0 ;  /* 0x000000300000780c */ /* 0x040fe200007a4270 */
[----:B-1----:R-:W-:Y:S01]  /*41f0*/  FMUL.FTZ R6, R47, c[0x0][0x320] ;  /* 0x0000c8002f067a20 */ /* 0x002fe20000410000 */
[----:B------:R-:W-:Y:S02]  /*4200*/  ISETP.GT.AND P6, PT, R0, 0x39, P0 ;  /* 0x000000390000780c */ /* 0x000fe400007c4270 */
[C---:B------:R-:W-:Y:S01]  /*4210*/  ISETP.LT.OR P5, PT, R3.reuse, 0x31, P5 ;  /* 0x000000310300780c */ /* 0x040fe20002fa1670 */
[----:B------:R1:W1:Y:S01]  /*4220*/  MUFU.TANH R14, R6 ;  /* 0x00000006000e7308 */ /* 0x0002620000002400 */
[----:B------:R-:W-:Y:S02]  /*4230*/  ISETP.LT.OR P6, PT, R3, 0x3a, P6 ;  /* 0x0000003a0300780c */ /* 0x000fe400037c1670 */
[----:B------:R-:W-:Y:S02]  /*4240*/  FSEL R177, R32, -INF , !P5 ;  /* 0xff80000020b17808 */ /* 0x000fe40006800000 */
[----:B------:R-:W-:-:S02]  /*4250*/  FSEL R25, R25, -INF , !P6 ;  /* 0xff80000019197808 */ /* 0x000fc40007000000 */
[----:B------:R-:W-:Y:S01]  /*4260*/  ISETP.GT.AND P5, PT, R0, 0x38, P0 ;  /* 0x000000380000780c */ /* 0x000fe200007a4270 */
[----:B------:R-:W-:Y:S02]  /*4270*/  FMUL.FTZ R0, R58, c[0x0][0x320] ;  /* 0x0000c8003a007a20 */ /* 0x000fe40000410000 */
[----:B------:R-:W-:Y:S01]  /*4280*/  STL [R1+0x50], R25 ;  /* 0x0000501901007387 */ /* 0x000fe20000100800 */
[----:B------:R-:W-:Y:S01]  /*4290*/  ISETP.LT.OR P5, PT, R3, 0x39, P5 ;  /* 0x000000390300780c */ /* 0x000fe20002fa1670 */
[----:B------:R-:W2:Y:S03]  /*42a0*/  MUFU.TANH R13, R0 ;  /* 0x00000000000d7308 */ /* 0x000ea60000002400 */
[----:B------:R-:W-:Y:S01]  /*42b0*/  FSEL R178, R26, -INF , !P5 ;  /* 0xff8000001ab27808 */ /* 0x000fe20006800000 */
[----:B-1----:R-:W-:Y:S01]  /*42c0*/  FMUL.FTZ R6, R30, c[0x0][0x320] ;  /* 0x0000c8001e067a20 */ /* 0x002fe20000410000 */
[----:B------:R-:W-:-:S03]  /*42d0*/  PLOP3.LUT P5, PT, PT, PT, UP1, 0x40, 0x0 ;  /* 0x000000000000781c */ /* 0x000fc60003fae818 */
        /* <DEDUP_REMOVED lines=13> */
[----:B-1----:R1:W5:Y:S06]  /*43b0*/  SHFL.IDX PT, R6, R9, 0x1, 0x1c1f ;  /* 0x003c1f0009067f89 */ /* 0x00236c00000e0000 */
[----:B-1----:R1:W1:Y:S01]  /*43c0*/  MUFU.TANH R9, R7 ;  /* 0x0000000700097308 */ /* 0x0022620000002400 */
[--C-:B-----5:R-:W-:Y:S02]  /*43d0*/  IMAD.IADD R3, R8, 0x1, R6.reuse ;  /* 0x0000000108037824 */ /* 0x120fe400078e0206 */
[----:B------:R-:W-:-:S03]  /*43e0*/  IMAD.IADD R0, R10, 0x1, R6 ;  /* 0x000000010a007824 */ /* 0x000fc600078e0206 */
[----:B------:R-:W-:Y:S01]  /*43f0*/  IMNMX R3, R3, R11, PT ;  /* 0x0000000b03037217 */ /* 0x000fe20003800200 */
        /* <DEDUP_REMOVED lines=13> */
.L_x_957:
[----:B------:R-:W-:-:S04]  /*44d0*/  MOV R7, c[0x0][0x32c] ;  /* 0x0000cb0000077a02 */ /* 0x000fc80000000f00 */
[----:B------:R-:W-:-:S13]  /*44e0*/  ISETP.NE.AND P5, PT, R7, 0x1, PT ;  /* 0x000000010700780c */ /* 0x000fda0003fa5270 */
[----:B------:R-:W-:-:S05]  /*44f0*/  @P5 IMAD.HI.U32 R7, R6, c[0x0][0x330], RZ ;  /* 0x0000cc0006075a27 */ /* 0x000fca00078e00ff */
[----:B------:R-:W-:Y:S02]  /*4500*/  @P5 SHF.R.U32.HI R6, RZ, c[0x0][0x334], R7 ;  /* 0x0000cd00ff065a19 */ /* 0x000fe40000011607 */
.L_x_958:
[----:B------:R-:W-:Y:S05]  /*4510*/  BSYNC B0 ;  /* 0x0000000000007941 */ /* 0x000fea0003800000 */
.L_x_956:
[----:B------:R-:W-:-:S04]  /*4520*/  IMAD R6, R6, c[0x0][0x32c], -R96 ;  /* 0x0000cb0006067a24 */ /* 0x000fc800078e0a60 */
[----:B------:R-:W-:-:S05]  /*4530*/  IMAD.IADD R6, R6, 0x1, -R40 ;  /* 0x0000000106067824 */ /* 0x000fca00078e0a28 */
[----:B------:R-:W-:Y:S02]  /*4540*/  IADD3 R7, R6, c[0x0][0x32c], RZ ;  /* 0x0000cb0006077a10 */ /* 0x000fe40007ffe0ff */
[----:B------:R-:W-:Y:S02]  /*4550*/  IMNMX R0, R0, R6, !PT ;  /* 0x0000000600007217 */ /* 0x000fe40007800200 */
[----:B------:R-:W-:Y:S02]  /*4560*/  IMNMX R3, R3, R7, PT ;  /* 0x0000000703037217 */ /* 0x000fe40003800200 */
.L_x_955:
[----:B--234-:R-:W-:Y:S01]  /*4570*/  ISETP.GT.AND P6, PT, R0, 0x8, P0 ;  /* 0x000000080000780c */ /* 0x01cfe200007c4270 */
[----:B------:R-:W-:Y:S01]  /*4580*/  STL [R1+0x8c], R221 ;  /* 0x00008cdd01007387 */ /* 0x000fe20000100800 */
[----:B------:R-:W-:Y:S01]  /*4590*/  FMNMX.FTZ R132, R16, R17, !PT ;  /* 0x0000001110847209 */ /* 0x000fe20007810000 */
[----:B------:R-:W-:Y:S01]  /*45a0*/  IMAD.SHL.U32 R205, R5, 0x2, RZ ;  /* 0x0000000205cd7824 */ /* 0x000fe200078e00ff */
[C---:B------:R-:W-:Y:S01]  /*45b0*/  ISETP.LT.OR P6, PT, R3.reuse, 0x9, P6 ;  /* 0x000000090300780c */ /* 0x040fe200037c1670 */
[----:B------:R-:W-:Y:S01]  /*45c0*/  STL [R1+0x88], R220 ;  /* 0x000088dc01007387 */ /* 0x000fe20000100800 */
[----:B------:R-:W-:Y:S01]  /*45d0*/  ISETP.GT.AND P5, PT, R0, 0x1, P0 ;  /* 0x000000010000780c */ /* 0x000fe200007a4270 */
[----:B------:R-:W-:Y:S01]  /*45e0*/  IMAD R208, R2, 0x2, R205 ;  /* 0x0000000202d07824 */ /* 0x000fe200078e02cd */
[----:B------:R-:W-:Y:S01]  /*45f0*/  FSEL R12, R12, -INF , !P6 ;  /* 0xff8000000c0c7808 */ /* 0x000fe20007000000 */
[----:B------:R2:W-:Y:S01]  /*4600*/  STL [R1+0x84], R219 ;  /* 0x000084db01007387 */ /* 0x0005e20000100800 */
[----:B------:R-:W-:Y:S01]  /*4610*/  ISETP.GT.AND P6, PT, R0, 0x10, P0 ;  /* 0x000000100000780c */ /* 0x000fe200007c4270 */
[----:B------:R-:W-:Y:S01]  /*4620*/  ULDC.64 UR4, c[0x0][0x2c8] ;  /* 0x0000b20000047ab9 */ /* 0x000fe20000000a00 */
[----:B------:R-:W-:Y:S01]  /*4630*/  FMNMX.FTZ R132, R18, R132, !PT ;  /* 0x0000008412847209 */ /* 0x000fe20007810000 */
[----:B------:R-:W-:Y:S01]  /*4640*/  STL [R1+0x80], R218 ;  /* 0x000080da01007387 */ /* 0x000fe20000100800 */
[----:B------:R-:W-:-:S02]  /*4650*/  ISETP.LT.OR P5, PT, R3, 0x2, P5 ;  /* 0x000000020300780c */ /* 0x000fc40002fa1670 */
[----:B------:R-:W-:Y:S01]  /*4660*/  ISETP.LT.OR P6, PT, R3, 0x11, P6 ;  /* 0x000000110300780c */ /* 0x000fe200037c1670 */
[----:B------:R-:W-:Y:S01]  /*4670*/  STL [R1+0x7c], R217 ;  /* 0x00007cd901007387 */ /* 0x000fe20000100800 */
[----:B------:R-:W-:Y:S02]  /*4680*/  FMNMX.FTZ R132, R19, R132, !PT ;  /* 0x0000008413847209 */ /* 0x000fe40007810000 */
[----:B------:R-:W-:Y:S01]  /*4690*/  FSEL R10, R14, -INF , !P5 ;  /* 0xff8000000e0a7808 */ /* 0x000fe20006800000 */
[----:B------:R-:W-:Y:S01]  /*46a0*/  STL [R1+0x78], R216 ;  /* 0x000078d801007387 */ /* 0x000fe20000100800 */
[----:B------:R-:W-:Y:S02]  /*46b0*/  ISETP.GT.AND P5, PT, R0, 0x9, P0 ;  /* 0x000000090000780c */ /* 0x000fe400007a4270 */
[----:B-1----:R-:W-:Y:S01]  /*46c0*/  FSEL R48, R9, -INF , !P6 ;  /* 0xff80000009307808 */ /* 0x002fe20007000000 */
[----:B------:R-:W-:Y:S01]  /*46d0*/  STL [R1+0x74], R215 ;  /* 0x000074d701007387 */ /* 0x000fe20000100800 */
[----:B------:R-:W-:-:S02]  /*46e0*/  FMNMX.FTZ R132, R60, R132, !PT ;  /* 0x000000843c847209 */ /* 0x000fc40007810000 */
[----:B------:R-:W-:Y:S01]  /*46f0*/  ISETP.GT.AND P6, PT, R0, RZ, P0 ;  /* 0x000000ff0000720c */ /* 0x000fe200007c4270 */
[----:B------:R-:W-:Y:S01]  /*4700*/  STL [R1+0x70], R214 ;  /* 0x000070d601007387 */ /* 0x000fe20000100800 */
[----:B------:R-:W-:Y:S02]  /*4710*/  ISETP.LT.OR P5, PT, R3, 0xa, P5 ;  /* 0x0000000a0300780c */ /* 0x000fe40002fa1670 */
[----:B------:R-:W-:Y:S01]  /*4720*/  FMNMX.FTZ R132, R61, R132, !PT ;  /* 0x000000843d847209 */ /* 0x000fe20007810000 */
[----:B------:R-:W-:Y:S01]  /*4730*/  STL [R1+0x6c], R213 ;  /* 0x00006cd501007387 */ /* 0x000fe20000100800 */
[----:B------:R-:W-:Y:S02]  /*4740*/  ISETP.LT.OR P6, PT, R3, 0x1, P6 ;  /* 0x000000010300780c */ /* 0x000fe400037c1670 */
[----:B------:R-:W-:Y:S01]  /*4750*/  FSEL R11, R20, -INF , !P5 ;  /* 0xff800000140b7808 */ /* 0x000fe20006800000 */
[----:B------:R-:W-:Y:S01]  /*4760*/  STL [R1+0x68], R212 ;  /* 0x000068d401007387 */ /* 0x000fe20000100800 */
[----:B------:R-:W-:-:S02]  /*4770*/  ISETP.GT.AND P5, PT, R0, 0x11, P0 ;  /* 0x000000110000780c */ /* 0x000fc400007a4270 */
[----:B------:R-:W-:Y:S01]  /*4780*/  FMNMX.FTZ R132, R62, R132, !PT ;  /* 0x000000843e847209 */ /* 0x000fe20007810000 */
[----:B------:R-:W-:Y:S01]  /*4790*/  STL [R1+0x64], R211 ;  /* 0x000064d301007387 */ /* 0x000fe20000100800 */
[----:B------:R-:W-:Y:S02]  /*47a0*/  FSEL R9, R64, -INF , !P6 ;  /* 0xff80000040097808 */ /* 0x000fe40007000000 */
[----:B------:R-:W-:Y:S01]  /*47b0*/  ISETP.LT.OR P5, PT, R3, 0x12, P5 ;  /* 0x000000120300780c */ /* 0x000fe20002fa1670 */
[----:B------:R-:W-:Y:S01]  /*47c0*/  STL [R1+0x60], R210 ;  /* 0x000060d201007387 */ /* 0x000fe20000100800 */
[----:B------:R-:W-:Y:S02]  /*47d0*/  FMNMX.FTZ R132, R63, R132, !PT ;  /* 0x000000843f847209 */ /* 0x000fe40007810000 */
[----:B------:R-:W-:Y:S01]  /*47e0*/  FMNMX.FTZ R6, R9, R10, !PT ;  /* 0x0000000a09067209 */ /* 0x000fe20007810000 */
[----:B------:R-:W-:Y:S01]  /*47f0*/  STL [R1+0x5c], R209 ;  /* 0x00005cd101007387 */ /* 0x000fe20000100800 */
[----:B------:R-:W-:-:S02]  /*4800*/  FSEL R51, R24, -INF , !P5 ;  /* 0xff80000018337808 */ /* 0x000fc40006800000 */
[----:B------:R-:W-:Y:S01]  /*4810*/  FMNMX.FTZ R132, R165, R132, !PT ;  /* 0x00000084a5847209 */ /* 0x000fe20007810000 */
[----:B------:R1:W-:Y:S01]  /*4820*/  STL [R1+0x58], R204 ;  /* 0x000058cc01007387 */ /* 0x0003e20000100800 */
[----:B------:R-:W-:Y:S02]  /*4830*/  ISETP.GT.AND P5, PT, R0, 0x18, P0 ;  /* 0x000000180000780c */ /* 0x000fe400007a4270 */
[----:B------:R-:W-:Y:S01]  /*4840*/  FMNMX.FTZ R6, R12, R6, !PT ;  /* 0x000000060c067209 */ /* 0x000fe20007810000 */
[----:B------:R-:W-:Y:S01]  /*4850*/  LDSM.16.MT88.4 R36, [R208+0x2100] ;  /* 0x00210000d024783b */ /* 0x000fe20000004200 */
[----:B------:R-:W-:Y:S02]  /*4860*/  FMNMX.FTZ R132, R166, R132, !PT ;  /* 0x00000084a6847209 */ /* 0x000fe40007810000 */
[----:B------:R-:W-:Y:S01]  /*4870*/  ISETP.LT.OR P5, PT, R3, 0x19, P5 ;  /* 0x000000190300780c */ /* 0x000fe20002fa1670 */
[----:B------:R-:W-:Y:S01]  /*4880*/  LDSM.16.MT88.4 R40, [R205+0x2100] ;  /* 0x00210000cd28783b */ /* 0x000fe20000004200 */
[----:B------:R-:W-:-:S02]  /*4890*/  FMNMX.FTZ R6, R11, R6, !PT ;  /* 0x000000060b067209 */ /* 0x000fc40007810000 */
[----:B------:R-:W-:Y:S02]  /*48a0*/  ISETP.GT.AND P6, PT, R0, 0x19, P0 ;  /* 0x000000190000780c */ /* 0x000fe400007c4270 */
[----:B------:R-:W-:Y:S02]  /*48b0*/  FMNMX.FTZ R132, R167, R132, !PT ;  /* 0x00000084a7847209 */ /* 0x000fe40007810000 */
[----:B------:R-:W-:Y:S02]  /*48c0*/  FSEL R50, R21, -INF , !P5 ;  /* 0xff80000015327808 */ /* 0x000fe40006800000 */
[----:B------:R-:W-:Y:S02]  /*48d0*/  FMNMX.FTZ R6, R48, R6, !PT ;  /* 0x0000000630067209 */ /* 0x000fe40007810000 */
[----:B------:R-:W-:Y:S02]  /*48e0*/  ISETP.GT.AND P5, PT, R0, 0x20, P0 ;  /* 0x000000200000780c */ /* 0x000fe400007a4270 */
[----:B------:R-:W-:-:S02]  /*48f0*/  ISETP.LT.OR P6, PT, R3, 0x1a, P6 ;  /* 0x0000001a0300780c */ /* 0x000fc400037c1670 */
[----:B------:R-:W-:Y:S02]  /*4900*/  FMNMX.FTZ R132, R176, R132, !PT ;  /* 0x00000084b0847209 */ /* 0x000fe40007810000 */
[----:B------:R-:W-:Y:S02]  /*4910*/  FMNMX.FTZ R6, R51, R6, !PT ;  /* 0x0000000633067209 */ /* 0x000fe40007810000 */
[----:B------:R-:W-:Y:S02]  /*4920*/  ISETP.LT.OR P5, PT, R3, 0x21, P5 ;  /* 0x000000210300780c */ /* 0x000fe40002fa1670 */
[----:B------:R-:W-:Y:S02]  /*4930*/  FSEL R49, R23, -INF , !P6 ;  /* 0xff80000017317808 */ /* 0x000fe40007000000 */
[----:B------:R-:W-:Y:S01]  /*4940*/  ISETP.GT.AND P6, PT, R0, 0x21, P0 ;  /* 0x000000210000780c */ /* 0x000fe200007c4270 */
[----:B------:R-:W-:Y:S01]  /*4950*/  LDSM.16.MT88.4 R20, [R205+0x100] ;  /* 0x00010000cd14783b */ /* 0x000fe20000004200 */
[----:B------:R-:W-:-:S02]  /*4960*/  FMNMX.FTZ R132, R177, R132, !PT ;  /* 0x00000084b1847209 */ /* 0x000fc40007810000 */
[----:B------:R-:W-:Y:S02]  /*4970*/  FMNMX.FTZ R6, R50, R6, !PT ;  /* 0x0000000632067209 */ /* 0x000fe40007810000 */
[----:B------:R-:W-:Y:S02]  /*4980*/  FSEL R134, R13, -INF , !P5 ;  /* 0xff8000000d867808 */ /* 0x000fe40006800000 */
[----:B------:R-:W-:Y:S02]  /*4990*/  ISETP.GT.AND P5, PT, R0, 0x28, P0 ;  /* 0x000000280000780c */ /* 0x000fe400007a4270 */
[----:B------:R-:W-:Y:S02]  /*49a0*/  ISETP.LT.OR P6, PT, R3, 0x22, P6 ;  /* 0x000000220300780c */ /* 0x000fe400037c1670 */
[----:B------:R-:W-:Y:S02]  /*49b0*/  FMNMX.FTZ R132, R179, R132, !PT ;  /* 0x00000084b3847209 */ /* 0x000fe40007810000 */
[----:B------:R-:W-:-:S02]  /*49c0*/  FMNMX.FTZ R6, R49, R6, !PT ;  /* 0x0000000631067209 */ /* 0x000fc40007810000 */
[----:B------:R-:W-:Y:S02]  /*49d0*/  ISETP.LT.OR P5, PT, R3, 0x29, P5 ;  /* 0x000000290300780c */ /* 0x000fe40002fa1670 */
[----:B------:R-:W-:Y:S02]  /*49e0*/  FSEL R133, R15, -INF , !P6 ;  /* 0xff8000000f857808 */ /* 0x000fe40007000000 */
[----:B------:R-:W-:Y:S02]  /*49f0*/  ISETP.GT.AND P6, PT, R0, 0x29, P0 ;  /* 0x000000290000780c */ /* 0x000fe400007c4270 */
[----:B------:R-:W-:Y:S02]  /*4a00*/  FMNMX.FTZ R132, R178, R132, !PT ;  /* 0x00000084b2847209 */ /* 0x000fe40007810000 */
[----:B------:R-:W-:Y:S02]  /*4a10*/  FMNMX.FTZ R6, R134, R6, !PT ;  /* 0x0000000686067209 */ /* 0x000fe40007810000 */
[----:B------:R-:W-:-:S02]  /*4a20*/  FSEL R135, R34, -INF , !P5 ;  /* 0xff80000022877808 */ /* 0x000fc40006800000 */
[----:B------:R-:W-:Y:S02]  /*4a30*/  ISETP.GT.AND P5, PT, R0, 0x30, P0 ;  /* 0x000000300000780c */ /* 0x000fe400007a4270 */
[----:B------:R-:W-:Y:S02]  /*4a40*/  ISETP.LT.OR P6, PT, R3, 0x2a, P6 ;  /* 0x0000002a0300780c */ /* 0x000fe400037c1670 */
[----:B------:R-:W-:Y:S02]  /*4a50*/  FMNMX.FTZ R132, R25, R132, !PT ;  /* 0x0000008419847209 */ /* 0x000fe40007810000 */
[----:B------:R-:W-:Y:S02]  /*4a60*/  FMNMX.FTZ R6, R133, R6, !PT ;  /* 0x0000000685067209 */ /* 0x000fe40007810000 */
[----:B------:R-:W-:Y:S01]  /*4a70*/  ISETP.LT.OR P5, PT, R3, 0x31, P5 ;  /* 0x000000310300780c */ /* 0x000fe20002fa1670 */
[----:B------:R-:W3:Y:S01]  /*4a80*/  SHFL.BFLY PT, R7, R132, 0x2, 0x1f ;  /* 0x0c401f0084077f89 */ /* 0x000ee200000e0000 */
[----:B------:R-:W-:-:S02]  /*4a90*/  FSEL R164, R35, -INF , !P6 ;  /* 0xff80000023a47808 */ /* 0x000fc40007000000 */
[C---:B------:R-:W-:Y:S02]  /*4aa0*/  ISETP.GT.AND P6, PT, R0.reuse, 0x31, P0 ;  /* 0x000000310000780c */ /* 0x040fe400007c4270 */
[----:B------:R-:W-:Y:S02]  /*4ab0*/  FMNMX.FTZ R6, R135, R6, !PT ;  /* 0x0000000687067209 */ /* 0x000fe40007810000 */
[----:B--2---:R-:W-:Y:S02]  /*4ac0*/  FSEL R219, R33, -INF , !P5 ;  /* 0xff80000021db7808 */ /* 0x004fe40006800000 */
[----:B------:R-:W-:Y:S02]  /*4ad0*/  ISETP.GT.AND P5, PT, R0, 0x38, P0 ;  /* 0x000000380000780c */ /* 0x000fe400007a4270 */
[----:B------:R-:W-:Y:S02]  /*4ae0*/  ISETP.LT.OR P6, PT, R3, 0x32, P6 ;  /* 0x000000320300780c */ /* 0x000fe400037c1670 */
[----:B------:R-:W-:-:S02]  /*4af0*/  FMNMX.FTZ R6, R164, R6, !PT ;  /* 0x00000006a4067209 */ /* 0x000fc40007810000 */
[----:B------:R-:W-:Y:S02]  /*4b00*/  ISETP.GT.AND P0, PT, R0, 0x39, P0 ;  /* 0x000000390000780c */ /* 0x000fe40000704270 */
[----:B------:R-:W-:Y:S02]  /*4b10*/  ISETP.LT.OR P5, PT, R3, 0x39, P5 ;  /* 0x000000390300780c */ /* 0x000fe40002fa1670 */
[----:B-1----:R-:W-:Y:S02]  /*4b20*/  FSEL R204, R30, -INF , !P6 ;  /* 0xff8000001ecc7808 */ /* 0x002fe40007000000 */
[----:B------:R-:W-:Y:S02]  /*4b30*/  FMNMX.FTZ R0, R219, R6, !PT ;  /* 0x00000006db007209 */ /* 0x000fe40007810000 */
[----:B------:R-:W-:Y:S02]  /*4b40*/  ISETP.LT.OR P0, PT, R3, 0x3a, P0 ;  /* 0x0000003a0300780c */ /* 0x000fe40000701670 */
[----:B------:R-:W-:-:S02]  /*4b50*/  FSEL R184, R28, -INF , !P5 ;  /* 0xff8000001cb87808 */ /* 0x000fc40006800000 */
[----:B------:R-:W-:Y:S02]  /*4b60*/  FMNMX.FTZ R0, R204, R0, !PT ;  /* 0x00000000cc007209 */ /* 0x000fe40007810000 */
[----:B------:R-:W-:Y:S02]  /*4b70*/  FSEL R181, R27, -INF , !P0 ;  /* 0xff8000001bb57808 */ /* 0x000fe40004000000 */
[----:B------:R-:W-:Y:S01]  /*4b80*/  FMNMX.FTZ R0, R184, R0, !PT ;  /* 0x00000000b8007209 */ /* 0x000fe20007810000 */
[----:B------:R-:W-:Y:S01]  /*4b90*/  LDSM.16.MT88.4 R24, [R205+0x4100] ;  /* 0x00410000cd18783b */ /* 0x000fe20000004200 */
[----:B---3--:R-:W-:Y:S02]  /*4ba0*/  FMNMX.FTZ R132, R132, R7, !PT ;  /* 0x0000000784847209 */ /* 0x008fe40007810000 */
[----:B------:R-:W-:Y:S02]  /*4bb0*/  FMNMX.FTZ R0, R181, R0, !PT ;  /* 0x00000000b5007209 */ /* 0x000fe40007810000 */
[----:B------:R-:W-:Y:S01]  /*4bc0*/  LEA R206, R4, R205, 0x1 ;  /* 0x000000cd04ce7211 */ /* 0x000fe200078e08ff */
[----:B------:R-:W1:Y:S04]  /*4bd0*/  SHFL.BFLY PT, R6, R132, 0x1, 0x1f ;  /* 0x0c201f0084067f89 */ /* 0x000e6800000e0000 */
[----:B------:R-:W2:Y:S01]  /*4be0*/  SHFL.BFLY PT, R3, R0, 0x2, 0x1f ;  /* 0x0c401f0000037f89 */ /* 0x000ea200000e0000 */
[----:B------:R-:W-:-:S03]  /*4bf0*/  IMAD R207, R2, 0x2, R206 ;  /* 0x0000000202cf7824 */ /* 0x000fc600078e02ce */
[----:B------:R-:W-:Y:S04]  /*4c00*/  LDSM.16.MT88.4 R44, [R206+0x2100] ;  /* 0x00210000ce2c783b */ /* 0x000fe80000004200 */
[----:B------:R-:W-:Y:S04]  /*4c10*/  LDSM.16.MT88.4 R28, [R207+0x100] ;  /* 0x00010000cf1c783b */ /* 0x000fe80000004200 */
[----:B------:R-:W-:Y:S01]  /*4c20*/  LDSM.16.MT88.4 R32, [R207+0x2100] ;  /* 0x00210000cf20783b */ /* 0x000fe20000004200 */
[----:B-1----:R-:W-:Y:S02]  /*4c30*/  FMNMX.FTZ R132, R132, R6, !PT ;  /* 0x0000000684847209 */ /* 0x002fe40007810000 */
[----:B--2---:R-:W-:-:S03]  /*4c40*/  FMNMX.FTZ R0, R0, R3, !PT ;  /* 0x0000000300007209 */ /* 0x004fc60007810000 */
[C---:B------:R-:W-:Y:S01]  /*4c50*/  FMUL.FTZ R8, R132.reuse, c[0x0][0x2d0] ;  /* 0x0000b40084087a20 */ /* 0x040fe20000410000 */
[----:B------:R-:W-:Y:S01]  /*4c60*/  FSETP.NEU.FTZ.AND P0, PT, R132, -INF , PT ;  /* 0xff8000008400780b */ /* 0x000fe20003f1d000 */
[----:B------:R-:W1:Y:S03]  /*4c70*/  SHFL.BFLY PT, R6, R0, 0x1, 0x1f ;  /* 0x0c201f0000067f89 */ /* 0x000e6600000e0000 */
[----:B------:R-:W-:-:S05]  /*4c80*/  FSEL R8, R8, RZ, P0 ;  /* 0x000000ff08087208 */ /* 0x000fca0000000000 */
[--C-:B------:R-:W-:Y:S02]  /*4c90*/  FFMA.FTZ R3, R16, c[0x0][0x2d0], -R8.reuse ;  /* 0x0000b40010037a23 */ /* 0x100fe40000010808 */
[--C-:B------:R-:W-:Y:S02]  /*4ca0*/  FFMA.FTZ R2, R60, c[0x0][0x2d0], -R8.reuse ;  /* 0x0000b4003c027a23 */ /* 0x100fe40000010808 */
[----:B------:R2:W-:Y:S08]  /*4cb0*/  MUFU.EX2 R209, R3 ;  /* 0x0000000300d17308 */ /* 0x0005f00000000800 */
[----:B------:R3:W-:Y:S01]  /*4cc0*/  MUFU.EX2 R215, R2 ;  /* 0x0000000200d77308 */ /* 0x0007e20000000800 */
[----:B--2---:R-:W-:-:S07]  /*4cd0*/  FFMA.FTZ R3, R17, c[0x0][0x2d0], -R8 ;  /* 0x0000b40011037a23 */ /* 0x004fce0000010808 */
[----:B------:R1:W-:Y:S01]  /*4ce0*/  MUFU.EX2 R180, R3 ;  /* 0x0000000300b47308 */ /* 0x0003e20000000800 */
[----:B---3--:R-:W-:-:S07]  /*4cf0*/  FFMA.FTZ R2, R61, c[0x0][0x2d0], -R8 ;  /* 0x0000b4003d027a23 */ /* 0x008fce0000010808 */
[----:B------:R2:W-:Y:S01]  /*4d00*/  MUFU.EX2 R212, R2 ;  /* 0x0000000200d47308 */ /* 0x0005e20000000800 */
[----:B-1----:R-:W-:Y:S01]  /*4d10*/  FMNMX.FTZ R3, R0, R6, !PT ;  /* 0x0000000600037209 */ /* 0x002fe20007810000 */
[--C-:B------:R-:W-:Y:S02]  /*4d20*/  FFMA.FTZ R0, R18, c[0x0][0x2d0], -R8.reuse ;  /* 0x0000b40012007a23 */ /* 0x100fe40000010808 */
[----:B------:R-:W-:Y:S01]  /*4d30*/  FFMA.FTZ R6, R19, c[0x0][0x2d0], -R8 ;  /* 0x0000b40013067a23 */ /* 0x000fe20000010808 */
[----:B------:R-:W-:-:S03]  /*4d40*/  FSETP.NEU.FTZ.AND P0, PT, R3, -INF , PT ;  /* 0xff8000000300780b */ /* 0x000fc60003f1d000 */
[----:B------:R1:W-:Y:S01]  /*4d50*/  MUFU.EX2 R218, R0 ;  /* 0x0000000000da7308 */ /* 0x0003e20000000800 */
[----:B------:R-:W3:Y:S01]  /*4d60*/  LDSM.16.MT88.4 R16, [R206+0x100] ;  /* 0x00010000ce10783b */ /* 0x000ee20000004200 */
[----:B--2---:R-:W-:-:S06]  /*4d70*/  FFMA.FTZ R2, R62, c[0x0][0x2d0], -R8 ;  /* 0x0000b4003e027a23 */ /* 0x004fcc0000010808 */
[----:B------:R2:W4:Y:S01]  /*4d80*/  MUFU.EX2 R13, R6 ;  /* 0x00000006000d7308 */ /* 0x0005220000000800 */
[----:B-1----:R-:W-:-:S07]  /*4d90*/  FMUL.FTZ R0, R3, c[0x0][0x2d0] ;  /* 0x0000b40003007a20 */ /* 0x002fce0000410000 */
[----:B------:R1:W-:Y:S01]  /*4da0*/  MUFU.EX2 R210, R2 ;  /* 0x0000000200d27308 */ /* 0x0003e20000000800 */
[----:B------:R-:W-:-:S05]  /*4db0*/  FSEL R0, R0, RZ, P0 ;  /* 0x000000ff00007208 */ /* 0x000fca0000000000 */
[--C-:B------:R-:W-:Y:S02]  /*4dc0*/  FFMA.FTZ R4, R12, c[0x0][0x2d0], -R0.reuse ;  /* 0x0000b4000c047a23 */ /* 0x100fe40000010800 */
[--C-:B--2---:R-:W-:Y:S02]  /*4dd0*/  FFMA.FTZ R6, R9, c[0x0][0x2d0], -R0.reuse ;  /* 0x0000b40009067a23 */ /* 0x104fe40000010800 */
[----:B------:R2:W-:Y:S01]  /*4de0*/  MUFU.EX2 R216, R4 ;  /* 0x0000000400d87308 */ /* 0x0005e20000000800 */
[----:B------:R-:W-:Y:S02]  /*4df0*/  FFMA.FTZ R5, R10, c[0x0][0x2d0], -R0 ;  /* 0x0000b4000a057a23 */ /* 0x000fe40000010800 */
[----:B----4-:R-:W-:Y:S02]  /*4e00*/  IMAD.MOV.U32 R10, RZ, RZ, R13 ;  /* 0x000000ffff0a7224 */ /* 0x010fe400078e000d */
[----:B------:R-:W4:Y:S01]  /*4e10*/  LDSM.16.MT88.4 R12, [R208+0x100] ;  /* 0x00010000d00c783b */ /* 0x000f220000004200 */
[----:B-1----:R-:W-:-:S02]  /*4e20*/  FFMA.FTZ R2, R63, c[0x0][0x2d0], -R8 ;  /* 0x0000b4003f027a23 */ /* 0x002fc40000010808 */
[----:B------:R1:W-:Y:S01]  /*4e30*/  MUFU.EX2 R214, R6 ;  /* 0x0000000600d67308 */ /* 0x0003e20000000800 */
[----:B--2---:R-:W-:-:S07]  /*4e40*/  FFMA.FTZ R4, R11, c[0x0][0x2d0], -R0 ;  /* 0x0000b4000b047a23 */ /* 0x004fce0000010800 */
[----:B------:R-:W2:Y:S01]  /*4e50*/  MUFU.EX2 R9, R5 ;  /* 0x0000000500097308 */ /* 0x000ea20000000800 */
[----:B-1----:R-:W-:-:S07]  /*4e60*/  F2FP.BF16.PACK_AB R6, R10, R218 ;  /* 0x000000da0a06723e */ /* 0x002fce00000010ff */
[----:B------:R1:W1:Y:S01]  /*4e70*/  MUFU.EX2 R213, R4 ;  /* 0x0000000400d57308 */ /* 0x0002620000000800 */
[----:B--2---:R-:W-:-:S07]  /*4e80*/  F2FP.BF16.PACK_AB R5, R9, R214 ;  /* 0x000000d60905723e */ /* 0x004fce00000010ff */
[----:B------:R2:W2:Y:S01]  /*4e90*/  MUFU.EX2 R217, R2 ;  /* 0x0000000200d97308 */ /* 0x0004a20000000800 */
[----:B-1----:R-:W-:Y:S02]  /*4ea0*/  F2FP.BF16.PACK_AB R4, R180, R209 ;  /* 0x000000d1b404723e */ /* 0x002fe400000010ff */
[----:B------:R-:W-:-:S07]  /*4eb0*/  F2FP.BF16.PACK_AB R7, R213, R216 ;  /* 0x000000d8d507723e */ /* 0x000fce00000010ff */
[----:B---3--:R-:W-:Y:S01]  /*4ec0*/  HMMA.16816.F32.BF16 R56, R4, R16, RZ ;  /* 0x000000100438723c */ /* 0x008fe200000418ff */
[----:B--2---:R-:W-:-:S04]  /*4ed0*/  FFMA.FTZ R2, R48, c[0x0][0x2d0], -R0 ;  /* 0x0000b40030027a23 */ /* 0x004fc80000010800 */
[----:B------:R1:W-:Y:S03]  /*4ee0*/  MUFU.EX2 R211, R2 ;  /* 0x0000000200d37308 */ /* 0x0003e60000000800 */
[C---:B------:R-:W-:Y:S01]  /*4ef0*/  HMMA.16816.F32.BF16 R64, R4.reuse, R18, RZ ;  /* 0x000000120440723c */ /* 0x040fe200000418ff */
[----:B------:R-:W2:Y:S07]  /*4f00*/  LDSM.16.MT88.4 R16, [R206+0x4100] ;  /* 0x00410000ce10783b */ /* 0x000eae0000004200 */
[----:B------:R-:W-:Y:S01]  /*4f10*/  HMMA.16816.F32.BF16 R76, R4, R20, RZ ;  /* 0x00000014044c723c */ /* 0x000fe200000418ff */
[----:B-1----:R-:W-:-:S07]  /*4f20*/  FFMA.FTZ R2, R51, c[0x0][0x2d0], -R0 ;  /* 0x0000b40033027a23 */ /* 0x002fce0000010800 */
[C---:B------:R-:W-:Y:S01]  /*4f30*/  HMMA.16816.F32.BF16 R68, R4.reuse, R22, RZ ;  /* 0x000000160444723c */ /* 0x040fe200000418ff */
[----:B------:R-:W1:Y:S01]  /*4f40*/  LDSM.16.MT88.4 R20, [R207+0x4100] ;  /* 0x00410000cf14783b */ /* 0x000e620000004200 */
[----:B------:R3:W1:Y:S06]  /*4f50*/  MUFU.EX2 R183, R2 ;  /* 0x0000000200b77308 */ /* 0x00066c0000000800 */
[C---:B----4-:R-:W-:Y:S08]  /*4f60*/  HMMA.16816.F32.BF16 R52, R4.reuse, R12, RZ ;  /* 0x0000000c0434723c */ /* 0x050ff000000418ff */
[----:B------:R-:W-:Y:S01]  /*4f70*/  HMMA.16816.F32.BF16 R92, R4, R14, RZ ;  /* 0x0000000e045c723c */ /* 0x000fe200000418ff */
[----:B------:R-:W4:Y:S01]  /*4f80*/  LDSM.16.MT88.4 R12, [R208+0x4100] ;  /* 0x00410000d00c783b */ /* 0x000f220000004200 */
[----:B---3--:R-:W-:-:S04]  /*4f90*/  FFMA.FTZ R2, R50, c[0x0][0x2d0], -R0 ;  /* 0x0000b40032027a23 */ /* 0x008fc80000010800 */
[----:B------:R3:W-:Y:S02]  /*4fa0*/  MUFU.EX2 R220, R2 ;  /* 0x0000000200dc7308 */ /* 0x0007e40000000800 */
[C---:B------:R-:W-:Y:S08]  /*4fb0*/  HMMA.16816.F32.BF16 R104, R4.reuse, R28, RZ ;  /* 0x0000001c0468723c */ /* 0x040ff000000418ff */
[----:B------:R-:W-:Y:S01]  /*4fc0*/  HMMA.16816.F32.BF16 R88, R4, R30, RZ ;  /* 0x0000001e0458723c */ /* 0x000fe200000418ff */
[----:B------:R-:W-:Y:S01]  /*4fd0*/  LDSM.16.MT88.4 R28, [R208+0x6100] ;  /* 0x00610000d01c783b */ /* 0x000fe20000004200 */
[----:B---3--:R-:W-:-:S06]  /*4fe0*/  FFMA.FTZ R2, R49, c[0x0][0x2d0], -R0 ;  /* 0x0000b40031027a23 */ /* 0x008fcc0000010800 */
[C---:B------:R-:W-:Y:S01]  /*4ff0*/  HMMA.16816.F32.BF16 R124, R4.reuse, R36, RZ ;  /* 0x00000024047c723c */ /* 0x040fe200000418ff */
[----:B------:R-:W3:Y:S07]  /*5000*/  MUFU.EX2 R182, R2 ;  /* 0x0000000200b67308 */ /* 0x000eee0000000800 */
[C---:B------:R-:W-:Y:S01]  /*5010*/  HMMA.16816.F32.BF16 R112, R4.reuse, R38, RZ ;  /* 0x000000260470723c */ /* 0x040fe200000418ff */
[----:B------:R-:W1:Y:S07]  /*5020*/  LDSM.16.MT88.4 R36, [R205+0x6100] ;  /* 0x00610000cd24783b */ /* 0x000e6e0000004200 */
[C---:B------:R-:W-:Y:S08]  /*5030*/  HMMA.16816.F32.BF16 R100, R4.reuse, R32, RZ ;  /* 0x000000200464723c */ /* 0x040ff000000418ff */
[C---:B------:R-:W-:Y:S01]  /*5040*/  HMMA.16816.F32.BF16 R80, R4.reuse, R34, RZ ;  /* 0x000000220450723c */ /* 0x040fe200000418ff */
[----:B------:R-:W3:Y:S07]  /*5050*/  LDSM.16.MT88.4 R32, [R206+0x6100] ;  /* 0x00610000ce20783b */ /* 0x000eee0000004200 */
[C---:B--2---:R-:W-:Y:S08]  /*5060*/  HMMA.16816.F32.BF16 R96, R4.reuse, R16, RZ ;  /* 0x000000100460723c */ /* 0x044ff000000418ff */
[C---:B------:R-:W-:Y:S01]  /*5070*/  HMMA.16816.F32.BF16 R108, R4.reuse, R18, RZ ;  /* 0x00000012046c723c */ /* 0x040fe200000418ff */
[----:B------:R-:W2:Y:S07]  /*5080*/  LDSM.16.MT88.4 R16, [R207+0x6100] ;  /* 0x00610000cf10783b */ /* 0x000eae0000004200 */
[C---:B------:R-:W-:Y:S08]  /*5090*/  HMMA.16816.F32.BF16 R72, R4.reuse, R24, RZ ;  /* 0x000000180448723c */ /* 0x040ff000000418ff */
[C---:B------:R-:W-:Y:S01]  /*50a0*/  HMMA.16816.F32.BF16 R84, R4.reuse, R26, RZ ;  /* 0x0000001a0454723c */ /* 0x040fe200000418ff */
[----:B------:R-:W2:Y:S07]  /*50b0*/  LDSM.16.MT88.4 R24, [R205+0x900] ;  /* 0x00090000cd18783b */ /* 0x000eae0000004200 */
[C---:B-1----:R-:W-:Y:S08]  /*50c0*/  HMMA.16816.F32.BF16 R148, R4.reuse, R20, RZ ;  /* 0x000000140494723c */ /* 0x042ff000000418ff */
[C---:B------:R-:W-:Y:S01]  /*50d0*/  HMMA.16816.F32.BF16 R152, R4.reuse, R22, RZ ;  /* 0x000000160498723c */ /* 0x040fe200000418ff */
[----:B------:R-:W-:Y:S07]  /*50e0*/  LDSM.16.MT88.4 R20, [R206+0x900] ;  /* 0x00090000ce14783b */ /* 0x000fee0000004200 */
[C---:B------:R-:W-:Y:S08]  /*50f0*/  HMMA.16816.F32.BF16 R136, R4.reuse, R40, RZ ;  /* 0x000000280488723c */ /* 0x040ff000000418ff */
[C---:B------:R-:W-:Y:S01]  /*5100*/  HMMA.16816.F32.BF16 R144, R4.reuse, R42, RZ ;  /* 0x0000002a0490723c */ /* 0x040fe200000418ff */
[----:B------:R-:W1:Y:S07]  /*5110*/  LDSM.16.MT88.4 R40, [R207+0x900] ;  /* 0x00090000cf28783b */ /* 0x000e6e0000004200 */
[C---:B------:R-:W-:Y:S08]  /*5120*/  HMMA.16816.F32.BF16 R128, R4.reuse, R44, RZ ;  /* 0x0000002c0480723c */ /* 0x040ff000000418ff */
[C---:B------:R-:W-:Y:S01]  /*5130*/  HMMA.16816.F32.BF16 R116, R4.reuse, R46, RZ ;  /* 0x0000002e0474723c */ /* 0x040fe200000418ff */
[----:B------:R-:W-:Y:S07]  /*5140*/  LDSM.16.MT88.4 R44, [R205+0x2900] ;  /* 0x00290000cd2c783b */ /* 0x000fee0000004200 */
[C---:B----4-:R-:W-:Y:S08]  /*5150*/  HMMA.16816.F32.BF16 R120, R4.reuse, R12, RZ ;  /* 0x0000000c0478723c */ /* 0x050ff000000418ff */
[C---:B------:R-:W-:Y:S01]  /*5160*/  HMMA.16816.F32.BF16 R140, R4.reuse, R14, RZ ;  /* 0x0000000e048c723c */ /* 0x040fe200000418ff */
[----:B------:R-:W4:Y:S07]  /*5170*/  LDSM.16.MT88.4 R12, [R208+0x900] ;  /* 0x00090000d00c783b */ /* 0x000f2e0000004200 */
[C---:B------:R-:W-:Y:S08]  /*5180*/  HMMA.16816.F32.BF16 R156, R4.reuse, R36, RZ ;  /* 0x00000024049c723c */ /* 0x040ff000000418ff */
[C---:B------:R-:W-:Y:S01]  /*5190*/  HMMA.16816.F32.BF16 R160, R4.reuse, R38, RZ ;  /* 0x0000002604a0723c */ /* 0x040fe200000418ff */
[----:B------:R-:W-:Y:S07]  /*51a0*/  LDSM.16.MT88.4 R36, [R206+0x2900] ;  /* 0x00290000ce24783b */ /* 0x000fee0000004200 */
[C---:B---3--:R-:W-:Y:S08]  /*51b0*/  HMMA.16816.F32.BF16 R168, R4.reuse, R32, RZ ;  /* 0x0000002004a8723c */ /* 0x048ff000000418ff */
[C---:B------:R-:W-:Y:S01]  /*51c0*/  HMMA.16816.F32.BF16 R172, R4.reuse, R34, RZ ;  /* 0x0000002204ac723c */ /* 0x040fe200000418ff */
[----:B------:R-:W-:Y:S07]  /*51d0*/  LDSM.16.MT88.4 R32, [R208+0x2900] ;  /* 0x00290000d020783b */ /* 0x000fee0000004200 */
[C---:B------:R-:W-:Y:S08]  /*51e0*/  HMMA.16816.F32.BF16 R196, R4.reuse, R28, RZ ;  /* 0x0000001c04c4723c */ /* 0x040ff000000418ff */
[C---:B------:R-:W-:Y:S08]  /*51f0*/  HMMA.16816.F32.BF16 R200, R4.reuse, R30, RZ ;  /* 0x0000001e04c8723c */ /* 0x040ff000000418ff */
[C---:B--2---:R-:W-:Y:S08]  /*5200*/  HMMA.16816.F32.BF16 R188, R4.reuse, R16, RZ ;  /* 0x0000001004bc723c */ /* 0x044ff000000418ff */
[----:B------:R-:W-:Y:S07]  /*5210*/  HMMA.16816.F32.BF16 R240, R4, R18, RZ ;  /* 0x0000001204f0723c */ /* 0x000fee00000418ff */
[----:B------:R-:W-:-:S02]  /*5220*/  F2FP.BF16.PACK_AB R4, R212, R215 ;  /* 0x000000d7d404723e */ /* 0x000fc400000010ff */
[----:B------:R-:W-:Y:S02]  /*5230*/  F2FP.BF16.PACK_AB R6, R217, R210 ;  /* 0x000000d2d906723e */ /* 0x000fe400000010ff */
[----:B------:R-:W-:Y:S02]  /*5240*/  F2FP.BF16.PACK_AB R5, R183, R211 ;  /* 0x000000d3b705723e */ /* 0x000fe400000010ff */
[----:B------:R-:W-:-:S03]  /*5250*/  F2FP.BF16.PACK_AB R7, R182, R220 ;  /* 0x000000dcb607723e */ /* 0x000fc600000010ff */
[----:B------:R-:W-:Y:S01]  /*5260*/  MOV R62, R189 ;  /* 0x000000bd003e7202 */ /* 0x000fe20000000f00 */
[----:B------:R-:W-:Y:S01]  /*5270*/  IMAD.MOV.U32 R61, RZ, RZ, R190 ;  /* 0x000000ffff3d7224 */ /* 0x000fe200078e00be */
[----:B------:R-:W-:Y:S01]  /*5280*/  MOV R51, R188 ;  /* 0x000000bc00337202 */ /* 0x000fe20000000f00 */
[----:B------:R-:W-:Y:S01]  /*5290*/  IMAD.MOV.U32 R60, RZ, RZ, R191 ;  /* 0x000000ffff3c7224 */ /* 0x000fe200078e00bf */
[C---:B------:R-:W-:Y:S08]  /*52a0*/  HMMA.16816.F32.BF16 R16, R4.reuse, R26, R68 ;  /* 0x0000001a0410723c */ /* 0x040ff00000041844 */
[C---:B------:R-:W-:Y:S01]  /*52b0*/  HMMA.16816.F32.BF16 R28, R4.reuse, R24, R76 ;  /* 0x00000018041c723c */ /* 0x040fe2000004184c */
[----:B------:R-:W-:Y:S07]  /*52c0*/  LDSM.16.MT88.4 R24, [R207+0x4900] ;  /* 0x00490000cf18783b */ /* 0x000fee0000004200 */
[C---:B-1----:R-:W-:Y:S07]  /*52d0*/  HMMA.16816.F32.BF16 R248, R4.reuse, R40, R104 ;  /* 0x0000002804f8723c */ /* 0x042fee0000041868 */
[----:B------:R-:W-:Y:S01]  /*52e0*/  IMAD.MOV.U32 R105, RZ, RZ, R62 ;  /* 0x000000ffff697224 */ /* 0x000fe200078e003e */
[----:B------:R-:W-:Y:S01]  /*52f0*/  MOV R70, R19 ;  /* 0x0000001300467202 */ /* 0x000fe20000000f00 */
[----:B------:R-:W-:Y:S01]  /*5300*/  IMAD.MOV.U32 R71, RZ, RZ, R18 ;  /* 0x000000ffff477224 */ /* 0x000fe200078e0012 */
[----:B----4-:R-:W-:Y:S01]  /*5310*/  HMMA.16816.F32.BF16 R232, R4, R12, R52 ;  /* 0x0000000c04e8723c */ /* 0x010fe20000041834 */
[----:B------:R-:W-:Y:S01]  /*5320*/  IMAD.MOV.U32 R69, RZ, RZ, R16 ;  /* 0x000000ffff457224 */ /* 0x000fe200078e0010 */
[----:B------:R-:W-:Y:S01]  /*5330*/  MOV R107, R60 ;  /* 0x0000003c006b7202 */ /* 0x000fe20000000f00 */
[----:B------:R-:W-:-:S02]  /*5340*/  IMAD.MOV.U32 R68, RZ, RZ, R17 ;  /* 0x000000ffff447224 */ /* 0x000fc400078e0011 */
[----:B------:R-:W-:Y:S01]  /*5350*/  IMAD.MOV.U32 R106, RZ, RZ, R61 ;  /* 0x000000ffff6a7224 */ /* 0x000fe200078e003d */
[----:B------:R-:W-:Y:S01]  /*5360*/  MOV R76, R28 ;  /* 0x0000001c004c7202 */ /* 0x000fe20000000f00 */
[----:B------:R-:W-:Y:S01]  /*5370*/  IMAD.MOV.U32 R78, RZ, RZ, R30 ;  /* 0x000000ffff4e7224 */ /* 0x000fe200078e001e */
[C---:B------:R-:W-:Y:S01]  /*5380*/  HMMA.16816.F32.BF16 R16, R4.reuse, R20, R56 ;  /* 0x000000140410723c */ /* 0x040fe20000041838 */
[----:B------:R-:W-:Y:S02]  /*5390*/  IMAD.MOV.U32 R77, RZ, RZ, R31 ;  /* 0x000000ffff4d7224 */ /* 0x000fe400078e001f */
[----:B------:R-:W-:Y:S02]  /*53a0*/  IMAD.MOV.U32 R63, RZ, RZ, R29 ;  /* 0x000000ffff3f7224 */ /* 0x000fe400078e001d */
[----:B------:R-:W-:Y:S01]  /*53b0*/  LDSM.16.MT88.4 R28, [R207+0x2900] ;  /* 0x00290000cf1c783b */ /* 0x000fe20000004200 */
[----:B------:R-:W-:Y:S02]  /*53c0*/  IMAD.MOV.U32 R104, RZ, RZ, R51 ;  /* 0x000000ffff687224 */ /* 0x000fe400078e0033 */
[C---:B------:R-:W-:Y:S01]  /*53d0*/  HMMA.16816.F32.BF16 R192, R4.reuse, R14, R92 ;  /* 0x0000000e04c0723c */ /* 0x040fe2000004185c */
[----:B------:R-:W1:Y:S06]  /*53e0*/  LDSM.16.MT88.4 R12, [R208+0x4900] ;  /* 0x00490000d00c783b */ /* 0x000e6c0000004200 */
[----:B------:R-:W-:Y:S01]  /*53f0*/  IMAD.MOV.U32 R92, RZ, RZ, R69 ;  /* 0x000000ffff5c7224 */ /* 0x000fe200078e0045 */
[C---:B------:R-:W-:Y:S01]  /*5400*/  HMMA.16816.F32.BF16 R236, R4.reuse, R22, R64 ;  /* 0x0000001604ec723c */ /* 0x040fe20000041840 */
[----:B------:R-:W2:Y:S07]  /*5410*/  LDSM.16.MT88.4 R20, [R205+0x4900] ;  /* 0x00490000cd14783b */ /* 0x000eae0000004200 */
[----:B------:R-:W-:Y:S01]  /*5420*/  MOV R58, R18 ;  /* 0x00000012003a7202 */ /* 0x000fe20000000f00 */
[----:B------:R-:W-:Y:S01]  /*5430*/  IMAD.MOV.U32 R57, RZ, RZ, R19 ;  /* 0x000000ffff397224 */ /* 0x000fe200078e0013 */
[----:B------:R-:W-:Y:S01]  /*5440*/  MOV R221, R16 ;  /* 0x0000001000dd7202 */ /* 0x000fe20000000f00 */
[----:B------:R-:W-:Y:S01]  /*5450*/  IMAD.MOV.U32 R56, RZ, RZ, R17 ;  /* 0x000000ffff387224 */ /* 0x000fe200078e0011 */
[----:B------:R-:W-:Y:S01]  /*5460*/  HMMA.16816.F32.BF16 R244, R4, R44, R136 ;  /* 0x0000002c04f4723c */ /* 0x000fe20000041888 */
[----:B------:R-:W-:Y:S01]  /*5470*/  MOV R94, R58 ;  /* 0x0000003a005e7202 */ /* 0x000fe20000000f00 */
[----:B------:R-:W-:-:S02]  /*5480*/  IMAD.MOV.U32 R95, RZ, RZ, R57 ;  /* 0x000000ffff5f7224 */ /* 0x000fc400078e0039 */
[----:B------:R-:W-:-:S03]  /*5490*/  IMAD.MOV.U32 R93, RZ, RZ, R56 ;  /* 0x000000ffff5d7224 */ /* 0x000fc600078e0038 */
[----:B------:R-:W-:Y:S01]  /*54a0*/  IMAD.MOV.U32 R138, RZ, RZ, R78 ;  /* 0x000000ffff8a7224 */ /* 0x000fe200078e004e */
[----:B------:R-:W-:Y:S01]  /*54b0*/  HMMA.16816.F32.BF16 R16, R4, R42, R88 ;  /* 0x0000002a0410723c */ /* 0x000fe20000041858 */
[----:B------:R-:W-:Y:S01]  /*54c0*/  IMAD.MOV.U32 R139, RZ, RZ, R77 ;  /* 0x000000ffff8b7224 */ /* 0x000fe200078e004d */
[----:B------:R-:W-:Y:S01]  /*54d0*/  MOV R136, R76 ;  /* 0x0000004c00887202 */ /* 0x000fe20000000f00 */
[----:B------:R-:W-:-:S05]  /*54e0*/  IMAD.MOV.U32 R137, RZ, RZ, R63 ;  /* 0x000000ffff897224 */ /* 0x000fca00078e003f */
[C---:B------:R-:W-:Y:S07]  /*54f0*/  HMMA.16816.F32.BF16 R40, R4.reuse, R46, R144 ;  /* 0x0000002e0428723c */ /* 0x040fee0000041890 */
[----:B------:R-:W-:Y:S01]  /*5500*/  MOV R147, R71 ;  /* 0x0000004700937202 */ /* 0x000fe20000000f00 */
[----:B-1----:R-:W-:Y:S01]  /*5510*/  HMMA.16816.F32.BF16 R76, R4, R12, R120 ;  /* 0x0000000c044c723c */ /* 0x002fe20000041878 */
[----:B------:R-:W-:-:S07]  /*5520*/  MOV R146, R68 ;  /* 0x0000004400927202 */ /* 0x000fce0000000f00 */
[----:B------:R-:W-:Y:S01]  /*5530*/  IMAD.MOV.U32 R2, RZ, RZ, R17 ;  /* 0x000000ffff027224 */ /* 0x000fe200078e0011 */
[C---:B------:R-:W-:Y:S01]  /*5540*/  HMMA.16816.F32.BF16 R188, R4.reuse, R34, R112 ;  /* 0x0000002204bc723c */ /* 0x040fe20000041870 */
[----:B------:R-:W-:Y:S01]  /*5550*/  IMAD.MOV.U32 R50, RZ, RZ, R18 ;  /* 0x000000ffff327224 */ /* 0x000fe200078e0012 */
[----:B------:R-:W-:Y:S01]  /*5560*/  MOV R48, R16 ;  /* 0x0000001000307202 */ /* 0x000fe20000000f00 */
[----:B------:R-:W-:Y:S02]  /*5570*/  IMAD.MOV.U32 R49, RZ, RZ, R19 ;  /* 0x000000ffff317224 */ /* 0x000fe400078e0013 */
[----:B------:R-:W1:Y:S02]  /*5580*/  LDSM.16.MT88.4 R16, [R206+0x4900] ;  /* 0x00490000ce10783b */ /* 0x000e640000004200 */
[----:B------:R-:W-:Y:S01]  /*5590*/  IMAD.MOV.U32 R47, RZ, RZ, R40 ;  /* 0x000000ffff2f7224 */ /* 0x000fe200078e0028 */
[----:B------:R-:W-:Y:S01]  /*55a0*/  MOV R46, R41 ;  /* 0x00000029002e7202 */ /* 0x000fe20000000f00 */
[----:B------:R-:W-:Y:S01]  /*55b0*/  IMAD.MOV.U32 R45, RZ, RZ, R42 ;  /* 0x000000ffff2d7224 */ /* 0x000fe200078e002a */
[----:B------:R-:W-:Y:S01]  /*55c0*/  HMMA.16816.F32.BF16 R56, R4, R26, R152 ;  /* 0x0000001a0438723c */ /* 0x000fe20000041898 */
[----:B------:R-:W-:-:S02]  /*55d0*/  IMAD.MOV.U32 R44, RZ, RZ, R43 ;  /* 0x000000ffff2c7224 */ /* 0x000fc400078e002b */
[----:B------:R-:W-:Y:S02]  /*55e0*/  IMAD.MOV.U32 R112, RZ, RZ, R2 ;  /* 0x000000ffff707224 */ /* 0x000fe400078e0002 */
[----:B------:R-:W-:Y:S02]  /*55f0*/  IMAD.MOV.U32 R113, RZ, RZ, R50 ;  /* 0x000000ffff717224 */ /* 0x000fe400078e0032 */
[----:B------:R-:W-:Y:S01]  /*5600*/  FFMA.FTZ R2, R165, c[0x0][0x2d0], -R8 ;  /* 0x0000b400a5027a23 */ /* 0x000fe20000010808 */
[----:B------:R-:W-:Y:S01]  /*5610*/  HMMA.16816.F32.BF16 R40, R4, R36, R128 ;  /* 0x000000240428723c */ /* 0x000fe20000041880 */
[----:B------:R-:W-:Y:S02]  /*5620*/  IMAD.MOV.U32 R115, RZ, RZ, R9 ;  /* 0x000000ffff737224 */ /* 0x000fe400078e0009 */
[----:B------:R-:W-:-:S05]  /*5630*/  IMAD.MOV.U32 R114, RZ, RZ, R49 ;  /* 0x000000ffff727224 */ /* 0x000fca00078e0031 */
[C---:B------:R-:W-:Y:S07]  /*5640*/  HMMA.16816.F32.BF16 R36, R4.reuse, R38, R116 ;  /* 0x000000260424723c */ /* 0x040fee0000041874 */
[----:B------:R-:W-:Y:S01]  /*5650*/  IMAD.MOV.U32 R117, RZ, RZ, R184 ;  /* 0x000000ffff757224 */ /* 0x000fe200078e00b8 */
[----:B------:R-:W-:Y:S01]  /*5660*/  MOV R116, R183 ;  /* 0x000000b700747202 */ /* 0x000fe20000000f00 */
[C---:B------:R-:W-:Y:S07]  /*5670*/  HMMA.16816.F32.BF16 R184, R4.reuse, R28, R100 ;  /* 0x0000001c04b8723c */ /* 0x040fee0000041864 */
[----:B------:R-:W-:Y:S01]  /*5680*/  MOV R53, R42 ;  /* 0x0000002a00357202 */ /* 0x000fe20000000f00 */
[----:B------:R-:W-:Y:S01]  /*5690*/  IMAD.MOV.U32 R52, RZ, RZ, R41 ;  /* 0x000000ffff347224 */ /* 0x000fe200078e0029 */
[----:B------:R-:W-:Y:S01]  /*56a0*/  MOV R144, R40 ;  /* 0x0000002800907202 */ /* 0x000fe20000000f00 */
[----:B------:R-:W-:Y:S01]  /*56b0*/  IMAD.MOV.U32 R145, RZ, RZ, R43 ;  /* 0x000000ffff917224 */ /* 0x000fe200078e002b */
[----:B------:R-:W-:Y:S01]  /*56c0*/  MOV R102, R180 ;  /* 0x000000b400667202 */ /* 0x000fe20000000f00 */
[----:B------:R-:W-:Y:S01]  /*56d0*/  IMAD.MOV.U32 R43, RZ, RZ, R70 ;  /* 0x000000ffff2b7224 */ /* 0x000fe200078e0046 */
[C---:B--2---:R-:W-:Y:S01]  /*56e0*/  HMMA.16816.F32.BF16 R128, R4.reuse, R20, R72 ;  /* 0x000000140480723c */ /* 0x044fe20000041848 */
        /* <DEDUP_REMOVED lines=10> */
[----:B------:R-:W-:Y:S01]  /*5790*/  MOV R165, R121 ;  /* 0x0000007900a57202 */ /* 0x000fe20000000f00 */
[----:B------:R-:W-:Y:S01]  /*57a0*/  IMAD.MOV.U32 R121, RZ, RZ, R112 ;  /* 0x000000ffff797224 */ /* 0x000fe200078e0070 */
[----:B------:R-:W2:Y:S01]  /*57b0*/  LDSM.16.MT88.4 R36, [R205+0x6900] ;  /* 0x00690000cd24783b */ /* 0x000ea20000004200 */
[----:B------:R-:W-:-:S02]  /*57c0*/  IMAD.MOV.U32 R112, RZ, RZ, R47 ;  /* 0x000000ffff707224 */ /* 0x000fc400078e002f */
[----:B------:R-:W-:Y:S01]  /*57d0*/  IMAD.MOV.U32 R140, RZ, RZ, R102 ;  /* 0x000000ffff8c7224 */ /* 0x000fe200078e0066 */
[C---:B------:R-:W-:Y:S01]  /*57e0*/  HMMA.16816.F32.BF16 R68, R4.reuse, R24, R148 ;  /* 0x000000180444723c */ /* 0x040fe20000041894 */
[----:B------:R-:W-:Y:S01]  /*57f0*/  IMAD.MOV.U32 R142, RZ, RZ, R116 ;  /* 0x000000ffff8e7224 */ /* 0x000fe200078e0074 */
[----:B------:R-:W-:Y:S01]  /*5800*/  MOV R143, R117 ;  /* 0x00000075008f7202 */ /* 0x000fe20000000f00 */
[----:B------:R-:W-:Y:S01]  /*5810*/  IMAD.MOV.U32 R116, RZ, RZ, R144 ;  /* 0x000000ffff747224 */ /* 0x000fe200078e0090 */
[----:B------:R-:W-:Y:S01]  /*5820*/  MOV R144, R221 ;  /* 0x000000dd00907202 */ /* 0x000fe20000000f00 */
[----:B------:R-:W-:Y:S01]  /*5830*/  IMAD.MOV.U32 R141, RZ, RZ, R115 ;  /* 0x000000ffff8d7224 */ /* 0x000fe200078e0073 */
[----:B------:R4:W5:Y:S01]  /*5840*/  LDL.LU R221, [R1+0x8c] ;  /* 0x00008c0001dd7983 */ /* 0x0009620000300800 */
[----:B------:R-:W-:Y:S01]  /*5850*/  IMAD.MOV.U32 R148, RZ, RZ, R122 ;  /* 0x000000ffff947224 */ /* 0x000fe200078e007a */
[C---:B-1----:R-:W-:Y:S01]  /*5860*/  HMMA.16816.F32.BF16 R88, R4.reuse, R16, R96 ;  /* 0x000000100458723c */ /* 0x042fe20000041860 */
[----:B------:R-:W-:Y:S01]  /*5870*/  IMAD.MOV.U32 R149, RZ, RZ, R123 ;  /* 0x000000ffff957224 */ /* 0x000fe200078e007b */
[----:B------:R1:W4:Y:S01]  /*5880*/  MUFU.EX2 R99, R2 ;  /* 0x0000000200637308 */ /* 0x0003220000000800 */
[----:B------:R-:W-:Y:S01]  /*5890*/  IMAD.MOV.U32 R122, RZ, RZ, R113 ;  /* 0x000000ffff7a7224 */ /* 0x000fe200078e0071 */
[----:B------:R-:W-:Y:S01]  /*58a0*/  MOV R113, R46 ;  /* 0x0000002e00717202 */ /* 0x000fe20000000f00 */
[----:B------:R-:W-:Y:S01]  /*58b0*/  IMAD.MOV.U32 R117, RZ, RZ, R118 ;  /* 0x000000ffff757224 */ /* 0x000fe200078e0076 */
[----:B------:R-:W-:Y:S01]  /*58c0*/  LDSM.16.MT88.4 R12, [R207+0x6900] ;  /* 0x00690000cf0c783b */ /* 0x000fe20000004200 */
[----:B------:R-:W-:Y:S01]  /*58d0*/  IMAD.MOV.U32 R153, RZ, RZ, R148 ;  /* 0x000000ffff997224 */ /* 0x000fe200078e0094 */
[----:B------:R-:W-:Y:S01]  /*58e0*/  MOV R148, R140 ;  /* 0x0000008c00947202 */ /* 0x000fe20000000f00 */
[C---:B------:R-:W-:Y:S01]  /*58f0*/  HMMA.16816.F32.BF16 R64, R4.reuse, R32, R124 ;  /* 0x000000200440723c */ /* 0x040fe2000004187c */
[----:B------:R-:W-:Y:S01]  /*5900*/  MOV R154, R149 ;  /* 0x00000095009a7202 */ /* 0x000fe20000000f00 */
[----:B------:R-:W-:Y:S01]  /*5910*/  IMAD.MOV.U32 R149, RZ, RZ, R141 ;  /* 0x000000ffff957224 */ /* 0x000fe200078e008d */
[----:B------:R-:W-:Y:S01]  /*5920*/  MOV R140, R112 ;  /* 0x00000070008c7202 */ /* 0x000fe20000000f00 */
[----:B------:R-:W-:Y:S01]  /*5930*/  IMAD.MOV.U32 R141, RZ, RZ, R113 ;  /* 0x000000ffff8d7224 */ /* 0x000fe200078e0071 */
[----:B------:R-:W-:Y:S01]  /*5940*/  MOV R112, R116 ;  /* 0x0000007400707202 */ /* 0x000fe20000000f00 */
[----:B------:R-:W-:Y:S01]  /*5950*/  IMAD.MOV.U32 R113, RZ, RZ, R117 ;  /* 0x000000ffff717224 */ /* 0x000fe200078e0075 */
[----:B------:R-:W-:Y:S01]  /*5960*/  MOV R116, R220 ;  /* 0x000000dc00747202 */ /* 0x000fe20000000f00 */
[----:B------:R-:W4:Y:S01]  /*5970*/  LDSM.16.MT88.4 R32, [R206+0x6900] ;  /* 0x00690000ce20783b */ /* 0x000f220000004200 */
[----:B-1----:R-:W-:Y:S01]  /*5980*/  FFMA.FTZ R2, R166, c[0x0][0x2d0], -R8 ;  /* 0x0000b400a6027a23 */ /* 0x002fe20000010808 */
[----:B------:R-:W-:Y:S01]  /*5990*/  HMMA.16816.F32.BF16 R84, R4, R22, R84 ;  /* 0x000000160454723c */ /* 0x000fe20000041854 */
[----:B------:R-:W-:Y:S01]  /*59a0*/  IMAD.MOV.U32 R100, RZ, RZ, R182 ;  /* 0x000000ffff647224 */ /* 0x000fe200078e00b6 */
[----:B------:R1:W5:Y:S01]  /*59b0*/  LDL.LU R220, [R1+0x88] ;  /* 0x0000880001dc7983 */ /* 0x0003620000300800 */
[----:B------:R4:W-:Y:S01]  /*59c0*/  MUFU.EX2 R166, R2 ;  /* 0x0000000200a67308 */ /* 0x0009e20000000800 */
[----:B------:R-:W-:-:S02]  /*59d0*/  IMAD.MOV.U32 R101, RZ, RZ, R181 ;  /* 0x000000ffff657224 */ /* 0x000fc400078e00b5 */
[----:B------:R-:W3:Y:S01]  /*59e0*/  LDL.LU R117, [R1+0x50] ;  /* 0x0000500001757983 */ /* 0x000ee20000300800 */
[----:B------:R-:W-:Y:S02]  /*59f0*/  IMAD.MOV.U32 R120, RZ, RZ, R11 ;  /* 0x000000ffff787224 */ /* 0x000fe400078e000b */
[----:B------:R-:W-:Y:S01]  /*5a00*/  IMAD.MOV.U32 R119, RZ, RZ, R53 ;  /* 0x000000ffff777224 */ /* 0x000fe200078e0035 */
[----:B------:R-:W1:Y:S01]  /*5a10*/  LDSM.16.MT88.4 R20, [R208+0x6900] ;  /* 0x00690000d014783b */ /* 0x000e620000004200 */
[C---:B--2---:R-:W-:Y:S03]  /*5a20*/  HMMA.16816.F32.BF16 R60, R4.reuse, R36, R156 ;  /* 0x00000024043c723c */ /* 0x044fe6000004189c */
[----:B------:R-:W2:Y:S01]  /*5a30*/  LDSM.16.MT88.4 R24, [R206+0x1100] ;  /* 0x00110000ce18783b */ /* 0x000ea20000004200 */
[----:B------:R-:W-:Y:S01]  /*5a40*/  MOV R123, R114 ;  /* 0x00000072007b7202 */ /* 0x000fe20000000f00 */
[----:B------:R-:W-:Y:S01]  /*5a50*/  IMAD.MOV.U32 R115, RZ, RZ, R44 ;  /* 0x000000ffff737224 */ /* 0x000fe200078e002c */
[----:B------:R-:W-:Y:S01]  /*5a60*/  MOV R126, R65 ;  /* 0x00000041007e7202 */ /* 0x000fe20000000f00 */
[----:B------:R-:W-:Y:S01]  /*5a70*/  IMAD.MOV.U32 R152, RZ, RZ, R165 ;  /* 0x000000ffff987224 */ /* 0x000fe200078e00a5 */
[----:B------:R-:W-:Y:S01]  /*5a80*/  MOV R150, R100 ;  /* 0x0000006400967202 */ /* 0x000fe20000000f00 */
[----:B----4-:R-:W-:Y:S01]  /*5a90*/  FFMA.FTZ R2, R167, c[0x0][0x2d0], -R8 ;  /* 0x0000b400a7027a23 */ /* 0x010fe20000010808 */
[----:B------:R-:W-:Y:S01]  /*5aa0*/  HMMA.16816.F32.BF16 R180, R4, R30, R80 ;  /* 0x0000001e04b4723c */ /* 0x000fe20000041850 */
[----:B------:R-:W-:-:S02]  /*5ab0*/  IMAD.MOV.U32 R155, RZ, RZ, R120 ;  /* 0x000000ffff9b7224 */ /* 0x000fc400078e0078 */
[----:B------:R-:W-:Y:S01]  /*5ac0*/  IMAD.MOV.U32 R151, RZ, RZ, R101 ;  /* 0x000000ffff977224 */ /* 0x000fe200078e0065 */
[----:B------:R4:W1:Y:S01]  /*5ad0*/  MUFU.EX2 R98, R2 ;  /* 0x0000000200627308 */ /* 0x0008620000000800 */
[----:B------:R-:W-:Y:S01]  /*5ae0*/  IMAD.MOV.U32 R118, RZ, RZ, R119 ;  /* 0x000000ffff767224 */ /* 0x000fe200078e0077 */
[----:B------:R-:W-:Y:S01]  /*5af0*/  MOV R119, R145 ;  /* 0x0000009100777202 */ /* 0x000fe20000000f00 */
[----:B------:R-:W-:Y:S01]  /*5b00*/  IMAD.MOV.U32 R114, RZ, RZ, R45 ;  /* 0x000000ffff727224 */ /* 0x000fe200078e002d */
[----:B------:R-:W-:Y:S01]  /*5b10*/  MOV R159, R155 ;  /* 0x0000009b009f7202 */ /* 0x000fe20000000f00 */
[----:B------:R-:W-:Y:S01]  /*5b20*/  IMAD.MOV.U32 R165, RZ, RZ, R150 ;  /* 0x000000ffffa57224 */ /* 0x000fe200078e0096 */
[----:B------:R-:W-:Y:S01]  /*5b30*/  HMMA.16816.F32.BF16 R80, R4, R18, R108 ;  /* 0x000000120450723c */ /* 0x000fe2000004186c */
[----:B------:R-:W-:Y:S01]  /*5b40*/  MOV R156, R152 ;  /* 0x00000098009c7202 */ /* 0x000fe20000000f00 */
[----:B------:R-:W-:Y:S01]  /*5b50*/  IMAD.MOV.U32 R157, RZ, RZ, R153 ;  /* 0x000000ffff9d7224 */ /* 0x000fe200078e0099 */
[----:B------:R-:W-:Y:S01]  /*5b60*/  MOV R158, R154 ;  /* 0x0000009a009e7202 */ /* 0x000fe20000000f00 */
[----:B------:R-:W-:Y:S01]  /*5b70*/  IMAD.MOV.U32 R127, RZ, RZ, R64 ;  /* 0x000000ffff7f7224 */ /* 0x000fe200078e0040 */
[----:B------:R-:W2:Y:S01]  /*5b80*/  LDSM.16.MT88.4 R28, [R205+0x1100] ;  /* 0x00110000cd1c783b */ /* 0x000ea20000004200 */
[----:B------:R-:W-:-:S02]  /*5b90*/  IMAD.MOV.U32 R125, RZ, RZ, R66 ;  /* 0x000000ffff7d7224 */ /* 0x000fc400078e0042 */
[C---:B------:R-:W-:Y:S01]  /*5ba0*/  HMMA.16816.F32.BF16 R48, R4.reuse, R34, R172 ;  /* 0x000000220430723c */ /* 0x040fe200000418ac */
[----:B------:R-:W-:Y:S02]  /*5bb0*/  IMAD.MOV.U32 R124, RZ, RZ, R67 ;  /* 0x000000ffff7c7224 */ /* 0x000fe400078e0043 */
[----:B----4-:R-:W-:Y:S01]  /*5bc0*/  FFMA.FTZ R2, R176, c[0x0][0x2d0], -R8 ;  /* 0x0000b400b0027a23 */ /* 0x010fe20000010808 */
[----:B------:R-:W-:Y:S01]  /*5bd0*/  MOV R150, R142 ;  /* 0x0000008e00967202 */ /* 0x000fe20000000f00 */
[----:B------:R-:W-:Y:S01]  /*5be0*/  IMAD.MOV.U32 R155, RZ, RZ, R151 ;  /* 0x000000ffff9b7224 */ /* 0x000fe200078e0097 */
[----:B------:R-:W-:Y:S01]  /*5bf0*/  MOV R110, R147 ;  /* 0x00000093006e7202 */ /* 0x000fe20000000f00 */
[----:B------:R4:W2:Y:S01]  /*5c00*/  MUFU.EX2 R9, R2 ;  /* 0x0000000200097308 */ /* 0x0008a20000000800 */
[----:B------:R-:W-:Y:S01]  /*5c10*/  IMAD.MOV.U32 R151, RZ, RZ, R143 ;  /* 0x000000ffff977224 */ /* 0x000fe200078e008f */
[----:B------:R-:W-:Y:S01]  /*5c20*/  MOV R142, R114 ;  /* 0x00000072008e7202 */ /* 0x000fe20000000f00 */
[----:B------:R-:W-:Y:S01]  /*5c30*/  IMAD.MOV.U32 R172, RZ, RZ, R99 ;  /* 0x000000ffffac7224 */ /* 0x000fe200078e0063 */
[----:B-1----:R-:W-:Y:S01]  /*5c40*/  MOV R173, R98 ;  /* 0x0000006200ad7202 */ /* 0x002fe20000000f00 */
        /* <DEDUP_REMOVED lines=8> */
[----:B------:R-:W1:Y:S01]  /*5cd0*/  LDSM.16.MT88.4 R16, [R208+0x1100] ;  /* 0x00110000d010783b */ /* 0x000e620000004200 */
[----:B------:R-:W-:-:S02]  /*5ce0*/  IMAD.MOV.U32 R111, RZ, RZ, R43 ;  /* 0x000000ffff6f7224 */ /* 0x000fc400078e002b */
[----:B----4-:R-:W-:Y:S01]  /*5cf0*/  FFMA.FTZ R2, R134, c[0x0][0x2d0], -R0 ;  /* 0x0000b40086027a23 */ /* 0x010fe20000010800 */
[----:B------:R-:W-:Y:S01]  /*5d00*/  MOV R114, R118 ;  /* 0x0000007600727202 */ /* 0x000fe20000000f00 */
[----:B------:R-:W-:Y:S01]  /*5d10*/  IMAD.MOV.U32 R143, RZ, RZ, R115 ;  /* 0x000000ffff8f7224 */ /* 0x000fe200078e0073 */
[----:B------:R-:W-:Y:S01]  /*5d20*/  MOV R154, R150 ;  /* 0x00000096009a7202 */ /* 0x000fe20000000f00 */
[----:B------:R4:W-:Y:S01]  /*5d30*/  MUFU.EX2 R252, R2 ;  /* 0x0000000200fc7308 */ /* 0x0009e20000000800 */
[----:B------:R-:W-:Y:S01]  /*5d40*/  IMAD.MOV.U32 R159, RZ, RZ, R155 ;  /* 0x000000ffff9f7224 */ /* 0x000fe200078e009b */
[----:B------:R-:W-:Y:S01]  /*5d50*/  MOV R148, R140 ;  /* 0x0000008c00947202 */ /* 0x000fe20000000f00 */
[----:B------:R-:W-:Y:S01]  /*5d60*/  IMAD.MOV.U32 R146, RZ, RZ, R94 ;  /* 0x000000ffff927224 */ /* 0x000fe200078e005e */
[C---:B------:R-:W-:Y:S01]  /*5d70*/  HMMA.16816.F32.BF16 R64, R4.reuse, R32, R168 ;  /* 0x000000200440723c */ /* 0x040fe200000418a8 */
[----:B------:R-:W-:Y:S01]  /*5d80*/  IMAD.MOV.U32 R153, RZ, RZ, R149 ;  /* 0x000000ffff997224 */ /* 0x000fe200078e0095 */
[----:B------:R-:W-:Y:S01]  /*5d90*/  MOV R176, R157 ;  /* 0x0000009d00b07202 */ /* 0x000fe20000000f00 */
[----:B------:R-:W1:Y:S04]  /*5da0*/  LDSM.16.MT88.4 R40, [R207+0x1100] ;  /* 0x00110000cf28783b */ /* 0x000e680000004200 */
[----:B------:R-:W1:Y:S01]  /*5db0*/  LDSM.16.MT88.4 R44, [R206+0x3100] ;  /* 0x00310000ce2c783b */ /* 0x000e620000004200 */
[----:B------:R-:W-:Y:S03]  /*5dc0*/  HMMA.16816.F32.BF16 R96, R4, R20, R196 ;  /* 0x000000140460723c */ /* 0x000fe600000418c4 */
[----:B------:R-:W-:Y:S01]  /*5dd0*/  LDSM.16.MT88.4 R36, [R205+0x3100] ;  /* 0x00310000cd24783b */ /* 0x000fe20000004200 */
[----:B----4-:R-:W-:-:S02]  /*5de0*/  FFMA.FTZ R2, R133, c[0x0][0x2d0], -R0 ;  /* 0x0000b40085027a23 */ /* 0x010fc40000010800 */
[----:B------:R-:W-:Y:S02]  /*5df0*/  IMAD.MOV.U32 R115, RZ, RZ, R119 ;  /* 0x000000ffff737224 */ /* 0x000fe400078e0077 */
[----:B------:R-:W-:Y:S01]  /*5e00*/  IMAD.MOV.U32 R118, RZ, RZ, R219 ;  /* 0x000000ffff767224 */ /* 0x000fe200078e00db */
[----:B------:R4:W1:Y:S01]  /*5e10*/  MUFU.EX2 R134, R2 ;  /* 0x0000000200867308 */ /* 0x0008620000000800 */
[----:B------:R-:W-:Y:S01]  /*5e20*/  MOV R119, R218 ;  /* 0x000000da00777202 */ /* 0x000fe20000000f00 */
[----:B------:R-:W-:Y:S01]  /*5e30*/  IMAD.MOV.U32 R155, RZ, RZ, R151 ;  /* 0x000000ffff9b7224 */ /* 0x000fe200078e0097 */
[----:B------:R-:W-:Y:S01]  /*5e40*/  HMMA.16816.F32.BF16 R92, R4, R22, R200 ;  /* 0x00000016045c723c */ /* 0x000fe200000418c8 */
[----:B------:R-:W-:Y:S01]  /*5e50*/  IMAD.MOV.U32 R149, RZ, RZ, R141 ;  /* 0x000000ffff957224 */ /* 0x000fe200078e008d */
[----:B------:R-:W-:Y:S01]  /*5e60*/  MOV R150, R142 ;  /* 0x0000008e00967202 */ /* 0x000fe20000000f00 */
[----:B------:R1:W5:Y:S01]  /*5e70*/  LDL.LU R219, [R1+0x84] ;  /* 0x0000840001db7983 */ /* 0x0003620000300800 */
[----:B------:R-:W-:-:S03]  /*5e80*/  MOV R140, R112 ;  /* 0x00000070008c7202 */ /* 0x000fc60000000f00 */
[----:B------:R-:W1:Y:S01]  /*5e90*/  LDSM.16.MT88.4 R32, [R208+0x3100] ;  /* 0x00310000d020783b */ /* 0x000e620000004200 */
[--C-:B----4-:R-:W-:Y:S01]  /*5ea0*/  FFMA.FTZ R2, R135, c[0x0][0x2d0], -R0.reuse ;  /* 0x0000b40087027a23 */ /* 0x110fe20000010800 */
[----:B------:R-:W-:Y:S01]  /*5eb0*/  HMMA.16816.F32.BF16 R104, R4, R12, R104 ;  /* 0x0000000c0468723c */ /* 0x000fe20000041868 */
[----:B------:R-:W-:Y:S01]  /*5ec0*/  IMAD.MOV.U32 R151, RZ, RZ, R143 ;  /* 0x000000ffff977224 */ /* 0x000fe200078e008f */
[----:B------:R-:W-:Y:S01]  /*5ed0*/  MOV R142, R114 ;  /* 0x00000072008e7202 */ /* 0x000fe20000000f00 */
[----:B------:R4:W-:Y:S01]  /*5ee0*/  MUFU.EX2 R133, R2 ;  /* 0x0000000200857308 */ /* 0x0009e20000000800 */
[----:B------:R-:W-:Y:S01]  /*5ef0*/  IMAD.MOV.U32 R141, RZ, RZ, R113 ;  /* 0x000000ffff8d7224 */ /* 0x000fe200078e0071 */
[----:B------:R1:W5:Y:S01]  /*5f00*/  LDL.LU R218, [R1+0x80] ;  /* 0x0000800001da7983 */ /* 0x0003620000300800 */
[----:B----4-:R-:W-:-:S05]  /*5f10*/  FFMA.FTZ R2, R164, c[0x0][0x2d0], -R0 ;  /* 0x0000b400a4027a23 */ /* 0x010fca0000010800 */
[----:B------:R-:W4:Y:S01]  /*5f20*/  MUFU.EX2 R11, R2 ;  /* 0x00000002000b7308 */ /* 0x000f220000000800 */
[----:B------:R-:W-:Y:S01]  /*5f30*/  HMMA.16816.F32.BF16 R100, R4, R14, R240 ;  /* 0x0000000e0464723c */ /* 0x000fe200000418f0 */
[----:B------:R-:W-:Y:S01]  /*5f40*/  IMAD.MOV.U32 R143, RZ, RZ, R115 ;  /* 0x000000ffff8f7224 */ /* 0x000fe200078e0073 */
[----:B------:R-:W-:Y:S01]  /*5f50*/  MOV R112, R116 ;  /* 0x0000007400707202 */ /* 0x000fe20000000f00 */
[----:B------:R-:W-:Y:S01]  /*5f60*/  IMAD.MOV.U32 R115, RZ, RZ, R119 ;  /* 0x000000ffff737224 */ /* 0x000fe200078e0077 */
[----:B------:R-:W-:Y:S01]  /*5f70*/  MOV R114, R118 ;  /* 0x0000007600727202 */ /* 0x000fe20000000f00 */
[----:B------:R-:W-:Y:S01]  /*5f80*/  IMAD.MOV.U32 R196, RZ, RZ, R140 ;  /* 0x000000ffffc47224 */ /* 0x000fe200078e008c */
[----:B------:R-:W-:Y:S01]  /*5f90*/  MOV R116, R217 ;  /* 0x000000d900747202 */ /* 0x000fe20000000f00 */
[----:B------:R-:W-:Y:S01]  /*5fa0*/  IMAD.MOV.U32 R135, RZ, RZ, R156 ;  /* 0x000000ffff877224 */ /* 0x000fe200078e009c */
[----:B------:R-:W-:Y:S01]  /*5fb0*/  F2FP.BF16.PACK_AB R4, R166, R172 ;  /* 0x000000aca604723e */ /* 0x000fe200000010ff */
[----:B------:R3:W5:Y:S01]  /*5fc0*/  LDL.LU R217, [R1+0x7c] ;  /* 0x00007c0001d97983 */ /* 0x0007620000300800 */
[----:B--2---:R-:W-:-:S02]  /*5fd0*/  F2FP.BF16.PACK_AB R6, R9, R173 ;  /* 0x000000ad0906723e */ /* 0x004fc400000010ff */
[----:B-1----:R-:W-:Y:S02]  /*5fe0*/  F2FP.BF16.PACK_AB R5, R134, R252 ;  /* 0x000000fc8605723e */ /* 0x002fe400000010ff */
[----:B----4-:R-:W-:Y:S01]  /*5ff0*/  F2FP.BF16.PACK_AB R7, R11, R133 ;  /* 0x000000850b07723e */ /* 0x010fe200000010ff */
        /* <DEDUP_REMOVED lines=27> */
[C---:B------:R-:W-:Y:S01]  /*61b0*/  HMMA.16816.F32.BF16 R136, R4.reuse, R28, R136 ;  /* 0x0000001c0488723c */ /* 0x040fe20000041888 */
[----:B------:R-:W-:Y:S07]  /*61c0*/  LDSM.16.MT88.4 R12, [R207+0x5100] ;  /* 0x00510000cf0c783b */ /* 0x000fee0000004200 */
[C---:B------:R-:W-:Y:S01]  /*61d0*/  HMMA.16816.F32.BF16 R108, R4.reuse, R30, R108 ;  /* 0x0000001e046c723c */ /* 0x040fe2000004186c */
[----:B------:R-:W-:Y:S07]  /*61e0*/  LDSM.16.MT88.4 R28, [R207+0x3100] ;  /* 0x00310000cf1c783b */ /* 0x000fee0000004200 */
[----:B------:R-:W-:Y:S01]  /*61f0*/  HMMA.16816.F32.BF16 R152, R4, R16, R232 ;  /* 0x000000100498723c */ /* 0x000fe200000418e8 */
[----:B---3--:R-:W-:-:S02]  /*6200*/  IMAD.MOV.U32 R113, RZ, RZ, R117 ;  /* 0x000000ffff717224 */ /* 0x008fc400078e0075 */
[----:B------:R-:W-:Y:S02]  /*6210*/  IMAD.MOV.U32 R117, RZ, RZ, R216 ;  /* 0x000000ffff757224 */ /* 0x000fe400078e00d8 */
[----:B------:R1:W5:Y:S01]  /*6220*/  LDL.LU R216, [R1+0x78] ;  /* 0x0000780001d87983 */ /* 0x0003620000300800 */
[----:B------:R-:W-:-:S03]  /*6230*/  MOV R167, R113 ;  /* 0x0000007100a77202 */ /* 0x000fc60000000f00 */
[----:B------:R1:W5:Y:S01]  /*6240*/  LDL.LU R215, [R1+0x74] ;  /* 0x0000740001d77983 */ /* 0x0003620000300800 */
[----:B------:R-:W-:Y:S03]  /*6250*/  HMMA.16816.F32.BF16 R112, R4, R26, R236 ;  /* 0x0000001a0470723c */ /* 0x000fe600000418ec */
[----:B------:R1:W5:Y:S04]  /*6260*/  LDL.LU R214, [R1+0x70] ;  /* 0x0000700001d67983 */ /* 0x0003680000300800 */
[----:B------:R1:W5:Y:S01]  /*6270*/  LDL.LU R213, [R1+0x6c] ;  /* 0x00006c0001d57983 */ /* 0x0003620000300800 */
[----:B------:R-:W-:Y:S01]  /*6280*/  MOV R239, R176 ;  /* 0x000000b000ef7202 */ /* 0x000fe20000000f00 */
[----:B------:R-:W-:-:S02]  /*6290*/  IMAD.MOV.U32 R238, RZ, RZ, R135 ;  /* 0x000000ffffee7224 */ /* 0x000fc400078e0087 */
[----:B------:R1:W5:Y:S01]  /*62a0*/  LDL.LU R212, [R1+0x68] ;  /* 0x0000680001d47983 */ /* 0x0003620000300800 */
[----:B------:R-:W-:Y:S01]  /*62b0*/  IMAD.MOV.U32 R176, RZ, RZ, R209 ;  /* 0x000000ffffb07224 */ /* 0x000fe200078e00d1 */
[----:B------:R-:W-:Y:S02]  /*62c0*/  MOV R135, R204 ;  /* 0x000000cc00877202 */ /* 0x000fe40000000f00 */
[----:B------:R1:W5:Y:S04]  /*62d0*/  LDL.LU R211, [R1+0x64] ;  /* 0x0000640001d37983 */ /* 0x0003680000300800 */
[----:B------:R1:W5:Y:S04]  /*62e0*/  LDL.LU R210, [R1+0x60] ;  /* 0x0000600001d27983 */ /* 0x0003680000300800 */
[----:B------:R1:W5:Y:S04]  /*62f0*/  LDL.LU R209, [R1+0x5c] ;  /* 0x00005c0001d17983 */ /* 0x0003680000300800 */
[----:B------:R1:W5:Y:S01]  /*6300*/  LDL.LU R204, [R1+0x58] ;  /* 0x0000580001cc7983 */ /* 0x0003620000300800 */
[----:B------:R-:W-:-:S02]  /*6310*/  MOV R143, R117 ;  /* 0x00000075008f7202 */ /* 0x000fc40000000f00 */
[C---:B------:R-:W-:Y:S01]  /*6320*/  HMMA.16816.F32.BF16 R116, R4.reuse, R18, R192 ;  /* 0x000000120474723c */ /* 0x040fe200000418c0 */
[----:B------:R-:W2:Y:S04]  /*6330*/  LDSM.16.MT88.4 R24, [R205+0x5100] ;  /* 0x00510000cd18783b */ /* 0x000ea80000004200 */
[----:B------:R-:W3:Y:S01]  /*6340*/  LDSM.16.MT88.4 R16, [R208+0x5100] ;  /* 0x00510000d010783b */ /* 0x000ee20000004200 */
[----:B------:R-:W-:Y:S01]  /*6350*/  IMAD.MOV.U32 R236, RZ, RZ, R20 ;  /* 0x000000ffffec7224 */ /* 0x000fe200078e0014 */
[----:B------:R-:W-:Y:S01]  /*6360*/  MOV R237, R21 ;  /* 0x0000001500ed7202 */ /* 0x000fe20000000f00 */
[----:B------:R-:W-:Y:S01]  /*6370*/  IMAD.MOV.U32 R240, RZ, RZ, R127 ;  /* 0x000000fffff07224 */ /* 0x000fe200078e007f */
[----:B------:R-:W-:Y:S01]  /*6380*/  MOV R241, R126 ;  /* 0x0000007e00f17202 */ /* 0x000fe20000000f00 */
[----:B------:R-:W-:Y:S01]  /*6390*/  IMAD.MOV.U32 R242, RZ, RZ, R125 ;  /* 0x000000fffff27224 */ /* 0x000fe200078e007d */
[----:B------:R-:W-:Y:S01]  /*63a0*/  MOV R243, R124 ;  /* 0x0000007c00f37202 */ /* 0x000fe20000000f00 */
[C---:B------:R-:W-:Y:S01]  /*63b0*/  HMMA.16816.F32.BF16 R160, R4.reuse, R40, R248 ;  /* 0x0000002804a0723c */ /* 0x040fe200000418f8 */
[----:B------:R-:W-:Y:S07]  /*63c0*/  LDSM.16.MT88.4 R20, [R206+0x5100] ;  /* 0x00510000ce14783b */ /* 0x000fee0000004200 */
[C---:B------:R-:W-:Y:S08]  /*63d0*/  HMMA.16816.F32.BF16 R120, R4.reuse, R42, R120 ;  /* 0x0000002a0478723c */ /* 0x040ff00000041878 */
[C---:B------:R-:W-:Y:S08]  /*63e0*/  HMMA.16816.F32.BF16 R40, R4.reuse, R46, R236 ;  /* 0x0000002e0428723c */ /* 0x040ff000000418ec */
[C---:B------:R-:W-:Y:S08]  /*63f0*/  HMMA.16816.F32.BF16 R192, R4.reuse, R32, R240 ;  /* 0x0000002004c0723c */ /* 0x040ff000000418f0 */
[C---:B------:R-:W-:Y:S08]  /*6400*/  HMMA.16816.F32.BF16 R124, R4.reuse, R36, R244 ;  /* 0x00000024047c723c */ /* 0x040ff000000418f4 */
[C---:B------:R-:W-:Y:S01]  /*6410*/  HMMA.16816.F32.BF16 R168, R4.reuse, R38, R168 ;  /* 0x0000002604a8723c */ /* 0x040fe200000418a8 */
[----:B------:R-:W4:Y:S07]  /*6420*/  LDSM.16.MT88.4 R36, [R205+0x7100] ;  /* 0x00710000cd24783b */ /* 0x000f2e0000004200 */
[----:B------:R-:W-:Y:S01]  /*6430*/  HMMA.16816.F32.BF16 R188, R4, R34, R188 ;  /* 0x0000002204bc723c */ /* 0x000fe200000418bc */
[----:B------:R-:W-:Y:S01]  /*6440*/  IMAD.MOV.U32 R203, RZ, RZ, R2 ;  /* 0x000000ffffcb7224 */ /* 0x000fe200078e0002 */
[----:B------:R-:W-:-:S02]  /*6450*/  MOV R47, R40 ;  /* 0x00000028002f7202 */ /* 0x000fc40000000f00 */
[----:B------:R-:W-:Y:S01]  /*6460*/  MOV R2, R135 ;  /* 0x0000008700027202 */ /* 0x000fe20000000f00 */
[----:B------:R-:W-:Y:S01]  /*6470*/  IMAD.MOV.U32 R135, RZ, RZ, R193 ;  /* 0x000000ffff877224 */ /* 0x000fe200078e00c1 */
[----:B------:R-:W-:Y:S02]  /*6480*/  MOV R40, R192 ;  /* 0x000000c000287202 */ /* 0x000fe40000000f00 */
[C---:B------:R-:W-:Y:S07]  /*6490*/  HMMA.16816.F32.BF16 R196, R4.reuse, R44, R196 ;  /* 0x0000002c04c4723c */ /* 0x040fee00000418c4 */
[----:B------:R-:W-:Y:S01]  /*64a0*/  MOV R45, R42 ;  /* 0x0000002a002d7202 */ /* 0x000fe20000000f00 */
[----:B------:R-:W-:Y:S01]  /*64b0*/  IMAD.MOV.U32 R44, RZ, RZ, R43 ;  /* 0x000000ffff2c7224 */ /* 0x000fe200078e002b */
[----:B------:R-:W-:Y:S01]  /*64c0*/  MOV R43, R194 ;  /* 0x000000c2002b7202 */ /* 0x000fe20000000f00 */
[----:B------:R-:W-:Y:S01]  /*64d0*/  IMAD.MOV.U32 R42, RZ, RZ, R195 ;  /* 0x000000ffff2a7224 */ /* 0x000fe200078e00c3 */
[C---:B--2---:R-:W-:Y:S05]  /*64e0*/  HMMA.16816.F32.BF16 R232, R4.reuse, R26, R84 ;  /* 0x0000001a04e8723c */ /* 0x044fea0000041854 */
[----:B------:R-:W-:Y:S01]  /*64f0*/  IMAD.MOV.U32 R35, RZ, RZ, R188 ;  /* 0x000000ffff237224 */ /* 0x000fe200078e00bc */
[----:B------:R-:W-:Y:S01]  /*6500*/  MOV R34, R189 ;  /* 0x000000bd00227202 */ /* 0x000fe20000000f00 */
[----:B------:R-:W-:Y:S01]  /*6510*/  IMAD.MOV.U32 R33, RZ, RZ, R190 ;  /* 0x000000ffff217224 */ /* 0x000fe200078e00be */
[----:B------:R-:W-:Y:S01]  /*6520*/  MOV R32, R191 ;  /* 0x000000bf00207202 */ /* 0x000fe20000000f00 */
[C---:B------:R-:W-:Y:S08]  /*6530*/  HMMA.16816.F32.BF16 R248, R4.reuse, R28, R184 ;  /* 0x0000001c04f8723c */ /* 0x040ff000000418b8 */
[C---:B---3--:R-:W-:Y:S08]  /*6540*/  HMMA.16816.F32.BF16 R84, R4.reuse, R16, R76 ;  /* 0x000000100454723c */ /* 0x048ff0000004184c */
[C---:B------:R-:W-:Y:S01]  /*6550*/  HMMA.16816.F32.BF16 R192, R4.reuse, R18, R72 ;  /* 0x0000001204c0723c */ /* 0x040fe20000041848 */
[----:B------:R-:W2:Y:S07]  /*6560*/  LDSM.16.MT88.4 R16, [R208+0x7100] ;  /* 0x00710000d010783b */ /* 0x000eae0000004200 */
[----:B------:R-:W-:Y:S01]  /*6570*/  HMMA.16816.F32.BF16 R188, R4, R12, R68 ;  /* 0x0000000c04bc723c */ /* 0x000fe20000041844 */
[----:B------:R-:W-:-:S07]  /*6580*/  MOV R28, R2 ;  /* 0x00000002001c7202 */ /* 0x000fce0000000f00 */
[----:B------:R-:W-:Y:S01]  /*6590*/  HMMA.16816.F32.BF16 R184, R4, R14, R56 ;  /* 0x0000000e04b8723c */ /* 0x000fe20000041838 */
[----:B------:R-:W3:Y:S01]  /*65a0*/  LDSM.16.MT88.4 R12, [R207+0x7100] ;  /* 0x00710000cf0c783b */ /* 0x000ee20000004200 */
[----:B------:R-:W-:-:S06]  /*65b0*/  FFMA.FTZ R2, R177, c[0x0][0x2d0], -R8 ;  /* 0x0000b400b1027a23 */ /* 0x000fcc0000010808 */
[C---:B------:R-:W-:Y:S01]  /*65c0*/  HMMA.16816.F32.BF16 R244, R4.reuse, R30, R180 ;  /* 0x0000001e04f4723c */ /* 0x040fe200000418b4 */
[----:B------:R1:W1:Y:S06]  /*65d0*/  MUFU.EX2 R75, R2 ;  /* 0x00000002004b7308 */ /* 0x00026c0000000800 */
[----:B------:R-:W-:Y:S01]  /*65e0*/  MOV R182, R179 ;  /* 0x000000b300b67202 */ /* 0x000fe20000000f00 */
[----:B------:R-:W-:Y:S01]  /*65f0*/  HMMA.16816.F32.BF16 R240, R4, R24, R128 ;  /* 0x0000001804f0723c */ /* 0x000fe20000041880 */
[----:B------:R-:W2:Y:S01]  /*6600*/  LDSM.16.MT88.4 R24, [R206+0x7100] ;  /* 0x00710000ce18783b */ /* 0x000ea20000004200 */
[----:B------:R-:W-:-:S02]  /*6610*/  IMAD.MOV.U32 R183, RZ, RZ, R178 ;  /* 0x000000ffffb77224 */ /* 0x000fc400078e00b2 */
[----:B------:R-:W-:Y:S02]  /*6620*/  IMAD.MOV.U32 R29, RZ, RZ, R176 ;  /* 0x000000ffff1d7224 */ /* 0x000fe400078e00b0 */
[----:B-1----:R-:W-:Y:S02]  /*6630*/  FFMA.FTZ R2, R182, c[0x0][0x2d0], -R8 ;  /* 0x0000b400b6027a23 */ /* 0x002fe40000010808 */
[----:B----4-:R-:W-:Y:S02]  /*6640*/  HMMA.16816.F32.BF16 R176, R4, R36, R60 ;  /* 0x0000002404b0723c */ /* 0x010fe4000004183c */
[----:B------:R1:W4:Y:S01]  /*6650*/  MUFU.EX2 R37, R2 ;  /* 0x0000000200257308 */ /* 0x0003220000000800 */
[----:B------:R-:W-:Y:S02]  /*6660*/  IMAD.MOV.U32 R46, RZ, RZ, R41 ;  /* 0x000000ffff2e7224 */ /* 0x000fe400078e0029 */
[----:B------:R-:W-:Y:S01]  /*6670*/  IMAD.MOV.U32 R41, RZ, RZ, R203 ;  /* 0x000000ffff297224 */ /* 0x000fe200078e00cb */
[----:B------:R-:W-:Y:S01]  /*6680*/  MOV R130, R28 ;  /* 0x0000001c00827202 */ /* 0x000fe20000000f00 */
[----:B------:R-:W-:-:S02]  /*6690*/  IMAD.MOV.U32 R181, RZ, RZ, R164 ;  /* 0x000000ffffb57224 */ /* 0x000fc400078e00a4 */
[----:B-1----:R-:W-:-:S04]  /*66a0*/  FFMA.FTZ R2, R183, c[0x0][0x2d0], -R8 ;  /* 0x0000b400b7027a23 */ /* 0x002fc80000010808 */
[----:B------:R1:W1:Y:S01]  /*66b0*/  MUFU.EX2 R36, R2 ;  /* 0x0000000200247308 */ /* 0x0002620000000800 */
[----:B------:R-:W-:Y:S01]  /*66c0*/  MOV R183, R135 ;  /* 0x0000008700b77202 */ /* 0x000fe20000000f00 */
[----:B------:R-:W-:Y:S01]  /*66d0*/  IMAD.MOV.U32 R182, RZ, RZ, R174 ;  /* 0x000000ffffb67224 */ /* 0x000fe200078e00ae */
[----:B------:R-:W-:Y:S01]  /*66e0*/  MOV R180, R41 ;  /* 0x0000002900b47202 */ /* 0x000fe20000000f00 */
[----:B------:R-:W-:Y:S01]  /*66f0*/  IMAD.MOV.U32 R164, RZ, RZ, R175 ;  /* 0x000000ffffa47224 */ /* 0x000fe200078e00af */
[----:B------:R-:W-:Y:S01]  /*6700*/  MOV R41, R173 ;  /* 0x000000ad00297202 */ /* 0x000fe20000000f00 */
[----:B------:R-:W-:Y:S01]  /*6710*/  IMAD.MOV.U32 R174, RZ, RZ, R158 ;  /* 0x000000ffffae7224 */ /* 0x000fe200078e009e */
[----:B------:R-:W-:Y:S02]  /*6720*/  MOV R173, R156 ;  /* 0x0000009c00ad7202 */ /* 0x000fe40000000f00 */
[----:B------:R-:W-:Y:S01]  /*6730*/  MOV R175, R159 ;  /* 0x0000009f00af7202 */ /* 0x000fe20000000f00 */
[----:B-1----:R-:W-:Y:S01]  /*6740*/  FFMA.FTZ R2, R167, c[0x0][0x2d0], -R8 ;  /* 0x0000b400a7027a23 */ /* 0x002fe20000010808 */
[----:B------:R-:W-:Y:S01]  /*6750*/  MOV R156, R148 ;  /* 0x00000094009c7202 */ /* 0x000fe20000000f00 */
[----:B------:R-:W-:-:S02]  /*6760*/  IMAD.MOV.U32 R167, RZ, RZ, R165 ;  /* 0x000000ffffa77224 */ /* 0x000fc400078e00a5 */
[----:B------:R1:W1:Y:S01]  /*6770*/  MUFU.EX2 R135, R2 ;  /* 0x0000000200877308 */ /* 0x0002620000000800 */
[----:B------:R-:W-:Y:S01]  /*6780*/  MOV R158, R150 ;  /* 0x00000096009e7202 */ /* 0x000fe20000000f00 */
[----:B------:R-:W-:Y:S01]  /*6790*/  IMAD.MOV.U32 R159, RZ, RZ, R140 ;  /* 0x000000ffff9f7224 */ /* 0x000fe200078e008c */
[----:B------:R-:W-:Y:S01]  /*67a0*/  MOV R148, R143 ;  /* 0x0000008f00947202 */ /* 0x000fe20000000f00 */
[----:B------:R-:W-:Y:S01]  /*67b0*/  IMAD.MOV.U32 R165, RZ, RZ, R142 ;  /* 0x000000ffffa57224 */ /* 0x000fe200078e008e */
[----:B------:R-:W-:Y:S01]  /*67c0*/  HMMA.16816.F32.BF16 R236, R4, R20, R88 ;  /* 0x0000001404ec723c */ /* 0x000fe20000041858 */
[----:B------:R-:W-:Y:S01]  /*67d0*/  IMAD.MOV.U32 R73, RZ, RZ, R182 ;  /* 0x000000ffff497224 */ /* 0x000fe200078e00b6 */
[----:B------:R-:W-:Y:S02]  /*67e0*/  MOV R182, R158 ;  /* 0x0000009e00b67202 */ /* 0x000fe40000000f00 */
[----:B------:R-:W-:Y:S01]  /*67f0*/  MOV R150, R141 ;  /* 0x0000008d00967202 */ /* 0x000fe20000000f00 */
[----:B------:R-:W-:Y:S01]  /*6800*/  IMAD.MOV.U32 R63, RZ, RZ, R75 ;  /* 0x000000ffff3f7224 */ /* 0x000fe200078e004b */
[----:B------:R-:W2:Y:S01]  /*6810*/  LDSM.16.MT88.4 R140, [R205+0x1900] ;  /* 0x00190000cd8c783b */ /* 0x000ea20000004200 */
[----:B-1----:R-:W-:-:S02]  /*6820*/  FFMA.FTZ R2, R157, c[0x0][0x2d0], -R0 ;  /* 0x0000b4009d027a23 */ /* 0x002fc40000010800 */
[----:B------:R-:W-:Y:S01]  /*6830*/  IMAD.MOV.U32 R157, RZ, RZ, R149 ;  /* 0x000000ffff9d7224 */ /* 0x000fe200078e0095 */
[----:B------:R-:W-:Y:S01]  /*6840*/  HMMA.16816.F32.BF16 R200, R4, R22, R80 ;  /* 0x0000001604c8723c */ /* 0x000fe20000041850 */
[----:B------:R-:W-:Y:S01]  /*6850*/  IMAD.MOV.U32 R149, RZ, RZ, R10 ;  /* 0x000000ffff957224 */ /* 0x000fe200078e000a */
[----:B------:R-:W-:Y:S01]  /*6860*/  MOV R89, R34 ;  /* 0x0000002200597202 */ /* 0x000fe20000000f00 */
        /* <DEDUP_REMOVED lines=12> */
[----:B-1----:R-:W-:Y:S01]  /*6930*/  FFMA.FTZ R2, R130, c[0x0][0x2d0], -R0 ;  /* 0x0000b40082027a23 */ /* 0x002fe20000010800 */
        /* <DEDUP_REMOVED lines=12> */
[----:B--2---:R-:W-:Y:S01]  /*6a00*/  HMMA.16816.F32.BF16 R172, R4, R16, R96 ;  /* 0x0000001004ac723c */ /* 0x004fe20000041860 */
[----:B------:R-:W-:Y:S01]  /*6a10*/  IMAD.MOV.U32 R128, RZ, RZ, R43 ;  /* 0x000000ffff807224 */ /* 0x000fe200078e002b */
[----:B------:R-:W-:Y:S01]  /*6a20*/  MOV R129, R42 ;  /* 0x0000002a00817202 */ /* 0x000fe20000000f00 */
[----:B------:R-:W-:-:S02]  /*6a30*/  IMAD.MOV.U32 R81, RZ, RZ, R167 ;  /* 0x000000ffff517224 */ /* 0x000fc400078e00a7 */
[----:B-1----:R-:W-:Y:S01]  /*6a40*/  FFMA.FTZ R2, R73, c[0x0][0x2d0], -R0 ;  /* 0x0000b40049027a23 */ /* 0x002fe20000010800 */
        /* <DEDUP_REMOVED lines=10> */
[----:B------:R-:W-:Y:S01]  /*6af0*/  LDSM.16.MT88.4 R148, [R206+0x1900] ;  /* 0x00190000ce94783b */ /* 0x000fe20000004200 */
[C---:B---3--:R-:W-:Y:S01]  /*6b00*/  HMMA.16816.F32.BF16 R16, R4.reuse, R14, R100 ;  /* 0x0000000e0410723c */ /* 0x048fe20000041864 */
[----:B------:R-:W-:Y:S01]  /*6b10*/  IMAD.MOV.U32 R131, RZ, RZ, R180 ;  /* 0x000000ffff837224 */ /* 0x000fe200078e00b4 */
[----:B------:R-:W-:Y:S01]  /*6b20*/  MOV R180, R156 ;  /* 0x0000009c00b47202 */ /* 0x000fe20000000f00 */
[----:B------:R-:W-:Y:S01]  /*6b30*/  FFMA.FTZ R0, R74, c[0x0][0x2d0], -R0 ;  /* 0x0000b4004a007a23 */ /* 0x000fe20000010800 */
[----:B------:R-:W-:Y:S03]  /*6b40*/  LDSM.16.MT88.4 R156, [R208+0x1900] ;  /* 0x00190000d09c783b */ /* 0x000fe60000004200 */
[----:B------:R-:W-:Y:S01]  /*6b50*/  MOV R102, R63 ;  /* 0x0000003f00667202 */ /* 0x000fe20000000f00 */
[----:B------:R-:W-:Y:S01]  /*6b60*/  IMAD.MOV.U32 R63, RZ, RZ, R56 ;  /* 0x000000ffff3f7224 */ /* 0x000fe200078e0038 */
[C---:B------:R-:W-:Y:S01]  /*6b70*/  HMMA.16816.F32.BF16 R28, R4.reuse, R24, R64 ;  /* 0x00000018041c723c */ /* 0x040fe20000041840 */
[----:B------:R-:W1:Y:S01]  /*6b80*/  LDSM.16.MT88.4 R56, [R208+0x3900] ;  /* 0x00390000d038783b */ /* 0x000e620000004200 */
[----:B------:R-:W-:Y:S01]  /*6b90*/  IMAD.MOV.U32 R70, RZ, RZ, R81 ;  /* 0x000000ffff467224 */ /* 0x000fe200078e0051 */
[----:B------:R-:W-:Y:S01]  /*6ba0*/  MOV R74, R42 ;  /* 0x0000002a004a7202 */ /* 0x000fe20000000f00 */
[----:B------:R-:W-:Y:S01]  /*6bb0*/  IMAD.MOV.U32 R75, RZ, RZ, R43 ;  /* 0x000000ffff4b7224 */ /* 0x000fe200078e002b */
[----:B------:R-:W-:Y:S01]  /*6bc0*/  MOV R80, R40 ;  /* 0x0000002800507202 */ /* 0x000fe20000000f00 */
[----:B------:R-:W-:Y:S01]  /*6bd0*/  IMAD.MOV.U32 R81, RZ, RZ, R41 ;  /* 0x000000ffff517224 */ /* 0x000fe200078e0029 */
[----:B------:R-:W-:Y:S01]  /*6be0*/  LDSM.16.MT88.4 R64, [R207+0x3900] ;  /* 0x00390000cf40783b */ /* 0x000fe20000004200 */
[C---:B------:R-:W-:Y:S03]  /*6bf0*/  HMMA.16816.F32.BF16 R24, R4.reuse, R26, R48 ;  /* 0x0000001a0418723c */ /* 0x040fe60000041830 */
[----:B------:R-:W2:Y:S01]  /*6c00*/  LDSM.16.MT88.4 R40, [R205+0x3900] ;  /* 0x00390000cd28783b */ /* 0x000ea20000004200 */
[----:B------:R3:W-:Y:S03]  /*6c10*/  MUFU.EX2 R8, R2 ;  /* 0x0000000200087308 */ /* 0x0007e60000000800 */
[----:B------:R-:W1:Y:S01]  /*6c20*/  LDSM.16.MT88.4 R48, [R206+0x3900] ;  /* 0x00390000ce30783b */ /* 0x000e620000004200 */
[C---:B------:R-:W-:Y:S01]  /*6c30*/  HMMA.16816.F32.BF16 R20, R4.reuse, R38, R52 ;  /* 0x000000260414723c */ /* 0x040fe20000041834 */
[----:B------:R-:W-:Y:S01]  /*6c40*/  MOV R79, R164 ;  /* 0x000000a4004f7202 */ /* 0x000fe20000000f00 */
[----:B------:R-:W-:Y:S01]  /*6c50*/  IMAD.MOV.U32 R68, RZ, RZ, R181 ;  /* 0x000000ffff447224 */ /* 0x000fe200078e00b5 */
[----:B------:R-:W-:Y:S01]  /*6c60*/  MOV R69, R180 ;  /* 0x000000b400457202 */ /* 0x000fe20000000f00 */
[----:B------:R-:W3:Y:S01]  /*6c70*/  MUFU.EX2 R0, R0 ;  /* 0x0000000000007308 */ /* 0x000ee20000000800 */
[----:B------:R-:W1:Y:S03]  /*6c80*/  LDSM.16.MT88.4 R164, [R207+0x1900] ;  /* 0x00190000cfa4783b */ /* 0x000e660000004200 */
[----:B------:R-:W-:Y:S01]  /*6c90*/  HMMA.16816.F32.BF16 R180, R4, R12, R104 ;  /* 0x0000000c04b4723c */ /* 0x000fe20000041868 */
[----:B------:R-:W-:Y:S01]  /*6ca0*/  IMAD.MOV.U32 R54, RZ, RZ, R128 ;  /* 0x000000ffff367224 */ /* 0x000fe200078e0080 */
[----:B------:R-:W-:Y:S01]  /*6cb0*/  MOV R55, R129 ;  /* 0x0000008100377202 */ /* 0x000fe20000000f00 */
[----:B------:R-:W-:Y:S04]  /*6cc0*/  LDSM.16.MT88.4 R96, [R207+0x5900] ;  /* 0x00590000cf60783b */ /* 0x000fe80000004200 */
[----:B----4-:R-:W-:Y:S01]  /*6cd0*/  IMAD.MOV.U32 R6, RZ, RZ, R37 ;  /* 0x000000ffff067224 */ /* 0x010fe200078e0025 */
[----:B------:R-:W-:Y:S01]  /*6ce0*/  MOV R7, R36 ;  /* 0x0000002400077202 */ /* 0x000fe20000000f00 */
[----:B---3--:R-:W-:Y:S01]  /*6cf0*/  IMAD.MOV.U32 R2, RZ, RZ, R130 ;  /* 0x000000ffff027224 */ /* 0x008fe200078e0082 */
[----:B------:R-:W-:Y:S01]  /*6d00*/  MOV R13, R131 ;  /* 0x00000083000d7202 */ /* 0x000fe20000000f00 */
[----:B------:R-:W-:Y:S01]  /*6d10*/  IMAD.MOV.U32 R52, RZ, RZ, R82 ;  /* 0x000000ffff347224 */ /* 0x000fe200078e0052 */
[----:B------:R-:W-:-:S02]  /*6d20*/  F2FP.BF16.PACK_AB R128, R6, R102 ;  /* 0x000000660680723e */ /* 0x000fc400000010ff */
[----:B------:R-:W-:Y:S01]  /*6d30*/  MOV R53, R83 ;  /* 0x0000005300357202 */ /* 0x000fe20000000f00 */
[----:B------:R-:W-:Y:S01]  /*6d40*/  IMAD.MOV.U32 R93, RZ, RZ, R74 ;  /* 0x000000ffff5d7224 */ /* 0x000fe200078e004a */
[----:B------:R-:W-:Y:S02]  /*6d50*/  F2FP.BF16.PACK_AB R130, R135, R7 ;  /* 0x000000078782723e */ /* 0x000fe400000010ff */
[----:B------:R-:W-:Y:S01]  /*6d60*/  MOV R92, R75 ;  /* 0x0000004b005c7202 */ /* 0x000fe20000000f00 */
[----:B------:R-:W-:Y:S01]  /*6d70*/  IMAD.MOV.U32 R4, RZ, RZ, R62 ;  /* 0x000000ffff047224 */ /* 0x000fe200078e003e */
[----:B------:R-:W-:Y:S01]  /*6d80*/  F2FP.BF16.PACK_AB R129, R9, R10 ;  /* 0x0000000a0981723e */ /* 0x000fe200000010ff */
[----:B------:R-:W-:Y:S01]  /*6d90*/  IMAD.MOV.U32 R95, RZ, RZ, R72 ;  /* 0x000000ffff5f7224 */ /* 0x000fe200078e0048 */
[----:B------:R-:W-:Y:S02]  /*6da0*/  F2FP.BF16.PACK_AB R131, R0, R8 ;  /* 0x000000080083723e */ /* 0x000fe400000010ff */
[----:B------:R-:W-:Y:S01]  /*6db0*/  MOV R94, R73 ;  /* 0x00000049005e7202 */ /* 0x000fe20000000f00 */
[----:B------:R-:W-:Y:S01]  /*6dc0*/  IMAD.MOV.U32 R5, RZ, RZ, R92 ;  /* 0x000000ffff057224 */ /* 0x000fe200078e005c */
[----:B------:R-:W-:Y:S01]  /*6dd0*/  MOV R12, R81 ;  /* 0x00000051000c7202 */ /* 0x000fe20000000f00 */
[----:B------:R-:W-:Y:S01]  /*6de0*/  IMAD.MOV.U32 R103, RZ, RZ, R80 ;  /* 0x000000ffff677224 */ /* 0x000fe200078e0050 */
[----:B------:R-:W3:Y:S01]  /*6df0*/  LDSM.16.MT88.4 R72, [R205+0x5900] ;  /* 0x00590000cd48783b */ /* 0x000ee20000004200 */
[C---:B------:R-:W-:Y:S03]  /*6e00*/  HMMA.16816.F32.BF16 R136, R128.reuse, R140, R136 ;  /* 0x0000008c8088723c */ /* 0x040fe60000041888 */
[----:B------:R-:W4:Y:S04]  /*6e10*/  LDSM.16.MT88.4 R80, [R206+0x5900] ;  /* 0x00590000ce50783b */ /* 0x000f280000004200 */
[----:B------:R-:W-:Y:S01]  /*6e20*/  LDSM.16.MT88.4 R104, [R205+0x7900] ;  /* 0x00790000cd68783b */ /* 0x000fe20000004200 */
[C---:B------:R-:W-:Y:S07]  /*6e30*/  HMMA.16816.F32.BF16 R140, R128.reuse, R142, R108 ;  /* 0x0000008e808c723c */ /* 0x040fee000004186c */
[----:B------:R-:W-:Y:S01]  /*6e40*/  IMAD.MOV.U32 R108, RZ, RZ, R88 ;  /* 0x000000ffff6c7224 */ /* 0x000fe200078e0058 */
[----:B------:R-:W-:Y:S01]  /*6e50*/  MOV R109, R89 ;  /* 0x00000059006d7202 */ /* 0x000fe20000000f00 */
[----:B------:R-:W-:Y:S01]  /*6e60*/  IMAD.MOV.U32 R110, RZ, RZ, R90 ;  /* 0x000000ffff6e7224 */ /* 0x000fe200078e005a */
[----:B------:R-:W-:Y:S01]  /*6e70*/  MOV R111, R91 ;  /* 0x0000005b006f7202 */ /* 0x000fe20000000f00 */
[C---:B-1----:R-:W-:Y:S01]  /*6e80*/  HMMA.16816.F32.BF16 R52, R128.reuse, R56, R52 ;  /* 0x000000388034723c */ /* 0x042fe20000041834 */
[----:B------:R-:W1:Y:S07]  /*6e90*/  LDSM.16.MT88.4 R88, [R208+0x5900] ;  /* 0x00590000d058783b */ /* 0x000e6e0000004200 */
[C---:B------:R-:W-:Y:S07]  /*6ea0*/  HMMA.16816.F32.BF16 R56, R128.reuse, R58, R108 ;  /* 0x0000003a8038723c */ /* 0x040fee000004186c */
[----:B------:R-:W-:Y:S01]  /*6eb0*/  MOV R111, R13 ;  /* 0x0000000d006f7202 */ /* 0x000fe20000000f00 */
[----:B------:R-:W-:Y:S04]  /*6ec0*/  HMMA.16816.F32.BF16 R144, R128, R148, R144 ;  /* 0x000000948090723c */ /* 0x000fe80000041890 */
[----:B------:R-:W-:-:S04]  /*6ed0*/  FADD.FTZ R2, R2, R111 ;  /* 0x0000006f02027221 */ /* 0x000fc80000010000 */
[----:B------:R-:W-:Y:S01]  /*6ee0*/  HMMA.16816.F32.BF16 R152, R128, R156, R152 ;  /* 0x0000009c8098723c */ /* 0x000fe20000041898 */
[----:B------:R-:W-:-:S07]  /*6ef0*/  FADD.FTZ R5, R5, R2 ;  /* 0x0000000205057221 */ /* 0x000fce0000010000 */
[C---:B------:R-:W-:Y:S07]  /*6f00*/  HMMA.16816.F32.BF16 R148, R128.reuse, R150, R112 ;  /* 0x000000968094723c */ /* 0x040fee0000041870 */
[----:B------:R-:W-:Y:S01]  /*6f10*/  IMAD.MOV.U32 R112, RZ, RZ, R47 ;  /* 0x000000ffff707224 */ /* 0x000fe200078e002f */
[----:B------:R-:W-:Y:S01]  /*6f20*/  HMMA.16816.F32.BF16 R156, R128, R158, R116 ;  /* 0x0000009e809c723c */ /* 0x000fe20000041874 */
[----:B------:R-:W-:Y:S01]  /*6f30*/  MOV R113, R46 ;  /* 0x0000002e00717202 */ /* 0x000fe20000000f00 */
[----:B------:R-:W-:Y:S01]  /*6f40*/  IMAD.MOV.U32 R114, RZ, RZ, R45 ;  /* 0x000000ffff727224 */ /* 0x000fe200078e002d */
[----:B------:R-:W-:-:S04]  /*6f50*/  MOV R115, R44 ;  /* 0x0000002c00737202 */ /* 0x000fc80000000f00 */
[----:B------:R-:W-:Y:S01]  /*6f60*/  IMAD.MOV.U32 R116, RZ, RZ, R60 ;  /* 0x000000ffff747224 */ /* 0x000fe200078e003c */
[----:B--2---:R-:W-:Y:S01]  /*6f70*/  HMMA.16816.F32.BF16 R36, R128, R40, R124 ;  /* 0x000000288024723c */ /* 0x004fe2000004187c */
[----:B------:R-:W-:-:S06]  /*6f80*/  MOV R117, R63 ;  /* 0x0000003f00757202 */ /* 0x000fcc0000000f00 */
[----:B------:R-:W-:Y:S01]  /*6f90*/  MOV R126, R61 ;  /* 0x0000003d007e7202 */ /* 0x000fe20000000f00 */
[C---:B------:R-:W-:Y:S07]  /*6fa0*/  HMMA.16816.F32.BF16 R44, R128.reuse, R48, R196 ;  /* 0x00000030802c723c */ /* 0x040fee00000418c4 */
[----:B------:R-:W-:Y:S01]  /*6fb0*/  MOV R196, R93 ;  /* 0x0000005d00c47202 */ /* 0x000fe20000000f00 */
[----:B------:R-:W-:Y:S01]  /*6fc0*/  HMMA.16816.F32.BF16 R60, R128, R64, R248 ;  /* 0x00000040803c723c */ /* 0x000fe200000418f8 */
[----:B------:R-:W-:Y:S01]  /*6fd0*/  IMAD.MOV.U32 R197, RZ, RZ, R94 ;  /* 0x000000ffffc57224 */ /* 0x000fe200078e005e */
[----:B------:R-:W-:-:S05]  /*6fe0*/  MOV R198, R95 ;  /* 0x0000005f00c67202 */ /* 0x000fca0000000f00 */
[----:B------:R-:W-:Y:S01]  /*6ff0*/  MOV R251, R79 ;  /* 0x0000004f00fb7202 */ /* 0x000fe20000000f00 */
[----:B------:R-:W-:-:S04]  /*7000*/  FADD.FTZ R5, R197, R5 ;  /* 0x00000005c5057221 */ /* 0x000fc80000010000 */
[----:B------:R-:W-:-:S04]  /*7010*/  FADD.FTZ R2, R196, R251 ;  /* 0x000000fbc4027221 */ /* 0x000fc80000010000 */
[----:B------:R-:W-:Y:S02]  /*7020*/  FADD.FTZ R2, R198, R2 ;  /* 0x00000002c6027221 */ /* 0x000fe40000010000 */
[----:B------:R-:W-:Y:S01]  /*7030*/  FADD.FTZ R5, R116, R5 ;  /* 0x0000000574057221 */ /* 0x000fe20000010000 */
[C---:B------:R-:W-:Y:S01]  /*7040*/  HMMA.16816.F32.BF16 R160, R128.reuse, R164, R160 ;  /* 0x000000a480a0723c */ /* 0x040fe200000418a0 */
[----:B------:R-:W-:Y:S02]  /*7050*/  IMAD.MOV.U32 R118, RZ, RZ, R68 ;  /* 0x000000ffff767224 */ /* 0x000fe400078e0044 */
[----:B------:R-:W-:Y:S01]  /*7060*/  FADD.FTZ R4, R4, R2 ;  /* 0x0000000204047221 */ /* 0x000fe20000010000 */
[----:B------:R-:W-:Y:S01]  /*7070*/  MOV R119, R69 ;  /* 0x0000004500777202 */ /* 0x000fe20000000f00 */
[----:B------:R-:W-:Y:S01]  /*7080*/  IMAD.MOV.U32 R127, RZ, RZ, R12 ;  /* 0x000000ffff7f7224 */ /* 0x000fe200078e000c */
[----:B------:R-:W-:Y:S01]  /*7090*/  MOV R199, R71 ;  /* 0x0000004700c77202 */ /* 0x000fe20000000f00 */
[----:B------:R-:W-:Y:S01]  /*70a0*/  FADD.FTZ R2, R117, R5 ;  /* 0x0000000575027221 */ /* 0x000fe20000010000 */
[----:B------:R-:W-:Y:S01]  /*70b0*/  HMMA.16816.F32.BF16 R164, R128, R166, R120 ;  /* 0x000000a680a4723c */ /* 0x000fe20000041878 */
[----:B------:R-:W-:Y:S01]  /*70c0*/  LDSM.16.MT88.4 R120, [R208+0x7900] ;  /* 0x00790000d078783b */ /* 0x000fe20000004200 */
[----:B------:R-:W-:-:S03]  /*70d0*/  FADD.FTZ R4, R118, R4 ;  /* 0x0000000476047221 */ /* 0x000fc60000010000 */
[----:B------:R-:W-:Y:S03]  /*70e0*/  LDSM.16.MT88.4 R12, [R207+0x7900] ;  /* 0x00790000cf0c783b */ /* 0x000fe60000004200 */
[----:B------:R-:W-:Y:S01]  /*70f0*/  HMMA.16816.F32.BF16 R48, R128, R50, R112 ;  /* 0x000000328030723c */ /* 0x000fe20000041870 */
[----:B------:R-:W2:Y:S01]  /*7100*/  LDSM.16.MT88.4 R112, [R206+0x7900] ;  /* 0x00790000ce70783b */ /* 0x000ea20000004200 */
[----:B------:R-:W-:Y:S02]  /*7110*/  FADD.FTZ R2, R119, R2 ;  /* 0x0000000277027221 */ /* 0x000fe40000010000 */
[----:B------:R-:W-:-:S04]  /*7120*/  FADD.FTZ R4, R199, R4 ;  /* 0x00000004c7047221 */ /* 0x000fc80000010000 */
[----:B------:R-:W-:Y:S01]  /*7130*/  HMMA.16816.F32.BF16 R40, R128, R42, R168 ;  /* 0x0000002a8028723c */ /* 0x000fe200000418a8 */
[----:B------:R-:W-:-:S06]  /*7140*/  IMAD.MOV.U32 R124, RZ, RZ, R78 ;  /* 0x000000ffff7c7224 */ /* 0x000fcc00078e004e */
[----:B------:R-:W-:Y:S01]  /*7150*/  IMAD.MOV.U32 R168, RZ, RZ, R76 ;  /* 0x000000ffffa87224 */ /* 0x000fe200078e004c */
[----:B------:R-:W-:Y:S01]  /*7160*/  MOV R169, R77 ;  /* 0x0000004d00a97202 */ /* 0x000fe20000000f00 */
[----:B------:R-:W-:Y:S02]  /*7170*/  IMAD.MOV.U32 R125, RZ, RZ, R70 ;  /* 0x000000ffff7d7224 */ /* 0x000fe400078e0046 */
[----:B------:R-:W-:Y:S02]  /*7180*/  FADD.FTZ R2, R168, R2 ;  /* 0x00000002a8027221 */ /* 0x000fe40000010000 */
[----:B------:R-:W-:Y:S02]  /*7190*/  FADD.FTZ R4, R169, R4 ;  /* 0x00000004a9047221 */ /* 0x000fe40000010000 */
[----:B------:R-:W-:Y:S02]  /*71a0*/  FADD.FTZ R2, R124, R2 ;  /* 0x000000027c027221 */ /* 0x000fe40000010000 */
[----:B------:R-:W-:-:S02]  /*71b0*/  FADD.FTZ R4, R125, R4 ;  /* 0x000000047d047221 */ /* 0x000fc40000010000 */
[----:B------:R-:W-:Y:S02]  /*71c0*/  FADD.FTZ R2, R126, R2 ;  /* 0x000000027e027221 */ /* 0x000fe40000010000 */
[----:B------:R-:W-:Y:S01]  /*71d0*/  FADD.FTZ R4, R252, R4 ;  /* 0x00000004fc047221 */ /* 0x000fe20000010000 */
[----:B------:R-:W-:Y:S01]  /*71e0*/  MOV R170, R103 ;  /* 0x0000006700aa7202 */ /* 0x000fe20000000f00 */
[----:B------:R-:W-:Y:S02]  /*71f0*/  FADD.FTZ R2, R127, R2 ;  /* 0x000000027f027221 */ /* 0x000fe40000010000 */
[----:B------:R-:W-:Y:S01]  /*7200*/  FADD.FTZ R4, R134, R4 ;  /* 0x0000000486047221 */ /* 0x000fe20000010000 */
[----:B------:R-:W-:Y:S01]  /*7210*/  UIMAD.WIDE.U32 UR20, UR7, UR4, URZ ;  /* 0x00000004071472a5 */ /* 0x000fe2000f8e003f */
[----:B------:R-:W-:Y:S02]  /*7220*/  IMAD.MOV.U32 R171, RZ, RZ, R102 ;  /* 0x000000ffffab7224 */ /* 0x000fe400078e0066 */
[----:B------:R-:W-:-:S02]  /*7230*/  FADD.FTZ R2, R170, R2 ;  /* 0x00000002aa027221 */ /* 0x000fc40000010000 */
[----:B------:R-:W-:Y:S02]  /*7240*/  FADD.FTZ R5, R133, R4 ;  /* 0x0000000485057221 */ /* 0x000fe40000010000 */
[----:B------:R-:W-:Y:S01]  /*7250*/  FADD.FTZ R4, R171, R2 ;  /* 0x00000002ab047221 */ /* 0x000fe20000010000 */
[----:B------:R-:W-:Y:S01]  /*7260*/  PLOP3.LUT P0, PT, PT, PT, UP1, 0x40, 0x0 ;  /* 0x000000000000781c */ /* 0x000fe20003f0e818 */
[----:B------:R-:W-:Y:S01]  /*7270*/  FADD.FTZ R2, R11, R5 ;  /* 0x000000050b027221 */ /* 0x000fe20000010000 */
[----:B------:R-:W-:Y:S02]  /*7280*/  @UP2 UMOV UR17, UR21 ;  /* 0x0000001500112c82 */ /* 0x000fe40008000000 */
[----:B------:R-:W-:Y:S01]  /*7290*/  @UP2 USHF.R.U32.HI UR7, URZ, UR5, UR17 ;  /* 0x000000053f072299 */ /* 0x000fe20008011611 */
[----:B------:R-:W-:Y:S02]  /*72a0*/  FADD.FTZ R2, R10, R2 ;  /* 0x000000020a027221 */ /* 0x000fe40000010000 */
[----:B------:R-:W-:Y:S01]  /*72b0*/  FADD.FTZ R4, R6, R4 ;  /* 0x0000000406047221 */ /* 0x000fe20000010000 */
[----:B------:R-:W-:Y:S01]  /*72c0*/  UIADD3 UR4, UR6, UR7, URZ ;  /* 0x0000000706047290 */ /* 0x000fe2000fffe03f */
[----:B------:R-:W-:Y:S01]  /*72d0*/  FADD.FTZ R2, R9, R2 ;  /* 0x0000000209027221 */ /* 0x000fe20000010000 */
[----:B---3--:R-:W-:Y:S01]  /*72e0*/  HMMA.16816.F32.BF16 R68, R128, R72, R240 ;  /* 0x000000488044723c */ /* 0x008fe200000418f0 */
[----:B------:R-:W-:Y:S01]  /*72f0*/  ULDC UR7, c[0x0][0x328] ;  /* 0x0000ca0000077ab9 */ /* 0x000fe20000000800 */
[----:B------:R-:W-:Y:S01]  /*7300*/  FADD.FTZ R4, R7, R4 ;  /* 0x0000000407047221 */ /* 0x000fe20000010000 */
[----:B------:R-:W-:Y:S01]  /*7310*/  UIADD3 UR14, UR14, -0x2, URZ ;  /* 0xfffffffe0e0e7890 */ /* 0x000fe2000fffe03f */
[----:B------:R-:W-:Y:S01]  /*7320*/  FADD.FTZ R8, R8, R2 ;  /* 0x0000000208087221 */ /* 0x000fe20000010000 */
[----:B------:R-:W-:-:S03]  /*7330*/  UIADD3 UR7, UR4, UR7, URZ ;  /* 0x0000000704077290 */ /* 0x000fc6000fffe03f */
[----:B----4-:R-:W-:Y:S01]  /*7340*/  HMMA.16816.F32.BF16 R76, R128, R80, R236 ;  /* 0x00000050804c723c */ /* 0x010fe200000418ec */
[----:B------:R-:W-:Y:S02]  /*7350*/  FADD.FTZ R249, R135, R4 ;  /* 0x0000000487f97221 */ /* 0x000fe40000010000 */
[----:B------:R-:W-:-:S05]  /*7360*/  FADD.FTZ R250, R0, R8 ;  /* 0x0000000800fa7221 */ /* 0x000fca0000010000 */
[C---:B-1----:R-:W-:Y:S08]  /*7370*/  HMMA.16816.F32.BF16 R84, R128.reuse, R88, R84 ;  /* 0x000000588054723c */ /* 0x042ff00000041854 */
        /* <DEDUP_REMOVED lines=14> */
[----:B------:R-:W-:Y:S07]  /*7460*/  @P0 BRA `(.L_x_959) ;  /* 0x0000013000000947 */ /* 0x000fee0003800000 */
[----:B------:R-:W-:Y:S01]  /*7470*/  ISETP.LT.AND P0, PT, RZ, UR4, PT ;  /* 0x00000004ff007c0c */ /* 0x000fe2000bf01270 */
[----:B------:R-:W-:-:S02]  /*7480*/  UIADD3 UR17, UR4, -0x1, URZ ;  /* 0xffffffff04117890 */ /* 0x000fc4000fffe03f */
[----:B------:R-:W-:-:S10]  /*7490*/  ULDC UR6, c[0x0][0x32c] ;  /* 0x0000cb0000067ab9 */ /* 0x000fd40000000800 */
        /* <DEDUP_REMOVED lines=8> */
.L_x_960:
[----:B------:R-:W-:Y:S02]  /*7520*/  UISETP.NE.AND UP0, UPT, UR6, 0x1, UPT ;  /* 0x000000010600788c */ /* 0x000fe4000bf05270 */
[----:B------:R-:W-:Y:S02]  /*7530*/  ULDC.64 UR4, c[0x0][0x330] ;  /* 0x0000cc0000047ab9 */ /* 0x000fe40000000a00 */
[----:B------:R-:W-:-:S07]  /*7540*/  UIMAD.WIDE.U32 UR20, UR17, UR4, URZ ;  /* 0x00000004111472a5 */ /* 0x000fce000f8e003f */
[----:B------:R-:W-:Y:S02]  /*7550*/  @UP0 USHF.R.U32.HI UR17, URZ, UR5, UR21 ;  /* 0x000000053f110299 */ /* 0x000fe40008011615 */
.L_x_961:
[----:B------:R-:W-:Y:S02]  /*7560*/  ULDC UR4, c[0x0][0x32c] ;  /* 0x0000cb0000047ab9 */ /* 0x000fe40000000800 */
[----:B------:R-:W-:-:S04]  /*7570*/  UIMAD UR4, UR17, UR6, UR4 ;  /* 0x00000006110472a4 */ /* 0x000fc8000f8e0204 */
[----:B------:R-:W-:-:S04]  /*7580*/  UISETP.LT.AND UP0, UPT, UR7, UR4, UPT ;  /* 0x000000040700728c */ /* 0x000fc8000bf01270 */
[----:B------:R-:W-:-:S04]  /*7590*/  USEL UR7, UR7, UR4, UP0 ;  /* 0x0000000407077287 */ /* 0x000fc80008000000 */
.L_x_959:
        /* <DEDUP_REMOVED lines=8> */
[----:B------:R-:W2:Y:S04]  /*7620*/  LDL.64 R10, [R1+0x48] ;  /* 0x00004800010a7983 */ /* 0x000ea80000100a00 */
[----:B------:R-:W3:Y:S04]  /*7630*/  LDL R0, [R1+0x2c] ;  /* 0x00002c0001007983 */ /* 0x000ee80000100800 */
[----:B------:R-:W4:Y:S04]  /*7640*/  LDL.64 R8, [R1+0x38] ;  /* 0x0000380001087983 */ /* 0x000f280000100a00 */
[----:B------:R-:W4:Y:S04]  /*7650*/  LDL.64 R6, [R1+0x40] ;  /* 0x0000400001067983 */ /* 0x000f280000100a00 */
[----:B------:R-:W4:Y:S01]  /*7660*/  LDL.64 R4, [R1+0x30] ;  /* 0x0000300001047983 */ /* 0x000f220000100a00 */
[----:B------:R-:W-:Y:S01]  /*7670*/  PLOP3.LUT P0, PT, PT, PT, UP2, 0x80, 0x0 ;  /* 0x000000000000781c */ /* 0x000fe20003f0f028 */
[----:B------:R-:W-:Y:S01]  /*7680*/  IMAD.MOV.U32 R134, RZ, RZ, R3 ;  /* 0x000000ffff867224 */ /* 0x000fe200078e0003 */
[----:B------:R-:W-:Y:S01]  /*7690*/  ULDC.64 UR6, c[0x0][0x208] ;  /* 0x0000820000067ab9 */ /* 0x000fe20000000a00 */
[----:B------:R-:W-:Y:S01]  /*76a0*/  IMAD.MOV.U32 R133, RZ, RZ, R132 ;  /* 0x000000ffff857224 */ /* 0x000fe200078e0084 */
[----:B------:R-:W-:Y:S01]  /*76b0*/  ULDC.64 UR4, c[0x0][0x1e0] ;  /* 0x0000780000047ab9 */ /* 0x000fe20000000a00 */
[----:B--2---:R-:W-:-:S02]  /*76c0*/  IADD3 R12, P6, R10, 0x40, RZ ;  /* 0x000000400a0c7810 */ /* 0x004fc40007fde0ff */
[----:B------:R-:W-:-:S06]  /*76d0*/  IADD3 R2, P5, R10, 0x80, RZ ;  /* 0x000000800a027810 */ /* 0x000fcc0007fbe0ff */
[----:B---3--:R-:W-:Y:S01]  /*76e0*/  @P0 IMAD.HI.U32 R0, R0, c[0x0][0x2c8], RZ ;  /* 0x0000b20000000a27 */ /* 0x008fe200078e00ff */
[----:B------:R-:W-:Y:S01]  /*76f0*/  PLOP3.LUT P0, PT, PT, PT, UP2, 0x80, 0x0 ;  /* 0x000000000000781c */ /* 0x000fe20003f0f028 */
[----:B------:R-:W-:Y:S04]  /*7700*/  STL [R1+0x10], R12 ;  /* 0x0000100c01007387 */ /* 0x000fe80000100800 */
[----:B------:R4:W-:Y:S08]  /*7710*/  STL [R1+0x8], R2 ;  /* 0x0000080201007387 */ /* 0x0009f00000100800 */
[----:B------:R-:W-:Y:S01]  /*7720*/  @P0 SHF.R.U32.HI R0, RZ, c[0x0][0x2cc], R0 ;  /* 0x0000b300ff000a19 */ /* 0x000fe20000011600 */
[----:B----4-:R-:W-:Y:S01]  /*7730*/  IMAD.X R2, RZ, RZ, R9, P6 ;  /* 0x000000ffff027224 */ /* 0x010fe200030e0609 */
[----:B------:R-:W-:-:S05]  /*7740*/  IADD3 R10, P6, R10, 0xc0, RZ ;  /* 0x000000c00a0a7810 */ /* 0x000fca0007fde0ff */
[----:B------:R-:W-:Y:S04]  /*7750*/  STL [R1], R10 ;  /* 0x0000000a01007387 */ /* 0x000fe80000100800 */
[----:B------:R1:W-:Y:S01]  /*7760*/  STL [R1+0xc], R2 ;  /* 0x00000c0201007387 */ /* 0x0003e20000100800 */
[--C-:B------:R-:W-:Y:S01]  /*7770*/  IMAD.X R252, RZ, RZ, R9.reuse, P6 ;  /* 0x000000fffffc7224 */ /* 0x100fe200030e0609 */
[----:B------:R-:W-:Y:S01]  /*7780*/  IADD3 R247, P6, R6, 0x80, RZ ;  /* 0x0000008006f77810 */ /* 0x000fe20007fde0ff */
[----:B-1----:R-:W-:-:S05]  /*7790*/  IMAD.X R2, RZ, RZ, R9, P5 ;  /* 0x000000ffff027224 */ /* 0x002fca00028e0609 */
[----:B------:R1:W-:Y:S04]  /*77a0*/  STL [R1+0x4], R2 ;  /* 0x0000040201007387 */ /* 0x0003e80000100800 */
[----:B------:R1:W-:Y:S01]  /*77b0*/  @P0 STL [R1+0x14], R0 ;  /* 0x0000140001000387 */ /* 0x0003e20000100800 */
[----:B------:R-:W-:-:S05]  /*77c0*/  IADD3 R251, P5, R6, 0x40, RZ ;  /* 0x0000004006fb7810 */ /* 0x000fca0007fbe0ff */
[--C-:B------:R-:W-:Y:S01]  /*77d0*/  IMAD.X R248, RZ, RZ, R5.reuse, P5 ;  /* 0x000000fffff87224 */ /* 0x100fe200028e0605 */
[----:B------:R-:W-:Y:S01]  /*77e0*/  IADD3 R245, P5, R6, 0xc0, RZ ;  /* 0x000000c006f57810 */ /* 0x000fe20007fbe0ff */
[----:B------:R-:W-:-:S04]  /*77f0*/  IMAD.X R246, RZ, RZ, R5, P6 ;  /* 0x000000fffff67224 */ /* 0x000fc800030e0605 */
[----:B------:R-:W-:Y:S02]  /*7800*/  IMAD.X R244, RZ, RZ, R5, P5 ;  /* 0x000000fffff47224 */ /* 0x000fe400028e0605 */
.L_x_971:
[----:B------:R-:W2:Y:S01]  /*7810*/  LDL.64 R18, [R1+0x48] ;  /* 0x0000480001127983 */ /* 0x000ea20000100a00 */
[----:B------:R-:W-:Y:S01]  /*7820*/  UISETP.GT.AND UP3, UPT, UR8, UR14, UPT ;  /* 0x0000000e0800728c */ /* 0x000fe2000bf64270 */
[----:B------:R-:W-:Y:S04]  /*7830*/  DEPBAR.LE SB0, 0x0 ;  /* 0x000080000000791a */ /* 0x000fe80000000000 */
[----:B------:R-:W3:Y:S01]  /*7840*/  LDL R14, [R1+0x10] ;  /* 0x00001000010e7983 */ /* 0x000ee20000100800 */
[----:B------:R-:W-:Y:S02]  /*7850*/  PLOP3.LUT P5, PT, PT, PT, UP3, 0x80, 0x0 ;  /* 0x000000000000781c */ /* 0x000fe40003faf038 */
[----:B------:R-:W-:Y:S02]  /*7860*/  PLOP3.LUT P0, PT, PT, PT, UP3, 0x80, 0x0 ;  /* 0x000000000000781c */ /* 0x000fe40003f0f038 */
[----:B------:R-:W-:Y:S01]  /*7870*/  PLOP3.LUT P6, PT, PT, PT, UP3, 0x80, 0x0 ;  /* 0x000000000000781c */ /* 0x000fe20003fcf038 */
[----:B------:R-:W4:Y:S01]  /*7880*/  LDL.64 R16, [R1+0x38] ;  /* 0x0000380001107983 */ /* 0x000f220000100a00 */
[----:B------:R-:W-:Y:S02]  /*7890*/  @!UP3 UIMAD.WIDE.U32 UR22, UR14, UR6, URZ ;  /* 0x000000060e16b2a5 */ /* 0x000fe4000f8e003f */
[----:B------:R-:W-:Y:S02]  /*78a0*/  @!UP3 USHF.R.S32.HI UR20, URZ, 0x1f, UR14 ;  /* 0x0000001f3f14b899 */ /* 0x000fe4000801140e */
[----:B------:R-:W-:Y:S01]  /*78b0*/  @!UP3 USHF.L.U32 UR21, UR22, 0x6, URZ ;  /* 0x000000061615b899 */ /* 0x000fe2000800063f */
[----:B------:R-:W4:Y:S01]  /*78c0*/  LDL R11, [R1+0xc] ;  /* 0x00000c00010b7983 */ /* 0x000f220000100800 */
[----:B------:R-:W-:Y:S04]  /*78d0*/  @!UP3 UIMAD UR20, UR20, UR6, URZ ;  /* 0x000000061414b2a4 */ /* 0x000fe8000f8e023f */
[----:B------:R-:W-:Y:S01]  /*78e0*/  @!UP3 UIMAD UR20, UR14, UR7, UR20 ;  /* 0x000000070e14b2a4 */ /* 0x000fe2000f8e0214 */
[----:B------:R-:W4:Y:S03]  /*78f0*/  LDL R10, [R1+0x8] ;  /* 0x00000800010a7983 */ /* 0x000f260000100800 */
[----:B------:R-:W-:Y:S03]  /*7900*/  @!UP3 UIADD3 UR20, UR23, UR20, URZ ;  /* 0x000000141714b290 */ /* 0x000fe6000fffe03f */
[----:B------:R-:W4:Y:S01]  /*7910*/  LDL R9, [R1+0x4] ;  /* 0x0000040001097983 */ /* 0x000f220000100800 */
[----:B------:R-:W-:Y:S05]  /*7920*/  @!UP3 USHF.L.U64.HI UR20, UR22, 0x6, UR20 ;  /* 0x000000061614b899 */ /* 0x000fea0008010214 */
[----:B------:R-:W4:Y:S06]  /*7930*/  LDL R8, [R1] ;  /* 0x0000000001087983 */ /* 0x000f2c0000100800 */
[----:B------:R-:W-:Y:S06]  /*7940*/  BAR.SYNC.DEFER_BLOCKING 0x0 ;  /* 0x0000000000007b1d */ /* 0x000fec0000010000 */
[----:B-----5:R-:W-:Y:S06]  /*7950*/  LDSM.16.M88.4 R32, [R211+0x10100] ;  /* 0x01010000d320783b */ /* 0x020fec0000000200 */
[----:B------:R-:W-:Y:S06]  /*7960*/  LDSM.16.M88.4 R24, [R204+0x9100] ;  /* 0x00910000cc18783b */ /* 0x000fec0000000200 */
[----:B------:R-:W-:Y:S06]  /*7970*/  LDSM.16.M88.4 R168, [R204+0x9900] ;  /* 0x00990000cca8783b */ /* 0x000fec0000000200 */
[----:B------:R-:W-:Y:S06]  /*7980*/  LDSM.16.M88.4 R172, [R212+0x10100] ;  /* 0x01010000d4ac783b */ /* 0x000fec0000000200 */
[----:B------:R-:W-:Y:S06]  /*7990*/  LDSM.16.M88.4 R176, [R215] ;  /* 0x00000000d7b0783b */ /* 0x000fec0000000200 */
[----:B------:R-:W-:Y:S06]  /*79a0*/  LDSM.16.M88.4 R180, [R230] ;  /* 0x00000000e6b4783b */ /* 0x000fec0000000200 */
[----:B------:R-:W-:Y:S06]  /*79b0*/  LDSM.16.M88.4 R184, [R229] ;  /* 0x00000000e5b8783b */ /* 0x000fec0000000200 */
[----:B------:R-:W-:Y:S06]  /*79c0*/  LDSM.16.M88.4 R188, [R228] ;  /* 0x00000000e4bc783b */ /* 0x000fec0000000200 */
[----:B------:R-:W4:Y:S06]  /*79d0*/  LDL.64 R234, [R1+0x40] ;  /* 0x0000400001ea7983 */ /* 0x000f2c0000100a00 */
[----:B------:R-:W4:Y:S01]  /*79e0*/  LDL.64 R232, [R1+0x30] ;  /* 0x0000300001e87983 */ /* 0x000f220000100a00 */
[----:B-12---:R-:W-:Y:S02]  /*79f0*/  @!P5 IADD3 R0, P5, R18, UR21, RZ ;  /* 0x000000151200dc10 */ /* 0x006fe4000ffbe0ff */
[----:B---3--:R-:W-:Y:S11]  /*7a00*/  @!P6 IADD3 R2, P6, R14, UR21, RZ ;  /* 0x000000150e02ec10 */ /* 0x008ff6000ffde0ff */
[----:B----4-:R-:W-:Y:S02]  /*7a10*/  @!P0 IADD3.X R3, R17, UR20, RZ, P5, !PT ;  /* 0x0000001411038c10 */ /* 0x010fe4000affe4ff */
[----:B------:R-:W-:Y:S02]  /*7a20*/  PLOP3.LUT P0, PT, PT, PT, UP3, 0x80, 0x0 ;  /* 0x000000000000781c */ /* 0x000fe40003f0f038 */
[----:B------:R-:W-:Y:S11]  /*7a30*/  PLOP3.LUT P5, PT, PT, PT, UP3, 0x80, 0x0 ;  /* 0x000000000000781c */ /* 0x000ff60003faf038 */
[----:B------:R-:W-:Y:S02]  /*7a40*/  @!P0 IADD3.X R4, R11, UR20, RZ, P6, !PT ;  /* 0x000000140b048c10 */ /* 0x000fe4000b7fe4ff */
[----:B------:R-:W-:Y:S02]  /*7a50*/  PLOP3.LUT P0, PT, PT, PT, UP3, 0x80, 0x0 ;  /* 0x000000000000781c */ /* 0x000fe40003f0f038 */
[C---:B------:R-:W-:Y:S02]  /*7a60*/  @!P5 LEA R5, P5, R0.reuse, c[0x0][0x1f8], 0x1 ;  /* 0x00007e000005da11 */ /* 0x040fe400078a08ff */
[----:B------:R-:W-:Y:S11]  /*7a70*/  PLOP3.LUT P6, PT, PT, PT, UP3, 0x80, 0x0 ;  /* 0x000000000000781c */ /* 0x000ff60003fcf038 */
[----:B------:R-:W-:Y:S02]  /*7a80*/  @!P0 LEA.HI.X R15, R0, c[0x0][0x1fc], R3, 0x1, P5 ;  /* 0x00007f00000f8a11 */ /* 0x000fe400028f0c03 */
[----:B------:R-:W-:Y:S02]  /*7a90*/  @!P6 LEA R12, P6, R2, c[0x0][0x1f8], 0x1 ;  /* 0x00007e00020cea11 */ /* 0x000fe400078c08ff */
[----:B------:R-:W-:Y:S02]  /*7aa0*/  PLOP3.LUT P5, PT, PT, PT, UP3, 0x80, 0x0 ;  /* 0x000000000000781c */ /* 0x000fe40003faf038 */
[----:B------:R-:W-:Y:S11]  /*7ab0*/  PLOP3.LUT P0, PT, PT, PT, UP3, 0x80, 0x0 ;  /* 0x000000000000781c */ /* 0x000ff60003f0f038 */
[----:B------:R-:W-:Y:S02]  /*7ac0*/  @!P5 IADD3 R0, P5, R10, UR21, RZ ;  /* 0x000000150a00dc10 */ /* 0x000fe4000ffbe0ff */
[----:B------:R-:W-:Y:S02]  /*7ad0*/  @!P0 LEA.HI.X R13, R2, c[0x0][0x1fc], R4, 0x1, P6 ;  /* 0x00007f00020d8a11 */ /* 0x000fe400030f0c04 */
[----:B------:R-:W-:Y:S02]  /*7ae0*/  PLOP3.LUT P0, PT, PT, PT, UP3, 0x80, 0x0 ;  /* 0x000000000000781c */ /* 0x000fe40003f0f038 */
[----:B------:R-:W-:Y:S11]  /*7af0*/  PLOP3.LUT P6, PT, PT, PT, UP3, 0x80, 0x0 ;  /* 0x000000000000781c */ /* 0x000ff60003fcf038 */
[----:B------:R-:W-:Y:S02]  /*7b00*/  @!P0 IADD3.X R2, R9, UR20, RZ, P5, !PT ;  /* 0x0000001409028c10 */ /* 0x000fe4000affe4ff */
[C---:B------:R-:W-:Y:S02]  /*7b10*/  @!P6 LEA R6, P6, R0.reuse, c[0x0][0x1f8], 0x1 ;  /* 0x00007e000006ea11 */ /* 0x040fe400078c08ff */
[----:B------:R-:W-:Y:S02]  /*7b20*/  PLOP3.LUT P5, PT, PT, PT, UP3, 0x80, 0x0 ;  /* 0x000000000000781c */ /* 0x000fe40003faf038 */
[----:B------:R-:W-:Y:S11]  /*7b30*/  PLOP3.LUT P0, PT, PT, PT, UP3, 0x80, 0x0 ;  /* 0x000000000000781c */ /* 0x000ff60003f0f038 */
[----:B------:R-:W-:Y:S02]  /*7b40*/  @!UPT UIADD3 URZ, URZ, URZ, URZ ;  /* 0x0000003f3f3ff290 */ /* 0x000fe4000fffe03f */
[----:B------:R-:W-:Y:S02]  /*7b50*/  @!P0 LEA.HI.X R7, R0, c[0x0][0x1fc], R2, 0x1, P6 ;  /* 0x00007f0000078a11 */ /* 0x000fe400030f0c02 */
[----:B------:R-:W-:Y:S01]  /*7b60*/  @!P5 IADD3 R0, P5, R8, UR21, RZ ;  /* 0x000000150800dc10 */ /* 0x000fe2000ffbe0ff */
[----:B------:R-:W-:Y:S01]  /*7b70*/  @!UP3 ULEA UR21, UP0, UR6, UR21, 0x5 ;  /* 0x000000150615b291 */ /* 0x000fe2000f80283f */
[----:B------:R-:W-:Y:S02]  /*7b80*/  PLOP3.LUT P6, PT, PT, PT, UP3, 0x80, 0x0 ;  /* 0x000000000000781c */ /* 0x000fe40003fcf038 */
[----:B------:R-:W-:Y:S11]  /*7b90*/  PLOP3.LUT P0, PT, PT, PT, UP3, 0x80, 0x0 ;  /* 0x000000000000781c */ /* 0x000ff60003f0f038 */
[----:B------:R-:W-:Y:S02]  /*7ba0*/  @!P6 LEA R4, P6, R0, c[0x0][0x1f8], 0x1 ;  /* 0x00007e000004ea11 */ /* 0x000fe400078c08ff */
[----:B------:R-:W-:Y:S01]  /*7bb0*/  @!P0 IADD3.X R2, R252, UR20, RZ, P5, !PT ;  /* 0x00000014fc028c10 */ /* 0x000fe2000affe4ff */
[----:B------:R-:W-:Y:S01]  /*7bc0*/  @!UP3 ULEA.HI.X UR20, UR6, UR20, UR7, 0x5, UP0 ;  /* 0x000000140614b291 */ /* 0x000fe200080f2c07 */
[----:B------:R-:W-:Y:S02]  /*7bd0*/  PLOP3.LUT P5, PT, PT, PT, UP3, 0x80, 0x0 ;  /* 0x000000000000781c */ /* 0x000fe40003faf038 */
[----:B------:R-:W-:Y:S11]  /*7be0*/  PLOP3.LUT P0, PT, PT, PT, UP3, 0x80, 0x0 ;  /* 0x000000000000781c */ /* 0x000ff60003f0f038 */
[----:B------:R-:W-:Y:S02]  /*7bf0*/  @!UPT UIADD3 URZ, URZ, URZ, URZ ;  /* 0x0000003f3f3ff290 */ /* 0x000fe4000fffe03f */
[----:B------:R-:W-:Y:S02]  /*7c00*/  @!P0 LEA.HI.X R23, R0, c[0x0][0x1fc], R2, 0x1, P6 ;  /* 0x00007f0000178a11 */ /* 0x000fe400030f0c02 */
[----:B------:R-:W-:Y:S02]  /*7c10*/  @!P5 IADD3 R0, P5, R18, UR21, RZ ;  /* 0x000000151200dc10 */ /* 0x000fe4000ffbe0ff */
[----:B------:R-:W-:Y:S02]  /*7c20*/  PLOP3.LUT P0, PT, PT, PT, UP3, 0x80, 0x0 ;  /* 0x000000000000781c */ /* 0x000fe40003f0f038 */
[----:B------:R-:W-:Y:S11]  /*7c30*/  PLOP3.LUT P6, PT, PT, PT, UP3, 0x80, 0x0 ;  /* 0x000000000000781c */ /* 0x000ff60003fcf038 */
[----:B------:R-:W-:Y:S02]  /*7c40*/  @!P0 IADD3.X R2, R17, UR20, RZ, P5, !PT ;  /* 0x0000001411028c10 */ /* 0x000fe4000affe4ff */
[----:B------:R-:W-:Y:S01]  /*7c50*/  PLOP3.LUT P0, PT, PT, PT, UP3, 0x80, 0x0 ;  /* 0x000000000000781c */ /* 0x000fe20003f0f038 */
[----:B------:R-:W-:Y:S01]  /*7c60*/  LDSM.16.M88.4 R16, [R204+0x8900] ;  /* 0x00890000cc10783b */ /* 0x000fe20000000200 */
[C---:B------:R-:W-:Y:S02]  /*7c70*/  @!P6 LEA R20, P6, R0.reuse, c[0x0][0x1f8], 0x1 ;  /* 0x00007e000014ea11 */ /* 0x040fe400078c08ff */
[----:B------:R-:W-:Y:S11]  /*7c80*/  PLOP3.LUT P5, PT, PT, PT, UP3, 0x80, 0x0 ;  /* 0x000000000000781c */ /* 0x000ff60003faf038 */
[----:B------:R-:W-:Y:S02]  /*7c90*/  @!P0 LEA.HI.X R3, R0, c[0x0][0x1fc], R2, 0x1, P6 ;  /* 0x00007f0000038a11 */ /* 0x000fe400030f0c02 */
[----:B------:R-:W-:Y:S02]  /*7ca0*/  PLOP3.LUT P0, PT, PT, PT, UP3, 0x80, 0x0 ;  /* 0x000000000000781c */ /* 0x000fe40003f0f038 */
[----:B------:R-:W-:Y:S02]  /*7cb0*/  @!P5 IADD3 R0, P5, R14, UR21, RZ ;  /* 0x000000150e00dc10 */ /* 0x000fe4000ffbe0ff */
[----:B------:R-:W-:Y:S11]  /*7cc0*/  PLOP3.LUT P6, PT, PT, PT, UP3, 0x80, 0x0 ;  /* 0x000000000000781c */ /* 0x000ff60003fcf038 */
[----:B------:R-:W-:Y:S02]  /*7cd0*/  @!P0 IADD3.X R2, R11, UR20, RZ, P5, !PT ;  /* 0x000000140b028c10 */ /* 0x000fe4000affe4ff */
[C---:B------:R-:W-:Y:S02]  /*7ce0*/  @!P6 LEA R21, P6, R0.reuse, c[0x0][0x1f8], 0x1 ;  /* 0x00007e000015ea11 */ /* 0x040fe400078c08ff */
        /* <DEDUP_REMOVED lines=14> */
[----:B------:R-:W-:Y:S01]  /*7dd0*/  PLOP3.LUT P0, PT, PT, PT, UP3, 0x80, 0x0 ;  /* 0x000000000000781c */ /* 0x000fe20003f0f038 */
[----:B------:R-:W1:Y:S01]  /*7de0*/  LDSM.16.M88.4 R8, [R204+0x8100] ;  /* 0x00810000cc08783b */ /* 0x000e620000000200 */
[----:B------:R-:W-:Y:S11]  /*7df0*/  PLOP3.LUT P6, PT, PT, PT, UP3, 0x80, 0x0 ;  /* 0x000000000000781c */ /* 0x000ff60003fcf038 */
[----:B------:R-:W-:Y:S02]  /*7e00*/  @!P0 IADD3.X R2, R252, UR20, RZ, P5, !PT ;  /* 0x00000014fc028c10 */ /* 0x000fe4000affe4ff */
[C---:B------:R-:W-:Y:S02]  /*7e10*/  @!P6 LEA R28, P6, R0.reuse, c[0x0][0x1f8], 0x1 ;  /* 0x00007e00001cea11 */ /* 0x040fe400078c08ff */
[----:B------:R-:W-:Y:S02]  /*7e20*/  PLOP3.LUT P5, PT, PT, PT, UP3, 0x80, 0x0 ;  /* 0x000000000000781c */ /* 0x000fe40003faf038 */
[----:B------:R-:W-:Y:S11]  /*7e30*/  PLOP3.LUT P0, PT, PT, PT, UP3, 0x80, 0x0 ;  /* 0x000000000000781c */ /* 0x000ff60003f0f038 */
[----:B------:R-:W-:Y:S02]  /*7e40*/  @!P5 LEA.HI.X R0, R0, c[0x0][0x1fc], R2, 0x1, P6 ;  /* 0x00007f000000da11 */ /* 0x000fe400030f0c02 */
[----:B------:R-:W-:Y:S01]  /*7e50*/  PLOP3.LUT P6, PT, PT, PT, UP3, 0x80, 0x0 ;  /* 0x000000000000781c */ /* 0x000fe20003fcf038 */
[----:B------:R-:W-:Y:S01]  /*7e60*/  @!P0 IMAD.MOV.U32 R14, RZ, RZ, R5 ;  /* 0x000000ffff0e8224 */ /* 0x000fe200078e0005 */
[----:B------:R-:W-:Y:S02]  /*7e70*/  PLOP3.LUT P0, PT, PT, PT, UP3, 0x80, 0x0 ;  /* 0x000000000000781c */ /* 0x000fe40003f0f038 */
[----:B------:R-:W-:Y:S02]  /*7e80*/  PLOP3.LUT P5, PT, PT, PT, UP3, 0x80, 0x0 ;  /* 0x000000000000781c */ /* 0x000fe40003faf038 */
[----:B------:R-:W-:Y:S07]  /*7e90*/  PLOP3.LUT P5, PT, PT, PT, UP3, 0x80, 0x0 ;  /* 0x000000000000781c */ /* 0x000fee0003faf038 */
[----:B------:R-:W-:Y:S01]  /*7ea0*/  @!PT LDS RZ, [RZ] ;  /* 0x00000000fffff984 */ /* 0x000fe20000000800 */
[----:B------:R-:W-:Y:S01]  /*7eb0*/  @!PT LDS RZ, [RZ] ;  /* 0x00000000fffff984 */ /* 0x000fe20000000800 */
[----:B------:R-:W-:Y:S01]  /*7ec0*/  @!PT LDS RZ, [RZ] ;  /* 0x00000000fffff984 */ /* 0x000fe20000000800 */
[----:B------:R2:W-:Y:S01]  /*7ed0*/  @!P6 LDGSTS.E.BYPASS.LTC128B.128 [R231+0x100], [R14.64], !P4 ;  /* 0x001000000ee7efae */ /* 0x0005e2000e101d52 */
[----:B------:R-:W-:Y:S02]  /*7ee0*/  PLOP3.LUT P6, PT, PT, PT, UP3, 0x80, 0x0 ;  /* 0x000000000000781c */ /* 0x000fe40003fcf038 */
[----:B------:R-:W-:Y:S03]  /*7ef0*/  PLOP3.LUT P6, PT, PT, PT, UP3, 0x80, 0x0 ;  /* 0x000000000000781c */ /* 0x000fe60003fcf038 */
[----:B------:R2:W-:Y:S01]  /*7f00*/  @!P0 LDGSTS.E.BYPASS.LTC128B.128 [R231+0x2100], [R12.64], !P3 ;  /* 0x021000000ce78fae */ /* 0x0005e2000d901d52 */
[----:B------:R-:W-:Y:S05]  /*7f10*/  PLOP3.LUT P0, PT, PT, PT, UP3, 0x80, 0x0 ;  /* 0x000000000000781c */ /* 0x000fea0003f0f038 */
[----:B------:R1:W-:Y:S01]  /*7f20*/  @!P5 LDGSTS.E.BYPASS.LTC128B.128 [R231+0x4100], [R6.64], !P2 ;  /* 0x0410000006e7dfae */ /* 0x0003e2000d101d52 */
[----:B------:R-:W-:Y:S07]  /*7f30*/  PLOP3.LUT P5, PT, PT, PT, UP3, 0x80, 0x0 ;  /* 0x000000000000781c */ /* 0x000fee0003faf038 */
[----:B------:R-:W-:Y:S01]  /*7f40*/  @!P0 IMAD.MOV.U32 R5, RZ, RZ, R23 ;  /* 0x000000ffff058224 */ /* 0x000fe200078e0017 */
[----:B------:R-:W-:Y:S04]  /*7f50*/  PLOP3.LUT P0, PT, PT, PT, UP3, 0x80, 0x0 ;  /* 0x000000000000781c */ /* 0x000fe80003f0f038 */
[----:B------:R1:W-:Y:S01]  /*7f60*/  @!P6 LDGSTS.E.BYPASS.LTC128B.128 [R231+0x6100], [R4.64], !P1 ;  /* 0x0610000004e7efae */ /* 0x0003e2000c901d52 */
[----:B------:R-:W-:Y:S01]  /*7f70*/  @!P5 IMAD.MOV.U32 R2, RZ, RZ, R20 ;  /* 0x000000ffff02d224 */ /* 0x000fe200078e0014 */
[----:B------:R-:W-:Y:S02]  /*7f80*/  PLOP3.LUT P6, PT, PT, PT, UP3, 0x80, 0x0 ;  /* 0x000000000000781c */ /* 0x000fe40003fcf038 */
[----:B------:R-:W-:Y:S05]  /*7f90*/  PLOP3.LUT P5, PT, PT, PT, UP3, 0x80, 0x0 ;  /* 0x000000000000781c */ /* 0x000fea0003faf038 */
[----:B------:R3:W-:Y:S01]  /*7fa0*/  @!P0 LDGSTS.E.BYPASS.LTC128B.128 [R231+0x1100], [R2.64], !P4 ;  /* 0x0110000002e78fae */ /* 0x0007e2000e101d52 */
[----:B------:R-:W-:Y:S01]  /*7fb0*/  PLOP3.LUT P0, PT, PT, PT, UP3, 0x80, 0x0 ;  /* 0x000000000000781c */ /* 0x000fe20003f0f038 */
[C---:B-1----:R-:W-:Y:S08]  /*7fc0*/  HMMA.16816.F32.BF16 R4, R32.reuse, R8, RZ ;  /* 0x000000082004723c */ /* 0x042ff000000418ff */
[C---:B------:R-:W-:Y:S01]  /*7fd0*/  HMMA.16816.F32.BF16 R8, R32.reuse, R10, RZ ;  /* 0x0000000a2008723c */ /* 0x040fe200000418ff */
[----:B---3--:R-:W-:Y:S03]  /*7fe0*/  @!P6 IMAD.MOV.U32 R2, RZ, RZ, R21 ;  /* 0x000000ffff02e224 */ /* 0x008fe600078e0015 */
[----:B------:R-:W-:Y:S01]  /*7ff0*/  @!P6 IMAD.MOV.U32 R3, RZ, RZ, R29 ;  /* 0x000000ffff03e224 */ /* 0x000fe200078e001d */
[----:B------:R-:W-:Y:S03]  /*8000*/  PLOP3.LUT P6, PT, PT, PT, UP3, 0x80, 0x0 ;  /* 0x000000000000781c */ /* 0x000fe60003fcf038 */
[C---:B--2---:R-:W-:Y:S01]  /*8010*/  HMMA.16816.F32.BF16 R12, R32.reuse, R16, RZ ;  /* 0x00000010200c723c */ /* 0x044fe200000418ff */
[----:B------:R1:W-:Y:S01]  /*8020*/  @!P5 LDGSTS.E.BYPASS.LTC128B.128 [R231+0x3100], [R2.64], !P3 ;  /* 0x0310000002e7dfae */ /* 0x0003e2000d901d52 */
[----:B------:R-:W-:Y:S06]  /*8030*/  PLOP3.LUT P5, PT, PT, PT, UP3, 0x80, 0x0 ;  /* 0x000000000000781c */ /* 0x000fec0003faf038 */
[C---:B------:R-:W-:Y:S01]  /*8040*/  HMMA.16816.F32.BF16 R16, R32.reuse, R18, RZ ;  /* 0x000000122010723c */ /* 0x040fe200000418ff */
[----:B-1----:R-:W-:Y:S07]  /*8050*/  @!P0 IMAD.MOV.U32 R2, RZ, RZ, R22 ;  /* 0x000000ffff028224 */ /* 0x002fee00078e0016 */
[C---:B------:R-:W-:Y:S01]  /*8060*/  HMMA.16816.F32.BF16 R20, R32.reuse, R24, RZ ;  /* 0x000000182014723c */ /* 0x040fe200000418ff */
[----:B------:R-:W-:Y:S01]  /*8070*/  @!P0 IMAD.MOV.U32 R3, RZ, RZ, R30 ;  /* 0x000000ffff038224 */ /* 0x000fe200078e001e */
[----:B------:R-:W-:Y:S01]  /*8080*/  PLOP3.LUT P0, PT, PT, PT, UP3, 0x80, 0x0 ;  /* 0x000000000000781c */ /* 0x000fe20003f0f038 */
[----:B------:R-:W-:Y:S03]  /*8090*/  UISETP.GT.AND UP3, UPT, UR14, UR8, UPT ;  /* 0x000000080e00728c */ /* 0x000fe6000bf64270 */
[----:B------:R1:W-:Y:S02]  /*80a0*/  @!P6 LDGSTS.E.BYPASS.LTC128B.128 [R231+0x5100], [R2.64], !P2 ;  /* 0x0510000002e7efae */ /* 0x0003e4000d101d52 */
[C---:B------:R-:W-:Y:S01]  /*80b0*/  HMMA.16816.F32.BF16 R24, R32.reuse, R26, RZ ;  /* 0x0000001a2018723c */ /* 0x040fe200000418ff */
[----:B------:R-:W-:Y:S05]  /*80c0*/  PLOP3.LUT P6, PT, PT, PT, UP3, 0x80, 0x0 ;  /* 0x000000000000781c */ /* 0x000fea0003fcf038 */
[----:B------:R-:W-:Y:S04]  /*80d0*/  @UP3 UIADD3 UR22, UR14, -0x1, URZ ;  /* 0xffffffff0e163890 */ /* 0x000fe8000fffe03f */
[----:B------:R-:W-:Y:S02]  /*80e0*/  @UP3 UIMAD.WIDE.U32 UR24, UR22, UR4, URZ ;  /* 0x00000004161832a5 */ /* 0x000fe4000f8e003f */
[----:B------:R-:W-:Y:S02]  /*80f0*/  @UP3 USHF.R.S32.HI UR20, URZ, 0x1f, UR22 ;  /* 0x0000001f3f143899 */ /* 0x000fe40008011416 */
[----:B------:R-:W-:Y:S02]  /*8100*/  @UP3 USHF.L.U32 UR21, UR24, 0x6, URZ ;  /* 0x0000000618153899 */ /* 0x000fe4000800063f */
[----:B------:R-:W-:Y:S04]  /*8110*/  @UP3 UIMAD UR20, UR20, UR4, URZ ;  /* 0x00000004141432a4 */ /* 0x000fe8000f8e023f */
[----:B------:R-:W-:Y:S04]  /*8120*/  @UP3 UIMAD UR20, UR22, UR5, UR20 ;  /* 0x00000005161432a4 */ /* 0x000fe8000f8e0214 */
[----:B------:R-:W-:Y:S01]  /*8130*/  @UP3 UIADD3 UR20, UR25, UR20, URZ ;  /* 0x0000001419143290 */ /* 0x000fe2000fffe03f */
[----:B-1----:R-:W-:Y:S02]  /*8140*/  @!P5 IMAD.MOV.U32 R2, RZ, RZ, R28 ;  /* 0x000000ffff02d224 */ /* 0x002fe400078e001c */
[C---:B------:R-:W-:Y:S01]  /*8150*/  HMMA.16816.F32.BF16 R28, R32.reuse, R168, RZ ;  /* 0x000000a8201c723c */ /* 0x040fe200000418ff */
[----:B------:R-:W-:Y:S01]  /*8160*/  @!P5 IMAD.MOV.U32 R3, RZ, RZ, R0 ;  /* 0x000000ffff03d224 */ /* 0x000fe200078e0000 */
[----:B------:R-:W-:Y:S01]  /*8170*/  @UP3 USHF.L.U64.HI UR20, UR24, 0x6, UR20 ;  /* 0x0000000618143899 */ /* 0x000fe20008010214 */
[----:B------:R-:W-:Y:S03]  /*8180*/  PLOP3.LUT P5, PT, PT, PT, UP3, 0x80, 0x0 ;  /* 0x000000000000781c */ /* 0x000fe60003faf038 */
[----:B------:R1:W-:Y:S01]  /*8190*/  @!P0 LDGSTS.E.BYPASS.LTC128B.128 [R231+0x7100], [R2.64], !P1 ;  /* 0x0710000002e78fae */ /* 0x0003e2000c901d52 */
[----:B------:R-:W-:Y:S01]  /*81a0*/  PLOP3.LUT P0, PT, PT, PT, UP3, 0x80, 0x0 ;  /* 0x000000000000781c */ /* 0x000fe20003f0f038 */
[----:B------:R-:W-:Y:S04]  /*81b0*/  HMMA.16816.F32.BF16 R32, R32, R170, RZ ;  /* 0x000000aa2020723c */ /* 0x000fe800000418ff */
[----:B------:R-:W-:Y:S04]  /*81c0*/  LDSM.16.M88.4 R192, [R214+0x10100] ;  /* 0x01010000d6c0783b */ /* 0x000fe80000000200 */
[C---:B------:R-:W-:Y:S02]  /*81d0*/  HMMA.16816.F32.BF16 R4, R172.reuse, R176, R4 ;  /* 0x000000b0ac04723c */ /* 0x040fe40000041804 */
[----:B------:R-:W0:Y:S03]  /*81e0*/  LDGDEPBAR ;  /* 0x00000000000079af */ /* 0x000e260000000000 */
[----:B------:R-:W-:Y:S03]  /*81f0*/  @P5 IADD3 R0, P5, R234, UR21, RZ ;  /* 0x00000015ea005c10 */ /* 0x000fe6000ffbe0ff */
[C---:B------:R-:W-:Y:S01]  /*8200*/  HMMA.16816.F32.BF16 R8, R172.reuse, R178, R8 ;  /* 0x000000b2ac08723c */ /* 0x040fe20000041808 */
[----:B------:R-:W2:Y:S06]  /*8210*/  LDSM.16.M88.4 R196, [R210+0x8100] ;  /* 0x00810000d2c4783b */ /* 0x000eac0000000200 */
[----:B------:R-:W3:Y:S01]  /*8220*/  LDSM.16.M88.4 R168, [R210+0x8900] ;  /* 0x00890000d2a8783b */ /* 0x000ee20000000200 */
[C---:B------:R-:W-:Y:S04]  /*8230*/  HMMA.16816.F32.BF16 R12, R172.reuse, R180, R12 ;  /* 0x000000b4ac0c723c */ /* 0x040fe8000004180c */
[----:B-1----:R-:W-:Y:S01]  /*8240*/  @P0 IADD3.X R2, R233, UR20, RZ, P5, !PT ;  /* 0x00000014e9020c10 */ /* 0x002fe2000affe4ff */
[----:B------:R-:W1:Y:S01]  /*8250*/  LDSM.16.M88.4 R176, [R210+0x9100] ;  /* 0x00910000d2b0783b */ /* 0x000e620000000200 */
[----:B------:R-:W-:Y:S02]  /*8260*/  PLOP3.LUT P0, PT, PT, PT, UP3, 0x80, 0x0 ;  /* 0x000000000000781c */ /* 0x000fe40003f0f038 */
[C---:B------:R-:W-:Y:S01]  /*8270*/  HMMA.16816.F32.BF16 R16, R172.reuse, R182, R16 ;  /* 0x000000b6ac10723c */ /* 0x040fe20000041810 */
[----:B------:R-:W-:Y:S02]  /*8280*/  PLOP3.LUT P5, PT, PT, PT, UP3, 0x80, 0x0 ;  /* 0x000000000000781c */ /* 0x000fe40003faf038 */
[----:B------:R-:W4:Y:S05]  /*8290*/  LDSM.16.M88.4 R200, [R210+0x9900] ;  /* 0x00990000d2c8783b */ /* 0x000f2a0000000200 */
[C---:B------:R-:W-:Y:S01]  /*82a0*/  HMMA.16816.F32.BF16 R20, R172.reuse, R184, R20 ;  /* 0x000000b8ac14723c */ /* 0x040fe20000041814 */
[----:B------:R-:W-:Y:S07]  /*82b0*/  LDSM.16.M88.4 R180, [R209] ;  /* 0x00000000d1b4783b */ /* 0x000fee0000000200 */
[C---:B------:R-:W-:Y:S01]  /*82c0*/  HMMA.16816.F32.BF16 R24, R172.reuse, R186, R24 ;  /* 0x000000baac18723c */ /* 0x040fe20000041818 */
[----:B------:R-:W-:Y:S07]  /*82d0*/  LDSM.16.M88.4 R184, [R209+0x800] ;  /* 0x00080000d1b8783b */ /* 0x000fee0000000200 */
[C---:B------:R-:W-:Y:S08]  /*82e0*/  HMMA.16816.F32.BF16 R28, R172.reuse, R188, R28 ;  /* 0x000000bcac1c723c */ /* 0x040ff0000004181c */
[----:B------:R-:W-:Y:S01]  /*82f0*/  HMMA.16816.F32.BF16 R32, R172, R190, R32 ;  /* 0x000000beac20723c */ /* 0x000fe20000041820 */
[----:B------:R-:W4:Y:S06]  /*8300*/  LDSM.16.M88.4 R172, [R213+0x10100] ;  /* 0x01010000d5ac783b */ /* 0x000f2c0000000200 */
[----:B------:R-:W4:Y:S01]  /*8310*/  LDSM.16.M88.4 R188, [R209+0x1000] ;  /* 0x00100000d1bc783b */ /* 0x000f220000000200 */
[C---:B--2---:R-:W-:Y:S08]  /*8320*/  HMMA.16816.F32.BF16 R4, R192.reuse, R196, R4 ;  /* 0x000000c4c004723c */ /* 0x044ff00000041804 */
[C---:B------:R-:W-:Y:S01]  /*8330*/  HMMA.16816.F32.BF16 R8, R192.reuse, R198, R8 ;  /* 0x000000c6c008723c */ /* 0x040fe20000041808 */
[----:B------:R-:W-:Y:S07]  /*8340*/  LDSM.16.M88.4 R196, [R204+0xa100] ;  /* 0x00a10000ccc4783b */ /* 0x000fee0000000200 */
[C---:B---3--:R-:W-:Y:S08]  /*8350*/  HMMA.16816.F32.BF16 R12, R192.reuse, R168, R12 ;  /* 0x000000a8c00c723c */ /* 0x048ff0000004180c */
[C---:B------:R-:W-:Y:S01]  /*8360*/  HMMA.16816.F32.BF16 R16, R192.reuse, R170, R16 ;  /* 0x000000aac010723c */ /* 0x040fe20000041810 */
[----:B------:R-:W2:Y:S07]  /*8370*/  LDSM.16.M88.4 R168, [R209+0x1800] ;  /* 0x00180000d1a8783b */ /* 0x000eae0000000200 */
[C---:B-1----:R-:W-:Y:S08]  /*8380*/  HMMA.16816.F32.BF16 R20, R192.reuse, R176, R20 ;  /* 0x000000b0c014723c */ /* 0x042ff00000041814 */
[C---:B------:R-:W-:Y:S01]  /*8390*/  HMMA.16816.F32.BF16 R24, R192.reuse, R178, R24 ;  /* 0x000000b2c018723c */ /* 0x040fe20000041818 */
[----:B------:R-:W1:Y:S07]  /*83a0*/  LDSM.16.M88.4 R176, [R211+0x14100] ;  /* 0x01410000d3b0783b */ /* 0x000e6e0000000200 */
[C---:B----4-:R-:W-:Y:S08]  /*83b0*/  HMMA.16816.F32.BF16 R28, R192.reuse, R200, R28 ;  /* 0x000000c8c01c723c */ /* 0x050ff0000004181c */
[----:B------:R-:W-:Y:S01]  /*83c0*/  HMMA.16816.F32.BF16 R32, R192, R202, R32 ;  /* 0x000000cac020723c */ /* 0x000fe20000041820 */
[----:B------:R-:W3:Y:S06]  /*83d0*/  LDSM.16.M88.4 R192, [R204+0xa900] ;  /* 0x00a90000ccc0783b */ /* 0x000eec0000000200 */
[----:B------:R-:W-:Y:S01]  /*83e0*/  LDSM.16.M88.4 R200, [R204+0xb900] ;  /* 0x00b90000ccc8783b */ /* 0x000fe20000000200 */
[C---:B------:R-:W-:Y:S08]  /*83f0*/  HMMA.16816.F32.BF16 R4, R172.reuse, R180, R4 ;  /* 0x000000b4ac04723c */ /* 0x040ff00000041804 */
[C---:B------:R-:W-:Y:S01]  /*8400*/  HMMA.16816.F32.BF16 R8, R172.reuse, R182, R8 ;  /* 0x000000b6ac08723c */ /* 0x040fe20000041808 */
[----:B------:R-:W4:Y:S07]  /*8410*/  LDSM.16.M88.4 R180, [R204+0xb100] ;  /* 0x00b10000ccb4783b */ /* 0x000f2e0000000200 */
[C---:B------:R-:W-:Y:S08]  /*8420*/  HMMA.16816.F32.BF16 R12, R172.reuse, R184, R12 ;  /* 0x000000b8ac0c723c */ /* 0x040ff0000004180c */
[C---:B------:R-:W-:Y:S01]  /*8430*/  HMMA.16816.F32.BF16 R16, R172.reuse, R186, R16 ;  /* 0x000000baac10723c */ /* 0x040fe20000041810 */
[----:B------:R-:W-:Y:S07]  /*8440*/  LDSM.16.M88.4 R184, [R212+0x14100] ;  /* 0x01410000d4b8783b */ /* 0x000fee0000000200 */
[C---:B------:R-:W-:Y:S08]  /*8450*/  HMMA.16816.F32.BF16 R20, R172.reuse, R188, R20 ;  /* 0x000000bcac14723c */ /* 0x040ff00000041814 */
[C---:B------:R-:W-:Y:S01]  /*8460*/  HMMA.16816.F32.BF16 R24, R172.reuse, R190, R24 ;  /* 0x000000beac18723c */ /* 0x040fe20000041818 */
[----:B------:R-:W4:Y:S07]  /*8470*/  LDSM.16.M88.4 R188, [R227] ;  /* 0x00000000e3bc783b */ /* 0x000f2e0000000200 */
[C---:B--2---:R-:W-:Y:S08]  /*8480*/  HMMA.16816.F32.BF16 R28, R172.reuse, R168, R28 ;  /* 0x000000a8ac1c723c */ /* 0x044ff0000004181c */
[----:B------:R-:W-:Y:S01]  /*8490*/  HMMA.16816.F32.BF16 R32, R172, R170, R32 ;  /* 0x000000aaac20723c */ /* 0x000fe20000041820 */
[----:B------:R-:W2:Y:S06]  /*84a0*/  LDSM.16.M88.4 R168, [R226] ;  /* 0x00000000e2a8783b */ /* 0x000eac0000000200 */
[----:B------:R-:W2:Y:S01]  /*84b0*/  LDSM.16.M88.4 R172, [R225] ;  /* 0x00000000e1ac783b */ /* 0x000ea20000000200 */
[C---:B-1----:R-:W-:Y:S08]  /*84c0*/  HMMA.16816.F32.BF16 R4, R176.reuse, R196, R4 ;  /* 0x000000c4b004723c */ /* 0x042ff00000041804 */
[C---:B------:R-:W-:Y:S01]  /*84d0*/  HMMA.16816.F32.BF16 R8, R176.reuse, R198, R8 ;  /* 0x000000c6b008723c */ /* 0x040fe20000041808 */
[----:B------:R-:W1:Y:S07]  /*84e0*/  LDSM.16.M88.4 R196, [R224] ;  /* 0x00000000e0c4783b */ /* 0x000e6e0000000200 */
[C---:B---3--:R-:W-:Y:S08]  /*84f0*/  HMMA.16816.F32.BF16 R12, R176.reuse, R192, R12 ;  /* 0x000000c0b00c723c */ /* 0x048ff0000004180c */
[C---:B------:R-:W-:Y:S01]  /*8500*/  HMMA.16816.F32.BF16 R16, R176.reuse, R194, R16 ;  /* 0x000000c2b010723c */ /* 0x040fe20000041810 */
[----:B------:R-:W-:Y:S07]  /*8510*/  LDSM.16.M88.4 R192, [R210+0xa100] ;  /* 0x00a10000d2c0783b */ /* 0x000fee0000000200 */
[C---:B----4-:R-:W-:Y:S08]  /*8520*/  HMMA.16816.F32.BF16 R20, R176.reuse, R180, R20 ;  /* 0x000000b4b014723c */ /* 0x050ff00000041814 */
[C---:B------:R-:W-:Y:S01]  /*8530*/  HMMA.16816.F32.BF16 R24, R176.reuse, R182, R24 ;  /* 0x000000b6b018723c */ /* 0x040fe20000041818 */
[----:B------:R-:W3:Y:S07]  /*8540*/  LDSM.16.M88.4 R180, [R214+0x14100] ;  /* 0x01410000d6b4783b */ /* 0x000eee0000000200 */
[C---:B------:R-:W-:Y:S08]  /*8550*/  HMMA.16816.F32.BF16 R28, R176.reuse, R200, R28 ;  /* 0x000000c8b01c723c */ /* 0x040ff0000004181c */
[----:B------:R-:W-:Y:S01]  /*8560*/  HMMA.16816.F32.BF16 R32, R176, R202, R32 ;  /* 0x000000cab020723c */ /* 0x000fe20000041820 */
[----:B------:R-:W4:Y:S06]  /*8570*/  LDSM.16.M88.4 R176, [R210+0xa900] ;  /* 0x00a90000d2b0783b */ /* 0x000f2c0000000200 */
[----:B------:R-:W-:Y:S01]  /*8580*/  LDSM.16.M88.4 R200, [R209+0x2000] ;  /* 0x00200000d1c8783b */ /* 0x000fe20000000200 */
[C---:B------:R-:W-:Y:S08]  /*8590*/  HMMA.16816.F32.BF16 R4, R184.reuse, R188, R4 ;  /* 0x000000bcb804723c */ /* 0x040ff00000041804 */
[C---:B------:R-:W-:Y:S01]  /*85a0*/  HMMA.16816.F32.BF16 R8, R184.reuse, R190, R8 ;  /* 0x000000beb808723c */ /* 0x040fe20000041808 */
[----:B------:R-:W3:Y:S07]  /*85b0*/  LDSM.16.M88.4 R188, [R210+0xb100] ;  /* 0x00b10000d2bc783b */ /* 0x000eee0000000200 */
[C---:B--2---:R-:W-:Y:S08]  /*85c0*/  HMMA.16816.F32.BF16 R12, R184.reuse, R168, R12 ;  /* 0x000000a8b80c723c */ /* 0x044ff0000004180c */
[C---:B------:R-:W-:Y:S01]  /*85d0*/  HMMA.16816.F32.BF16 R16, R184.reuse, R170, R16 ;  /* 0x000000aab810723c */ /* 0x040fe20000041810 */
[----:B------:R-:W2:Y:S07]  /*85e0*/  LDSM.16.M88.4 R168, [R210+0xb900] ;  /* 0x00b90000d2a8783b */ /* 0x000eae0000000200 */
[C---:B------:R-:W-:Y:S08]  /*85f0*/  HMMA.16816.F32.BF16 R20, R184.reuse, R172, R20 ;  /* 0x000000acb814723c */ /* 0x040ff00000041814 */
[C---:B------:R-:W-:Y:S01]  /*8600*/  HMMA.16816.F32.BF16 R24, R184.reuse, R174, R24 ;  /* 0x000000aeb818723c */ /* 0x040fe20000041818 */
[----:B------:R-:W2:Y:S07]  /*8610*/  LDSM.16.M88.4 R172, [R213+0x14100] ;  /* 0x01410000d5ac783b */ /* 0x000eae0000000200 */
[C---:B-1----:R-:W-:Y:S08]  /*8620*/  HMMA.16816.F32.BF16 R28, R184.reuse, R196, R28 ;  /* 0x000000c4b81c723c */ /* 0x042ff0000004181c */
[----:B------:R-:W-:Y:S01]  /*8630*/  HMMA.16816.F32.BF16 R32, R184, R198, R32 ;  /* 0x000000c6b820723c */ /* 0x000fe20000041820 */
[----:B------:R-:W1:Y:S06]  /*8640*/  LDSM.16.M88.4 R184, [R209+0x2800] ;  /* 0x00280000d1b8783b */ /* 0x000e6c0000000200 */
[----:B------:R-:W-:Y:S01]  /*8650*/  LDSM.16.M88.4 R196, [R209+0x3800] ;  /* 0x00380000d1c4783b */ /* 0x000fe20000000200 */
[C---:B---3--:R-:W-:Y:S08]  /*8660*/  HMMA.16816.F32.BF16 R4, R180.reuse, R192, R4 ;  /* 0x000000c0b404723c */ /* 0x048ff00000041804 */
[C---:B------:R-:W-:Y:S01]  /*8670*/  HMMA.16816.F32.BF16 R8, R180.reuse, R194, R8 ;  /* 0x000000c2b408723c */ /* 0x040fe20000041808 */
[----:B------:R-:W3:Y:S07]  /*8680*/  LDSM.16.M88.4 R192, [R209+0x3000] ;  /* 0x00300000d1c0783b */ /* 0x000eee0000000200 */
[C---:B----4-:R-:W-:Y:S08]  /*8690*/  HMMA.16816.F32.BF16 R12, R180.reuse, R176, R12 ;  /* 0x000000b0b40c723c */ /* 0x050ff0000004180c */
[C---:B------:R-:W-:Y:S01]  /*86a0*/  HMMA.16816.F32.BF16 R16, R180.reuse, R178, R16 ;  /* 0x000000b2b410723c */ /* 0x040fe20000041810 */
[----:B------:R-:W-:Y:S07]  /*86b0*/  LDSM.16.M88.4 R176, [R211+0x18100] ;  /* 0x01810000d3b0783b */ /* 0x000fee0000000200 */
[C---:B------:R-:W-:Y:S08]  /*86c0*/  HMMA.16816.F32.BF16 R20, R180.reuse, R188, R20 ;  /* 0x000000bcb414723c */ /* 0x040ff00000041814 */
[C---:B------:R-:W-:Y:S01]  /*86d0*/  HMMA.16816.F32.BF16 R24, R180.reuse, R190, R24 ;  /* 0x000000beb418723c */ /* 0x040fe20000041818 */
[----:B------:R-:W4:Y:S07]  /*86e0*/  LDSM.16.M88.4 R188, [R204+0xc100] ;  /* 0x00c10000ccbc783b */ /* 0x000f2e0000000200 */
[C---:B--2---:R-:W-:Y:S08]  /*86f0*/  HMMA.16816.F32.BF16 R28, R180.reuse, R168, R28 ;  /* 0x000000a8b41c723c */ /* 0x044ff0000004181c */
[----:B------:R-:W-:Y:S01]  /*8700*/  HMMA.16816.F32.BF16 R32, R180, R170, R32 ;  /* 0x000000aab420723c */ /* 0x000fe20000041820 */
[----:B------:R-:W2:Y:S06]  /*8710*/  LDSM.16.M88.4 R168, [R204+0xc900] ;  /* 0x00c90000cca8783b */ /* 0x000eac0000000200 */
[----:B------:R-:W2:Y:S01]  /*8720*/  LDSM.16.M88.4 R180, [R204+0xd100] ;  /* 0x00d10000ccb4783b */ /* 0x000ea20000000200 */
[C---:B------:R-:W-:Y:S08]  /*8730*/  HMMA.16816.F32.BF16 R4, R172.reuse, R200, R4 ;  /* 0x000000c8ac04723c */ /* 0x040ff00000041804 */
[C---:B------:R-:W-:Y:S01]  /*8740*/  HMMA.16816.F32.BF16 R8, R172.reuse, R202, R8 ;  /* 0x000000caac08723c */ /* 0x040fe20000041808 */
[----:B------:R-:W2:Y:S07]  /*8750*/  LDSM.16.M88.4 R200, [R204+0xd900] ;  /* 0x00d90000ccc8783b */ /* 0x000eae0000000200 */
[C---:B-1----:R-:W-:Y:S08]  /*8760*/  HMMA.16816.F32.BF16 R12, R172.reuse, R184, R12 ;  /* 0x000000b8ac0c723c */ /* 0x042ff0000004180c */
[C---:B------:R-:W-:Y:S01]  /*8770*/  HMMA.16816.F32.BF16 R16, R172.reuse, R186, R16 ;  /* 0x000000baac10723c */ /* 0x040fe20000041810 */
[----:B------:R-:W-:Y:S07]  /*8780*/  LDSM.16.M88.4 R184, [R212+0x18100] ;  /* 0x01810000d4b8783b */ /* 0x000fee0000000200 */
[C---:B---3--:R-:W-:Y:S08]  /*8790*/  HMMA.16816.F32.BF16 R20, R172.reuse, R192, R20 ;  /* 0x000000c0ac14723c */ /* 0x048ff00000041814 */
[C---:B------:R-:W-:Y:S01]  /*87a0*/  HMMA.16816.F32.BF16 R24, R172.reuse, R194, R24 ;  /* 0x000000c2ac18723c */ /* 0x040fe20000041818 */
[----:B------:R-:W1:Y:S07]  /*87b0*/  LDSM.16.M88.4 R192, [R223] ;  /* 0x00000000dfc0783b */ /* 0x000e6e0000000200 */
[C---:B------:R-:W-:Y:S08]  /*87c0*/  HMMA.16816.F32.BF16 R28, R172.reuse, R196, R28 ;  /* 0x000000c4ac1c723c */ /* 0x040ff0000004181c */
[----:B------:R-:W-:Y:S01]  /*87d0*/  HMMA.16816.F32.BF16 R32, R172, R198, R32 ;  /* 0x000000c6ac20723c */ /* 0x000fe20000041820 */
[----:B------:R-:W3:Y:S06]  /*87e0*/  LDSM.16.M88.4 R172, [R222] ;  /* 0x00000000deac783b */ /* 0x000eec0000000200 */
[----:B------:R-:W-:Y:S01]  /*87f0*/  LDSM.16.M88.4 R196, [R210+0xc100] ;  /* 0x00c10000d2c4783b */ /* 0x000fe20000000200 */
[C---:B----4-:R-:W-:Y:S08]  /*8800*/  HMMA.16816.F32.BF16 R4, R176.reuse, R188, R4 ;  /* 0x000000bcb004723c */ /* 0x050ff00000041804 */
[C---:B------:R-:W-:Y:S01]  /*8810*/  HMMA.16816.F32.BF16 R8, R176.reuse, R190, R8 ;  /* 0x000000beb008723c */ /* 0x040fe20000041808 */
[----:B------:R-:W4:Y:S07]  /*8820*/  LDSM.16.M88.4 R188, [R221] ;  /* 0x00000000ddbc783b */ /* 0x000f2e0000000200 */
[C---:B--2---:R-:W-:Y:S08]  /*8830*/  HMMA.16816.F32.BF16 R12, R176.reuse, R168, R12 ;  /* 0x000000a8b00c723c */ /* 0x044ff0000004180c */
[C---:B------:R-:W-:Y:S01]  /*8840*/  HMMA.16816.F32.BF16 R16, R176.reuse, R170, R16 ;  /* 0x000000aab010723c */ /* 0x040fe20000041810 */
[----:B------:R-:W2:Y:S07]  /*8850*/  LDSM.16.M88.4 R168, [R220] ;  /* 0x00000000dca8783b */ /* 0x000eae0000000200 */
[C---:B------:R-:W-:Y:S08]  /*8860*/  HMMA.16816.F32.BF16 R20, R176.reuse, R180, R20 ;  /* 0x000000b4b014723c */ /* 0x040ff00000041814 */
[C---:B------:R-:W-:Y:S01]  /*8870*/  HMMA.16816.F32.BF16 R24, R176.reuse, R182, R24 ;  /* 0x000000b6b018723c */ /* 0x040fe20000041818 */
[----:B------:R-:W2:Y:S07]  /*8880*/  LDSM.16.M88.4 R180, [R214+0x18100] ;  /* 0x01810000d6b4783b */ /* 0x000eae0000000200 */
[C---:B------:R-:W-:Y:S08]  /*8890*/  HMMA.16816.F32.BF16 R28, R176.reuse, R200, R28 ;  /* 0x000000c8b01c723c */ /* 0x040ff0000004181c */
[----:B------:R-:W-:Y:S01]  /*88a0*/  HMMA.16816.F32.BF16 R32, R176, R202, R32 ;  /* 0x000000cab020723c */ /* 0x000fe20000041820 */
[----:B------:R-:W2:Y:S06]  /*88b0*/  LDSM.16.M88.4 R176, [R210+0xc900] ;  /* 0x00c90000d2b0783b */ /* 0x000eac0000000200 */
[----:B------:R-:W-:Y:S01]  /*88c0*/  LDSM.16.M88.4 R200, [R210+0xd900] ;  /* 0x00d90000d2c8783b */ /* 0x000fe20000000200 */
[C---:B-1----:R-:W-:Y:S08]  /*88d0*/  HMMA.16816.F32.BF16 R4, R184.reuse, R192, R4 ;  /* 0x000000c0b804723c */ /* 0x042ff00000041804 */
[C---:B------:R-:W-:Y:S01]  /*88e0*/  HMMA.16816.F32.BF16 R8, R184.reuse, R194, R8 ;  /* 0x000000c2b808723c */ /* 0x040fe20000041808 */
[----:B------:R-:W1:Y:S07]  /*88f0*/  LDSM.16.M88.4 R192, [R210+0xd100] ;  /* 0x00d10000d2c0783b */ /* 0x000e6e0000000200 */
[C---:B---3--:R-:W-:Y:S08]  /*8900*/  HMMA.16816.F32.BF16 R12, R184.reuse, R172, R12 ;  /* 0x000000acb80c723c */ /* 0x048ff0000004180c */
[C---:B------:R-:W-:Y:S01]  /*8910*/  HMMA.16816.F32.BF16 R16, R184.reuse, R174, R16 ;  /* 0x000000aeb810723c */ /* 0x040fe20000041810 */
[----:B------:R-:W-:Y:S07]  /*8920*/  LDSM.16.M88.4 R172, [R213+0x18100] ;  /* 0x01810000d5ac783b */ /* 0x000fee0000000200 */
[C---:B----4-:R-:W-:Y:S08]  /*8930*/  HMMA.16816.F32.BF16 R20, R184.reuse, R188, R20 ;  /* 0x000000bcb814723c */ /* 0x050ff00000041814 */
[C---:B------:R-:W-:Y:S01]  /*8940*/  HMMA.16816.F32.BF16 R24, R184.reuse, R190, R24 ;  /* 0x000000beb818723c */ /* 0x040fe20000041818 */
[----:B------:R-:W3:Y:S07]  /*8950*/  LDSM.16.M88.4 R188, [R209+0x4000] ;  /* 0x00400000d1bc783b */ /* 0x000eee0000000200 */
[C---:B--2---:R-:W-:Y:S08]  /*8960*/  HMMA.16816.F32.BF16 R28, R184.reuse, R168, R28 ;  /* 0x000000a8b81c723c */ /* 0x044ff0000004181c */
[----:B------:R-:W-:Y:S01]  /*8970*/  HMMA.16816.F32.BF16 R32, R184, R170, R32 ;  /* 0x000000aab820723c */ /* 0x000fe20000041820 */
[----:B------:R-:W2:Y:S06]  /*8980*/  LDSM.16.M88.4 R168, [R209+0x4800] ;  /* 0x00480000d1a8783b */ /* 0x000eac0000000200 */
[----:B------:R-:W4:Y:S01]  /*8990*/  LDSM.16.M88.4 R184, [R209+0x5000] ;  /* 0x00500000d1b8783b */ /* 0x000f220000000200 */
[C---:B------:R-:W-:Y:S08]  /*89a0*/  HMMA.16816.F32.BF16 R4, R180.reuse, R196, R4 ;  /* 0x000000c4b404723c */ /* 0x040ff00000041804 */
[C---:B------:R-:W-:Y:S01]  /*89b0*/  HMMA.16816.F32.BF16 R8, R180.reuse, R198, R8 ;  /* 0x000000c6b408723c */ /* 0x040fe20000041808 */
[----:B------:R-:W2:Y:S07]  /*89c0*/  LDSM.16.M88.4 R196, [R209+0x5800] ;  /* 0x00580000d1c4783b */ /* 0x000eae0000000200 */
[C---:B------:R-:W-:Y:S08]  /*89d0*/  HMMA.16816.F32.BF16 R12, R180.reuse, R176, R12 ;  /* 0x000000b0b40c723c */ /* 0x040ff0000004180c */
[C---:B------:R-:W-:Y:S01]  /*89e0*/  HMMA.16816.F32.BF16 R16, R180.reuse, R178, R16 ;  /* 0x000000b2b410723c */ /* 0x040fe20000041810 */
[----:B------:R-:W-:Y:S07]  /*89f0*/  LDSM.16.M88.4 R176, [R211+0x1c100] ;  /* 0x01c10000d3b0783b */ /* 0x000fee0000000200 */
[C---:B-1----:R-:W-:Y:S08]  /*8a00*/  HMMA.16816.F32.BF16 R20, R180.reuse, R192, R20 ;  /* 0x000000c0b414723c */ /* 0x042ff00000041814 */
[C---:B------:R-:W-:Y:S01]  /*8a10*/  HMMA.16816.F32.BF16 R24, R180.reuse, R194, R24 ;  /* 0x000000c2b418723c */ /* 0x040fe20000041818 */
[----:B------:R-:W1:Y:S07]  /*8a20*/  LDSM.16.M88.4 R192, [R204+0xe100] ;  /* 0x00e10000ccc0783b */ /* 0x000e6e0000000200 */
[C---:B------:R-:W-:Y:S08]  /*8a30*/  HMMA.16816.F32.BF16 R28, R180.reuse, R200, R28 ;  /* 0x000000c8b41c723c */ /* 0x040ff0000004181c */
[----:B------:R-:W-:Y:S01]  /*8a40*/  HMMA.16816.F32.BF16 R32, R180, R202, R32 ;  /* 0x000000cab420723c */ /* 0x000fe20000041820 */
[----:B------:R-:W1:Y:S06]  /*8a50*/  LDSM.16.M88.4 R180, [R204+0xe900] ;  /* 0x00e90000ccb4783b */ /* 0x000e6c0000000200 */
[----:B------:R-:W-:Y:S01]  /*8a60*/  LDSM.16.M88.4 R200, [R219] ;  /* 0x00000000dbc8783b */ /* 0x000fe20000000200 */
[C---:B---3--:R-:W-:Y:S08]  /*8a70*/  HMMA.16816.F32.BF16 R4, R172.reuse, R188, R4 ;  /* 0x000000bcac04723c */ /* 0x048ff00000041804 */
[C---:B------:R-:W-:Y:S01]  /*8a80*/  HMMA.16816.F32.BF16 R8, R172.reuse, R190, R8 ;  /* 0x000000beac08723c */ /* 0x040fe20000041808 */
[----:B------:R-:W3:Y:S07]  /*8a90*/  LDSM.16.M88.4 R188, [R204+0xf100] ;  /* 0x00f10000ccbc783b */ /* 0x000eee0000000200 */
[C---:B--2---:R-:W-:Y:S08]  /*8aa0*/  HMMA.16816.F32.BF16 R12, R172.reuse, R168, R12 ;  /* 0x000000a8ac0c723c */ /* 0x044ff0000004180c */
[C---:B------:R-:W-:Y:S01]  /*8ab0*/  HMMA.16816.F32.BF16 R16, R172.reuse, R170, R16 ;  /* 0x000000aaac10723c */ /* 0x040fe20000041810 */
[----:B------:R-:W2:Y:S07]  /*8ac0*/  LDSM.16.M88.4 R168, [R204+0xf900] ;  /* 0x00f90000cca8783b */ /* 0x000eae0000000200 */
[C---:B----4-:R-:W-:Y:S08]  /*8ad0*/  HMMA.16816.F32.BF16 R20, R172.reuse, R184, R20 ;  /* 0x000000b8ac14723c */ /* 0x050ff00000041814 */
[C---:B------:R-:W-:Y:S01]  /*8ae0*/  HMMA.16816.F32.BF16 R24, R172.reuse, R186, R24 ;  /* 0x000000baac18723c */ /* 0x040fe20000041818 */
[----:B------:R-:W2:Y:S07]  /*8af0*/  LDSM.16.M88.4 R184, [R212+0x1c100] ;  /* 0x01c10000d4b8783b */ /* 0x000eae0000000200 */
[C---:B------:R-:W-:Y:S07]  /*8b00*/  HMMA.16816.F32.BF16 R28, R172.reuse, R196, R28 ;  /* 0x000000c4ac1c723c */ /* 0x040fee000004181c */
[C---:B------:R-:W-:Y:S01]  /*8b10*/  @P6 LEA R196, P6, R0.reuse, c[0x0][0x1c8], 0x1 ;  /* 0x0000720000c46a11 */ /* 0x040fe200078c08ff */
[----:B------:R-:W-:Y:S01]  /*8b20*/  HMMA.16816.F32.BF16 R32, R172, R198, R32 ;  /* 0x000000c6ac20723c */ /* 0x000fe20000041820 */
[----:B------:R-:W2:Y:S06]  /*8b30*/  LDSM.16.M88.4 R172, [R218] ;  /* 0x00000000daac783b */ /* 0x000eac0000000200 */
[----:B------:R-:W4:Y:S01]  /*8b40*/  LDL R198, [R1+0x14] ;  /* 0x0000140001c67983 */ /* 0x000f220000100800 */
[C---:B-1----:R-:W-:Y:S05]  /*8b50*/  HMMA.16816.F32.BF16 R4, R176.reuse, R192, R4 ;  /* 0x000000c0b004723c */ /* 0x042fea0000041804 */
[----:B------:R-:W-:Y:S01]  /*8b60*/  @P0 LEA.HI.X R197, R0, c[0x0][0x1cc], R2, 0x1, P6 ;  /* 0x0000730000c50a11 */ /* 0x000fe200030f0c02 */
[----:B------:R-:W4:Y:S01]  /*8b70*/  LDL R199, [R1+0x28] ;  /* 0x0000280001c77983 */ /* 0x000f220000100800 */
[----:B------:R-:W-:Y:S01]  /*8b80*/  @P5 IADD3 R0, P5, R251, UR21, RZ ;  /* 0x00000015fb005c10 */ /* 0x000fe2000ffbe0ff */
[C---:B------:R-:W-:Y:S01]  /*8b90*/  HMMA.16816.F32.BF16 R8, R176.reuse, R194, R8 ;  /* 0x000000c2b008723c */ /* 0x040fe20000041808 */
[----:B------:R-:W-:Y:S02]  /*8ba0*/  PLOP3.LUT P6, PT, PT, PT, UP3, 0x80, 0x0 ;  /* 0x000000000000781c */ /* 0x000fe40003fcf038 */
[----:B------:R-:W-:Y:S01]  /*8bb0*/  PLOP3.LUT P0, PT, PT, PT, UP3, 0x80, 0x0 ;  /* 0x000000000000781c */ /* 0x000fe20003f0f038 */
[----:B------:R-:W1:Y:S04]  /*8bc0*/  LDSM.16.M88.4 R192, [R217] ;  /* 0x00000000d9c0783b */ /* 0x000e680000000200 */
[C---:B------:R-:W-:Y:S08]  /*8bd0*/  HMMA.16816.F32.BF16 R12, R176.reuse, R180, R12 ;  /* 0x000000b4b00c723c */ /* 0x040ff0000004180c */
[C---:B------:R-:W-:Y:S01]  /*8be0*/  HMMA.16816.F32.BF16 R16, R176.reuse, R182, R16 ;  /* 0x000000b6b010723c */ /* 0x040fe20000041810 */
[----:B------:R-:W1:Y:S03]  /*8bf0*/  LDSM.16.M88.4 R180, [R216] ;  /* 0x00000000d8b4783b */ /* 0x000e660000000200 */
[----:B------:R-:W-:Y:S02]  /*8c00*/  @P0 IADD3.X R2, R248, UR20, RZ, P5, !PT ;  /* 0x00000014f8020c10 */ /* 0x000fe4000affe4ff */
[----:B------:R-:W-:Y:S02]  /*8c10*/  PLOP3.LUT P0, PT, PT, PT, UP3, 0x80, 0x0 ;  /* 0x000000000000781c */ /* 0x000fe40003f0f038 */
[C---:B---3--:R-:W-:Y:S01]  /*8c20*/  HMMA.16816.F32.BF16 R20, R176.reuse, R188, R20 ;  /* 0x000000bcb014723c */ /* 0x048fe20000041814 */
[----:B------:R-:W-:Y:S07]  /*8c30*/  PLOP3.LUT P5, PT, PT, PT, UP3, 0x80, 0x0 ;  /* 0x000000000000781c */ /* 0x000fee0003faf038 */
[C---:B------:R-:W-:Y:S01]  /*8c40*/  HMMA.16816.F32.BF16 R24, R176.reuse, R190, R24 ;  /* 0x000000beb018723c */ /* 0x040fe20000041818 */
[----:B------:R-:W-:Y:S07]  /*8c50*/  LDSM.16.M88.4 R188, [R210+0xf100] ;  /* 0x00f10000d2bc783b */ /* 0x000fee0000000200 */
[C---:B--2---:R-:W-:Y:S08]  /*8c60*/  HMMA.16816.F32.BF16 R28, R176.reuse, R168, R28 ;  /* 0x000000a8b01c723c */ /* 0x044ff0000004181c */
[----:B------:R-:W-:Y:S01]  /*8c70*/  HMMA.16816.F32.BF16 R32, R176, R170, R32 ;  /* 0x000000aab020723c */ /* 0x000fe20000041820 */
[----:B------:R-:W-:Y:S06]  /*8c80*/  LDSM.16.M88.4 R168, [R214+0x1c100] ;  /* 0x01c10000d6a8783b */ /* 0x000fec0000000200 */
[----:B------:R-:W-:Y:S01]  /*8c90*/  LDSM.16.M88.4 R176, [R210+0xe900] ;  /* 0x00e90000d2b0783b */ /* 0x000fe20000000200 */
[C---:B------:R-:W-:Y:S08]  /*8ca0*/  HMMA.16816.F32.BF16 R4, R184.reuse, R200, R4 ;  /* 0x000000c8b804723c */ /* 0x040ff00000041804 */
[C---:B------:R-:W-:Y:S08]  /*8cb0*/  HMMA.16816.F32.BF16 R8, R184.reuse, R202, R8 ;  /* 0x000000cab808723c */ /* 0x040ff00000041808 */
        /* <DEDUP_REMOVED lines=8> */
[----:B------:R-:W-:Y:S06]  /*8d40*/  LDSM.16.M88.4 R180, [R213+0x1c100] ;  /* 0x01c10000d5b4783b */ /* 0x000fec0000000200 */
[----:B------:R-:W3:Y:S01]  /*8d50*/  LDSM.16.M88.4 R184, [R209+0x6000] ;  /* 0x00600000d1b8783b */ /* 0x000ee20000000200 */
[C---:B--2---:R-:W-:Y:S07]  /*8d60*/  HMMA.16816.F32.BF16 R4, R168.reuse, R172, R4 ;  /* 0x000000aca804723c */ /* 0x044fee0000041804 */
[C---:B------:R-:W-:Y:S01]  /*8d70*/  @P6 LEA R172, P6, R0.reuse, c[0x0][0x1c8], 0x1 ;  /* 0x0000720000ac6a11 */ /* 0x040fe200078c08ff */
[C---:B------:R-:W-:Y:S08]  /*8d80*/  HMMA.16816.F32.BF16 R8, R168.reuse, R174, R8 ;  /* 0x000000aea808723c */ /* 0x040ff00000041808 */
[C---:B------:R-:W-:Y:S08]  /*8d90*/  HMMA.16816.F32.BF16 R12, R168.reuse, R176, R12 ;  /* 0x000000b0a80c723c */ /* 0x040ff0000004180c */
[C---:B------:R-:W-:Y:S08]  /*8da0*/  HMMA.16816.F32.BF16 R16, R168.reuse, R178, R16 ;  /* 0x000000b2a810723c */ /* 0x040ff00000041810 */
[C---:B------:R-:W-:Y:S08]  /*8db0*/  HMMA.16816.F32.BF16 R20, R168.reuse, R188, R20 ;  /* 0x000000bca814723c */ /* 0x040ff00000041814 */
[C---:B------:R-:W-:Y:S08]  /*8dc0*/  HMMA.16816.F32.BF16 R24, R168.reuse, R190, R24 ;  /* 0x000000bea818723c */ /* 0x040ff00000041818 */
[C---:B-1----:R-:W-:Y:S08]  /*8dd0*/  HMMA.16816.F32.BF16 R28, R168.reuse, R192, R28 ;  /* 0x000000c0a81c723c */ /* 0x042ff0000004181c */
[----:B------:R-:W-:Y:S01]  /*8de0*/  HMMA.16816.F32.BF16 R32, R168, R194, R32 ;  /* 0x000000c2a820723c */ /* 0x000fe20000041820 */
[----:B------:R-:W1:Y:S06]  /*8df0*/  LDSM.16.M88.4 R168, [R209+0x6800] ;  /* 0x00680000d1a8783b */ /* 0x000e6c0000000200 */
[----:B------:R-:W-:Y:S01]  /*8e00*/  @P0 LEA.HI.X R195, R0, c[0x0][0x1cc], R2, 0x1, P6 ;  /* 0x0000730000c30a11 */ /* 0x000fe200030f0c02 */
[C---:B---3--:R-:W-:Y:S01]  /*8e10*/  HMMA.16816.F32.BF16 R4, R180.reuse, R184, R4 ;  /* 0x000000b8b404723c */ /* 0x048fe20000041804 */
[----:B------:R-:W-:Y:S02]  /*8e20*/  PLOP3.LUT P6, PT, PT, PT, UP3, 0x80, 0x0 ;  /* 0x000000000000781c */ /* 0x000fe40003fcf038 */
[----:B------:R-:W-:Y:S02]  /*8e30*/  PLOP3.LUT P0, PT, PT, PT, UP3, 0x80, 0x0 ;  /* 0x000000000000781c */ /* 0x000fe40003f0f038 */
[----:B------:R-:W-:Y:S03]  /*8e40*/  @P5 IADD3 R0, P5, R247, UR21, RZ ;  /* 0x00000015f7005c10 */ /* 0x000fe6000ffbe0ff */
[C---:B------:R-:W-:Y:S06]  /*8e50*/  HMMA.16816.F32.BF16 R8, R180.reuse, R186, R8 ;  /* 0x000000bab408723c */ /* 0x040fec0000041808 */
[----:B------:R-:W-:Y:S06]  /*8e60*/  @P6 LEA R135, P6, R0, c[0x0][0x1c8], 0x1 ;  /* 0x0000720000876a11 */ /* 0x000fec00078c08ff */
[----:B------:R-:W-:Y:S02]  /*8e70*/  @P0 IADD3.X R2, R246, UR20, RZ, P5, !PT ;  /* 0x00000014f6020c10 */ /* 0x000fe4000affe4ff */
[----:B------:R-:W-:Y:S02]  /*8e80*/  PLOP3.LUT P0, PT, PT, PT, UP3, 0x80, 0x0 ;  /* 0x000000000000781c */ /* 0x000fe40003f0f038 */
[----:B------:R-:W-:Y:S01]  /*8e90*/  PLOP3.LUT P5, PT, PT, PT, UP3, 0x80, 0x0 ;  /* 0x000000000000781c */ /* 0x000fe20003faf038 */
[----:B------:R-:W-:Y:S02]  /*8ea0*/  FMUL.FTZ R4, R4, c[0x0][0x320] ;  /* 0x0000c80004047a20 */ /* 0x000fe40000410000 */
[----:B------:R-:W-:Y:S02]  /*8eb0*/  FMUL.FTZ R5, R5, c[0x0][0x320] ;  /* 0x0000c80005057a20 */ /* 0x000fe40000410000 */
[----:B------:R-:W2:Y:S01]  /*8ec0*/  MUFU.TANH R188, R4 ;  /* 0x0000000400bc7308 */ /* 0x000ea20000002400 */
[----:B------:R-:W-:Y:S02]  /*8ed0*/  FMUL.FTZ R6, R6, c[0x0][0x320] ;  /* 0x0000c80006067a20 */ /* 0x000fe40000410000 */
[----:B------:R-:W-:Y:S01]  /*8ee0*/  FMUL.FTZ R7, R7, c[0x0][0x320] ;  /* 0x0000c80007077a20 */ /* 0x000fe20000410000 */
[C---:B-1----:R-:W-:Y:S03]  /*8ef0*/  HMMA.16816.F32.BF16 R12, R180.reuse, R168, R12 ;  /* 0x000000a8b40c723c */ /* 0x042fe6000004180c */
[----:B------:R-:W-:Y:S01]  /*8f00*/  @P0 LEA.HI.X R194, R0, c[0x0][0x1cc], R2, 0x1, P6 ;  /* 0x0000730000c20a11 */ /* 0x000fe200030f0c02 */
[----:B------:R-:W-:Y:S01]  /*8f10*/  FMUL.FTZ R9, R9, c[0x0][0x320] ;  /* 0x0000c80009097a20 */ /* 0x000fe20000410000 */
[----:B------:R-:W-:Y:S01]  /*8f20*/  PLOP3.LUT P0, PT, PT, PT, UP3, 0x80, 0x0 ;  /* 0x000000000000781c */ /* 0x000fe20003f0f038 */
[----:B------:R-:W1:Y:S01]  /*8f30*/  MUFU.TANH R187, R5 ;  /* 0x0000000500bb7308 */ /* 0x000e620000002400 */
[----:B------:R-:W-:Y:S01]  /*8f40*/  @P5 IADD3 R0, P5, R245, UR21, RZ ;  /* 0x00000015f5005c10 */ /* 0x000fe2000ffbe0ff */
[----:B------:R-:W-:Y:S01]  /*8f50*/  FMUL.FTZ R10, R10, c[0x0][0x320] ;  /* 0x0000c8000a0a7a20 */ /* 0x000fe20000410000 */
[----:B------:R-:W-:Y:S01]  /*8f60*/  PLOP3.LUT P6, PT, PT, PT, UP3, 0x80, 0x0 ;  /* 0x000000000000781c */ /* 0x000fe20003fcf038 */
[C---:B------:R-:W-:Y:S01]  /*8f70*/  HMMA.16816.F32.BF16 R16, R180.reuse, R170, R16 ;  /* 0x000000aab410723c */ /* 0x040fe20000041810 */
[----:B------:R-:W-:Y:S02]  /*8f80*/  @UP3 UIADD3 UR21, UP0, UR13, UR21, URZ ;  /* 0x000000150d153290 */ /* 0x000fe4000ff1e03f */
[----:B------:R-:W-:Y:S02]  /*8f90*/  FMUL.FTZ R11, R11, c[0x0][0x320] ;  /* 0x0000c8000b0b7a20 */ /* 0x000fe40000410000 */
[----:B------:R-:W-:Y:S01]  /*8fa0*/  FMUL.FTZ R8, R8, c[0x0][0x320] ;  /* 0x0000c80008087a20 */ /* 0x000fe20000410000 */
[----:B------:R-:W3:Y:S06]  /*8fb0*/  MUFU.TANH R191, R6 ;  /* 0x0000000600bf7308 */ /* 0x000eec0000002400 */
[----:B------:R-:W-:Y:S01]  /*8fc0*/  @P0 IADD3.X R2, R244, UR20, RZ, P5, !PT ;  /* 0x00000014f4020c10 */ /* 0x000fe2000affe4ff */
[----:B------:R-:W-:Y:S01]  /*8fd0*/  @UP3 UIADD3.X UR20, UR12, UR20, URZ, UP0, !UPT ;  /* 0x000000140c143290 */ /* 0x000fe200087fe43f */
[----:B------:R-:W-:Y:S01]  /*8fe0*/  @P6 LEA R132, P6, R0, c[0x0][0x1c8], 0x1 ;  /* 0x0000720000846a11 */ /* 0x000fe200078c08ff */
[----:B------:R-:W-:Y:S01]  /*8ff0*/  FMUL.FTZ R13, R13, c[0x0][0x320] ;  /* 0x0000c8000d0d7a20 */ /* 0x000fe20000410000 */
[----:B------:R1:W1:Y:S01]  /*9000*/  MUFU.TANH R192, R7 ;  /* 0x0000000700c07308 */ /* 0x0002620000002400 */
[----:B------:R-:W-:Y:S01]  /*9010*/  PLOP3.LUT P0, PT, PT, PT, UP3, 0x80, 0x0 ;  /* 0x000000000000781c */ /* 0x000fe20003f0f038 */
[----:B------:R-:W-:Y:S01]  /*9020*/  FMUL.FTZ R12, R12, c[0x0][0x320] ;  /* 0x0000c8000c0c7a20 */ /* 0x000fe20000410000 */
[----:B------:R-:W-:Y:S01]  /*9030*/  PLOP3.LUT P5, PT, PT, PT, UP3, 0x80, 0x0 ;  /* 0x000000000000781c */ /* 0x000fe20003faf038 */
[----:B------:R-:W-:Y:S02]  /*9040*/  FMUL.FTZ R14, R14, c[0x0][0x320] ;  /* 0x0000c8000e0e7a20 */ /* 0x000fe40000410000 */
[----:B------:R-:W-:Y:S02]  /*9050*/  FMUL.FTZ R15, R15, c[0x0][0x320] ;  /* 0x0000c8000f0f7a20 */ /* 0x000fe40000410000 */
[----:B------:R-:W-:Y:S02]  /*9060*/  FMUL.FTZ R16, R16, c[0x0][0x320] ;  /* 0x0000c80010107a20 */ /* 0x000fe40000410000 */
[----:B------:R-:W2:Y:S01]  /*9070*/  MUFU.TANH R175, R12 ;  /* 0x0000000c00af7308 */ /* 0x000ea20000002400 */
[----:B------:R-:W-:Y:S02]  /*9080*/  FMUL.FTZ R17, R17, c[0x0][0x320] ;  /* 0x0000c80011117a20 */ /* 0x000fe40000410000 */
[----:B------:R-:W-:Y:S01]  /*9090*/  FMUL.FTZ R18, R18, c[0x0][0x320] ;  /* 0x0000c80012127a20 */ /* 0x000fe20000410000 */
[----:B------:R-:W-:Y:S01]  /*90a0*/  @P0 LEA.HI.X R193, R0, c[0x0][0x1cc], R2, 0x1, P6 ;  /* 0x0000730000c10a11 */ /* 0x000fe200030f0c02 */
[----:B------:R-:W-:Y:S01]  /*90b0*/  FMUL.FTZ R19, R19, c[0x0][0x320] ;  /* 0x0000c80013137a20 */ /* 0x000fe20000410000 */
[----:B------:R-:W-:Y:S02]  /*90c0*/  @P5 IADD3 R0, P5, R234, UR21, RZ ;  /* 0x00000015ea005c10 */ /* 0x000fe4000ffbe0ff */
[----:B------:R-:W-:Y:S02]  /*90d0*/  PLOP3.LUT P6, PT, PT, PT, UP3, 0x80, 0x0 ;  /* 0x000000000000781c */ /* 0x000fe40003fcf038 */
[----:B------:R2:W2:Y:S01]  /*90e0*/  MUFU.TANH R184, R8 ;  /* 0x0000000800b87308 */ /* 0x0004a20000002400 */
[----:B------:R-:W-:Y:S01]  /*90f0*/  PLOP3.LUT P0, PT, PT, PT, UP3, 0x80, 0x0 ;  /* 0x000000000000781c */ /* 0x000fe20003f0f038 */
[----:B-1----:R-:W1:Y:S08]  /*9100*/  LDSM.16.M88.4 R4, [R209+0x7000] ;  /* 0x00700000d104783b */ /* 0x002e700000000200 */
[----:B------:R-:W1:Y:S01]  /*9110*/  MUFU.TANH R170, R16 ;  /* 0x0000001000aa7308 */ /* 0x000e620000002400 */
[C---:B------:R-:W-:Y:S03]  /*9120*/  @P6 LEA R2, P6, R0.reuse, c[0x0][0x1c8], 0x1 ;  /* 0x0000720000026a11 */ /* 0x040fe600078c08ff */
[----:B------:R-:W-:Y:S02]  /*9130*/  @P0 IADD3.X R3, R233, UR20, RZ, P5, !PT ;  /* 0x00000014e9030c10 */ /* 0x000fe4000affe4ff */
[----:B------:R-:W-:Y:S02]  /*9140*/  PLOP3.LUT P0, PT, PT, PT, UP3, 0x80, 0x0 ;  /* 0x000000000000781c */ /* 0x000fe40003f0f038 */
[----:B------:R-:W-:Y:S02]  /*9150*/  PLOP3.LUT P5, PT, PT, PT, UP3, 0x80, 0x0 ;  /* 0x000000000000781c */ /* 0x000fe40003faf038 */
[----:B------:R1:W1:Y:S09]  /*9160*/  MUFU.TANH R171, R13 ;  /* 0x0000000d00ab7308 */ /* 0x0002720000002400 */
[----:B------:R-:W-:Y:S01]  /*9170*/  @P0 LEA.HI.X R3, R0, c[0x0][0x1cc], R3, 0x1, P6 ;  /* 0x0000730000030a11 */ /* 0x000fe200030f0c03 */
[----:B------:R-:W3:Y:S01]  /*9180*/  MUFU.TANH R178, R9 ;  /* 0x0000000900b27308 */ /* 0x000ee20000002400 */
[----:B------:R-:W-:Y:S02]  /*9190*/  PLOP3.LUT P0, PT, PT, PT, UP3, 0x80, 0x0 ;  /* 0x000000000000781c */ /* 0x000fe40003f0f038 */
[----:B------:R-:W-:Y:S02]  /*91a0*/  @P5 IADD3 R0, P5, R251, UR21, RZ ;  /* 0x00000015fb005c10 */ /* 0x000fe4000ffbe0ff */
[----:B------:R-:W-:Y:S05]  /*91b0*/  PLOP3.LUT P6, PT, PT, PT, UP3, 0x80, 0x0 ;  /* 0x000000000000781c */ /* 0x000fea0003fcf038 */
[----:B------:R-:W3:Y:S01]  /*91c0*/  MUFU.TANH R189, R10 ;  /* 0x0000000a00bd7308 */ /* 0x000ee20000002400 */
[C---:B-1----:R-:W-:Y:S05]  /*91d0*/  HMMA.16816.F32.BF16 R20, R180.reuse, R4, R20 ;  /* 0x00000004b414723c */ /* 0x042fea0000041814 */
[----:B--2---:R-:W-:Y:S02]  /*91e0*/  @P0 IADD3.X R8, R248, UR20, RZ, P5, !PT ;  /* 0x00000014f8080c10 */ /* 0x004fe4000affe4ff */
[C---:B------:R-:W-:Y:S02]  /*91f0*/  @P6 LEA R12, P6, R0.reuse, c[0x0][0x1c8], 0x1 ;  /* 0x00007200000c6a11 */ /* 0x040fe400078c08ff */
[----:B------:R1:W2:Y:S01]  /*9200*/  MUFU.TANH R190, R11 ;  /* 0x0000000b00be7308 */ /* 0x0002a20000002400 */
[----:B------:R-:W-:Y:S01]  /*9210*/  PLOP3.LUT P0, PT, PT, PT, UP3, 0x80, 0x0 ;  /* 0x000000000000781c */ /* 0x000fe20003f0f038 */
[C---:B------:R-:W-:Y:S01]  /*9220*/  HMMA.16816.F32.BF16 R24, R180.reuse, R6, R24 ;  /* 0x00000006b418723c */ /* 0x040fe20000041818 */
[----:B------:R-:W-:Y:S07]  /*9230*/  PLOP3.LUT P5, PT, PT, PT, UP3, 0x80, 0x0 ;  /* 0x000000000000781c */ /* 0x000fee0003faf038 */
[----:B------:R-:W2:Y:S04]  /*9240*/  MUFU.TANH R185, R14 ;  /* 0x0000000e00b97308 */ /* 0x000ea80000002400 */
[----:B------:R-:W-:Y:S02]  /*9250*/  @P0 LEA.HI.X R13, R0, c[0x0][0x1cc], R8, 0x1, P6 ;  /* 0x00007300000d0a11 */ /* 0x000fe400030f0c08 */
[----:B------:R-:W-:Y:S02]  /*9260*/  PLOP3.LUT P0, PT, PT, PT, UP3, 0x80, 0x0 ;  /* 0x000000000000781c */ /* 0x000fe40003f0f038 */
[----:B------:R-:W-:Y:S01]  /*9270*/  @P5 IADD3 R0, P5, R247, UR21, RZ ;  /* 0x00000015f7005c10 */ /* 0x000fe2000ffbe0ff */
[----:B------:R-:W-:Y:S01]  /*9280*/  FMUL.FTZ R20, R20, c[0x0][0x320] ;  /* 0x0000c80014147a20 */ /* 0x000fe20000410000 */
[----:B------:R-:W2:Y:S01]  /*9290*/  MUFU.TANH R186, R15 ;  /* 0x0000000f00ba7308 */ /* 0x000ea20000002400 */
[----:B------:R-:W-:Y:S01]  /*92a0*/  PLOP3.LUT P6, PT, PT, PT, UP3, 0x80, 0x0 ;  /* 0x000000000000781c */ /* 0x000fe20003fcf038 */
[----:B------:R-:W-:Y:S01]  /*92b0*/  FMUL.FTZ R22, R22, c[0x0][0x320] ;  /* 0x0000c80016167a20 */ /* 0x000fe20000410000 */
[----:B-1----:R-:W1:Y:S01]  /*92c0*/  LDSM.16.M88.4 R8, [R209+0x7800] ;  /* 0x00780000d108783b */ /* 0x002e620000000200 */
[----:B------:R-:W-:Y:S04]  /*92d0*/  DEPBAR.LE SB0, 0x0 ;  /* 0x000080000000791a */ /* 0x000fe80000000000 */
[----:B------:R-:W-:Y:S02]  /*92e0*/  FMUL.FTZ R23, R23, c[0x0][0x320] ;  /* 0x0000c80017177a20 */ /* 0x000fe40000410000 */
[----:B------:R2:W1:Y:S01]  /*92f0*/  MUFU.TANH R169, R17 ;  /* 0x0000001100a97308 */ /* 0x0004620000002400 */
[----:B------:R-:W-:Y:S01]  /*9300*/  @P0 IADD3.X R4, R246, UR20, RZ, P5, !PT ;  /* 0x00000014f6040c10 */ /* 0x000fe2000affe4ff */
[----:B------:R-:W-:Y:S01]  /*9310*/  BAR.SYNC.DEFER_BLOCKING 0x0 ;  /* 0x0000000000007b1d */ /* 0x000fe20000010000 */
[----:B------:R-:W-:Y:S02]  /*9320*/  PLOP3.LUT P0, PT, PT, PT, UP3, 0x80, 0x0 ;  /* 0x000000000000781c */ /* 0x000fe40003f0f038 */
[C---:B------:R-:W-:Y:S02]  /*9330*/  @P6 LEA R16, P6, R0.reuse, c[0x0][0x1c8], 0x1 ;  /* 0x0000720000106a11 */ /* 0x040fe400078c08ff */
[----:B------:R-:W-:Y:S03]  /*9340*/  PLOP3.LUT P5, PT, PT, PT, UP3, 0x80, 0x0 ;  /* 0x000000000000781c */ /* 0x000fe60003faf038 */
[----:B------:R-:W1:Y:S08]  /*9350*/  MUFU.TANH R176, R18 ;  /* 0x0000001200b07308 */ /* 0x000e700000002400 */
[----:B------:R-:W-:Y:S02]  /*9360*/  @P0 LEA.HI.X R179, R0, c[0x0][0x1cc], R4, 0x1, P6 ;  /* 0x0000730000b30a11 */ /* 0x000fe400030f0c04 */
[----:B------:R3:W3:Y:S01]  /*9370*/  MUFU.TANH R177, R19 ;  /* 0x0000001300b17308 */ /* 0x0006e20000002400 */
[----:B------:R-:W-:Y:S02]  /*9380*/  @P5 IADD3 R0, P5, R245, UR21, RZ ;  /* 0x00000015f5005c10 */ /* 0x000fe4000ffbe0ff */
[----:B------:R-:W-:Y:S01]  /*9390*/  PLOP3.LUT P6, PT, PT, PT, UP3, 0x80, 0x0 ;  /* 0x000000000000781c */ /* 0x000fe20003fcf038 */
[----:B--2---:R-:W-:Y:S01]  /*93a0*/  FMUL.FTZ R17, R25, c[0x0][0x320] ;  /* 0x0000c80019117a20 */ /* 0x004fe20000410000 */
[----:B------:R-:W-:Y:S05]  /*93b0*/  PLOP3.LUT P0, PT, PT, PT, UP3, 0x80, 0x0 ;  /* 0x000000000000781c */ /* 0x000fea0003f0f038 */
[----:B------:R-:W2:Y:S01]  /*93c0*/  MUFU.TANH R168, R20 ;  /* 0x0000001400a87308 */ /* 0x000ea20000002400 */
[C---:B-1----:R-:W-:Y:S05]  /*93d0*/  HMMA.16816.F32.BF16 R28, R180.reuse, R8, R28 ;  /* 0x00000008b41c723c */ /* 0x042fea000004181c */
[----:B------:R-:W-:Y:S04]  /*93e0*/  @P6 LEA R6, P6, R0, c[0x0][0x1c8], 0x1 ;  /* 0x0000720000066a11 */ /* 0x000fe800078c08ff */
[----:B------:R1:W1:Y:S03]  /*93f0*/  MUFU.TANH R173, R22 ;  /* 0x0000001600ad7308 */ /* 0x0002660000002400 */
[----:B------:R-:W-:Y:S01]  /*9400*/  @P0 IADD3.X R7, R244, UR20, RZ, P5, !PT ;  /* 0x00000014f4070c10 */ /* 0x000fe2000affe4ff */
[----:B------:R-:W-:Y:S01]  /*9410*/  USHF.L.U32 UR20, UR14, 0x6, URZ ;  /* 0x000000060e147899 */ /* 0x000fe2000800063f */
[----:B------:R-:W-:Y:S01]  /*9420*/  PLOP3.LUT P0, PT, PT, PT, UP3, 0x80, 0x0 ;  /* 0x000000000000781c */ /* 0x000fe20003f0f038 */
[----:B------:R-:W-:Y:S01]  /*9430*/  HMMA.16816.F32.BF16 R32, R180, R10, R32 ;  /* 0x0000000ab420723c */ /* 0x000fe20000041820 */
[----:B------:R-:W-:Y:S02]  /*9440*/  PLOP3.LUT P5, PT, PT, PT, UP3, 0x80, 0x0 ;  /* 0x000000000000781c */ /* 0x000fe40003faf038 */
[----:B---3--:R-:W-:Y:S02]  /*9450*/  FMUL.FTZ R19, R21, c[0x0][0x320] ;  /* 0x0000c80015137a20 */ /* 0x008fe40000410000 */
[----:B------:R-:W-:Y:S01]  /*9460*/  FMUL.FTZ R18, R24, c[0x0][0x320] ;  /* 0x0000c80018127a20 */ /* 0x000fe20000410000 */
[----:B------:R3:W2:Y:S06]  /*9470*/  MUFU.TANH R174, R23 ;  /* 0x0000001700ae7308 */ /* 0x0006ac0000002400 */
[----:B------:R-:W-:Y:S01]  /*9480*/  @P0 LEA.HI.X R7, R0, c[0x0][0x1cc], R7, 0x1, P6 ;  /* 0x0000730000070a11 */ /* 0x000fe200030f0c07 */
[----:B------:R-:W-:Y:S01]  /*9490*/  IMAD.U32 R0, RZ, RZ, UR16 ;  /* 0x00000010ff007e24 */ /* 0x000fe2000f8e00ff */
[----:B------:R-:W-:Y:S01]  /*94a0*/  PLOP3.LUT P0, PT, PT, PT, UP3, 0x80, 0x0 ;  /* 0x000000000000781c */ /* 0x000fe20003f0f038 */
[----:B------:R-:W-:Y:S01]  /*94b0*/  @P5 IMAD.MOV.U32 R4, RZ, RZ, R196 ;  /* 0x000000ffff045224 */ /* 0x000fe200078e00c4 */
[----:B------:R-:W2:Y:S01]  /*94c0*/  MUFU.TANH R19, R19 ;  /* 0x0000001300137308 */ /* 0x000ea20000002400 */
[----:B------:R-:W-:Y:S01]  /*94d0*/  @P5 IMAD.MOV.U32 R5, RZ, RZ, R197 ;  /* 0x000000ffff055224 */ /* 0x000fe200078e00c5 */
[----:B------:R-:W-:Y:S01]  /*94e0*/  PLOP3.LUT P6, PT, PT, PT, UP3, 0x80, 0x0 ;  /* 0x000000000000781c */ /* 0x000fe20003fcf038 */
[----:B------:R-:W-:Y:S01]  /*94f0*/  FMUL.FTZ R15, R28, c[0x0][0x320] ;  /* 0x0000c8001c0f7a20 */ /* 0x000fe20000410000 */
[----:B------:R-:W-:Y:S01]  /*9500*/  PLOP3.LUT P5, PT, PT, PT, UP3, 0x80, 0x0 ;  /* 0x000000000000781c */ /* 0x000fe20003faf038 */
[----:B-1----:R-:W-:Y:S02]  /*9510*/  FMUL.FTZ R22, R27, c[0x0][0x320] ;  /* 0x0000c8001b167a20 */ /* 0x002fe40000410000 */
[----:B------:R-:W-:Y:S02]  /*9520*/  FMUL.FTZ R14, R29, c[0x0][0x320] ;  /* 0x0000c8001d0e7a20 */ /* 0x000fe40000410000 */
[----:B------:R-:W-:Y:S01]  /*9530*/  FMUL.FTZ R21, R30, c[0x0][0x320] ;  /* 0x0000c8001e157a20 */ /* 0x000fe20000410000 */
[----:B------:R-:W1:Y:S01]  /*9540*/  MUFU.TANH R18, R18 ;  /* 0x0000001200127308 */ /* 0x000e620000002400 */
[----:B------:R-:W-:Y:S01]  /*9550*/  @!PT LDS RZ, [RZ] ;  /* 0x00000000fffff984 */ /* 0x000fe20000000800 */
[----:B------:R-:W-:Y:S01]  /*9560*/  @!PT LDS RZ, [RZ] ;  /* 0x00000000fffff984 */ /* 0x000fe20000000800 */
[----:B------:R-:W-:Y:S01]  /*9570*/  @!PT LDS RZ, [RZ] ;  /* 0x00000000fffff984 */ /* 0x000fe20000000800 */
[----:B------:R1:W-:Y:S01]  /*9580*/  @P0 LDGSTS.E.BYPASS.LTC128B.128 [R231+0x8100], [R4.64], !P4 ;  /* 0x0810000004e70fae */ /* 0x0003e2000e101d52 */
[----:B------:R-:W-:Y:S01]  /*9590*/  PLOP3.LUT P0, PT, PT, PT, UP3, 0x80, 0x0 ;  /* 0x000000000000781c */ /* 0x000fe20003f0f038 */
[----:B------:R-:W-:Y:S02]  /*95a0*/  FMUL.FTZ R20, R31, c[0x0][0x320] ;  /* 0x0000c8001f147a20 */ /* 0x000fe40000410000 */
[----:B---3--:R-:W-:Y:S02]  /*95b0*/  FMUL.FTZ R23, R26, c[0x0][0x320] ;  /* 0x0000c8001a177a20 */ /* 0x008fe40000410000 */
[----:B------:R-:W-:Y:S03]  /*95c0*/  FMUL.FTZ R35, R35, c[0x0][0x320] ;  /* 0x0000c80023237a20 */ /* 0x000fe60000410000 */
[----:B------:R-:W3:Y:S10]  /*95d0*/  MUFU.TANH R17, R17 ;  /* 0x0000001100117308 */ /* 0x000ef40000002400 */
[----:B------:R-:W2:Y:S01]  /*95e0*/  MUFU.TANH R23, R23 ;  /* 0x0000001700177308 */ /* 0x000ea20000002400 */
[----:B-1----:R-:W-:Y:S09]  /*95f0*/  @P6 IMAD.MOV.U32 R5, RZ, RZ, R195 ;  /* 0x000000ffff056224 */ /* 0x002ff200078e00c3 */
[----:B------:R-:W1:Y:S01]  /*9600*/  MUFU.TANH R22, R22 ;  /* 0x0000001600167308 */ /* 0x000e620000002400 */
[----:B------:R-:W-:Y:S01]  /*9610*/  @P6 IMAD.MOV.U32 R4, RZ, RZ, R172 ;  /* 0x000000ffff046224 */ /* 0x000fe200078e00ac */
[----:B------:R-:W-:Y:S04]  /*9620*/  PLOP3.LUT P6, PT, PT, PT, UP3, 0x80, 0x0 ;  /* 0x000000000000781c */ /* 0x000fe80003fcf038 */
[----:B------:R1:W-:Y:S01]  /*9630*/  @P5 LDGSTS.E.BYPASS.LTC128B.128 [R231+0xa100], [R4.64], !P3 ;  /* 0x0a10000004e75fae */ /* 0x0003e2000d901d52 */
[----:B------:R-:W-:Y:S03]  /*9640*/  PLOP3.LUT P5, PT, PT, PT, UP3, 0x80, 0x0 ;  /* 0x000000000000781c */ /* 0x000fe60003faf038 */
[----:B------:R-:W2:Y:S10]  /*9650*/  MUFU.TANH R15, R15 ;  /* 0x0000000f000f7308 */ /* 0x000eb40000002400 */
[----:B------:R-:W2:Y:S10]  /*9660*/  MUFU.TANH R14, R14 ;  /* 0x0000000e000e7308 */ /* 0x000eb40000002400 */
[----:B------:R-:W2:Y:S01]  /*9670*/  MUFU.TANH R21, R21 ;  /* 0x0000001500157308 */ /* 0x000ea20000002400 */
[----:B-1----:R-:W-:Y:S02]  /*9680*/  @P0 IMAD.MOV.U32 R5, RZ, RZ, R194 ;  /* 0x000000ffff050224 */ /* 0x002fe400078e00c2 */
[----:B------:R-:W-:Y:S01]  /*9690*/  @P0 IMAD.MOV.U32 R4, RZ, RZ, R135 ;  /* 0x000000ffff040224 */ /* 0x000fe200078e0087 */
[----:B------:R-:W-:Y:S04]  /*96a0*/  PLOP3.LUT P0, PT, PT, PT, UP3, 0x80, 0x0 ;  /* 0x000000000000781c */ /* 0x000fe80003f0f038 */
[----:B------:R1:W-:Y:S02]  /*96b0*/  @P6 LDGSTS.E.BYPASS.LTC128B.128 [R231+0xc100], [R4.64], !P2 ;  /* 0x0c10000004e76fae */ /* 0x0003e4000d101d52 */
[----:B------:R-:W1:Y:S01]  /*96c0*/  MUFU.TANH R20, R20 ;  /* 0x0000001400147308 */ /* 0x000e620000002400 */
[----:B------:R-:W-:Y:S02]  /*96d0*/  PLOP3.LUT P6, PT, PT, PT, UP3, 0x80, 0x0 ;  /* 0x000000000000781c */ /* 0x000fe40003fcf038 */
[----:B------:R-:W-:Y:S07]  /*96e0*/  PLOP3.LUT P6, PT, PT, PT, UP3, 0x80, 0x0 ;  /* 0x000000000000781c */ /* 0x000fee0003fcf038 */
[----:B------:R2:W2:Y:S01]  /*96f0*/  MUFU.TANH R135, R35 ;  /* 0x0000002300877308 */ /* 0x0004a20000002400 */
[----:B-1----:R-:W-:Y:S02]  /*9700*/  @P5 IMAD.MOV.U32 R5, RZ, RZ, R193 ;  /* 0x000000ffff055224 */ /* 0x002fe400078e00c1 */
[----:B------:R-:W-:Y:S01]  /*9710*/  @P5 IMAD.MOV.U32 R4, RZ, RZ, R132 ;  /* 0x000000ffff045224 */ /* 0x000fe200078e0084 */
[----:B------:R-:W-:Y:S04]  /*9720*/  PLOP3.LUT P5, PT, PT, PT, UP3, 0x80, 0x0 ;  /* 0x000000000000781c */ /* 0x000fe80003faf038 */
[----:B------:R1:W-:Y:S01]  /*9730*/  @P0 LDGSTS.E.BYPASS.LTC128B.128 [R231+0xe100], [R4.64], !P1 ;  /* 0x0e10000004e70fae */ /* 0x0003e2000c901d52 */
[----:B------:R-:W-:Y:S08]  /*9740*/  PLOP3.LUT P0, PT, PT, PT, UP3, 0x80, 0x0 ;  /* 0x000000000000781c */ /* 0x000ff00003f0f038 */
[----:B------:R2:W-:Y:S01]  /*9750*/  @P5 LDGSTS.E.BYPASS.LTC128B.128 [R231+0x9100], [R2.64], !P4 ;  /* 0x0910000002e75fae */ /* 0x0005e2000e101d52 */
[----:B------:R-:W-:Y:S05]  /*9760*/  PLOP3.LUT P5, PT, PT, PT, UP2, 0x80, 0x0 ;  /* 0x000000000000781c */ /* 0x000fea0003faf028 */
[----:B-1----:R1:W3:Y:S01]  /*9770*/  LDL R5, [R1+0x2c] ;  /* 0x00002c0001057983 */ /* 0x0022e20000100800 */
[----:B------:R-:W-:Y:S02]  /*9780*/  IMAD.U32 R4, RZ, RZ, UR20 ;  /* 0x00000014ff047e24 */ /* 0x000fe4000f8e00ff */
[----:B--2---:R-:W-:Y:S02]  /*9790*/  @P0 IMAD.MOV.U32 R2, RZ, RZ, R12 ;  /* 0x000000ffff020224 */ /* 0x004fe400078e000c */
[----:B------:R-:W-:Y:S01]  /*97a0*/  @P0 IMAD.MOV.U32 R3, RZ, RZ, R13 ;  /* 0x000000ffff030224 */ /* 0x000fe200078e000d */
[----:B------:R-:W-:Y:S01]  /*97b0*/  PLOP3.LUT P0, PT, PT, PT, UP3, 0x80, 0x0 ;  /* 0x000000000000781c */ /* 0x000fe20003f0f038 */
[----:B------:R-:W-:Y:S02]  /*97c0*/  FMUL.FTZ R13, R32, c[0x0][0x320] ;  /* 0x0000c800200d7a20 */ /* 0x000fe40000410000 */
[----:B------:R-:W-:Y:S01]  /*97d0*/  FMUL.FTZ R12, R33, c[0x0][0x320] ;  /* 0x0000c800210c7a20 */ /* 0x000fe20000410000 */
[----:B------:R4:W-:Y:S01]  /*97e0*/  @P6 LDGSTS.E.BYPASS.LTC128B.128 [R231+0xb100], [R2.64], !P3 ;  /* 0x0b10000002e76fae */ /* 0x0009e2000d901d52 */
[----:B------:R-:W-:Y:S02]  /*97f0*/  PLOP3.LUT P6, PT, PT, PT, UP3, 0x80, 0x0 ;  /* 0x000000000000781c */ /* 0x000fe40003fcf038 */
[----:B------:R-:W2:Y:S06]  /*9800*/  MUFU.TANH R13, R13 ;  /* 0x0000000d000d7308 */ /* 0x000eac0000002400 */
[----:B------:R-:W-:Y:S02]  /*9810*/  @P0 IMAD.MOV.U32 R8, RZ, RZ, R16 ;  /* 0x000000ffff080224 */ /* 0x000fe400078e0010 */
[----:B------:R-:W-:Y:S01]  /*9820*/  @P0 IMAD.MOV.U32 R9, RZ, RZ, R179 ;  /* 0x000000ffff090224 */ /* 0x000fe200078e00b3 */
[----:B------:R-:W-:Y:S01]  /*9830*/  PLOP3.LUT P0, PT, PT, PT, UP3, 0x80, 0x0 ;  /* 0x000000000000781c */ /* 0x000fe20003f0f038 */
[----:B------:R-:W-:Y:S01]  /*9840*/  FMUL.FTZ R16, R34, c[0x0][0x320] ;  /* 0x0000c80022107a20 */ /* 0x000fe20000410000 */
[----:B------:R-:W1:Y:S02]  /*9850*/  MUFU.TANH R12, R12 ;  /* 0x0000000c000c7308 */ /* 0x000e640000002400 */
[----:B------:R1:W-:Y:S08]  /*9860*/  @P6 LDGSTS.E.BYPASS.LTC128B.128 [R231+0xd100], [R8.64], !P2 ;  /* 0x0d10000008e76fae */ /* 0x0003f0000d101d52 */
[----:B------:R-:W1:Y:S01]  /*9870*/  MUFU.TANH R16, R16 ;  /* 0x0000001000107308 */ /* 0x000e620000002400 */
[----:B------:R1:W-:Y:S01]  /*9880*/  @P0 LDGSTS.E.BYPASS.LTC128B.128 [R231+0xf100], [R6.64], !P1 ;  /* 0x0f10000006e70fae */ /* 0x0003e2000c901d52 */
[----:B------:R-:W-:Y:S02]  /*9890*/  PLOP3.LUT P0, PT, PT, PT, UP1, 0x40, 0x0 ;  /* 0x000000000000781c */ /* 0x000fe40003f0e818 */
[----:B----4-:R-:W-:Y:S03]  /*98a0*/  IADD3 R2, -R199, 0x1, -R4 ;  /* 0x00000001c7027810 */ /* 0x010fe60007ffe904 */
[----:B------:R-:W0:Y:S01]  /*98b0*/  LDGDEPBAR ;  /* 0x00000000000079af */ /* 0x000e220000000000 */
[----:B------:R-:W-:Y:S04]  /*98c0*/  IADD3 R0, -R0, UR9, R2 ;  /* 0x0000000900007c10 */ /* 0x000fe8000fffe102 */
[C---:B-1----:R-:W-:Y:S02]  /*98d0*/  IADD3 R7, R0.reuse, c[0x0][0x328], RZ ;  /* 0x0000ca0000077a10 */ /* 0x042fe40007ffe0ff */
[----:B------:R-:W-:Y:S01]  /*98e0*/  IADD3 R6, R0, UR15, RZ ;  /* 0x0000000f00067c10 */ /* 0x000fe2000fffe0ff */
[----:B---3--:R-:W-:Y:S01]  /*98f0*/  @P5 IMAD.MOV.U32 R5, RZ, RZ, R198 ;  /* 0x000000ffff055224 */ /* 0x008fe200078e00c6 */
[----:B------:R-:W-:Y:S04]  /*9900*/  PLOP3.LUT P5, PT, PT, PT, UP3, 0x80, 0x0 ;  /* 0x000000000000781c */ /* 0x000fe80003faf038 */
[----:B------:R-:W1:Y:S02]  /*9910*/  SHFL.IDX PT, R3, R5, RZ, 0x1c1f ;  /* 0x001c1fff05037589 */ /* 0x000e6400000e0000 */
[--C-:B-1----:R-:W-:Y:S02]  /*9920*/  IMAD.IADD R2, R7, 0x1, R3.reuse ;  /* 0x0000000107027824 */ /* 0x102fe400078e0203 */
[----:B------:R-:W-:Y:S01]  /*9930*/  IMAD.IADD R0, R6, 0x1, R3 ;  /* 0x0000000106007824 */ /* 0x000fe200078e0203 */
[----:B------:R-:W-:-:S05]  /*9940*/  @P0 BRA `(.L_x_963) ;  /* 0x0000019000000947 */ /* 0x000fca0003800000 */
[----:B--2---:R-:W-:Y:S01]  /*9950*/  IMAD.U32 R8, RZ, RZ, UR16 ;  /* 0x00000010ff087e24 */ /* 0x004fe2000f8e00ff */
        /* <DEDUP_REMOVED lines=13> */
.L_x_965:
[----:B------:R-:W-:Y:S04]  /*9a30*/  MOV R8, c[0x0][0x32c] ;  /* 0x0000cb0000087a02 */ /* 0x000fe80000000f00 */
[----:B------:R-:W-:Y:S11]  /*9a40*/  ISETP.NE.AND P0, PT, R8, 0x1, PT ;  /* 0x000000010800780c */ /* 0x000ff60003f05270 */
[----:B------:R-:W-:Y:S02]  /*9a50*/  @!UPT UIADD3 URZ, URZ, URZ, URZ ;  /* 0x0000003f3f3ff290 */ /* 0x000fe4000fffe03f */
[----:B------:R-:W-:Y:S05]  /*9a60*/  @P0 IMAD.HI.U32 R8, R3, c[0x0][0x330], RZ ;  /* 0x0000cc0003080a27 */ /* 0x000fea00078e00ff */
[----:B------:R-:W-:Y:S02]  /*9a70*/  @P0 SHF.R.U32.HI R3, RZ, c[0x0][0x334], R8 ;  /* 0x0000cd00ff030a19 */ /* 0x000fe40000011608 */
.L_x_966:
[----:B------:R-:W-:Y:S05]  /*9a80*/  BSYNC B0 ;  /* 0x0000000000007941 */ /* 0x000fea0003800000 */
.L_x_964:
[----:B------:R-:W-:Y:S04]  /*9a90*/  IMAD R3, R3, c[0x0][0x32c], -R4 ;  /* 0x0000cb0003037a24 */ /* 0x000fe800078e0a04 */
[----:B------:R-:W-:Y:S05]  /*9aa0*/  IMAD.IADD R3, R3, 0x1, -R199 ;  /* 0x0000000103037824 */ /* 0x000fea00078e0ac7 */
[----:B------:R-:W-:Y:S02]  /*9ab0*/  IADD3 R8, R3, c[0x0][0x32c], RZ ;  /* 0x0000cb0003087a10 */ /* 0x000fe40007ffe0ff */
[----:B------:R-:W-:Y:S02]  /*9ac0*/  IMNMX R0, R0, R3, !PT ;  /* 0x0000000300007217 */ /* 0x000fe40007800200 */
[----:B------:R-:W-:Y:S02]  /*9ad0*/  IMNMX R2, R2, R8, PT ;  /* 0x0000000802027217 */ /* 0x000fe40003800200 */
.L_x_963:
[----:B--2---:R-:W-:Y:S01]  /*9ae0*/  UISETP.GT.AND UP0, UPT, UR14, -0x1, UPT ;  /* 0xffffffff0e00788c */ /* 0x004fe2000bf04270 */
[----:B------:R-:W1:Y:S05]  /*9af0*/  SHFL.IDX PT, R3, R5, 0x1, 0x1c1f ;  /* 0x003c1f0005037f89 */ /* 0x000e6a00000e0000 */
[----:B------:R-:W-:Y:S02]  /*9b00*/  PLOP3.LUT P0, PT, PT, PT, UP0, 0x80, 0x0 ;  /* 0x000000000000781c */ /* 0x000fe40003f0f008 */
[----:B------:R-:W-:Y:S02]  /*9b10*/  PLOP3.LUT P6, PT, PT, PT, UP0, 0x80, 0x0 ;  /* 0x000000000000781c */ /* 0x000fe40003fcf008 */
[C---:B------:R-:W-:Y:S02]  /*9b20*/  ISETP.GT.AND P0, PT, R0.reuse, RZ, P0 ;  /* 0x000000ff0000720c */ /* 0x040fe40000704270 */
[----:B------:R-:W-:Y:S02]  /*9b30*/  ISETP.GT.AND P6, PT, R0, 0x8, P6 ;  /* 0x000000080000780c */ /* 0x000fe400037c4270 */
[----:B------:R-:W-:Y:S02]  /*9b40*/  ISETP.LT.OR P5, PT, R2, 0x1, P0 ;  /* 0x000000010200780c */ /* 0x000fe400007a1670 */
[----:B------:R-:W-:Y:S02]  /*9b50*/  PLOP3.LUT P0, PT, PT, PT, UP0, 0x80, 0x0 ;  /* 0x000000000000781c */ /* 0x000fe40003f0f008 */
[----:B------:R-:W-:Y:S02]  /*9b60*/  FSEL R8, R188, -INF , !P5 ;  /* 0xff800000bc087808 */ /* 0x000fe40006800000 */
[----:B------:R-:W-:Y:S02]  /*9b70*/  ISETP.GT.AND P0, PT, R0, 0x1, P0 ;  /* 0x000000010000780c */ /* 0x000fe40000704270 */
[----:B------:R-:W-:Y:S02]  /*9b80*/  PLOP3.LUT P5, PT, PT, PT, UP0, 0x80, 0x0 ;  /* 0x000000000000781c */ /* 0x000fe40003faf008 */
[----:B------:R-:W-:Y:S02]  /*9b90*/  ISETP.LT.OR P0, PT, R2, 0x2, P0 ;  /* 0x000000020200780c */ /* 0x000fe40000701670 */
[----:B------:R-:W-:Y:S02]  /*9ba0*/  ISETP.GT.AND P5, PT, R0, 0x9, P5 ;  /* 0x000000090000780c */ /* 0x000fe40002fa4270 */
[----:B------:R-:W-:Y:S02]  /*9bb0*/  FSEL R10, R187, -INF , !P0 ;  /* 0xff800000bb0a7808 */ /* 0x000fe40004000000 */
[----:B------:R-:W-:Y:S02]  /*9bc0*/  PLOP3.LUT P0, PT, PT, PT, UP0, 0x80, 0x0 ;  /* 0x000000000000781c */ /* 0x000fe40003f0f008 */
[----:B------:R-:W-:Y:S02]  /*9bd0*/  ISETP.LT.OR P6, PT, R2, 0x9, P6 ;  /* 0x000000090200780c */ /* 0x000fe400037c1670 */
[----:B------:R-:W-:Y:S02]  /*9be0*/  ISETP.GT.AND P0, PT, R0, 0x10, P0 ;  /* 0x000000100000780c */ /* 0x000fe40000704270 */
[C---:B------:R-:W-:Y:S02]  /*9bf0*/  ISETP.LT.OR P5, PT, R2.reuse, 0xa, P5 ;  /* 0x0000000a0200780c */ /* 0x040fe40002fa1670 */
[----:B------:R-:W-:Y:S02]  /*9c00*/  ISETP.LT.OR P0, PT, R2, 0x11, P0 ;  /* 0x000000110200780c */ /* 0x000fe40000701670 */
[----:B------:R-:W-:Y:S02]  /*9c10*/  FSEL R9, R184, -INF , !P6 ;  /* 0xff800000b8097808 */ /* 0x000fe40007000000 */
[----:B------:R-:W-:Y:S02]  /*9c20*/  FSEL R175, R175, -INF , !P0 ;  /* 0xff800000afaf7808 */ /* 0x000fe40004000000 */
[----:B------:R-:W-:Y:S02]  /*9c30*/  PLOP3.LUT P0, PT, PT, PT, UP0, 0x80, 0x0 ;  /* 0x000000000000781c */ /* 0x000fe40003f0f008 */
        /* <DEDUP_REMOVED lines=40> */
[----:B------:R-:W-:Y:S01]  /*9ec0*/  ISETP.GT.AND P5, PT, R0, 0x39, P5 ;  /* 0x000000390000780c */ /* 0x000fe20002fa4270 */
[--C-:B-1----:R-:W-:Y:S01]  /*9ed0*/  IMAD.IADD R0, R6, 0x1, R3.reuse ;  /* 0x0000000106007824 */ /* 0x102fe200078e0203 */
[C---:B------:R-:W-:Y:S02]  /*9ee0*/  ISETP.LT.OR P6, PT, R2.reuse, 0x39, P6 ;  /* 0x000000390200780c */ /* 0x040fe400037c1670 */
[----:B------:R-:W-:Y:S01]  /*9ef0*/  ISETP.LT.OR P5, PT, R2, 0x3a, P5 ;  /* 0x0000003a0200780c */ /* 0x000fe20002fa1670 */
[----:B------:R-:W-:Y:S01]  /*9f00*/  IMAD.IADD R2, R7, 0x1, R3 ;  /* 0x0000000107027824 */ /* 0x000fe200078e0203 */
[----:B------:R-:W-:Y:S02]  /*9f10*/  FSEL R197, R13, -INF , !P6 ;  /* 0xff8000000dc57808 */ /* 0x000fe40007000000 */
[----:B------:R-:W-:Y:S01]  /*9f20*/  FSEL R198, R12, -INF , !P5 ;  /* 0xff8000000cc67808 */ /* 0x000fe20006800000 */
        /* <DEDUP_REMOVED lines=15> */
.L_x_969:
[----:B------:R-:W-:Y:S04]  /*a020*/  MOV R5, c[0x0][0x32c] ;  /* 0x0000cb0000057a02 */ /* 0x000fe80000000f00 */
[----:B------:R-:W-:Y:S11]  /*a030*/  ISETP.NE.AND P0, PT, R5, 0x1, PT ;  /* 0x000000010500780c */ /* 0x000ff60003f05270 */
[----:B------:R-:W-:Y:S02]  /*a040*/  @!UPT UIADD3 URZ, URZ, URZ, URZ ;  /* 0x0000003f3f3ff290 */ /* 0x000fe4000fffe03f */
[----:B------:R-:W-:Y:S05]  /*a050*/  @P0 IMAD.HI.U32 R5, R3, c[0x0][0x330], RZ ;  /* 0x0000cc0003050a27 */ /* 0x000fea00078e00ff */
[----:B------:R-:W-:Y:S02]  /*a060*/  @P0 SHF.R.U32.HI R3, RZ, c[0x0][0x334], R5 ;  /* 0x0000cd00ff030a19 */ /* 0x000fe40000011605 */
.L_x_970:
[----:B------:R-:W-:Y:S05]  /*a070*/  BSYNC B0 ;  /* 0x0000000000007941 */ /* 0x000fea0003800000 */
.L_x_968:
[----:B------:R-:W-:Y:S04]  /*a080*/  IMAD R4, R3, c[0x0][0x32c], -R4 ;  /* 0x0000cb0003047a24 */ /* 0x000fe800078e0a04 */
[----:B------:R-:W-:Y:S05]  /*a090*/  IMAD.IADD R4, R4, 0x1, -R199 ;  /* 0x0000000104047824 */ /* 0x000fea00078e0ac7 */
[----:B------:R-:W-:Y:S02]  /*a0a0*/  IADD3 R3, R4, c[0x0][0x32c], RZ ;  /* 0x0000cb0004037a10 */ /* 0x000fe40007ffe0ff */
[----:B------:R-:W-:Y:S02]  /*a0b0*/  IMNMX R0, R0, R4, !PT ;  /* 0x0000000400007217 */ /* 0x000fe40007800200 */
[----:B------:R-:W-:Y:S02]  /*a0c0*/  IMNMX R2, R2, R3, PT ;  /* 0x0000000302027217 */ /* 0x000fe40003800200 */
.L_x_967:
[----:B------:R-:W-:Y:S01]  /*a0d0*/  FMNMX.FTZ R3, R8, R133, !PT ;  /* 0x0000008508037209 */ /* 0x000fe20007810000 */
[----:B------:R-:W-:Y:S01]  /*a0e0*/  LDSM.16.MT88.4 R28, [R208+0x100] ;  /* 0x00010000d01c783b */ /* 0x000fe20000004200 */
[----:B------:R-:W-:Y:S02]  /*a0f0*/  PLOP3.LUT P0, PT, PT, PT, UP0, 0x80, 0x0 ;  /* 0x000000000000781c */ /* 0x000fe40003f0f008 */
[----:B------:R-:W-:Y:S02]  /*a100*/  FMNMX.FTZ R3, R10, R3, !PT ;  /* 0x000000030a037209 */ /* 0x000fe40007810000 */
[C---:B------:R-:W-:Y:S02]  /*a110*/  ISETP.GT.AND P0, PT, R0.reuse, RZ, P0 ;  /* 0x000000ff0000720c */ /* 0x040fe40000704270 */
[----:B------:R-:W-:Y:S02]  /*a120*/  FMNMX.FTZ R3, R9, R3, !PT ;  /* 0x0000000309037209 */ /* 0x000fe40007810000 */
[----:B------:R-:W-:Y:S02]  /*a130*/  PLOP3.LUT P6, PT, PT, PT, UP0, 0x80, 0x0 ;  /* 0x000000000000781c */ /* 0x000fe40003fcf008 */
[----:B------:R-:W-:Y:S02]  /*a140*/  FMNMX.FTZ R3, R11, R3, !PT ;  /* 0x000000030b037209 */ /* 0x000fe40007810000 */
[----:B------:R-:W-:Y:S02]  /*a150*/  ISETP.GT.AND P6, PT, R0, 0x1, P6 ;  /* 0x000000010000780c */ /* 0x000fe400037c4270 */
[----:B------:R-:W-:Y:S02]  /*a160*/  FMNMX.FTZ R3, R175, R3, !PT ;  /* 0x00000003af037209 */ /* 0x000fe40007810000 */
[----:B------:R-:W-:Y:S02]  /*a170*/  PLOP3.LUT P5, PT, PT, PT, UP0, 0x80, 0x0 ;  /* 0x000000000000781c */ /* 0x000fe40003faf008 */
[----:B------:R-:W-:Y:S02]  /*a180*/  ISETP.LT.OR P0, PT, R2, 0x1, P0 ;  /* 0x000000010200780c */ /* 0x000fe40000701670 */
[----:B------:R-:W-:Y:S02]  /*a190*/  FMNMX.FTZ R3, R178, R3, !PT ;  /* 0x00000003b2037209 */ /* 0x000fe40007810000 */
[----:B------:R-:W-:Y:S02]  /*a1a0*/  ISETP.GT.AND P5, PT, R0, 0x8, P5 ;  /* 0x000000080000780c */ /* 0x000fe40002fa4270 */
[----:B------:R-:W-:Y:S02]  /*a1b0*/  ISETP.LT.OR P6, PT, R2, 0x2, P6 ;  /* 0x000000020200780c */ /* 0x000fe400037c1670 */
[----:B------:R-:W-:Y:S02]  /*a1c0*/  FSEL R4, R191, -INF , !P0 ;  /* 0xff800000bf047808 */ /* 0x000fe40004000000 */
[----:B------:R-:W-:Y:S02]  /*a1d0*/  PLOP3.LUT P0, PT, PT, PT, UP0, 0x80, 0x0 ;  /* 0x000000000000781c */ /* 0x000fe40003f0f008 */
[----:B------:R-:W-:Y:S02]  /*a1e0*/  FMNMX.FTZ R3, R179, R3, !PT ;  /* 0x00000003b3037209 */ /* 0x000fe40007810000 */
[----:B------:R-:W-:Y:S02]  /*a1f0*/  FSEL R6, R192, -INF , !P6 ;  /* 0xff800000c0067808 */ /* 0x000fe40007000000 */
[----:B------:R-:W-:Y:S02]  /*a200*/  ISETP.GT.AND P0, PT, R0, 0x9, P0 ;  /* 0x000000090000780c */ /* 0x000fe40000704270 */
[----:B------:R-:W-:Y:S02]  /*a210*/  FMNMX.FTZ R12, R4, R134, !PT ;  /* 0x00000086040c7209 */ /* 0x000fe40007810000 */
[----:B------:R-:W-:Y:S02]  /*a220*/  PLOP3.LUT P6, PT, PT, PT, UP0, 0x80, 0x0 ;  /* 0x000000000000781c */ /* 0x000fe40003fcf008 */
[----:B------:R-:W-:Y:S02]  /*a230*/  ISETP.LT.OR P5, PT, R2, 0x9, P5 ;  /* 0x000000090200780c */ /* 0x000fe40002fa1670 */
[----:B------:R-:W-:Y:S02]  /*a240*/  FMNMX.FTZ R3, R180, R3, !PT ;  /* 0x00000003b4037209 */ /* 0x000fe40007810000 */
[----:B------:R-:W-:Y:S02]  /*a250*/  ISETP.GT.AND P6, PT, R0, 0x10, P6 ;  /* 0x000000100000780c */ /* 0x000fe400037c4270 */
[----:B------:R-:W-:Y:S02]  /*a260*/  FSEL R5, R189, -INF , !P5 ;  /* 0xff800000bd057808 */ /* 0x000fe40006800000 */
[----:B------:R-:W-:Y:S02]  /*a270*/  PLOP3.LUT P5, PT, PT, PT, UP0, 0x80, 0x0 ;  /* 0x000000000000781c */ /* 0x000fe40003faf008 */
[----:B------:R-:W-:Y:S02]  /*a280*/  FMNMX.FTZ R12, R6, R12, !PT ;  /* 0x0000000c060c7209 */ /* 0x000fe40007810000 */
        /* <DEDUP_REMOVED lines=15> */
[----:B------:R-:W-:Y:S02]  /*a380*/  ISETP.LT.OR P0, PT, R2, 0x19, P0 ;  /* 0x000000190200780c */ /* 0x000fe40000701670 */
[----:B------:R-:W-:Y:S02]  /*a390*/  FSEL R186, R186, -INF , !P5 ;  /* 0xff800000baba7808 */ /* 0x000fe40006800000 */
[----:B------:R-:W-:Y:S02]  /*a3a0*/  PLOP3.LUT P5, PT, PT, PT, UP0, 0x80, 0x0 ;  /* 0x000000000000781c */ /* 0x000fe40003faf008 */
[----:B------:R-:W-:Y:S02]  /*a3b0*/  FMNMX.FTZ R12, R185, R12, !PT ;  /* 0x0000000cb90c7209 */ /* 0x000fe40007810000 */
[----:B------:R-:W-:Y:S02]  /*a3c0*/  FMNMX.FTZ R3, R188, R3, !PT ;  /* 0x00000003bc037209 */ /* 0x000fe40007810000 */
[----:B------:R-:W-:Y:S02]  /*a3d0*/  FSEL R176, R176, -INF , !P0 ;  /* 0xff800000b0b07808 */ /* 0x000fe40004000000 */
[----:B------:R-:W-:Y:S02]  /*a3e0*/  ISETP.LT.OR P6, PT, R2, 0x1a, P6 ;  /* 0x0000001a0200780c */ /* 0x000fe400037c1670 */
[----:B------:R-:W-:Y:S02]  /*a3f0*/  ISETP.GT.AND P5, PT, R0, 0x20, P5 ;  /* 0x000000200000780c */ /* 0x000fe40002fa4270 */
[----:B------:R-:W-:Y:S02]  /*a400*/  FMNMX.FTZ R12, R186, R12, !PT ;  /* 0x0000000cba0c7209 */ /* 0x000fe40007810000 */
[----:B------:R-:W-:Y:S02]  /*a410*/  PLOP3.LUT P0, PT, PT, PT, UP0, 0x80, 0x0 ;  /* 0x000000000000781c */ /* 0x000fe40003f0f008 */
[----:B------:R-:W-:Y:S02]  /*a420*/  FMNMX.FTZ R3, R195, R3, !PT ;  /* 0x00000003c3037209 */ /* 0x000fe40007810000 */
[----:B------:R-:W-:Y:S02]  /*a430*/  FSEL R177, R177, -INF , !P6 ;  /* 0xff800000b1b17808 */ /* 0x000fe40007000000 */
[----:B------:R-:W-:Y:S02]  /*a440*/  FMNMX.FTZ R12, R176, R12, !PT ;  /* 0x0000000cb00c7209 */ /* 0x000fe40007810000 */
[----:B------:R-:W-:Y:S02]  /*a450*/  ISETP.GT.AND P0, PT, R0, 0x21, P0 ;  /* 0x000000210000780c */ /* 0x000fe40000704270 */
[----:B------:R-:W-:Y:S02]  /*a460*/  ISETP.LT.OR P5, PT, R2, 0x21, P5 ;  /* 0x000000210200780c */ /* 0x000fe40002fa1670 */
[----:B------:R-:W-:Y:S02]  /*a470*/  PLOP3.LUT P6, PT, PT, PT, UP0, 0x80, 0x0 ;  /* 0x000000000000781c */ /* 0x000fe40003fcf008 */
[----:B------:R-:W-:Y:S02]  /*a480*/  FMNMX.FTZ R3, R196, R3, !PT ;  /* 0x00000003c4037209 */ /* 0x000fe40007810000 */
[----:B------:R-:W-:Y:S02]  /*a490*/  FSEL R173, R173, -INF , !P5 ;  /* 0xff800000adad7808 */ /* 0x000fe40006800000 */
[----:B------:R-:W-:Y:S02]  /*a4a0*/  FMNMX.FTZ R12, R177, R12, !PT ;  /* 0x0000000cb10c7209 */ /* 0x000fe40007810000 */
[----:B------:R-:W-:Y:S02]  /*a4b0*/  ISETP.LT.OR P0, PT, R2, 0x22, P0 ;  /* 0x000000220200780c */ /* 0x000fe40000701670 */
[----:B------:R-:W-:Y:S02]  /*a4c0*/  ISETP.GT.AND P6, PT, R0, 0x28, P6 ;  /* 0x000000280000780c */ /* 0x000fe400037c4270 */
        /* <DEDUP_REMOVED lines=9> */
[----:B------:R-:W-:Y:S01]  /*a560*/  FMNMX.FTZ R12, R174, R12, !PT ;  /* 0x0000000cae0c7209 */ /* 0x000fe20007810000 */
[----:B------:R-:W-:Y:S01]  /*a570*/  SHFL.BFLY PT, R13, R3, 0x2, 0x1f ;  /* 0x0c401f00030d7f89 */ /* 0x000fe200000e0000 */
[----:B------:R-:W-:Y:S02]  /*a580*/  ISETP.GT.AND P0, PT, R0, 0x30, P0 ;  /* 0x000000300000780c */ /* 0x000fe40000704270 */
[----:B------:R-:W-:Y:S02]  /*a590*/  ISETP.LT.OR P5, PT, R2, 0x2a, P5 ;  /* 0x0000002a0200780c */ /* 0x000fe40002fa1670 */
[----:B------:R-:W-:Y:S02]  /*a5a0*/  PLOP3.LUT P6, PT, PT, PT, UP0, 0x80, 0x0 ;  /* 0x000000000000781c */ /* 0x000fe40003fcf008 */
[----:B------:R-:W-:Y:S02]  /*a5b0*/  FSEL R187, R22, -INF , !P5 ;  /* 0xff80000016bb7808 */ /* 0x000fe40006800000 */
[----:B------:R-:W-:Y:S02]  /*a5c0*/  ISETP.LT.OR P0, PT, R2, 0x31, P0 ;  /* 0x000000310200780c */ /* 0x000fe40000701670 */
[C---:B------:R-:W-:Y:S02]  /*a5d0*/  ISETP.GT.AND P6, PT, R0.reuse, 0x31, P6 ;  /* 0x000000310000780c */ /* 0x040fe400037c4270 */
[----:B------:R-:W-:Y:S02]  /*a5e0*/  FMNMX.FTZ R12, R181, R12, !PT ;  /* 0x0000000cb50c7209 */ /* 0x000fe40007810000 */
[----:B------:R-:W-:Y:S02]  /*a5f0*/  PLOP3.LUT P5, PT, PT, PT, UP0, 0x80, 0x0 ;  /* 0x000000000000781c */ /* 0x000fe40003faf008 */
[----:B------:R-:W-:Y:S02]  /*a600*/  FSEL R192, R21, -INF , !P0 ;  /* 0xff80000015c07808 */ /* 0x000fe40004000000 */
[----:B------:R-:W-:Y:S02]  /*a610*/  FMNMX.FTZ R12, R187, R12, !PT ;  /* 0x0000000cbb0c7209 */ /* 0x000fe40007810000 */
[----:B------:R-:W-:Y:S02]  /*a620*/  ISETP.GT.AND P5, PT, R0, 0x38, P5 ;  /* 0x000000380000780c */ /* 0x000fe40002fa4270 */
[----:B------:R-:W-:Y:S02]  /*a630*/  ISETP.LT.OR P6, PT, R2, 0x32, P6 ;  /* 0x000000320200780c */ /* 0x000fe400037c1670 */
[----:B------:R-:W-:Y:S01]  /*a640*/  PLOP3.LUT P0, PT, PT, PT, UP0, 0x80, 0x0 ;  /* 0x000000000000781c */ /* 0x000fe20003f0f008 */
[----:B------:R-:W-:Y:S01]  /*a650*/  UISETP.GT.AND UP0, UPT, UR14, UR17, UPT ;  /* 0x000000110e00728c */ /* 0x000fe2000bf04270 */
[----:B------:R-:W-:Y:S01]  /*a660*/  FSEL R193, R20, -INF , !P6 ;  /* 0xff80000014c17808 */ /* 0x000fe20007000000 */
[----:B------:R-:W-:Y:S01]  /*a670*/  UIADD3 UR14, UR14, -0x1, URZ ;  /* 0xffffffff0e0e7890 */ /* 0x000fe2000fffe03f */
[----:B------:R-:W-:Y:S01]  /*a680*/  ISETP.GT.AND P0, PT, R0, 0x39, P0 ;  /* 0x000000390000780c */ /* 0x000fe20000704270 */
[----:B------:R-:W-:Y:S01]  /*a690*/  LDSM.16.MT88.4 R20, [R206+0x100] ;  /* 0x00010000ce14783b */ /* 0x000fe20000004200 */
[----:B------:R-:W-:Y:S02]  /*a6a0*/  FMNMX.FTZ R0, R192, R12, !PT ;  /* 0x0000000cc0007209 */ /* 0x000fe40007810000 */
[C---:B------:R-:W-:Y:S02]  /*a6b0*/  ISETP.LT.OR P5, PT, R2.reuse, 0x39, P5 ;  /* 0x000000390200780c */ /* 0x040fe40002fa1670 */
[----:B------:R-:W-:Y:S02]  /*a6c0*/  ISETP.LT.OR P0, PT, R2, 0x3a, P0 ;  /* 0x0000003a0200780c */ /* 0x000fe40000701670 */
[----:B------:R-:W-:Y:S02]  /*a6d0*/  FSEL R194, R16, -INF , !P5 ;  /* 0xff80000010c27808 */ /* 0x000fe40006800000 */
        /* <DEDUP_REMOVED lines=35> */
[----:B------:R-:W-:Y:S01]  /*a910*/  PLOP3.LUT P0, PT, PT, PT, UP0, 0x80, 0x0 ;  /* 0x000000000000781c */ /* 0x000fe20003f0f008 */
        /* <DEDUP_REMOVED lines=30> */
[C---:B------:R-:W-:Y:S01]  /*ab00*/  FMUL.FTZ R60, R2.reuse, R60 ;  /* 0x0000003c023c7220 */ /* 0x040fe20000410000 */
        /* <DEDUP_REMOVED lines=12> */
[C---:B------:R-:W-:Y:S01]  /*abd0*/  FMUL.FTZ R77, R2.reuse, R77 ;  /* 0x0000004d024d7220 */ /* 0x040fe20000410000 */
        /* <DEDUP_REMOVED lines=26> */
[----:B------:R-:W-:Y:S02]  /*ad80*/  FMUL.FTZ R35, R0, R167 ;  /* 0x000000a700237220 */ /* 0x000fe40000410000 */
[--C-:B-1----:R-:W-:Y:S01]  /*ad90*/  FFMA.FTZ R134, R178, c[0x0][0x2d0], -R172.reuse ;  /* 0x0000b400b2867a23 */ /* 0x102fe200000108ac */
[----:B------:R-:W-:Y:S01]  /*ada0*/  LDSM.16.MT88.4 R156, [R205+0x2900] ;  /* 0x00290000cd9c783b */ /* 0x000fe20000004200 */
[C---:B------:R-:W-:Y:S01]  /*adb0*/  FMUL.FTZ R20, R2.reuse, R152 ;  /* 0x0000009802147220 */ /* 0x040fe20000410000 */
[C---:B------:R-:W-:Y:S01]  /*adc0*/  HMMA.16816.F32.BF16 R16, R168.reuse, R22, R16 ;  /* 0x00000016a810723c */ /* 0x040fe20000041810 */
[----:B------:R1:W5:Y:S03]  /*add0*/  MUFU.EX2 R238, R134 ;  /* 0x0000008600ee7308 */ /* 0x0003660000000800 */
        /* <DEDUP_REMOVED lines=17> */
[----:B------:R1:W-:Y:S02]  /*aef0*/  MUFU.EX2 R237, R134 ;  /* 0x0000008600ed7308 */ /* 0x0003e40000000800 */
        /* <DEDUP_REMOVED lines=17> */
[----:B------:R-:W-:Y:S02]  /*b010*/  FMUL.FTZ R67, R0, R67 ;  /* 0x0000004300437220 */ /* 0x000fe40000410000 */
[--C-:B-1----:R-:W-:Y:S02]  /*b020*/  FFMA.FTZ R134, R180, c[0x0][0x2d0], -R172.reuse ;  /* 0x0000b400b4867a23 */ /* 0x102fe400000108ac */
[C---:B----4-:R-:W-:Y:S02]  /*b030*/  HMMA.16816.F32.BF16 R44, R168.reuse, R144, R44 ;  /* 0x00000090a82c723c */ /* 0x050fe4000004182c */
[----:B------:R1:W-:Y:S02]  /*b040*/  MUFU.EX2 R236, R134 ;  /* 0x0000008600ec7308 */ /* 0x0003e40000000800 */
[C---:B------:R-:W-:Y:S02]  /*b050*/  FMUL.FTZ R70, R0.reuse, R70 ;  /* 0x0000004600467220 */ /* 0x040fe40000410000 */
[C---:B------:R-:W-:Y:S02]  /*b060*/  FMUL.FTZ R71, R0.reuse, R71 ;  /* 0x0000004700477220 */ /* 0x040fe40000410000 */
[C---:B------:R-:W-:Y:S01]  /*b070*/  HMMA.16816.F32.BF16 R48, R168.reuse, R146, R48 ;  /* 0x00000092a830723c */ /* 0x040fe20000041830 */
[----:B------:R-:W4:Y:S03]  /*b080*/  LDSM.16.MT88.4 R144, [R205+0x4100] ;  /* 0x00410000cd90783b */ /* 0x000f260000004200 */
        /* <DEDUP_REMOVED lines=9> */
[C---:B------:R-:W-:Y:S02]  /*b120*/  FMUL.FTZ R86, R0.reuse, R86 ;  /* 0x0000005600567220 */ /* 0x040fe40000410000 */
[----:B------:R-:W-:Y:S02]  /*b130*/  FMUL.FTZ R87, R0, R87 ;  /* 0x0000005700577220 */ /* 0x000fe40000410000 */
[C---:B---3--:R-:W-:Y:S04]  /*b140*/  HMMA.16816.F32.BF16 R60, R168.reuse, R140, R60 ;  /* 0x0000008ca83c723c */ /* 0x048fe8000004183c */
[----:B------:R-:W-:Y:S02]  /*b150*/  FMUL.FTZ R89, R2, R89 ;  /* 0x0000005902597220 */ /* 0x000fe40000410000 */
[C---:B------:R-:W-:Y:S02]  /*b160*/  FMUL.FTZ R90, R0.reuse, R90 ;  /* 0x0000005a005a7220 */ /* 0x040fe40000410000 */
[C---:B------:R-:W-:Y:S01]  /*b170*/  HMMA.16816.F32.BF16 R64, R168.reuse, R142, R64 ;  /* 0x0000008ea840723c */ /* 0x040fe20000041840 */
[----:B------:R-:W3:Y:S03]  /*b180*/  LDSM.16.MT88.4 R140, [R208+0x4100] ;  /* 0x00410000d08c783b */ /* 0x000ee60000004200 */
[----:B------:R-:W-:Y:S02]  /*b190*/  FMUL.FTZ R91, R0, R91 ;  /* 0x0000005b005b7220 */ /* 0x000fe40000410000 */
[C---:B------:R-:W-:Y:S02]  /*b1a0*/  FMUL.FTZ R92, R2.reuse, R92 ;  /* 0x0000005c025c7220 */ /* 0x040fe40000410000 */
[C---:B----4-:R-:W-:Y:S04]  /*b1b0*/  HMMA.16816.F32.BF16 R68, R168.reuse, R144, R68 ;  /* 0x00000090a844723c */ /* 0x050fe80000041844 */
[----:B------:R-:W-:Y:S02]  /*b1c0*/  FMUL.FTZ R93, R2, R93 ;  /* 0x0000005d025d7220 */ /* 0x000fe40000410000 */
[C---:B------:R-:W-:Y:S02]  /*b1d0*/  FMUL.FTZ R94, R0.reuse, R94 ;  /* 0x0000005e005e7220 */ /* 0x040fe40000410000 */
[C---:B------:R-:W-:Y:S01]  /*b1e0*/  HMMA.16816.F32.BF16 R72, R168.reuse, R146, R72 ;  /* 0x00000092a848723c */ /* 0x040fe20000041848 */
[----:B------:R-:W4:Y:S03]  /*b1f0*/  LDSM.16.MT88.4 R144, [R207+0x4100] ;  /* 0x00410000cf90783b */ /* 0x000f260000004200 */
[--C-:B-1----:R-:W-:Y:S02]  /*b200*/  FFMA.FTZ R134, R185, c[0x0][0x2d0], -R133.reuse ;  /* 0x0000b400b9867a23 */ /* 0x102fe40000010885 */
[----:B------:R-:W-:Y:S02]  /*b210*/  FMUL.FTZ R95, R0, R95 ;  /* 0x0000005f005f7220 */ /* 0x000fe40000410000 */
[C---:B------:R-:W-:Y:S01]  /*b220*/  FMUL.FTZ R96, R2.reuse, R96 ;  /* 0x0000006002607220 */ /* 0x040fe20000410000 */
[C---:B--2---:R-:W-:Y:S01]  /*b230*/  HMMA.16816.F32.BF16 R76, R168.reuse, R136, R76 ;  /* 0x00000088a84c723c */ /* 0x044fe2000004184c */
[----:B------:R1:W-:Y:S02]  /*b240*/  MUFU.EX2 R191, R134 ;  /* 0x0000008600bf7308 */ /* 0x0003e40000000800 */
[----:B------:R-:W-:Y:S02]  /*b250*/  FMUL.FTZ R97, R2, R97 ;  /* 0x0000006102617220 */ /* 0x000fe40000410000 */
[C---:B------:R-:W-:Y:S02]  /*b260*/  FMUL.FTZ R98, R0.reuse, R98 ;  /* 0x0000006200627220 */ /* 0x040fe40000410000 */
[----:B------:R-:W-:Y:S01]  /*b270*/  FMUL.FTZ R99, R0, R99 ;  /* 0x0000006300637220 */ /* 0x000fe20000410000 */
        /* <DEDUP_REMOVED lines=11> */
[C---:B----4-:R-:W-:Y:S01]  /*b330*/  HMMA.16816.F32.BF16 R92, R168.reuse, R144, R92 ;  /* 0x00000090a85c723c */ /* 0x050fe2000004185c */
[----:B------:R1:W4:Y:S03]  /*b340*/  MUFU.EX2 R190, R134 ;  /* 0x0000008600be7308 */ /* 0x0003260000000800 */
[----:B------:R-:W-:Y:S02]  /*b350*/  FMUL.FTZ R105, R2, R105 ;  /* 0x0000006902697220 */ /* 0x000fe40000410000 */
[C---:B------:R-:W-:Y:S02]  /*b360*/  FMUL.FTZ R106, R0.reuse, R106 ;  /* 0x0000006a006a7220 */ /* 0x040fe40000410000 */
[C---:B------:R-:W-:Y:S01]  /*b370*/  HMMA.16816.F32.BF16 R96, R168.reuse, R146, R96 ;  /* 0x00000092a860723c */ /* 0x040fe20000041860 */
[----:B------:R-:W4:Y:S03]  /*b380*/  LDSM.16.MT88.4 R144, [R208+0x6100] ;  /* 0x00610000d090783b */ /* 0x000f260000004200 */
[----:B------:R-:W-:Y:S02]  /*b390*/  FMUL.FTZ R107, R0, R107 ;  /* 0x0000006b006b7220 */ /* 0x000fe40000410000 */
[C---:B------:R-:W-:Y:S02]  /*b3a0*/  FMUL.FTZ R108, R2.reuse, R108 ;  /* 0x0000006c026c7220 */ /* 0x040fe40000410000 */
[----:B------:R-:W-:Y:S01]  /*b3b0*/  FMUL.FTZ R109, R2, R109 ;  /* 0x0000006d026d7220 */ /* 0x000fe20000410000 */
[C---:B--2---:R-:W-:Y:S03]  /*b3c0*/  HMMA.16816.F32.BF16 R100, R168.reuse, R136, R100 ;  /* 0x00000088a864723c */ /* 0x044fe60000041864 */
[C---:B------:R-:W-:Y:S02]  /*b3d0*/  FMUL.FTZ R110, R0.reuse, R110 ;  /* 0x0000006e006e7220 */ /* 0x040fe40000410000 */
[----:B------:R-:W-:Y:S02]  /*b3e0*/  FMUL.FTZ R111, R0, R111 ;  /* 0x0000006f006f7220 */ /* 0x000fe40000410000 */
[----:B------:R-:W-:Y:S01]  /*b3f0*/  FMUL.FTZ R112, R2, R112 ;  /* 0x0000007002707220 */ /* 0x000fe20000410000 */
[C---:B------:R-:W-:Y:S01]  /*b400*/  HMMA.16816.F32.BF16 R104, R168.reuse, R138, R104 ;  /* 0x0000008aa868723c */ /* 0x040fe20000041868 */
[----:B------:R-:W2:Y:S03]  /*b410*/  LDSM.16.MT88.4 R136, [R207+0x6100] ;  /* 0x00610000cf88783b */ /* 0x000ea60000004200 */
[--C-:B-1----:R-:W-:Y:S02]  /*b420*/  FFMA.FTZ R134, R176, c[0x0][0x2d0], -R133.reuse ;  /* 0x0000b400b0867a23 */ /* 0x102fe40000010885 */
[----:B------:R-:W-:Y:S02]  /*b430*/  FMUL.FTZ R113, R2, R113 ;  /* 0x0000007102717220 */ /* 0x000fe40000410000 */
[C---:B---3--:R-:W-:Y:S01]  /*b440*/  HMMA.16816.F32.BF16 R108, R168.reuse, R140, R108 ;  /* 0x0000008ca86c723c */ /* 0x048fe2000004186c */
[----:B------:R1:W-:Y:S03]  /*b450*/  MUFU.EX2 R189, R134 ;  /* 0x0000008600bd7308 */ /* 0x0003e60000000800 */
[C---:B------:R-:W-:Y:S02]  /*b460*/  FMUL.FTZ R114, R0.reuse, R114 ;  /* 0x0000007200727220 */ /* 0x040fe40000410000 */
[----:B------:R-:W-:Y:S02]  /*b470*/  FMUL.FTZ R115, R0, R115 ;  /* 0x0000007300737220 */ /* 0x000fe40000410000 */
[C---:B------:R-:W-:Y:S04]  /*b480*/  FMUL.FTZ R116, R2.reuse, R116 ;  /* 0x0000007402747220 */ /* 0x040fe80000410000 */
[----:B------:R-:W-:Y:S01]  /*b490*/  FMUL.FTZ R117, R2, R117 ;  /* 0x0000007502757220 */ /* 0x000fe20000410000 */
[C---:B------:R-:W-:Y:S01]  /*b4a0*/  HMMA.16816.F32.BF16 R112, R168.reuse, R142, R112 ;  /* 0x0000008ea870723c */ /* 0x040fe20000041870 */
[----:B------:R-:W3:Y:S02]  /*b4b0*/  LDSM.16.MT88.4 R140, [R205+0x900] ;  /* 0x00090000cd8c783b */ /* 0x000ee40000004200 */
[C---:B------:R-:W-:Y:S02]  /*b4c0*/  FMUL.FTZ R118, R0.reuse, R118 ;  /* 0x0000007600767220 */ /* 0x040fe40000410000 */
[----:B------:R-:W-:Y:S02]  /*b4d0*/  FMUL.FTZ R119, R0, R119 ;  /* 0x0000007700777220 */ /* 0x000fe40000410000 */
[C---:B------:R-:W-:Y:S02]  /*b4e0*/  FMUL.FTZ R120, R2.reuse, R120 ;  /* 0x0000007802787220 */ /* 0x040fe40000410000 */
[----:B------:R-:W-:Y:S03]  /*b4f0*/  FMUL.FTZ R121, R2, R121 ;  /* 0x0000007902797220 */ /* 0x000fe60000410000 */
[C---:B----4-:R-:W-:Y:S03]  /*b500*/  HMMA.16816.F32.BF16 R116, R168.reuse, R144, R116 ;  /* 0x00000090a874723c */ /* 0x050fe60000041874 */
[C---:B------:R-:W-:Y:S02]  /*b510*/  FMUL.FTZ R122, R0.reuse, R122 ;  /* 0x0000007a007a7220 */ /* 0x040fe40000410000 */
[----:B------:R-:W-:Y:S02]  /*b520*/  FMUL.FTZ R123, R0, R123 ;  /* 0x0000007b007b7220 */ /* 0x000fe40000410000 */
[--C-:B-1----:R-:W-:Y:S02]  /*b530*/  FFMA.FTZ R134, R177, c[0x0][0x2d0], -R133.reuse ;  /* 0x0000b400b1867a23 */ /* 0x102fe40000010885 */
[----:B------:R-:W-:Y:S02]  /*b540*/  LDSM.16.MT88.4 R176, [R206+0x3900] ;  /* 0x00390000ceb0783b */ /* 0x000fe40000004200 */
[----:B------:R1:W4:Y:S01]  /*b550*/  MUFU.EX2 R186, R134 ;  /* 0x0000008600ba7308 */ /* 0x0003220000000800 */
[C---:B------:R-:W-:Y:S03]  /*b560*/  HMMA.16816.F32.BF16 R120, R168.reuse, R146, R120 ;  /* 0x00000092a878723c */ /* 0x040fe60000041878 */
[C---:B------:R-:W-:Y:S02]  /*b570*/  FMUL.FTZ R124, R2.reuse, R124 ;  /* 0x0000007c027c7220 */ /* 0x040fe40000410000 */
[----:B------:R-:W-:Y:S01]  /*b580*/  FMUL.FTZ R125, R2, R125 ;  /* 0x0000007d027d7220 */ /* 0x000fe20000410000 */
[----:B------:R-:W3:Y:S01]  /*b590*/  LDSM.16.MT88.4 R144, [R208+0x900] ;  /* 0x00090000d090783b */ /* 0x000ee20000004200 */
[C---:B------:R-:W-:Y:S02]  /*b5a0*/  FMUL.FTZ R126, R0.reuse, R126 ;  /* 0x0000007e007e7220 */ /* 0x040fe40000410000 */
[----:B------:R-:W-:Y:S03]  /*b5b0*/  FMUL.FTZ R127, R0, R127 ;  /* 0x0000007f007f7220 */ /* 0x000fe60000410000 */
[C---:B------:R-:W-:Y:S02]  /*b5c0*/  FMUL.FTZ R128, R2.reuse, R128 ;  /* 0x0000008002807220 */ /* 0x040fe40000410000 */
[----:B------:R-:W-:Y:S02]  /*b5d0*/  FMUL.FTZ R129, R2, R129 ;  /* 0x0000008102817220 */ /* 0x000fe40000410000 */
[C---:B--2---:R-:W-:Y:S03]  /*b5e0*/  HMMA.16816.F32.BF16 R124, R168.reuse, R136, R124 ;  /* 0x00000088a87c723c */ /* 0x044fe6000004187c */
[C---:B------:R-:W-:Y:S02]  /*b5f0*/  FMUL.FTZ R130, R0.reuse, R130 ;  /* 0x0000008200827220 */ /* 0x040fe40000410000 */
[----:B------:R-:W-:Y:S02]  /*b600*/  FMUL.FTZ R131, R0, R131 ;  /* 0x0000008300837220 */ /* 0x000fe40000410000 */
[----:B-----5:R-:W-:Y:S01]  /*b610*/  F2FP.BF16.PACK_AB R136, R238, R239 ;  /* 0x000000efee88723e */ /* 0x020fe200000010ff */
[--C-:B-1----:R-:W-:Y:S01]  /*b620*/  FFMA.FTZ R134, R182, c[0x0][0x2d0], -R172.reuse ;  /* 0x0000b400b6867a23 */ /* 0x102fe200000108ac */
[----:B------:R-:W-:Y:S03]  /*b630*/  F2FP.BF16.PACK_AB R137, R190, R191 ;  /* 0x000000bfbe89723e */ /* 0x000fe600000010ff */
[----:B------:R-:W-:Y:S01]  /*b640*/  HMMA.16816.F32.BF16 R128, R168, R138, R128 ;  /* 0x0000008aa880723c */ /* 0x000fe20000041880 */
[----:B------:R1:W-:Y:S06]  /*b650*/  MUFU.EX2 R235, R134 ;  /* 0x0000008600eb7308 */ /* 0x0003ec0000000800 */
[----:B------:R-:W-:Y:S02]  /*b660*/  F2FP.BF16.PACK_AB R138, R236, R237 ;  /* 0x000000edec8a723e */ /* 0x000fe400000010ff */
[----:B----4-:R-:W-:Y:S07]  /*b670*/  F2FP.BF16.PACK_AB R139, R186, R189 ;  /* 0x000000bdba8b723e */ /* 0x010fee00000010ff */
[C---:B---3--:R-:W-:Y:S08]  /*b680*/  HMMA.16816.F32.BF16 R4, R136.reuse, R140, R4 ;  /* 0x0000008c8804723c */ /* 0x048ff00000041804 */
[C---:B------:R-:W-:Y:S01]  /*b690*/  HMMA.16816.F32.BF16 R8, R136.reuse, R142, R8 ;  /* 0x0000008e8808723c */ /* 0x040fe20000041808 */
[----:B------:R-:W2:Y:S03]  /*b6a0*/  LDSM.16.MT88.4 R140, [R206+0x2900] ;  /* 0x00290000ce8c783b */ /* 0x000ea60000004200 */
[--C-:B-1----:R-:W-:Y:S04]  /*b6b0*/  FFMA.FTZ R134, R183, c[0x0][0x2d0], -R172.reuse ;  /* 0x0000b400b7867a23 */ /* 0x102fe800000108ac */
[C---:B------:R-:W-:Y:S01]  /*b6c0*/  HMMA.16816.F32.BF16 R12, R136.reuse, R148, R12 ;  /* 0x00000094880c723c */ /* 0x040fe2000004180c */
[----:B------:R1:W3:Y:S07]  /*b6d0*/  MUFU.EX2 R234, R134 ;  /* 0x0000008600ea7308 */ /* 0x0002ee0000000800 */
[C---:B------:R-:W-:Y:S01]  /*b6e0*/  HMMA.16816.F32.BF16 R16, R136.reuse, R150, R16 ;  /* 0x000000968810723c */ /* 0x040fe20000041810 */
[----:B------:R-:W-:Y:S07]  /*b6f0*/  LDSM.16.MT88.4 R148, [R207+0x2900] ;  /* 0x00290000cf94783b */ /* 0x000fee0000004200 */
[C---:B------:R-:W-:Y:S08]  /*b700*/  HMMA.16816.F32.BF16 R20, R136.reuse, R144, R20 ;  /* 0x000000908814723c */ /* 0x040ff00000041814 */
[C---:B------:R-:W-:Y:S01]  /*b710*/  HMMA.16816.F32.BF16 R24, R136.reuse, R146, R24 ;  /* 0x000000928818723c */ /* 0x040fe20000041818 */
[----:B------:R-:W4:Y:S03]  /*b720*/  LDSM.16.MT88.4 R144, [R208+0x2900] ;  /* 0x00290000d090783b */ /* 0x000f260000004200 */
[--C-:B-1----:R-:W-:Y:S04]  /*b730*/  FFMA.FTZ R134, R184, c[0x0][0x2d0], -R172.reuse ;  /* 0x0000b400b8867a23 */ /* 0x102fe800000108ac */
[C---:B------:R-:W-:Y:S01]  /*b740*/  HMMA.16816.F32.BF16 R28, R136.reuse, R152, R28 ;  /* 0x00000098881c723c */ /* 0x040fe2000004181c */
[----:B------:R1:W-:Y:S07]  /*b750*/  MUFU.EX2 R233, R134 ;  /* 0x0000008600e97308 */ /* 0x0003ee0000000800 */
[C---:B------:R-:W-:Y:S01]  /*b760*/  HMMA.16816.F32.BF16 R32, R136.reuse, R154, R32 ;  /* 0x0000009a8820723c */ /* 0x040fe20000041820 */
[----:B------:R-:W5:Y:S07]  /*b770*/  LDSM.16.MT88.4 R152, [R208+0x4900] ;  /* 0x00490000d098783b */ /* 0x000f6e0000004200 */
[C---:B------:R-:W-:Y:S08]  /*b780*/  HMMA.16816.F32.BF16 R36, R136.reuse, R156, R36 ;  /* 0x0000009c8824723c */ /* 0x040ff00000041824 */
[C---:B------:R-:W-:Y:S01]  /*b790*/  HMMA.16816.F32.BF16 R40, R136.reuse, R158, R40 ;  /* 0x0000009e8828723c */ /* 0x040fe20000041828 */
[----:B------:R-:W-:Y:S03]  /*b7a0*/  LDSM.16.MT88.4 R156, [R206+0x1100] ;  /* 0x00110000ce9c783b */ /* 0x000fe60000004200 */
[--C-:B-1----:R-:W-:Y:S04]  /*b7b0*/  FFMA.FTZ R134, R188, c[0x0][0x2d0], -R172.reuse ;  /* 0x0000b400bc867a23 */ /* 0x102fe800000108ac */
[C---:B--2---:R-:W-:Y:S01]  /*b7c0*/  HMMA.16816.F32.BF16 R44, R136.reuse, R140, R44 ;  /* 0x0000008c882c723c */ /* 0x044fe2000004182c */
[----:B------:R1:W2:Y:S07]  /*b7d0*/  MUFU.EX2 R232, R134 ;  /* 0x0000008600e87308 */ /* 0x0002ae0000000800 */
[C---:B------:R-:W-:Y:S01]  /*b7e0*/  HMMA.16816.F32.BF16 R48, R136.reuse, R142, R48 ;  /* 0x0000008e8830723c */ /* 0x040fe20000041830 */
[----:B------:R-:W2:Y:S07]  /*b7f0*/  LDSM.16.MT88.4 R140, [R207+0x4900] ;  /* 0x00490000cf8c783b */ /* 0x000eae0000004200 */
[C---:B----4-:R-:W-:Y:S08]  /*b800*/  HMMA.16816.F32.BF16 R52, R136.reuse, R144, R52 ;  /* 0x000000908834723c */ /* 0x050ff00000041834 */
[C---:B------:R-:W-:Y:S01]  /*b810*/  HMMA.16816.F32.BF16 R56, R136.reuse, R146, R56 ;  /* 0x000000928838723c */ /* 0x040fe20000041838 */
[----:B------:R-:W4:Y:S03]  /*b820*/  LDSM.16.MT88.4 R144, [R205+0x6900] ;  /* 0x00690000cd90783b */ /* 0x000f260000004200 */
[--C-:B-1----:R-:W-:Y:S04]  /*b830*/  FFMA.FTZ R134, R173, c[0x0][0x2d0], -R133.reuse ;  /* 0x0000b400ad867a23 */ /* 0x102fe80000010885 */
[C---:B------:R-:W-:Y:S01]  /*b840*/  HMMA.16816.F32.BF16 R60, R136.reuse, R148, R60 ;  /* 0x00000094883c723c */ /* 0x040fe2000004183c */
[----:B------:R1:W-:Y:S07]  /*b850*/  MUFU.EX2 R185, R134 ;  /* 0x0000008600b97308 */ /* 0x0003ee0000000800 */
[C---:B------:R-:W-:Y:S01]  /*b860*/  HMMA.16816.F32.BF16 R64, R136.reuse, R150, R64 ;  /* 0x000000968840723c */ /* 0x040fe20000041840 */
[----:B------:R-:W2:Y:S07]  /*b870*/  LDSM.16.MT88.4 R148, [R206+0x6900] ;  /* 0x00690000ce94783b */ /* 0x000eae0000004200 */
[C---:B------:R-:W-:Y:S08]  /*b880*/  HMMA.16816.F32.BF16 R68, R136.reuse, R160, R68 ;  /* 0x000000a08844723c */ /* 0x040ff00000041844 */
[C---:B------:R-:W-:Y:S01]  /*b890*/  HMMA.16816.F32.BF16 R72, R136.reuse, R162, R72 ;  /* 0x000000a28848723c */ /* 0x040fe20000041848 */
[----:B------:R-:W-:Y:S03]  /*b8a0*/  LDSM.16.MT88.4 R160, [R207+0x1100] ;  /* 0x00110000cfa0783b */ /* 0x000fe60000004200 */
[--C-:B-1----:R-:W-:Y:S04]  /*b8b0*/  FFMA.FTZ R134, R174, c[0x0][0x2d0], -R133.reuse ;  /* 0x0000b400ae867a23 */ /* 0x102fe80000010885 */
[C---:B------:R-:W-:Y:S01]  /*b8c0*/  HMMA.16816.F32.BF16 R76, R136.reuse, R164, R76 ;  /* 0x000000a4884c723c */ /* 0x040fe2000004184c */
[----:B------:R1:W1:Y:S07]  /*b8d0*/  MUFU.EX2 R184, R134 ;  /* 0x0000008600b87308 */ /* 0x00026e0000000800 */
[C---:B------:R-:W-:Y:S01]  /*b8e0*/  HMMA.16816.F32.BF16 R80, R136.reuse, R166, R80 ;  /* 0x000000a68850723c */ /* 0x040fe20000041850 */
[----:B------:R-:W-:Y:S07]  /*b8f0*/  LDSM.16.MT88.4 R164, [R206+0x5100] ;  /* 0x00510000cea4783b */ /* 0x000fee0000004200 */
[C---:B-----5:R-:W-:Y:S08]  /*b900*/  HMMA.16816.F32.BF16 R84, R136.reuse, R152, R84 ;  /* 0x000000988854723c */ /* 0x060ff00000041854 */
[C---:B------:R-:W-:Y:S01]  /*b910*/  HMMA.16816.F32.BF16 R88, R136.reuse, R154, R88 ;  /* 0x0000009a8858723c */ /* 0x040fe20000041858 */
[----:B------:R-:W5:Y:S03]  /*b920*/  LDSM.16.MT88.4 R152, [R208+0x6900] ;  /* 0x00690000d098783b */ /* 0x000f660000004200 */
[--C-:B-1----:R-:W-:Y:S04]  /*b930*/  FFMA.FTZ R134, R181, c[0x0][0x2d0], -R133.reuse ;  /* 0x0000b400b5867a23 */ /* 0x102fe80000010885 */
[C---:B--2---:R-:W-:Y:S01]  /*b940*/  HMMA.16816.F32.BF16 R92, R136.reuse, R140, R92 ;  /* 0x0000008c885c723c */ /* 0x044fe2000004185c */
[----:B------:R1:W-:Y:S07]  /*b950*/  MUFU.EX2 R183, R134 ;  /* 0x0000008600b77308 */ /* 0x0003ee0000000800 */
[C---:B------:R-:W-:Y:S01]  /*b960*/  HMMA.16816.F32.BF16 R96, R136.reuse, R142, R96 ;  /* 0x0000008e8860723c */ /* 0x040fe20000041860 */
[----:B------:R-:W2:Y:S07]  /*b970*/  LDSM.16.MT88.4 R140, [R207+0x6900] ;  /* 0x00690000cf8c783b */ /* 0x000eae0000004200 */
[C---:B----4-:R-:W-:Y:S08]  /*b980*/  HMMA.16816.F32.BF16 R100, R136.reuse, R144, R100 ;  /* 0x000000908864723c */ /* 0x050ff00000041864 */
[C---:B------:R-:W-:Y:S01]  /*b990*/  HMMA.16816.F32.BF16 R104, R136.reuse, R146, R104 ;  /* 0x000000928868723c */ /* 0x040fe20000041868 */
[----:B------:R-:W4:Y:S03]  /*b9a0*/  LDSM.16.MT88.4 R144, [R205+0x1100] ;  /* 0x00110000cd90783b */ /* 0x000f260000004200 */
[--C-:B-1----:R-:W-:Y:S04]  /*b9b0*/  FFMA.FTZ R134, R187, c[0x0][0x2d0], -R133.reuse ;  /* 0x0000b400bb867a23 */ /* 0x102fe80000010885 */
[C---:B------:R-:W-:Y:S01]  /*b9c0*/  HMMA.16816.F32.BF16 R108, R136.reuse, R148, R108 ;  /* 0x00000094886c723c */ /* 0x040fe2000004186c */
[----:B------:R1:W1:Y:S07]  /*b9d0*/  MUFU.EX2 R182, R134 ;  /* 0x0000008600b67308 */ /* 0x00026e0000000800 */
[C---:B------:R-:W-:Y:S01]  /*b9e0*/  HMMA.16816.F32.BF16 R112, R136.reuse, R150, R112 ;  /* 0x000000968870723c */ /* 0x040fe20000041870 */
[----:B------:R-:W4:Y:S07]  /*b9f0*/  LDSM.16.MT88.4 R148, [R208+0x1100] ;  /* 0x00110000d094783b */ /* 0x000f2e0000004200 */
[C---:B-----5:R-:W-:Y:S08]  /*ba00*/  HMMA.16816.F32.BF16 R116, R136.reuse, R152, R116 ;  /* 0x000000988874723c */ /* 0x060ff00000041874 */
[C---:B------:R-:W-:Y:S01]  /*ba10*/  HMMA.16816.F32.BF16 R120, R136.reuse, R154, R120 ;  /* 0x0000009a8878723c */ /* 0x040fe20000041878 */
[----:B------:R-:W-:Y:S03]  /*ba20*/  LDSM.16.MT88.4 R152, [R208+0x3100] ;  /* 0x00310000d098783b */ /* 0x000fe60000004200 */
[--C-:B-1----:R-:W-:Y:S04]  /*ba30*/  FFMA.FTZ R134, R195, c[0x0][0x2d0], -R172.reuse ;  /* 0x0000b400c3867a23 */ /* 0x102fe800000108ac */
[C---:B--2---:R-:W-:Y:S01]  /*ba40*/  HMMA.16816.F32.BF16 R124, R136.reuse, R140, R124 ;  /* 0x0000008c887c723c */ /* 0x044fe2000004187c */
[----:B------:R1:W-:Y:S07]  /*ba50*/  MUFU.EX2 R203, R134 ;  /* 0x0000008600cb7308 */ /* 0x0003ee0000000800 */
[----:B------:R-:W-:Y:S01]  /*ba60*/  HMMA.16816.F32.BF16 R128, R136, R142, R128 ;  /* 0x0000008e8880723c */ /* 0x000fe20000041880 */
[----:B------:R-:W2:Y:S06]  /*ba70*/  LDSM.16.MT88.4 R140, [R205+0x3100] ;  /* 0x00310000cd8c783b */ /* 0x000eac0000004200 */
[----:B---3--:R-:W-:Y:S02]  /*ba80*/  F2FP.BF16.PACK_AB R136, R234, R235 ;  /* 0x000000ebea88723e */ /* 0x008fe400000010ff */
[----:B------:R-:W-:Y:S03]  /*ba90*/  F2FP.BF16.PACK_AB R138, R232, R233 ;  /* 0x000000e9e88a723e */ /* 0x000fe600000010ff */
[----:B------:R-:W-:Y:S02]  /*baa0*/  F2FP.BF16.PACK_AB R137, R184, R185 ;  /* 0x000000b9b889723e */ /* 0x000fe400000010ff */
[----:B------:R-:W-:Y:S01]  /*bab0*/  F2FP.BF16.PACK_AB R139, R182, R183 ;  /* 0x000000b7b68b723e */ /* 0x000fe200000010ff */
[--C-:B-1----:R-:W-:Y:S06]  /*bac0*/  FFMA.FTZ R134, R196, c[0x0][0x2d0], -R172.reuse ;  /* 0x0000b400c4867a23 */ /* 0x102fec00000108ac */
[C---:B----4-:R-:W-:Y:S01]  /*bad0*/  HMMA.16816.F32.BF16 R4, R136.reuse, R144, R4 ;  /* 0x000000908804723c */ /* 0x050fe20000041804 */
[----:B------:R1:W3:Y:S07]  /*bae0*/  MUFU.EX2 R195, R134 ;  /* 0x0000008600c37308 */ /* 0x0002ee0000000800 */
[C---:B------:R-:W-:Y:S01]  /*baf0*/  HMMA.16816.F32.BF16 R8, R136.reuse, R146, R8 ;  /* 0x000000928808723c */ /* 0x040fe20000041808 */
[----:B------:R-:W4:Y:S07]  /*bb00*/  LDSM.16.MT88.4 R144, [R206+0x3100] ;  /* 0x00310000ce90783b */ /* 0x000f2e0000004200 */
[C---:B------:R-:W-:Y:S08]  /*bb10*/  HMMA.16816.F32.BF16 R12, R136.reuse, R156, R12 ;  /* 0x0000009c880c723c */ /* 0x040ff0000004180c */
[C---:B------:R-:W-:Y:S01]  /*bb20*/  HMMA.16816.F32.BF16 R16, R136.reuse, R158, R16 ;  /* 0x0000009e8810723c */ /* 0x040fe20000041810 */
[----:B------:R-:W5:Y:S03]  /*bb30*/  LDSM.16.MT88.4 R156, [R207+0x3100] ;  /* 0x00310000cf9c783b */ /* 0x000f660000004200 */
[--C-:B-1----:R-:W-:Y:S01]  /*bb40*/  FFMA.FTZ R134, R197, c[0x0][0x2d0], -R172.reuse ;  /* 0x0000b400c5867a23 */ /* 0x102fe200000108ac */
[----:B---3--:R-:W-:Y:S01]  /*bb50*/  F2FP.BF16.PACK_AB R168, R195, R203 ;  /* 0x000000cbc3a8723e */ /* 0x008fe200000010ff */
[----:B------:R-:W-:Y:S02]  /*bb60*/  FFMA.FTZ R172, R198, c[0x0][0x2d0], -R172 ;  /* 0x0000b400c6ac7a23 */ /* 0x000fe400000108ac */
[C---:B------:R-:W-:Y:S01]  /*bb70*/  HMMA.16816.F32.BF16 R20, R136.reuse, R148, R20 ;  /* 0x000000948814723c */ /* 0x040fe20000041814 */
[----:B------:R1:W-:Y:S07]  /*bb80*/  MUFU.EX2 R188, R134 ;  /* 0x0000008600bc7308 */ /* 0x0003ee0000000800 */
[C---:B------:R-:W-:Y:S01]  /*bb90*/  HMMA.16816.F32.BF16 R24, R136.reuse, R150, R24 ;  /* 0x000000968818723c */ /* 0x040fe20000041818 */
[----:B------:R-:W3:Y:S02]  /*bba0*/  LDSM.16.MT88.4 R148, [R205+0x5100] ;  /* 0x00510000cd94783b */ /* 0x000ee40000004200 */
[----:B------:R4:W4:Y:S05]  /*bbb0*/  MUFU.EX2 R187, R172 ;  /* 0x000000ac00bb7308 */ /* 0x00092a0000000800 */
[C---:B------:R-:W-:Y:S08]  /*bbc0*/  HMMA.16816.F32.BF16 R28, R136.reuse, R160, R28 ;  /* 0x000000a0881c723c */ /* 0x040ff0000004181c */
[C---:B------:R-:W-:Y:S01]  /*bbd0*/  HMMA.16816.F32.BF16 R32, R136.reuse, R162, R32 ;  /* 0x000000a28820723c */ /* 0x040fe20000041820 */
[----:B------:R-:W3:Y:S03]  /*bbe0*/  LDSM.16.MT88.4 R160, [R208+0x5100] ;  /* 0x00510000d0a0783b */ /* 0x000ee60000004200 */
[--C-:B-1----:R-:W-:Y:S04]  /*bbf0*/  FFMA.FTZ R134, R192, c[0x0][0x2d0], -R133.reuse ;  /* 0x0000b400c0867a23 */ /* 0x102fe80000010885 */
[C---:B--2---:R-:W-:Y:S01]  /*bc00*/  HMMA.16816.F32.BF16 R36, R136.reuse, R140, R36 ;  /* 0x0000008c8824723c */ /* 0x044fe20000041824 */
[----:B------:R1:W-:Y:S01]  /*bc10*/  MUFU.EX2 R181, R134 ;  /* 0x0000008600b57308 */ /* 0x0003e20000000800 */
[----:B----4-:R-:W-:Y:S02]  /*bc20*/  LDSM.16.MT88.4 R172, [R205+0x3900] ;  /* 0x00390000cdac783b */ /* 0x010fe40000004200 */
[----:B------:R-:W-:Y:S04]  /*bc30*/  F2FP.BF16.PACK_AB R170, R187, R188 ;  /* 0x000000bcbbaa723e */ /* 0x000fe800000010ff */
[C---:B------:R-:W-:Y:S02]  /*bc40*/  HMMA.16816.F32.BF16 R40, R136.reuse, R142, R40 ;  /* 0x0000008e8828723c */ /* 0x040fe40000041828 */
[----:B------:R-:W2:Y:S06]  /*bc50*/  LDSM.16.MT88.4 R140, [R207+0x5100] ;  /* 0x00510000cf8c783b */ /* 0x000eac0000004200 */
[C---:B------:R-:W-:Y:S08]  /*bc60*/  HMMA.16816.F32.BF16 R44, R136.reuse, R144, R44 ;  /* 0x00000090882c723c */ /* 0x040ff0000004182c */
[C---:B------:R-:W-:Y:S01]  /*bc70*/  HMMA.16816.F32.BF16 R48, R136.reuse, R146, R48 ;  /* 0x000000928830723c */ /* 0x040fe20000041830 */
[----:B------:R-:W4:Y:S03]  /*bc80*/  LDSM.16.MT88.4 R144, [R205+0x7100] ;  /* 0x00710000cd90783b */ /* 0x000f260000004200 */
[--C-:B-1----:R-:W-:Y:S04]  /*bc90*/  FFMA.FTZ R134, R193, c[0x0][0x2d0], -R133.reuse ;  /* 0x0000b400c1867a23 */ /* 0x102fe80000010885 */
[C---:B------:R-:W-:Y:S01]  /*bca0*/  HMMA.16816.F32.BF16 R52, R136.reuse, R152, R52 ;  /* 0x000000988834723c */ /* 0x040fe20000041834 */
[----:B------:R-:W1:Y:S07]  /*bcb0*/  MUFU.EX2 R180, R134 ;  /* 0x0000008600b47308 */ /* 0x000e6e0000000800 */
[C---:B------:R-:W-:Y:S01]  /*bcc0*/  HMMA.16816.F32.BF16 R56, R136.reuse, R154, R56 ;  /* 0x0000009a8838723c */ /* 0x040fe20000041838 */
[----:B------:R-:W-:Y:S07]  /*bcd0*/  LDSM.16.MT88.4 R152, [R208+0x7100] ;  /* 0x00710000d098783b */ /* 0x000fee0000004200 */
[C---:B-----5:R-:W-:Y:S08]  /*bce0*/  HMMA.16816.F32.BF16 R60, R136.reuse, R156, R60 ;  /* 0x0000009c883c723c */ /* 0x060ff0000004183c */
[C---:B------:R-:W-:Y:S01]  /*bcf0*/  HMMA.16816.F32.BF16 R64, R136.reuse, R158, R64 ;  /* 0x0000009e8840723c */ /* 0x040fe20000041840 */
[----:B------:R-:W-:Y:S03]  /*bd00*/  LDSM.16.MT88.4 R156, [R206+0x1900] ;  /* 0x00190000ce9c783b */ /* 0x000fe60000004200 */
[----:B-1----:R-:W-:Y:S01]  /*bd10*/  F2FP.BF16.PACK_AB R169, R180, R181 ;  /* 0x000000b5b4a9723e */ /* 0x002fe200000010ff */
[--C-:B------:R-:W-:Y:S02]  /*bd20*/  FFMA.FTZ R134, R194, c[0x0][0x2d0], -R133.reuse ;  /* 0x0000b400c2867a23 */ /* 0x100fe40000010885 */
[----:B------:R-:W-:Y:S01]  /*bd30*/  FFMA.FTZ R133, R135, c[0x0][0x2d0], -R133 ;  /* 0x0000b40087857a23 */ /* 0x000fe20000010885 */
[C---:B---3--:R-:W-:Y:S03]  /*bd40*/  HMMA.16816.F32.BF16 R68, R136.reuse, R148, R68 ;  /* 0x000000948844723c */ /* 0x048fe60000041844 */
[----:B------:R-:W-:Y:S05]  /*bd50*/  MUFU.EX2 R134, R134 ;  /* 0x0000008600867308 */ /* 0x000fea0000000800 */
[C---:B------:R-:W-:Y:S01]  /*bd60*/  HMMA.16816.F32.BF16 R72, R136.reuse, R150, R72 ;  /* 0x000000968848723c */ /* 0x040fe20000041848 */
[----:B------:R-:W1:Y:S04]  /*bd70*/  LDSM.16.MT88.4 R148, [R206+0x7100] ;  /* 0x00710000ce94783b */ /* 0x000e680000004200 */
[----:B------:R-:W3:Y:S03]  /*bd80*/  MUFU.EX2 R133, R133 ;  /* 0x0000008500857308 */ /* 0x000ee60000000800 */
[C---:B------:R-:W-:Y:S08]  /*bd90*/  HMMA.16816.F32.BF16 R76, R136.reuse, R164, R76 ;  /* 0x000000a4884c723c */ /* 0x040ff0000004184c */
[C---:B------:R-:W-:Y:S01]  /*bda0*/  HMMA.16816.F32.BF16 R80, R136.reuse, R166, R80 ;  /* 0x000000a68850723c */ /* 0x040fe20000041850 */
[----:B------:R-:W-:Y:S07]  /*bdb0*/  LDSM.16.MT88.4 R164, [R207+0x1900] ;  /* 0x00190000cfa4783b */ /* 0x000fee0000004200 */
[C---:B------:R-:W-:Y:S04]  /*bdc0*/  HMMA.16816.F32.BF16 R84, R136.reuse, R160, R84 ;  /* 0x000000a08854723c */ /* 0x040fe80000041854 */
[----:B---3--:R-:W-:Y:S04]  /*bdd0*/  F2FP.BF16.PACK_AB R171, R133, R134 ;  /* 0x0000008685ab723e */ /* 0x008fe800000010ff */
[C---:B------:R-:W-:Y:S01]  /*bde0*/  HMMA.16816.F32.BF16 R88, R136.reuse, R162, R88 ;  /* 0x000000a28858723c */ /* 0x040fe20000041858 */
[----:B------:R-:W-:Y:S07]  /*bdf0*/  LDSM.16.MT88.4 R160, [R208+0x1900] ;  /* 0x00190000d0a0783b */ /* 0x000fee0000004200 */
[C---:B--2---:R-:W-:Y:S08]  /*be00*/  HMMA.16816.F32.BF16 R92, R136.reuse, R140, R92 ;  /* 0x0000008c885c723c */ /* 0x044ff0000004185c */
[C---:B------:R-:W-:Y:S01]  /*be10*/  HMMA.16816.F32.BF16 R96, R136.reuse, R142, R96 ;  /* 0x0000008e8860723c */ /* 0x040fe20000041860 */
[----:B------:R-:W2:Y:S07]  /*be20*/  LDSM.16.MT88.4 R140, [R207+0x7100] ;  /* 0x00710000cf8c783b */ /* 0x000eae0000004200 */
[C---:B----4-:R-:W-:Y:S08]  /*be30*/  HMMA.16816.F32.BF16 R100, R136.reuse, R144, R100 ;  /* 0x000000908864723c */ /* 0x050ff00000041864 */
[C---:B------:R-:W-:Y:S01]  /*be40*/  HMMA.16816.F32.BF16 R104, R136.reuse, R146, R104 ;  /* 0x000000928868723c */ /* 0x040fe20000041868 */
[----:B------:R-:W3:Y:S07]  /*be50*/  LDSM.16.MT88.4 R144, [R205+0x1900] ;  /* 0x00190000cd90783b */ /* 0x000eee0000004200 */
[C---:B-1----:R-:W-:Y:S08]  /*be60*/  HMMA.16816.F32.BF16 R108, R136.reuse, R148, R108 ;  /* 0x00000094886c723c */ /* 0x042ff0000004186c */
[C---:B------:R-:W-:Y:S08]  /*be70*/  HMMA.16816.F32.BF16 R112, R136.reuse, R150, R112 ;  /* 0x000000968870723c */ /* 0x040ff00000041870 */
[C---:B------:R-:W-:Y:S08]  /*be80*/  HMMA.16816.F32.BF16 R116, R136.reuse, R152, R116 ;  /* 0x000000988874723c */ /* 0x040ff00000041874 */
[C---:B------:R-:W-:Y:S08]  /*be90*/  HMMA.16816.F32.BF16 R120, R136.reuse, R154, R120 ;  /* 0x0000009a8878723c */ /* 0x040ff00000041878 */
[C---:B--2---:R-:W-:Y:S08]  /*bea0*/  HMMA.16816.F32.BF16 R124, R136.reuse, R140, R124 ;  /* 0x0000008c887c723c */ /* 0x044ff0000004187c */
[----:B------:R-:W-:Y:S08]  /*beb0*/  HMMA.16816.F32.BF16 R128, R136, R142, R128 ;  /* 0x0000008e8880723c */ /* 0x000ff00000041880 */
[C---:B---3--:R-:W-:Y:S01]  /*bec0*/  HMMA.16816.F32.BF16 R136, R168.reuse, R144, R4 ;  /* 0x00000090a888723c */ /* 0x048fe20000041804 */
        /* <DEDUP_REMOVED lines=10> */
[----:B------:R-:W1:Y:S07]  /*bf70*/  LDSM.16.MT88.4 R24, [R207+0x5900] ;  /* 0x00590000cf18783b */ /* 0x000e6e0000004200 */
[C---:B------:R-:W-:Y:S01]  /*bf80*/  HMMA.16816.F32.BF16 R160, R168.reuse, R164, R28 ;  /* 0x000000a4a8a0723c */ /* 0x040fe2000004181c */
[----:B------:R-:W1:Y:S07]  /*bf90*/  LDSM.16.MT88.4 R28, [R205+0x7900] ;  /* 0x00790000cd1c783b */ /* 0x000e6e0000004200 */
[C---:B------:R-:W-:Y:S08]  /*bfa0*/  HMMA.16816.F32.BF16 R164, R168.reuse, R166, R32 ;  /* 0x000000a6a8a4723c */ /* 0x040ff00000041820 */
        /* <DEDUP_REMOVED lines=13> */
[C---:B----4-:R-:W-:Y:S07]  /*c080*/  HMMA.16816.F32.BF16 R76, R168.reuse, R16, R76 ;  /* 0x00000010a84c723c */ /* 0x050fee000004184c */
[----:B------:R-:W-:Y:S01]  /*c090*/  FFMA.FTZ R16, R2, R249, R240 ;  /* 0x000000f902107223 */ /* 0x000fe200000100f0 */
        /* <DEDUP_REMOVED lines=33> */
[----:B------:R-:W-:Y:S01]  /*c2b0*/  FADD.FTZ R4, R182, R2 ;  /* 0x00000002b6047221 */ /* 0x000fe20000010000 */
[C---:B---3--:R-:W-:Y:S03]  /*c2c0*/  HMMA.16816.F32.BF16 R124, R168.reuse, R12, R124 ;  /* 0x0000000ca87c723c */ /* 0x048fe6000004187c */
[----:B------:R-:W-:Y:S02]  /*c2d0*/  FADD.FTZ R2, R203, R0 ;  /* 0x00000000cb027221 */ /* 0x000fe40000010000 */
[----:B------:R-:W-:Y:S02]  /*c2e0*/  FADD.FTZ R0, R181, R4 ;  /* 0x00000004b5007221 */ /* 0x000fe40000010000 */
[----:B------:R-:W-:Y:S01]  /*c2f0*/  FADD.FTZ R2, R195, R2 ;  /* 0x00000002c3027221 */ /* 0x000fe20000010000 */
[----:B------:R-:W-:Y:S04]  /*c300*/  HMMA.16816.F32.BF16 R128, R168, R14, R128 ;  /* 0x0000000ea880723c */ /* 0x000fe80000041880 */
[----:B------:R-:W-:Y:S02]  /*c310*/  FADD.FTZ R0, R180, R0 ;  /* 0x00000000b4007221 */ /* 0x000fe40000010000 */
[----:B------:R-:W-:Y:S02]  /*c320*/  FADD.FTZ R2, R188, R2 ;  /* 0x00000002bc027221 */ /* 0x000fe40000010000 */
[----:B------:R-:W-:Y:S01]  /*c330*/  FADD.FTZ R0, R134, R0 ;  /* 0x0000000086007221 */ /* 0x000fe20000010000 */
[----:B------:R-:W-:Y:S03]  /*c340*/  MOV R134, R3 ;  /* 0x0000000300867202 */ /* 0x000fe60000000f00 */
[----:B------:R-:W-:Y:S02]  /*c350*/  FADD.FTZ R249, R187, R2 ;  /* 0x00000002bbf97221 */ /* 0x000fe40000010000 */
[----:B------:R-:W-:Y:S01]  /*c360*/  FADD.FTZ R250, R133, R0 ;  /* 0x0000000085fa7221 */ /* 0x000fe20000010000 */
[----:B------:R-:W-:Y:S01]  /*c370*/  MOV R133, R132 ;  /* 0x0000008400857202 */ /* 0x000fe20000000f00 */
[----:B------:R-:W-:-:S05]  /*c380*/  @P0 BRA `(.L_x_971) ;  /* 0xffffb48000000947 */ /* 0x000fca000383ffff */
.L_x_962:
        /* <DEDUP_REMOVED lines=23> */
.L_x_973:
[----:B------:R-:W-:Y:S02]  /*c500*/  ULDC UR4, c[0x0][0x32c] ;  /* 0x0000cb0000047ab9 */ /* 0x000fe40000000800 */
[----:B------:R-:W-:-:S03]  /*c510*/  UISETP.NE.AND UP0, UPT, UR4, 0x1, UPT ;  /* 0x000000010400788c */ /* 0x000fc6000bf05270 */
[----:B------:R-:W-:Y:S02]  /*c520*/  ULDC.64 UR4, c[0x0][0x330] ;  /* 0x0000cc0000047ab9 */ /* 0x000fe40000000a00 */
[----:B------:R-:W-:-:S07]  /*c530*/  UIMAD.WIDE.U32 UR20, UR7, UR4, URZ ;  /* 0x00000004071472a5 */ /* 0x000fce000f8e003f */
[----:B------:R-:W-:Y:S02]  /*c540*/  @UP0 UMOV UR17, UR21 ;  /* 0x0000001500110c82 */ /* 0x000fe40008000000 */
[----:B------:R-:W-:Y:S02]  /*c550*/  @UP0 USHF.R.U32.HI UR7, URZ, UR5, UR17 ;  /* 0x000000053f070299 */ /* 0x000fe40008011611 */
.L_x_974:
[----:B------:R-:W-:Y:S02]  /*c560*/  ULDC UR4, c[0x0][0x32c] ;  /* 0x0000cb0000047ab9 */ /* 0x000fe40000000800 */
[----:B------:R-:W-:-:S04]  /*c570*/  UIMAD UR4, UR7, UR4, URZ ;  /* 0x00000004070472a4 */ /* 0x000fc8000f8e023f */
[----:B------:R-:W-:-:S04]  /*c580*/  UISETP.LT.AND UP0, UPT, UR6, UR4, UPT ;  /* 0x000000040600728c */ /* 0x000fc8000bf01270 */
[----:B------:R-:W-:-:S04]  /*c590*/  USEL UR6, UR6, UR4, !UP0 ;  /* 0x0000000406067287 */ /* 0x000fc8000c000000 */
.L_x_972:
        /* <DEDUP_REMOVED lines=10> */
[----:B------:R-:W3:Y:S04]  /*c640*/  LDL.64 R8, [R1+0x38] ;  /* 0x0000380001087983 */ /* 0x000ee80000100a00 */
[----:B------:R-:W4:Y:S04]  /*c650*/  LDL.64 R6, [R1+0x40] ;  /* 0x0000400001067983 */ /* 0x000f280000100a00 */
[----:B------:R-:W3:Y:S01]  /*c660*/  LDL.64 R4, [R1+0x30] ;  /* 0x0000300001047983 */ /* 0x000ee20000100a00 */
[----:B------:R-:W-:Y:S01]  /*c670*/  IMAD.MOV.U32 R134, RZ, RZ, R3 ;  /* 0x000000ffff867224 */ /* 0x000fe200078e0003 */
[----:B------:R-:W-:Y:S01]  /*c680*/  MOV R133, R132 ;  /* 0x0000008400857202 */ /* 0x000fe20000000f00 */
[----:B------:R-:W-:-:S02]  /*c690*/  UMOV UR20, UR14 ;  /* 0x0000000e00147c82 */ /* 0x000fc40008000000 */
[----:B------:R-:W-:Y:S02]  /*c6a0*/  ULDC.64 UR6, c[0x0][0x208] ;  /* 0x0000820000067ab9 */ /* 0x000fe40000000a00 */
[----:B------:R-:W-:Y:S01]  /*c6b0*/  ULDC.64 UR4, c[0x0][0x1e0] ;  /* 0x0000780000047ab9 */ /* 0x000fe20000000a00 */
[C---:B--2---:R-:W-:Y:S02]  /*c6c0*/  IADD3 R2, P6, R10.reuse, 0x40, RZ ;  /* 0x000000400a027810 */ /* 0x044fe40007fde0ff */
[C---:B------:R-:W-:Y:S02]  /*c6d0*/  IADD3 R0, P5, R10.reuse, 0x80, RZ ;  /* 0x000000800a007810 */ /* 0x040fe40007fbe0ff */
[----:B------:R-:W-:Y:S01]  /*c6e0*/  IADD3 R3, P0, R10, 0xc0, RZ ;  /* 0x000000c00a037810 */ /* 0x000fe20007f1e0ff */
[----:B------:R3:W-:Y:S04]  /*c6f0*/  STL [R1+0x24], R2 ;  /* 0x0000240201007387 */ /* 0x0007e80000100800 */
[----:B------:R4:W-:Y:S04]  /*c700*/  STL [R1+0x1c], R0 ;  /* 0x00001c0001007387 */ /* 0x0009e80000100800 */
[----:B------:R1:W-:Y:S01]  /*c710*/  STL [R1+0x14], R3 ;  /* 0x0000140301007387 */ /* 0x0003e20000100800 */
[----:B---3--:R-:W-:Y:S01]  /*c720*/  IMAD.X R2, RZ, RZ, R9, P6 ;  /* 0x000000ffff027224 */ /* 0x008fe200030e0609 */
[----:B----4-:R-:W-:-:S04]  /*c730*/  IADD3 R0, P6, R6, 0x40, RZ ;  /* 0x0000004006007810 */ /* 0x010fc80007fde0ff */
[----:B------:R2:W-:Y:S01]  /*c740*/  STL [R1+0x20], R2 ;  /* 0x0000200201007387 */ /* 0x0005e20000100800 */
[----:B-1----:R-:W-:-:S03]  /*c750*/  IMAD.X R3, RZ, RZ, R9, P5 ;  /* 0x000000ffff037224 */ /* 0x002fc600028e0609 */
[----:B------:R1:W-:Y:S04]  /*c760*/  STL [R1+0xc], R0 ;  /* 0x00000c0001007387 */ /* 0x0003e80000100800 */
[----:B------:R-:W-:Y:S01]  /*c770*/  STL [R1+0x18], R3 ;  /* 0x0000180301007387 */ /* 0x000fe20000100800 */
[----:B--2---:R-:W-:Y:S01]  /*c780*/  IADD3 R2, P5, R6, 0x80, RZ ;  /* 0x0000008006027810 */ /* 0x004fe20007fbe0ff */
[----:B-1----:R-:W-:-:S04]  /*c790*/  IMAD.X R0, RZ, RZ, R9, P0 ;  /* 0x000000ffff007224 */ /* 0x002fc800000e0609 */
[----:B------:R1:W-:Y:S01]  /*c7a0*/  STL [R1+0x4], R2 ;  /* 0x0000040201007387 */ /* 0x0003e20000100800 */
[----:B------:R-:W-:-:S03]  /*c7b0*/  IADD3 R252, P0, R6, 0xc0, RZ ;  /* 0x000000c006fc7810 */ /* 0x000fc60007f1e0ff */
[----:B------:R2:W-:Y:S01]  /*c7c0*/  STL [R1+0x10], R0 ;  /* 0x0000100001007387 */ /* 0x0005e20000100800 */
[----:B------:R-:W-:Y:S01]  /*c7d0*/  IADD3.X R251, RZ, R5, RZ, P0, !PT ;  /* 0x00000005fffb7210 */ /* 0x000fe200007fe4ff */
[--C-:B-1----:R-:W-:Y:S02]  /*c7e0*/  IMAD.X R2, RZ, RZ, R5.reuse, P6 ;  /* 0x000000ffff027224 */ /* 0x102fe400030e0605 */
[----:B--2---:R-:W-:-:S05]  /*c7f0*/  IMAD.X R0, RZ, RZ, R5, P5 ;  /* 0x000000ffff007224 */ /* 0x004fca00028e0605 */
[----:B------:R1:W-:Y:S04]  /*c800*/  STL [R1], R0 ;  /* 0x0000000001007387 */ /* 0x0003e80000100800 */
[----:B------:R1:W-:Y:S02]  /*c810*/  STL [R1+0x8], R2 ;  /* 0x0000080201007387 */ /* 0x0003e40000100800 */
.L_x_976:
[----:B------:R-:W2:Y:S01]  /*c820*/  LDL.64 R20, [R1+0x48] ;  /* 0x0000480001147983 */ /* 0x000ea20000100a00 */
[----:B------:R-:W-:Y:S01]  /*c830*/  UISETP.GT.AND UP3, UPT, UR8, UR20, UPT ;  /* 0x000000140800728c */ /* 0x000fe2000bf64270 */
[----:B------:R-:W-:Y:S04]  /*c840*/  DEPBAR.LE SB0, 0x0 ;  /* 0x000080000000791a */ /* 0x000fe80000000000 */
[----:B------:R-:W3:Y:S01]  /*c850*/  LDL.64 R18, [R1+0x38] ;  /* 0x0000380001127983 */ /* 0x000ee20000100a00 */
[----:B------:R-:W-:Y:S02]  /*c860*/  PLOP3.LUT P5, PT, PT, PT, UP3, 0x80, 0x0 ;  /* 0x000000000000781c */ /* 0x000fe40003faf038 */
[----:B------:R-:W-:Y:S02]  /*c870*/  PLOP3.LUT P0, PT, PT, PT, UP3, 0x80, 0x0 ;  /* 0x000000000000781c */ /* 0x000fe40003f0f038 */
[----:B------:R-:W-:Y:S01]  /*c880*/  PLOP3.LUT P6, PT, PT, PT, UP3, 0x80, 0x0 ;  /* 0x000000000000781c */ /* 0x000fe20003fcf038 */
[----:B------:R-:W4:Y:S01]  /*c890*/  LDL R16, [R1+0x24] ;  /* 0x0000240001107983 */ /* 0x000f220000100800 */
[----:B------:R-:W-:Y:S02]  /*c8a0*/  @!UP3 UIMAD.WIDE.U32 UR22, UR20, UR6, URZ ;  /* 0x000000061416b2a5 */ /* 0x000fe4000f8e003f */
[----:B------:R-:W-:Y:S01]  /*c8b0*/  @!UP3 USHF.R.S32.HI UR14, URZ, 0x1f, UR20 ;  /* 0x0000001f3f0eb899 */ /* 0x000fe20008011414 */
[----:B------:R-:W3:Y:S01]  /*c8c0*/  LDL R14, [R1+0x20] ;  /* 0x00002000010e7983 */ /* 0x000ee20000100800 */
[----:B------:R-:W-:Y:S02]  /*c8d0*/  @!UP3 USHF.L.U32 UR21, UR22, 0x6, URZ ;  /* 0x000000061615b899 */ /* 0x000fe4000800063f */
[----:B------:R-:W-:Y:S01]  /*c8e0*/  @!UP3 UIMAD UR14, UR14, UR6, URZ ;  /* 0x000000060e0eb2a4 */ /* 0x000fe2000f8e023f */
[----:B------:R-:W3:Y:S03]  /*c8f0*/  LDL R11, [R1+0x1c] ;  /* 0x00001c00010b7983 */ /* 0x000ee60000100800 */
[----:B------:R-:W-:Y:S01]  /*c900*/  @!UP3 UIMAD UR14, UR20, UR7, UR14 ;  /* 0x00000007140eb2a4 */ /* 0x000fe2000f8e020e */
[----:B------:R-:W3:Y:S03]  /*c910*/  LDL R10, [R1+0x18] ;  /* 0x00001800010a7983 */ /* 0x000ee60000100800 */
[----:B------:R-:W-:Y:S01]  /*c920*/  @!UP3 UIADD3 UR14, UR23, UR14, URZ ;  /* 0x0000000e170eb290 */ /* 0x000fe2000fffe03f */
[----:B------:R-:W3:Y:S03]  /*c930*/  LDL R9, [R1+0x14] ;  /* 0x0000140001097983 */ /* 0x000ee60000100800 */
[----:B------:R-:W-:Y:S01]  /*c940*/  @!UP3 USHF.L.U64.HI UR14, UR22, 0x6, UR14 ;  /* 0x00000006160eb899 */ /* 0x000fe2000801020e */
[----:B------:R-:W3:Y:S04]  /*c950*/  LDL R8, [R1+0x10] ;  /* 0x0000100001087983 */ /* 0x000ee80000100800 */
[----:B------:R-:W-:Y:S08]  /*c960*/  BAR.SYNC.DEFER_BLOCKING 0x0 ;  /* 0x0000000000007b1d */ /* 0x000ff00000010000 */
[----:B-----5:R-:W-:Y:S08]  /*c970*/  LDSM.16.M88.4 R32, [R211+0x10100] ;  /* 0x01010000d320783b */ /* 0x020ff00000000200 */
[----:B------:R-:W-:Y:S08]  /*c980*/  LDSM.16.M88.4 R24, [R204+0x9100] ;  /* 0x00910000cc18783b */ /* 0x000ff00000000200 */
[----:B------:R-:W-:Y:S08]  /*c990*/  LDSM.16.M88.4 R168, [R204+0x9900] ;  /* 0x00990000cca8783b */ /* 0x000ff00000000200 */
[----:B------:R-:W-:Y:S08]  /*c9a0*/  LDSM.16.M88.4 R172, [R212+0x10100] ;  /* 0x01010000d4ac783b */ /* 0x000ff00000000200 */
[----:B------:R-:W-:Y:S08]  /*c9b0*/  LDSM.16.M88.4 R176, [R215] ;  /* 0x00000000d7b0783b */ /* 0x000ff00000000200 */
[----:B------:R-:W-:Y:S08]  /*c9c0*/  LDSM.16.M88.4 R180, [R230] ;  /* 0x00000000e6b4783b */ /* 0x000ff00000000200 */
[----:B------:R-:W-:Y:S08]  /*c9d0*/  LDSM.16.M88.4 R184, [R229] ;  /* 0x00000000e5b8783b */ /* 0x000ff00000000200 */
[----:B------:R-:W-:Y:S08]  /*c9e0*/  LDSM.16.M88.4 R188, [R228] ;  /* 0x00000000e4bc783b */ /* 0x000ff00000000200 */
[----:B------:R-:W3:Y:S06]  /*c9f0*/  LDL.64 R238, [R1+0x40] ;  /* 0x0000400001ee7983 */ /* 0x000eec0000100a00 */
[----:B------:R-:W3:Y:S04]  /*ca00*/  LDL R135, [R1+0xc] ;  /* 0x00000c0001877983 */ /* 0x000ee80000100800 */
[----:B------:R-:W3:Y:S06]  /*ca10*/  LDL.64 R236, [R1+0x30] ;  /* 0x0000300001ec7983 */ /* 0x000eec0000100a00 */
[----:B------:R-:W3:Y:S04]  /*ca20*/  LDL R234, [R1+0x8] ;  /* 0x0000080001ea7983 */ /* 0x000ee80000100800 */
[----:B------:R-:W3:Y:S04]  /*ca30*/  LDL R233, [R1+0x4] ;  /* 0x0000040001e97983 */ /* 0x000ee80000100800 */
[----:B------:R-:W3:Y:S01]  /*ca40*/  LDL R232, [R1] ;  /* 0x0000000001e87983 */ /* 0x000ee20000100800 */
[----:B-12---:R-:W-:Y:S02]  /*ca50*/  @!P5 IADD3 R0, P5, R20, UR21, RZ ;  /* 0x000000151400dc10 */ /* 0x006fe4000ffbe0ff */
[----:B----4-:R-:W-:Y:S11]  /*ca60*/  @!P6 IADD3 R2, P6, R16, UR21, RZ ;  /* 0x000000151002ec10 */ /* 0x010ff6000ffde0ff */
[----:B---3--:R-:W-:Y:S02]  /*ca70*/  @!P0 IADD3.X R3, R19, UR14, RZ, P5, !PT ;  /* 0x0000000e13038c10 */ /* 0x008fe4000affe4ff */
[----:B------:R-:W-:Y:S02]  /*ca80*/  PLOP3.LUT P0, PT, PT, PT, UP3, 0x80, 0x0 ;  /* 0x000000000000781c */ /* 0x000fe40003f0f038 */
[----:B------:R-:W-:Y:S11]  /*ca90*/  PLOP3.LUT P5, PT, PT, PT, UP3, 0x80, 0x0 ;  /* 0x000000000000781c */ /* 0x000ff60003faf038 */
[----:B------:R-:W-:Y:S02]  /*caa0*/  @!P0 IADD3.X R4, R14, UR14, RZ, P6, !PT ;  /* 0x0000000e0e048c10 */ /* 0x000fe4000b7fe4ff */
[----:B------:R-:W-:Y:S02]  /*cab0*/  PLOP3.LUT P0, PT, PT, PT, UP3, 0x80, 0x0 ;  /* 0x000000000000781c */ /* 0x000fe40003f0f038 */
[C---:B------:R-:W-:Y:S02]  /*cac0*/  @!P5 LEA R5, P5, R0.reuse, c[0x0][0x1f8], 0x1 ;  /* 0x00007e000005da11 */ /* 0x040fe400078a08ff */
[----:B------:R-:W-:Y:S11]  /*cad0*/  PLOP3.LUT P6, PT, PT, PT, UP3, 0x80, 0x0 ;  /* 0x000000000000781c */ /* 0x000ff60003fcf038 */
[----:B------:R-:W-:Y:S02]  /*cae0*/  @!P0 LEA.HI.X R15, R0, c[0x0][0x1fc], R3, 0x1, P5 ;  /* 0x00007f00000f8a11 */ /* 0x000fe400028f0c03 */
[C---:B------:R-:W-:Y:S02]  /*caf0*/  @!P6 LEA R12, P6, R2.reuse, c[0x0][0x1f8], 0x1 ;  /* 0x00007e00020cea11 */ /* 0x040fe400078c08ff */
        /* <DEDUP_REMOVED lines=21> */
[----:B------:R-:W-:Y:S02]  /*cc50*/  @!P0 LEA.HI.X R23, R0, c[0x0][0x1fc], R2, 0x1, P6 ;  /* 0x00007f0000178a11 */ /* 0x000fe400030f0c02 */
[----:B------:R-:W-:Y:S02]  /*cc60*/  PLOP3.LUT P0, PT, PT, PT, UP3, 0x80, 0x0 ;  /* 0x000000000000781c */ /* 0x000fe40003f0f038 */
[----:B------:R-:W-:Y:S02]  /*cc70*/  @!P5 IADD3 R0, P5, R20, UR21, RZ ;  /* 0x000000151400dc10 */ /* 0x000fe4000ffbe0ff */
[----:B------:R-:W-:Y:S11]  /*cc80*/  PLOP3.LUT P6, PT, PT, PT, UP3, 0x80, 0x0 ;  /* 0x000000000000781c */ /* 0x000ff60003fcf038 */
[----:B------:R-:W-:Y:S02]  /*cc90*/  @!P0 IADD3.X R2, R19, UR14, RZ, P5, !PT ;  /* 0x0000000e13028c10 */ /* 0x000fe4000affe4ff */
[----:B------:R-:W-:Y:S02]  /*cca0*/  PLOP3.LUT P0, PT, PT, PT, UP3, 0x80, 0x0 ;  /* 0x000000000000781c */ /* 0x000fe40003f0f038 */
[----:B------:R-:W-:Y:S02]  /*ccb0*/  PLOP3.LUT P5, PT, PT, PT, UP3, 0x80, 0x0 ;  /* 0x000000000000781c */ /* 0x000fe40003faf038 */
[C---:B------:R-:W-:Y:S11]  /*ccc0*/  @!P6 LEA R20, P6, R0.reuse, c[0x0][0x1f8], 0x1 ;  /* 0x00007e000014ea11 */ /* 0x040ff600078c08ff */
[----:B------:R-:W-:Y:S02]  /*ccd0*/  @!UPT UIADD3 URZ, URZ, URZ, URZ ;  /* 0x0000003f3f3ff290 */ /* 0x000fe4000fffe03f */
[----:B------:R-:W-:Y:S02]  /*cce0*/  @!P0 LEA.HI.X R3, R0, c[0x0][0x1fc], R2, 0x1, P6 ;  /* 0x00007f0000038a11 */ /* 0x000fe400030f0c02 */
[----:B------:R-:W-:Y:S02]  /*ccf0*/  @!P5 IADD3 R0, P5, R16, UR21, RZ ;  /* 0x000000151000dc10 */ /* 0x000fe4000ffbe0ff */
[----:B------:R-:W-:Y:S01]  /*cd00*/  PLOP3.LUT P0, PT, PT, PT, UP3, 0x80, 0x0 ;  /* 0x000000000000781c */ /* 0x000fe20003f0f038 */
[----:B------:R-:W-:Y:S01]  /*cd10*/  LDSM.16.M88.4 R16, [R204+0x8900] ;  /* 0x00890000cc10783b */ /* 0x000fe20000000200 */
[----:B------:R-:W-:Y:S11]  /*cd20*/  PLOP3.LUT P6, PT, PT, PT, UP3, 0x80, 0x0 ;  /* 0x000000000000781c */ /* 0x000ff60003fcf038 */
[----:B------:R-:W-:Y:S02]  /*cd30*/  @!P0 IADD3.X R2, R14, UR14, RZ, P5, !PT ;  /* 0x0000000e0e028c10 */ /* 0x000fe4000affe4ff */
[----:B------:R-:W-:Y:S02]  /*cd40*/  PLOP3.LUT P5, PT, PT, PT, UP3, 0x80, 0x0 ;  /* 0x000000000000781c */ /* 0x000fe40003faf038 */
[C---:B------:R-:W-:Y:S02]  /*cd50*/  @!P6 LEA R21, P6, R0.reuse, c[0x0][0x1f8], 0x1 ;  /* 0x00007e000015ea11 */ /* 0x040fe400078c08ff */
        /* <DEDUP_REMOVED lines=15> */
[----:B------:R-:W-:Y:S01]  /*ce50*/  @!P0 IADD3.X R2, R8, UR14, RZ, P5, !PT ;  /* 0x0000000e08028c10 */ /* 0x000fe2000affe4ff */
[----:B------:R-:W-:Y:S01]  /*ce60*/  UIADD3 UR14, UR20, -0x1, URZ ;  /* 0xffffffff140e7890 */ /* 0x000fe2000fffe03f */
[C---:B------:R-:W-:Y:S01]  /*ce70*/  @!P6 LEA R132, P6, R0.reuse, c[0x0][0x1f8], 0x1 ;  /* 0x00007e000084ea11 */ /* 0x040fe200078c08ff */
[----:B------:R-:W1:Y:S01]  /*ce80*/  LDSM.16.M88.4 R8, [R204+0x8100] ;  /* 0x00810000cc08783b */ /* 0x000e620000000200 */
[----:B------:R-:W-:Y:S02]  /*ce90*/  PLOP3.LUT P5, PT, PT, PT, UP3, 0x80, 0x0 ;  /* 0x000000000000781c */ /* 0x000fe40003faf038 */
[----:B------:R-:W-:Y:S11]  /*cea0*/  PLOP3.LUT P0, PT, PT, PT, UP3, 0x80, 0x0 ;  /* 0x000000000000781c */ /* 0x000ff60003f0f038 */
[----:B------:R-:W-:Y:S02]  /*ceb0*/  @!P5 LEA.HI.X R0, R0, c[0x0][0x1fc], R2, 0x1, P6 ;  /* 0x00007f000000da11 */ /* 0x000fe400030f0c02 */
[----:B------:R-:W-:Y:S02]  /*cec0*/  PLOP3.LUT P6, PT, PT, PT, UP3, 0x80, 0x0 ;  /* 0x000000000000781c */ /* 0x000fe40003fcf038 */
[----:B------:R-:W-:Y:S02]  /*ced0*/  @!P0 MOV R14, R5 ;  /* 0x00000005000e8202 */ /* 0x000fe40000000f00 */
[----:B------:R-:W-:Y:S02]  /*cee0*/  PLOP3.LUT P0, PT, PT, PT, UP3, 0x80, 0x0 ;  /* 0x000000000000781c */ /* 0x000fe40003f0f038 */
[----:B------:R-:W-:Y:S02]  /*cef0*/  PLOP3.LUT P5, PT, PT, PT, UP3, 0x80, 0x0 ;  /* 0x000000000000781c */ /* 0x000fe40003faf038 */
[----:B------:R-:W-:Y:S05]  /*cf00*/  PLOP3.LUT P5, PT, PT, PT, UP3, 0x80, 0x0 ;  /* 0x000000000000781c */ /* 0x000fea0003faf038 */
[----:B------:R-:W-:Y:S01]  /*cf10*/  @!PT LDS RZ, [RZ] ;  /* 0x00000000fffff984 */ /* 0x000fe20000000800 */
[----:B------:R-:W-:Y:S01]  /*cf20*/  @!PT LDS RZ, [RZ] ;  /* 0x00000000fffff984 */ /* 0x000fe20000000800 */
[----:B------:R-:W-:Y:S01]  /*cf30*/  @!PT LDS RZ, [RZ] ;  /* 0x00000000fffff984 */ /* 0x000fe20000000800 */
[----:B------:R2:W-:Y:S01]  /*cf40*/  @!P6 LDGSTS.E.BYPASS.LTC128B.128 [R231+0x100], [R14.64], !P4 ;  /* 0x001000000ee7efae */ /* 0x0005e2000e101d52 */
[----:B------:R-:W-:Y:S02]  /*cf50*/  PLOP3.LUT P6, PT, PT, PT, UP3, 0x80, 0x0 ;  /* 0x000000000000781c */ /* 0x000fe40003fcf038 */
[----:B------:R-:W-:Y:S05]  /*cf60*/  PLOP3.LUT P6, PT, PT, PT, UP3, 0x80, 0x0 ;  /* 0x000000000000781c */ /* 0x000fea0003fcf038 */
[----:B------:R2:W-:Y:S01]  /*cf70*/  @!P0 LDGSTS.E.BYPASS.LTC128B.128 [R231+0x2100], [R12.64], !P3 ;  /* 0x021000000ce78fae */ /* 0x0005e2000d901d52 */
[----:B------:R-:W-:Y:S07]  /*cf80*/  PLOP3.LUT P0, PT, PT, PT, UP3, 0x80, 0x0 ;  /* 0x000000000000781c */ /* 0x000fee0003f0f038 */
[----:B------:R1:W-:Y:S01]  /*cf90*/  @!P5 LDGSTS.E.BYPASS.LTC128B.128 [R231+0x4100], [R6.64], !P2 ;  /* 0x0410000006e7dfae */ /* 0x0003e2000d101d52 */
[----:B------:R-:W-:Y:S05]  /*cfa0*/  PLOP3.LUT P5, PT, PT, PT, UP3, 0x80, 0x0 ;  /* 0x000000000000781c */ /* 0x000fea0003faf038 */
[----:B------:R-:W-:Y:S02]  /*cfb0*/  @!P0 MOV R5, R23 ;  /* 0x0000001700058202 */ /* 0x000fe40000000f00 */
[----:B------:R-:W-:Y:S03]  /*cfc0*/  PLOP3.LUT P0, PT, PT, PT, UP3, 0x80, 0x0 ;  /* 0x000000000000781c */ /* 0x000fe60003f0f038 */
[----:B------:R1:W-:Y:S01]  /*cfd0*/  @!P6 LDGSTS.E.BYPASS.LTC128B.128 [R231+0x6100], [R4.64], !P1 ;  /* 0x0610000004e7efae */ /* 0x0003e2000c901d52 */
[----:B------:R-:W-:Y:S02]  /*cfe0*/  PLOP3.LUT P6, PT, PT, PT, UP3, 0x80, 0x0 ;  /* 0x000000000000781c */ /* 0x000fe40003fcf038 */
[----:B------:R-:W-:Y:S02]  /*cff0*/  @!P5 MOV R2, R20 ;  /* 0x000000140002d202 */ /* 0x000fe40000000f00 */
[----:B------:R-:W-:Y:S05]  /*d000*/  PLOP3.LUT P5, PT, PT, PT, UP3, 0x80, 0x0 ;  /* 0x000000000000781c */ /* 0x000fea0003faf038 */
[----:B------:R3:W-:Y:S01]  /*d010*/  @!P0 LDGSTS.E.BYPASS.LTC128B.128 [R231+0x1100], [R2.64], !P4 ;  /* 0x0110000002e78fae */ /* 0x0007e2000e101d52 */
[----:B------:R-:W-:Y:S01]  /*d020*/  PLOP3.LUT P0, PT, PT, PT, UP3, 0x80, 0x0 ;  /* 0x000000000000781c */ /* 0x000fe20003f0f038 */
[C---:B-1----:R-:W-:Y:S08]  /*d030*/  HMMA.16816.F32.BF16 R4, R32.reuse, R8, RZ ;  /* 0x000000082004723c */ /* 0x042ff000000418ff */
[C---:B------:R-:W-:Y:S01]  /*d040*/  HMMA.16816.F32.BF16 R8, R32.reuse, R10, RZ ;  /* 0x0000000a2008723c */ /* 0x040fe200000418ff */
[----:B---3--:R-:W-:Y:S03]  /*d050*/  @!P6 MOV R2, R21 ;  /* 0x000000150002e202 */ /* 0x008fe60000000f00 */
[----:B------:R-:W-:Y:S04]  /*d060*/  @!P6 MOV R3, R28 ;  /* 0x0000001c0003e202 */ /* 0x000fe80000000f00 */
[C---:B--2---:R-:W-:Y:S01]  /*d070*/  HMMA.16816.F32.BF16 R12, R32.reuse, R16, RZ ;  /* 0x00000010200c723c */ /* 0x044fe200000418ff */
[----:B------:R-:W-:Y:S01]  /*d080*/  PLOP3.LUT P6, PT, PT, PT, UP3, 0x80, 0x0 ;  /* 0x000000000000781c */ /* 0x000fe20003fcf038 */
[----:B------:R1:W-:Y:S01]  /*d090*/  @!P5 LDGSTS.E.BYPASS.LTC128B.128 [R231+0x3100], [R2.64], !P3 ;  /* 0x0310000002e7dfae */ /* 0x0003e2000d901d52 */
[----:B------:R-:W-:Y:S05]  /*d0a0*/  PLOP3.LUT P5, PT, PT, PT, UP3, 0x80, 0x0 ;  /* 0x000000000000781c */ /* 0x000fea0003faf038 */
[C---:B------:R-:W-:Y:S01]  /*d0b0*/  HMMA.16816.F32.BF16 R16, R32.reuse, R18, RZ ;  /* 0x000000122010723c */ /* 0x040fe200000418ff */
[----:B-1----:R-:W-:Y:S07]  /*d0c0*/  @!P0 MOV R2, R22 ;  /* 0x0000001600028202 */ /* 0x002fee0000000f00 */
[C---:B------:R-:W-:Y:S01]  /*d0d0*/  HMMA.16816.F32.BF16 R20, R32.reuse, R24, RZ ;  /* 0x000000182014723c */ /* 0x040fe200000418ff */
[----:B------:R-:W-:Y:S02]  /*d0e0*/  @!P0 MOV R3, R29 ;  /* 0x0000001d00038202 */ /* 0x000fe40000000f00 */
[----:B------:R-:W-:Y:S01]  /*d0f0*/  PLOP3.LUT P0, PT, PT, PT, UP3, 0x80, 0x0 ;  /* 0x000000000000781c */ /* 0x000fe20003f0f038 */
[----:B------:R-:W-:Y:S02]  /*d100*/  UISETP.GT.AND UP3, UPT, UR20, UR8, UPT ;  /* 0x000000081400728c */ /* 0x000fe4000bf64270 */
[----:B------:R1:W-:Y:S02]  /*d110*/  @!P6 LDGSTS.E.BYPASS.LTC128B.128 [R231+0x5100], [R2.64], !P2 ;  /* 0x0510000002e7efae */ /* 0x0003e4000d101d52 */
[C---:B------:R-:W-:Y:S02]  /*d120*/  HMMA.16816.F32.BF16 R24, R32.reuse, R26, RZ ;  /* 0x0000001a2018723c */ /* 0x040fe400000418ff */
[----:B------:R-:W-:Y:S05]  /*d130*/  PLOP3.LUT P6, PT, PT, PT, UP3, 0x80, 0x0 ;  /* 0x000000000000781c */ /* 0x000fea0003fcf038 */
[----:B------:R-:W-:Y:S01]  /*d140*/  @UP3 UIMAD.WIDE.U32 UR24, UR14, UR4, URZ ;  /* 0x000000040e1832a5 */ /* 0x000fe2000f8e003f */
[C---:B------:R-:W-:Y:S01]  /*d150*/  HMMA.16816.F32.BF16 R28, R32.reuse, R168, RZ ;  /* 0x000000a8201c723c */ /* 0x040fe200000418ff */
[----:B------:R-:W-:Y:S02]  /*d160*/  @UP3 USHF.R.S32.HI UR21, URZ, 0x1f, UR14 ;  /* 0x0000001f3f153899 */ /* 0x000fe4000801140e */
[----:B------:R-:W-:Y:S02]  /*d170*/  @UP3 USHF.L.U32 UR22, UR24, 0x6, URZ ;  /* 0x0000000618163899 */ /* 0x000fe4000800063f */
[----:B------:R-:W-:Y:S03]  /*d180*/  @UP3 UIMAD UR21, UR21, UR4, URZ ;  /* 0x00000004151532a4 */ /* 0x000fe6000f8e023f */
[----:B------:R-:W-:Y:S01]  /*d190*/  HMMA.16816.F32.BF16 R32, R32, R170, RZ ;  /* 0x000000aa2020723c */ /* 0x000fe200000418ff */
[----:B------:R-:W-:Y:S04]  /*d1a0*/  @UP3 UIMAD UR21, UR14, UR5, UR21 ;  /* 0x000000050e1532a4 */ /* 0x000fe8000f8e0215 */
[----:B------:R-:W-:Y:S03]  /*d1b0*/  @UP3 UIADD3 UR21, UR25, UR21, URZ ;  /* 0x0000001519153290 */ /* 0x000fe6000fffe03f */
[C---:B------:R-:W-:Y:S01]  /*d1c0*/  HMMA.16816.F32.BF16 R4, R172.reuse, R176, R4 ;  /* 0x000000b0ac04723c */ /* 0x040fe20000041804 */
[----:B------:R-:W-:Y:S04]  /*d1d0*/  @UP3 USHF.L.U64.HI UR21, UR24, 0x6, UR21 ;  /* 0x0000000618153899 */ /* 0x000fe80008010215 */
[----:B-1----:R-:W-:Y:S01]  /*d1e0*/  @!P5 IMAD.MOV.U32 R2, RZ, RZ, R132 ;  /* 0x000000ffff02d224 */ /* 0x002fe200078e0084 */
[----:B------:R-:W-:Y:S02]  /*d1f0*/  @!P5 MOV R3, R0 ;  /* 0x000000000003d202 */ /* 0x000fe40000000f00 */
[C---:B------:R-:W-:Y:S01]  /*d200*/  HMMA.16816.F32.BF16 R8, R172.reuse, R178, R8 ;  /* 0x000000b2ac08723c */ /* 0x040fe20000041808 */
[----:B------:R-:W-:Y:S02]  /*d210*/  PLOP3.LUT P5, PT, PT, PT, UP3, 0x80, 0x0 ;  /* 0x000000000000781c */ /* 0x000fe40003faf038 */
[----:B------:R1:W-:Y:S01]  /*d220*/  @!P0 LDGSTS.E.BYPASS.LTC128B.128 [R231+0x7100], [R2.64], !P1 ;  /* 0x0710000002e78fae */ /* 0x0003e2000c901d52 */
[----:B------:R-:W-:Y:S04]  /*d230*/  PLOP3.LUT P0, PT, PT, PT, UP3, 0x80, 0x0 ;  /* 0x000000000000781c */ /* 0x000fe80003f0f038 */
[C---:B------:R-:W-:Y:S03]  /*d240*/  HMMA.16816.F32.BF16 R12, R172.reuse, R180, R12 ;  /* 0x000000b4ac0c723c */ /* 0x040fe6000004180c */
[----:B------:R-:W-:Y:S03]  /*d250*/  LDSM.16.M88.4 R192, [R214+0x10100] ;  /* 0x01010000d6c0783b */ /* 0x000fe60000000200 */
[----:B------:R-:W-:Y:S02]  /*d260*/  @P5 IADD3 R0, P5, R238, UR22, RZ ;  /* 0x00000016ee005c10 */ /* 0x000fe4000ffbe0ff */
[C---:B------:R-:W-:Y:S03]  /*d270*/  HMMA.16816.F32.BF16 R16, R172.reuse, R182, R16 ;  /* 0x000000b6ac10723c */ /* 0x040fe60000041810 */
[----:B------:R-:W2:Y:S05]  /*d280*/  LDSM.16.M88.4 R196, [R210+0x8100] ;  /* 0x00810000d2c4783b */ /* 0x000eaa0000000200 */
[C---:B------:R-:W-:Y:S03]  /*d290*/  HMMA.16816.F32.BF16 R20, R172.reuse, R184, R20 ;  /* 0x000000b8ac14723c */ /* 0x040fe60000041814 */
[----:B------:R-:W0:Y:S01]  /*d2a0*/  LDGDEPBAR ;  /* 0x00000000000079af */ /* 0x000e220000000000 */
[----:B-1----:R-:W-:Y:S04]  /*d2b0*/  @P0 IADD3.X R2, R237, UR21, RZ, P5, !PT ;  /* 0x00000015ed020c10 */ /* 0x002fe8000affe4ff */
[C---:B------:R-:W-:Y:S01]  /*d2c0*/  HMMA.16816.F32.BF16 R24, R172.reuse, R186, R24 ;  /* 0x000000baac18723c */ /* 0x040fe20000041818 */
[----:B------:R-:W-:Y:S02]  /*d2d0*/  PLOP3.LUT P5, PT, PT, PT, UP3, 0x80, 0x0 ;  /* 0x000000000000781c */ /* 0x000fe40003faf038 */
[----:B------:R-:W1:Y:S01]  /*d2e0*/  LDSM.16.M88.4 R168, [R210+0x8900] ;  /* 0x00890000d2a8783b */ /* 0x000e620000000200 */
[----:B------:R-:W-:Y:S04]  /*d2f0*/  PLOP3.LUT P0, PT, PT, PT, UP3, 0x80, 0x0 ;  /* 0x000000000000781c */ /* 0x000fe80003f0f038 */
[C---:B------:R-:W-:Y:S03]  /*d300*/  HMMA.16816.F32.BF16 R28, R172.reuse, R188, R28 ;  /* 0x000000bcac1c723c */ /* 0x040fe6000004181c */
[----:B------:R-:W3:Y:S05]  /*d310*/  LDSM.16.M88.4 R200, [R210+0x9100] ;  /* 0x00910000d2c8783b */ /* 0x000eea0000000200 */
[----:B------:R-:W-:Y:S03]  /*d320*/  HMMA.16816.F32.BF16 R32, R172, R190, R32 ;  /* 0x000000beac20723c */ /* 0x000fe60000041820 */
[----:B------:R-:W4:Y:S05]  /*d330*/  LDSM.16.M88.4 R176, [R210+0x9900] ;  /* 0x00990000d2b0783b */ /* 0x000f2a0000000200 */
[C---:B--2---:R-:W-:Y:S03]  /*d340*/  HMMA.16816.F32.BF16 R4, R192.reuse, R196, R4 ;  /* 0x000000c4c004723c */ /* 0x044fe60000041804 */
[----:B------:R-:W-:Y:S05]  /*d350*/  LDSM.16.M88.4 R180, [R213+0x10100] ;  /* 0x01010000d5b4783b */ /* 0x000fea0000000200 */
[C---:B------:R-:W-:Y:S03]  /*d360*/  HMMA.16816.F32.BF16 R8, R192.reuse, R198, R8 ;  /* 0x000000c6c008723c */ /* 0x040fe60000041808 */
[----:B------:R-:W2:Y:S05]  /*d370*/  LDSM.16.M88.4 R184, [R209] ;  /* 0x00000000d1b8783b */ /* 0x000eaa0000000200 */
[C---:B-1----:R-:W-:Y:S03]  /*d380*/  HMMA.16816.F32.BF16 R12, R192.reuse, R168, R12 ;  /* 0x000000a8c00c723c */ /* 0x042fe6000004180c */
[----:B------:R-:W1:Y:S05]  /*d390*/  LDSM.16.M88.4 R172, [R209+0x800] ;  /* 0x00080000d1ac783b */ /* 0x000e6a0000000200 */
[C---:B------:R-:W-:Y:S03]  /*d3a0*/  HMMA.16816.F32.BF16 R16, R192.reuse, R170, R16 ;  /* 0x000000aac010723c */ /* 0x040fe60000041810 */
[----:B------:R-:W1:Y:S05]  /*d3b0*/  LDSM.16.M88.4 R188, [R209+0x1000] ;  /* 0x00100000d1bc783b */ /* 0x000e6a0000000200 */
[C---:B---3--:R-:W-:Y:S03]  /*d3c0*/  HMMA.16816.F32.BF16 R20, R192.reuse, R200, R20 ;  /* 0x000000c8c014723c */ /* 0x048fe60000041814 */
[----:B------:R-:W3:Y:S05]  /*d3d0*/  LDSM.16.M88.4 R168, [R209+0x1800] ;  /* 0x00180000d1a8783b */ /* 0x000eea0000000200 */
[C---:B------:R-:W-:Y:S03]  /*d3e0*/  HMMA.16816.F32.BF16 R24, R192.reuse, R202, R24 ;  /* 0x000000cac018723c */ /* 0x040fe60000041818 */
[----:B------:R-:W-:Y:S05]  /*d3f0*/  LDSM.16.M88.4 R196, [R211+0x14100] ;  /* 0x01410000d3c4783b */ /* 0x000fea0000000200 */
[C---:B----4-:R-:W-:Y:S03]  /*d400*/  HMMA.16816.F32.BF16 R28, R192.reuse, R176, R28 ;  /* 0x000000b0c01c723c */ /* 0x050fe6000004181c */
[----:B------:R-:W4:Y:S05]  /*d410*/  LDSM.16.M88.4 R200, [R204+0xa100] ;  /* 0x00a10000ccc8783b */ /* 0x000f2a0000000200 */
[----:B------:R-:W-:Y:S03]  /*d420*/  HMMA.16816.F32.BF16 R32, R192, R178, R32 ;  /* 0x000000b2c020723c */ /* 0x000fe60000041820 */
[----:B------:R-:W-:Y:S05]  /*d430*/  LDSM.16.M88.4 R176, [R204+0xb100] ;  /* 0x00b10000ccb0783b */ /* 0x000fea0000000200 */
[C---:B--2---:R-:W-:Y:S03]  /*d440*/  HMMA.16816.F32.BF16 R4, R180.reuse, R184, R4 ;  /* 0x000000b8b404723c */ /* 0x044fe60000041804 */
[----:B------:R-:W-:Y:S05]  /*d450*/  LDSM.16.M88.4 R192, [R227] ;  /* 0x00000000e3c0783b */ /* 0x000fea0000000200 */
[C---:B------:R-:W-:Y:S03]  /*d460*/  HMMA.16816.F32.BF16 R8, R180.reuse, R186, R8 ;  /* 0x000000bab408723c */ /* 0x040fe60000041808 */
[----:B------:R-:W-:Y:S05]  /*d470*/  LDSM.16.M88.4 R184, [R204+0xb900] ;  /* 0x00b90000ccb8783b */ /* 0x000fea0000000200 */
        /* <DEDUP_REMOVED lines=8> */
[----:B------:R-:W3:Y:S07]  /*d500*/  LDSM.16.M88.4 R168, [R226] ;  /* 0x00000000e2a8783b */ /* 0x000eee0000000200 */
[C---:B----4-:R-:W-:Y:S01]  /*d510*/  HMMA.16816.F32.BF16 R4, R196.reuse, R200, R4 ;  /* 0x000000c8c404723c */ /* 0x050fe20000041804 */
[----:B------:R-:W4:Y:S07]  /*d520*/  LDSM.16.M88.4 R180, [R225] ;  /* 0x00000000e1b4783b */ /* 0x000f2e0000000200 */
[C---:B------:R-:W-:Y:S01]  /*d530*/  HMMA.16816.F32.BF16 R8, R196.reuse, R202, R8 ;  /* 0x000000cac408723c */ /* 0x040fe20000041808 */
[----:B------:R-:W2:Y:S07]  /*d540*/  LDSM.16.M88.4 R200, [R224] ;  /* 0x00000000e0c8783b */ /* 0x000eae0000000200 */
[C---:B-1----:R-:W-:Y:S08]  /*d550*/  HMMA.16816.F32.BF16 R12, R196.reuse, R172, R12 ;  /* 0x000000acc40c723c */ /* 0x042ff0000004180c */
[C---:B------:R-:W-:Y:S01]  /*d560*/  HMMA.16816.F32.BF16 R16, R196.reuse, R174, R16 ;  /* 0x000000aec410723c */ /* 0x040fe20000041810 */
[----:B------:R-:W-:Y:S07]  /*d570*/  LDSM.16.M88.4 R172, [R214+0x14100] ;  /* 0x01410000d6ac783b */ /* 0x000fee0000000200 */
[C---:B------:R-:W-:Y:S08]  /*d580*/  HMMA.16816.F32.BF16 R20, R196.reuse, R176, R20 ;  /* 0x000000b0c414723c */ /* 0x040ff00000041814 */
[C---:B------:R-:W-:Y:S01]  /*d590*/  HMMA.16816.F32.BF16 R24, R196.reuse, R178, R24 ;  /* 0x000000b2c418723c */ /* 0x040fe20000041818 */
[----:B------:R-:W1:Y:S07]  /*d5a0*/  LDSM.16.M88.4 R176, [R210+0xa100] ;  /* 0x00a10000d2b0783b */ /* 0x000e6e0000000200 */
[C---:B------:R-:W-:Y:S08]  /*d5b0*/  HMMA.16816.F32.BF16 R28, R196.reuse, R184, R28 ;  /* 0x000000b8c41c723c */ /* 0x040ff0000004181c */
[----:B------:R-:W-:Y:S01]  /*d5c0*/  HMMA.16816.F32.BF16 R32, R196, R186, R32 ;  /* 0x000000bac420723c */ /* 0x000fe20000041820 */
[----:B------:R-:W1:Y:S07]  /*d5d0*/  LDSM.16.M88.4 R184, [R210+0xa900] ;  /* 0x00a90000d2b8783b */ /* 0x000e6e0000000200 */
[C---:B--2---:R-:W-:Y:S01]  /*d5e0*/  HMMA.16816.F32.BF16 R4, R188.reuse, R192, R4 ;  /* 0x000000c0bc04723c */ /* 0x044fe20000041804 */
[----:B------:R-:W2:Y:S07]  /*d5f0*/  LDSM.16.M88.4 R196, [R210+0xb100] ;  /* 0x00b10000d2c4783b */ /* 0x000eae0000000200 */
        /* <DEDUP_REMOVED lines=10> */
[----:B------:R-:W4:Y:S07]  /*d6a0*/  LDSM.16.M88.4 R188, [R209+0x2800] ;  /* 0x00280000d1bc783b */ /* 0x000f2e0000000200 */
[C---:B-1----:R-:W-:Y:S01]  /*d6b0*/  HMMA.16816.F32.BF16 R4, R172.reuse, R176, R4 ;  /* 0x000000b0ac04723c */ /* 0x042fe20000041804 */
[----:B------:R-:W1:Y:S07]  /*d6c0*/  LDSM.16.M88.4 R200, [R209+0x3000] ;  /* 0x00300000d1c8783b */ /* 0x000e6e0000000200 */
[C---:B------:R-:W-:Y:S01]  /*d6d0*/  HMMA.16816.F32.BF16 R8, R172.reuse, R178, R8 ;  /* 0x000000b2ac08723c */ /* 0x040fe20000041808 */
[----:B------:R-:W1:Y:S07]  /*d6e0*/  LDSM.16.M88.4 R176, [R209+0x3800] ;  /* 0x00380000d1b0783b */ /* 0x000e6e0000000200 */
[C---:B------:R-:W-:Y:S08]  /*d6f0*/  HMMA.16816.F32.BF16 R12, R172.reuse, R184, R12 ;  /* 0x000000b8ac0c723c */ /* 0x040ff0000004180c */
[C---:B------:R-:W-:Y:S01]  /*d700*/  HMMA.16816.F32.BF16 R16, R172.reuse, R186, R16 ;  /* 0x000000baac10723c */ /* 0x040fe20000041810 */
[----:B------:R-:W-:Y:S07]  /*d710*/  LDSM.16.M88.4 R184, [R211+0x18100] ;  /* 0x01810000d3b8783b */ /* 0x000fee0000000200 */
[C---:B--2---:R-:W-:Y:S08]  /*d720*/  HMMA.16816.F32.BF16 R20, R172.reuse, R196, R20 ;  /* 0x000000c4ac14723c */ /* 0x044ff00000041814 */
[C---:B------:R-:W-:Y:S01]  /*d730*/  HMMA.16816.F32.BF16 R24, R172.reuse, R198, R24 ;  /* 0x000000c6ac18723c */ /* 0x040fe20000041818 */
[----:B------:R-:W2:Y:S07]  /*d740*/  LDSM.16.M88.4 R196, [R204+0xc100] ;  /* 0x00c10000ccc4783b */ /* 0x000eae0000000200 */
[C---:B------:R-:W-:Y:S08]  /*d750*/  HMMA.16816.F32.BF16 R28, R172.reuse, R192, R28 ;  /* 0x000000c0ac1c723c */ /* 0x040ff0000004181c */
[----:B------:R-:W-:Y:S01]  /*d760*/  HMMA.16816.F32.BF16 R32, R172, R194, R32 ;  /* 0x000000c2ac20723c */ /* 0x000fe20000041820 */
[----:B------:R-:W2:Y:S07]  /*d770*/  LDSM.16.M88.4 R172, [R204+0xc900] ;  /* 0x00c90000ccac783b */ /* 0x000eae0000000200 */
[C---:B---3--:R-:W-:Y:S01]  /*d780*/  HMMA.16816.F32.BF16 R4, R168.reuse, R180, R4 ;  /* 0x000000b4a804723c */ /* 0x048fe20000041804 */
[----:B------:R-:W3:Y:S07]  /*d790*/  LDSM.16.M88.4 R192, [R204+0xd100] ;  /* 0x00d10000ccc0783b */ /* 0x000eee0000000200 */
[C---:B------:R-:W-:Y:S01]  /*d7a0*/  HMMA.16816.F32.BF16 R8, R168.reuse, R182, R8 ;  /* 0x000000b6a808723c */ /* 0x040fe20000041808 */
[----:B------:R-:W2:Y:S07]  /*d7b0*/  LDSM.16.M88.4 R180, [R204+0xd900] ;  /* 0x00d90000ccb4783b */ /* 0x000eae0000000200 */
[C---:B----4-:R-:W-:Y:S08]  /*d7c0*/  HMMA.16816.F32.BF16 R12, R168.reuse, R188, R12 ;  /* 0x000000bca80c723c */ /* 0x050ff0000004180c */
[C---:B------:R-:W-:Y:S01]  /*d7d0*/  HMMA.16816.F32.BF16 R16, R168.reuse, R190, R16 ;  /* 0x000000bea810723c */ /* 0x040fe20000041810 */
[----:B------:R-:W-:Y:S07]  /*d7e0*/  LDSM.16.M88.4 R188, [R212+0x18100] ;  /* 0x01810000d4bc783b */ /* 0x000fee0000000200 */
[C---:B-1----:R-:W-:Y:S08]  /*d7f0*/  HMMA.16816.F32.BF16 R20, R168.reuse, R200, R20 ;  /* 0x000000c8a814723c */ /* 0x042ff00000041814 */
[C---:B------:R-:W-:Y:S01]  /*d800*/  HMMA.16816.F32.BF16 R24, R168.reuse, R202, R24 ;  /* 0x000000caa818723c */ /* 0x040fe20000041818 */
[----:B------:R-:W1:Y:S07]  /*d810*/  LDSM.16.M88.4 R200, [R223] ;  /* 0x00000000dfc8783b */ /* 0x000e6e0000000200 */
[C---:B------:R-:W-:Y:S08]  /*d820*/  HMMA.16816.F32.BF16 R28, R168.reuse, R176, R28 ;  /* 0x000000b0a81c723c */ /* 0x040ff0000004181c */
[----:B------:R-:W-:Y:S01]  /*d830*/  HMMA.16816.F32.BF16 R32, R168, R178, R32 ;  /* 0x000000b2a820723c */ /* 0x000fe20000041820 */
[----:B------:R-:W4:Y:S07]  /*d840*/  LDSM.16.M88.4 R168, [R222] ;  /* 0x00000000dea8783b */ /* 0x000f2e0000000200 */
[C---:B--2---:R-:W-:Y:S01]  /*d850*/  HMMA.16816.F32.BF16 R4, R184.reuse, R196, R4 ;  /* 0x000000c4b804723c */ /* 0x044fe20000041804 */
[----:B------:R-:W-:Y:S07]  /*d860*/  LDSM.16.M88.4 R176, [R220] ;  /* 0x00000000dcb0783b */ /* 0x000fee0000000200 */
[C---:B------:R-:W-:Y:S01]  /*d870*/  HMMA.16816.F32.BF16 R8, R184.reuse, R198, R8 ;  /* 0x000000c6b808723c */ /* 0x040fe20000041808 */
[----:B------:R-:W-:Y:S07]  /*d880*/  LDSM.16.M88.4 R196, [R210+0xc100] ;  /* 0x00c10000d2c4783b */ /* 0x000fee0000000200 */
[C---:B------:R-:W-:Y:S08]  /*d890*/  HMMA.16816.F32.BF16 R12, R184.reuse, R172, R12 ;  /* 0x000000acb80c723c */ /* 0x040ff0000004180c */
[C---:B------:R-:W-:Y:S01]  /*d8a0*/  HMMA.16816.F32.BF16 R16, R184.reuse, R174, R16 ;  /* 0x000000aeb810723c */ /* 0x040fe20000041810 */
[----:B------:R-:W2:Y:S07]  /*d8b0*/  LDSM.16.M88.4 R172, [R221] ;  /* 0x00000000ddac783b */ /* 0x000eae0000000200 */
[C---:B---3--:R-:W-:Y:S08]  /*d8c0*/  HMMA.16816.F32.BF16 R20, R184.reuse, R192, R20 ;  /* 0x000000c0b814723c */ /* 0x048ff00000041814 */
[C---:B------:R-:W-:Y:S01]  /*d8d0*/  HMMA.16816.F32.BF16 R24, R184.reuse, R194, R24 ;  /* 0x000000c2b818723c */ /* 0x040fe20000041818 */
[----:B------:R-:W3:Y:S07]  /*d8e0*/  LDSM.16.M88.4 R192, [R214+0x18100] ;  /* 0x01810000d6c0783b */ /* 0x000eee0000000200 */
[C---:B------:R-:W-:Y:S08]  /*d8f0*/  HMMA.16816.F32.BF16 R28, R184.reuse, R180, R28 ;  /* 0x000000b4b81c723c */ /* 0x040ff0000004181c */
[----:B------:R-:W-:Y:S01]  /*d900*/  HMMA.16816.F32.BF16 R32, R184, R182, R32 ;  /* 0x000000b6b820723c */ /* 0x000fe20000041820 */
[----:B------:R-:W3:Y:S07]  /*d910*/  LDSM.16.M88.4 R180, [R210+0xc900] ;  /* 0x00c90000d2b4783b */ /* 0x000eee0000000200 */
[C---:B-1----:R-:W-:Y:S01]  /*d920*/  HMMA.16816.F32.BF16 R4, R188.reuse, R200, R4 ;  /* 0x000000c8bc04723c */ /* 0x042fe20000041804 */
[----:B------:R-:W1:Y:S07]  /*d930*/  LDSM.16.M88.4 R184, [R210+0xd100] ;  /* 0x00d10000d2b8783b */ /* 0x000e6e0000000200 */
[C---:B------:R-:W-:Y:S01]  /*d940*/  HMMA.16816.F32.BF16 R8, R188.reuse, R202, R8 ;  /* 0x000000cabc08723c */ /* 0x040fe20000041808 */
[----:B------:R-:W1:Y:S07]  /*d950*/  LDSM.16.M88.4 R200, [R210+0xd900] ;  /* 0x00d90000d2c8783b */ /* 0x000e6e0000000200 */
        /* <DEDUP_REMOVED lines=8> */
[----:B------:R-:W4:Y:S07]  /*d9e0*/  LDSM.16.M88.4 R176, [R209+0x4800] ;  /* 0x00480000d1b0783b */ /* 0x000f2e0000000200 */
[C---:B---3--:R-:W-:Y:S01]  /*d9f0*/  HMMA.16816.F32.BF16 R4, R192.reuse, R196, R4 ;  /* 0x000000c4c004723c */ /* 0x048fe20000041804 */
[----:B------:R-:W3:Y:S07]  /*da00*/  LDSM.16.M88.4 R188, [R209+0x5000] ;  /* 0x00500000d1bc783b */ /* 0x000eee0000000200 */
        /* <DEDUP_REMOVED lines=15> */
[C---:B----4-:R-:W-:Y:S08]  /*db00*/  HMMA.16816.F32.BF16 R12, R168.reuse, R176, R12 ;  /* 0x000000b0a80c723c */ /* 0x050ff0000004180c */
[C---:B------:R-:W-:Y:S01]  /*db10*/  HMMA.16816.F32.BF16 R16, R168.reuse, R178, R16 ;  /* 0x000000b2a810723c */ /* 0x040fe20000041810 */
[----:B------:R-:W-:Y:S07]  /*db20*/  LDSM.16.M88.4 R176, [R212+0x1c100] ;  /* 0x01c10000d4b0783b */ /* 0x000fee0000000200 */
[C---:B---3--:R-:W-:Y:S08]  /*db30*/  HMMA.16816.F32.BF16 R20, R168.reuse, R188, R20 ;  /* 0x000000bca814723c */ /* 0x048ff00000041814 */
[C---:B------:R-:W-:Y:S01]  /*db40*/  HMMA.16816.F32.BF16 R24, R168.reuse, R190, R24 ;  /* 0x000000bea818723c */ /* 0x040fe20000041818 */
[----:B------:R-:W3:Y:S07]  /*db50*/  LDSM.16.M88.4 R188, [R219] ;  /* 0x00000000dbbc783b */ /* 0x000eee0000000200 */
[C---:B------:R-:W-:Y:S08]  /*db60*/  HMMA.16816.F32.BF16 R28, R168.reuse, R196, R28 ;  /* 0x000000c4a81c723c */ /* 0x040ff0000004181c */
[----:B------:R-:W-:Y:S01]  /*db70*/  HMMA.16816.F32.BF16 R32, R168, R198, R32 ;  /* 0x000000c6a820723c */ /* 0x000fe20000041820 */
[----:B------:R-:W4:Y:S07]  /*db80*/  LDSM.16.M88.4 R168, [R218] ;  /* 0x00000000daa8783b */ /* 0x000f2e0000000200 */
[C---:B-1----:R-:W-:Y:S01]  /*db90*/  HMMA.16816.F32.BF16 R4, R180.reuse, R184, R4 ;  /* 0x000000b8b404723c */ /* 0x042fe20000041804 */
[----:B------:R-:W1:Y:S07]  /*dba0*/  LDSM.16.M88.4 R196, [R217] ;  /* 0x00000000d9c4783b */ /* 0x000e6e0000000200 */
[C---:B------:R-:W-:Y:S01]  /*dbb0*/  HMMA.16816.F32.BF16 R8, R180.reuse, R186, R8 ;  /* 0x000000bab408723c */ /* 0x040fe20000041808 */
[----:B------:R-:W1:Y:S07]  /*dbc0*/  LDSM.16.M88.4 R184, [R216] ;  /* 0x00000000d8b8783b */ /* 0x000e6e0000000200 */
        /* <DEDUP_REMOVED lines=8> */
[----:B------:R-:W-:Y:S07]  /*dc50*/  LDSM.16.M88.4 R172, [R210+0xf100] ;  /* 0x00f10000d2ac783b */ /* 0x000fee0000000200 */
[C---:B---3--:R-:W-:Y:S01]  /*dc60*/  HMMA.16816.F32.BF16 R4, R176.reuse, R188, R4 ;  /* 0x000000bcb004723c */ /* 0x048fe20000041804 */
[----:B------:R-:W-:Y:S07]  /*dc70*/  LDSM.16.M88.4 R180, [R210+0xf900] ;  /* 0x00f90000d2b4783b */ /* 0x000fee0000000200 */
[C---:B------:R-:W-:Y:S01]  /*dc80*/  HMMA.16816.F32.BF16 R8, R176.reuse, R190, R8 ;  /* 0x000000beb008723c */ /* 0x040fe20000041808 */
[----:B------:R-:W-:Y:S07]  /*dc90*/  LDSM.16.M88.4 R188, [R213+0x1c100] ;  /* 0x01c10000d5bc783b */ /* 0x000fee0000000200 */
[C---:B----4-:R-:W-:Y:S08]  /*dca0*/  HMMA.16816.F32.BF16 R12, R176.reuse, R168, R12 ;  /* 0x000000a8b00c723c */ /* 0x050ff0000004180c */
[C---:B------:R-:W-:Y:S01]  /*dcb0*/  HMMA.16816.F32.BF16 R16, R176.reuse, R170, R16 ;  /* 0x000000aab010723c */ /* 0x040fe20000041810 */
[----:B------:R-:W3:Y:S07]  /*dcc0*/  LDSM.16.M88.4 R168, [R210+0xe900] ;  /* 0x00e90000d2a8783b */ /* 0x000eee0000000200 */
[C---:B-1----:R-:W-:Y:S08]  /*dcd0*/  HMMA.16816.F32.BF16 R20, R176.reuse, R196, R20 ;  /* 0x000000c4b014723c */ /* 0x042ff00000041814 */
[C---:B------:R-:W-:Y:S01]  /*dce0*/  HMMA.16816.F32.BF16 R24, R176.reuse, R198, R24 ;  /* 0x000000c6b018723c */ /* 0x040fe20000041818 */
[----:B------:R-:W1:Y:S07]  /*dcf0*/  LDSM.16.M88.4 R196, [R209+0x6000] ;  /* 0x00600000d1c4783b */ /* 0x000e6e0000000200 */
[C---:B------:R-:W-:Y:S08]  /*dd00*/  HMMA.16816.F32.BF16 R28, R176.reuse, R184, R28 ;  /* 0x000000b8b01c723c */ /* 0x040ff0000004181c */
[----:B------:R-:W-:Y:S08]  /*dd10*/  HMMA.16816.F32.BF16 R32, R176, R186, R32 ;  /* 0x000000bab020723c */ /* 0x000ff00000041820 */
[C---:B--2---:R-:W-:Y:S08]  /*dd20*/  HMMA.16816.F32.BF16 R4, R192.reuse, R200, R4 ;  /* 0x000000c8c004723c */ /* 0x044ff00000041804 */
[C---:B------:R-:W-:Y:S08]  /*dd30*/  HMMA.16816.F32.BF16 R8, R192.reuse, R202, R8 ;  /* 0x000000cac008723c */ /* 0x040ff00000041808 */
[C---:B---3--:R-:W-:Y:S08]  /*dd40*/  HMMA.16816.F32.BF16 R12, R192.reuse, R168, R12 ;  /* 0x000000a8c00c723c */ /* 0x048ff0000004180c */
[C---:B------:R-:W-:Y:S01]  /*dd50*/  HMMA.16816.F32.BF16 R16, R192.reuse, R170, R16 ;  /* 0x000000aac010723c */ /* 0x040fe20000041810 */
[----:B------:R-:W2:Y:S07]  /*dd60*/  LDSM.16.M88.4 R168, [R209+0x6800] ;  /* 0x00680000d1a8783b */ /* 0x000eae0000000200 */
[C---:B------:R-:W-:Y:S08]  /*dd70*/  HMMA.16816.F32.BF16 R20, R192.reuse, R172, R20 ;  /* 0x000000acc014723c */ /* 0x040ff00000041814 */
[C---:B------:R-:W-:Y:S08]  /*dd80*/  HMMA.16816.F32.BF16 R24, R192.reuse, R174, R24 ;  /* 0x000000aec018723c */ /* 0x040ff00000041818 */
[C---:B------:R-:W-:Y:S08]  /*dd90*/  HMMA.16816.F32.BF16 R28, R192.reuse, R180, R28 ;  /* 0x000000b4c01c723c */ /* 0x040ff0000004181c */
[----:B------:R-:W-:Y:S08]  /*dda0*/  HMMA.16816.F32.BF16 R32, R192, R182, R32 ;  /* 0x000000b6c020723c */ /* 0x000ff00000041820 */
[C---:B-1----:R-:W-:Y:S08]  /*ddb0*/  HMMA.16816.F32.BF16 R4, R188.reuse, R196, R4 ;  /* 0x000000c4bc04723c */ /* 0x042ff00000041804 */
[C---:B------:R-:W-:Y:S08]  /*ddc0*/  HMMA.16816.F32.BF16 R8, R188.reuse, R198, R8 ;  /* 0x000000c6bc08723c */ /* 0x040ff00000041808 */
[C---:B--2---:R-:W-:Y:S08]  /*ddd0*/  HMMA.16816.F32.BF16 R12, R188.reuse, R168, R12 ;  /* 0x000000a8bc0c723c */ /* 0x044ff0000004180c */
        /* <DEDUP_REMOVED lines=12> */
[----:B------:R-:W-:Y:S01]  /*dea0*/  FMUL.FTZ R3, R17, c[0x0][0x320] ;  /* 0x0000c80011037a20 */ /* 0x000fe20000410000 */
[----:B------:R-:W-:Y:S01]  /*deb0*/  @P6 LEA R17, P6, R0, c[0x0][0x1c8], 0x1 ;  /* 0x0000720000116a11 */ /* 0x000fe200078c08ff */
[----:B------:R-:W-:Y:S02]  /*dec0*/  FMUL.FTZ R11, R11, c[0x0][0x320] ;  /* 0x0000c8000b0b7a20 */ /* 0x000fe40000410000 */
[----:B------:R-:W-:Y:S01]  /*ded0*/  FMUL.FTZ R13, R13, c[0x0][0x320] ;  /* 0x0000c8000d0d7a20 */ /* 0x000fe20000410000 */
[----:B------:R-:W1:Y:S01]  /*dee0*/  MUFU.TANH R178, R6 ;  /* 0x0000000600b27308 */ /* 0x000e620000002400 */
[----:B------:R-:W-:Y:S02]  /*def0*/  FMUL.FTZ R19, R19, c[0x0][0x320] ;  /* 0x0000c80013137a20 */ /* 0x000fe40000410000 */
[----:B------:R-:W-:Y:S02]  /*df00*/  FMUL.FTZ R12, R12, c[0x0][0x320] ;  /* 0x0000c8000c0c7a20 */ /* 0x000fe40000410000 */
[----:B------:R-:W-:Y:S02]  /*df10*/  FMUL.FTZ R18, R18, c[0x0][0x320] ;  /* 0x0000c80012127a20 */ /* 0x000fe40000410000 */
[----:B------:R-:W-:Y:S02]  /*df20*/  FMUL.FTZ R16, R16, c[0x0][0x320] ;  /* 0x0000c80010107a20 */ /* 0x000fe40000410000 */
[----:B------:R-:W-:Y:S01]  /*df30*/  @P0 LEA.HI.X R169, R0, c[0x0][0x1cc], R2, 0x1, P6 ;  /* 0x0000730000a90a11 */ /* 0x000fe200030f0c02 */
[----:B------:R2:W3:Y:S01]  /*df40*/  MUFU.TANH R179, R7 ;  /* 0x0000000700b37308 */ /* 0x0004e20000002400 */
[----:B------:R-:W-:Y:S02]  /*df50*/  @P5 IADD3 R0, P5, R135, UR22, RZ ;  /* 0x0000001687005c10 */ /* 0x000fe4000ffbe0ff */
[----:B------:R-:W-:Y:S02]  /*df60*/  PLOP3.LUT P6, PT, PT, PT, UP3, 0x80, 0x0 ;  /* 0x000000000000781c */ /* 0x000fe40003fcf038 */
[----:B------:R-:W-:Y:S05]  /*df70*/  PLOP3.LUT P0, PT, PT, PT, UP3, 0x80, 0x0 ;  /* 0x000000000000781c */ /* 0x000fea0003f0f038 */
[----:B------:R4:W-:Y:S08]  /*df80*/  MUFU.TANH R181, R15 ;  /* 0x0000000f00b57308 */ /* 0x0009f00000002400 */
[----:B------:R-:W-:Y:S02]  /*df90*/  @P0 IADD3.X R2, R234, UR21, RZ, P5, !PT ;  /* 0x00000015ea020c10 */ /* 0x000fe4000affe4ff */
[----:B------:R-:W-:Y:S01]  /*dfa0*/  PLOP3.LUT P0, PT, PT, PT, UP3, 0x80, 0x0 ;  /* 0x000000000000781c */ /* 0x000fe20003f0f038 */
[----:B------:R-:W-:Y:S01]  /*dfb0*/  MUFU.TANH R171, R14 ;  /* 0x0000000e00ab7308 */ /* 0x000fe20000002400 */
[----:B------:R-:W-:Y:S01]  /*dfc0*/  PLOP3.LUT P5, PT, PT, PT, UP3, 0x80, 0x0 ;  /* 0x000000000000781c */ /* 0x000fe20003faf038 */
[----:B--2---:R-:W2:Y:S08]  /*dfd0*/  LDSM.16.M88.4 R4, [R209+0x7000] ;  /* 0x00700000d104783b */ /* 0x004eb00000000200 */
[----:B------:R-:W-:Y:S01]  /*dfe0*/  MUFU.TANH R172, R8 ;  /* 0x0000000800ac7308 */ /* 0x000fe20000002400 */
[----:B----4-:R-:W-:Y:S09]  /*dff0*/  @P6 LEA R15, P6, R0, c[0x0][0x1c8], 0x1 ;  /* 0x00007200000f6a11 */ /* 0x010ff200078c08ff */
[----:B------:R-:W-:Y:S10]  /*e000*/  MUFU.TANH R173, R9 ;  /* 0x0000000900ad7308 */ /* 0x000ff40000002400 */
[----:B------:R-:W4:Y:S10]  /*e010*/  MUFU.TANH R174, R10 ;  /* 0x0000000a00ae7308 */ /* 0x000f340000002400 */
[----:B------:R1:W1:Y:S01]  /*e020*/  MUFU.TANH R176, R11 ;  /* 0x0000000b00b07308 */ /* 0x0002620000002400 */
[C---:B--2---:R-:W-:Y:S09]  /*e030*/  HMMA.16816.F32.BF16 R20, R188.reuse, R4, R20 ;  /* 0x00000004bc14723c */ /* 0x044ff20000041814 */
[----:B------:R-:W-:Y:S01]  /*e040*/  MUFU.TANH R170, R13 ;  /* 0x0000000d00aa7308 */ /* 0x000fe20000002400 */
[C---:B------:R-:W-:Y:S09]  /*e050*/  HMMA.16816.F32.BF16 R24, R188.reuse, R6, R24 ;  /* 0x00000006bc18723c */ /* 0x040ff20000041818 */
[----:B------:R-:W-:Y:S01]  /*e060*/  MUFU.TANH R185, R19 ;  /* 0x0000001300b97308 */ /* 0x000fe20000002400 */
[----:B-1----:R-:W1:Y:S01]  /*e070*/  LDSM.16.M88.4 R8, [R209+0x7800] ;  /* 0x00780000d108783b */ /* 0x002e620000000200 */
[----:B------:R-:W-:Y:S04]  /*e080*/  DEPBAR.LE SB0, 0x0 ;  /* 0x000080000000791a */ /* 0x000fe80000000000 */
[----:B------:R-:W-:Y:S04]  /*e090*/  FMUL.FTZ R21, R21, c[0x0][0x320] ;  /* 0x0000c80015157a20 */ /* 0x000fe80000410000 */
[----:B------:R-:W-:Y:S01]  /*e0a0*/  MUFU.TANH R180, R12 ;  /* 0x0000000c00b47308 */ /* 0x000fe20000002400 */
[----:B------:R-:W-:Y:S01]  /*e0b0*/  FMUL.FTZ R20, R20, c[0x0][0x320] ;  /* 0x0000c80014147a20 */ /* 0x000fe20000410000 */
[----:B------:R-:W-:Y:S01]  /*e0c0*/  BAR.SYNC.DEFER_BLOCKING 0x0 ;  /* 0x0000000000007b1d */ /* 0x000fe20000010000 */
[----:B------:R-:W-:Y:S02]  /*e0d0*/  FMUL.FTZ R22, R22, c[0x0][0x320] ;  /* 0x0000c80016167a20 */ /* 0x000fe40000410000 */
[----:B------:R-:W-:Y:S02]  /*e0e0*/  FMUL.FTZ R23, R23, c[0x0][0x320] ;  /* 0x0000c80017177a20 */ /* 0x000fe40000410000 */
[----:B------:R-:W-:Y:S02]  /*e0f0*/  FMUL.FTZ R24, R24, c[0x0][0x320] ;  /* 0x0000c80018187a20 */ /* 0x000fe40000410000 */
[----:B------:R-:W-:Y:S02]  /*e100*/  FMUL.FTZ R25, R25, c[0x0][0x320] ;  /* 0x0000c80019197a20 */ /* 0x000fe40000410000 */
[----:B------:R-:W-:Y:S02]  /*e110*/  FMUL.FTZ R26, R26, c[0x0][0x320] ;  /* 0x0000c8001a1a7a20 */ /* 0x000fe40000410000 */
[----:B------:R-:W-:Y:S01]  /*e120*/  FMUL.FTZ R27, R27, c[0x0][0x320] ;  /* 0x0000c8001b1b7a20 */ /* 0x000fe20000410000 */
[C---:B-1----:R-:W-:Y:S01]  /*e130*/  HMMA.16816.F32.BF16 R28, R188.reuse, R8, R28 ;  /* 0x00000008bc1c723c */ /* 0x042fe2000004181c */
[----:B------:R1:W-:Y:S07]  /*e140*/  MUFU.TANH R187, R21 ;  /* 0x0000001500bb7308 */ /* 0x0003ee0000002400 */
[----:B------:R-:W-:Y:S03]  /*e150*/  HMMA.16816.F32.BF16 R32, R188, R10, R32 ;  /* 0x0000000abc20723c */ /* 0x000fe60000041820 */
[----:B------:R-:W-:Y:S10]  /*e160*/  MUFU.TANH R186, R20 ;  /* 0x0000001400ba7308 */ /* 0x000ff40000002400 */
[----:B------:R2:W-:Y:S03]  /*e170*/  MUFU.TANH R183, R3 ;  /* 0x0000000300b77308 */ /* 0x0005e60000002400 */
[----:B------:R-:W-:Y:S01]  /*e180*/  FMUL.FTZ R28, R28, c[0x0][0x320] ;  /* 0x0000c8001c1c7a20 */ /* 0x000fe20000410000 */
[----:B-1----:R-:W-:Y:S01]  /*e190*/  @P0 LEA.HI.X R21, R0, c[0x0][0x1cc], R2, 0x1, P6 ;  /* 0x0000730000150a11 */ /* 0x002fe200030f0c02 */
[----:B------:R-:W-:Y:S01]  /*e1a0*/  FMUL.FTZ R29, R29, c[0x0][0x320] ;  /* 0x0000c8001d1d7a20 */ /* 0x000fe20000410000 */
[----:B------:R-:W-:Y:S01]  /*e1b0*/  @P5 IADD3 R0, P5, R233, UR22, RZ ;  /* 0x00000016e9005c10 */ /* 0x000fe2000ffbe0ff */
[----:B------:R-:W-:Y:S01]  /*e1c0*/  FMUL.FTZ R30, R30, c[0x0][0x320] ;  /* 0x0000c8001e1e7a20 */ /* 0x000fe20000410000 */
[----:B------:R-:W-:Y:S01]  /*e1d0*/  PLOP3.LUT P6, PT, PT, PT, UP3, 0x80, 0x0 ;  /* 0x000000000000781c */ /* 0x000fe20003fcf038 */
[----:B------:R-:W-:Y:S01]  /*e1e0*/  FMUL.FTZ R31, R31, c[0x0][0x320] ;  /* 0x0000c8001f1f7a20 */ /* 0x000fe20000410000 */
[----:B------:R-:W-:Y:S01]  /*e1f0*/  PLOP3.LUT P0, PT, PT, PT, UP3, 0x80, 0x0 ;  /* 0x000000000000781c */ /* 0x000fe20003f0f038 */
[----:B------:R-:W1:Y:S01]  /*e200*/  MUFU.TANH R184, R18 ;  /* 0x0000001200b87308 */ /* 0x000e620000002400 */
[----:B------:R-:W-:Y:S02]  /*e210*/  FMUL.FTZ R32, R32, c[0x0][0x320] ;  /* 0x0000c80020207a20 */ /* 0x000fe40000410000 */
[----:B------:R-:W-:Y:S02]  /*e220*/  FMUL.FTZ R33, R33, c[0x0][0x320] ;  /* 0x0000c80021217a20 */ /* 0x000fe40000410000 */
[----:B------:R-:W-:Y:S05]  /*e230*/  FMUL.FTZ R34, R34, c[0x0][0x320] ;  /* 0x0000c80022227a20 */ /* 0x000fea0000410000 */
[----:B------:R-:W-:Y:S01]  /*e240*/  @P6 LEA R14, P6, R0, c[0x0][0x1c8], 0x1 ;  /* 0x00007200000e6a11 */ /* 0x000fe200078c08ff */
[----:B------:R-:W1:Y:S01]  /*e250*/  MUFU.TANH R182, R16 ;  /* 0x0000001000b67308 */ /* 0x000e620000002400 */
[----:B------:R-:W-:Y:S02]  /*e260*/  @P0 IADD3.X R2, R232, UR21, RZ, P5, !PT ;  /* 0x00000015e8020c10 */ /* 0x000fe4000affe4ff */
[----:B------:R-:W-:Y:S02]  /*e270*/  PLOP3.LUT P0, PT, PT, PT, UP3, 0x80, 0x0 ;  /* 0x000000000000781c */ /* 0x000fe40003f0f038 */
[----:B------:R-:W-:Y:S02]  /*e280*/  PLOP3.LUT P5, PT, PT, PT, UP3, 0x80, 0x0 ;  /* 0x000000000000781c */ /* 0x000fe40003faf038 */
[----:B--2---:R-:W-:Y:S03]  /*e290*/  FMNMX.FTZ R3, R178, R134, !PT ;  /* 0x00000086b2037209 */ /* 0x004fe60007810000 */
[----:B------:R-:W2:Y:S01]  /*e2a0*/  MUFU.TANH R192, R22 ;  /* 0x0000001600c07308 */ /* 0x000ea20000002400 */
[----:B---3--:R-:W-:Y:S04]  /*e2b0*/  FMNMX.FTZ R3, R179, R3, !PT ;  /* 0x00000003b3037209 */ /* 0x008fe80007810000 */
[----:B----4-:R-:W-:Y:S02]  /*e2c0*/  FMNMX.FTZ R3, R174, R3, !PT ;  /* 0x00000003ae037209 */ /* 0x010fe40007810000 */
[----:B------:R-:W-:Y:S02]  /*e2d0*/  @P0 LEA.HI.X R20, R0, c[0x0][0x1cc], R2, 0x1, P6 ;  /* 0x0000730000140a11 */ /* 0x000fe400030f0c02 */
[----:B------:R-:W-:Y:S01]  /*e2e0*/  @P5 IADD3 R0, P5, R252, UR22, RZ ;  /* 0x00000016fc005c10 */ /* 0x000fe2000ffbe0ff */
[----:B------:R-:W-:Y:S01]  /*e2f0*/  @UP3 UIADD3 UR22, UP0, UR13, UR22, URZ ;  /* 0x000000160d163290 */ /* 0x000fe2000ff1e03f */
[----:B------:R-:W-:Y:S01]  /*e300*/  PLOP3.LUT P6, PT, PT, PT, UP3, 0x80, 0x0 ;  /* 0x000000000000781c */ /* 0x000fe20003fcf038 */
[----:B------:R-:W-:Y:S01]  /*e310*/  MUFU.TANH R197, R23 ;  /* 0x0000001700c57308 */ /* 0x000fe20000002400 */
[----:B------:R-:W-:Y:S02]  /*e320*/  PLOP3.LUT P0, PT, PT, PT, UP3, 0x80, 0x0 ;  /* 0x000000000000781c */ /* 0x000fe40003f0f038 */
[----:B------:R-:W-:Y:S04]  /*e330*/  FMNMX.FTZ R3, R176, R3, !PT ;  /* 0x00000003b0037209 */ /* 0x000fe80007810000 */
[----:B------:R-:W-:Y:S03]  /*e340*/  FMNMX.FTZ R3, R171, R3, !PT ;  /* 0x00000003ab037209 */ /* 0x000fe60007810000 */
[----:B------:R-:W3:Y:S01]  /*e350*/  MUFU.TANH R201, R24 ;  /* 0x0000001800c97308 */ /* 0x000ee20000002400 */
[----:B------:R-:W-:Y:S02]  /*e360*/  FMNMX.FTZ R3, R181, R3, !PT ;  /* 0x00000003b5037209 */ /* 0x000fe40007810000 */
[----:B------:R-:W-:Y:S02]  /*e370*/  @P6 LEA R13, P6, R0, c[0x0][0x1c8], 0x1 ;  /* 0x00007200000d6a11 */ /* 0x000fe400078c08ff */
[----:B------:R-:W-:Y:S01]  /*e380*/  @P0 IADD3.X R2, R251, UR21, RZ, P5, !PT ;  /* 0x00000015fb020c10 */ /* 0x000fe2000affe4ff */
[----:B------:R-:W-:Y:S01]  /*e390*/  @UP3 UIADD3.X UR21, UR12, UR21, URZ, UP0, !UPT ;  /* 0x000000150c153290 */ /* 0x000fe200087fe43f */
[----:B------:R-:W-:Y:S01]  /*e3a0*/  PLOP3.LUT P0, PT, PT, PT, UP3, 0x80, 0x0 ;  /* 0x000000000000781c */ /* 0x000fe20003f0f038 */
[----:B------:R-:W-:Y:S01]  /*e3b0*/  UISETP.GT.AND UP0, UPT, UR20, UR17, UPT ;  /* 0x000000111400728c */ /* 0x000fe2000bf04270 */
[----:B------:R-:W-:Y:S01]  /*e3c0*/  PLOP3.LUT P5, PT, PT, PT, UP3, 0x80, 0x0 ;  /* 0x000000000000781c */ /* 0x000fe20003faf038 */
[----:B------:R-:W4:Y:S01]  /*e3d0*/  MUFU.TANH R241, R25 ;  /* 0x0000001900f17308 */ /* 0x000f220000002400 */
[----:B-1----:R-:W-:Y:S01]  /*e3e0*/  FMNMX.FTZ R3, R184, R3, !PT ;  /* 0x00000003b8037209 */ /* 0x002fe20007810000 */
[----:B------:R-:W-:Y:S08]  /*e3f0*/  UMOV UR20, UR14 ;  /* 0x0000000e00147c82 */ /* 0x000ff00008000000 */
[----:B------:R-:W-:Y:S01]  /*e400*/  @P0 LEA.HI.X R19, R0, c[0x0][0x1cc], R2, 0x1, P6 ;  /* 0x0000730000130a11 */ /* 0x000fe200030f0c02 */
[----:B------:R-:W1:Y:S01]  /*e410*/  MUFU.TANH R242, R26 ;  /* 0x0000001a00f27308 */ /* 0x000e620000002400 */
[----:B------:R-:W-:Y:S02]  /*e420*/  @P5 IADD3 R0, P5, R238, UR22, RZ ;  /* 0x00000016ee005c10 */ /* 0x000fe4000ffbe0ff */
[----:B------:R-:W-:Y:S02]  /*e430*/  PLOP3.LUT P6, PT, PT, PT, UP3, 0x80, 0x0 ;  /* 0x000000000000781c */ /* 0x000fe40003fcf038 */
[----:B------:R-:W-:Y:S02]  /*e440*/  PLOP3.LUT P0, PT, PT, PT, UP3, 0x80, 0x0 ;  /* 0x000000000000781c */ /* 0x000fe40003f0f038 */
[----:B------:R-:W-:Y:S03]  /*e450*/  FMNMX.FTZ R2, R177, R133, !PT ;  /* 0x00000085b1027209 */ /* 0x000fe60007810000 */
[----:B------:R-:W1:Y:S01]  /*e460*/  MUFU.TANH R244, R28 ;  /* 0x0000001c00f47308 */ /* 0x000e620000002400 */
[----:B------:R-:W-:Y:S04]  /*e470*/  FMNMX.FTZ R2, R175, R2, !PT ;  /* 0x00000002af027209 */ /* 0x000fe80007810000 */
[----:B------:R-:W-:Y:S02]  /*e480*/  FMNMX.FTZ R2, R172, R2, !PT ;  /* 0x00000002ac027209 */ /* 0x000fe40007810000 */
[----:B------:R-:W-:Y:S02]  /*e490*/  @P6 LEA R12, P6, R0, c[0x0][0x1c8], 0x1 ;  /* 0x00007200000c6a11 */ /* 0x000fe400078c08ff */
[----:B------:R-:W-:Y:S01]  /*e4a0*/  @P0 IADD3.X R4, R237, UR21, RZ, P5, !PT ;  /* 0x00000015ed040c10 */ /* 0x000fe2000affe4ff */
[----:B------:R-:W1:Y:S01]  /*e4b0*/  MUFU.TANH R243, R27 ;  /* 0x0000001b00f37308 */ /* 0x000e620000002400 */
[----:B------:R-:W-:Y:S02]  /*e4c0*/  PLOP3.LUT P0, PT, PT, PT, UP3, 0x80, 0x0 ;  /* 0x000000000000781c */ /* 0x000fe40003f0f038 */
[----:B------:R-:W-:Y:S02]  /*e4d0*/  FMNMX.FTZ R2, R173, R2, !PT ;  /* 0x00000002ad027209 */ /* 0x000fe40007810000 */
[----:B------:R-:W-:Y:S02]  /*e4e0*/  PLOP3.LUT P5, PT, PT, PT, UP3, 0x80, 0x0 ;  /* 0x000000000000781c */ /* 0x000fe40003faf038 */
[----:B------:R-:W-:Y:S03]  /*e4f0*/  FMNMX.FTZ R2, R180, R2, !PT ;  /* 0x00000002b4027209 */ /* 0x000fe60007810000 */
[----:B------:R-:W1:Y:S04]  /*e500*/  MUFU.TANH R245, R29 ;  /* 0x0000001d00f57308 */ /* 0x000e680000002400 */
[----:B------:R-:W-:Y:S02]  /*e510*/  @P0 LEA.HI.X R18, R0, c[0x0][0x1cc], R4, 0x1, P6 ;  /* 0x0000730000120a11 */ /* 0x000fe400030f0c04 */
[----:B------:R-:W-:Y:S02]  /*e520*/  FMNMX.FTZ R0, R170, R2, !PT ;  /* 0x00000002aa007209 */ /* 0x000fe40007810000 */
[----:B------:R-:W-:Y:S02]  /*e530*/  FMNMX.FTZ R4, R185, R3, !PT ;  /* 0x00000003b9047209 */ /* 0x000fe40007810000 */
[----:B------:R-:W-:Y:S01]  /*e540*/  FMNMX.FTZ R0, R182, R0, !PT ;  /* 0x00000000b6007209 */ /* 0x000fe20007810000 */
[----:B------:R-:W1:Y:S01]  /*e550*/  MUFU.TANH R190, R30 ;  /* 0x0000001e00be7308 */ /* 0x000e620000002400 */
[----:B------:R-:W-:Y:S02]  /*e560*/  @P5 IADD3 R2, P5, R135, UR22, RZ ;  /* 0x0000001687025c10 */ /* 0x000fe4000ffbe0ff */
[----:B------:R-:W-:Y:S02]  /*e570*/  FMNMX.FTZ R0, R183, R0, !PT ;  /* 0x00000000b7007209 */ /* 0x000fe40007810000 */
[----:B------:R-:W-:Y:S02]  /*e580*/  PLOP3.LUT P6, PT, PT, PT, UP3, 0x80, 0x0 ;  /* 0x000000000000781c */ /* 0x000fe40003fcf038 */
[----:B------:R-:W-:Y:S02]  /*e590*/  FMNMX.FTZ R0, R186, R0, !PT ;  /* 0x00000000ba007209 */ /* 0x000fe40007810000 */
[----:B------:R-:W-:Y:S01]  /*e5a0*/  PLOP3.LUT P0, PT, PT, PT, UP3, 0x80, 0x0 ;  /* 0x000000000000781c */ /* 0x000fe20003f0f038 */
[----:B------:R-:W-:Y:S01]  /*e5b0*/  MUFU.TANH R246, R31 ;  /* 0x0000001f00f67308 */ /* 0x000fe20000002400 */
[----:B------:R-:W-:Y:S01]  /*e5c0*/  FMNMX.FTZ R3, R187, R0, !PT ;  /* 0x00000000bb037209 */ /* 0x000fe20007810000 */
[----:B------:R-:W-:Y:S01]  /*e5d0*/  FMUL.FTZ R0, R35, c[0x0][0x320] ;  /* 0x0000c80023007a20 */ /* 0x000fe20000410000 */
[----:B--2---:R-:W-:Y:S02]  /*e5e0*/  FMNMX.FTZ R4, R192, R4, !PT ;  /* 0x00000004c0047209 */ /* 0x004fe40007810000 */
[----:B---3--:R-:W-:Y:S02]  /*e5f0*/  FMNMX.FTZ R3, R201, R3, !PT ;  /* 0x00000003c9037209 */ /* 0x008fe40007810000 */
[----:B------:R-:W-:Y:S02]  /*e600*/  FMNMX.FTZ R4, R197, R4, !PT ;  /* 0x00000004c5047209 */ /* 0x000fe40007810000 */
[----:B------:R-:W-:Y:S01]  /*e610*/  @P6 LEA R11, P6, R2, c[0x0][0x1c8], 0x1 ;  /* 0x00007200020b6a11 */ /* 0x000fe200078c08ff */
[----:B------:R4:W-:Y:S02]  /*e620*/  MUFU.TANH R168, R0 ;  /* 0x0000000000a87308 */ /* 0x0009e40000002400 */
[----:B------:R-:W-:Y:S02]  /*e630*/  @P0 IADD3.X R5, R234, UR21, RZ, P5, !PT ;  /* 0x00000015ea050c10 */ /* 0x000fe4000affe4ff */
[----:B------:R-:W-:Y:S02]  /*e640*/  PLOP3.LUT P0, PT, PT, PT, UP3, 0x80, 0x0 ;  /* 0x000000000000781c */ /* 0x000fe40003f0f038 */
[----:B------:R-:W-:Y:S04]  /*e650*/  PLOP3.LUT P5, PT, PT, PT, UP3, 0x80, 0x0 ;  /* 0x000000000000781c */ /* 0x000fe80003faf038 */
[----:B------:R-:W2:Y:S07]  /*e660*/  MUFU.TANH R247, R32 ;  /* 0x0000002000f77308 */ /* 0x000eae0000002400 */
[----:B------:R-:W-:Y:S02]  /*e670*/  @P0 LEA.HI.X R16, R2, c[0x0][0x1cc], R5, 0x1, P6 ;  /* 0x0000730002100a11 */ /* 0x000fe400030f0c05 */
[----:B------:R-:W-:Y:S01]  /*e680*/  PLOP3.LUT P6, PT, PT, PT, UP3, 0x80, 0x0 ;  /* 0x000000000000781c */ /* 0x000fe20003fcf038 */
[----:B------:R-:W3:Y:S01]  /*e690*/  MUFU.TANH R248, R33 ;  /* 0x0000002100f87308 */ /* 0x000ee20000002400 */
[----:B------:R-:W-:Y:S02]  /*e6a0*/  PLOP3.LUT P0, PT, PT, PT, UP3, 0x80, 0x0 ;  /* 0x000000000000781c */ /* 0x000fe40003f0f038 */
[----:B----4-:R-:W-:Y:S02]  /*e6b0*/  FMNMX.FTZ R0, R241, R3, !PT ;  /* 0x00000003f1007209 */ /* 0x010fe40007810000 */
[----:B-1----:R-:W-:Y:S02]  /*e6c0*/  FMNMX.FTZ R3, R242, R4, !PT ;  /* 0x00000004f2037209 */ /* 0x002fe40007810000 */
[----:B------:R-:W-:Y:S02]  /*e6d0*/  FMNMX.FTZ R0, R244, R0, !PT ;  /* 0x00000000f4007209 */ /* 0x000fe40007810000 */
[----:B------:R-:W-:Y:S01]  /*e6e0*/  FMNMX.FTZ R3, R243, R3, !PT ;  /* 0x00000003f3037209 */ /* 0x000fe20007810000 */
[----:B------:R-:W1:Y:S01]  /*e6f0*/  MUFU.TANH R135, R34 ;  /* 0x0000002200877308 */ /* 0x000e620000002400 */
[----:B------:R-:W-:Y:S02]  /*e700*/  FMNMX.FTZ R0, R245, R0, !PT ;  /* 0x00000000f5007209 */ /* 0x000fe40007810000 */
[----:B------:R-:W-:Y:S02]  /*e710*/  FMNMX.FTZ R3, R190, R3, !PT ;  /* 0x00000003be037209 */ /* 0x000fe40007810000 */
[----:B--2---:R-:W-:Y:S02]  /*e720*/  FMNMX.FTZ R132, R247, R0, !PT ;  /* 0x00000000f7847209 */ /* 0x004fe40007810000 */
[----:B------:R-:W-:Y:S02]  /*e730*/  FMNMX.FTZ R0, R246, R3, !PT ;  /* 0x00000003f6007209 */ /* 0x000fe40007810000 */
[----:B------:R-:W-:Y:S02]  /*e740*/  @P5 IADD3 R3, P5, R233, UR22, RZ ;  /* 0x00000016e9035c10 */ /* 0x000fe4000ffbe0ff */
[----:B---3--:R-:W-:Y:S02]  /*e750*/  FMNMX.FTZ R132, R248, R132, !PT ;  /* 0x00000084f8847209 */ /* 0x008fe40007810000 */
[----:B------:R-:W-:Y:S03]  /*e760*/  @P6 LEA R8, P6, R3, c[0x0][0x1c8], 0x1 ;  /* 0x0000720003086a11 */ /* 0x000fe600078c08ff */
[----:B------:R-:W2:Y:S06]  /*e770*/  SHFL.BFLY PT, R5, R132, 0x2, 0x1f ;  /* 0x0c401f0084057f89 */ /* 0x000eac00000e0000 */
[----:B------:R-:W-:Y:S02]  /*e780*/  @P0 IADD3.X R4, R232, UR21, RZ, P5, !PT ;  /* 0x00000015e8040c10 */ /* 0x000fe4000affe4ff */
[----:B------:R-:W-:Y:S02]  /*e790*/  PLOP3.LUT P0, PT, PT, PT, UP3, 0x80, 0x0 ;  /* 0x000000000000781c */ /* 0x000fe40003f0f038 */
[----:B------:R-:W-:Y:S02]  /*e7a0*/  PLOP3.LUT P5, PT, PT, PT, UP3, 0x80, 0x0 ;  /* 0x000000000000781c */ /* 0x000fe40003faf038 */
[----:B-1----:R-:W-:Y:S04]  /*e7b0*/  FMNMX.FTZ R0, R135, R0, !PT ;  /* 0x0000000087007209 */ /* 0x002fe80007810000 */
[----:B------:R-:W-:Y:S05]  /*e7c0*/  FMNMX.FTZ R0, R168, R0, !PT ;  /* 0x00000000a8007209 */ /* 0x000fea0007810000 */
[----:B------:R-:W-:Y:S01]  /*e7d0*/  @P0 LEA.HI.X R9, R3, c[0x0][0x1cc], R4, 0x1, P6 ;  /* 0x0000730003090a11 */ /* 0x000fe200030f0c04 */
[----:B------:R-:W1:Y:S01]  /*e7e0*/  SHFL.BFLY PT, R2, R0, 0x2, 0x1f ;  /* 0x0c401f0000027f89 */ /* 0x000e6200000e0000 */
[----:B------:R-:W-:Y:S02]  /*e7f0*/  @P5 IADD3 R4, P5, R252, UR22, RZ ;  /* 0x00000016fc045c10 */ /* 0x000fe4000ffbe0ff */
[----:B------:R-:W-:Y:S02]  /*e800*/  PLOP3.LUT P0, PT, PT, PT, UP3, 0x80, 0x0 ;  /* 0x000000000000781c */ /* 0x000fe40003f0f038 */
[----:B------:R-:W-:Y:S02]  /*e810*/  PLOP3.LUT P6, PT, PT, PT, UP3, 0x80, 0x0 ;  /* 0x000000000000781c */ /* 0x000fe40003fcf038 */
[----:B--2---:R-:W-:Y:S05]  /*e820*/  FMNMX.FTZ R132, R132, R5, !PT ;  /* 0x0000000584847209 */ /* 0x004fea0007810000 */
[----:B------:R-:W2:Y:S04]  /*e830*/  SHFL.BFLY PT, R6, R132, 0x1, 0x1f ;  /* 0x0c201f0084067f89 */ /* 0x000ea800000e0000 */
[----:B------:R-:W-:Y:S02]  /*e840*/  @P0 IADD3.X R5, R251, UR21, RZ, P5, !PT ;  /* 0x00000015fb050c10 */ /* 0x000fe4000affe4ff */
[----:B------:R-:W-:Y:S02]  /*e850*/  PLOP3.LUT P5, PT, PT, PT, UP3, 0x80, 0x0 ;  /* 0x000000000000781c */ /* 0x000fe40003faf038 */
[----:B------:R-:W-:Y:S02]  /*e860*/  @P6 LEA R10, P6, R4, c[0x0][0x1c8], 0x1 ;  /* 0x00007200040a6a11 */ /* 0x000fe400078c08ff */
[----:B------:R-:W-:Y:S02]  /*e870*/  PLOP3.LUT P0, PT, PT, PT, UP3, 0x80, 0x0 ;  /* 0x000000000000781c */ /* 0x000fe40003f0f038 */
[----:B-1----:R-:W-:Y:S05]  /*e880*/  FMNMX.FTZ R0, R0, R2, !PT ;  /* 0x0000000200007209 */ /* 0x002fea0007810000 */
[----:B------:R-:W1:Y:S04]  /*e890*/  SHFL.BFLY PT, R3, R0, 0x1, 0x1f ;  /* 0x0c201f0000037f89 */ /* 0x000e6800000e0000 */
[----:B------:R-:W-:Y:S02]  /*e8a0*/  @P5 LEA.HI.X R7, R4, c[0x0][0x1cc], R5, 0x1, P6 ;  /* 0x0000730004075a11 */ /* 0x000fe400030f0c05 */
[----:B------:R-:W-:Y:S02]  /*e8b0*/  PLOP3.LUT P6, PT, PT, PT, UP3, 0x80, 0x0 ;  /* 0x000000000000781c */ /* 0x000fe40003fcf038 */
[----:B------:R-:W-:Y:S02]  /*e8c0*/  @P0 MOV R4, R17 ;  /* 0x0000001100040202 */ /* 0x000fe40000000f00 */
[----:B------:R-:W-:Y:S02]  /*e8d0*/  @P0 MOV R5, R169 ;  /* 0x000000a900050202 */ /* 0x000fe40000000f00 */
[----:B------:R-:W-:Y:S02]  /*e8e0*/  PLOP3.LUT P5, PT, PT, PT, UP3, 0x80, 0x0 ;  /* 0x000000000000781c */ /* 0x000fe40003faf038 */
[----:B------:R-:W-:Y:S02]  /*e8f0*/  PLOP3.LUT P0, PT, PT, PT, UP3, 0x80, 0x0 ;  /* 0x000000000000781c */ /* 0x000fe40003f0f038 */
[----:B--2---:R-:W-:Y:S03]  /*e900*/  FMNMX.FTZ R132, R132, R6, !PT ;  /* 0x0000000684847209 */ /* 0x004fe60007810000 */
[----:B------:R2:W-:Y:S01]  /*e910*/  @P6 LDGSTS.E.BYPASS.LTC128B.128 [R231+0x8100], [R4.64], !P4 ;  /* 0x0810000004e76fae */ /* 0x0005e2000e101d52 */
[----:B------:R-:W-:Y:S01]  /*e920*/  PLOP3.LUT P6, PT, PT, PT, UP3, 0x80, 0x0 ;  /* 0x000000000000781c */ /* 0x000fe20003fcf038 */
[C---:B------:R-:W-:Y:S02]  /*e930*/  FMUL.FTZ R169, R132.reuse, c[0x0][0x2d0] ;  /* 0x0000b40084a97a20 */ /* 0x040fe40000410000 */
[----:B------:R-:W-:Y:S01]  /*e940*/  FADD.FTZ R2, -R132, R133 ;  /* 0x0000008584027221 */ /* 0x000fe20000010100 */
[----:B-1----:R-:W-:Y:S01]  /*e950*/  FMNMX.FTZ R3, R0, R3, !PT ;  /* 0x0000000300037209 */ /* 0x002fe20007810000 */
[----:B------:R-:W-:Y:S02]  /*e960*/  FFMA.FTZ R6, R175, c[0x0][0x2d0], -R169 ;  /* 0x0000b400af067a23 */ /* 0x000fe400000108a9 */
[----:B------:R-:W-:Y:S02]  /*e970*/  FMUL.FTZ R0, R2, c[0x0][0x2d0] ;  /* 0x0000b40002007a20 */ /* 0x000fe40000410000 */
[----:B------:R-:W-:Y:S01]  /*e980*/  FMUL.FTZ R133, R3, c[0x0][0x2d0] ;  /* 0x0000b40003857a20 */ /* 0x000fe20000410000 */
[----:B------:R1:W-:Y:S03]  /*e990*/  MUFU.EX2 R239, R6 ;  /* 0x0000000600ef7308 */ /* 0x0003e60000000800 */
[----:B------:R-:W-:Y:S07]  /*e9a0*/  FFMA.FTZ R135, R135, c[0x0][0x2d0], -R133 ;  /* 0x0000b40087877a23 */ /* 0x000fee0000010885 */
[----:B------:R3:W4:Y:S01]  /*e9b0*/  MUFU.EX2 R2, R0 ;  /* 0x0000000000027308 */ /* 0x0007220000000800 */
[----:B--2---:R-:W-:Y:S01]  /*e9c0*/  @P5 MOV R4, R15 ;  /* 0x0000000f00045202 */ /* 0x004fe20000000f00 */
[----:B------:R-:W-:Y:S01]  /*e9d0*/  @P5 IMAD.MOV.U32 R5, RZ, RZ, R21 ;  /* 0x000000ffff055224 */ /* 0x000fe200078e0015 */
[----:B------:R-:W-:Y:S07]  /*e9e0*/  PLOP3.LUT P5, PT, PT, PT, UP3, 0x80, 0x0 ;  /* 0x000000000000781c */ /* 0x000fee0003faf038 */
[----:B------:R-:W-:Y:S01]  /*e9f0*/  MUFU.EX2 R135, R135 ;  /* 0x0000008700877308 */ /* 0x000fe20000000800 */
[----:B------:R2:W-:Y:S01]  /*ea00*/  @P0 LDGSTS.E.BYPASS.LTC128B.128 [R231+0xa100], [R4.64], !P3 ;  /* 0x0a10000004e70fae */ /* 0x0005e2000d901d52 */
[----:B------:R-:W-:Y:S01]  /*ea10*/  PLOP3.LUT P0, PT, PT, PT, UP3, 0x80, 0x0 ;  /* 0x000000000000781c */ /* 0x000fe20003f0f038 */
[--C-:B-1----:R-:W-:Y:S07]  /*ea20*/  FFMA.FTZ R6, R172, c[0x0][0x2d0], -R169.reuse ;  /* 0x0000b400ac067a23 */ /* 0x102fee00000108a9 */
[----:B------:R-:W-:Y:S01]  /*ea30*/  MUFU.EX2 R238, R6 ;  /* 0x0000000600ee7308 */ /* 0x000fe20000000800 */
[----:B---3--:R-:W-:Y:S02]  /*ea40*/  FADD.FTZ R0, -R3, R134 ;  /* 0x0000008603007221 */ /* 0x008fe40000010100 */
[----:B----4-:R-:W-:Y:S02]  /*ea50*/  FMUL.FTZ R17, R2, R149 ;  /* 0x0000009502117220 */ /* 0x010fe40000410000 */
[----:B------:R-:W-:Y:S02]  /*ea60*/  FMUL.FTZ R0, R0, c[0x0][0x2d0] ;  /* 0x0000b40000007a20 */ /* 0x000fe40000410000 */
[C---:B------:R-:W-:Y:S02]  /*ea70*/  FMUL.FTZ R24, R2.reuse, R156 ;  /* 0x0000009c02187220 */ /* 0x040fe40000410000 */
[----:B------:R-:W-:Y:S02]  /*ea80*/  FMUL.FTZ R25, R2, R157 ;  /* 0x0000009d02197220 */ /* 0x000fe40000410000 */
[----:B------:R-:W1:Y:S01]  /*ea90*/  MUFU.EX2 R0, R0 ;  /* 0x0000000000007308 */ /* 0x000e620000000800 */
[--C-:B------:R-:W-:Y:S02]  /*eaa0*/  FFMA.FTZ R134, R180, c[0x0][0x2d0], -R169.reuse ;  /* 0x0000b400b4867a23 */ /* 0x100fe400000108a9 */
[C---:B------:R-:W-:Y:S02]  /*eab0*/  FMUL.FTZ R32, R2.reuse, R164 ;  /* 0x000000a402207220 */ /* 0x040fe40000410000 */
[--C-:B--2---:R-:W-:Y:S01]  /*eac0*/  FFMA.FTZ R4, R177, c[0x0][0x2d0], -R169.reuse ;  /* 0x0000b400b1047a23 */ /* 0x104fe200000108a9 */
[----:B------:R-:W-:Y:S01]  /*ead0*/  @P6 MOV R5, R20 ;  /* 0x0000001400056202 */ /* 0x000fe20000000f00 */
        /* <DEDUP_REMOVED lines=8> */
[----:B------:R-:W-:Y:S01]  /*eb60*/  MUFU.EX2 R236, R134 ;  /* 0x0000008600ec7308 */ /* 0x000fe20000000800 */
[C---:B------:R-:W-:Y:S02]  /*eb70*/  FMUL.FTZ R48, R2.reuse, R48 ;  /* 0x0000003002307220 */ /* 0x040fe40000410000 */
[----:B------:R-:W-:Y:S02]  /*eb80*/  FMUL.FTZ R49, R2, R49 ;  /* 0x0000003102317220 */ /* 0x000fe40000410000 */
[C---:B-1----:R-:W-:Y:S02]  /*eb90*/  FMUL.FTZ R26, R0.reuse, R158 ;  /* 0x0000009e001a7220 */ /* 0x042fe40000410000 */
[C---:B------:R-:W-:Y:S02]  /*eba0*/  FMUL.FTZ R27, R0.reuse, R159 ;  /* 0x0000009f001b7220 */ /* 0x040fe40000410000 */
[C---:B------:R-:W-:Y:S02]  /*ebb0*/  FMUL.FTZ R34, R0.reuse, R166 ;  /* 0x000000a600227220 */ /* 0x040fe40000410000 */
[C---:B------:R-:W-:Y:S02]  /*ebc0*/  FMUL.FTZ R35, R0.reuse, R167 ;  /* 0x000000a700237220 */ /* 0x040fe40000410000 */
[C---:B------:R-:W-:Y:S01]  /*ebd0*/  FMUL.FTZ R38, R0.reuse, R38 ;  /* 0x0000002600267220 */ /* 0x040fe20000410000 */
[----:B--2---:R-:W-:Y:S01]  /*ebe0*/  @P6 MOV R4, R14 ;  /* 0x0000000e00046202 */ /* 0x004fe20000000f00 */
[C---:B------:R-:W-:Y:S01]  /*ebf0*/  FMUL.FTZ R39, R0.reuse, R39 ;  /* 0x0000002700277220 */ /* 0x040fe20000410000 */
[----:B------:R-:W-:Y:S01]  /*ec00*/  PLOP3.LUT P6, PT, PT, PT, UP3, 0x80, 0x0 ;  /* 0x000000000000781c */ /* 0x000fe20003fcf038 */
[C---:B------:R-:W-:Y:S02]  /*ec10*/  FMUL.FTZ R42, R0.reuse, R42 ;  /* 0x0000002a002a7220 */ /* 0x040fe40000410000 */
[----:B------:R1:W-:Y:S01]  /*ec20*/  @P5 LDGSTS.E.BYPASS.LTC128B.128 [R231+0xc100], [R4.64], !P2 ;  /* 0x0c10000004e75fae */ /* 0x0003e2000d101d52 */
[----:B------:R-:W-:Y:S01]  /*ec30*/  PLOP3.LUT P5, PT, PT, PT, UP3, 0x80, 0x0 ;  /* 0x000000000000781c */ /* 0x000fe20003faf038 */
[C---:B------:R-:W-:Y:S02]  /*ec40*/  FMUL.FTZ R43, R0.reuse, R43 ;  /* 0x0000002b002b7220 */ /* 0x040fe40000410000 */
[C---:B------:R-:W-:Y:S02]  /*ec50*/  FMUL.FTZ R46, R0.reuse, R46 ;  /* 0x0000002e002e7220 */ /* 0x040fe40000410000 */
[C---:B------:R-:W-:Y:S02]  /*ec60*/  FMUL.FTZ R47, R0.reuse, R47 ;  /* 0x0000002f002f7220 */ /* 0x040fe40000410000 */
        /* <DEDUP_REMOVED lines=9> */
[----:B------:R-:W-:Y:S01]  /*ed00*/  FMUL.FTZ R59, R0, R59 ;  /* 0x0000003b003b7220 */ /* 0x000fe20000410000 */
[----:B-1----:R-:W-:Y:S01]  /*ed10*/  @P0 MOV R4, R13 ;  /* 0x0000000d00040202 */ /* 0x002fe20000000f00 */
[----:B------:R-:W-:Y:S01]  /*ed20*/  FMUL.FTZ R60, R2, R60 ;  /* 0x0000003c023c7220 */ /* 0x000fe20000410000 */
[----:B------:R-:W-:Y:S01]  /*ed30*/  @P0 MOV R5, R19 ;  /* 0x0000001300050202 */ /* 0x000fe20000000f00 */
[----:B------:R-:W-:Y:S01]  /*ed40*/  FMUL.FTZ R19, R0, R151 ;  /* 0x0000009700137220 */ /* 0x000fe20000410000 */
[----:B------:R-:W-:Y:S01]  /*ed50*/  PLOP3.LUT P0, PT, PT, PT, UP3, 0x80, 0x0 ;  /* 0x000000000000781c */ /* 0x000fe20003f0f038 */
[----:B------:R-:W-:Y:S02]  /*ed60*/  FMUL.FTZ R61, R2, R61 ;  /* 0x0000003d023d7220 */ /* 0x000fe40000410000 */
[----:B------:R1:W-:Y:S01]  /*ed70*/  @P6 LDGSTS.E.BYPASS.LTC128B.128 [R231+0xe100], [R4.64], !P1 ;  /* 0x0e10000004e76fae */ /* 0x0003e2000c901d52 */
[----:B------:R-:W-:Y:S01]  /*ed80*/  PLOP3.LUT P6, PT, PT, PT, UP3, 0x80, 0x0 ;  /* 0x000000000000781c */ /* 0x000fe20003fcf038 */
        /* <DEDUP_REMOVED lines=12> */
[C---:B------:R-:W-:Y:S01]  /*ee50*/  FMUL.FTZ R74, R0.reuse, R74 ;  /* 0x0000004a004a7220 */ /* 0x040fe20000410000 */
[----:B-1----:R-:W-:Y:S01]  /*ee60*/  @P5 MOV R4, R12 ;  /* 0x0000000c00045202 */ /* 0x002fe20000000f00 */
[----:B------:R-:W-:Y:S01]  /*ee70*/  @P5 IMAD.MOV.U32 R5, RZ, RZ, R18 ;  /* 0x000000ffff055224 */ /* 0x000fe200078e0012 */
[----:B------:R-:W-:Y:S01]  /*ee80*/  PLOP3.LUT P5, PT, PT, PT, UP3, 0x80, 0x0 ;  /* 0x000000000000781c */ /* 0x000fe20003faf038 */
[C---:B------:R-:W-:Y:S02]  /*ee90*/  FMUL.FTZ R18, R0.reuse, R150 ;  /* 0x0000009600127220 */ /* 0x040fe40000410000 */
[----:B------:R-:W-:Y:S01]  /*eea0*/  FMUL.FTZ R75, R0, R75 ;  /* 0x0000004b004b7220 */ /* 0x000fe20000410000 */
[----:B------:R1:W-:Y:S01]  /*eeb0*/  @P0 LDGSTS.E.BYPASS.LTC128B.128 [R231+0x9100], [R4.64], !P4 ;  /* 0x0910000004e70fae */ /* 0x0003e2000e101d52 */
[----:B------:R-:W-:Y:S01]  /*eec0*/  PLOP3.LUT P0, PT, PT, PT, UP3, 0x80, 0x0 ;  /* 0x000000000000781c */ /* 0x000fe20003f0f038 */
[C---:B------:R-:W-:Y:S01]  /*eed0*/  FMUL.FTZ R76, R2.reuse, R76 ;  /* 0x0000004c024c7220 */ /* 0x040fe20000410000 */
[----:B------:R-:W-:Y:S01]  /*eee0*/  PLOP3.LUT P0, PT, PT, PT, UP3, 0x80, 0x0 ;  /* 0x000000000000781c */ /* 0x000fe20003f0f038 */
        /* <DEDUP_REMOVED lines=13> */
[----:B------:R-:W-:Y:S02]  /*efc0*/  FFMA.FTZ R4, R173, c[0x0][0x2d0], -R169 ;  /* 0x0000b400ad047a23 */ /* 0x000fe400000108a9 */
[C---:B------:R-:W-:Y:S02]  /*efd0*/  FMUL.FTZ R16, R2.reuse, R148 ;  /* 0x0000009402107220 */ /* 0x040fe40000410000 */
[----:B------:R1:W2:Y:S01]  /*efe0*/  MUFU.EX2 R237, R4 ;  /* 0x0000000400ed7308 */ /* 0x0002a20000000800 */
        /* <DEDUP_REMOVED lines=12> */
[----:B-1----:R-:W-:Y:S01]  /*f0b0*/  @P6 MOV R4, R11 ;  /* 0x0000000b00046202 */ /* 0x002fe20000000f00 */
        /* <DEDUP_REMOVED lines=9> */
[----:B------:R3:W-:Y:S01]  /*f150*/  @P6 LDGSTS.E.BYPASS.LTC128B.128 [R231+0xd100], [R8.64], !P2 ;  /* 0x0d10000008e76fae */ /* 0x0007e2000d101d52 */
[C---:B------:R-:W-:Y:S02]  /*f160*/  FMUL.FTZ R106, R0.reuse, R106 ;  /* 0x0000006a006a7220 */ /* 0x040fe40000410000 */
[C---:B------:R-:W-:Y:S01]  /*f170*/  FMUL.FTZ R107, R0.reuse, R107 ;  /* 0x0000006b006b7220 */ /* 0x040fe20000410000 */
[----:B------:R-:W-:Y:S01]  /*f180*/  @P5 MOV R6, R10 ;  /* 0x0000000a00065202 */ /* 0x000fe20000000f00 */
[----:B------:R-:W-:Y:S02]  /*f190*/  FMUL.FTZ R10, R0, R142 ;  /* 0x0000008e000a7220 */ /* 0x000fe40000410000 */
[C---:B------:R-:W-:Y:S02]  /*f1a0*/  FMUL.FTZ R108, R2.reuse, R108 ;  /* 0x0000006c026c7220 */ /* 0x040fe40000410000 */
[----:B------:R4:W-:Y:S01]  /*f1b0*/  @P0 LDGSTS.E.BYPASS.LTC128B.128 [R231+0xf100], [R6.64], !P1 ;  /* 0x0f10000006e70fae */ /* 0x0009e2000c901d52 */
[----:B------:R-:W-:Y:S01]  /*f1c0*/  FMUL.FTZ R109, R2, R109 ;  /* 0x0000006d026d7220 */ /* 0x000fe20000410000 */
[----:B------:R-:W-:Y:S01]  /*f1d0*/  PLOP3.LUT P0, PT, PT, PT, UP0, 0x80, 0x0 ;  /* 0x000000000000781c */ /* 0x000fe20003f0f008 */
[C---:B------:R-:W-:Y:S02]  /*f1e0*/  FMUL.FTZ R110, R0.reuse, R110 ;  /* 0x0000006e006e7220 */ /* 0x040fe40000410000 */
[----:B------:R-:W-:Y:S02]  /*f1f0*/  FMUL.FTZ R111, R0, R111 ;  /* 0x0000006f006f7220 */ /* 0x000fe40000410000 */
[----:B------:R-:W-:Y:S01]  /*f200*/  FMUL.FTZ R112, R2, R112 ;  /* 0x0000007002707220 */ /* 0x000fe20000410000 */
[----:B------:R-:W2:Y:S01]  /*f210*/  LDSM.16.MT88.4 R12, [R205+0x100] ;  /* 0x00010000cd0c783b */ /* 0x000ea20000004200 */
[--C-:B-1----:R-:W-:Y:S02]  /*f220*/  FFMA.FTZ R4, R178, c[0x0][0x2d0], -R133.reuse ;  /* 0x0000b400b2047a23 */ /* 0x102fe40000010885 */
[C---:B------:R-:W-:Y:S02]  /*f230*/  FMUL.FTZ R5, R2.reuse, R137 ;  /* 0x0000008902057220 */ /* 0x040fe40000410000 */
[----:B------:R1:W-:Y:S01]  /*f240*/  MUFU.EX2 R200, R4 ;  /* 0x0000000400c87308 */ /* 0x0003e20000000800 */
[----:B------:R-:W-:Y:S02]  /*f250*/  FMUL.FTZ R113, R2, R113 ;  /* 0x0000007102717220 */ /* 0x000fe40000410000 */
[----:B------:R-:W2:Y:S01]  /*f260*/  LDSM.16.MT88.4 R20, [R206+0x100] ;  /* 0x00010000ce14783b */ /* 0x000ea20000004200 */
[----:B------:R-:W-:Y:S02]  /*f270*/  FMUL.FTZ R114, R0, R114 ;  /* 0x0000007200727220 */ /* 0x000fe40000410000 */
[C---:B---3--:R-:W-:Y:S02]  /*f280*/  FMUL.FTZ R8, R2.reuse, R140 ;  /* 0x0000008c02087220 */ /* 0x048fe40000410000 */
[----:B------:R-:W-:Y:S02]  /*f290*/  FMUL.FTZ R9, R2, R141 ;  /* 0x0000008d02097220 */ /* 0x000fe40000410000 */
[----:B------:R-:W-:Y:S01]  /*f2a0*/  FMUL.FTZ R115, R0, R115 ;  /* 0x0000007300737220 */ /* 0x000fe20000410000 */
[----:B------:R-:W3:Y:S01]  /*f2b0*/  LDSM.16.MT88.4 R28, [R208+0x100] ;  /* 0x00010000d01c783b */ /* 0x000ee20000004200 */
[----:B------:R-:W-:Y:S02]  /*f2c0*/  FMUL.FTZ R116, R2, R116 ;  /* 0x0000007402747220 */ /* 0x000fe40000410000 */
[C---:B----4-:R-:W-:Y:S01]  /*f2d0*/  FMUL.FTZ R6, R0.reuse, R138 ;  /* 0x0000008a00067220 */ /* 0x050fe20000410000 */
[----:B--2---:R-:W-:Y:S01]  /*f2e0*/  F2FP.BF16.PACK_AB R138, R237, R238 ;  /* 0x000000eeed8a723e */ /* 0x004fe200000010ff */
[----:B------:R-:W-:Y:S02]  /*f2f0*/  FMUL.FTZ R7, R0, R139 ;  /* 0x0000008b00077220 */ /* 0x000fe40000410000 */
[----:B------:R-:W-:Y:S01]  /*f300*/  FMUL.FTZ R117, R2, R117 ;  /* 0x0000007502757220 */ /* 0x000fe20000410000 */
[----:B------:R-:W2:Y:S01]  /*f310*/  LDSM.16.MT88.4 R140, [R207+0x100] ;  /* 0x00010000cf8c783b */ /* 0x000ea20000004200 */
[C---:B------:R-:W-:Y:S02]  /*f320*/  FMUL.FTZ R118, R0.reuse, R118 ;  /* 0x0000007600767220 */ /* 0x040fe40000410000 */
[----:B------:R-:W-:Y:S02]  /*f330*/  FMUL.FTZ R119, R0, R119 ;  /* 0x0000007700777220 */ /* 0x000fe40000410000 */
[--C-:B-1----:R-:W-:Y:S02]  /*f340*/  FFMA.FTZ R4, R179, c[0x0][0x2d0], -R133.reuse ;  /* 0x0000b400b3047a23 */ /* 0x102fe40000010885 */
[C---:B------:R-:W-:Y:S01]  /*f350*/  FMUL.FTZ R120, R2.reuse, R120 ;  /* 0x0000007802787220 */ /* 0x040fe20000410000 */
[----:B------:R-:W-:Y:S01]  /*f360*/  LDSM.16.MT88.4 R148, [R206+0x2100] ;  /* 0x00210000ce94783b */ /* 0x000fe20000004200 */
[----:B------:R1:W4:Y:S01]  /*f370*/  MUFU.EX2 R202, R4 ;  /* 0x0000000400ca7308 */ /* 0x0003220000000800 */
[----:B------:R-:W-:Y:S02]  /*f380*/  FMUL.FTZ R121, R2, R121 ;  /* 0x0000007902797220 */ /* 0x000fe40000410000 */
[C---:B------:R-:W-:Y:S02]  /*f390*/  FMUL.FTZ R122, R0.reuse, R122 ;  /* 0x0000007a007a7220 */ /* 0x040fe40000410000 */
[----:B------:R-:W-:Y:S02]  /*f3a0*/  FMUL.FTZ R123, R0, R123 ;  /* 0x0000007b007b7220 */ /* 0x000fe40000410000 */
[----:B------:R-:W-:Y:S01]  /*f3b0*/  LDSM.16.MT88.4 R156, [R205+0x2900] ;  /* 0x00290000cd9c783b */ /* 0x000fe20000004200 */
[C---:B------:R-:W-:Y:S02]  /*f3c0*/  FMUL.FTZ R124, R2.reuse, R124 ;  /* 0x0000007c027c7220 */ /* 0x040fe40000410000 */
[----:B------:R-:W-:Y:S02]  /*f3d0*/  FMUL.FTZ R125, R2, R125 ;  /* 0x0000007d027d7220 */ /* 0x000fe40000410000 */
[C---:B------:R-:W-:Y:S02]  /*f3e0*/  FMUL.FTZ R126, R0.reuse, R126 ;  /* 0x0000007e007e7220 */ /* 0x040fe40000410000 */
[----:B------:R-:W-:Y:S01]  /*f3f0*/  FMUL.FTZ R127, R0, R127 ;  /* 0x0000007f007f7220 */ /* 0x000fe20000410000 */
[----:B------:R-:W-:Y:S01]  /*f400*/  LDSM.16.MT88.4 R164, [R207+0x2900] ;  /* 0x00290000cfa4783b */ /* 0x000fe20000004200 */
[C---:B------:R-:W-:Y:S02]  /*f410*/  FMUL.FTZ R128, R2.reuse, R128 ;  /* 0x0000008002807220 */ /* 0x040fe40000410000 */
[----:B------:R-:W-:Y:S02]  /*f420*/  FMUL.FTZ R129, R2, R129 ;  /* 0x0000008102817220 */ /* 0x000fe40000410000 */
[C---:B------:R-:W-:Y:S02]  /*f430*/  FMUL.FTZ R130, R0.reuse, R130 ;  /* 0x0000008200827220 */ /* 0x040fe40000410000 */
[----:B------:R-:W-:Y:S01]  /*f440*/  FMUL.FTZ R131, R0, R131 ;  /* 0x0000008300837220 */ /* 0x000fe20000410000 */
[----:B------:R-:W0:Y:S01]  /*f450*/  LDGDEPBAR ;  /* 0x00000000000079af */ /* 0x000e220000000000 */
[----:B-1----:R-:W-:Y:S01]  /*f460*/  FFMA.FTZ R4, R174, c[0x0][0x2d0], -R133 ;  /* 0x0000b400ae047a23 */ /* 0x002fe20000010885 */
[----:B----4-:R-:W-:Y:S01]  /*f470*/  F2FP.BF16.PACK_AB R137, R202, R200 ;  /* 0x000000c8ca89723e */ /* 0x010fe200000010ff */
[----:B------:R-:W-:Y:S02]  /*f480*/  FFMA.FTZ R134, R170, c[0x0][0x2d0], -R169 ;  /* 0x0000b400aa867a23 */ /* 0x000fe400000108a9 */
[----:B------:R1:W-:Y:S03]  /*f490*/  MUFU.EX2 R199, R4 ;  /* 0x0000000400c77308 */ /* 0x0003e60000000800 */
[----:B------:R-:W-:Y:S07]  /*f4a0*/  LDSM.16.MT88.4 R172, [R207+0x1900] ;  /* 0x00190000cfac783b */ /* 0x000fee0000004200 */
[----:B------:R4:W-:Y:S01]  /*f4b0*/  MUFU.EX2 R235, R134 ;  /* 0x0000008600eb7308 */ /* 0x0009e20000000800 */
[--C-:B-1----:R-:W-:Y:S02]  /*f4c0*/  FFMA.FTZ R4, R176, c[0x0][0x2d0], -R133.reuse ;  /* 0x0000b400b0047a23 */ /* 0x102fe40000010885 */
[----:B------:R-:W-:Y:S07]  /*f4d0*/  LDSM.16.MT88.4 R176, [R205+0x3900] ;  /* 0x00390000cdb0783b */ /* 0x000fee0000004200 */
[----:B------:R-:W1:Y:S01]  /*f4e0*/  MUFU.EX2 R198, R4 ;  /* 0x0000000400c67308 */ /* 0x000e620000000800 */
[--C-:B----4-:R-:W-:Y:S09]  /*f4f0*/  FFMA.FTZ R134, R171, c[0x0][0x2d0], -R133.reuse ;  /* 0x0000b400ab867a23 */ /* 0x110ff20000010885 */
[----:B------:R4:W2:Y:S01]  /*f500*/  MUFU.EX2 R196, R134 ;  /* 0x0000008600c47308 */ /* 0x0008a20000000800 */
[----:B-1----:R-:W-:Y:S01]  /*f510*/  F2FP.BF16.PACK_AB R139, R198, R199 ;  /* 0x000000c7c68b723e */ /* 0x002fe200000010ff */
[C---:B------:R-:W-:Y:S01]  /*f520*/  FMUL.FTZ R4, R2.reuse, R136 ;  /* 0x0000008802047220 */ /* 0x040fe20000410000 */
[----:B------:R-:W-:Y:S07]  /*f530*/  F2FP.BF16.PACK_AB R136, R239, R240 ;  /* 0x000000f0ef88723e */ /* 0x000fee00000010ff */
[C---:B------:R-:W-:Y:S05]  /*f540*/  HMMA.16816.F32.BF16 R4, R136.reuse, R12, R4 ;  /* 0x0000000c8804723c */ /* 0x040fea0000041804 */
[----:B----4-:R-:W-:Y:S02]  /*f550*/  FFMA.FTZ R134, R181, c[0x0][0x2d0], -R133 ;  /* 0x0000b400b5867a23 */ /* 0x010fe40000010885 */
[C---:B------:R-:W-:Y:S01]  /*f560*/  FMUL.FTZ R12, R2.reuse, R144 ;  /* 0x00000090020c7220 */ /* 0x040fe20000410000 */
[C---:B------:R-:W-:Y:S01]  /*f570*/  HMMA.16816.F32.BF16 R8, R136.reuse, R14, R8 ;  /* 0x0000000e8808723c */ /* 0x040fe20000041808 */
[----:B------:R1:W4:Y:S03]  /*f580*/  MUFU.EX2 R195, R134 ;  /* 0x0000008600c37308 */ /* 0x0003260000000800 */
[----:B------:R-:W-:Y:S03]  /*f590*/  FMUL.FTZ R13, R2, R145 ;  /* 0x00000091020d7220 */ /* 0x000fe60000410000 */
[C---:B------:R-:W-:Y:S02]  /*f5a0*/  FMUL.FTZ R14, R0.reuse, R146 ;  /* 0x00000092000e7220 */ /* 0x040fe40000410000 */
[----:B------:R-:W-:Y:S02]  /*f5b0*/  FMUL.FTZ R15, R0, R147 ;  /* 0x00000093000f7220 */ /* 0x000fe40000410000 */
[----:B------:R-:W2:Y:S05]  /*f5c0*/  LDSM.16.MT88.4 R144, [R205+0x2100] ;  /* 0x00210000cd90783b */ /* 0x000eaa0000004200 */
[C---:B------:R-:W-:Y:S07]  /*f5d0*/  HMMA.16816.F32.BF16 R12, R136.reuse, R20, R12 ;  /* 0x00000014880c723c */ /* 0x040fee000004180c */
[C---:B------:R-:W-:Y:S01]  /*f5e0*/  FMUL.FTZ R20, R2.reuse, R152 ;  /* 0x0000009802147220 */ /* 0x040fe20000410000 */
[C---:B------:R-:W-:Y:S04]  /*f5f0*/  HMMA.16816.F32.BF16 R16, R136.reuse, R22, R16 ;  /* 0x000000168810723c */ /* 0x040fe80000041810 */
[----:B------:R-:W-:Y:S02]  /*f600*/  FMUL.FTZ R21, R2, R153 ;  /* 0x0000009902157220 */ /* 0x000fe40000410000 */
[--C-:B-1----:R-:W-:Y:S02]  /*f610*/  FFMA.FTZ R134, R182, c[0x0][0x2d0], -R169.reuse ;  /* 0x0000b400b6867a23 */ /* 0x102fe400000108a9 */
[C---:B------:R-:W-:Y:S02]  /*f620*/  FMUL.FTZ R22, R0.reuse, R154 ;  /* 0x0000009a00167220 */ /* 0x040fe40000410000 */
[----:B------:R1:W1:Y:S02]  /*f630*/  MUFU.EX2 R234, R134 ;  /* 0x0000008600ea7308 */ /* 0x0002640000000800 */
[----:B------:R-:W-:Y:S02]  /*f640*/  FMUL.FTZ R23, R0, R155 ;  /* 0x0000009b00177220 */ /* 0x000fe40000410000 */
[----:B------:R-:W-:Y:S05]  /*f650*/  LDSM.16.MT88.4 R152, [R208+0x900] ;  /* 0x00090000d098783b */ /* 0x000fea0000004200 */
[C---:B---3--:R-:W-:Y:S07]  /*f660*/  HMMA.16816.F32.BF16 R20, R136.reuse, R28, R20 ;  /* 0x0000001c8814723c */ /* 0x048fee0000041814 */
[C---:B------:R-:W-:Y:S01]  /*f670*/  FMUL.FTZ R28, R2.reuse, R160 ;  /* 0x000000a0021c7220 */ /* 0x040fe20000410000 */
[C---:B------:R-:W-:Y:S04]  /*f680*/  HMMA.16816.F32.BF16 R24, R136.reuse, R30, R24 ;  /* 0x0000001e8818723c */ /* 0x040fe80000041818 */
[C---:B------:R-:W-:Y:S02]  /*f690*/  FMUL.FTZ R29, R2.reuse, R161 ;  /* 0x000000a1021d7220 */ /* 0x040fe40000410000 */
[----:B------:R-:W-:Y:S02]  /*f6a0*/  FFMA.FTZ R2, R2, R249, R240 ;  /* 0x000000f902027223 */ /* 0x000fe400000100f0 */
[C---:B------:R-:W-:Y:S04]  /*f6b0*/  FMUL.FTZ R30, R0.reuse, R162 ;  /* 0x000000a2001e7220 */ /* 0x040fe80000410000 */
[C---:B------:R-:W-:Y:S02]  /*f6c0*/  FMUL.FTZ R31, R0.reuse, R163 ;  /* 0x000000a3001f7220 */ /* 0x040fe40000410000 */
[----:B------:R-:W-:Y:S01]  /*f6d0*/  LDSM.16.MT88.4 R160, [R208+0x2900] ;  /* 0x00290000d0a0783b */ /* 0x000fe20000004200 */
[----:B-1----:R-:W-:Y:S02]  /*f6e0*/  FFMA.FTZ R134, R183, c[0x0][0x2d0], -R169 ;  /* 0x0000b400b7867a23 */ /* 0x002fe400000108a9 */
[----:B------:R-:W-:Y:S02]  /*f6f0*/  FFMA.FTZ R0, R0, R250, R200 ;  /* 0x000000fa00007223 */ /* 0x000fe400000100c8 */
[C---:B--2---:R-:W-:Y:S01]  /*f700*/  HMMA.16816.F32.BF16 R28, R136.reuse, R140, R28 ;  /* 0x0000008c881c723c */ /* 0x044fe2000004181c */
[----:B------:R1:W2:Y:S02]  /*f710*/  MUFU.EX2 R233, R134 ;  /* 0x0000008600e97308 */ /* 0x0002a40000000800 */
[----:B------:R-:W-:Y:S01]  /*f720*/  LDSM.16.MT88.4 R180, [R206+0x3900] ;  /* 0x00390000ceb4783b */ /* 0x000fe20000004200 */
[----:B------:R-:W-:Y:S02]  /*f730*/  FADD.FTZ R2, R239, R2 ;  /* 0x00000002ef027221 */ /* 0x000fe40000010000 */
[----:B------:R-:W-:Y:S02]  /*f740*/  FADD.FTZ R0, R202, R0 ;  /* 0x00000000ca007221 */ /* 0x000fe40000010000 */
[C---:B------:R-:W-:Y:S03]  /*f750*/  HMMA.16816.F32.BF16 R32, R136.reuse, R142, R32 ;  /* 0x0000008e8820723c */ /* 0x040fe60000041820 */
[----:B------:R-:W3:Y:S01]  /*f760*/  LDSM.16.MT88.4 R140, [R208+0x2100] ;  /* 0x00210000d08c783b */ /* 0x000ee20000004200 */
[----:B------:R-:W-:Y:S02]  /*f770*/  FADD.FTZ R2, R238, R2 ;  /* 0x00000002ee027221 */ /* 0x000fe40000010000 */
[----:B------:R-:W-:Y:S02]  /*f780*/  FADD.FTZ R0, R199, R0 ;  /* 0x00000000c7007221 */ /* 0x000fe40000010000 */
[C---:B------:R-:W-:Y:S04]  /*f790*/  HMMA.16816.F32.BF16 R36, R136.reuse, R144, R36 ;  /* 0x000000908824723c */ /* 0x040fe80000041824 */
[----:B------:R-:W-:Y:S02]  /*f7a0*/  FADD.FTZ R2, R237, R2 ;  /* 0x00000002ed027221 */ /* 0x000fe40000010000 */
[----:B------:R-:W-:Y:S02]  /*f7b0*/  FADD.FTZ R0, R198, R0 ;  /* 0x00000000c6007221 */ /* 0x000fe40000010000 */
[C---:B------:R-:W-:Y:S01]  /*f7c0*/  HMMA.16816.F32.BF16 R40, R136.reuse, R146, R40 ;  /* 0x000000928828723c */ /* 0x040fe20000041828 */
[----:B------:R-:W2:Y:S03]  /*f7d0*/  LDSM.16.MT88.4 R144, [R207+0x2100] ;  /* 0x00210000cf90783b */ /* 0x000ea60000004200 */
[--C-:B-1----:R-:W-:Y:S02]  /*f7e0*/  FFMA.FTZ R134, R184, c[0x0][0x2d0], -R133.reuse ;  /* 0x0000b400b8867a23 */ /* 0x102fe40000010885 */
[----:B------:R-:W-:Y:S02]  /*f7f0*/  FADD.FTZ R2, R236, R2 ;  /* 0x00000002ec027221 */ /* 0x000fe40000010000 */
[C---:B------:R-:W-:Y:S01]  /*f800*/  HMMA.16816.F32.BF16 R44, R136.reuse, R148, R44 ;  /* 0x00000094882c723c */ /* 0x040fe2000004182c */
[----:B------:R1:W1:Y:S03]  /*f810*/  MUFU.EX2 R194, R134 ;  /* 0x0000008600c27308 */ /* 0x0002660000000800 */
[----:B------:R-:W-:Y:S02]  /*f820*/  FADD.FTZ R0, R196, R0 ;  /* 0x00000000c4007221 */ /* 0x000fe40000010000 */
[----:B------:R-:W-:Y:S02]  /*f830*/  FADD.FTZ R2, R235, R2 ;  /* 0x00000002eb027221 */ /* 0x000fe40000010000 */
[C---:B------:R-:W-:Y:S01]  /*f840*/  HMMA.16816.F32.BF16 R48, R136.reuse, R150, R48 ;  /* 0x000000968830723c */ /* 0x040fe20000041830 */
[----:B------:R-:W2:Y:S03]  /*f850*/  LDSM.16.MT88.4 R148, [R205+0x4100] ;  /* 0x00410000cd94783b */ /* 0x000ea60000004200 */
[----:B----4-:R-:W-:Y:S02]  /*f860*/  FADD.FTZ R0, R195, R0 ;  /* 0x00000000c3007221 */ /* 0x010fe40000010000 */
[----:B------:R-:W-:Y:S02]  /*f870*/  FADD.FTZ R2, R234, R2 ;  /* 0x00000002ea027221 */ /* 0x000fe40000010000 */
[C---:B---3--:R-:W-:Y:S04]  /*f880*/  HMMA.16816.F32.BF16 R52, R136.reuse, R140, R52 ;  /* 0x0000008c8834723c */ /* 0x048fe80000041834 */
[----:B--2---:R-:W-:Y:S02]  /*f890*/  FADD.FTZ R2, R233, R2 ;  /* 0x00000002e9027221 */ /* 0x004fe40000010000 */
[----:B-1----:R-:W-:Y:S02]  /*f8a0*/  FFMA.FTZ R134, R185, c[0x0][0x2d0], -R133 ;  /* 0x0000b400b9867a23 */ /* 0x002fe40000010885 */
[C---:B------:R-:W-:Y:S01]  /*f8b0*/  HMMA.16816.F32.BF16 R56, R136.reuse, R142, R56 ;  /* 0x0000008e8838723c */ /* 0x040fe20000041838 */
[----:B------:R-:W1:Y:S01]  /*f8c0*/  LDSM.16.MT88.4 R140, [R206+0x4100] ;  /* 0x00410000ce8c783b */ /* 0x000e620000004200 */
[----:B------:R2:W3:Y:S02]  /*f8d0*/  MUFU.EX2 R193, R134 ;  /* 0x0000008600c17308 */ /* 0x0004e40000000800 */
[----:B------:R-:W-:Y:S04]  /*f8e0*/  FADD.FTZ R0, R194, R0 ;  /* 0x00000000c2007221 */ /* 0x000fe80000010000 */
[C---:B------:R-:W-:Y:S08]  /*f8f0*/  HMMA.16816.F32.BF16 R60, R136.reuse, R144, R60 ;  /* 0x00000090883c723c */ /* 0x040ff0000004183c */
[C---:B------:R-:W-:Y:S01]  /*f900*/  HMMA.16816.F32.BF16 R64, R136.reuse, R146, R64 ;  /* 0x000000928840723c */ /* 0x040fe20000041840 */
[----:B------:R-:W4:Y:S07]  /*f910*/  LDSM.16.MT88.4 R144, [R208+0x4100] ;  /* 0x00410000d090783b */ /* 0x000f2e0000004200 */
[C---:B------:R-:W-:Y:S04]  /*f920*/  HMMA.16816.F32.BF16 R68, R136.reuse, R148, R68 ;  /* 0x000000948844723c */ /* 0x040fe80000041844 */
[--C-:B--2---:R-:W-:Y:S02]  /*f930*/  FFMA.FTZ R134, R186, c[0x0][0x2d0], -R169.reuse ;  /* 0x0000b400ba867a23 */ /* 0x104fe400000108a9 */
[----:B---3--:R-:W-:Y:S02]  /*f940*/  FADD.FTZ R0, R193, R0 ;  /* 0x00000000c1007221 */ /* 0x008fe40000010000 */
[C---:B------:R-:W-:Y:S01]  /*f950*/  HMMA.16816.F32.BF16 R72, R136.reuse, R150, R72 ;  /* 0x000000968848723c */ /* 0x040fe20000041848 */
[----:B------:R-:W2:Y:S01]  /*f960*/  LDSM.16.MT88.4 R148, [R207+0x4100] ;  /* 0x00410000cf94783b */ /* 0x000ea20000004200 */
[----:B------:R3:W3:Y:S06]  /*f970*/  MUFU.EX2 R232, R134 ;  /* 0x0000008600e87308 */ /* 0x0006ec0000000800 */
[C---:B-1----:R-:W-:Y:S08]  /*f980*/  HMMA.16816.F32.BF16 R76, R136.reuse, R140, R76 ;  /* 0x0000008c884c723c */ /* 0x042ff0000004184c */
[C---:B------:R-:W-:Y:S01]  /*f990*/  HMMA.16816.F32.BF16 R80, R136.reuse, R142, R80 ;  /* 0x0000008e8850723c */ /* 0x040fe20000041850 */
[----:B------:R-:W1:Y:S07]  /*f9a0*/  LDSM.16.MT88.4 R140, [R205+0x6100] ;  /* 0x00610000cd8c783b */ /* 0x000e6e0000004200 */
[C---:B----4-:R-:W-:Y:S04]  /*f9b0*/  HMMA.16816.F32.BF16 R84, R136.reuse, R144, R84 ;  /* 0x000000908854723c */ /* 0x050fe80000041854 */
[----:B---3--:R-:W-:Y:S02]  /*f9c0*/  FFMA.FTZ R134, R187, c[0x0][0x2d0], -R169 ;  /* 0x0000b400bb867a23 */ /* 0x008fe400000108a9 */
[----:B------:R-:W-:Y:S02]  /*f9d0*/  FADD.FTZ R2, R232, R2 ;  /* 0x00000002e8027221 */ /* 0x000fe40000010000 */
[C---:B------:R-:W-:Y:S01]  /*f9e0*/  HMMA.16816.F32.BF16 R88, R136.reuse, R146, R88 ;  /* 0x000000928858723c */ /* 0x040fe20000041858 */
[----:B------:R-:W3:Y:S01]  /*f9f0*/  LDSM.16.MT88.4 R144, [R206+0x6100] ;  /* 0x00610000ce90783b */ /* 0x000ee20000004200 */
[----:B------:R4:W4:Y:S06]  /*fa00*/  MUFU.EX2 R203, R134 ;  /* 0x0000008600cb7308 */ /* 0x00092c0000000800 */
[C---:B--2---:R-:W-:Y:S08]  /*fa10*/  HMMA.16816.F32.BF16 R92, R136.reuse, R148, R92 ;  /* 0x00000094885c723c */ /* 0x044ff0000004185c */
[C---:B------:R-:W-:Y:S01]  /*fa20*/  HMMA.16816.F32.BF16 R96, R136.reuse, R150, R96 ;  /* 0x000000968860723c */ /* 0x040fe20000041860 */
[----:B------:R-:W2:Y:S07]  /*fa30*/  LDSM.16.MT88.4 R148, [R208+0x6100] ;  /* 0x00610000d094783b */ /* 0x000eae0000004200 */
[C---:B-1----:R-:W-:Y:S04]  /*fa40*/  HMMA.16816.F32.BF16 R100, R136.reuse, R140, R100 ;  /* 0x0000008c8864723c */ /* 0x042fe80000041864 */
[--C-:B----4-:R-:W-:Y:S02]  /*fa50*/  FFMA.FTZ R134, R192, c[0x0][0x2d0], -R133.reuse ;  /* 0x0000b400c0867a23 */ /* 0x110fe40000010885 */
[----:B------:R-:W-:Y:S02]  /*fa60*/  FADD.FTZ R2, R203, R2 ;  /* 0x00000002cb027221 */ /* 0x000fe40000010000 */
[----:B------:R1:W4:Y:S01]  /*fa70*/  MUFU.EX2 R189, R134 ;  /* 0x0000008600bd7308 */ /* 0x0003220000000800 */
[C---:B------:R-:W-:Y:S01]  /*fa80*/  HMMA.16816.F32.BF16 R104, R136.reuse, R142, R104 ;  /* 0x0000008e8868723c */ /* 0x040fe20000041868 */
[----:B------:R-:W4:Y:S07]  /*fa90*/  LDSM.16.MT88.4 R140, [R207+0x6100] ;  /* 0x00610000cf8c783b */ /* 0x000f2e0000004200 */
[C---:B---3--:R-:W-:Y:S08]  /*faa0*/  HMMA.16816.F32.BF16 R108, R136.reuse, R144, R108 ;  /* 0x00000090886c723c */ /* 0x048ff0000004186c */
[C---:B------:R-:W-:Y:S01]  /*fab0*/  HMMA.16816.F32.BF16 R112, R136.reuse, R146, R112 ;  /* 0x000000928870723c */ /* 0x040fe20000041870 */
[----:B------:R-:W3:Y:S03]  /*fac0*/  LDSM.16.MT88.4 R144, [R205+0x900] ;  /* 0x00090000cd90783b */ /* 0x000ee60000004200 */
[----:B-1----:R-:W-:Y:S04]  /*fad0*/  FFMA.FTZ R134, R197, c[0x0][0x2d0], -R133 ;  /* 0x0000b400c5867a23 */ /* 0x002fe80000010885 */
[C---:B--2---:R-:W-:Y:S01]  /*fae0*/  HMMA.16816.F32.BF16 R116, R136.reuse, R148, R116 ;  /* 0x000000948874723c */ /* 0x044fe20000041874 */
[----:B------:R1:W2:Y:S03]  /*faf0*/  MUFU.EX2 R188, R134 ;  /* 0x0000008600bc7308 */ /* 0x0002a60000000800 */
[----:B----4-:R-:W-:Y:S04]  /*fb00*/  FADD.FTZ R0, R189, R0 ;  /* 0x00000000bd007221 */ /* 0x010fe80000010000 */
[C---:B------:R-:W-:Y:S01]  /*fb10*/  HMMA.16816.F32.BF16 R120, R136.reuse, R150, R120 ;  /* 0x000000968878723c */ /* 0x040fe20000041878 */
[----:B------:R-:W4:Y:S07]  /*fb20*/  LDSM.16.MT88.4 R148, [R206+0x900] ;  /* 0x00090000ce94783b */ /* 0x000f2e0000004200 */
[C---:B------:R-:W-:Y:S08]  /*fb30*/  HMMA.16816.F32.BF16 R124, R136.reuse, R140, R124 ;  /* 0x0000008c887c723c */ /* 0x040ff0000004187c */
[----:B------:R-:W-:Y:S01]  /*fb40*/  HMMA.16816.F32.BF16 R128, R136, R142, R128 ;  /* 0x0000008e8880723c */ /* 0x000fe20000041880 */
[----:B------:R-:W4:Y:S03]  /*fb50*/  LDSM.16.MT88.4 R140, [R207+0x900] ;  /* 0x00090000cf8c783b */ /* 0x000f260000004200 */
[--C-:B-1----:R-:W-:Y:S02]  /*fb60*/  FFMA.FTZ R134, R201, c[0x0][0x2d0], -R169.reuse ;  /* 0x0000b400c9867a23 */ /* 0x102fe400000108a9 */
[----:B--2---:R-:W-:Y:S01]  /*fb70*/  FADD.FTZ R0, R188, R0 ;  /* 0x00000000bc007221 */ /* 0x004fe20000010000 */
[----:B------:R-:W-:Y:S01]  /*fb80*/  F2FP.BF16.PACK_AB R136, R235, R236 ;  /* 0x000000eceb88723e */ /* 0x000fe200000010ff */
[----:B------:R1:W2:Y:S01]  /*fb90*/  MUFU.EX2 R201, R134 ;  /* 0x0000008600c97308 */ /* 0x0002a20000000800 */
[----:B------:R-:W-:Y:S03]  /*fba0*/  F2FP.BF16.PACK_AB R137, R195, R196 ;  /* 0x000000c4c389723e */ /* 0x000fe600000010ff */
[----:B------:R-:W-:Y:S02]  /*fbb0*/  F2FP.BF16.PACK_AB R138, R233, R234 ;  /* 0x000000eae98a723e */ /* 0x000fe400000010ff */
[----:B------:R-:W-:Y:S07]  /*fbc0*/  F2FP.BF16.PACK_AB R139, R193, R194 ;  /* 0x000000c2c18b723e */ /* 0x000fee00000010ff */
[C---:B---3--:R-:W-:Y:S08]  /*fbd0*/  HMMA.16816.F32.BF16 R4, R136.reuse, R144, R4 ;  /* 0x000000908804723c */ /* 0x048ff00000041804 */
[C---:B------:R-:W-:Y:S01]  /*fbe0*/  HMMA.16816.F32.BF16 R8, R136.reuse, R146, R8 ;  /* 0x000000928808723c */ /* 0x040fe20000041808 */
[----:B------:R-:W3:Y:S03]  /*fbf0*/  LDSM.16.MT88.4 R144, [R206+0x2900] ;  /* 0x00290000ce90783b */ /* 0x000ee60000004200 */
[----:B-1----:R-:W-:Y:S02]  /*fc00*/  FFMA.FTZ R134, R241, c[0x0][0x2d0], -R169 ;  /* 0x0000b400f1867a23 */ /* 0x002fe400000108a9 */
[----:B--2---:R-:W-:Y:S02]  /*fc10*/  FADD.FTZ R2, R201, R2 ;  /* 0x00000002c9027221 */ /* 0x004fe40000010000 */
[C---:B----4-:R-:W-:Y:S01]  /*fc20*/  HMMA.16816.F32.BF16 R12, R136.reuse, R148, R12 ;  /* 0x00000094880c723c */ /* 0x050fe2000004180c */
[----:B------:R1:W2:Y:S07]  /*fc30*/  MUFU.EX2 R197, R134 ;  /* 0x0000008600c57308 */ /* 0x0002ae0000000800 */
[C---:B------:R-:W-:Y:S01]  /*fc40*/  HMMA.16816.F32.BF16 R16, R136.reuse, R150, R16 ;  /* 0x000000968810723c */ /* 0x040fe20000041810 */
[----:B------:R-:W4:Y:S07]  /*fc50*/  LDSM.16.MT88.4 R148, [R205+0x4900] ;  /* 0x00490000cd94783b */ /* 0x000f2e0000004200 */
[C---:B------:R-:W-:Y:S08]  /*fc60*/  HMMA.16816.F32.BF16 R20, R136.reuse, R152, R20 ;  /* 0x000000988814723c */ /* 0x040ff00000041814 */
[C---:B------:R-:W-:Y:S01]  /*fc70*/  HMMA.16816.F32.BF16 R24, R136.reuse, R154, R24 ;  /* 0x0000009a8818723c */ /* 0x040fe20000041818 */
[----:B------:R-:W4:Y:S03]  /*fc80*/  LDSM.16.MT88.4 R152, [R206+0x4900] ;  /* 0x00490000ce98783b */ /* 0x000f260000004200 */
[--C-:B-1----:R-:W-:Y:S02]  /*fc90*/  FFMA.FTZ R134, R242, c[0x0][0x2d0], -R133.reuse ;  /* 0x0000b400f2867a23 */ /* 0x102fe40000010885 */
[----:B--2---:R-:W-:Y:S02]  /*fca0*/  FADD.FTZ R2, R197, R2 ;  /* 0x00000002c5027221 */ /* 0x004fe40000010000 */
[C---:B------:R-:W-:Y:S01]  /*fcb0*/  HMMA.16816.F32.BF16 R28, R136.reuse, R140, R28 ;  /* 0x0000008c881c723c */ /* 0x040fe2000004181c */
[----:B------:R1:W2:Y:S07]  /*fcc0*/  MUFU.EX2 R187, R134 ;  /* 0x0000008600bb7308 */ /* 0x0002ae0000000800 */
[C---:B------:R-:W-:Y:S01]  /*fcd0*/  HMMA.16816.F32.BF16 R32, R136.reuse, R142, R32 ;  /* 0x0000008e8820723c */ /* 0x040fe20000041820 */
[----:B------:R-:W4:Y:S07]  /*fce0*/  LDSM.16.MT88.4 R140, [R208+0x4900] ;  /* 0x00490000d08c783b */ /* 0x000f2e0000004200 */
[C---:B------:R-:W-:Y:S08]  /*fcf0*/  HMMA.16816.F32.BF16 R36, R136.reuse, R156, R36 ;  /* 0x0000009c8824723c */ /* 0x040ff00000041824 */
[C---:B------:R-:W-:Y:S01]  /*fd00*/  HMMA.16816.F32.BF16 R40, R136.reuse, R158, R40 ;  /* 0x0000009e8828723c */ /* 0x040fe20000041828 */
[----:B------:R-:W-:Y:S03]  /*fd10*/  LDSM.16.MT88.4 R156, [R205+0x3100] ;  /* 0x00310000cd9c783b */ /* 0x000fe60000004200 */
[----:B-1----:R-:W-:Y:S02]  /*fd20*/  FFMA.FTZ R134, R243, c[0x0][0x2d0], -R133 ;  /* 0x0000b400f3867a23 */ /* 0x002fe40000010885 */
[----:B--2---:R-:W-:Y:S02]  /*fd30*/  FADD.FTZ R0, R187, R0 ;  /* 0x00000000bb007221 */ /* 0x004fe40000010000 */
[C---:B---3--:R-:W-:Y:S01]  /*fd40*/  HMMA.16816.F32.BF16 R44, R136.reuse, R144, R44 ;  /* 0x00000090882c723c */ /* 0x048fe2000004182c */
[----:B------:R1:W2:Y:S07]  /*fd50*/  MUFU.EX2 R186, R134 ;  /* 0x0000008600ba7308 */ /* 0x0002ae0000000800 */
[C---:B------:R-:W-:Y:S01]  /*fd60*/  HMMA.16816.F32.BF16 R48, R136.reuse, R146, R48 ;  /* 0x000000928830723c */ /* 0x040fe20000041830 */
[----:B------:R-:W3:Y:S07]  /*fd70*/  LDSM.16.MT88.4 R144, [R207+0x4900] ;  /* 0x00490000cf90783b */ /* 0x000eee0000004200 */
[C---:B------:R-:W-:Y:S08]  /*fd80*/  HMMA.16816.F32.BF16 R52, R136.reuse, R160, R52 ;  /* 0x000000a08834723c */ /* 0x040ff00000041834 */
[C---:B------:R-:W-:Y:S01]  /*fd90*/  HMMA.16816.F32.BF16 R56, R136.reuse, R162, R56 ;  /* 0x000000a28838723c */ /* 0x040fe20000041838 */
[----:B------:R-:W-:Y:S03]  /*fda0*/  LDSM.16.MT88.4 R160, [R206+0x3100] ;  /* 0x00310000cea0783b */ /* 0x000fe60000004200 */
[--C-:B-1----:R-:W-:Y:S02]  /*fdb0*/  FFMA.FTZ R134, R244, c[0x0][0x2d0], -R169.reuse ;  /* 0x0000b400f4867a23 */ /* 0x102fe400000108a9 */
[----:B--2---:R-:W-:Y:S02]  /*fdc0*/  FADD.FTZ R0, R186, R0 ;  /* 0x00000000ba007221 */ /* 0x004fe40000010000 */
[C---:B------:R-:W-:Y:S01]  /*fdd0*/  HMMA.16816.F32.BF16 R60, R136.reuse, R164, R60 ;  /* 0x000000a4883c723c */ /* 0x040fe2000004183c */
[----:B------:R1:W2:Y:S07]  /*fde0*/  MUFU.EX2 R192, R134 ;  /* 0x0000008600c07308 */ /* 0x0002ae0000000800 */
[C---:B------:R-:W-:Y:S01]  /*fdf0*/  HMMA.16816.F32.BF16 R64, R136.reuse, R166, R64 ;  /* 0x000000a68840723c */ /* 0x040fe20000041840 */
[----:B------:R-:W-:Y:S07]  /*fe00*/  LDSM.16.MT88.4 R164, [R205+0x5100] ;  /* 0x00510000cda4783b */ /* 0x000fee0000004200 */
[C---:B----4-:R-:W-:Y:S08]  /*fe10*/  HMMA.16816.F32.BF16 R68, R136.reuse, R148, R68 ;  /* 0x000000948844723c */ /* 0x050ff00000041844 */
[C---:B------:R-:W-:Y:S01]  /*fe20*/  HMMA.16816.F32.BF16 R72, R136.reuse, R150, R72 ;  /* 0x000000968848723c */ /* 0x040fe20000041848 */
[----:B------:R-:W4:Y:S03]  /*fe30*/  LDSM.16.MT88.4 R148, [R205+0x6900] ;  /* 0x00690000cd94783b */ /* 0x000f260000004200 */
[----:B-1----:R-:W-:Y:S02]  /*fe40*/  FFMA.FTZ R134, R245, c[0x0][0x2d0], -R169 ;  /* 0x0000b400f5867a23 */ /* 0x002fe400000108a9 */
[----:B--2---:R-:W-:Y:S02]  /*fe50*/  FADD.FTZ R2, R192, R2 ;  /* 0x00000002c0027221 */ /* 0x004fe40000010000 */
[C---:B------:R-:W-:Y:S01]  /*fe60*/  HMMA.16816.F32.BF16 R76, R136.reuse, R152, R76 ;  /* 0x00000098884c723c */ /* 0x040fe2000004184c */
[----:B------:R1:W2:Y:S07]  /*fe70*/  MUFU.EX2 R191, R134 ;  /* 0x0000008600bf7308 */ /* 0x0002ae0000000800 */
[C---:B------:R-:W-:Y:S01]  /*fe80*/  HMMA.16816.F32.BF16 R80, R136.reuse, R154, R80 ;  /* 0x0000009a8850723c */ /* 0x040fe20000041850 */
[----:B------:R-:W2:Y:S07]  /*fe90*/  LDSM.16.MT88.4 R152, [R206+0x6900] ;  /* 0x00690000ce98783b */ /* 0x000eae0000004200 */
[C---:B------:R-:W-:Y:S08]  /*fea0*/  HMMA.16816.F32.BF16 R84, R136.reuse, R140, R84 ;  /* 0x0000008c8854723c */ /* 0x040ff00000041854 */
[C---:B------:R-:W-:Y:S01]  /*feb0*/  HMMA.16816.F32.BF16 R88, R136.reuse, R142, R88 ;  /* 0x0000008e8858723c */ /* 0x040fe20000041858 */
[----:B------:R-:W2:Y:S03]  /*fec0*/  LDSM.16.MT88.4 R140, [R208+0x6900] ;  /* 0x00690000d08c783b */ /* 0x000ea60000004200 */
[--C-:B-1----:R-:W-:Y:S04]  /*fed0*/  FFMA.FTZ R134, R190, c[0x0][0x2d0], -R133.reuse ;  /* 0x0000b400be867a23 */ /* 0x102fe80000010885 */
[C---:B---3--:R-:W-:Y:S01]  /*fee0*/  HMMA.16816.F32.BF16 R92, R136.reuse, R144, R92 ;  /* 0x00000090885c723c */ /* 0x048fe2000004185c */
[----:B------:R1:W-:Y:S07]  /*fef0*/  MUFU.EX2 R185, R134 ;  /* 0x0000008600b97308 */ /* 0x0003ee0000000800 */
[C---:B------:R-:W-:Y:S01]  /*ff00*/  HMMA.16816.F32.BF16 R96, R136.reuse, R146, R96 ;  /* 0x000000928860723c */ /* 0x040fe20000041860 */
[----:B------:R-:W3:Y:S07]  /*ff10*/  LDSM.16.MT88.4 R144, [R207+0x6900] ;  /* 0x00690000cf90783b */ /* 0x000eee0000004200 */
[C---:B----4-:R-:W-:Y:S08]  /*ff20*/  HMMA.16816.F32.BF16 R100, R136.reuse, R148, R100 ;  /* 0x000000948864723c */ /* 0x050ff00000041864 */
[C---:B------:R-:W-:Y:S01]  /*ff30*/  HMMA.16816.F32.BF16 R104, R136.reuse, R150, R104 ;  /* 0x000000968868723c */ /* 0x040fe20000041868 */
[----:B------:R-:W4:Y:S03]  /*ff40*/  LDSM.16.MT88.4 R148, [R205+0x1100] ;  /* 0x00110000cd94783b */ /* 0x000f260000004200 */
[--C-:B-1----:R-:W-:Y:S02]  /*ff50*/  FFMA.FTZ R134, R246, c[0x0][0x2d0], -R133.reuse ;  /* 0x0000b400f6867a23 */ /* 0x102fe40000010885 */
[----:B------:R-:W-:Y:S01]  /*ff60*/  FFMA.FTZ R133, R168, c[0x0][0x2d0], -R133 ;  /* 0x0000b400a8857a23 */ /* 0x000fe20000010885 */
[----:B--2---:R-:W-:Y:S01]  /*ff70*/  F2FP.BF16.PACK_AB R168, R191, R192 ;  /* 0x000000c0bfa8723e */ /* 0x004fe200000010ff */
[C---:B------:R-:W-:Y:S01]  /*ff80*/  HMMA.16816.F32.BF16 R108, R136.reuse, R152, R108 ;  /* 0x00000098886c723c */ /* 0x040fe2000004186c */
[----:B------:R1:W-:Y:S07]  /*ff90*/  MUFU.EX2 R184, R134 ;  /* 0x0000008600b87308 */ /* 0x0003ee0000000800 */
[C---:B------:R-:W-:Y:S01]  /*ffa0*/  HMMA.16816.F32.BF16 R112, R136.reuse, R154, R112 ;  /* 0x0000009a8870723c */ /* 0x040fe20000041870 */
[----:B------:R-:W-:Y:S02]  /*ffb0*/  LDSM.16.MT88.4 R152, [R208+0x1100] ;  /* 0x00110000d098783b */ /* 0x000fe40000004200 */
[----:B------:R-:W2:Y:S05]  /*ffc0*/  MUFU.EX2 R133, R133 ;  /* 0x0000008500857308 */ /* 0x000eaa0000000800 */
[C---:B------:R-:W-:Y:S08]  /*ffd0*/  HMMA.16816.F32.BF16 R116, R136.reuse, R140, R116 ;  /* 0x0000008c8874723c */ /* 0x040ff00000041874 */
[C---:B------:R-:W-:Y:S01]  /*ffe0*/  HMMA.16816.F32.BF16 R120, R136.reuse, R142, R120 ;  /* 0x0000008e8878723c */ /* 0x040fe20000041878 */
[----:B------:R-:W4:Y:S03]  /*fff0*/  LDSM.16.MT88.4 R140, [R206+0x1100] ;  /* 0x00110000ce8c783b */ /* 0x000f260000004200 */
[--C-:B-1----:R-:W-:Y:S04]  /*10000*/  FFMA.FTZ R134, R247, c[0x0][0x2d0], -R169.reuse ;  /* 0x0000b400f7867a23 */ /* 0x102fe800000108a9 */
[C---:B---3--:R-:W-:Y:S01]  /*10010*/  HMMA.16816.F32.BF16 R124, R136.reuse, R144, R124 ;  /* 0x00000090887c723c */ /* 0x048fe2000004187c */
[----:B------:R1:W-:Y:S03]  /*10020*/  MUFU.EX2 R190, R134 ;  /* 0x0000008600be7308 */ /* 0x0003e60000000800 */
[----:B--2---:R-:W-:Y:S04]  /*10030*/  F2FP.BF16.PACK_AB R171, R133, R135 ;  /* 0x0000008785ab723e */ /* 0x004fe800000010ff */
[----:B------:R-:W-:Y:S01]  /*10040*/  HMMA.16816.F32.BF16 R128, R136, R146, R128 ;  /* 0x000000928880723c */ /* 0x000fe20000041880 */
[----:B------:R-:W2:Y:S06]  /*10050*/  LDSM.16.MT88.4 R144, [R207+0x1100] ;  /* 0x00110000cf90783b */ /* 0x000eac0000004200 */
[----:B------:R-:W-:Y:S02]  /*10060*/  F2FP.BF16.PACK_AB R136, R203, R232 ;  /* 0x000000e8cb88723e */ /* 0x000fe400000010ff */
[----:B------:R-:W-:Y:S03]  /*10070*/  F2FP.BF16.PACK_AB R137, R188, R189 ;  /* 0x000000bdbc89723e */ /* 0x000fe600000010ff */
[----:B------:R-:W-:Y:S02]  /*10080*/  F2FP.BF16.PACK_AB R138, R197, R201 ;  /* 0x000000c9c58a723e */ /* 0x000fe400000010ff */
[----:B------:R-:W-:Y:S01]  /*10090*/  F2FP.BF16.PACK_AB R139, R186, R187 ;  /* 0x000000bbba8b723e */ /* 0x000fe200000010ff */
[----:B-1----:R-:W-:Y:S01]  /*100a0*/  FFMA.FTZ R134, R248, c[0x0][0x2d0], -R169 ;  /* 0x0000b400f8867a23 */ /* 0x002fe200000108a9 */
[----:B------:R-:W-:Y:S05]  /*100b0*/  F2FP.BF16.PACK_AB R169, R184, R185 ;  /* 0x000000b9b8a9723e */ /* 0x000fea00000010ff */
[C---:B----4-:R-:W-:Y:S01]  /*100c0*/  HMMA.16816.F32.BF16 R4, R136.reuse, R148, R4 ;  /* 0x000000948804723c */ /* 0x050fe20000041804 */
[----:B------:R-:W1:Y:S07]  /*100d0*/  MUFU.EX2 R134, R134 ;  /* 0x0000008600867308 */ /* 0x000e6e0000000800 */
[C---:B------:R-:W-:Y:S01]  /*100e0*/  HMMA.16816.F32.BF16 R8, R136.reuse, R150, R8 ;  /* 0x000000968808723c */ /* 0x040fe20000041808 */
[----:B------:R-:W3:Y:S07]  /*100f0*/  LDSM.16.MT88.4 R148, [R208+0x3100] ;  /* 0x00310000d094783b */ /* 0x000eee0000004200 */
[C---:B------:R-:W-:Y:S08]  /*10100*/  HMMA.16816.F32.BF16 R12, R136.reuse, R140, R12 ;  /* 0x0000008c880c723c */ /* 0x040ff0000004180c */
[C---:B------:R-:W-:Y:S01]  /*10110*/  HMMA.16816.F32.BF16 R16, R136.reuse, R142, R16 ;  /* 0x0000008e8810723c */ /* 0x040fe20000041810 */
[----:B------:R-:W4:Y:S03]  /*10120*/  LDSM.16.MT88.4 R140, [R207+0x3100] ;  /* 0x00310000cf8c783b */ /* 0x000f260000004200 */
[----:B-1----:R-:W-:Y:S04]  /*10130*/  F2FP.BF16.PACK_AB R170, R134, R190 ;  /* 0x000000be86aa723e */ /* 0x002fe800000010ff */
[C---:B------:R-:W-:Y:S08]  /*10140*/  HMMA.16816.F32.BF16 R20, R136.reuse, R152, R20 ;  /* 0x000000988814723c */ /* 0x040ff00000041814 */
[C---:B------:R-:W-:Y:S01]  /*10150*/  HMMA.16816.F32.BF16 R24, R136.reuse, R154, R24 ;  /* 0x0000009a8818723c */ /* 0x040fe20000041818 */
[----:B------:R-:W-:Y:S07]  /*10160*/  LDSM.16.MT88.4 R152, [R205+0x7100] ;  /* 0x00710000cd98783b */ /* 0x000fee0000004200 */
[C---:B--2---:R-:W-:Y:S08]  /*10170*/  HMMA.16816.F32.BF16 R28, R136.reuse, R144, R28 ;  /* 0x00000090881c723c */ /* 0x044ff0000004181c */
        /* <DEDUP_REMOVED lines=8> */
[C---:B---3--:R-:W-:Y:S08]  /*10200*/  HMMA.16816.F32.BF16 R52, R136.reuse, R148, R52 ;  /* 0x000000948834723c */ /* 0x048ff00000041834 */
[C---:B------:R-:W-:Y:S01]  /*10210*/  HMMA.16816.F32.BF16 R56, R136.reuse, R150, R56 ;  /* 0x000000968838723c */ /* 0x040fe20000041838 */
[----:B------:R-:W2:Y:S07]  /*10220*/  LDSM.16.MT88.4 R148, [R208+0x5100] ;  /* 0x00510000d094783b */ /* 0x000eae0000004200 */
[C---:B----4-:R-:W-:Y:S08]  /*10230*/  HMMA.16816.F32.BF16 R60, R136.reuse, R140, R60 ;  /* 0x0000008c883c723c */ /* 0x050ff0000004183c */
[C---:B------:R-:W-:Y:S01]  /*10240*/  HMMA.16816.F32.BF16 R64, R136.reuse, R142, R64 ;  /* 0x0000008e8840723c */ /* 0x040fe20000041840 */
[----:B------:R-:W3:Y:S07]  /*10250*/  LDSM.16.MT88.4 R140, [R207+0x5100] ;  /* 0x00510000cf8c783b */ /* 0x000eee0000004200 */
[C---:B------:R-:W-:Y:S08]  /*10260*/  HMMA.16816.F32.BF16 R68, R136.reuse, R164, R68 ;  /* 0x000000a48844723c */ /* 0x040ff00000041844 */
        /* <DEDUP_REMOVED lines=12> */
[C---:B------:R-:W-:Y:S08]  /*10330*/  HMMA.16816.F32.BF16 R104, R136.reuse, R154, R104 ;  /* 0x0000009a8868723c */ /* 0x040ff00000041868 */
        /* <DEDUP_REMOVED lines=15> */
[----:B------:R-:W1:Y:S07]  /*10430*/  LDSM.16.MT88.4 R20, [R208+0x5900] ;  /* 0x00590000d014783b */ /* 0x000e6e0000004200 */
[C---:B------:R-:W-:Y:S01]  /*10440*/  HMMA.16816.F32.BF16 R156, R168.reuse, R166, R24 ;  /* 0x000000a6a89c723c */ /* 0x040fe20000041818 */
[----:B------:R-:W1:Y:S07]  /*10450*/  LDSM.16.MT88.4 R24, [R207+0x5900] ;  /* 0x00590000cf18783b */ /* 0x000e6e0000004200 */
[C---:B------:R-:W-:Y:S01]  /*10460*/  HMMA.16816.F32.BF16 R160, R168.reuse, R172, R28 ;  /* 0x000000aca8a0723c */ /* 0x040fe2000004181c */
[----:B------:R-:W1:Y:S07]  /*10470*/  LDSM.16.MT88.4 R28, [R205+0x7900] ;  /* 0x00790000cd1c783b */ /* 0x000e6e0000004200 */
[C---:B------:R-:W-:Y:S01]  /*10480*/  HMMA.16816.F32.BF16 R164, R168.reuse, R174, R32 ;  /* 0x000000aea8a4723c */ /* 0x040fe20000041820 */
[----:B------:R-:W2:Y:S07]  /*10490*/  LDSM.16.MT88.4 R32, [R206+0x7900] ;  /* 0x00790000ce20783b */ /* 0x000eae0000004200 */
        /* <DEDUP_REMOVED lines=34> */
[----:B------:R-:W-:Y:S01]  /*106c0*/  MOV R133, R132 ;  /* 0x0000008400857202 */ /* 0x000fe20000000f00 */
[----:B------:R-:W-:-:S05]  /*106d0*/  @P0 BRA `(.L_x_976) ;  /* 0xffffc14000000947 */ /* 0x000fca000383ffff */
.L_x_975:
[----:B------:R-:W-:-:S06]  /*106e0*/  UISETP.GE.AND UP0, UPT, UR14, UR8, UPT ;  /* 0x000000080e00728c */ /* 0x000fcc000bf06270 */
[----:B------:R-:W-:-:S13]  /*106f0*/  PLOP3.LUT P0, PT, PT, PT, UP0, 0x80, 0x0 ;  /* 0x000000000000781c */ /* 0x000fda0003f0f008 */
[----:B------:R-:W-:Y:S05]  /*10700*/  @!P0 BRA `(.L_x_977) ;  /* 0x000048f000008947 */ /* 0x000fea0003800000 */
[----:B------:R-:W2:Y:S01]  /*10710*/  LDL.64 R6, [R1+0x48] ;  /* 0x0000480001067983 */ /* 0x000ea20000100a00 */
[----:B------:R-:W-:-:S03]  /*10720*/  ULDC.64 UR4, c[0x0][0x208] ;  /* 0x0000820000047ab9 */ /* 0x000fc60000000a00 */
[----:B------:R-:W2:Y:S04]  /*10730*/  LDL.64 R4, [R1+0x38] ;  /* 0x0000380001047983 */ /* 0x000ea80000100a00 */
[----:B------:R-:W3:Y:S04]  /*10740*/  LDL.64 R10, [R1+0x40] ;  /* 0x00004000010a7983 */ /* 0x000ee80000100a00 */
[----:B------:R-:W4:Y:S01]  /*10750*/  LDL.64 R8, [R1+0x30] ;  /* 0x0000300001087983 */ /* 0x000f220000100a00 */
[----:B------:R-:W-:Y:S01]  /*10760*/  MOV R134, R3 ;  /* 0x0000000300867202 */ /* 0x000fe20000000f00 */
[----:B------:R-:W-:Y:S01]  /*10770*/  IMAD.MOV.U32 R133, RZ, RZ, R132 ;  /* 0x000000ffff857224 */ /* 0x000fe200078e0084 */
[----:B------:R-:W-:-:S02]  /*10780*/  USHF.L.U64.HI UR21, UR4, 0x5, UR5 ;  /* 0x0000000504157899 */ /* 0x000fc40008010205 */
[----:B------:R-:W-:-:S03]  /*10790*/  USHF.L.U32 UR20, UR4, 0x5, URZ ;  /* 0x0000000504147899 */ /* 0x000fc6000800063f */
[----:B------:R-:W-:Y:S01]  /*107a0*/  ULDC.64 UR4, c[0x0][0x1e0] ;  /* 0x0000780000047ab9 */ /* 0x000fe20000000a00 */
[----:B--2---:R-:W-:-:S05]  /*107b0*/  MOV R4, R6 ;  /* 0x0000000600047202 */ /* 0x004fca0000000f00 */
[----:B------:R1:W-:Y:S01]  /*107c0*/  STL.64 [R1+0x38], R4 ;  /* 0x0000380401007387 */ /* 0x0003e20000100a00 */
[C---:B------:R-:W-:Y:S02]  /*107d0*/  IADD3 R236, P6, R6.reuse, 0x40, RZ ;  /* 0x0000004006ec7810 */ /* 0x040fe40007fde0ff */
[C---:B------:R-:W-:Y:S02]  /*107e0*/  IADD3 R232, P0, R6.reuse, 0xc0, RZ ;  /* 0x000000c006e87810 */ /* 0x040fe40007f1e0ff */
[----:B------:R-:W-:Y:S01]  /*107f0*/  IADD3 R234, P5, R6, 0x80, RZ ;  /* 0x0000008006ea7810 */ /* 0x000fe20007fbe0ff */
[--C-:B------:R-:W-:Y:S01]  /*10800*/  IMAD.X R237, RZ, RZ, R5.reuse, P6 ;  /* 0x000000ffffed7224 */ /* 0x100fe200030e0605 */
[C---:B---3--:R-:W-:Y:S01]  /*10810*/  IADD3 R252, P6, R10.reuse, 0x40, RZ ;  /* 0x000000400afc7810 */ /* 0x048fe20007fde0ff */
[--C-:B------:R-:W-:Y:S01]  /*10820*/  IMAD.X R233, RZ, RZ, R5.reuse, P0 ;  /* 0x000000ffffe97224 */ /* 0x100fe200000e0605 */
[C---:B------:R-:W-:Y:S01]  /*10830*/  IADD3 R246, P0, R10.reuse, 0xc0, RZ ;  /* 0x000000c00af67810 */ /* 0x040fe20007f1e0ff */
[----:B------:R-:W-:Y:S01]  /*10840*/  IMAD.X R235, RZ, RZ, R5, P5 ;  /* 0x000000ffffeb7224 */ /* 0x000fe200028e0605 */
[----:B------:R-:W-:Y:S01]  /*10850*/  IADD3 R248, P5, R10, 0x80, RZ ;  /* 0x000000800af87810 */ /* 0x000fe20007fbe0ff */
[----:B----4-:R-:W-:-:S02]  /*10860*/  IMAD.X R251, RZ, RZ, R9, P6 ;  /* 0x000000fffffb7224 */ /* 0x010fc400030e0609 */
[----:B------:R-:W-:Y:S01]  /*10870*/  IMAD.X R245, RZ, RZ, R9, P0 ;  /* 0x000000fffff57224 */ /* 0x000fe200000e0609 */
[----:B------:R-:W-:Y:S02]  /*10880*/  IADD3.X R247, RZ, R9, RZ, P5, !PT ;  /* 0x00000009fff77210 */ /* 0x000fe40002ffe4ff */
.L_x_986:
[----:B------:R-:W2:Y:S01]  /*10890*/  LDL.64 R196, [R1+0x38] ;  /* 0x0000380001c47983 */ /* 0x000ea20000100a00 */
[----:B------:R-:W-:Y:S04]  /*108a0*/  DEPBAR.LE SB0, 0x0 ;  /* 0x000080000000791a */ /* 0x000fe80000000000 */
[----:B------:R-:W-:Y:S01]  /*108b0*/  USHF.R.S32.HI UR7, URZ, 0x1f, UR14 ;  /* 0x0000001f3f077899 */ /* 0x000fe2000801140e */
[----:B------:R-:W3:Y:S01]  /*108c0*/  LDL.64 R172, [R1+0x48] ;  /* 0x0000480001ac7983 */ /* 0x000ee20000100a00 */
[----:B------:R-:W-:Y:S01]  /*108d0*/  UIMAD UR6, UR10, UR14, URZ ;  /* 0x0000000e0a0672a4 */ /* 0x000fe2000f8e023f */
[----:B------:R-:W-:Y:S01]  /*108e0*/  IMAD.U32 R2, RZ, RZ, UR14 ;  /* 0x0000000eff027e24 */ /* 0x000fe2000f8e00ff */
[----:B------:R-:W-:Y:S01]  /*108f0*/  UIMAD.WIDE.U32 UR22, UR14, UR11, UR20 ;  /* 0x0000000b0e1672a5 */ /* 0x000fe2000f8e0014 */
[----:B------:R-:W-:Y:S01]  /*10900*/  IMAD.U32 R20, RZ, RZ, UR14 ;  /* 0x0000000eff147e24 */ /* 0x000fe2000f8e00ff */
[----:B------:R-:W-:Y:S01]  /*10910*/  UIMAD UR6, UR7, UR11, UR6 ;  /* 0x0000000b070672a4 */ /* 0x000fe2000f8e0206 */
[----:B------:R-:W-:Y:S01]  /*10920*/  BAR.SYNC.DEFER_BLOCKING 0x0 ;  /* 0x0000000000007b1d */ /* 0x000fe20000010000 */
[----:B------:R-:W-:Y:S01]  /*10930*/  IMAD.U32 R12, RZ, RZ, UR14 ;  /* 0x0000000eff0c7e24 */ /* 0x000fe2000f8e00ff */
[----:B------:R-:W-:Y:S01]  /*10940*/  UISETP.GT.AND UP3, UPT, UR14, UR8, UPT ;  /* 0x000000080e00728c */ /* 0x000fe2000bf64270 */
[----:B------:R-:W-:Y:S04]  /*10950*/  IMAD.WIDE.U32 R20, R20, UR11, R234 ;  /* 0x0000000b14147c25 */ /* 0x000fe8000f8e00ea */
[----:B------:R-:W-:Y:S01]  /*10960*/  IMAD.U32 R22, RZ, RZ, UR14 ;  /* 0x0000000eff167e24 */ /* 0x000fe2000f8e00ff */
[----:B------:R-:W-:Y:S02]  /*10970*/  LEA R192, P5, R20, c[0x0][0x1f8], 0x1 ;  /* 0x00007e0014c07a11 */ /* 0x000fe400078a08ff */
[----:B------:R-:W-:Y:S01]  /*10980*/  IADD3 R21, R21, UR6, RZ ;  /* 0x0000000615157c10 */ /* 0x000fe2000fffe0ff */
[----:B------:R-:W-:Y:S02]  /*10990*/  IMAD.WIDE.U32 R22, R22, UR11, R236 ;  /* 0x0000000b16167c25 */ /* 0x000fe4000f8e00ec */
[----:B------:R-:W-:Y:S01]  /*109a0*/  @UP3 UIADD3 UR17, UR14, -0x1, URZ ;  /* 0xffffffff0e113890 */ /* 0x000fe2000fffe03f */
[----:B------:R-:W-:Y:S02]  /*109b0*/  LEA.HI.X R193, R20, c[0x0][0x1fc], R21, 0x1, P5 ;  /* 0x00007f0014c17a11 */ /* 0x000fe400028f0c15 */
[C---:B------:R-:W-:Y:S02]  /*109c0*/  LEA R28, P6, R22.reuse, c[0x0][0x1f8], 0x1 ;  /* 0x00007e00161c7a11 */ /* 0x040fe400078c08ff */
[----:B------:R-:W-:Y:S04]  /*109d0*/  IADD3 R23, R23, UR6, RZ ;  /* 0x0000000617177c10 */ /* 0x000fe8000fffe0ff */
[----:B------:R-:W-:Y:S01]  /*109e0*/  LEA.HI.X R29, R22, c[0x0][0x1fc], R23, 0x1, P6 ;  /* 0x00007f00161d7a11 */ /* 0x000fe200030f0c17 */
[----:B-----5:R-:W-:Y:S06]  /*109f0*/  LDSM.16.M88.4 R32, [R211+0x10100] ;  /* 0x01010000d320783b */ /* 0x020fec0000000200 */
[----:B------:R-:W4:Y:S06]  /*10a00*/  LDSM.16.M88.4 R8, [R204+0x8100] ;  /* 0x00810000cc08783b */ /* 0x000f2c0000000200 */
[----:B------:R-:W1:Y:S06]  /*10a10*/  LDSM.16.M88.4 R16, [R204+0x8900] ;  /* 0x00890000cc10783b */ /* 0x000e6c0000000200 */
[----:B------:R-:W1:Y:S06]  /*10a20*/  LDSM.16.M88.4 R24, [R204+0x9100] ;  /* 0x00910000cc18783b */ /* 0x000e6c0000000200 */
[----:B------:R-:W1:Y:S06]  /*10a30*/  LDSM.16.M88.4 R168, [R204+0x9900] ;  /* 0x00990000cca8783b */ /* 0x000e6c0000000200 */
[----:B------:R-:W-:Y:S06]  /*10a40*/  LDSM.16.M88.4 R176, [R215] ;  /* 0x00000000d7b0783b */ /* 0x000fec0000000200 */
[----:B------:R-:W-:Y:S06]  /*10a50*/  LDSM.16.M88.4 R180, [R230] ;  /* 0x00000000e6b4783b */ /* 0x000fec0000000200 */
[----:B------:R-:W-:Y:S01]  /*10a60*/  LDSM.16.M88.4 R184, [R229] ;  /* 0x00000000e5b8783b */ /* 0x000fe20000000200 */
[C---:B-1--4-:R-:W-:Y:S05]  /*10a70*/  HMMA.16816.F32.BF16 R4, R32.reuse, R8, RZ ;  /* 0x000000082004723c */ /* 0x052fea00000418ff */
[----:B------:R-:W-:Y:S03]  /*10a80*/  LDSM.16.M88.4 R188, [R228] ;  /* 0x00000000e4bc783b */ /* 0x000fe60000000200 */
[C---:B------:R-:W-:Y:S03]  /*10a90*/  HMMA.16816.F32.BF16 R8, R32.reuse, R10, RZ ;  /* 0x0000000a2008723c */ /* 0x040fe600000418ff */
[----:B------:R-:W4:Y:S06]  /*10aa0*/  LDL.64 R202, [R1+0x40] ;  /* 0x0000400001ca7983 */ /* 0x000f2c0000100a00 */
[----:B------:R-:W4:Y:S03]  /*10ab0*/  LDL.64 R200, [R1+0x30] ;  /* 0x0000300001c87983 */ /* 0x000f260000100a00 */
[----:B--2---:R-:W-:Y:S05]  /*10ac0*/  IMAD.WIDE.U32 R2, R2, UR11, R196 ;  /* 0x0000000b02027c25 */ /* 0x004fea000f8e00c4 */
[C---:B------:R-:W-:Y:S02]  /*10ad0*/  LEA R30, P0, R2.reuse, c[0x0][0x1f8], 0x1 ;  /* 0x00007e00021e7a11 */ /* 0x040fe400078008ff */
[----:B------:R-:W-:Y:S04]  /*10ae0*/  IADD3 R0, R3, UR6, RZ ;  /* 0x0000000603007c10 */ /* 0x000fe8000fffe0ff */
[----:B------:R-:W-:Y:S01]  /*10af0*/  LEA.HI.X R31, R2, c[0x0][0x1fc], R0, 0x1, P0 ;  /* 0x00007f00021f7a11 */ /* 0x000fe200000f0c00 */
[----:B------:R-:W-:Y:S02]  /*10b00*/  IMAD.WIDE.U32 R2, R12, UR11, R232 ;  /* 0x0000000b0c027c25 */ /* 0x000fe4000f8e00e8 */
[C---:B------:R-:W-:Y:S03]  /*10b10*/  HMMA.16816.F32.BF16 R12, R32.reuse, R16, RZ ;  /* 0x00000010200c723c */ /* 0x040fe600000418ff */
[C---:B------:R-:W-:Y:S02]  /*10b20*/  LEA R194, P0, R2.reuse, c[0x0][0x1f8], 0x1 ;  /* 0x00007e0002c27a11 */ /* 0x040fe400078008ff */
[----:B------:R-:W-:Y:S01]  /*10b30*/  IADD3 R0, R3, UR6, RZ ;  /* 0x0000000603007c10 */ /* 0x000fe2000fffe0ff */
[----:B------:R-:W-:Y:S02]  /*10b40*/  UIADD3 UR6, UR6, UR23, URZ ;  /* 0x0000001706067290 */ /* 0x000fe4000fffe03f */
[C---:B------:R-:W-:Y:S01]  /*10b50*/  HMMA.16816.F32.BF16 R16, R32.reuse, R18, RZ ;  /* 0x000000122010723c */ /* 0x040fe200000418ff */
[----:B------:R-:W-:Y:S03]  /*10b60*/  LEA.HI.X R195, R2, c[0x0][0x1fc], R0, 0x1, P0 ;  /* 0x00007f0002c37a11 */ /* 0x000fe600000f0c00 */
[----:B---3--:R-:W-:Y:S02]  /*10b70*/  IADD3 R0, P5, R172, UR22, RZ ;  /* 0x00000016ac007c10 */ /* 0x008fe4000ffbe0ff */
[----:B------:R-:W1:Y:S02]  /*10b80*/  LDSM.16.M88.4 R172, [R212+0x10100] ;  /* 0x01010000d4ac783b */ /* 0x000e640000000200 */
[C---:B------:R-:W-:Y:S01]  /*10b90*/  HMMA.16816.F32.BF16 R20, R32.reuse, R24, RZ ;  /* 0x000000182014723c */ /* 0x040fe200000418ff */
[----:B------:R-:W-:Y:S03]  /*10ba0*/  LEA R2, P0, R0, c[0x0][0x1f8], 0x1 ;  /* 0x00007e0000027a11 */ /* 0x000fe600078008ff */
[----:B------:R-:W-:Y:S01]  /*10bb0*/  @!PT LDS RZ, [RZ] ;  /* 0x00000000fffff984 */ /* 0x000fe20000000800 */
[----:B------:R-:W-:Y:S01]  /*10bc0*/  @!PT LDS RZ, [RZ] ;  /* 0x00000000fffff984 */ /* 0x000fe20000000800 */
[----:B------:R-:W-:Y:S01]  /*10bd0*/  @!PT LDS RZ, [RZ] ;  /* 0x00000000fffff984 */ /* 0x000fe20000000800 */
[----:B------:R2:W-:Y:S01]  /*10be0*/  LDGSTS.E.BYPASS.LTC128B.128 [R231+0x100], [R30.64], !P4 ;  /* 0x001000001ee77fae */ /* 0x0005e2000e101d52 */
[----:B------:R-:W-:Y:S02]  /*10bf0*/  IADD3.X R3, R197, UR6, RZ, P5, !PT ;  /* 0x00000006c5037c10 */ /* 0x000fe4000affe4ff */
[----:B------:R-:W-:Y:S01]  /*10c00*/  IADD3 R132, P5, R236, UR22, RZ ;  /* 0x00000016ec847c10 */ /* 0x000fe2000ffbe0ff */
[C---:B------:R-:W-:Y:S01]  /*10c10*/  HMMA.16816.F32.BF16 R24, R32.reuse, R26, RZ ;  /* 0x0000001a2018723c */ /* 0x040fe200000418ff */
[----:B------:R-:W-:Y:S01]  /*10c20*/  LEA.HI.X R3, R0, c[0x0][0x1fc], R3, 0x1, P0 ;  /* 0x00007f0000037a11 */ /* 0x000fe200000f0c03 */
[----:B------:R2:W-:Y:S02]  /*10c30*/  LDGSTS.E.BYPASS.LTC128B.128 [R231+0x2100], [R28.64], !P3 ;  /* 0x021000001ce77fae */ /* 0x0005e4000d901d52 */
[----:B------:R-:W-:Y:S04]  /*10c40*/  IADD3.X R0, R237, UR6, RZ, P5, !PT ;  /* 0x00000006ed007c10 */ /* 0x000fe8000affe4ff */
[----:B------:R3:W-:Y:S06]  /*10c50*/  LDGSTS.E.BYPASS.LTC128B.128 [R231+0x4100], [R192.64], !P2 ;  /* 0x04100000c0e77fae */ /* 0x0007ec000d101d52 */
[----:B------:R1:W-:Y:S06]  /*10c60*/  LDGSTS.E.BYPASS.LTC128B.128 [R231+0x6100], [R194.64], !P1 ;  /* 0x06100000c2e77fae */ /* 0x0003ec000c901d52 */
[----:B------:R1:W-:Y:S01]  /*10c70*/  LDGSTS.E.BYPASS.LTC128B.128 [R231+0x1100], [R2.64], !P4 ;  /* 0x0110000002e77fae */ /* 0x0003e2000e101d52 */
[C---:B--2---:R-:W-:Y:S01]  /*10c80*/  HMMA.16816.F32.BF16 R28, R32.reuse, R168, RZ ;  /* 0x000000a8201c723c */ /* 0x044fe200000418ff */
[C---:B---3--:R-:W-:Y:S07]  /*10c90*/  LEA R192, P0, R132.reuse, c[0x0][0x1f8], 0x1 ;  /* 0x00007e0084c07a11 */ /* 0x048fee00078008ff */
[----:B------:R-:W-:Y:S01]  /*10ca0*/  HMMA.16816.F32.BF16 R32, R32, R170, RZ ;  /* 0x000000aa2020723c */ /* 0x000fe200000418ff */
[----:B------:R-:W-:Y:S03]  /*10cb0*/  LEA.HI.X R193, R132, c[0x0][0x1fc], R0, 0x1, P0 ;  /* 0x00007f0084c17a11 */ /* 0x000fe600000f0c00 */
[----:B------:R-:W-:Y:S04]  /*10cc0*/  IADD3 R132, P0, R234, UR22, RZ ;  /* 0x00000016ea847c10 */ /* 0x000fe8000ff1e0ff */
[C---:B-1----:R-:W-:Y:S01]  /*10cd0*/  HMMA.16816.F32.BF16 R4, R172.reuse, R176, R4 ;  /* 0x000000b0ac04723c */ /* 0x042fe20000041804 */
[----:B------:R1:W-:Y:S04]  /*10ce0*/  LDGSTS.E.BYPASS.LTC128B.128 [R231+0x3100], [R192.64], !P3 ;  /* 0x03100000c0e77fae */ /* 0x0003e8000d901d52 */
[C---:B------:R-:W-:Y:S02]  /*10cf0*/  LEA R168, P6, R132.reuse, c[0x0][0x1f8], 0x1 ;  /* 0x00007e0084a87a11 */ /* 0x040fe400078c08ff */
[----:B------:R-:W-:Y:S01]  /*10d00*/  IADD3.X R3, R235, UR6, RZ, P0, !PT ;  /* 0x00000006eb037c10 */ /* 0x000fe200087fe4ff */
[C---:B------:R-:W-:Y:S04]  /*10d10*/  HMMA.16816.F32.BF16 R8, R172.reuse, R178, R8 ;  /* 0x000000b2ac08723c */ /* 0x040fe80000041808 */
[----:B------:R-:W-:Y:S02]  /*10d20*/  LEA.HI.X R169, R132, c[0x0][0x1fc], R3, 0x1, P6 ;  /* 0x00007f0084a97a11 */ /* 0x000fe400030f0c03 */
[----:B------:R-:W-:Y:S01]  /*10d30*/  IADD3 R0, P5, R232, UR22, RZ ;  /* 0x00000016e8007c10 */ /* 0x000fe2000ffbe0ff */
[----:B------:R-:W-:Y:S01]  /*10d40*/  @UP3 UIMAD.WIDE.U32 UR22, UR17, UR4, URZ ;  /* 0x00000004111632a5 */ /* 0x000fe2000f8e003f */
[C---:B------:R-:W-:Y:S01]  /*10d50*/  HMMA.16816.F32.BF16 R12, R172.reuse, R180, R12 ;  /* 0x000000b4ac0c723c */ /* 0x040fe2000004180c */
[----:B------:R2:W-:Y:S01]  /*10d60*/  LDGSTS.E.BYPASS.LTC128B.128 [R231+0x5100], [R168.64], !P2 ;  /* 0x05100000a8e77fae */ /* 0x0005e2000d101d52 */
[----:B------:R-:W-:Y:S01]  /*10d70*/  PLOP3.LUT P6, PT, PT, PT, UP3, 0x80, 0x0 ;  /* 0x000000000000781c */ /* 0x000fe20003fcf038 */
[----:B------:R-:W-:Y:S01]  /*10d80*/  @UP3 USHF.L.U32 UR7, UR22, 0x6, URZ ;  /* 0x0000000616073899 */ /* 0x000fe2000800063f */
[C---:B------:R-:W-:Y:S02]  /*10d90*/  LEA R2, P0, R0.reuse, c[0x0][0x1f8], 0x1 ;  /* 0x00007e0000027a11 */ /* 0x040fe400078008ff */
[----:B------:R-:W-:Y:S01]  /*10da0*/  IADD3.X R135, R233, UR6, RZ, P5, !PT ;  /* 0x00000006e9877c10 */ /* 0x000fe2000affe4ff */
[----:B------:R-:W-:Y:S01]  /*10db0*/  @UP3 USHF.R.S32.HI UR6, URZ, 0x1f, UR17 ;  /* 0x0000001f3f063899 */ /* 0x000fe20008011411 */
[C---:B------:R-:W-:Y:S01]  /*10dc0*/  HMMA.16816.F32.BF16 R16, R172.reuse, R182, R16 ;  /* 0x000000b6ac10723c */ /* 0x040fe20000041810 */
[----:B------:R-:W-:Y:S02]  /*10dd0*/  PLOP3.LUT P5, PT, PT, PT, UP3, 0x80, 0x0 ;  /* 0x000000000000781c */ /* 0x000fe40003faf038 */
[----:B------:R-:W-:Y:S01]  /*10de0*/  @UP3 UIMAD UR6, UR6, UR4, URZ ;  /* 0x00000004060632a4 */ /* 0x000fe2000f8e023f */
[----:B------:R-:W-:Y:S02]  /*10df0*/  LEA.HI.X R3, R0, c[0x0][0x1fc], R135, 0x1, P0 ;  /* 0x00007f0000037a11 */ /* 0x000fe400000f0c87 */
[----:B------:R-:W-:Y:S01]  /*10e00*/  PLOP3.LUT P0, PT, PT, PT, UP3, 0x80, 0x0 ;  /* 0x000000000000781c */ /* 0x000fe20003f0f038 */
[----:B------:R-:W-:Y:S01]  /*10e10*/  @UP3 UIMAD UR6, UR17, UR5, UR6 ;  /* 0x00000005110632a4 */ /* 0x000fe2000f8e0206 */
[C---:B------:R-:W-:Y:S01]  /*10e20*/  HMMA.16816.F32.BF16 R20, R172.reuse, R184, R20 ;  /* 0x000000b8ac14723c */ /* 0x040fe20000041814 */
[----:B------:R3:W-:Y:S02]  /*10e30*/  LDGSTS.E.BYPASS.LTC128B.128 [R231+0x7100], [R2.64], !P1 ;  /* 0x0710000002e77fae */ /* 0x0007e4000c901d52 */
[----:B------:R-:W-:Y:S03]  /*10e40*/  @UP3 UIADD3 UR6, UR23, UR6, URZ ;  /* 0x0000000617063290 */ /* 0x000fe6000fffe03f */
[----:B----4-:R-:W-:Y:S01]  /*10e50*/  @P5 IADD3 R0, P5, R202, UR7, RZ ;  /* 0x00000007ca005c10 */ /* 0x010fe2000ffbe0ff */
[----:B-1----:R-:W-:Y:S01]  /*10e60*/  LDSM.16.M88.4 R192, [R210+0x8100] ;  /* 0x00810000d2c0783b */ /* 0x002fe20000000200 */
[C---:B------:R-:W-:Y:S01]  /*10e70*/  HMMA.16816.F32.BF16 R24, R172.reuse, R186, R24 ;  /* 0x000000baac18723c */ /* 0x040fe20000041818 */
[----:B------:R-:W-:Y:S03]  /*10e80*/  @UP3 USHF.L.U64.HI UR6, UR22, 0x6, UR6 ;  /* 0x0000000616063899 */ /* 0x000fe60008010206 */
[C---:B------:R-:W-:Y:S01]  /*10e90*/  @P6 LEA R196, P6, R0.reuse, c[0x0][0x1c8], 0x1 ;  /* 0x0000720000c46a11 */ /* 0x040fe200078c08ff */
[----:B--2---:R-:W1:Y:S03]  /*10ea0*/  LDSM.16.M88.4 R168, [R214+0x10100] ;  /* 0x01010000d6a8783b */ /* 0x004e660000000200 */
[C---:B------:R-:W-:Y:S03]  /*10eb0*/  HMMA.16816.F32.BF16 R28, R172.reuse, R188, R28 ;  /* 0x000000bcac1c723c */ /* 0x040fe6000004181c */
[----:B------:R-:W2:Y:S05]  /*10ec0*/  LDSM.16.M88.4 R176, [R210+0x8900] ;  /* 0x00890000d2b0783b */ /* 0x000eaa0000000200 */
[----:B------:R-:W-:Y:S01]  /*10ed0*/  HMMA.16816.F32.BF16 R32, R172, R190, R32 ;  /* 0x000000beac20723c */ /* 0x000fe20000041820 */
[----:B------:R-:W4:Y:S03]  /*10ee0*/  LDSM.16.M88.4 R180, [R210+0x9100] ;  /* 0x00910000d2b4783b */ /* 0x000f260000000200 */
[----:B---3--:R-:W-:Y:S02]  /*10ef0*/  @P0 IADD3.X R2, R201, UR6, RZ, P5, !PT ;  /* 0x00000006c9020c10 */ /* 0x008fe4000affe4ff */
[----:B------:R-:W-:Y:S01]  /*10f00*/  PLOP3.LUT P0, PT, PT, PT, UP3, 0x80, 0x0 ;  /* 0x000000000000781c */ /* 0x000fe20003f0f038 */
[----:B------:R-:W0:Y:S01]  /*10f10*/  LDGDEPBAR ;  /* 0x00000000000079af */ /* 0x000e220000000000 */
[----:B------:R-:W-:Y:S05]  /*10f20*/  PLOP3.LUT P5, PT, PT, PT, UP3, 0x80, 0x0 ;  /* 0x000000000000781c */ /* 0x000fea0003faf038 */
[----:B------:R-:W3:Y:S06]  /*10f30*/  LDSM.16.M88.4 R172, [R210+0x9900] ;  /* 0x00990000d2ac783b */ /* 0x000eec0000000200 */
[----:B------:R-:W-:Y:S01]  /*10f40*/  LDSM.16.M88.4 R184, [R213+0x10100] ;  /* 0x01010000d5b8783b */ /* 0x000fe20000000200 */
[----:B------:R-:W-:Y:S02]  /*10f50*/  @P0 LEA.HI.X R199, R0, c[0x0][0x1cc], R2, 0x1, P6 ;  /* 0x0000730000c70a11 */ /* 0x000fe400030f0c02 */
[----:B------:R-:W-:Y:S02]  /*10f60*/  @P5 IADD3 R0, P5, R252, UR7, RZ ;  /* 0x00000007fc005c10 */ /* 0x000fe4000ffbe0ff */
[----:B------:R-:W-:Y:S01]  /*10f70*/  PLOP3.LUT P6, PT, PT, PT, UP3, 0x80, 0x0 ;  /* 0x000000000000781c */ /* 0x000fe20003fcf038 */
[----:B------:R-:W3:Y:S01]  /*10f80*/  LDSM.16.M88.4 R188, [R209] ;  /* 0x00000000d1bc783b */ /* 0x000ee20000000200 */
[----:B------:R-:W-:Y:S01]  /*10f90*/  PLOP3.LUT P0, PT, PT, PT, UP3, 0x80, 0x0 ;  /* 0x000000000000781c */ /* 0x000fe20003f0f038 */
[C---:B-1----:R-:W-:Y:S08]  /*10fa0*/  HMMA.16816.F32.BF16 R4, R168.reuse, R192, R4 ;  /* 0x000000c0a804723c */ /* 0x042ff00000041804 */
[C---:B------:R-:W-:Y:S01]  /*10fb0*/  HMMA.16816.F32.BF16 R8, R168.reuse, R194, R8 ;  /* 0x000000c2a808723c */ /* 0x040fe20000041808 */
[----:B------:R-:W1:Y:S03]  /*10fc0*/  LDSM.16.M88.4 R192, [R209+0x800] ;  /* 0x00080000d1c0783b */ /* 0x000e660000000200 */
[----:B------:R-:W-:Y:S02]  /*10fd0*/  @P0 IADD3.X R2, R251, UR6, RZ, P5, !PT ;  /* 0x00000006fb020c10 */ /* 0x000fe4000affe4ff */
[----:B------:R-:W-:Y:S02]  /*10fe0*/  PLOP3.LUT P0, PT, PT, PT, UP3, 0x80, 0x0 ;  /* 0x000000000000781c */ /* 0x000fe40003f0f038 */
[C---:B--2---:R-:W-:Y:S01]  /*10ff0*/  HMMA.16816.F32.BF16 R12, R168.reuse, R176, R12 ;  /* 0x000000b0a80c723c */ /* 0x044fe2000004180c */
[----:B------:R-:W-:Y:S07]  /*11000*/  PLOP3.LUT P5, PT, PT, PT, UP3, 0x80, 0x0 ;  /* 0x000000000000781c */ /* 0x000fee0003faf038 */
[C---:B------:R-:W-:Y:S01]  /*11010*/  HMMA.16816.F32.BF16 R16, R168.reuse, R178, R16 ;  /* 0x000000b2a810723c */ /* 0x040fe20000041810 */
[----:B------:R-:W-:Y:S07]  /*11020*/  LDSM.16.M88.4 R176, [R211+0x14100] ;  /* 0x01410000d3b0783b */ /* 0x000fee0000000200 */
[C---:B----4-:R-:W-:Y:S08]  /*11030*/  HMMA.16816.F32.BF16 R20, R168.reuse, R180, R20 ;  /* 0x000000b4a814723c */ /* 0x050ff00000041814 */
[C---:B------:R-:W-:Y:S01]  /*11040*/  HMMA.16816.F32.BF16 R24, R168.reuse, R182, R24 ;  /* 0x000000b6a818723c */ /* 0x040fe20000041818 */
[----:B------:R-:W-:Y:S07]  /*11050*/  LDSM.16.M88.4 R180, [R204+0xa100] ;  /* 0x00a10000ccb4783b */ /* 0x000fee0000000200 */
[C---:B---3--:R-:W-:Y:S08]  /*11060*/  HMMA.16816.F32.BF16 R28, R168.reuse, R172, R28 ;  /* 0x000000aca81c723c */ /* 0x048ff0000004181c */
[----:B------:R-:W-:Y:S01]  /*11070*/  HMMA.16816.F32.BF16 R32, R168, R174, R32 ;  /* 0x000000aea820723c */ /* 0x000fe20000041820 */
[----:B------:R-:W2:Y:S06]  /*11080*/  LDSM.16.M88.4 R168, [R209+0x1000] ;  /* 0x00100000d1a8783b */ /* 0x000eac0000000200 */
[----:B------:R-:W3:Y:S01]  /*11090*/  LDSM.16.M88.4 R172, [R209+0x1800] ;  /* 0x00180000d1ac783b */ /* 0x000ee20000000200 */
[C---:B------:R-:W-:Y:S08]  /*110a0*/  HMMA.16816.F32.BF16 R4, R184.reuse, R188, R4 ;  /* 0x000000bcb804723c */ /* 0x040ff00000041804 */
[C---:B------:R-:W-:Y:S01]  /*110b0*/  HMMA.16816.F32.BF16 R8, R184.reuse, R190, R8 ;  /* 0x000000beb808723c */ /* 0x040fe20000041808 */
[----:B------:R-:W4:Y:S07]  /*110c0*/  LDSM.16.M88.4 R188, [R204+0xa900] ;  /* 0x00a90000ccbc783b */ /* 0x000f2e0000000200 */
[C---:B-1----:R-:W-:Y:S08]  /*110d0*/  HMMA.16816.F32.BF16 R12, R184.reuse, R192, R12 ;  /* 0x000000c0b80c723c */ /* 0x042ff0000004180c */
[C---:B------:R-:W-:Y:S01]  /*110e0*/  HMMA.16816.F32.BF16 R16, R184.reuse, R194, R16 ;  /* 0x000000c2b810723c */ /* 0x040fe20000041810 */
[----:B------:R-:W1:Y:S07]  /*110f0*/  LDSM.16.M88.4 R192, [R204+0xb100] ;  /* 0x00b10000ccc0783b */ /* 0x000e6e0000000200 */
[C---:B--2---:R-:W-:Y:S08]  /*11100*/  HMMA.16816.F32.BF16 R20, R184.reuse, R168, R20 ;  /* 0x000000a8b814723c */ /* 0x044ff00000041814 */
[C---:B------:R-:W-:Y:S01]  /*11110*/  HMMA.16816.F32.BF16 R24, R184.reuse, R170, R24 ;  /* 0x000000aab818723c */ /* 0x040fe20000041818 */
[----:B------:R-:W2:Y:S07]  /*11120*/  LDSM.16.M88.4 R168, [R204+0xb900] ;  /* 0x00b90000cca8783b */ /* 0x000eae0000000200 */
[C---:B---3--:R-:W-:Y:S08]  /*11130*/  HMMA.16816.F32.BF16 R28, R184.reuse, R172, R28 ;  /* 0x000000acb81c723c */ /* 0x048ff0000004181c */
[----:B------:R-:W-:Y:S01]  /*11140*/  HMMA.16816.F32.BF16 R32, R184, R174, R32 ;  /* 0x000000aeb820723c */ /* 0x000fe20000041820 */
[----:B------:R-:W-:Y:S06]  /*11150*/  LDSM.16.M88.4 R172, [R212+0x14100] ;  /* 0x01410000d4ac783b */ /* 0x000fec0000000200 */
[----:B------:R-:W-:Y:S01]  /*11160*/  LDSM.16.M88.4 R184, [R226] ;  /* 0x00000000e2b8783b */ /* 0x000fe20000000200 */
[C---:B------:R-:W-:Y:S08]  /*11170*/  HMMA.16816.F32.BF16 R4, R176.reuse, R180, R4 ;  /* 0x000000b4b004723c */ /* 0x040ff00000041804 */
[C---:B------:R-:W-:Y:S01]  /*11180*/  HMMA.16816.F32.BF16 R8, R176.reuse, R182, R8 ;  /* 0x000000b6b008723c */ /* 0x040fe20000041808 */
[----:B------:R-:W3:Y:S07]  /*11190*/  LDSM.16.M88.4 R180, [R227] ;  /* 0x00000000e3b4783b */ /* 0x000eee0000000200 */
[C---:B----4-:R-:W-:Y:S08]  /*111a0*/  HMMA.16816.F32.BF16 R12, R176.reuse, R188, R12 ;  /* 0x000000bcb00c723c */ /* 0x050ff0000004180c */
[C---:B------:R-:W-:Y:S01]  /*111b0*/  HMMA.16816.F32.BF16 R16, R176.reuse, R190, R16 ;  /* 0x000000beb010723c */ /* 0x040fe20000041810 */
[----:B------:R-:W4:Y:S07]  /*111c0*/  LDSM.16.M88.4 R188, [R225] ;  /* 0x00000000e1bc783b */ /* 0x000f2e0000000200 */
[C---:B-1----:R-:W-:Y:S08]  /*111d0*/  HMMA.16816.F32.BF16 R20, R176.reuse, R192, R20 ;  /* 0x000000c0b014723c */ /* 0x042ff00000041814 */
[C---:B------:R-:W-:Y:S01]  /*111e0*/  HMMA.16816.F32.BF16 R24, R176.reuse, R194, R24 ;  /* 0x000000c2b018723c */ /* 0x040fe20000041818 */
[----:B------:R-:W1:Y:S07]  /*111f0*/  LDSM.16.M88.4 R192, [R224] ;  /* 0x00000000e0c0783b */ /* 0x000e6e0000000200 */
[C---:B--2---:R-:W-:Y:S08]  /*11200*/  HMMA.16816.F32.BF16 R28, R176.reuse, R168, R28 ;  /* 0x000000a8b01c723c */ /* 0x044ff0000004181c */
[----:B------:R-:W-:Y:S01]  /*11210*/  HMMA.16816.F32.BF16 R32, R176, R170, R32 ;  /* 0x000000aab020723c */ /* 0x000fe20000041820 */
[----:B------:R-:W-:Y:S06]  /*11220*/  LDSM.16.M88.4 R168, [R214+0x14100] ;  /* 0x01410000d6a8783b */ /* 0x000fec0000000200 */
[----:B------:R-:W2:Y:S01]  /*11230*/  LDSM.16.M88.4 R176, [R210+0xa100] ;  /* 0x00a10000d2b0783b */ /* 0x000ea20000000200 */
[C---:B---3--:R-:W-:Y:S08]  /*11240*/  HMMA.16816.F32.BF16 R4, R172.reuse, R180, R4 ;  /* 0x000000b4ac04723c */ /* 0x048ff00000041804 */
[C---:B------:R-:W-:Y:S01]  /*11250*/  HMMA.16816.F32.BF16 R8, R172.reuse, R182, R8 ;  /* 0x000000b6ac08723c */ /* 0x040fe20000041808 */
[----:B------:R-:W3:Y:S07]  /*11260*/  LDSM.16.M88.4 R180, [R210+0xa900] ;  /* 0x00a90000d2b4783b */ /* 0x000eee0000000200 */
[C---:B------:R-:W-:Y:S08]  /*11270*/  HMMA.16816.F32.BF16 R12, R172.reuse, R184, R12 ;  /* 0x000000b8ac0c723c */ /* 0x040ff0000004180c */
[C---:B------:R-:W-:Y:S01]  /*11280*/  HMMA.16816.F32.BF16 R16, R172.reuse, R186, R16 ;  /* 0x000000baac10723c */ /* 0x040fe20000041810 */
[----:B------:R-:W3:Y:S07]  /*11290*/  LDSM.16.M88.4 R184, [R210+0xb100] ;  /* 0x00b10000d2b8783b */ /* 0x000eee0000000200 */
[C---:B----4-:R-:W-:Y:S08]  /*112a0*/  HMMA.16816.F32.BF16 R20, R172.reuse, R188, R20 ;  /* 0x000000bcac14723c */ /* 0x050ff00000041814 */
[C---:B------:R-:W-:Y:S01]  /*112b0*/  HMMA.16816.F32.BF16 R24, R172.reuse, R190, R24 ;  /* 0x000000beac18723c */ /* 0x040fe20000041818 */
[----:B------:R-:W4:Y:S07]  /*112c0*/  LDSM.16.M88.4 R188, [R210+0xb900] ;  /* 0x00b90000d2bc783b */ /* 0x000f2e0000000200 */
[C---:B-1----:R-:W-:Y:S08]  /*112d0*/  HMMA.16816.F32.BF16 R28, R172.reuse, R192, R28 ;  /* 0x000000c0ac1c723c */ /* 0x042ff0000004181c */
[----:B------:R-:W-:Y:S01]  /*112e0*/  HMMA.16816.F32.BF16 R32, R172, R194, R32 ;  /* 0x000000c2ac20723c */ /* 0x000fe20000041820 */
[----:B------:R-:W-:Y:S06]  /*112f0*/  LDSM.16.M88.4 R172, [R213+0x14100] ;  /* 0x01410000d5ac783b */ /* 0x000fec0000000200 */
[----:B------:R-:W1:Y:S01]  /*11300*/  LDSM.16.M88.4 R192, [R209+0x2000] ;  /* 0x00200000d1c0783b */ /* 0x000e620000000200 */
[C---:B--2---:R-:W-:Y:S08]  /*11310*/  HMMA.16816.F32.BF16 R4, R168.reuse, R176, R4 ;  /* 0x000000b0a804723c */ /* 0x044ff00000041804 */
[C---:B------:R-:W-:Y:S01]  /*11320*/  HMMA.16816.F32.BF16 R8, R168.reuse, R178, R8 ;  /* 0x000000b2a808723c */ /* 0x040fe20000041808 */
[----:B------:R-:W2:Y:S07]  /*11330*/  LDSM.16.M88.4 R176, [R209+0x2800] ;  /* 0x00280000d1b0783b */ /* 0x000eae0000000200 */
[C---:B---3--:R-:W-:Y:S08]  /*11340*/  HMMA.16816.F32.BF16 R12, R168.reuse, R180, R12 ;  /* 0x000000b4a80c723c */ /* 0x048ff0000004180c */
[C---:B------:R-:W-:Y:S01]  /*11350*/  HMMA.16816.F32.BF16 R16, R168.reuse, R182, R16 ;  /* 0x000000b6a810723c */ /* 0x040fe20000041810 */
[----:B------:R-:W3:Y:S07]  /*11360*/  LDSM.16.M88.4 R180, [R209+0x3000] ;  /* 0x00300000d1b4783b */ /* 0x000eee0000000200 */
[C---:B------:R-:W-:Y:S08]  /*11370*/  HMMA.16816.F32.BF16 R20, R168.reuse, R184, R20 ;  /* 0x000000b8a814723c */ /* 0x040ff00000041814 */
[C---:B------:R-:W-:Y:S01]  /*11380*/  HMMA.16816.F32.BF16 R24, R168.reuse, R186, R24 ;  /* 0x000000baa818723c */ /* 0x040fe20000041818 */
[----:B------:R-:W-:Y:S07]  /*11390*/  LDSM.16.M88.4 R184, [R211+0x18100] ;  /* 0x01810000d3b8783b */ /* 0x000fee0000000200 */
[C---:B----4-:R-:W-:Y:S08]  /*113a0*/  HMMA.16816.F32.BF16 R28, R168.reuse, R188, R28 ;  /* 0x000000bca81c723c */ /* 0x050ff0000004181c */
[----:B------:R-:W-:Y:S01]  /*113b0*/  HMMA.16816.F32.BF16 R32, R168, R190, R32 ;  /* 0x000000bea820723c */ /* 0x000fe20000041820 */
[----:B------:R-:W4:Y:S06]  /*113c0*/  LDSM.16.M88.4 R168, [R209+0x3800] ;  /* 0x00380000d1a8783b */ /* 0x000f2c0000000200 */
[----:B------:R-:W4:Y:S01]  /*113d0*/  LDSM.16.M88.4 R188, [R204+0xc100] ;  /* 0x00c10000ccbc783b */ /* 0x000f220000000200 */
[C---:B-1----:R-:W-:Y:S08]  /*113e0*/  HMMA.16816.F32.BF16 R4, R172.reuse, R192, R4 ;  /* 0x000000c0ac04723c */ /* 0x042ff00000041804 */
[C---:B------:R-:W-:Y:S01]  /*113f0*/  HMMA.16816.F32.BF16 R8, R172.reuse, R194, R8 ;  /* 0x000000c2ac08723c */ /* 0x040fe20000041808 */
[----:B------:R-:W1:Y:S07]  /*11400*/  LDSM.16.M88.4 R192, [R204+0xc900] ;  /* 0x00c90000ccc0783b */ /* 0x000e6e0000000200 */
[C---:B--2---:R-:W-:Y:S08]  /*11410*/  HMMA.16816.F32.BF16 R12, R172.reuse, R176, R12 ;  /* 0x000000b0ac0c723c */ /* 0x044ff0000004180c */
[C---:B------:R-:W-:Y:S01]  /*11420*/  HMMA.16816.F32.BF16 R16, R172.reuse, R178, R16 ;  /* 0x000000b2ac10723c */ /* 0x040fe20000041810 */
[----:B------:R-:W-:Y:S07]  /*11430*/  LDSM.16.M88.4 R176, [R212+0x18100] ;  /* 0x01810000d4b0783b */ /* 0x000fee0000000200 */
[C---:B---3--:R-:W-:Y:S08]  /*11440*/  HMMA.16816.F32.BF16 R20, R172.reuse, R180, R20 ;  /* 0x000000b4ac14723c */ /* 0x048ff00000041814 */
[C---:B------:R-:W-:Y:S01]  /*11450*/  HMMA.16816.F32.BF16 R24, R172.reuse, R182, R24 ;  /* 0x000000b6ac18723c */ /* 0x040fe20000041818 */
[----:B------:R-:W-:Y:S07]  /*11460*/  LDSM.16.M88.4 R180, [R223] ;  /* 0x00000000dfb4783b */ /* 0x000fee0000000200 */
[C---:B----4-:R-:W-:Y:S08]  /*11470*/  HMMA.16816.F32.BF16 R28, R172.reuse, R168, R28 ;  /* 0x000000a8ac1c723c */ /* 0x050ff0000004181c */
[----:B------:R-:W-:Y:S01]  /*11480*/  HMMA.16816.F32.BF16 R32, R172, R170, R32 ;  /* 0x000000aaac20723c */ /* 0x000fe20000041820 */
[----:B------:R-:W2:Y:S06]  /*11490*/  LDSM.16.M88.4 R168, [R204+0xd100] ;  /* 0x00d10000cca8783b */ /* 0x000eac0000000200 */
[----:B------:R-:W3:Y:S01]  /*114a0*/  LDSM.16.M88.4 R172, [R204+0xd900] ;  /* 0x00d90000ccac783b */ /* 0x000ee20000000200 */
[C---:B------:R-:W-:Y:S08]  /*114b0*/  HMMA.16816.F32.BF16 R4, R184.reuse, R188, R4 ;  /* 0x000000bcb804723c */ /* 0x040ff00000041804 */
[C---:B------:R-:W-:Y:S01]  /*114c0*/  HMMA.16816.F32.BF16 R8, R184.reuse, R190, R8 ;  /* 0x000000beb808723c */ /* 0x040fe20000041808 */
[----:B------:R-:W4:Y:S07]  /*114d0*/  LDSM.16.M88.4 R188, [R222] ;  /* 0x00000000debc783b */ /* 0x000f2e0000000200 */
[C---:B-1----:R-:W-:Y:S08]  /*114e0*/  HMMA.16816.F32.BF16 R12, R184.reuse, R192, R12 ;  /* 0x000000c0b80c723c */ /* 0x042ff0000004180c */
[C---:B------:R-:W-:Y:S01]  /*114f0*/  HMMA.16816.F32.BF16 R16, R184.reuse, R194, R16 ;  /* 0x000000c2b810723c */ /* 0x040fe20000041810 */
[----:B------:R-:W1:Y:S07]  /*11500*/  LDSM.16.M88.4 R192, [R221] ;  /* 0x00000000ddc0783b */ /* 0x000e6e0000000200 */
[C---:B--2---:R-:W-:Y:S08]  /*11510*/  HMMA.16816.F32.BF16 R20, R184.reuse, R168, R20 ;  /* 0x000000a8b814723c */ /* 0x044ff00000041814 */
[C---:B------:R-:W-:Y:S01]  /*11520*/  HMMA.16816.F32.BF16 R24, R184.reuse, R170, R24 ;  /* 0x000000aab818723c */ /* 0x040fe20000041818 */
[----:B------:R-:W2:Y:S07]  /*11530*/  LDSM.16.M88.4 R168, [R220] ;  /* 0x00000000dca8783b */ /* 0x000eae0000000200 */
[C---:B---3--:R-:W-:Y:S08]  /*11540*/  HMMA.16816.F32.BF16 R28, R184.reuse, R172, R28 ;  /* 0x000000acb81c723c */ /* 0x048ff0000004181c */
[----:B------:R-:W-:Y:S01]  /*11550*/  HMMA.16816.F32.BF16 R32, R184, R174, R32 ;  /* 0x000000aeb820723c */ /* 0x000fe20000041820 */
[----:B------:R-:W-:Y:S06]  /*11560*/  LDSM.16.M88.4 R172, [R214+0x18100] ;  /* 0x01810000d6ac783b */ /* 0x000fec0000000200 */
[----:B------:R-:W-:Y:S01]  /*11570*/  LDSM.16.M88.4 R184, [R210+0xc900] ;  /* 0x00c90000d2b8783b */ /* 0x000fe20000000200 */
[C---:B------:R-:W-:Y:S08]  /*11580*/  HMMA.16816.F32.BF16 R4, R176.reuse, R180, R4 ;  /* 0x000000b4b004723c */ /* 0x040ff00000041804 */
[C---:B------:R-:W-:Y:S01]  /*11590*/  HMMA.16816.F32.BF16 R8, R176.reuse, R182, R8 ;  /* 0x000000b6b008723c */ /* 0x040fe20000041808 */
[----:B------:R-:W3:Y:S07]  /*115a0*/  LDSM.16.M88.4 R180, [R210+0xc100] ;  /* 0x00c10000d2b4783b */ /* 0x000eee0000000200 */
[C---:B----4-:R-:W-:Y:S08]  /*115b0*/  HMMA.16816.F32.BF16 R12, R176.reuse, R188, R12 ;  /* 0x000000bcb00c723c */ /* 0x050ff0000004180c */
[C---:B------:R-:W-:Y:S01]  /*115c0*/  HMMA.16816.F32.BF16 R16, R176.reuse, R190, R16 ;  /* 0x000000beb010723c */ /* 0x040fe20000041810 */
[----:B------:R-:W4:Y:S07]  /*115d0*/  LDSM.16.M88.4 R188, [R210+0xd100] ;  /* 0x00d10000d2bc783b */ /* 0x000f2e0000000200 */
[C---:B-1----:R-:W-:Y:S08]  /*115e0*/  HMMA.16816.F32.BF16 R20, R176.reuse, R192, R20 ;  /* 0x000000c0b014723c */ /* 0x042ff00000041814 */
[C---:B------:R-:W-:Y:S01]  /*115f0*/  HMMA.16816.F32.BF16 R24, R176.reuse, R194, R24 ;  /* 0x000000c2b018723c */ /* 0x040fe20000041818 */
[----:B------:R-:W1:Y:S07]  /*11600*/  LDSM.16.M88.4 R192, [R210+0xd900] ;  /* 0x00d90000d2c0783b */ /* 0x000e6e0000000200 */
        /* <DEDUP_REMOVED lines=29> */
[----:B------:R-:W4:Y:S01]  /*117e0*/  LDSM.16.M88.4 R188, [R219] ;  /* 0x00000000dbbc783b */ /* 0x000f220000000200 */
[C---:B-1----:R-:W-:Y:S08]  /*117f0*/  HMMA.16816.F32.BF16 R4, R172.reuse, R192, R4 ;  /* 0x000000c0ac04723c */ /* 0x042ff00000041804 */
[C---:B------:R-:W-:Y:S01]  /*11800*/  HMMA.16816.F32.BF16 R8, R172.reuse, R194, R8 ;  /* 0x000000c2ac08723c */ /* 0x040fe20000041808 */
[----:B------:R-:W1:Y:S07]  /*11810*/  LDSM.16.M88.4 R192, [R218] ;  /* 0x00000000dac0783b */ /* 0x000e6e0000000200 */
[C---:B--2---:R-:W-:Y:S08]  /*11820*/  HMMA.16816.F32.BF16 R12, R172.reuse, R176, R12 ;  /* 0x000000b0ac0c723c */ /* 0x044ff0000004180c */
[C---:B------:R-:W-:Y:S01]  /*11830*/  HMMA.16816.F32.BF16 R16, R172.reuse, R178, R16 ;  /* 0x000000b2ac10723c */ /* 0x040fe20000041810 */
[----:B------:R-:W2:Y:S07]  /*11840*/  LDSM.16.M88.4 R176, [R217] ;  /* 0x00000000d9b0783b */ /* 0x000eae0000000200 */
[C---:B---3--:R-:W-:Y:S08]  /*11850*/  HMMA.16816.F32.BF16 R20, R172.reuse, R180, R20 ;  /* 0x000000b4ac14723c */ /* 0x048ff00000041814 */
[C---:B------:R-:W-:Y:S01]  /*11860*/  HMMA.16816.F32.BF16 R24, R172.reuse, R182, R24 ;  /* 0x000000b6ac18723c */ /* 0x040fe20000041818 */
[----:B------:R-:W-:Y:S07]  /*11870*/  LDSM.16.M88.4 R180, [R210+0xe100] ;  /* 0x00e10000d2b4783b */ /* 0x000fee0000000200 */
[C---:B----4-:R-:W-:Y:S08]  /*11880*/  HMMA.16816.F32.BF16 R28, R172.reuse, R168, R28 ;  /* 0x000000a8ac1c723c */ /* 0x050ff0000004181c */
[----:B------:R-:W-:Y:S01]  /*11890*/  HMMA.16816.F32.BF16 R32, R172, R170, R32 ;  /* 0x000000aaac20723c */ /* 0x000fe20000041820 */
[----:B------:R-:W3:Y:S06]  /*118a0*/  LDSM.16.M88.4 R168, [R216] ;  /* 0x00000000d8a8783b */ /* 0x000eec0000000200 */
[----:B------:R-:W4:Y:S01]  /*118b0*/  LDSM.16.M88.4 R172, [R214+0x1c100] ;  /* 0x01c10000d6ac783b */ /* 0x000f220000000200 */
[C---:B------:R-:W-:Y:S08]  /*118c0*/  HMMA.16816.F32.BF16 R4, R184.reuse, R188, R4 ;  /* 0x000000bcb804723c */ /* 0x040ff00000041804 */
[C---:B------:R-:W-:Y:S01]  /*118d0*/  HMMA.16816.F32.BF16 R8, R184.reuse, R190, R8 ;  /* 0x000000beb808723c */ /* 0x040fe20000041808 */
[----:B------:R-:W4:Y:S07]  /*118e0*/  LDSM.16.M88.4 R188, [R210+0xe900] ;  /* 0x00e90000d2bc783b */ /* 0x000f2e0000000200 */
[C---:B-1----:R-:W-:Y:S08]  /*118f0*/  HMMA.16816.F32.BF16 R12, R184.reuse, R192, R12 ;  /* 0x000000c0b80c723c */ /* 0x042ff0000004180c */
[C---:B------:R-:W-:Y:S01]  /*11900*/  HMMA.16816.F32.BF16 R16, R184.reuse, R194, R16 ;  /* 0x000000c2b810723c */ /* 0x040fe20000041810 */
[----:B------:R-:W-:Y:S07]  /*11910*/  LDSM.16.M88.4 R192, [R209+0x6000] ;  /* 0x00600000d1c0783b */ /* 0x000fee0000000200 */
[C---:B--2---:R-:W-:Y:S08]  /*11920*/  HMMA.16816.F32.BF16 R20, R184.reuse, R176, R20 ;  /* 0x000000b0b814723c */ /* 0x044ff00000041814 */
[C---:B------:R-:W-:Y:S01]  /*11930*/  HMMA.16816.F32.BF16 R24, R184.reuse, R178, R24 ;  /* 0x000000b2b818723c */ /* 0x040fe20000041818 */
[----:B------:R-:W1:Y:S07]  /*11940*/  LDSM.16.M88.4 R176, [R210+0xf100] ;  /* 0x00f10000d2b0783b */ /* 0x000e6e0000000200 */
[C---:B---3--:R-:W-:Y:S08]  /*11950*/  HMMA.16816.F32.BF16 R28, R184.reuse, R168, R28 ;  /* 0x000000a8b81c723c */ /* 0x048ff0000004181c */
[----:B------:R-:W-:Y:S01]  /*11960*/  HMMA.16816.F32.BF16 R32, R184, R170, R32 ;  /* 0x000000aab820723c */ /* 0x000fe20000041820 */
[----:B------:R-:W2:Y:S06]  /*11970*/  LDSM.16.M88.4 R168, [R210+0xf900] ;  /* 0x00f90000d2a8783b */ /* 0x000eac0000000200 */
[----:B------:R-:W3:Y:S01]  /*11980*/  LDSM.16.M88.4 R184, [R213+0x1c100] ;  /* 0x01c10000d5b8783b */ /* 0x000ee20000000200 */
[C---:B----4-:R-:W-:Y:S08]  /*11990*/  HMMA.16816.F32.BF16 R4, R172.reuse, R180, R4 ;  /* 0x000000b4ac04723c */ /* 0x050ff00000041804 */
[C---:B------:R-:W-:Y:S07]  /*119a0*/  HMMA.16816.F32.BF16 R8, R172.reuse, R182, R8 ;  /* 0x000000b6ac08723c */ /* 0x040fee0000041808 */
[C---:B------:R-:W-:Y:S01]  /*119b0*/  @P6 LEA R182, P6, R0.reuse, c[0x0][0x1c8], 0x1 ;  /* 0x0000720000b66a11 */ /* 0x040fe200078c08ff */
[C---:B------:R-:W-:Y:S08]  /*119c0*/  HMMA.16816.F32.BF16 R12, R172.reuse, R188, R12 ;  /* 0x000000bcac0c723c */ /* 0x040ff0000004180c */
[C---:B------:R-:W-:Y:S04]  /*119d0*/  HMMA.16816.F32.BF16 R16, R172.reuse, R190, R16 ;  /* 0x000000beac10723c */ /* 0x040fe80000041810 */
[----:B------:R-:W-:Y:S02]  /*119e0*/  @P0 LEA.HI.X R197, R0, c[0x0][0x1cc], R2, 0x1, P6 ;  /* 0x0000730000c50a11 */ /* 0x000fe400030f0c02 */
[----:B------:R-:W-:Y:S02]  /*119f0*/  @P5 IADD3 R0, P5, R248, UR7, RZ ;  /* 0x00000007f8005c10 */ /* 0x000fe4000ffbe0ff */
[C---:B-1----:R-:W-:Y:S01]  /*11a00*/  HMMA.16816.F32.BF16 R20, R172.reuse, R176, R20 ;  /* 0x000000b0ac14723c */ /* 0x042fe20000041814 */
[----:B------:R-:W-:Y:S02]  /*11a10*/  PLOP3.LUT P6, PT, PT, PT, UP3, 0x80, 0x0 ;  /* 0x000000000000781c */ /* 0x000fe40003fcf038 */
[----:B------:R-:W-:Y:S05]  /*11a20*/  PLOP3.LUT P0, PT, PT, PT, UP3, 0x80, 0x0 ;  /* 0x000000000000781c */ /* 0x000fea0003f0f038 */
[C---:B------:R-:W-:Y:S08]  /*11a30*/  HMMA.16816.F32.BF16 R24, R172.reuse, R178, R24 ;  /* 0x000000b2ac18723c */ /* 0x040ff00000041818 */
[C---:B--2---:R-:W-:Y:S04]  /*11a40*/  HMMA.16816.F32.BF16 R28, R172.reuse, R168, R28 ;  /* 0x000000a8ac1c723c */ /* 0x044fe8000004181c */
[----:B------:R-:W-:Y:S02]  /*11a50*/  @P0 IADD3.X R2, R247, UR6, RZ, P5, !PT ;  /* 0x00000006f7020c10 */ /* 0x000fe4000affe4ff */
[----:B------:R-:W-:Y:S02]  /*11a60*/  PLOP3.LUT P0, PT, PT, PT, UP3, 0x80, 0x0 ;  /* 0x000000000000781c */ /* 0x000fe40003f0f038 */
[----:B------:R-:W-:Y:S01]  /*11a70*/  HMMA.16816.F32.BF16 R32, R172, R170, R32 ;  /* 0x000000aaac20723c */ /* 0x000fe20000041820 */
[----:B------:R-:W1:Y:S01]  /*11a80*/  LDSM.16.M88.4 R168, [R209+0x6800] ;  /* 0x00680000d1a8783b */ /* 0x000e620000000200 */
[----:B------:R-:W-:Y:S05]  /*11a90*/  PLOP3.LUT P5, PT, PT, PT, UP3, 0x80, 0x0 ;  /* 0x000000000000781c */ /* 0x000fea0003faf038 */
[C---:B------:R-:W-:Y:S01]  /*11aa0*/  @P6 LEA R172, P6, R0.reuse, c[0x0][0x1c8], 0x1 ;  /* 0x0000720000ac6a11 */ /* 0x040fe200078c08ff */
[C---:B---3--:R-:W-:Y:S08]  /*11ab0*/  HMMA.16816.F32.BF16 R4, R184.reuse, R192, R4 ;  /* 0x000000c0b804723c */ /* 0x048ff00000041804 */
[C---:B------:R-:W-:Y:S01]  /*11ac0*/  HMMA.16816.F32.BF16 R8, R184.reuse, R194, R8 ;  /* 0x000000c2b808723c */ /* 0x040fe20000041808 */
[----:B------:R-:W2:Y:S03]  /*11ad0*/  LDL R194, [R1+0x2c] ;  /* 0x00002c0001c27983 */ /* 0x000ea60000100800 */
[----:B------:R-:W-:Y:S02]  /*11ae0*/  @P0 LEA.HI.X R198, R0, c[0x0][0x1cc], R2, 0x1, P6 ;  /* 0x0000730000c60a11 */ /* 0x000fe400030f0c02 */
[----:B------:R-:W-:Y:S01]  /*11af0*/  @P5 IADD3 R0, P5, R246, UR7, RZ ;  /* 0x00000007f6005c10 */ /* 0x000fe2000ffbe0ff */
[----:B------:R-:W-:Y:S01]  /*11b00*/  @UP3 UIADD3 UR7, UP0, UR13, UR7, URZ ;  /* 0x000000070d073290 */ /* 0x000fe2000ff1e03f */
[----:B------:R-:W-:Y:S02]  /*11b10*/  PLOP3.LUT P6, PT, PT, PT, UP3, 0x80, 0x0 ;  /* 0x000000000000781c */ /* 0x000fe40003fcf038 */
[----:B------:R-:W-:Y:S06]  /*11b20*/  PLOP3.LUT P0, PT, PT, PT, UP3, 0x80, 0x0 ;  /* 0x000000000000781c */ /* 0x000fec0003f0f038 */
[----:B------:R-:W-:Y:S02]  /*11b30*/  FMUL.FTZ R4, R4, c[0x0][0x320] ;  /* 0x0000c80004047a20 */ /* 0x000fe40000410000 */
[----:B------:R-:W-:Y:S02]  /*11b40*/  FMUL.FTZ R5, R5, c[0x0][0x320] ;  /* 0x0000c80005057a20 */ /* 0x000fe40000410000 */
[----:B------:R-:W3:Y:S01]  /*11b50*/  MUFU.TANH R183, R4 ;  /* 0x0000000400b77308 */ /* 0x000ee20000002400 */
[----:B------:R-:W-:Y:S01]  /*11b60*/  FMUL.FTZ R6, R6, c[0x0][0x320] ;  /* 0x0000c80006067a20 */ /* 0x000fe20000410000 */
[----:B------:R-:W-:Y:S01]  /*11b70*/  @P6 LEA R135, P6, R0, c[0x0][0x1c8], 0x1 ;  /* 0x0000720000876a11 */ /* 0x000fe200078c08ff */
[----:B------:R-:W-:Y:S01]  /*11b80*/  FMUL.FTZ R7, R7, c[0x0][0x320] ;  /* 0x0000c80007077a20 */ /* 0x000fe20000410000 */
[----:B------:R-:W-:Y:S01]  /*11b90*/  @P0 IADD3.X R2, R245, UR6, RZ, P5, !PT ;  /* 0x00000006f5020c10 */ /* 0x000fe2000affe4ff */
[----:B------:R-:W-:Y:S01]  /*11ba0*/  FMUL.FTZ R8, R8, c[0x0][0x320] ;  /* 0x0000c80008087a20 */ /* 0x000fe20000410000 */
[C---:B-1----:R-:W-:Y:S01]  /*11bb0*/  HMMA.16816.F32.BF16 R12, R184.reuse, R168, R12 ;  /* 0x000000a8b80c723c */ /* 0x042fe2000004180c */
[----:B------:R-:W-:Y:S01]  /*11bc0*/  PLOP3.LUT P0, PT, PT, PT, UP3, 0x80, 0x0 ;  /* 0x000000000000781c */ /* 0x000fe20003f0f038 */
[----:B------:R-:W-:Y:S01]  /*11bd0*/  @UP3 UIADD3.X UR6, UR12, UR6, URZ, UP0, !UPT ;  /* 0x000000060c063290 */ /* 0x000fe200087fe43f */
[----:B------:R-:W-:Y:S01]  /*11be0*/  FMUL.FTZ R9, R9, c[0x0][0x320] ;  /* 0x0000c80009097a20 */ /* 0x000fe20000410000 */
[----:B------:R-:W1:Y:S01]  /*11bf0*/  MUFU.TANH R180, R5 ;  /* 0x0000000500b47308 */ /* 0x000e620000002400 */
[----:B------:R-:W-:Y:S01]  /*11c00*/  FMUL.FTZ R10, R10, c[0x0][0x320] ;  /* 0x0000c8000a0a7a20 */ /* 0x000fe20000410000 */
[----:B------:R-:W-:Y:S01]  /*11c10*/  PLOP3.LUT P5, PT, PT, PT, UP3, 0x80, 0x0 ;  /* 0x000000000000781c */ /* 0x000fe20003faf038 */
[----:B------:R-:W-:Y:S01]  /*11c20*/  FMUL.FTZ R11, R11, c[0x0][0x320] ;  /* 0x0000c8000b0b7a20 */ /* 0x000fe20000410000 */
[C---:B------:R-:W-:Y:S06]  /*11c30*/  HMMA.16816.F32.BF16 R16, R184.reuse, R170, R16 ;  /* 0x000000aab810723c */ /* 0x040fec0000041810 */
[----:B------:R-:W4:Y:S01]  /*11c40*/  MUFU.TANH R190, R6 ;  /* 0x0000000600be7308 */ /* 0x000f220000002400 */
[----:B------:R-:W-:Y:S02]  /*11c50*/  @P0 LEA.HI.X R193, R0, c[0x0][0x1cc], R2, 0x1, P6 ;  /* 0x0000730000c10a11 */ /* 0x000fe400030f0c02 */
[----:B------:R-:W-:Y:S02]  /*11c60*/  PLOP3.LUT P0, PT, PT, PT, UP3, 0x80, 0x0 ;  /* 0x000000000000781c */ /* 0x000fe40003f0f038 */
[----:B------:R-:W-:Y:S02]  /*11c70*/  PLOP3.LUT P6, PT, PT, PT, UP3, 0x80, 0x0 ;  /* 0x000000000000781c */ /* 0x000fe40003fcf038 */
[----:B------:R-:W-:Y:S03]  /*11c80*/  @P5 IADD3 R0, P5, R202, UR7, RZ ;  /* 0x00000007ca005c10 */ /* 0x000fe6000ffbe0ff */
[----:B------:R1:W1:Y:S01]  /*11c90*/  MUFU.TANH R191, R7 ;  /* 0x0000000700bf7308 */ /* 0x0002620000002400 */
[----:B------:R-:W-:Y:S02]  /*11ca0*/  FMUL.FTZ R12, R12, c[0x0][0x320] ;  /* 0x0000c8000c0c7a20 */ /* 0x000fe40000410000 */
[----:B------:R-:W-:Y:S02]  /*11cb0*/  FMUL.FTZ R13, R13, c[0x0][0x320] ;  /* 0x0000c8000d0d7a20 */ /* 0x000fe40000410000 */
[----:B------:R-:W-:Y:S02]  /*11cc0*/  FMUL.FTZ R14, R14, c[0x0][0x320] ;  /* 0x0000c8000e0e7a20 */ /* 0x000fe40000410000 */
[----:B------:R-:W-:Y:S01]  /*11cd0*/  FMUL.FTZ R15, R15, c[0x0][0x320] ;  /* 0x0000c8000f0f7a20 */ /* 0x000fe20000410000 */
[----:B------:R-:W-:Y:S01]  /*11ce0*/  @P6 LEA R132, P6, R0, c[0x0][0x1c8], 0x1 ;  /* 0x0000720000846a11 */ /* 0x000fe200078c08ff */
[----:B------:R-:W-:Y:S01]  /*11cf0*/  FMUL.FTZ R17, R17, c[0x0][0x320] ;  /* 0x0000c80011117a20 */ /* 0x000fe20000410000 */
[----:B------:R-:W2:Y:S01]  /*11d00*/  MUFU.TANH R178, R8 ;  /* 0x0000000800b27308 */ /* 0x000ea20000002400 */
[----:B------:R-:W-:Y:S01]  /*11d10*/  @P0 IADD3.X R2, R201, UR6, RZ, P5, !PT ;  /* 0x00000006c9020c10 */ /* 0x000fe2000affe4ff */
[----:B------:R-:W-:Y:S01]  /*11d20*/  FMUL.FTZ R16, R16, c[0x0][0x320] ;  /* 0x0000c80010107a20 */ /* 0x000fe20000410000 */
[----:B------:R-:W-:Y:S01]  /*11d30*/  PLOP3.LUT P0, PT, PT, PT, UP3, 0x80, 0x0 ;  /* 0x000000000000781c */ /* 0x000fe20003f0f038 */
[----:B------:R-:W-:Y:S01]  /*11d40*/  FMUL.FTZ R18, R18, c[0x0][0x320] ;  /* 0x0000c80012127a20 */ /* 0x000fe20000410000 */
[----:B------:R-:W-:Y:S01]  /*11d50*/  PLOP3.LUT P5, PT, PT, PT, UP3, 0x80, 0x0 ;  /* 0x000000000000781c */ /* 0x000fe20003faf038 */
[----:B------:R-:W-:Y:S04]  /*11d60*/  FMUL.FTZ R19, R19, c[0x0][0x320] ;  /* 0x0000c80013137a20 */ /* 0x000fe80000410000 */
[----:B------:R-:W2:Y:S01]  /*11d70*/  MUFU.TANH R168, R17 ;  /* 0x0000001100a87308 */ /* 0x000ea20000002400 */
[----:B-1----:R-:W1:Y:S05]  /*11d80*/  LDSM.16.M88.4 R4, [R209+0x7000] ;  /* 0x00700000d104783b */ /* 0x002e6a0000000200 */
[----:B------:R-:W-:Y:S02]  /*11d90*/  @P0 LEA.HI.X R192, R0, c[0x0][0x1cc], R2, 0x1, P6 ;  /* 0x0000730000c00a11 */ /* 0x000fe400030f0c02 */
[----:B------:R-:W-:Y:S02]  /*11da0*/  @P5 IADD3 R0, P5, R252, UR7, RZ ;  /* 0x00000007fc005c10 */ /* 0x000fe4000ffbe0ff */
[----:B------:R-:W1:Y:S01]  /*11db0*/  MUFU.TANH R175, R9 ;  /* 0x0000000900af7308 */ /* 0x000e620000002400 */
[----:B------:R-:W-:Y:S02]  /*11dc0*/  PLOP3.LUT P6, PT, PT, PT, UP3, 0x80, 0x0 ;  /* 0x000000000000781c */ /* 0x000fe40003fcf038 */
[----:B------:R-:W-:Y:S07]  /*11dd0*/  PLOP3.LUT P0, PT, PT, PT, UP3, 0x80, 0x0 ;  /* 0x000000000000781c */ /* 0x000fee0003f0f038 */
[----:B------:R-:W1:Y:S04]  /*11de0*/  MUFU.TANH R188, R10 ;  /* 0x0000000a00bc7308 */ /* 0x000e680000002400 */
[C---:B------:R-:W-:Y:S02]  /*11df0*/  @P6 LEA R2, P6, R0.reuse, c[0x0][0x1c8], 0x1 ;  /* 0x0000720000026a11 */ /* 0x040fe400078c08ff */
[----:B------:R-:W-:Y:S02]  /*11e00*/  @P0 IADD3.X R3, R251, UR6, RZ, P5, !PT ;  /* 0x00000006fb030c10 */ /* 0x000fe4000affe4ff */
[----:B------:R-:W-:Y:S02]  /*11e10*/  PLOP3.LUT P0, PT, PT, PT, UP3, 0x80, 0x0 ;  /* 0x000000000000781c */ /* 0x000fe40003f0f038 */
[----:B------:R3:W2:Y:S01]  /*11e20*/  MUFU.TANH R189, R11 ;  /* 0x0000000b00bd7308 */ /* 0x0006a20000002400 */
[----:B------:R-:W-:Y:S09]  /*11e30*/  PLOP3.LUT P5, PT, PT, PT, UP3, 0x80, 0x0 ;  /* 0x000000000000781c */ /* 0x000ff20003faf038 */
[----:B------:R4:W2:Y:S01]  /*11e40*/  MUFU.TANH R169, R16 ;  /* 0x0000001000a97308 */ /* 0x0008a20000002400 */
[----:B------:R-:W-:Y:S02]  /*11e50*/  @P0 LEA.HI.X R3, R0, c[0x0][0x1cc], R3, 0x1, P6 ;  /* 0x0000730000030a11 */ /* 0x000fe400030f0c03 */
[----:B------:R-:W-:Y:S01]  /*11e60*/  PLOP3.LUT P6, PT, PT, PT, UP3, 0x80, 0x0 ;  /* 0x000000000000781c */ /* 0x000fe20003fcf038 */
[C---:B-1----:R-:W-:Y:S01]  /*11e70*/  HMMA.16816.F32.BF16 R20, R184.reuse, R4, R20 ;  /* 0x00000004b814723c */ /* 0x042fe20000041814 */
[----:B------:R-:W-:Y:S02]  /*11e80*/  PLOP3.LUT P0, PT, PT, PT, UP3, 0x80, 0x0 ;  /* 0x000000000000781c */ /* 0x000fe40003f0f038 */
[----:B------:R-:W-:Y:S03]  /*11e90*/  @P5 IADD3 R0, P5, R248, UR7, RZ ;  /* 0x00000007f8005c10 */ /* 0x000fe6000ffbe0ff */
[----:B------:R-:W1:Y:S02]  /*11ea0*/  MUFU.TANH R173, R12 ;  /* 0x0000000c00ad7308 */ /* 0x000e640000002400 */
[C---:B------:R-:W-:Y:S01]  /*11eb0*/  HMMA.16816.F32.BF16 R24, R184.reuse, R6, R24 ;  /* 0x00000006b818723c */ /* 0x040fe20000041818 */
[----:B---3--:R-:W3:Y:S01]  /*11ec0*/  LDSM.16.M88.4 R8, [R209+0x7800] ;  /* 0x00780000d108783b */ /* 0x008ee20000000200 */
[----:B------:R-:W-:Y:S06]  /*11ed0*/  DEPBAR.LE SB0, 0x0 ;  /* 0x000080000000791a */ /* 0x000fec0000000000 */
[----:B------:R-:W1:Y:S01]  /*11ee0*/  MUFU.TANH R170, R13 ;  /* 0x0000000d00aa7308 */ /* 0x000e620000002400 */
[----:B------:R-:W-:Y:S01]  /*11ef0*/  @P0 IADD3.X R4, R247, UR6, RZ, P5, !PT ;  /* 0x00000006f7040c10 */ /* 0x000fe2000affe4ff */
[----:B------:R-:W-:Y:S01]  /*11f00*/  BAR.SYNC.DEFER_BLOCKING 0x0 ;  /* 0x0000000000007b1d */ /* 0x000fe20000010000 */
[----:B------:R-:W-:Y:S02]  /*11f10*/  PLOP3.LUT P0, PT, PT, PT, UP3, 0x80, 0x0 ;  /* 0x000000000000781c */ /* 0x000fe40003f0f038 */
[----:B----4-:R-:W-:Y:S02]  /*11f20*/  @P6 LEA R16, P6, R0, c[0x0][0x1c8], 0x1 ;  /* 0x0000720000106a11 */ /* 0x010fe400078c08ff */
[----:B------:R-:W-:Y:S01]  /*11f30*/  PLOP3.LUT P5, PT, PT, PT, UP3, 0x80, 0x0 ;  /* 0x000000000000781c */ /* 0x000fe20003faf038 */
[----:B------:R-:W-:Y:S02]  /*11f40*/  FMUL.FTZ R22, R22, c[0x0][0x320] ;  /* 0x0000c80016167a20 */ /* 0x000fe40000410000 */
[----:B------:R-:W4:Y:S01]  /*11f50*/  MUFU.TANH R179, R14 ;  /* 0x0000000e00b37308 */ /* 0x000f220000002400 */
[----:B------:R-:W-:Y:S02]  /*11f60*/  FMUL.FTZ R23, R23, c[0x0][0x320] ;  /* 0x0000c80017177a20 */ /* 0x000fe40000410000 */
[----:B------:R-:W-:Y:S03]  /*11f70*/  FMUL.FTZ R20, R20, c[0x0][0x320] ;  /* 0x0000c80014147a20 */ /* 0x000fe60000410000 */
[----:B------:R-:W-:Y:S02]  /*11f80*/  FMUL.FTZ R17, R25, c[0x0][0x320] ;  /* 0x0000c80019117a20 */ /* 0x000fe40000410000 */
[----:B------:R-:W4:Y:S01]  /*11f90*/  LDL R25, [R1+0x28] ;  /* 0x0000280001197983 */ /* 0x000f220000100800 */
[----:B------:R-:W-:Y:S01]  /*11fa0*/  @P0 LEA.HI.X R4, R0, c[0x0][0x1cc], R4, 0x1, P6 ;  /* 0x0000730000040a11 */ /* 0x000fe200030f0c04 */
[----:B------:R-:W1:Y:S01]  /*11fb0*/  MUFU.TANH R181, R15 ;  /* 0x0000000f00b57308 */ /* 0x000e620000002400 */
[----:B------:R-:W-:Y:S02]  /*11fc0*/  @P5 IADD3 R0, P5, R246, UR7, RZ ;  /* 0x00000007f6005c10 */ /* 0x000fe4000ffbe0ff */
[----:B------:R-:W-:Y:S02]  /*11fd0*/  PLOP3.LUT P6, PT, PT, PT, UP3, 0x80, 0x0 ;  /* 0x000000000000781c */ /* 0x000fe40003fcf038 */
[----:B------:R-:W-:Y:S05]  /*11fe0*/  PLOP3.LUT P0, PT, PT, PT, UP3, 0x80, 0x0 ;  /* 0x000000000000781c */ /* 0x000fea0003f0f038 */
[----:B------:R1:W1:Y:S01]  /*11ff0*/  MUFU.TANH R176, R18 ;  /* 0x0000001200b07308 */ /* 0x0002620000002400 */
[C---:B---3--:R-:W-:Y:S05]  /*12000*/  HMMA.16816.F32.BF16 R28, R184.reuse, R8, R28 ;  /* 0x00000008b81c723c */ /* 0x048fea000004181c */
[----:B------:R-:W-:Y:S04]  /*12010*/  @P6 LEA R6, P6, R0, c[0x0][0x1c8], 0x1 ;  /* 0x0000720000066a11 */ /* 0x000fe800078c08ff */
[----:B------:R3:W2:Y:S03]  /*12020*/  MUFU.TANH R177, R19 ;  /* 0x0000001300b17308 */ /* 0x0006a60000002400 */
[----:B------:R-:W-:Y:S01]  /*12030*/  @P0 IADD3.X R7, R245, UR6, RZ, P5, !PT ;  /* 0x00000006f5070c10 */ /* 0x000fe2000affe4ff */
[----:B------:R-:W-:Y:S01]  /*12040*/  HMMA.16816.F32.BF16 R32, R184, R10, R32 ;  /* 0x0000000ab820723c */ /* 0x000fe20000041820 */
[----:B------:R-:W-:Y:S01]  /*12050*/  PLOP3.LUT P0, PT, PT, PT, UP3, 0x80, 0x0 ;  /* 0x000000000000781c */ /* 0x000fe20003f0f038 */
[----:B------:R-:W-:Y:S01]  /*12060*/  USHF.L.U32 UR6, UR14, 0x6, URZ ;  /* 0x000000060e067899 */ /* 0x000fe2000800063f */
[----:B------:R-:W-:Y:S03]  /*12070*/  PLOP3.LUT P5, PT, PT, PT, UP2, 0x80, 0x0 ;  /* 0x000000000000781c */ /* 0x000fe60003faf028 */
[----:B------:R3:W2:Y:S01]  /*12080*/  MUFU.TANH R171, R22 ;  /* 0x0000001600ab7308 */ /* 0x0006a20000002400 */
[----:B-1----:R-:W-:Y:S07]  /*12090*/  FMUL.FTZ R18, R24, c[0x0][0x320] ;  /* 0x0000c80018127a20 */ /* 0x002fee0000410000 */
[----:B------:R-:W-:Y:S01]  /*120a0*/  @P0 LEA.HI.X R7, R0, c[0x0][0x1cc], R7, 0x1, P6 ;  /* 0x0000730000070a11 */ /* 0x000fe200030f0c07 */
[----:B------:R-:W-:Y:S01]  /*120b0*/  FMUL.FTZ R24, R26, c[0x0][0x320] ;  /* 0x0000c8001a187a20 */ /* 0x000fe20000410000 */
[----:B------:R-:W-:Y:S01]  /*120c0*/  PLOP3.LUT P6, PT, PT, PT, UP3, 0x80, 0x0 ;  /* 0x000000000000781c */ /* 0x000fe20003fcf038 */
[----:B------:R-:W-:Y:S01]  /*120d0*/  FMUL.FTZ R15, R28, c[0x0][0x320] ;  /* 0x0000c8001c0f7a20 */ /* 0x000fe20000410000 */
[----:B------:R1:W1:Y:S01]  /*120e0*/  MUFU.TANH R174, R23 ;  /* 0x0000001700ae7308 */ /* 0x0002620000002400 */
[----:B------:R-:W-:Y:S01]  /*120f0*/  PLOP3.LUT P0, PT, PT, PT, UP2, 0x80, 0x0 ;  /* 0x000000000000781c */ /* 0x000fe20003f0f028 */
[----:B------:R-:W-:Y:S02]  /*12100*/  FMUL.FTZ R14, R29, c[0x0][0x320] ;  /* 0x0000c8001d0e7a20 */ /* 0x000fe40000410000 */
[----:B---3--:R-:W-:Y:S02]  /*12110*/  FMUL.FTZ R19, R21, c[0x0][0x320] ;  /* 0x0000c80015137a20 */ /* 0x008fe40000410000 */
[----:B------:R-:W-:Y:S02]  /*12120*/  FMUL.FTZ R21, R31, c[0x0][0x320] ;  /* 0x0000c8001f157a20 */ /* 0x000fe40000410000 */
[----:B------:R-:W-:Y:S02]  /*12130*/  FMUL.FTZ R13, R32, c[0x0][0x320] ;  /* 0x0000c800200d7a20 */ /* 0x000fe40000410000 */
[----:B------:R-:W3:Y:S01]  /*12140*/  MUFU.TANH R20, R20 ;  /* 0x0000001400147308 */ /* 0x000ee20000002400 */
[----:B------:R-:W-:Y:S02]  /*12150*/  @P6 IMAD.MOV.U32 R8, RZ, RZ, R196 ;  /* 0x000000ffff086224 */ /* 0x000fe400078e00c4 */
[----:B------:R-:W-:Y:S01]  /*12160*/  @P6 IMAD.MOV.U32 R9, RZ, RZ, R199 ;  /* 0x000000ffff096224 */ /* 0x000fe200078e00c7 */
[----:B------:R-:W-:Y:S01]  /*12170*/  PLOP3.LUT P6, PT, PT, PT, UP3, 0x80, 0x0 ;  /* 0x000000000000781c */ /* 0x000fe20003fcf038 */
[----:B------:R-:W-:Y:S02]  /*12180*/  FMUL.FTZ R22, R30, c[0x0][0x320] ;  /* 0x0000c8001e167a20 */ /* 0x000fe40000410000 */
[----:B------:R-:W-:Y:S02]  /*12190*/  FMUL.FTZ R12, R33, c[0x0][0x320] ;  /* 0x0000c800210c7a20 */ /* 0x000fe40000410000 */
[----:B------:R-:W-:Y:S01]  /*121a0*/  FMUL.FTZ R35, R35, c[0x0][0x320] ;  /* 0x0000c80023237a20 */ /* 0x000fe20000410000 */
[----:B------:R-:W2:Y:S01]  /*121b0*/  MUFU.TANH R19, R19 ;  /* 0x0000001300137308 */ /* 0x000ea20000002400 */
[----:B-1----:R-:W-:Y:S09]  /*121c0*/  FMUL.FTZ R23, R27, c[0x0][0x320] ;  /* 0x0000c8001b177a20 */ /* 0x002ff20000410000 */
        /* <DEDUP_REMOVED lines=9> */
[----:B--2---:R-:W-:Y:S01]  /*12260*/  @P5 IMAD.HI.U32 R0, R194, c[0x0][0x2c8], RZ ;  /* 0x0000b200c2005a27 */ /* 0x004fe200078e00ff */
[----:B------:R-:W-:Y:S03]  /*12270*/  PLOP3.LUT P5, PT, PT, PT, UP3, 0x80, 0x0 ;  /* 0x000000000000781c */ /* 0x000fe60003faf038 */
[----:B------:R-:W-:Y:S01]  /*12280*/  IMAD.MOV.U32 R5, RZ, RZ, R194 ;  /* 0x000000ffff057224 */ /* 0x000fe200078e00c2 */
[----:B------:R-:W-:Y:S01]  /*12290*/  @P0 SHF.R.U32.HI R5, RZ, c[0x0][0x2cc], R0 ;  /* 0x0000b300ff050a19 */ /* 0x000fe20000011600 */
[----:B------:R-:W-:Y:S01]  /*122a0*/  IMAD.U32 R0, RZ, RZ, UR16 ;  /* 0x00000010ff007e24 */ /* 0x000fe2000f8e00ff */
[----:B------:R-:W-:Y:S02]  /*122b0*/  PLOP3.LUT P0, PT, PT, PT, UP3, 0x80, 0x0 ;  /* 0x000000000000781c */ /* 0x000fe40003f0f038 */
[----:B------:R-:W2:Y:S05]  /*122c0*/  MUFU.TANH R12, R12 ;  /* 0x0000000c000c7308 */ /* 0x000eaa0000002400 */
[----:B------:R-:W-:Y:S01]  /*122d0*/  @!PT LDS RZ, [RZ] ;  /* 0x00000000fffff984 */ /* 0x000fe20000000800 */
[----:B------:R-:W-:Y:S01]  /*122e0*/  @!PT LDS RZ, [RZ] ;  /* 0x00000000fffff984 */ /* 0x000fe20000000800 */
[----:B------:R-:W-:Y:S01]  /*122f0*/  @!PT LDS RZ, [RZ] ;  /* 0x00000000fffff984 */ /* 0x000fe20000000800 */
[----:B------:R1:W-:Y:S01]  /*12300*/  @P5 LDGSTS.E.BYPASS.LTC128B.128 [R231+0x8100], [R8.64], !P4 ;  /* 0x0810000008e75fae */ /* 0x0003e2000e101d52 */
[----:B------:R-:W-:Y:S05]  /*12310*/  PLOP3.LUT P5, PT, PT, PT, UP3, 0x80, 0x0 ;  /* 0x000000000000781c */ /* 0x000fea0003faf038 */
[----:B-1----:R-:W-:Y:S02]  /*12320*/  @P0 IMAD.MOV.U32 R8, RZ, RZ, R182 ;  /* 0x000000ffff080224 */ /* 0x002fe400078e00b6 */
[----:B------:R-:W-:Y:S01]  /*12330*/  @P0 IMAD.MOV.U32 R9, RZ, RZ, R197 ;  /* 0x000000ffff090224 */ /* 0x000fe200078e00c5 */
[----:B------:R-:W-:Y:S04]  /*12340*/  PLOP3.LUT P0, PT, PT, PT, UP3, 0x80, 0x0 ;  /* 0x000000000000781c */ /* 0x000fe80003f0f038 */
[----:B------:R1:W-:Y:S01]  /*12350*/  @P6 LDGSTS.E.BYPASS.LTC128B.128 [R231+0xa100], [R8.64], !P3 ;  /* 0x0a10000008e76fae */ /* 0x0003e2000d901d52 */
[----:B------:R-:W-:Y:S01]  /*12360*/  PLOP3.LUT P6, PT, PT, PT, UP3, 0x80, 0x0 ;  /* 0x000000000000781c */ /* 0x000fe20003fcf038 */
[----:B-1----:R-:W-:Y:S02]  /*12370*/  @P5 IMAD.MOV.U32 R8, RZ, RZ, R172 ;  /* 0x000000ffff085224 */ /* 0x002fe400078e00ac */
[----:B------:R-:W-:Y:S01]  /*12380*/  @P5 IMAD.MOV.U32 R9, RZ, RZ, R198 ;  /* 0x000000ffff095224 */ /* 0x000fe200078e00c6 */
[----:B------:R-:W-:Y:S04]  /*12390*/  PLOP3.LUT P5, PT, PT, PT, UP3, 0x80, 0x0 ;  /* 0x000000000000781c */ /* 0x000fe80003faf038 */
[----:B------:R1:W-:Y:S01]  /*123a0*/  @P0 LDGSTS.E.BYPASS.LTC128B.128 [R231+0xc100], [R8.64], !P2 ;  /* 0x0c10000008e70fae */ /* 0x0003e2000d101d52 */
[----:B------:R-:W-:Y:S04]  /*123b0*/  PLOP3.LUT P0, PT, PT, PT, UP3, 0x80, 0x0 ;  /* 0x000000000000781c */ /* 0x000fe80003f0f038 */
[----:B-1----:R-:W-:Y:S02]  /*123c0*/  @P6 IMAD.MOV.U32 R8, RZ, RZ, R135 ;  /* 0x000000ffff086224 */ /* 0x002fe400078e0087 */
[----:B------:R-:W-:Y:S01]  /*123d0*/  @P6 IMAD.MOV.U32 R9, RZ, RZ, R193 ;  /* 0x000000ffff096224 */ /* 0x000fe200078e00c1 */
[----:B------:R-:W-:Y:S01]  /*123e0*/  PLOP3.LUT P6, PT, PT, PT, UP3, 0x80, 0x0 ;  /* 0x000000000000781c */ /* 0x000fe20003fcf038 */
[----:B------:R1:W1:Y:S03]  /*123f0*/  MUFU.TANH R135, R35 ;  /* 0x0000002300877308 */ /* 0x0002660000002400 */
[----:B------:R1:W-:Y:S01]  /*12400*/  @P5 LDGSTS.E.BYPASS.LTC128B.128 [R231+0xe100], [R8.64], !P1 ;  /* 0x0e10000008e75fae */ /* 0x0003e2000c901d52 */
[----:B------:R-:W-:Y:S02]  /*12410*/  PLOP3.LUT P5, PT, PT, PT, UP3, 0x80, 0x0 ;  /* 0x000000000000781c */ /* 0x000fe40003faf038 */
[----:B------:R-:W-:Y:S01]  /*12420*/  PLOP3.LUT P5, PT, PT, PT, UP3, 0x80, 0x0 ;  /* 0x000000000000781c */ /* 0x000fe20003faf038 */
[----:B-1----:R-:W-:Y:S02]  /*12430*/  @P0 IMAD.MOV.U32 R8, RZ, RZ, R132 ;  /* 0x000000ffff080224 */ /* 0x002fe400078e0084 */
[----:B------:R-:W-:Y:S01]  /*12440*/  @P0 IMAD.MOV.U32 R9, RZ, RZ, R192 ;  /* 0x000000ffff090224 */ /* 0x000fe200078e00c0 */
[----:B------:R-:W-:Y:S04]  /*12450*/  PLOP3.LUT P0, PT, PT, PT, UP3, 0x80, 0x0 ;  /* 0x000000000000781c */ /* 0x000fe80003f0f038 */
[----:B------:R1:W-:Y:S01]  /*12460*/  @P6 LDGSTS.E.BYPASS.LTC128B.128 [R231+0x9100], [R8.64], !P4 ;  /* 0x0910000008e76fae */ /* 0x0003e2000e101d52 */
[----:B------:R-:W-:Y:S08]  /*12470*/  PLOP3.LUT P6, PT, PT, PT, UP3, 0x80, 0x0 ;  /* 0x000000000000781c */ /* 0x000ff00003fcf038 */
[----:B------:R4:W-:Y:S01]  /*12480*/  @P0 LDGSTS.E.BYPASS.LTC128B.128 [R231+0xb100], [R2.64], !P3 ;  /* 0x0b10000002e70fae */ /* 0x0009e2000d901d52 */
[----:B------:R-:W-:Y:S02]  /*12490*/  PLOP3.LUT P0, PT, PT, PT, UP3, 0x80, 0x0 ;  /* 0x000000000000781c */ /* 0x000fe40003f0f038 */
[----:B------:R-:W-:Y:S02]  /*124a0*/  PLOP3.LUT P0, PT, PT, PT, UP1, 0x40, 0x0 ;  /* 0x000000000000781c */ /* 0x000fe40003f0e818 */
[----:B-1----:R-:W-:Y:S02]  /*124b0*/  @P6 IMAD.MOV.U32 R8, RZ, RZ, R16 ;  /* 0x000000ffff086224 */ /* 0x002fe400078e0010 */
[----:B------:R-:W-:Y:S01]  /*124c0*/  @P6 IMAD.MOV.U32 R9, RZ, RZ, R4 ;  /* 0x000000ffff096224 */ /* 0x000fe200078e0004 */
[----:B------:R-:W-:Y:S01]  /*124d0*/  PLOP3.LUT P6, PT, PT, PT, UP3, 0x80, 0x0 ;  /* 0x000000000000781c */ /* 0x000fe20003fcf038 */
[----:B------:R-:W-:Y:S02]  /*124e0*/  FMUL.FTZ R16, R34, c[0x0][0x320] ;  /* 0x0000c80022107a20 */ /* 0x000fe40000410000 */
[----:B------:R-:W-:Y:S01]  /*124f0*/  IMAD.U32 R4, RZ, RZ, UR6 ;  /* 0x00000006ff047e24 */ /* 0x000fe2000f8e00ff */
[----:B------:R1:W-:Y:S03]  /*12500*/  @P5 LDGSTS.E.BYPASS.LTC128B.128 [R231+0xd100], [R8.64], !P2 ;  /* 0x0d10000008e75fae */ /* 0x0003e6000d101d52 */
[----:B------:R-:W1:Y:S01]  /*12510*/  MUFU.TANH R16, R16 ;  /* 0x0000001000107308 */ /* 0x000e620000002400 */
[----:B----4-:R-:W-:Y:S02]  /*12520*/  IADD3 R2, -R25, 0x1, -R4 ;  /* 0x0000000119027810 */ /* 0x010fe40007ffe904 */
[----:B------:R-:W4:Y:S02]  /*12530*/  SHFL.IDX PT, R3, R5, RZ, 0x1c1f ;  /* 0x001c1fff05037589 */ /* 0x000f2400000e0000 */
[----:B------:R-:W-:Y:S04]  /*12540*/  IADD3 R0, -R0, UR9, R2 ;  /* 0x0000000900007c10 */ /* 0x000fe8000fffe102 */
[----:B------:R1:W-:Y:S06]  /*12550*/  @P6 LDGSTS.E.BYPASS.LTC128B.128 [R231+0xf100], [R6.64], !P1 ;  /* 0x0f10000006e76fae */ /* 0x0003ec000c901d52 */
[----:B------:R-:W0:Y:S01]  /*12560*/  LDGDEPBAR ;  /* 0x00000000000079af */ /* 0x000e220000000000 */
[C---:B-1----:R-:W-:Y:S02]  /*12570*/  IADD3 R7, R0.reuse, c[0x0][0x328], RZ ;  /* 0x0000ca0000077a10 */ /* 0x042fe40007ffe0ff */
[----:B------:R-:W-:Y:S03]  /*12580*/  IADD3 R6, R0, UR15, RZ ;  /* 0x0000000f00067c10 */ /* 0x000fe6000fffe0ff */
[--C-:B----4-:R-:W-:Y:S02]  /*12590*/  IMAD.IADD R2, R7, 0x1, R3.reuse ;  /* 0x0000000107027824 */ /* 0x110fe400078e0203 */
[----:B------:R-:W-:Y:S01]  /*125a0*/  IMAD.IADD R0, R6, 0x1, R3 ;  /* 0x0000000106007824 */ /* 0x000fe200078e0203 */
[----:B------:R-:W-:-:S05]  /*125b0*/  @P0 BRA `(.L_x_978) ;  /* 0x0000019000000947 */ /* 0x000fca0003800000 */
[----:B--23--:R-:W-:Y:S01]  /*125c0*/  IMAD.U32 R8, RZ, RZ, UR16 ;  /* 0x00000010ff087e24 */ /* 0x00cfe2000f8e00ff */
        /* <DEDUP_REMOVED lines=13> */
.L_x_980:
[----:B------:R-:W-:Y:S04]  /*126a0*/  MOV R8, c[0x0][0x32c] ;  /* 0x0000cb0000087a02 */ /* 0x000fe80000000f00 */
[----:B------:R-:W-:Y:S11]  /*126b0*/  ISETP.NE.AND P0, PT, R8, 0x1, PT ;  /* 0x000000010800780c */ /* 0x000ff60003f05270 */
[----:B------:R-:W-:Y:S02]  /*126c0*/  @!UPT UIADD3 URZ, URZ, URZ, URZ ;  /* 0x0000003f3f3ff290 */ /* 0x000fe4000fffe03f */
[----:B------:R-:W-:Y:S05]  /*126d0*/  @P0 IMAD.HI.U32 R8, R3, c[0x0][0x330], RZ ;  /* 0x0000cc0003080a27 */ /* 0x000fea00078e00ff */
[----:B------:R-:W-:Y:S02]  /*126e0*/  @P0 SHF.R.U32.HI R3, RZ, c[0x0][0x334], R8 ;  /* 0x0000cd00ff030a19 */ /* 0x000fe40000011608 */
.L_x_981:
[----:B------:R-:W-:Y:S05]  /*126f0*/  BSYNC B0 ;  /* 0x0000000000007941 */ /* 0x000fea0003800000 */
.L_x_979:
[----:B------:R-:W-:Y:S04]  /*12700*/  IMAD R3, R3, c[0x0][0x32c], -R4 ;  /* 0x0000cb0003037a24 */ /* 0x000fe800078e0a04 */
[----:B------:R-:W-:Y:S05]  /*12710*/  IMAD.IADD R3, R3, 0x1, -R25 ;  /* 0x0000000103037824 */ /* 0x000fea00078e0a19 */
[----:B------:R-:W-:Y:S02]  /*12720*/  IADD3 R8, R3, c[0x0][0x32c], RZ ;  /* 0x0000cb0003087a10 */ /* 0x000fe40007ffe0ff */
[----:B------:R-:W-:Y:S02]  /*12730*/  IMNMX R0, R0, R3, !PT ;  /* 0x0000000300007217 */ /* 0x000fe40007800200 */
[----:B------:R-:W-:Y:S02]  /*12740*/  IMNMX R2, R2, R8, PT ;  /* 0x0000000802027217 */ /* 0x000fe40003800200 */
.L_x_978:
[----:B--23--:R-:W-:Y:S01]  /*12750*/  UISETP.GT.AND UP0, UPT, UR14, -0x1, UPT ;  /* 0xffffffff0e00788c */ /* 0x00cfe2000bf04270 */
        /* <DEDUP_REMOVED lines=83> */
.L_x_984:
[----:B------:R-:W-:Y:S04]  /*12c90*/  MOV R5, c[0x0][0x32c] ;  /* 0x0000cb0000057a02 */ /* 0x000fe80000000f00 */
[----:B------:R-:W-:Y:S11]  /*12ca0*/  ISETP.NE.AND P0, PT, R5, 0x1, PT ;  /* 0x000000010500780c */ /* 0x000ff60003f05270 */
[----:B------:R-:W-:Y:S02]  /*12cb0*/  @!UPT UIADD3 URZ, URZ, URZ, URZ ;  /* 0x0000003f3f3ff290 */ /* 0x000fe4000fffe03f */
[----:B------:R-:W-:Y:S05]  /*12cc0*/  @P0 IMAD.HI.U32 R5, R3, c[0x0][0x330], RZ ;  /* 0x0000cc0003050a27 */ /* 0x000fea00078e00ff */
[----:B------:R-:W-:Y:S02]  /*12cd0*/  @P0 SHF.R.U32.HI R3, RZ, c[0x0][0x334], R5 ;  /* 0x0000cd00ff030a19 */ /* 0x000fe40000011605 */
.L_x_985:
[----:B------:R-:W-:Y:S05]  /*12ce0*/  BSYNC B0 ;  /* 0x0000000000007941 */ /* 0x000fea0003800000 */
.L_x_983:
[----:B------:R-:W-:Y:S04]  /*12cf0*/  IMAD R4, R3, c[0x0][0x32c], -R4 ;  /* 0x0000cb0003047a24 */ /* 0x000fe800078e0a04 */
[----:B------:R-:W-:Y:S05]  /*12d00*/  IMAD.IADD R4, R4, 0x1, -R25 ;  /* 0x0000000104047824 */ /* 0x000fea00078e0a19 */
[----:B------:R-:W-:Y:S02]  /*12d10*/  IADD3 R3, R4, c[0x0][0x32c], RZ ;  /* 0x0000cb0004037a10 */ /* 0x000fe40007ffe0ff */
[----:B------:R-:W-:Y:S02]  /*12d20*/  IMNMX R0, R0, R4, !PT ;  /* 0x0000000400007217 */ /* 0x000fe40007800200 */
[----:B------:R-:W-:Y:S02]  /*12d30*/  IMNMX R2, R2, R3, PT ;  /* 0x0000000302027217 */ /* 0x000fe40003800200 */
.L_x_982:
        /* <DEDUP_REMOVED lines=10> */
[----:B------:R-:W-:Y:S02]  /*12de0*/  ISETP.LT.OR P0, PT, R2, 0x1, P0 ;  /* 0x000000010200780c */ /* 0x000fe40000701670 */
[----:B------:R-:W-:Y:S02]  /*12df0*/  PLOP3.LUT P5, PT, PT, PT, UP0, 0x80, 0x0 ;  /* 0x000000000000781c */ /* 0x000fe40003faf008 */
[----:B------:R-:W-:Y:S02]  /*12e00*/  FMNMX.FTZ R3, R175, R3, !PT ;  /* 0x00000003af037209 */ /* 0x000fe40007810000 */
[----:B------:R-:W-:Y:S02]  /*12e10*/  FSEL R4, R190, -INF , !P0 ;  /* 0xff800000be047808 */ /* 0x000fe40004000000 */
[----:B------:R-:W-:Y:S02]  /*12e20*/  ISETP.GT.AND P5, PT, R0, 0x8, P5 ;  /* 0x000000080000780c */ /* 0x000fe40002fa4270 */
        /* <DEDUP_REMOVED lines=16> */
[----:B------:R-:W-:Y:S02]  /*12f30*/  ISETP.GT.AND P5, PT, R0, 0x11, P5 ;  /* 0x000000110000780c */ /* 0x000fe40002fa4270 */
[----:B------:R-:W-:Y:S02]  /*12f40*/  PLOP3.LUT P0, PT, PT, PT, UP0, 0x80, 0x0 ;  /* 0x000000000000781c */ /* 0x000fe40003f0f008 */
[----:B------:R-:W-:Y:S02]  /*12f50*/  FMNMX.FTZ R12, R5, R12, !PT ;  /* 0x0000000c050c7209 */ /* 0x000fe40007810000 */
[----:B------:R-:W-:Y:S02]  /*12f60*/  ISETP.LT.OR P6, PT, R2, 0x11, P6 ;  /* 0x000000110200780c */ /* 0x000fe400037c1670 */
[----:B------:R-:W-:Y:S02]  /*12f70*/  FMNMX.FTZ R3, R186, R3, !PT ;  /* 0x00000003ba037209 */ /* 0x000fe40007810000 */
[----:B------:R-:W-:Y:S02]  /*12f80*/  ISETP.GT.AND P0, PT, R0, 0x18, P0 ;  /* 0x000000180000780c */ /* 0x000fe40000704270 */
[----:B------:R-:W-:Y:S02]  /*12f90*/  FMNMX.FTZ R12, R7, R12, !PT ;  /* 0x0000000c070c7209 */ /* 0x000fe40007810000 */
[----:B------:R-:W-:Y:S02]  /*12fa0*/  FSEL R179, R179, -INF , !P6 ;  /* 0xff800000b3b37808 */ /* 0x000fe40007000000 */
        /* <DEDUP_REMOVED lines=18> */
[----:B------:R-:W-:Y:S02]  /*130d0*/  ISETP.LT.OR P5, PT, R2, 0x21, P5 ;  /* 0x000000210200780c */ /* 0x000fe40002fa1670 */
[----:B------:R-:W-:Y:S02]  /*130e0*/  FMNMX.FTZ R12, R176, R12, !PT ;  /* 0x0000000cb00c7209 */ /* 0x000fe40007810000 */
        /* <DEDUP_REMOVED lines=14> */
[----:B------:R-:W-:Y:S01]  /*131d0*/  ISETP.LT.OR P5, PT, R2, 0x2a, P5 ;  /* 0x0000002a0200780c */ /* 0x000fe20002fa1670 */
[----:B------:R-:W-:Y:S01]  /*131e0*/  SHFL.BFLY PT, R13, R3, 0x2, 0x1f ;  /* 0x0c401f00030d7f89 */ /* 0x000fe200000e0000 */
[----:B------:R-:W-:Y:S02]  /*131f0*/  FSEL R183, R24, -INF , !P6 ;  /* 0xff80000018b77808 */ /* 0x000fe40007000000 */
[----:B------:R-:W-:Y:S02]  /*13200*/  PLOP3.LUT P6, PT, PT, PT, UP0, 0x80, 0x0 ;  /* 0x000000000000781c */ /* 0x000fe40003fcf008 */
[----:B------:R-:W-:Y:S02]  /*13210*/  FMNMX.FTZ R12, R174, R12, !PT ;  /* 0x0000000cae0c7209 */ /* 0x000fe40007810000 */
[----:B------:R-:W-:Y:S02]  /*13220*/  FSEL R185, R23, -INF , !P5 ;  /* 0xff80000017b97808 */ /* 0x000fe40006800000 */
[----:B------:R-:W-:Y:S02]  /*13230*/  ISETP.LT.OR P0, PT, R2, 0x31, P0 ;  /* 0x000000310200780c */ /* 0x000fe40000701670 */
[----:B------:R-:W-:Y:S02]  /*13240*/  ISETP.GT.AND P6, PT, R0, 0x31, P6 ;  /* 0x000000310000780c */ /* 0x000fe400037c4270 */
        /* <DEDUP_REMOVED lines=60> */
[C---:B------:R-:W-:Y:S01]  /*13610*/  FMUL.FTZ R32, R2.reuse, R164 ;  /* 0x000000a402207220 */ /* 0x040fe20000410000 */
        /* <DEDUP_REMOVED lines=31> */
[C---:B------:R-:W-:Y:S02]  /*13810*/  FMUL.FTZ R76, R2.reuse, R76 ;  /* 0x0000004c024c7220 */ /* 0x040fe40000410000 */
        /* <DEDUP_REMOVED lines=10> */
[----:B------:R-:W1:Y:S01]  /*138c0*/  LDSM.16.MT88.4 R136, [R207+0x100] ;  /* 0x00010000cf88783b */ /* 0x000e620000004200 */
[C---:B------:R-:W-:Y:S02]  /*138d0*/  FMUL.FTZ R10, R0.reuse, R142 ;  /* 0x0000008e000a7220 */ /* 0x040fe40000410000 */
[C---:B------:R-:W-:Y:S02]  /*138e0*/  FMUL.FTZ R11, R0.reuse, R143 ;  /* 0x0000008f000b7220 */ /* 0x040fe40000410000 */
[C---:B------:R-:W-:Y:S03]  /*138f0*/  HMMA.16816.F32.BF16 R4, R168.reuse, R12, R4 ;  /* 0x0000000ca804723c */ /* 0x040fe60000041804 */
[----:B------:R-:W2:Y:S02]  /*13900*/  LDSM.16.MT88.4 R140, [R205+0x2100] ;  /* 0x00210000cd8c783b */ /* 0x000ea40000004200 */
        /* <DEDUP_REMOVED lines=10> */
[----:B------:R-:W3:Y:S01]  /*139b0*/  LDSM.16.MT88.4 R144, [R206+0x2100] ;  /* 0x00210000ce90783b */ /* 0x000ee20000004200 */
        /* <DEDUP_REMOVED lines=8> */
[--C-:B------:R-:W-:Y:S01]  /*13a40*/  FFMA.FTZ R134, R173, c[0x0][0x2d0], -R172.reuse ;  /* 0x0000b400ad867a23 */ /* 0x100fe200000108ac */
[----:B------:R-:W-:Y:S01]  /*13a50*/  LDSM.16.MT88.4 R164, [R207+0x1900] ;  /* 0x00190000cfa4783b */ /* 0x000fe20000004200 */
[C---:B------:R-:W-:Y:S02]  /*13a60*/  FMUL.FTZ R22, R0.reuse, R154 ;  /* 0x0000009a00167220 */ /* 0x040fe40000410000 */
[----:B------:R4:W-:Y:S02]  /*13a70*/  MUFU.EX2 R240, R134 ;  /* 0x0000008600f07308 */ /* 0x0009e40000000800 */
        /* <DEDUP_REMOVED lines=11> */
[C---:B------:R-:W-:Y:S02]  /*13b30*/  FMUL.FTZ R50, R0.reuse, R50 ;  /* 0x0000003200327220 */ /* 0x040fe40000410000 */
[C---:B------:R-:W-:Y:S04]  /*13b40*/  FMUL.FTZ R30, R0.reuse, R162 ;  /* 0x000000a2001e7220 */ /* 0x040fe80000410000 */
[C---:B------:R-:W-:Y:S02]  /*13b50*/  FMUL.FTZ R31, R0.reuse, R163 ;  /* 0x000000a3001f7220 */ /* 0x040fe40000410000 */
[----:B------:R-:W-:Y:S01]  /*13b60*/  LDSM.16.MT88.4 R160, [R208+0x1900] ;  /* 0x00190000d0a0783b */ /* 0x000fe20000004200 */
[C---:B------:R-:W-:Y:S02]  /*13b70*/  FMUL.FTZ R51, R0.reuse, R51 ;  /* 0x0000003300337220 */ /* 0x040fe40000410000 */
[C---:B------:R-:W-:Y:S02]  /*13b80*/  FMUL.FTZ R54, R0.reuse, R54 ;  /* 0x0000003600367220 */ /* 0x040fe40000410000 */
[C---:B-1----:R-:W-:Y:S03]  /*13b90*/  HMMA.16816.F32.BF16 R28, R168.reuse, R136, R28 ;  /* 0x00000088a81c723c */ /* 0x042fe6000004181c */
[C---:B------:R-:W-:Y:S02]  /*13ba0*/  FMUL.FTZ R55, R0.reuse, R55 ;  /* 0x0000003700377220 */ /* 0x040fe40000410000 */
[C---:B------:R-:W-:Y:S02]  /*13bb0*/  FMUL.FTZ R58, R0.reuse, R58 ;  /* 0x0000003a003a7220 */ /* 0x040fe40000410000 */
[C---:B------:R-:W-:Y:S01]  /*13bc0*/  FMUL.FTZ R59, R0.reuse, R59 ;  /* 0x0000003b003b7220 */ /* 0x040fe20000410000 */
[C---:B------:R-:W-:Y:S01]  /*13bd0*/  HMMA.16816.F32.BF16 R32, R168.reuse, R138, R32 ;  /* 0x0000008aa820723c */ /* 0x040fe20000041820 */
[----:B------:R-:W1:Y:S03]  /*13be0*/  LDSM.16.MT88.4 R136, [R208+0x2100] ;  /* 0x00210000d088783b */ /* 0x000e660000004200 */
[--C-:B----4-:R-:W-:Y:S02]  /*13bf0*/  FFMA.FTZ R134, R175, c[0x0][0x2d0], -R172.reuse ;  /* 0x0000b400af867a23 */ /* 0x110fe400000108ac */
[C---:B------:R-:W-:Y:S02]  /*13c00*/  FMUL.FTZ R62, R0.reuse, R62 ;  /* 0x0000003e003e7220 */ /* 0x040fe40000410000 */
[C---:B--2---:R-:W-:Y:S01]  /*13c10*/  HMMA.16816.F32.BF16 R36, R168.reuse, R140, R36 ;  /* 0x0000008ca824723c */ /* 0x044fe20000041824 */
[----:B------:R2:W4:Y:S03]  /*13c20*/  MUFU.EX2 R239, R134 ;  /* 0x0000008600ef7308 */ /* 0x0005260000000800 */
[C---:B------:R-:W-:Y:S02]  /*13c30*/  FMUL.FTZ R63, R0.reuse, R63 ;  /* 0x0000003f003f7220 */ /* 0x040fe40000410000 */
[C---:B------:R-:W-:Y:S02]  /*13c40*/  FMUL.FTZ R66, R0.reuse, R66 ;  /* 0x0000004200427220 */ /* 0x040fe40000410000 */
[C---:B------:R-:W-:Y:S01]  /*13c50*/  HMMA.16816.F32.BF16 R40, R168.reuse, R142, R40 ;  /* 0x0000008ea828723c */ /* 0x040fe20000041828 */
[----:B------:R-:W5:Y:S03]  /*13c60*/  LDSM.16.MT88.4 R140, [R207+0x2100] ;  /* 0x00210000cf8c783b */ /* 0x000f660000004200 */
[C---:B------:R-:W-:Y:S02]  /*13c70*/  FMUL.FTZ R67, R0.reuse, R67 ;  /* 0x0000004300437220 */ /* 0x040fe40000410000 */
[C---:B------:R-:W-:Y:S02]  /*13c80*/  FMUL.FTZ R70, R0.reuse, R70 ;  /* 0x0000004600467220 */ /* 0x040fe40000410000 */
[C---:B---3--:R-:W-:Y:S04]  /*13c90*/  HMMA.16816.F32.BF16 R44, R168.reuse, R144, R44 ;  /* 0x00000090a82c723c */ /* 0x048fe8000004182c */
[C---:B------:R-:W-:Y:S02]  /*13ca0*/  FMUL.FTZ R71, R0.reuse, R71 ;  /* 0x0000004700477220 */ /* 0x040fe40000410000 */
[----:B------:R-:W-:Y:S02]  /*13cb0*/  FMUL.FTZ R74, R0, R74 ;  /* 0x0000004a004a7220 */ /* 0x000fe40000410000 */
[C---:B------:R-:W-:Y:S01]  /*13cc0*/  HMMA.16816.F32.BF16 R48, R168.reuse, R146, R48 ;  /* 0x00000092a830723c */ /* 0x040fe20000041830 */
[----:B------:R-:W3:Y:S03]  /*13cd0*/  LDSM.16.MT88.4 R144, [R205+0x4100] ;  /* 0x00410000cd90783b */ /* 0x000ee60000004200 */
[--C-:B--2---:R-:W-:Y:S02]  /*13ce0*/  FFMA.FTZ R134, R178, c[0x0][0x2d0], -R172.reuse ;  /* 0x0000b400b2867a23 */ /* 0x104fe400000108ac */
[C---:B------:R-:W-:Y:S02]  /*13cf0*/  FMUL.FTZ R75, R0.reuse, R75 ;  /* 0x0000004b004b7220 */ /* 0x040fe40000410000 */
[----:B------:R2:W-:Y:S01]  /*13d00*/  MUFU.EX2 R238, R134 ;  /* 0x0000008600ee7308 */ /* 0x0005e20000000800 */
        /* <DEDUP_REMOVED lines=8> */
[C---:B-----5:R-:W-:Y:S04]  /*13d90*/  HMMA.16816.F32.BF16 R60, R168.reuse, R140, R60 ;  /* 0x0000008ca83c723c */ /* 0x060fe8000004183c */
[C---:B------:R-:W-:Y:S02]  /*13da0*/  FMUL.FTZ R87, R0.reuse, R87 ;  /* 0x0000005700577220 */ /* 0x040fe40000410000 */
[----:B------:R-:W-:Y:S02]  /*13db0*/  FMUL.FTZ R90, R0, R90 ;  /* 0x0000005a005a7220 */ /* 0x000fe40000410000 */
[C---:B------:R-:W-:Y:S01]  /*13dc0*/  HMMA.16816.F32.BF16 R64, R168.reuse, R142, R64 ;  /* 0x0000008ea840723c */ /* 0x040fe20000041840 */
[----:B------:R-:W5:Y:S03]  /*13dd0*/  LDSM.16.MT88.4 R140, [R208+0x4100] ;  /* 0x00410000d08c783b */ /* 0x000f660000004200 */
[--C-:B--2---:R-:W-:Y:S02]  /*13de0*/  FFMA.FTZ R134, R180, c[0x0][0x2d0], -R172.reuse ;  /* 0x0000b400b4867a23 */ /* 0x104fe400000108ac */
[----:B------:R-:W-:Y:S02]  /*13df0*/  FMUL.FTZ R91, R0, R91 ;  /* 0x0000005b005b7220 */ /* 0x000fe40000410000 */
[C---:B---3--:R-:W-:Y:S01]  /*13e00*/  HMMA.16816.F32.BF16 R68, R168.reuse, R144, R68 ;  /* 0x00000090a844723c */ /* 0x048fe20000041844 */
[----:B------:R2:W-:Y:S03]  /*13e10*/  MUFU.EX2 R203, R134 ;  /* 0x0000008600cb7308 */ /* 0x0005e60000000800 */
[C---:B------:R-:W-:Y:S02]  /*13e20*/  FMUL.FTZ R92, R2.reuse, R92 ;  /* 0x0000005c025c7220 */ /* 0x040fe40000410000 */
[----:B------:R-:W-:Y:S02]  /*13e30*/  FMUL.FTZ R93, R2, R93 ;  /* 0x0000005d025d7220 */ /* 0x000fe40000410000 */
[C---:B------:R-:W-:Y:S01]  /*13e40*/  HMMA.16816.F32.BF16 R72, R168.reuse, R146, R72 ;  /* 0x00000092a848723c */ /* 0x040fe20000041848 */
[----:B------:R-:W3:Y:S03]  /*13e50*/  LDSM.16.MT88.4 R144, [R207+0x4100] ;  /* 0x00410000cf90783b */ /* 0x000ee60000004200 */
[C---:B------:R-:W-:Y:S02]  /*13e60*/  FMUL.FTZ R94, R0.reuse, R94 ;  /* 0x0000005e005e7220 */ /* 0x040fe40000410000 */
[----:B------:R-:W-:Y:S02]  /*13e70*/  FMUL.FTZ R95, R0, R95 ;  /* 0x0000005f005f7220 */ /* 0x000fe40000410000 */
[C---:B------:R-:W-:Y:S01]  /*13e80*/  FMUL.FTZ R96, R2.reuse, R96 ;  /* 0x0000006002607220 */ /* 0x040fe20000410000 */
[C---:B-1----:R-:W-:Y:S03]  /*13e90*/  HMMA.16816.F32.BF16 R76, R168.reuse, R136, R76 ;  /* 0x00000088a84c723c */ /* 0x042fe6000004184c */
[----:B------:R-:W-:Y:S02]  /*13ea0*/  FMUL.FTZ R97, R2, R97 ;  /* 0x0000006102617220 */ /* 0x000fe40000410000 */
[C---:B------:R-:W-:Y:S02]  /*13eb0*/  FMUL.FTZ R98, R0.reuse, R98 ;  /* 0x0000006200627220 */ /* 0x040fe40000410000 */
[----:B------:R-:W-:Y:S01]  /*13ec0*/  FMUL.FTZ R99, R0, R99 ;  /* 0x0000006300637220 */ /* 0x000fe20000410000 */
[C---:B------:R-:W-:Y:S01]  /*13ed0*/  HMMA.16816.F32.BF16 R80, R168.reuse, R138, R80 ;  /* 0x0000008aa850723c */ /* 0x040fe20000041850 */
[----:B------:R-:W1:Y:S03]  /*13ee0*/  LDSM.16.MT88.4 R136, [R205+0x6100] ;  /* 0x00610000cd88783b */ /* 0x000e660000004200 */
[--C-:B--2---:R-:W-:Y:S02]  /*13ef0*/  FFMA.FTZ R134, R179, c[0x0][0x2d0], -R133.reuse ;  /* 0x0000b400b3867a23 */ /* 0x104fe40000010885 */
[C---:B------:R-:W-:Y:S02]  /*13f00*/  FMUL.FTZ R100, R2.reuse, R100 ;  /* 0x0000006402647220 */ /* 0x040fe40000410000 */
[C---:B-----5:R-:W-:Y:S01]  /*13f10*/  HMMA.16816.F32.BF16 R84, R168.reuse, R140, R84 ;  /* 0x0000008ca854723c */ /* 0x060fe20000041854 */
[----:B------:R2:W-:Y:S03]  /*13f20*/  MUFU.EX2 R188, R134 ;  /* 0x0000008600bc7308 */ /* 0x0005e60000000800 */
[----:B------:R-:W-:Y:S02]  /*13f30*/  FMUL.FTZ R101, R2, R101 ;  /* 0x0000006502657220 */ /* 0x000fe40000410000 */
[C---:B------:R-:W-:Y:S02]  /*13f40*/  FMUL.FTZ R102, R0.reuse, R102 ;  /* 0x0000006600667220 */ /* 0x040fe40000410000 */
[C---:B------:R-:W-:Y:S01]  /*13f50*/  HMMA.16816.F32.BF16 R88, R168.reuse, R142, R88 ;  /* 0x0000008ea858723c */ /* 0x040fe20000041858 */
[----:B------:R-:W5:Y:S03]  /*13f60*/  LDSM.16.MT88.4 R140, [R206+0x6100] ;  /* 0x00610000ce8c783b */ /* 0x000f660000004200 */
[----:B------:R-:W-:Y:S02]  /*13f70*/  FMUL.FTZ R103, R0, R103 ;  /* 0x0000006700677220 */ /* 0x000fe40000410000 */
[C---:B------:R-:W-:Y:S02]  /*13f80*/  FMUL.FTZ R104, R2.reuse, R104 ;  /* 0x0000006802687220 */ /* 0x040fe40000410000 */
[C---:B---3--:R-:W-:Y:S04]  /*13f90*/  HMMA.16816.F32.BF16 R92, R168.reuse, R144, R92 ;  /* 0x00000090a85c723c */ /* 0x048fe8000004185c */
[----:B------:R-:W-:Y:S02]  /*13fa0*/  FMUL.FTZ R105, R2, R105 ;  /* 0x0000006902697220 */ /* 0x000fe40000410000 */
[C---:B------:R-:W-:Y:S02]  /*13fb0*/  FMUL.FTZ R106, R0.reuse, R106 ;  /* 0x0000006a006a7220 */ /* 0x040fe40000410000 */
[C---:B------:R-:W-:Y:S01]  /*13fc0*/  HMMA.16816.F32.BF16 R96, R168.reuse, R146, R96 ;  /* 0x00000092a860723c */ /* 0x040fe20000041860 */
[----:B------:R-:W3:Y:S03]  /*13fd0*/  LDSM.16.MT88.4 R144, [R208+0x6100] ;  /* 0x00610000d090783b */ /* 0x000ee60000004200 */
[--C-:B--2---:R-:W-:Y:S02]  /*13fe0*/  FFMA.FTZ R134, R181, c[0x0][0x2d0], -R133.reuse ;  /* 0x0000b400b5867a23 */ /* 0x104fe40000010885 */
[----:B------:R-:W-:Y:S02]  /*13ff0*/  FMUL.FTZ R107, R0, R107 ;  /* 0x0000006b006b7220 */ /* 0x000fe40000410000 */
[----:B------:R2:W2:Y:S01]  /*14000*/  MUFU.EX2 R180, R134 ;  /* 0x0000008600b47308 */ /* 0x0004a20000000800 */
[C---:B-1----:R-:W-:Y:S03]  /*14010*/  HMMA.16816.F32.BF16 R100, R168.reuse, R136, R100 ;  /* 0x00000088a864723c */ /* 0x042fe60000041864 */
[C---:B------:R-:W-:Y:S02]  /*14020*/  FMUL.FTZ R108, R2.reuse, R108 ;  /* 0x0000006c026c7220 */ /* 0x040fe40000410000 */
[----:B------:R-:W-:Y:S02]  /*14030*/  FMUL.FTZ R109, R2, R109 ;  /* 0x0000006d026d7220 */ /* 0x000fe40000410000 */
[C---:B------:R-:W-:Y:S01]  /*14040*/  FMUL.FTZ R110, R0.reuse, R110 ;  /* 0x0000006e006e7220 */ /* 0x040fe20000410000 */
[C---:B------:R-:W-:Y:S01]  /*14050*/  HMMA.16816.F32.BF16 R104, R168.reuse, R138, R104 ;  /* 0x0000008aa868723c */ /* 0x040fe20000041868 */
[----:B------:R-:W1:Y:S03]  /*14060*/  LDSM.16.MT88.4 R136, [R207+0x6100] ;  /* 0x00610000cf88783b */ /* 0x000e660000004200 */
[----:B------:R-:W-:Y:S02]  /*14070*/  FMUL.FTZ R111, R0, R111 ;  /* 0x0000006f006f7220 */ /* 0x000fe40000410000 */
[C---:B------:R-:W-:Y:S02]  /*14080*/  FMUL.FTZ R112, R2.reuse, R112 ;  /* 0x0000007002707220 */ /* 0x040fe40000410000 */
[----:B------:R-:W-:Y:S03]  /*14090*/  FMUL.FTZ R113, R2, R113 ;  /* 0x0000007102717220 */ /* 0x000fe60000410000 */
[C---:B-----5:R-:W-:Y:S03]  /*140a0*/  HMMA.16816.F32.BF16 R108, R168.reuse, R140, R108 ;  /* 0x0000008ca86c723c */ /* 0x060fe6000004186c */
[----:B------:R-:W-:Y:S02]  /*140b0*/  FMUL.FTZ R114, R0, R114 ;  /* 0x0000007200727220 */ /* 0x000fe40000410000 */
[--C-:B--2---:R-:W-:Y:S02]  /*140c0*/  FFMA.FTZ R134, R176, c[0x0][0x2d0], -R133.reuse ;  /* 0x0000b400b0867a23 */ /* 0x104fe40000010885 */
[----:B------:R-:W-:Y:S02]  /*140d0*/  FMUL.FTZ R115, R0, R115 ;  /* 0x0000007300737220 */ /* 0x000fe40000410000 */
[----:B------:R2:W-:Y:S03]  /*140e0*/  MUFU.EX2 R179, R134 ;  /* 0x0000008600b37308 */ /* 0x0005e60000000800 */
[C---:B------:R-:W-:Y:S02]  /*140f0*/  FMUL.FTZ R116, R2.reuse, R116 ;  /* 0x0000007402747220 */ /* 0x040fe40000410000 */
[C---:B------:R-:W-:Y:S01]  /*14100*/  HMMA.16816.F32.BF16 R112, R168.reuse, R142, R112 ;  /* 0x0000008ea870723c */ /* 0x040fe20000041870 */
[----:B------:R-:W5:Y:S02]  /*14110*/  LDSM.16.MT88.4 R140, [R205+0x900] ;  /* 0x00090000cd8c783b */ /* 0x000f640000004200 */
        /* <DEDUP_REMOVED lines=8> */
[--C-:B--2---:R-:W-:Y:S02]  /*141a0*/  FFMA.FTZ R134, R177, c[0x0][0x2d0], -R133.reuse ;  /* 0x0000b400b1867a23 */ /* 0x104fe40000010885 */
[C---:B------:R-:W-:Y:S02]  /*141b0*/  FMUL.FTZ R124, R2.reuse, R124 ;  /* 0x0000007c027c7220 */ /* 0x040fe40000410000 */
[----:B------:R2:W3:Y:S01]  /*141c0*/  MUFU.EX2 R178, R134 ;  /* 0x0000008600b27308 */ /* 0x0004e20000000800 */
[C---:B------:R-:W-:Y:S01]  /*141d0*/  HMMA.16816.F32.BF16 R120, R168.reuse, R146, R120 ;  /* 0x00000092a878723c */ /* 0x040fe20000041878 */
[----:B------:R-:W5:Y:S02]  /*141e0*/  LDSM.16.MT88.4 R144, [R206+0x900] ;  /* 0x00090000ce90783b */ /* 0x000f640000004200 */
[----:B------:R-:W-:Y:S02]  /*141f0*/  FMUL.FTZ R125, R2, R125 ;  /* 0x0000007d027d7220 */ /* 0x000fe40000410000 */
[C---:B------:R-:W-:Y:S02]  /*14200*/  FMUL.FTZ R126, R0.reuse, R126 ;  /* 0x0000007e007e7220 */ /* 0x040fe40000410000 */
[----:B------:R-:W-:Y:S02]  /*14210*/  FMUL.FTZ R127, R0, R127 ;  /* 0x0000007f007f7220 */ /* 0x000fe40000410000 */
[C---:B------:R-:W-:Y:S03]  /*14220*/  FMUL.FTZ R128, R2.reuse, R128 ;  /* 0x0000008002807220 */ /* 0x040fe60000410000 */
[----:B------:R-:W-:Y:S02]  /*14230*/  FMUL.FTZ R129, R2, R129 ;  /* 0x0000008102817220 */ /* 0x000fe40000410000 */
[C---:B-1----:R-:W-:Y:S03]  /*14240*/  HMMA.16816.F32.BF16 R124, R168.reuse, R136, R124 ;  /* 0x00000088a87c723c */ /* 0x042fe6000004187c */
[C---:B------:R-:W-:Y:S02]  /*14250*/  FMUL.FTZ R130, R0.reuse, R130 ;  /* 0x0000008200827220 */ /* 0x040fe40000410000 */
[----:B------:R-:W-:Y:S02]  /*14260*/  FMUL.FTZ R131, R0, R131 ;  /* 0x0000008300837220 */ /* 0x000fe40000410000 */
[----:B----4-:R-:W-:Y:S02]  /*14270*/  F2FP.BF16.PACK_AB R136, R239, R240 ;  /* 0x000000f0ef88723e */ /* 0x010fe400000010ff */
[----:B------:R-:W-:Y:S03]  /*14280*/  F2FP.BF16.PACK_AB R137, R180, R188 ;  /* 0x000000bcb489723e */ /* 0x000fe600000010ff */
[----:B------:R-:W-:Y:S03]  /*14290*/  HMMA.16816.F32.BF16 R128, R168, R138, R128 ;  /* 0x0000008aa880723c */ /* 0x000fe60000041880 */
[--C-:B--2---:R-:W-:Y:S04]  /*142a0*/  FFMA.FTZ R134, R184, c[0x0][0x2d0], -R172.reuse ;  /* 0x0000b400b8867a23 */ /* 0x104fe800000108ac */
[----:B------:R-:W-:Y:S01]  /*142b0*/  F2FP.BF16.PACK_AB R138, R203, R238 ;  /* 0x000000eecb8a723e */ /* 0x000fe200000010ff */
[----:B------:R1:W-:Y:S01]  /*142c0*/  MUFU.EX2 R202, R134 ;  /* 0x0000008600ca7308 */ /* 0x0003e20000000800 */
[----:B---3--:R-:W-:Y:S07]  /*142d0*/  F2FP.BF16.PACK_AB R139, R178, R179 ;  /* 0x000000b3b28b723e */ /* 0x008fee00000010ff */
[C---:B-----5:R-:W-:Y:S08]  /*142e0*/  HMMA.16816.F32.BF16 R4, R136.reuse, R140, R4 ;  /* 0x0000008c8804723c */ /* 0x060ff00000041804 */
        /* <DEDUP_REMOVED lines=15> */
[C---:B------:R-:W-:Y:S08]  /*143e0*/  HMMA.16816.F32.BF16 R36, R136.reuse, R156, R36 ;  /* 0x0000009c8824723c */ /* 0x040ff00000041824 */
[C---:B------:R-:W-:Y:S01]  /*143f0*/  HMMA.16816.F32.BF16 R40, R136.reuse, R158, R40 ;  /* 0x0000009e8828723c */ /* 0x040fe20000041828 */
[----:B------:R-:W3:Y:S07]  /*14400*/  LDSM.16.MT88.4 R156, [R206+0x4900] ;  /* 0x00490000ce9c783b */ /* 0x000eee0000004200 */
[C---:B--2---:R-:W-:Y:S04]  /*14410*/  HMMA.16816.F32.BF16 R44, R136.reuse, R140, R44 ;  /* 0x0000008c882c723c */ /* 0x044fe8000004182c */
[--C-:B-1----:R-:W-:Y:S04]  /*14420*/  FFMA.FTZ R134, R192, c[0x0][0x2d0], -R172.reuse ;  /* 0x0000b400c0867a23 */ /* 0x102fe800000108ac */
[C---:B------:R-:W-:Y:S01]  /*14430*/  HMMA.16816.F32.BF16 R48, R136.reuse, R142, R48 ;  /* 0x0000008e8830723c */ /* 0x040fe20000041830 */
[----:B------:R-:W1:Y:S01]  /*14440*/  LDSM.16.MT88.4 R140, [R208+0x4900] ;  /* 0x00490000d08c783b */ /* 0x000e620000004200 */
[----:B------:R2:W1:Y:S06]  /*14450*/  MUFU.EX2 R186, R134 ;  /* 0x0000008600ba7308 */ /* 0x00046c0000000800 */
[C---:B------:R-:W-:Y:S08]  /*14460*/  HMMA.16816.F32.BF16 R52, R136.reuse, R144, R52 ;  /* 0x000000908834723c */ /* 0x040ff00000041834 */
[C---:B------:R-:W-:Y:S01]  /*14470*/  HMMA.16816.F32.BF16 R56, R136.reuse, R146, R56 ;  /* 0x000000928838723c */ /* 0x040fe20000041838 */
[----:B------:R-:W1:Y:S07]  /*14480*/  LDSM.16.MT88.4 R144, [R207+0x4900] ;  /* 0x00490000cf90783b */ /* 0x000e6e0000004200 */
[C---:B-----5:R-:W-:Y:S04]  /*14490*/  HMMA.16816.F32.BF16 R60, R136.reuse, R148, R60 ;  /* 0x00000094883c723c */ /* 0x060fe8000004183c */
[--C-:B--2---:R-:W-:Y:S04]  /*144a0*/  FFMA.FTZ R134, R174, c[0x0][0x2d0], -R133.reuse ;  /* 0x0000b400ae867a23 */ /* 0x104fe80000010885 */
[C---:B------:R-:W-:Y:S01]  /*144b0*/  HMMA.16816.F32.BF16 R64, R136.reuse, R150, R64 ;  /* 0x000000968840723c */ /* 0x040fe20000041840 */
[----:B------:R-:W2:Y:S01]  /*144c0*/  LDSM.16.MT88.4 R148, [R205+0x6900] ;  /* 0x00690000cd94783b */ /* 0x000ea20000004200 */
[----:B------:R5:W-:Y:S06]  /*144d0*/  MUFU.EX2 R176, R134 ;  /* 0x0000008600b07308 */ /* 0x000bec0000000800 */
[C---:B---3--:R-:W-:Y:S08]  /*144e0*/  HMMA.16816.F32.BF16 R68, R136.reuse, R152, R68 ;  /* 0x000000988844723c */ /* 0x048ff00000041844 */
[C---:B------:R-:W-:Y:S01]  /*144f0*/  HMMA.16816.F32.BF16 R72, R136.reuse, R154, R72 ;  /* 0x0000009a8848723c */ /* 0x040fe20000041848 */
[----:B------:R-:W3:Y:S07]  /*14500*/  LDSM.16.MT88.4 R152, [R206+0x6900] ;  /* 0x00690000ce98783b */ /* 0x000eee0000004200 */
[C---:B------:R-:W-:Y:S04]  /*14510*/  HMMA.16816.F32.BF16 R76, R136.reuse, R156, R76 ;  /* 0x0000009c884c723c */ /* 0x040fe8000004184c */
[--C-:B-----5:R-:W-:Y:S03]  /*14520*/  FFMA.FTZ R134, R183, c[0x0][0x2d0], -R133.reuse ;  /* 0x0000b400b7867a23 */ /* 0x120fe60000010885 */
[--C-:B------:R-:W-:Y:S01]  /*14530*/  FFMA.FTZ R156, R182, c[0x0][0x2d0], -R133.reuse ;  /* 0x0000b400b69c7a23 */ /* 0x100fe20000010885 */
[C---:B------:R-:W-:Y:S01]  /*14540*/  HMMA.16816.F32.BF16 R80, R136.reuse, R158, R80 ;  /* 0x0000009e8850723c */ /* 0x040fe20000041850 */
[----:B------:R5:W-:Y:S07]  /*14550*/  MUFU.EX2 R175, R134 ;  /* 0x0000008600af7308 */ /* 0x000bee0000000800 */
[C---:B-1----:R-:W-:Y:S03]  /*14560*/  HMMA.16816.F32.BF16 R84, R136.reuse, R140, R84 ;  /* 0x0000008c8854723c */ /* 0x042fe60000041854 */
[----:B------:R1:W1:Y:S05]  /*14570*/  MUFU.EX2 R177, R156 ;  /* 0x0000009c00b17308 */ /* 0x00026a0000000800 */
[C---:B------:R-:W-:Y:S01]  /*14580*/  HMMA.16816.F32.BF16 R88, R136.reuse, R142, R88 ;  /* 0x0000008e8858723c */ /* 0x040fe20000041858 */
[----:B------:R-:W4:Y:S07]  /*14590*/  LDSM.16.MT88.4 R140, [R208+0x6900] ;  /* 0x00690000d08c783b */ /* 0x000f2e0000004200 */
[C---:B------:R-:W-:Y:S04]  /*145a0*/  HMMA.16816.F32.BF16 R92, R136.reuse, R144, R92 ;  /* 0x00000090885c723c */ /* 0x040fe8000004185c */
[--C-:B-----5:R-:W-:Y:S04]  /*145b0*/  FFMA.FTZ R134, R185, c[0x0][0x2d0], -R133.reuse ;  /* 0x0000b400b9867a23 */ /* 0x120fe80000010885 */
[C---:B------:R-:W-:Y:S01]  /*145c0*/  HMMA.16816.F32.BF16 R96, R136.reuse, R146, R96 ;  /* 0x000000928860723c */ /* 0x040fe20000041860 */
[----:B------:R-:W5:Y:S01]  /*145d0*/  LDSM.16.MT88.4 R144, [R207+0x6900] ;  /* 0x00690000cf90783b */ /* 0x000f620000004200 */
[----:B------:R4:W4:Y:S06]  /*145e0*/  MUFU.EX2 R174, R134 ;  /* 0x0000008600ae7308 */ /* 0x00092c0000000800 */
[C---:B--2---:R-:W-:Y:S01]  /*145f0*/  HMMA.16816.F32.BF16 R100, R136.reuse, R148, R100 ;  /* 0x000000948864723c */ /* 0x044fe20000041864 */
[----:B-1----:R-:W-:Y:S07]  /*14600*/  LDSM.16.MT88.4 R156, [R208+0x1100] ;  /* 0x00110000d09c783b */ /* 0x002fee0000004200 */
[C---:B------:R-:W-:Y:S01]  /*14610*/  HMMA.16816.F32.BF16 R104, R136.reuse, R150, R104 ;  /* 0x000000968868723c */ /* 0x040fe20000041868 */
[----:B------:R-:W1:Y:S07]  /*14620*/  LDSM.16.MT88.4 R148, [R205+0x1100] ;  /* 0x00110000cd94783b */ /* 0x000e6e0000004200 */
[C---:B---3--:R-:W-:Y:S04]  /*14630*/  HMMA.16816.F32.BF16 R108, R136.reuse, R152, R108 ;  /* 0x00000098886c723c */ /* 0x048fe8000004186c */
[--C-:B----4-:R-:W-:Y:S04]  /*14640*/  FFMA.FTZ R134, R193, c[0x0][0x2d0], -R172.reuse ;  /* 0x0000b400c1867a23 */ /* 0x110fe800000108ac */
[C---:B------:R-:W-:Y:S01]  /*14650*/  HMMA.16816.F32.BF16 R112, R136.reuse, R154, R112 ;  /* 0x0000009a8870723c */ /* 0x040fe20000041870 */
[----:B------:R-:W2:Y:S01]  /*14660*/  LDSM.16.MT88.4 R152, [R206+0x1100] ;  /* 0x00110000ce98783b */ /* 0x000ea20000004200 */
[----:B------:R3:W-:Y:S06]  /*14670*/  MUFU.EX2 R184, R134 ;  /* 0x0000008600b87308 */ /* 0x0007ec0000000800 */
[C---:B------:R-:W-:Y:S08]  /*14680*/  HMMA.16816.F32.BF16 R116, R136.reuse, R140, R116 ;  /* 0x0000008c8874723c */ /* 0x040ff00000041874 */
[C---:B------:R-:W-:Y:S01]  /*14690*/  HMMA.16816.F32.BF16 R120, R136.reuse, R142, R120 ;  /* 0x0000008e8878723c */ /* 0x040fe20000041878 */
[----:B------:R-:W4:Y:S07]  /*146a0*/  LDSM.16.MT88.4 R140, [R207+0x1100] ;  /* 0x00110000cf8c783b */ /* 0x000f2e0000004200 */
[C---:B-----5:R-:W-:Y:S04]  /*146b0*/  HMMA.16816.F32.BF16 R124, R136.reuse, R144, R124 ;  /* 0x00000090887c723c */ /* 0x060fe8000004187c */
[--C-:B---3--:R-:W-:Y:S04]  /*146c0*/  FFMA.FTZ R134, R194, c[0x0][0x2d0], -R172.reuse ;  /* 0x0000b400c2867a23 */ /* 0x108fe800000108ac */
[----:B------:R-:W-:Y:S01]  /*146d0*/  HMMA.16816.F32.BF16 R128, R136, R146, R128 ;  /* 0x000000928880723c */ /* 0x000fe20000041880 */
[----:B------:R-:W3:Y:S01]  /*146e0*/  LDSM.16.MT88.4 R144, [R205+0x3100] ;  /* 0x00310000cd90783b */ /* 0x000ee20000004200 */
[----:B------:R-:W5:Y:S05]  /*146f0*/  MUFU.EX2 R183, R134 ;  /* 0x0000008600b77308 */ /* 0x000f6a0000000800 */
[----:B------:R-:W-:Y:S02]  /*14700*/  F2FP.BF16.PACK_AB R136, R201, R202 ;  /* 0x000000cac988723e */ /* 0x000fe400000010ff */
[----:B------:R-:W-:Y:S03]  /*14710*/  F2FP.BF16.PACK_AB R138, R186, R187 ;  /* 0x000000bbba8a723e */ /* 0x000fe600000010ff */
[----:B------:R-:W-:Y:S02]  /*14720*/  F2FP.BF16.PACK_AB R137, R176, R177 ;  /* 0x000000b1b089723e */ /* 0x000fe400000010ff */
[----:B------:R-:W-:Y:S07]  /*14730*/  F2FP.BF16.PACK_AB R139, R174, R175 ;  /* 0x000000afae8b723e */ /* 0x000fee00000010ff */
[C---:B-1----:R-:W-:Y:S03]  /*14740*/  HMMA.16816.F32.BF16 R4, R136.reuse, R148, R4 ;  /* 0x000000948804723c */ /* 0x042fe60000041804 */
[----:B-----5:R-:W-:Y:S01]  /*14750*/  F2FP.BF16.PACK_AB R168, R183, R184 ;  /* 0x000000b8b7a8723e */ /* 0x020fe200000010ff */
[--C-:B------:R-:W-:Y:S04]  /*14760*/  FFMA.FTZ R134, R195, c[0x0][0x2d0], -R172.reuse ;  /* 0x0000b400c3867a23 */ /* 0x100fe800000108ac */
[C---:B------:R-:W-:Y:S01]  /*14770*/  HMMA.16816.F32.BF16 R8, R136.reuse, R150, R8 ;  /* 0x000000968808723c */ /* 0x040fe20000041808 */
[----:B------:R-:W1:Y:S01]  /*14780*/  LDSM.16.MT88.4 R148, [R206+0x3100] ;  /* 0x00310000ce94783b */ /* 0x000e620000004200 */
[----:B------:R5:W-:Y:S02]  /*14790*/  MUFU.EX2 R182, R134 ;  /* 0x0000008600b67308 */ /* 0x000be40000000800 */
[----:B------:R-:W-:Y:S04]  /*147a0*/  FFMA.FTZ R172, R196, c[0x0][0x2d0], -R172 ;  /* 0x0000b400c4ac7a23 */ /* 0x000fe800000108ac */
[C---:B--2---:R-:W-:Y:S04]  /*147b0*/  HMMA.16816.F32.BF16 R12, R136.reuse, R152, R12 ;  /* 0x00000098880c723c */ /* 0x044fe8000004180c */
[----:B------:R-:W2:Y:S04]  /*147c0*/  MUFU.EX2 R181, R172 ;  /* 0x000000ac00b57308 */ /* 0x000ea80000000800 */
[C---:B------:R-:W-:Y:S01]  /*147d0*/  HMMA.16816.F32.BF16 R16, R136.reuse, R154, R16 ;  /* 0x0000009a8810723c */ /* 0x040fe20000041810 */
[----:B------:R-:W1:Y:S07]  /*147e0*/  LDSM.16.MT88.4 R152, [R208+0x3100] ;  /* 0x00310000d098783b */ /* 0x000e6e0000004200 */
[C---:B------:R-:W-:Y:S04]  /*147f0*/  HMMA.16816.F32.BF16 R20, R136.reuse, R156, R20 ;  /* 0x0000009c8814723c */ /* 0x040fe80000041814 */
[--C-:B-----5:R-:W-:Y:S04]  /*14800*/  FFMA.FTZ R134, R189, c[0x0][0x2d0], -R133.reuse ;  /* 0x0000b400bd867a23 */ /* 0x120fe80000010885 */
[C---:B------:R-:W-:Y:S01]  /*14810*/  HMMA.16816.F32.BF16 R24, R136.reuse, R158, R24 ;  /* 0x0000009e8818723c */ /* 0x040fe20000041818 */
[----:B------:R-:W-:Y:S01]  /*14820*/  LDSM.16.MT88.4 R156, [R205+0x5100] ;  /* 0x00510000cd9c783b */ /* 0x000fe20000004200 */
[----:B------:R5:W-:Y:S02]  /*14830*/  MUFU.EX2 R173, R134 ;  /* 0x0000008600ad7308 */ /* 0x000be40000000800 */
[----:B--2---:R-:W-:Y:S04]  /*14840*/  F2FP.BF16.PACK_AB R170, R181, R182 ;  /* 0x000000b6b5aa723e */ /* 0x004fe800000010ff */
[C---:B----4-:R-:W-:Y:S08]  /*14850*/  HMMA.16816.F32.BF16 R28, R136.reuse, R140, R28 ;  /* 0x0000008c881c723c */ /* 0x050ff0000004181c */
[C---:B------:R-:W-:Y:S01]  /*14860*/  HMMA.16816.F32.BF16 R32, R136.reuse, R142, R32 ;  /* 0x0000008e8820723c */ /* 0x040fe20000041820 */
[----:B------:R-:W2:Y:S07]  /*14870*/  LDSM.16.MT88.4 R140, [R207+0x3100] ;  /* 0x00310000cf8c783b */ /* 0x000eae0000004200 */
[C---:B---3--:R-:W-:Y:S04]  /*14880*/  HMMA.16816.F32.BF16 R36, R136.reuse, R144, R36 ;  /* 0x000000908824723c */ /* 0x048fe80000041824 */
[--C-:B-----5:R-:W-:Y:S04]  /*14890*/  FFMA.FTZ R134, R190, c[0x0][0x2d0], -R133.reuse ;  /* 0x0000b400be867a23 */ /* 0x120fe80000010885 */
[C---:B------:R-:W-:Y:S01]  /*148a0*/  HMMA.16816.F32.BF16 R40, R136.reuse, R146, R40 ;  /* 0x000000928828723c */ /* 0x040fe20000041828 */
[----:B------:R-:W3:Y:S01]  /*148b0*/  LDSM.16.MT88.4 R144, [R206+0x5100] ;  /* 0x00510000ce90783b */ /* 0x000ee20000004200 */
[----:B------:R-:W4:Y:S06]  /*148c0*/  MUFU.EX2 R172, R134 ;  /* 0x0000008600ac7308 */ /* 0x000f2c0000000800 */
[C---:B-1----:R-:W-:Y:S08]  /*148d0*/  HMMA.16816.F32.BF16 R44, R136.reuse, R148, R44 ;  /* 0x00000094882c723c */ /* 0x042ff0000004182c */
[C---:B------:R-:W-:Y:S01]  /*148e0*/  HMMA.16816.F32.BF16 R48, R136.reuse, R150, R48 ;  /* 0x000000968830723c */ /* 0x040fe20000041830 */
[----:B------:R-:W1:Y:S07]  /*148f0*/  LDSM.16.MT88.4 R148, [R208+0x5100] ;  /* 0x00510000d094783b */ /* 0x000e6e0000004200 */
[C---:B------:R-:W-:Y:S04]  /*14900*/  HMMA.16816.F32.BF16 R52, R136.reuse, R152, R52 ;  /* 0x000000988834723c */ /* 0x040fe80000041834 */
[----:B----4-:R-:W-:Y:S01]  /*14910*/  F2FP.BF16.PACK_AB R169, R172, R173 ;  /* 0x000000adaca9723e */ /* 0x010fe200000010ff */
[--C-:B------:R-:W-:Y:S02]  /*14920*/  FFMA.FTZ R134, R191, c[0x0][0x2d0], -R133.reuse ;  /* 0x0000b400bf867a23 */ /* 0x100fe40000010885 */
[----:B------:R-:W-:Y:S01]  /*14930*/  FFMA.FTZ R133, R135, c[0x0][0x2d0], -R133 ;  /* 0x0000b40087857a23 */ /* 0x000fe20000010885 */
[C---:B------:R-:W-:Y:S01]  /*14940*/  HMMA.16816.F32.BF16 R56, R136.reuse, R154, R56 ;  /* 0x0000009a8838723c */ /* 0x040fe20000041838 */
[----:B------:R-:W4:Y:S02]  /*14950*/  LDSM.16.MT88.4 R152, [R207+0x5100] ;  /* 0x00510000cf98783b */ /* 0x000f240000004200 */
[----:B------:R-:W-:Y:S05]  /*14960*/  MUFU.EX2 R134, R134 ;  /* 0x0000008600867308 */ /* 0x000fea0000000800 */
[C---:B--2---:R-:W-:Y:S05]  /*14970*/  HMMA.16816.F32.BF16 R60, R136.reuse, R140, R60 ;  /* 0x0000008c883c723c */ /* 0x044fea000004183c */
[----:B------:R-:W2:Y:S03]  /*14980*/  MUFU.EX2 R133, R133 ;  /* 0x0000008500857308 */ /* 0x000ea60000000800 */
[C---:B------:R-:W-:Y:S01]  /*14990*/  HMMA.16816.F32.BF16 R64, R136.reuse, R142, R64 ;  /* 0x0000008e8840723c */ /* 0x040fe20000041840 */
[----:B------:R-:W5:Y:S07]  /*149a0*/  LDSM.16.MT88.4 R140, [R205+0x7100] ;  /* 0x00710000cd8c783b */ /* 0x000f6e0000004200 */
[C---:B------:R-:W-:Y:S08]  /*149b0*/  HMMA.16816.F32.BF16 R68, R136.reuse, R156, R68 ;  /* 0x0000009c8844723c */ /* 0x040ff00000041844 */
[C---:B------:R-:W-:Y:S01]  /*149c0*/  HMMA.16816.F32.BF16 R72, R136.reuse, R158, R72 ;  /* 0x0000009e8848723c */ /* 0x040fe20000041848 */
[----:B------:R-:W-:Y:S03]  /*149d0*/  LDSM.16.MT88.4 R156, [R206+0x1900] ;  /* 0x00190000ce9c783b */ /* 0x000fe60000004200 */
[----:B--2---:R-:W-:Y:S04]  /*149e0*/  F2FP.BF16.PACK_AB R171, R133, R134 ;  /* 0x0000008685ab723e */ /* 0x004fe800000010ff */
[C---:B---3--:R-:W-:Y:S08]  /*149f0*/  HMMA.16816.F32.BF16 R76, R136.reuse, R144, R76 ;  /* 0x00000090884c723c */ /* 0x048ff0000004184c */
[C---:B------:R-:W-:Y:S01]  /*14a00*/  HMMA.16816.F32.BF16 R80, R136.reuse, R146, R80 ;  /* 0x000000928850723c */ /* 0x040fe20000041850 */
[----:B------:R-:W2:Y:S07]  /*14a10*/  LDSM.16.MT88.4 R144, [R206+0x7100] ;  /* 0x00710000ce90783b */ /* 0x000eae0000004200 */
[C---:B-1----:R-:W-:Y:S08]  /*14a20*/  HMMA.16816.F32.BF16 R84, R136.reuse, R148, R84 ;  /* 0x000000948854723c */ /* 0x042ff00000041854 */
[C---:B------:R-:W-:Y:S01]  /*14a30*/  HMMA.16816.F32.BF16 R88, R136.reuse, R150, R88 ;  /* 0x000000968858723c */ /* 0x040fe20000041858 */
[----:B------:R-:W1:Y:S07]  /*14a40*/  LDSM.16.MT88.4 R148, [R208+0x7100] ;  /* 0x00710000d094783b */ /* 0x000e6e0000004200 */
[C---:B----4-:R-:W-:Y:S08]  /*14a50*/  HMMA.16816.F32.BF16 R92, R136.reuse, R152, R92 ;  /* 0x00000098885c723c */ /* 0x050ff0000004185c */
[C---:B------:R-:W-:Y:S01]  /*14a60*/  HMMA.16816.F32.BF16 R96, R136.reuse, R154, R96 ;  /* 0x0000009a8860723c */ /* 0x040fe20000041860 */
[----:B------:R-:W3:Y:S07]  /*14a70*/  LDSM.16.MT88.4 R152, [R207+0x7100] ;  /* 0x00710000cf98783b */ /* 0x000eee0000004200 */
[C---:B-----5:R-:W-:Y:S08]  /*14a80*/  HMMA.16816.F32.BF16 R100, R136.reuse, R140, R100 ;  /* 0x0000008c8864723c */ /* 0x060ff00000041864 */
[C---:B------:R-:W-:Y:S01]  /*14a90*/  HMMA.16816.F32.BF16 R104, R136.reuse, R142, R104 ;  /* 0x0000008e8868723c */ /* 0x040fe20000041868 */
[----:B------:R-:W4:Y:S07]  /*14aa0*/  LDSM.16.MT88.4 R140, [R205+0x1900] ;  /* 0x00190000cd8c783b */ /* 0x000f2e0000004200 */
[C---:B--2---:R-:W-:Y:S08]  /*14ab0*/  HMMA.16816.F32.BF16 R108, R136.reuse, R144, R108 ;  /* 0x00000090886c723c */ /* 0x044ff0000004186c */
[C---:B------:R-:W-:Y:S08]  /*14ac0*/  HMMA.16816.F32.BF16 R112, R136.reuse, R146, R112 ;  /* 0x000000928870723c */ /* 0x040ff00000041870 */
[C---:B-1----:R-:W-:Y:S08]  /*14ad0*/  HMMA.16816.F32.BF16 R116, R136.reuse, R148, R116 ;  /* 0x000000948874723c */ /* 0x042ff00000041874 */
[C---:B------:R-:W-:Y:S08]  /*14ae0*/  HMMA.16816.F32.BF16 R120, R136.reuse, R150, R120 ;  /* 0x000000968878723c */ /* 0x040ff00000041878 */
[C---:B---3--:R-:W-:Y:S08]  /*14af0*/  HMMA.16816.F32.BF16 R124, R136.reuse, R152, R124 ;  /* 0x00000098887c723c */ /* 0x048ff0000004187c */
        /* <DEDUP_REMOVED lines=12> */
[----:B------:R-:W-:Y:S07]  /*14bc0*/  LDSM.16.MT88.4 R24, [R205+0x7900] ;  /* 0x00790000cd18783b */ /* 0x000fee0000004200 */
        /* <DEDUP_REMOVED lines=20> */
[C---:B--2---:R-:W-:Y:S07]  /*14d10*/  HMMA.16816.F32.BF16 R84, R168.reuse, R8, R84 ;  /* 0x00000008a854723c */ /* 0x044fee0000041854 */
[----:B------:R-:W-:Y:S01]  /*14d20*/  FFMA.FTZ R8, R2, R249, R241 ;  /* 0x000000f902087223 */ /* 0x000fe200000100f1 */
[C---:B------:R-:W-:Y:S04]  /*14d30*/  HMMA.16816.F32.BF16 R88, R168.reuse, R10, R88 ;  /* 0x0000000aa858723c */ /* 0x040fe80000041858 */
[----:B------:R-:W-:Y:S02]  /*14d40*/  FFMA.FTZ R2, R0, R250, R200 ;  /* 0x000000fa00027223 */ /* 0x000fe400000100c8 */
        /* <DEDUP_REMOVED lines=13> */
[C---:B----4-:R-:W-:Y:S04]  /*14e20*/  HMMA.16816.F32.BF16 R108, R168.reuse, R16, R108 ;  /* 0x00000010a86c723c */ /* 0x050fe8000004186c */
[----:B------:R-:W-:Y:S02]  /*14e30*/  FADD.FTZ R2, R180, R2 ;  /* 0x00000002b4027221 */ /* 0x000fe40000010000 */
[----:B------:R-:W-:Y:S02]  /*14e40*/  FADD.FTZ R0, R238, R0 ;  /* 0x00000000ee007221 */ /* 0x000fe40000010000 */
[C---:B------:R-:W-:Y:S04]  /*14e50*/  HMMA.16816.F32.BF16 R112, R168.reuse, R18, R112 ;  /* 0x00000012a870723c */ /* 0x040fe80000041870 */
[----:B------:R-:W-:Y:S02]  /*14e60*/  FADD.FTZ R2, R179, R2 ;  /* 0x00000002b3027221 */ /* 0x000fe40000010000 */
[----:B------:R-:W-:Y:S02]  /*14e70*/  FADD.FTZ R0, R203, R0 ;  /* 0x00000000cb007221 */ /* 0x000fe40000010000 */
[----:B------:R-:W-:Y:S01]  /*14e80*/  FADD.FTZ R2, R178, R2 ;  /* 0x00000002b2027221 */ /* 0x000fe20000010000 */
[C---:B-----5:R-:W-:Y:S03]  /*14e90*/  HMMA.16816.F32.BF16 R116, R168.reuse, R20, R116 ;  /* 0x00000014a874723c */ /* 0x060fe60000041874 */
        /* <DEDUP_REMOVED lines=8> */
[----:B------:R-:W-:Y:S04]  /*14f20*/  FADD.FTZ R0, R186, R0 ;  /* 0x00000000ba007221 */ /* 0x000fe80000010000 */
[----:B------:R-:W-:Y:S01]  /*14f30*/  FADD.FTZ R4, R174, R2 ;  /* 0x00000002ae047221 */ /* 0x000fe20000010000 */
[----:B------:R-:W-:Y:S04]  /*14f40*/  HMMA.16816.F32.BF16 R128, R168, R6, R128 ;  /* 0x00000006a880723c */ /* 0x000fe80000041880 */
[----:B------:R-:W-:Y:S02]  /*14f50*/  FADD.FTZ R2, R184, R0 ;  /* 0x00000000b8027221 */ /* 0x000fe40000010000 */
[----:B------:R-:W-:Y:S02]  /*14f60*/  FADD.FTZ R0, R173, R4 ;  /* 0x00000004ad007221 */ /* 0x000fe40000010000 */
[----:B------:R-:W-:Y:S04]  /*14f70*/  FADD.FTZ R2, R183, R2 ;  /* 0x00000002b7027221 */ /* 0x000fe80000010000 */
[----:B------:R-:W-:Y:S02]  /*14f80*/  FADD.FTZ R0, R172, R0 ;  /* 0x00000000ac007221 */ /* 0x000fe40000010000 */
[----:B------:R-:W-:Y:S02]  /*14f90*/  FADD.FTZ R2, R182, R2 ;  /* 0x00000002b6027221 */ /* 0x000fe40000010000 */
[----:B------:R-:W-:Y:S01]  /*14fa0*/  FADD.FTZ R0, R134, R0 ;  /* 0x0000000086007221 */ /* 0x000fe20000010000 */
[----:B------:R-:W-:Y:S01]  /*14fb0*/  MOV R134, R3 ;  /* 0x0000000300867202 */ /* 0x000fe20000000f00 */
[----:B------:R-:W-:Y:S02]  /*14fc0*/  FADD.FTZ R249, R181, R2 ;  /* 0x00000002b5f97221 */ /* 0x000fe40000010000 */
[----:B------:R-:W-:Y:S01]  /*14fd0*/  FADD.FTZ R250, R133, R0 ;  /* 0x0000000085fa7221 */ /* 0x000fe20000010000 */
[----:B------:R-:W-:Y:S01]  /*14fe0*/  MOV R133, R132 ;  /* 0x0000008400857202 */ /* 0x000fe20000000f00 */
[----:B------:R-:W-:-:S05]  /*14ff0*/  @P0 BRA `(.L_x_986) ;  /* 0xffffb89000000947 */ /* 0x000fca000383ffff */
.L_x_977:
[----:B------:R-:W1:Y:S01]  /*15000*/  SHFL.BFLY PT, R0, R249, 0x2, 0x1f ;  /* 0x0c401f00f9007f89 */ /* 0x000e6200000e0000 */
[----:B------:R-:W-:-:S02]  /*15010*/  MOV R2, RZ ;  /* 0x000000ff00027202 */ /* 0x000fc40000000f00 */
[----:B------:R-:W-:Y:S01]  /*15020*/  PLOP3.LUT P1, PT, PT, PT, PT, 0x8, 0x0 ;  /* 0x000000000000781c */ /* 0x000fe20003f2e170 */
[----:B------:R-:W2:Y:S01]  /*15030*/  SHFL.BFLY PT, R4, R250, 0x2, 0x1f ;  /* 0x0c401f00fa047f89 */ /* 0x000ea200000e0000 */
        /* <DEDUP_REMOVED lines=151> */
.L_x_944:
[----:B------:R-:W-:Y:S05]  /*159b0*/  @P1 BRA `(.L_x_987) ;  /* 0x00001ab000001947 */ /* 0x000fea0003800000 */
        /* <DEDUP_REMOVED lines=183> */
.L_x_988:
        /* <DEDUP_REMOVED lines=15> */
[----:B------:R-:W-:Y:S02]  /*16620*/  IADD3 R7, -R5, R43, RZ ;  /* 0x0000002b05077210 */ /* 0x000fe40007ffe1ff */
        /* <DEDUP_REMOVED lines=86> */
[----:B------:R-:W-:Y:S01]  /*16b90*/  IMAD.IADD R3, R5, 0x1, R6 ;  /* 0x0000000105037824 */ /* 0x000fe200078e0206 */
[C---:B------:R-:W-:Y:S01]  /*16ba0*/  LEA R31, P0, R4.reuse, c[0x0][0x380], 0x1 ;  /* 0x0000e000041f7a11 */ /* 0x040fe200078008ff */
[----:B----4-:R1:W-:Y:S03]  /*16bb0*/  @!P2 ST.E [R8.64], R57 ;  /* 0x000000390800a985 */ /* 0x0103e6000c101912 */
[----:B------:R-:W-:Y:S01]  /*16bc0*/  LEA.HI.X R30, R4, c[0x0][0x384], R3, 0x1, P0 ;  /* 0x0000e100041e7a11 */ /* 0x000fe200000f0c03 */
[----:B------:R1:W2:Y:S01]  /*16bd0*/  LDS.128 R44, [R2+0x1080] ;  /* 0x00108000022c7984 */ /* 0x0002a20000000c00 */
[----:B------:R-:W-:-:S03]  /*16be0*/  ISETP.GE.AND P0, PT, R28, R29, PT ;  /* 0x0000001d1c00720c */ /* 0x000fc60003f06270 */
        /* <DEDUP_REMOVED lines=42> */
.L_x_990:
[----:B--234-:R-:W-:Y:S05]  /*16e90*/  BSYNC B0 ;  /* 0x0000000000007941 */ /* 0x01cfea0003800000 */
.L_x_989:
        /* <DEDUP_REMOVED lines=30> */
.L_x_992:
[----:B------:R-:W-:Y:S05]  /*17080*/  BSYNC B0 ;  /* 0x0000000000007941 */ /* 0x000fea0003800000 */
.L_x_991:
        /* <DEDUP_REMOVED lines=30> */
.L_x_994:
[----:B------:R-:W-:Y:S05]  /*17270*/  BSYNC B0 ;  /* 0x0000000000007941 */ /* 0x000fea0003800000 */
.L_x_993:
        /* <DEDUP_REMOVED lines=31> */
.L_x_987:
        /* <DEDUP_REMOVED lines=19> */
.L_x_995:
        /* <DEDUP_REMOVED lines=42> */
.L_x_997:
[----:B------:R-:W-:Y:S05]  /*17840*/  BSYNC B0 ;  /* 0x0000000000007941 */ /* 0x000fea0003800000 */
.L_x_996:
        /* <DEDUP_REMOVED lines=73> */
.L_x_999:
[----:B------:R-:W-:Y:S05]  /*17ce0*/  BSYNC B0 ;  /* 0x0000000000007941 */ /* 0x000fea0003800000 */
.L_x_998:
        /* <DEDUP_REMOVED lines=27> */
.L_x_1001:
[----:B------:R-:W-:Y:S05]  /*17ea0*/  BSYNC B0 ;  /* 0x0000000000007941 */ /* 0x000fea0003800000 */
.L_x_1000:
        /* <DEDUP_REMOVED lines=27> */
.L_x_1003:
[----:B------:R-:W-:Y:S05]  /*18060*/  BSYNC B0 ;  /* 0x0000000000007941 */ /* 0x000fea0003800000 */
.L_x_1002:
        /* <DEDUP_REMOVED lines=28> */
.L_x_1004:
        /* <DEDUP_REMOVED lines=13> */
.L_x_1543:


//--------------------- .text._ZN7cutlass13device_kernelIN5flash19enable_sm80_to_sm89INS1_16FlashAttnFwdSm80INS1_25CollectiveMainloopFwdSm80ILi8ELi1ELb0EN4cute5tupleIJNS5_1CILi128EEENS7_ILi48EEENS7_ILi256EEEEEELi256ENS_10bfloat16_tEfNS_4arch4Sm80ELb0ELb1ELb1ELb1ELb0ELb1ELb1ELb0EEENS1_21CollectiveEpilogueFwdINS6_IJS8_SA_S9_EEENS6_IJNS7_ILi1EEESI_SI_EEESC_SE_Li256ELb1ELb1ELb0ELb0EEENS1_19SingleTileSchedulerILb1ELb0ELb1ELi128EEEEEEEEEvNT_6ParamsE --------------------------
	.section	.text._ZN7cutlass13device_kernelIN5flash19enable_sm80_to_sm89INS1_16FlashAttnFwdSm80INS1_25CollectiveMainloopFwdSm80ILi8ELi1ELb0EN4cute5tupleIJNS5_1CILi128EEENS7_ILi48EEENS7_ILi256EEEEEELi256ENS_10bfloat16_tEfNS_4arch4Sm80ELb0ELb1ELb1ELb1ELb0ELb1ELb1ELb0EEENS1_21CollectiveEpilogueFwdINS6_IJS8_SA_S9_EEENS6_IJNS7_ILi1EEESI_SI_EEESC_SE_Li256ELb1ELb1ELb0ELb0EEENS1_19SingleTileSchedulerILb1ELb0ELb1ELi128EEEEEEEEEvNT_6ParamsE,"ax",@progbits
	.sectioninfo	@"SHI_REGISTERS=255"
	.align	128
.text._ZN7cutlass13device_kernelIN5flash19enable_sm80_to_sm89INS1_16FlashAttnFwdSm80INS1_25CollectiveMainloopFwdSm80ILi8ELi1ELb0EN4cute5tupleIJNS5_1CILi128EEENS7_ILi48EEENS7_ILi256EEEEEELi256ENS_10bfloat16_tEfNS_4arch4Sm80ELb0ELb1ELb1ELb1ELb0ELb1ELb1ELb0EEENS1_21CollectiveEpilogueFwdINS6_IJS8_SA_S9_EEENS6_IJNS7_ILi1EEESI_SI_EEESC_SE_Li256ELb1ELb1ELb0ELb0EEENS1_19SingleTileSchedulerILb1ELb0ELb1ELi128EEEEEEEEEvNT_6ParamsE:
        .type           _ZN7cutlass13device_kernelIN5flash19enable_sm80_to_sm89INS1_16FlashAttnFwdSm80INS1_25CollectiveMainloopFwdSm80ILi8ELi1ELb0EN4cute5tupleIJNS5_1CILi128EEENS7_ILi48EEENS7_ILi256EEEEEELi256ENS_10bfloat16_tEfNS_4arch4Sm80ELb0ELb1ELb1ELb1ELb0ELb1ELb1ELb0EEENS1_21CollectiveEpilogueFwdINS6_IJS8_SA_S9_EEENS6_IJNS7_ILi1EEESI_SI_EEESC_SE_Li256ELb1ELb1ELb0ELb0EEENS1_19SingleTileSchedulerILb1ELb0ELb1ELi128EEEEEEEEEvNT_6ParamsE,@function
        .size           _ZN7cutlass13device_kernelIN5flash19enable_sm80_to_sm89INS1_16FlashAttnFwdSm80INS1_25CollectiveMainloopFwdSm80ILi8ELi1ELb0EN4cute5tupleIJNS5_1CILi128EEENS7_ILi48EEENS7_ILi256EEEEEELi256ENS_10bfloat16_tEfNS_4arch4Sm80ELb0ELb1ELb1ELb1ELb0ELb1ELb1ELb0EEENS1_21CollectiveEpilogueFwdINS6_IJS8_SA_S9_EEENS6_IJNS7_ILi1EEESI_SI_EEESC_SE_Li256ELb1ELb1ELb0ELb0EEENS1_19SingleTileSchedulerILb1ELb0ELb1ELi128EEEEEEEEEvNT_6ParamsE,(.L_x_1544 - _ZN7cutlass13device_kernelIN5flash19enable_sm80_to_sm89INS1_16FlashAttnFwdSm80INS1_25CollectiveMainloopFwdSm80ILi8ELi1ELb0EN4cute5tupleIJNS5_1CILi128EEENS7_ILi48EEENS7_ILi256EEEEEELi256ENS_10bfloat16_tEfNS_4arch4Sm80ELb0ELb1ELb1ELb1ELb0ELb1ELb1ELb0EEENS1_21CollectiveEpilogueFwdINS6_IJS8_SA_S9_EEENS6_IJNS7_ILi1EEESI_SI_EEESC_SE_Li256ELb1ELb1ELb0ELb0EEENS1_19SingleTileSchedulerILb1ELb0ELb1ELi128EEEEEEEEEvNT_6ParamsE)
        .other          _ZN7cutlass13device_kernelIN5flash19enable_sm80_to_sm89INS1_16FlashAttnFwdSm80INS1_25CollectiveMainloopFwdSm80ILi8ELi1ELb0EN4cute5tupleIJNS5_1CILi128EEENS7_ILi48EEENS7_ILi256EEEEEELi256ENS_10bfloat16_tEfNS_4arch4Sm80ELb0ELb1ELb1ELb1ELb0ELb1ELb1ELb0EEENS1_21CollectiveEpilogueFwdINS6_IJS8_SA_S9_EEENS6_IJNS7_ILi1EEESI_SI_EEESC_SE_Li256ELb1ELb1ELb0ELb0EEENS1_19SingleTileSchedulerILb1ELb0ELb1ELi128EEEEEEEEEvNT_6ParamsE,@"STO_CUDA_ENTRY STV_DEFAULT"
_ZN7cutlass13device_kernelIN5flash19enable_sm80_to_sm89INS1_16FlashAttnFwdSm80INS1_25CollectiveMainloopFwdSm80ILi8ELi1ELb0EN4cute5tupleIJNS5_1CILi128EEENS7_ILi48EEENS7_ILi256EEEEEELi256ENS_10bfloat16_tEfNS_4arch4Sm80ELb0ELb1ELb1ELb1ELb0ELb1ELb1ELb0EEENS1_21CollectiveEpilogueFwdINS6_IJS8_SA_S9_EEENS6_IJNS7_ILi1EEESI_SI_EEESC_SE_Li256ELb1ELb1ELb0ELb0EEENS1_19SingleTileSchedulerILb1ELb0ELb1ELi128EEEEEEEEEvNT_6ParamsE:
        /* <DEDUP_REMOVED lines=17> */
.L_x_1006:
        /* <DEDUP_REMOVED lines=8> */
.L_x_1008:
[----:B------:R-:W-:-:S05]  /*0190*/  MOV R0, c[0x0][0x54c] ;  /* 0x0001530000007a02 */ /* 0x000fca0000000f00 */
.L_x_1007:
[----:B-----5:R-:W-:Y:S01]  /*01a0*/  IMAD R0, R0, c[0x0][0x548], RZ ;  /* 0x0001520000007a24 */ /* 0x020fe200078e02ff */
[----:B------:R-:W-:-:S04]  /*01b0*/  SHF.L.U32 R105, R225, 0x7, RZ ;  /* 0x00000007e1697819 */ /* 0x000fc800000006ff */
[----:B------:R-:W-:-:S04]  /*01c0*/  ISETP.GE.AND P0, PT, R105, R0, PT ;  /* 0x000000006900720c */ /* 0x000fc80003f06270 */
[----:B------:R-:W-:Y:S01]  /*01d0*/  SEL R226, R226, 0xffffffff, !P0 ;  /* 0xffffffffe2e27807 */ /* 0x000fe20004000000 */
[----:B------:R-:W-:Y:S05]  /*01e0*/  BRA `(.L_x_1009) ;  /* 0x0000012000007947 */ /* 0x000fea0003800000 */
.L_x_1005:
[----:B---3--:R-:W-:-:S04]  /*01f0*/  ISETP.NE.U32.AND P0, PT, RZ, c[0x0][0x568], PT ;  /* 0x00015a00ff007a0c */ /* 0x008fc80003f05070 */
[----:B------:R-:W-:-:S13]  /*0200*/  ISETP.NE.AND.EX P0, PT, RZ, c[0x0][0x56c], PT, P0 ;  /* 0x00015b00ff007a0c */ /* 0x000fda0003f05300 */
[----:B------:R-:W-:Y:S05]  /*0210*/  @!P0 BRA `(.L_x_1010) ;  /* 0x0000002000008947 */ /* 0x000fea0003800000 */
[----:B------:R1:W5:Y:S01]  /*0220*/  LDG.E R0, [R2.64] ;  /* 0x0000001202007981 */ /* 0x000362000c1e1900 */
[----:B------:R-:W-:Y:S05]  /*0230*/  BRA `(.L_x_1011) ;  /* 0x0000009000007947 */ /* 0x000fea0003800000 */
.L_x_1010:
        /* <DEDUP_REMOVED lines=8> */
.L_x_1012:
[----:B------:R-:W-:-:S05]  /*02c0*/  MOV R0, c[0x0][0x54c] ;  /* 0x0001530000007a02 */ /* 0x000fca0000000f00 */
.L_x_1011:
[----:B-----5:R-:W-:Y:S01]  /*02d0*/  IMAD R0, R0, c[0x0][0x548], RZ ;  /* 0x0001520000007a24 */ /* 0x020fe200078e02ff */
[----:B------:R-:W-:-:S04]  /*02e0*/  SHF.L.U32 R105, R225, 0x7, RZ ;  /* 0x00000007e1697819 */ /* 0x000fc800000006ff */
[----:B------:R-:W-:-:S04]  /*02f0*/  ISETP.GE.AND P0, PT, R105, R0, PT ;  /* 0x000000006900720c */ /* 0x000fc80003f06270 */
[----:B------:R-:W-:-:S04]  /*0300*/  SEL R226, R226, 0xffffffff, !P0 ;  /* 0xffffffffe2e27807 */ /* 0x000fc80004000000 */
.L_x_1009:
[----:B------:R-:W-:-:S13]  /*0310*/  ISETP.GE.AND P0, PT, R226, RZ, PT ;  /* 0x000000ffe200720c */ /* 0x000fda0003f06270 */
[----:B------:R-:W-:Y:S05]  /*0320*/  @!P0 EXIT ;  /* 0x000000000000894d */ /* 0x000fea0003800000 */
[----:B------:R-:W-:Y:S01]  /*0330*/  ISETP.NE.U32.AND P0, PT, RZ, c[0x0][0x370], PT ;  /* 0x0000dc00ff007a0c */ /* 0x000fe20003f05070 */
[----:B------:R-:W-:Y:S01]  /*0340*/  IMAD.MOV.U32 R4, RZ, RZ, RZ ;  /* 0x000000ffff047224 */ /* 0x000fe200078e00ff */
[----:B------:R-:W-:Y:S01]  /*0350*/  ISETP.NE.U32.AND P1, PT, RZ, c[0x0][0x350], PT ;  /* 0x0000d400ff007a0c */ /* 0x000fe20003f25070 */
[----:B------:R-:W-:Y:S01]  /*0360*/  IMAD.MOV.U32 R154, RZ, RZ, RZ ;  /* 0x000000ffff9a7224 */ /* 0x000fe200078e00ff */
[----:B------:R-:W-:Y:S01]  /*0370*/  ISETP.NE.AND.EX P0, PT, RZ, c[0x0][0x374], PT, P0 ;  /* 0x0000dd00ff007a0c */ /* 0x000fe20003f05300 */
[----:B------:R-:W-:Y:S01]  /*0380*/  IMAD.WIDE R12, R226, R9, c[0x0][0x350] ;  /* 0x0000d400e20c7625 */ /* 0x000fe200078e0209 */
[----:B------:R-:W-:Y:S02]  /*0390*/  ISETP.NE.AND.EX P5, PT, RZ, c[0x0][0x354], PT, P1 ;  /* 0x0000d500ff007a0c */ /* 0x000fe40003fa5310 */
[----:B------:R-:W-:Y:S02]  /*03a0*/  ISETP.NE.U32.AND P2, PT, RZ, c[0x0][0x348], PT ;  /* 0x0000d200ff007a0c */ /* 0x000fe40003f45070 */
[----:B------:R-:W-:-:S02]  /*03b0*/  ISETP.NE.U32.AND P4, PT, RZ, c[0x0][0x358], PT ;  /* 0x0000d600ff007a0c */ /* 0x000fc40003f85070 */
[----:B------:R-:W-:Y:S02]  /*03c0*/  ISETP.NE.AND.EX P1, PT, RZ, c[0x0][0x34c], PT, P2 ;  /* 0x0000d300ff007a0c */ /* 0x000fe40003f25320 */
[----:B------:R-:W-:-:S03]  /*03d0*/  ISETP.NE.AND.EX P4, PT, RZ, c[0x0][0x35c], PT, P4 ;  /* 0x0000d700ff007a0c */ /* 0x000fc60003f85340 */
[CC--:B-1----:R-:W-:Y:S02]  /*03e0*/  @P0 IMAD.WIDE R2, R226.reuse, R9.reuse, c[0x0][0x370] ;  /* 0x0000dc00e2020625 */ /* 0x0c2fe400078e0209 */
[----:B------:R-:W2:Y:S02]  /*03f0*/  @P5 LDG.E R154, [R12.64] ;  /* 0x000000120c9a5981 */ /* 0x000ea4000c1e1900 */
[----:B------:R-:W-:Y:S02]  /*0400*/  IMAD.MOV.U32 R16, RZ, RZ, RZ ;  /* 0x000000ffff107224 */ /* 0x000fe400078e00ff */
[----:B------:R-:W-:Y:S01]  /*0410*/  IMAD.MOV.U32 R6, RZ, RZ, RZ ;  /* 0x000000ffff067224 */ /* 0x000fe200078e00ff */
[----:B------:R1:W2:Y:S01]  /*0420*/  @P0 LDG.E R4, [R2.64] ;  /* 0x0000001202040981 */ /* 0x0002a2000c1e1900 */
[----:B------:R-:W-:-:S04]  /*0430*/  IMAD.WIDE R14, R226, R9, c[0x0][0x348] ;  /* 0x0000d200e20e7625 */ /* 0x000fc800078e0209 */
[----:B------:R-:W-:Y:S01]  /*0440*/  IMAD.WIDE R10, R226, R9, c[0x0][0x358] ;  /* 0x0000d600e20a7625 */ /* 0x000fe200078e0209 */
[----:B------:R-:W3:Y:S01]  /*0450*/  @P1 LDG.E R16, [R14.64] ;  /* 0x000000120e101981 */ /* 0x000ee2000c1e1900 */
[----:B------:R-:W-:-:S03]  /*0460*/  ISETP.NE.U32.AND P0, PT, RZ, c[0x0][0x360], PT ;  /* 0x0000d800ff007a0c */ /* 0x000fc60003f05070 */
[----:B------:R-:W4:Y:S01]  /*0470*/  @P4 LDG.E R6, [R10.64] ;  /* 0x000000120a064981 */ /* 0x000f22000c1e1900 */
[----:B------:R-:W-:Y:S02]  /*0480*/  ISETP.NE.AND.EX P0, PT, RZ, c[0x0][0x364], PT, P0 ;  /* 0x0000d900ff007a0c */ /* 0x000fe40003f05300 */
[----:B------:R-:W-:-:S11]  /*0490*/  MOV R0, c[0x0][0x168] ;  /* 0x00005a0000007a02 */ /* 0x000fd60000000f00 */
[----:B------:R-:W-:-:S05]  /*04a0*/  @P0 IMAD.WIDE R18, R226, R9, c[0x0][0x360] ;  /* 0x0000d800e2120625 */ /* 0x000fca00078e0209 */
[----:B------:R2:W5:Y:S04]  /*04b0*/  @P0 LDG.E R0, [R18.64] ;  /* 0x0000001212000981 */ /* 0x000568000c1e1900 */
[----:B------:R-:W1:Y:S01]  /*04c0*/  S2R R223, SR_CTAID.Y ;  /* 0x0000000000df7919 */ /* 0x000e620000002600 */
[----:B------:R-:W-:Y:S01]  /*04d0*/  IMAD.MOV.U32 R5, RZ, RZ, c[0x0][0x1d0] ;  /* 0x00007400ff057624 */ /* 0x000fe200078e00ff */
[----:B-1----:R-:W-:Y:S02]  /*04e0*/  MOV R2, c[0x0][0x228] ;  /* 0x00008a0000027a02 */ /* 0x002fe40000000f00 */
[----:B------:R-:W-:Y:S01]  /*04f0*/  SHF.R.S32.HI R106, RZ, 0x1f, R223 ;  /* 0x0000001fff6a7819 */ /* 0x000fe200000114df */
[----:B--2---:R-:W-:Y:S01]  /*0500*/  IMAD.IADD R8, R154, 0x1, R4 ;  /* 0x000000019a087824 */ /* 0x004fe200078e0204 */
[----:B------:R1:W-:Y:S04]  /*0510*/  STL [R1+0x48], R4 ;  /* 0x0000480401007387 */ /* 0x0003e80000100800 */
[----:B------:R1:W-:Y:S04]  /*0520*/  STL [R1+0x50], R8 ;  /* 0x0000500801007387 */ /* 0x0003e80000100800 */
[----:B---3--:R1:W-:Y:S04]  /*0530*/  STL [R1+0x4c], R16 ;  /* 0x00004c1001007387 */ /* 0x0083e80000100800 */
[----:B----4-:R1:W-:Y:S01]  /*0540*/  STL [R1+0x54], R6 ;  /* 0x0000540601007387 */ /* 0x0103e20000100800 */
[----:B------:R-:W-:Y:S05]  /*0550*/  @P0 BRA `(.L_x_1013) ;  /* 0x0000004000000947 */ /* 0x000fea0003800000 */
[----:B------:R-:W-:Y:S05]  /*0560*/  @!P1 BRA `(.L_x_1013) ;  /* 0x0000003000009947 */ /* 0x000fea0003800000 */
[----:B-----5:R-:W2:Y:S04]  /*0570*/  LDG.E R0, [R14.64] ;  /* 0x000000120e007981 */ /* 0x020ea8000c1e1900 */
[----:B------:R-:W2:Y:S02]  /*0580*/  LDG.E R3, [R14.64+0x4] ;  /* 0x000004120e037981 */ /* 0x000ea4000c1e1900 */
[----:B--2---:R-:W-:-:S05]  /*0590*/  IADD3 R0, -R0, R3, RZ ;  /* 0x0000000300007210 */ /* 0x004fca0007ffe1ff */
.L_x_1013:
[----:B-----5:R2:W-:Y:S01]  /*05a0*/  STL [R1+0x58], R0 ;  /* 0x0000580001007387 */ /* 0x0205e20000100800 */
[----:B------:R-:W-:-:S04]  /*05b0*/  ISETP.NE.U32.AND P0, PT, RZ, c[0x0][0x368], PT ;  /* 0x0000da00ff007a0c */ /* 0x000fc80003f05070 */
[----:B------:R-:W-:-:S13]  /*05c0*/  ISETP.NE.AND.EX P0, PT, RZ, c[0x0][0x36c], PT, P0 ;  /* 0x0000db00ff007a0c */ /* 0x000fda0003f05300 */
[----:B------:R-:W-:Y:S05]  /*05d0*/  @!P0 BRA `(.L_x_1014) ;  /* 0x0000003000008947 */ /* 0x000fea0003800000 */
[----:B------:R-:W-:-:S05]  /*05e0*/  IMAD.WIDE R12, R226, R9, c[0x0][0x368] ;  /* 0x0000da00e20c7625 */ /* 0x000fca00078e0209 */
[----:B------:R3:W5:Y:S01]  /*05f0*/  LDG.E R5, [R12.64] ;  /* 0x000000120c057981 */ /* 0x000762000c1e1900 */
[----:B------:R-:W-:Y:S05]  /*0600*/  BRA `(.L_x_1015) ;  /* 0x0000004000007947 */ /* 0x000fea0003800000 */
.L_x_1014:
[----:B------:R-:W-:Y:S05]  /*0610*/  @!P5 BRA `(.L_x_1015) ;  /* 0x000000300000d947 */ /* 0x000fea0003800000 */
[----:B------:R-:W3:Y:S04]  /*0620*/  LDG.E R5, [R12.64] ;  /* 0x000000120c057981 */ /* 0x000ee8000c1e1900 */
[----:B-1----:R-:W3:Y:S02]  /*0630*/  LDG.E R8, [R12.64+0x4] ;  /* 0x000004120c087981 */ /* 0x002ee4000c1e1900 */
[----:B---3--:R-:W-:Y:S02]  /*0640*/  IADD3 R5, -R5, R8, RZ ;  /* 0x0000000805057210 */ /* 0x008fe40007ffe1ff */
.L_x_1015:
[----:B------:R-:W-:Y:S01]  /*0650*/  ISETP.NE.U32.AND P0, PT, RZ, c[0x0][0x378], PT ;  /* 0x0000de00ff007a0c */ /* 0x000fe20003f05070 */
[----:B------:R-:W4:Y:S03]  /*0660*/  @P4 LDG.E R3, [R10.64] ;  /* 0x000000120a034981 */ /* 0x000f26000c1e1900 */
[----:B------:R-:W-:Y:S01]  /*0670*/  ISETP.NE.AND.EX P0, PT, RZ, c[0x0][0x37c], PT, P0 ;  /* 0x0000df00ff007a0c */ /* 0x000fe20003f05300 */
[----:B-1----:R-:W4:Y:S01]  /*0680*/  @P4 LDG.E R8, [R10.64+0x4] ;  /* 0x000004120a084981 */ /* 0x002f22000c1e1900 */
[----:B-----5:R-:W-:-:S11]  /*0690*/  IMAD.MOV.U32 R156, RZ, RZ, R5 ;  /* 0x000000ffff9c7224 */ /* 0x020fd600078e0005 */
[----:B---3--:R-:W-:-:S05]  /*06a0*/  @P0 IMAD.WIDE R12, R226, R9, c[0x0][0x378] ;  /* 0x0000de00e20c0625 */ /* 0x008fca00078e0209 */
[----:B------:R-:W3:Y:S01]  /*06b0*/  @P0 LDG.E R156, [R12.64] ;  /* 0x000000120c9c0981 */ /* 0x000ee2000c1e1900 */
[----:B------:R-:W-:-:S05]  /*06c0*/  IMAD.MOV.U32 R7, RZ, RZ, c[0x0][0x2c4] ;  /* 0x0000b100ff077624 */ /* 0x000fca00078e00ff */
[----:B------:R-:W-:Y:S01]  /*06d0*/  ISETP.NE.AND P1, PT, R7, 0x1, PT ;  /* 0x000000010700780c */ /* 0x000fe20003f25270 */
[----:B------:R-:W-:-:S05]  /*06e0*/  IMAD.IADD R4, R5, 0x1, -R4 ;  /* 0x0000000105047824 */ /* 0x000fca00078e0a04 */
[----:B------:R1:W-:Y:S01]  /*06f0*/  STL [R1+0x5c], R4 ;  /* 0x00005c0401007387 */ /* 0x0003e20000100800 */
[----:B----4-:R-:W-:Y:S01]  /*0700*/  @P4 IMAD.IADD R2, R8, 0x1, -R3 ;  /* 0x0000000108024824 */ /* 0x010fe200078e0a03 */
[----:B------:R-:W-:-:S03]  /*0710*/  IADD3 R8, R105, 0x7f, RZ ;  /* 0x0000007f69087810 */ /* 0x000fc60007ffe0ff */
[----:B------:R-:W-:Y:S02]  /*0720*/  IMAD.IADD R3, R4, 0x1, R2 ;  /* 0x0000000104037824 */ /* 0x000fe400078e0202 */
[----:B------:R-:W-:-:S03]  /*0730*/  @P1 IMAD.HI.U32 R7, R8, c[0x0][0x2c8], RZ ;  /* 0x0000b20008071a27 */ /* 0x000fc600078e00ff */
[----:B------:R1:W-:Y:S02]  /*0740*/  STL.64 [R1+0x60], R2 ;  /* 0x0000600201007387 */ /* 0x0003e40000100a00 */
[----:B------:R-:W-:Y:S01]  /*0750*/  @P1 SHF.R.U32.HI R8, RZ, c[0x0][0x2cc], R7 ;  /* 0x0000b300ff081a19 */ /* 0x000fe20000011607 */
[----:B------:R-:W-:Y:S01]  /*0760*/  IMAD.MOV.U32 R7, RZ, RZ, c[0x0][0x32c] ;  /* 0x0000cb00ff077624 */ /* 0x000fe200078e00ff */
[----:B---3--:R1:W-:Y:S01]  /*0770*/  STL [R1+0x68], R156 ;  /* 0x0000689c01007387 */ /* 0x0083e20000100800 */
[----:B------:R-:W-:-:S03]  /*0780*/  IADD3 R11, R3, 0x2f, RZ ;  /* 0x0000002f030b7810 */ /* 0x000fc60007ffe0ff */
[----:B------:R-:W-:Y:S02]  /*0790*/  ISETP.GE.AND P2, PT, R7, 0x1, PT ;  /* 0x000000010700780c */ /* 0x000fe40003f46270 */
[----:B------:R-:W-:Y:S01]  /*07a0*/  IADD3 R13, R8, 0x1, R3 ;  /* 0x00000001080d7810 */ /* 0x000fe20007ffe003 */
[----:B------:R-:W-:-:S04]  /*07b0*/  IMAD.HI R11, R11, 0x2aaaaaab, RZ ;  /* 0x2aaaaaab0b0b7827 */ /* 0x000fc800078e02ff */
[----:B------:R-:W-:Y:S01]  /*07c0*/  IMAD.IADD R10, R13, 0x1, -R0 ;  /* 0x000000010d0a7824 */ /* 0x000fe200078e0a00 */
[----:B------:R-:W-:-:S04]  /*07d0*/  SHF.R.U32.HI R168, RZ, 0x1f, R11 ;  /* 0x0000001fffa87819 */ /* 0x000fc8000001160b */
[----:B------:R-:W-:Y:S02]  /*07e0*/  LEA.HI.SX32 R168, R11, R168, 0x1d ;  /* 0x000000a80ba87211 */ /* 0x000fe400078feaff */
[----:B------:R-:W-:Y:S01]  /*07f0*/  IADD3 R11, R10, c[0x0][0x328], RZ ;  /* 0x0000ca000a0b7a10 */ /* 0x000fe20007ffe0ff */
[----:B------:R-:W-:Y:S05]  /*0800*/  @!P2 BRA `(.L_x_1016) ;  /* 0x000000e00000a947 */ /* 0x000fea0003800000 */
[C---:B------:R-:W-:Y:S02]  /*0810*/  ISETP.GT.AND P0, PT, R10.reuse, RZ, PT ;  /* 0x000000ff0a00720c */ /* 0x040fe40003f04270 */
[----:B------:R-:W-:-:S11]  /*0820*/  IADD3 R8, R10, -0x1, RZ ;  /* 0xffffffff0a087810 */ /* 0x000fd60007ffe0ff */
[----:B------:R-:W-:Y:S05]  /*0830*/  @P0 BRA `(.L_x_1017) ;  /* 0x0000006000000947 */ /* 0x000fea0003800000 */
[----:B------:R-:W-:Y:S01]  /*0840*/  ISETP.NE.AND P0, PT, R7, 0x1, PT ;  /* 0x000000010700780c */ /* 0x000fe20003f05270 */
[----:B------:R-:W-:-:S12]  /*0850*/  IMAD.MOV R10, RZ, RZ, -R10 ;  /* 0x000000ffff0a7224 */ /* 0x000fd800078e0a0a */
[----:B------:R-:W-:-:S05]  /*0860*/  @P0 IMAD.HI.U32 R8, R10, c[0x0][0x330], RZ ;  /* 0x0000cc000a080a27 */ /* 0x000fca00078e00ff */
[----:B------:R-:W-:-:S04]  /*0870*/  @P0 SHF.R.U32.HI R10, RZ, c[0x0][0x334], R8 ;  /* 0x0000cd00ff0a0a19 */ /* 0x000fc80000011608 */
[----:B------:R-:W-:Y:S01]  /*0880*/  LOP3.LUT R8, RZ, R10, RZ, 0x33, !PT ;  /* 0x0000000aff087212 */ /* 0x000fe200078e33ff */
[----:B------:R-:W-:Y:S05]  /*0890*/  BRA `(.L_x_1018) ;  /* 0x0000003000007947 */ /* 0x000fea0003800000 */
.L_x_1017:
[----:B------:R-:W-:-:S13]  /*08a0*/  ISETP.NE.AND P0, PT, R7, 0x1, PT ;  /* 0x000000010700780c */ /* 0x000fda0003f05270 */
[----:B------:R-:W-:-:S05]  /*08b0*/  @P0 IMAD.HI.U32 R10, R8, c[0x0][0x330], RZ ;  /* 0x0000cc00080a0a27 */ /* 0x000fca00078e00ff */
[----:B------:R-:W-:-:S05]  /*08c0*/  @P0 SHF.R.U32.HI R8, RZ, c[0x0][0x334], R10 ;  /* 0x0000cd00ff080a19 */ /* 0x000fca000001160a */
.L_x_1018:
[----:B------:R-:W-:-:S05]  /*08d0*/  IMAD R8, R8, R7, c[0x0][0x32c] ;  /* 0x0000cb0008087624 */ /* 0x000fca00078e0207 */
[----:B------:R-:W-:Y:S02]  /*08e0*/  IMNMX R11, R11, R8, PT ;  /* 0x000000080b0b7217 */ /* 0x000fe40003800200 */
.L_x_1016:
[----:B------:R-:W-:-:S04]  /*08f0*/  @P1 IMAD.HI.U32 R8, R105, c[0x0][0x2c8], RZ ;  /* 0x0000b20069081a27 */ /* 0x000fc800078e00ff */
[----:B------:R-:W-:Y:S01]  /*0900*/  IMAD.MOV.U32 R10, RZ, RZ, R105 ;  /* 0x000000ffff0a7224 */ /* 0x000fe200078e0069 */
[----:B------:R-:W-:-:S04]  /*0910*/  @P1 SHF.R.U32.HI R10, RZ, c[0x0][0x2cc], R8 ;  /* 0x0000b300ff0a1a19 */ /* 0x000fc80000011608 */
[----:B------:R-:W-:-:S04]  /*0920*/  IADD3 R8, R10, R3, -R0 ;  /* 0x000000030a087210 */ /* 0x000fc80007ffe800 */
[----:B------:R-:W-:Y:S01]  /*0930*/  IADD3 R10, R8, -c[0x0][0x324], RZ ;  /* 0x8000c900080a7a10 */ /* 0x000fe20007ffe0ff */
[----:B------:R-:W-:Y:S05]  /*0940*/  @!P2 BRA `(.L_x_1019) ;  /* 0x000000d00000a947 */ /* 0x000fea0003800000 */
[----:B------:R-:W-:-:S13]  /*0950*/  ISETP.GT.AND P0, PT, R8, -0x1, PT ;  /* 0xffffffff0800780c */ /* 0x000fda0003f04270 */
[----:B------:R-:W-:Y:S05]  /*0960*/  @P0 BRA `(.L_x_1020) ;  /* 0x0000006000000947 */ /* 0x000fea0003800000 */
[----:B------:R-:W-:Y:S02]  /*0970*/  ISETP.NE.AND P0, PT, R7, 0x1, PT ;  /* 0x000000010700780c */ /* 0x000fe40003f05270 */
[----:B------:R-:W-:-:S11]  /*0980*/  LOP3.LUT R8, RZ, R8, RZ, 0x33, !PT ;  /* 0x00000008ff087212 */ /* 0x000fd600078e33ff */
[----:B------:R-:W-:-:S05]  /*0990*/  @P0 IMAD.HI.U32 R7, R8, c[0x0][0x330], RZ ;  /* 0x0000cc0008070a27 */ /* 0x000fca00078e00ff */
[----:B------:R-:W-:-:S04]  /*09a0*/  @P0 SHF.R.U32.HI R8, RZ, c[0x0][0x334], R7 ;  /* 0x0000cd00ff080a19 */ /* 0x000fc80000011607 */
[----:B------:R-:W-:Y:S01]  /*09b0*/  LOP3.LUT R8, RZ, R8, RZ, 0x33, !PT ;  /* 0x00000008ff087212 */ /* 0x000fe200078e33ff */
[----:B------:R-:W-:Y:S05]  /*09c0*/  BRA `(.L_x_1021) ;  /* 0x0000003000007947 */ /* 0x000fea0003800000 */
.L_x_1020:
[----:B------:R-:W-:-:S13]  /*09d0*/  ISETP.NE.AND P0, PT, R7, 0x1, PT ;  /* 0x000000010700780c */ /* 0x000fda0003f05270 */
[----:B------:R-:W-:-:S05]  /*09e0*/  @P0 IMAD.HI.U32 R7, R8, c[0x0][0x330], RZ ;  /* 0x0000cc0008070a27 */ /* 0x000fca00078e00ff */
[----:B------:R-:W-:-:S05]  /*09f0*/  @P0 SHF.R.U32.HI R8, RZ, c[0x0][0x334], R7 ;  /* 0x0000cd00ff080a19 */ /* 0x000fca0000011607 */
.L_x_1021:
[----:B------:R-:W-:-:S05]  /*0a00*/  IMAD R7, R8, c[0x0][0x32c], RZ ;  /* 0x0000cb0008077a24 */ /* 0x000fca00078e02ff */
[----:B------:R-:W-:-:S04]  /*0a10*/  IMNMX R10, R10, R7, !PT ;  /* 0x000000070a0a7217 */ /* 0x000fc80007800200 */
.L_x_1019:
[----:B------:R-:W-:Y:S01]  /*0a20*/  IADD3 R11, R11, 0x2f, RZ ;  /* 0x0000002f0b0b7810 */ /* 0x000fe20007ffe0ff */
[----:B------:R-:W-:-:S04]  /*0a30*/  IMAD.HI R8, R10, 0x2aaaaaab, RZ ;  /* 0x2aaaaaab0a087827 */ /* 0x000fc800078e02ff */
[----:B------:R-:W-:Y:S01]  /*0a40*/  IMAD.HI R11, R11, 0x2aaaaaab, RZ ;  /* 0x2aaaaaab0b0b7827 */ /* 0x000fe200078e02ff */
[----:B------:R-:W-:-:S04]  /*0a50*/  SHF.R.U32.HI R7, RZ, 0x1f, R8 ;  /* 0x0000001fff077819 */ /* 0x000fc80000011608 */
[----:B------:R-:W-:Y:S02]  /*0a60*/  SHF.R.U32.HI R10, RZ, 0x1f, R11 ;  /* 0x0000001fff0a7819 */ /* 0x000fe4000001160b */
[----:B------:R-:W-:Y:S02]  /*0a70*/  LEA.HI.SX32 R7, R8, R7, 0x1d ;  /* 0x0000000708077211 */ /* 0x000fe400078feaff */
[----:B------:R-:W-:Y:S02]  /*0a80*/  LEA.HI.SX32 R11, R11, R10, 0x1d ;  /* 0x0000000a0b0b7211 */ /* 0x000fe400078feaff */
[----:B------:R-:W-:Y:S02]  /*0a90*/  IMNMX R7, RZ, R7, !PT ;  /* 0x00000007ff077217 */ /* 0x000fe40007800200 */
[----:B------:R-:W-:-:S03]  /*0aa0*/  IMNMX R11, R168, R11, PT ;  /* 0x0000000ba80b7217 */ /* 0x000fc60003800200 */
[--C-:B------:R-:W-:Y:S02]  /*0ab0*/  IMAD R7, R7, 0x30, -R4.reuse ;  /* 0x0000003007077824 */ /* 0x100fe400078e0a04 */
[----:B------:R-:W-:-:S03]  /*0ac0*/  IMAD R11, R11, 0x30, -R4 ;  /* 0x000000300b0b7824 */ /* 0x000fc600078e0a04 */
[----:B------:R-:W-:Y:S02]  /*0ad0*/  IMNMX R108, RZ, R7, !PT ;  /* 0x00000007ff6c7217 */ /* 0x000fe40007800200 */
[----:B------:R-:W-:-:S04]  /*0ae0*/  IMNMX R11, R11, R2, PT ;  /* 0x000000020b0b7217 */ /* 0x000fc80003800200 */
[----:B------:R-:W-:Y:S01]  /*0af0*/  ISETP.GT.AND P0, PT, R11, R108, PT ;  /* 0x0000006c0b00720c */ /* 0x000fe20003f04270 */
[----:B------:R-:W-:-:S05]  /*0b00*/  IMAD.WIDE.U32 R108, R108, -0x55555555, RZ ;  /* 0xaaaaaaab6c6c7825 */ /* 0x000fca00078e00ff */
[----:B------:R-:W-:-:S05]  /*0b10*/  SHF.R.U32.HI R108, RZ, 0x5, R109 ;  /* 0x00000005ff6c7819 */ /* 0x000fca000001166d */
[----:B------:R-:W-:Y:S02]  /*0b20*/  IMAD.MOV.U32 R7, RZ, RZ, R108 ;  /* 0x000000ffff077224 */ /* 0x000fe400078e006c */
[----:B------:R-:W-:-:S05]  /*0b30*/  @P0 IADD3 R11, R11, 0x2f, RZ ;  /* 0x0000002f0b0b0810 */ /* 0x000fca0007ffe0ff */
[----:B------:R-:W-:-:S05]  /*0b40*/  @P0 IMAD.HI R11, R11, 0x2aaaaaab, RZ ;  /* 0x2aaaaaab0b0b0827 */ /* 0x000fca00078e02ff */
[----:B-1----:R-:W-:-:S04]  /*0b50*/  @P0 SHF.R.U32.HI R4, RZ, 0x1f, R11 ;  /* 0x0000001fff040819 */ /* 0x002fc8000001160b */
[----:B------:R-:W-:-:S04]  /*0b60*/  @P0 LEA.HI.SX32 R7, R11, R4, 0x1d ;  /* 0x000000040b070211 */ /* 0x000fc800078feaff */
[----:B------:R-:W-:-:S13]  /*0b70*/  ISETP.GT.AND P0, PT, R7, R108, PT ;  /* 0x0000006c0700720c */ /* 0x000fda0003f04270 */
[----:B------:R-:W-:Y:S05]  /*0b80*/  @!P0 BRA `(.L_x_1022) ;  /* 0x00006d4000008947 */ /* 0x000fea0003800000 */
[----:B------:R-:W-:Y:S02]  /*0b90*/  ISETP.NE.U32.AND P3, PT, RZ, c[0x0][0x340], PT ;  /* 0x0000d000ff007a0c */ /* 0x000fe40003f65070 */
[----:B------:R-:W-:Y:S01]  /*0ba0*/  SHF.R.S32.HI R3, RZ, 0x1f, R224 ;  /* 0x0000001fff037819 */ /* 0x000fe200000114e0 */
[----:B------:R-:W-:Y:S01]  /*0bb0*/  IMAD.IADD R154, R154, 0x1, R5 ;  /* 0x000000019a9a7824 */ /* 0x000fe200078e0205 */
[----:B------:R-:W-:Y:S01]  /*0bc0*/  ISETP.NE.AND.EX P3, PT, RZ, c[0x0][0x344], PT, P3 ;  /* 0x0000d100ff007a0c */ /* 0x000fe20003f65330 */
[C---:B------:R-:W-:Y:S01]  /*0bd0*/  IMAD R148, R106.reuse, c[0x0][0x240], RZ ;  /* 0x000090006a947a24 */ /* 0x040fe200078e02ff */
[----:B------:R-:W-:Y:S01]  /*0be0*/  IADD3 R57, R7, -0x1, RZ ;  /* 0xffffffff07397810 */ /* 0x000fe20007ffe0ff */
[----:B------:R-:W-:Y:S01]  /*0bf0*/  IMAD R26, R106, c[0x0][0x1e8], RZ ;  /* 0x00007a006a1a7a24 */ /* 0x000fe200078e02ff */
[----:B------:R-:W-:Y:S01]  /*0c00*/  UMOV UR7, 0x30 ;  /* 0x0000003000077882 */ /* 0x000fe20000000000 */
[----:B------:R-:W-:Y:S01]  /*0c10*/  SEL R152, R226, RZ, !P4 ;  /* 0x000000ffe2987207 */ /* 0x000fe20006000000 */
[----:B------:R-:W-:Y:S01]  /*0c20*/  ULDC.64 UR10, c[0x0][0x238] ;  /* 0x00008e00000a7ab9 */ /* 0x000fe20000000a00 */
[----:B------:R-:W-:-:S04]  /*0c30*/  IMAD.WIDE.U32 R10, R223, c[0x0][0x1e8], RZ ;  /* 0x00007a00df0a7a25 */ /* 0x000fc800078e00ff */
[----:B------:R-:W-:Y:S01]  /*0c40*/  IMAD R24, R106, c[0x0][0x260], RZ ;  /* 0x000098006a187a24 */ /* 0x000fe200078e02ff */
[----:B------:R-:W-:Y:S01]  /*0c50*/  UMOV UR6, 0x5 ;  /* 0x0000000500067882 */ /* 0x000fe20000000000 */
[----:B------:R-:W-:Y:S01]  /*0c60*/  @P3 IMAD.WIDE R12, R226, R9, c[0x0][0x340] ;  /* 0x0000d000e20c3625 */ /* 0x000fe200078e0209 */
[----:B------:R-:W-:Y:S02]  /*0c70*/  ULDC.64 UR4, c[0x0][0x1e0] ;  /* 0x0000780000047ab9 */ /* 0x000fe40000000a00 */
[----:B------:R-:W-:Y:S02]  /*0c80*/  USHF.L.U64.HI UR9, UR4, UR6, UR5 ;  /* 0x0000000604097299 */ /* 0x000fe40008010205 */
[----:B------:R1:W3:Y:S01]  /*0c90*/  @P3 LDG.E R4, [R12.64] ;  /* 0x000000120c043981 */ /* 0x0002e2000c1e1900 */
[----:B------:R-:W-:Y:S01]  /*0ca0*/  LEA.HI R113, R3, R224, RZ, 0x3 ;  /* 0x000000e003717211 */ /* 0x000fe200078f18ff */
[----:B------:R-:W-:Y:S01]  /*0cb0*/  IMAD R148, R223, c[0x0][0x244], R148 ;  /* 0x00009100df947a24 */ /* 0x000fe200078e0294 */
[----:B------:R-:W-:Y:S01]  /*0cc0*/  SHF.R.S32.HI R5, RZ, 0x1f, R226 ;  /* 0x0000001fff057819 */ /* 0x000fe200000114e2 */
[----:B--2---:R-:W-:Y:S01]  /*0cd0*/  IMAD R0, R57, -0x30, R2 ;  /* 0xffffffd039007824 */ /* 0x004fe200078e0202 */
[----:B------:R-:W-:Y:S01]  /*0ce0*/  LOP3.LUT R9, R113, 0xfffffff8, RZ, 0xc0, !PT ;  /* 0xfffffff871097812 */ /* 0x000fe200078ec0ff */
[----:B------:R-:W-:Y:S01]  /*0cf0*/  UIMAD.WIDE.U32 UR14, UR7, UR10, URZ ;  /* 0x0000000a070e72a5 */ /* 0x000fe2000f8e003f */
[----:B------:R-:W-:Y:S01]  /*0d00*/  SEL R133, R5, RZ, !P4 ;  /* 0x000000ff05857207 */ /* 0x000fe20006000000 */
[----:B------:R-:W-:Y:S01]  /*0d10*/  UIMAD UR8, UR7, UR11, URZ ;  /* 0x0000000b070872a4 */ /* 0x000fe2000f8e023f */
[----:B------:R-:W-:Y:S01]  /*0d20*/  SHF.R.S32.HI R113, RZ, 0x3, R113 ;  /* 0x00000003ff717819 */ /* 0x000fe20000011471 */
[----:B------:R-:W-:Y:S01]  /*0d30*/  IMAD.IADD R18, R224, 0x1, -R9 ;  /* 0x00000001e0127824 */ /* 0x000fe200078e0a09 */
[----:B------:R-:W-:Y:S01]  /*0d40*/  IMNMX R0, R0, 0x30, PT ;  /* 0x0000003000007817 */ /* 0x000fe20003800200 */
[----:B------:R-:W-:Y:S01]  /*0d50*/  IMAD R26, R223, c[0x0][0x1ec], R26 ;  /* 0x00007b00df1a7a24 */ /* 0x000fe200078e021a */
[----:B------:R-:W-:Y:S01]  /*0d60*/  IADD3 R109, P0, R113, R6, RZ ;  /* 0x00000006716d7210 */ /* 0x000fe20007f1e0ff */
[----:B------:R-:W-:Y:S01]  /*0d70*/  IMAD.SHL.U32 R16, R18, 0x8, RZ ;  /* 0x0000000812107824 */ /* 0x000fe200078e00ff */
[----:B------:R-:W-:Y:S01]  /*0d80*/  UIADD3 UR8, UR15, UR8, URZ ;  /* 0x000000080f087290 */ /* 0x000fe2000fffe03f */
[----:B------:R-:W-:Y:S01]  /*0d90*/  IMAD.IADD R0, R0, 0x1, -R113 ;  /* 0x0000000100007824 */ /* 0x000fe200078e0a71 */
[----:B------:R-:W-:Y:S01]  /*0da0*/  IADD3 R27, R11, R26, RZ ;  /* 0x0000001a0b1b7210 */ /* 0x000fe20007ffe0ff */
[----:B------:R-:W-:Y:S01]  /*0db0*/  IMAD.MOV.U32 R26, RZ, RZ, R10 ;  /* 0x000000ffff1a7224 */ /* 0x000fe200078e000a */
[--C-:B------:R-:W-:Y:S01]  /*0dc0*/  SHF.R.S32.HI R17, RZ, 0x1f, R16.reuse ;  /* 0x0000001fff117819 */ /* 0x100fe20000011410 */
[----:B------:R-:W-:Y:S01]  /*0dd0*/  IMAD.SHL.U32 R18, R18, 0x4, RZ ;  /* 0x0000000412127824 */ /* 0x000fe200078e00ff */
[----:B------:R-:W-:Y:S01]  /*0de0*/  SHF.R.S32.HI R10, RZ, 0x1f, R57 ;  /* 0x0000001fff0a7819 */ /* 0x000fe20000011439 */
[----:B------:R-:W-:Y:S01]  /*0df0*/  IMAD R7, R57, UR8, RZ ;  /* 0x0000000839077c24 */ /* 0x000fe2000f8e02ff */
[----:B------:R-:W-:Y:S01]  /*0e00*/  ISETP.GE.AND P2, PT, R0, 0x1, PT ;  /* 0x000000010000780c */ /* 0x000fe20003f46270 */
[----:B------:R-:W-:Y:S01]  /*0e10*/  IMAD.WIDE.U32 R8, R223, c[0x0][0x240], R16 ;  /* 0x00009000df087a25 */ /* 0x000fe200078e0010 */
[----:B------:R-:W-:Y:S01]  /*0e20*/  SHF.R.S32.HI R19, RZ, 0x1f, R18 ;  /* 0x0000001fff137819 */ /* 0x000fe20000011412 */
[----:B------:R-:W-:Y:S01]  /*0e30*/  USHF.L.U32 UR12, UR10, 0x5, URZ ;  /* 0x000000050a0c7899 */ /* 0x000fe2000800063f */
[----:B------:R-:W-:Y:S01]  /*0e40*/  IADD3 R14, R18, 0x40, RZ ;  /* 0x00000040120e7810 */ /* 0x000fe20007ffe0ff */
[----:B------:R-:W-:Y:S01]  /*0e50*/  IMAD.IADD R149, R9, 0x1, R148 ;  /* 0x0000000109957824 */ /* 0x000fe200078e0294 */
[----:B------:R-:W-:Y:S01]  /*0e60*/  USHF.L.U64.HI UR11, UR10, UR6, UR11 ;  /* 0x000000060a0b7299 */ /* 0x000fe2000801020b */
[----:B------:R-:W-:Y:S01]  /*0e70*/  IMAD.MOV.U32 R148, RZ, RZ, R8 ;  /* 0x000000ffff947224 */ /* 0x000fe200078e0008 */
[----:B------:R-:W-:Y:S01]  /*0e80*/  SHF.R.S32.HI R8, RZ, 0x1f, R113 ;  /* 0x0000001fff087819 */ /* 0x000fe20000011471 */
[----:B------:R-:W-:Y:S01]  /*0e90*/  IMAD R9, R133, c[0x0][0x248], RZ ;  /* 0x0000920085097a24 */ /* 0x000fe200078e02ff */
[----:B------:R-:W-:Y:S01]  /*0ea0*/  IADD3 R121, R16, 0x80, RZ ;  /* 0x0000008010797810 */ /* 0x000fe20007ffe0ff */
[----:B------:R-:W-:Y:S01]  /*0eb0*/  IMAD.WIDE.U32 R148, R152, c[0x0][0x248], R148 ;  /* 0x0000920098947a25 */ /* 0x000fe200078e0094 */
[----:B------:R-:W-:Y:S01]  /*0ec0*/  LEA.HI.X.SX32 R107, R6, R8, 0x1, P0 ;  /* 0x00000008066b7211 */ /* 0x000fe200000f0eff */
[----:B------:R-:W-:Y:S01]  /*0ed0*/  USHF.L.U32 UR10, UR4, 0x5, URZ ;  /* 0x00000005040a7899 */ /* 0x000fe2000800063f */
[----:B------:R-:W-:Y:S01]  /*0ee0*/  ISETP.GT.AND P0, PT, R0, 0x20, PT ;  /* 0x000000200000780c */ /* 0x000fe20003f04270 */
[----:B------:R-:W-:Y:S01]  /*0ef0*/  IMAD R9, R152, c[0x0][0x24c], R9 ;  /* 0x0000930098097a24 */ /* 0x000fe200078e0209 */
[----:B------:R-:W-:Y:S01]  /*0f00*/  IADD3 R120, R16, 0xc0, RZ ;  /* 0x000000c010787810 */ /* 0x000fe20007ffe0ff */
[----:B------:R-:W-:Y:S01]  /*0f10*/  IMAD R6, R107, c[0x0][0x238], RZ ;  /* 0x00008e006b067a24 */ /* 0x000fe200078e02ff */
[----:B------:R-:W-:Y:S01]  /*0f20*/  IADD3 R118, R113, 0x20, RZ ;  /* 0x0000002071767810 */ /* 0x000fe20007ffe0ff */
[----:B------:R-:W-:Y:S01]  /*0f30*/  IMAD R7, R10, UR14, R7 ;  /* 0x0000000e0a077c24 */ /* 0x000fe2000f8e0207 */
[----:B------:R-:W-:Y:S01]  /*0f40*/  IADD3 R149, R149, R9, RZ ;  /* 0x0000000995957210 */ /* 0x000fe20007ffe0ff */
[----:B------:R-:W-:Y:S01]  /*0f50*/  IMAD R151, R109, c[0x0][0x23c], R6 ;  /* 0x00008f006d977a24 */ /* 0x000fe200078e0206 */
[----:B------:R-:W-:Y:S01]  /*0f60*/  LEA.HI R6, R3, R224, RZ, 0x6 ;  /* 0x000000e003067211 */ /* 0x000fe200078f30ff */
[----:B------:R-:W-:Y:S01]  /*0f70*/  IMAD R24, R223, c[0x0][0x264], R24 ;  /* 0x00009900df187a24 */ /* 0x000fe200078e0218 */
[----:B------:R-:W-:Y:S01]  /*0f80*/  ISETP.GE.AND P6, PT, R120, c[0x0][0x1d4], PT ;  /* 0x0000750078007a0c */ /* 0x000fe20003fc6270 */
[----:B------:R-:W-:Y:S01]  /*0f90*/  IMAD.WIDE.U32 R148, R109, c[0x0][0x238], R148 ;  /* 0x00008e006d947a25 */ /* 0x000fe200078e0094 */
[----:B------:R-:W-:Y:S01]  /*0fa0*/  SHF.R.S32.HI R127, RZ, 0x1f, R118 ;  /* 0x0000001fff7f7819 */ /* 0x000fe20000011476 */
[----:B------:R-:W-:Y:S01]  /*0fb0*/  ULDC.64 UR4, c[0x0][0x280] ;  /* 0x0000a00000047ab9 */ /* 0x000fe20000000a00 */
[----:B------:R-:W-:Y:S01]  /*0fc0*/  IADD3 R128, -R113, 0x30, RZ ;  /* 0x0000003071807810 */ /* 0x000fe20007ffe1ff */
[----:B------:R-:W-:Y:S01]  /*0fd0*/  IMAD.WIDE.U32 R10, R223, c[0x0][0x260], R16 ;  /* 0x00009800df0a7a25 */ /* 0x000fe200078e0010 */
[----:B------:R-:W-:Y:S01]  /*0fe0*/  UIMAD.WIDE.U32 UR22, UR7, UR4, URZ ;  /* 0x00000004071672a5 */ /* 0x000fe2000f8e003f */
[----:B------:R-:W-:Y:S01]  /*0ff0*/  IADD3 R15, R18, 0x20, RZ ;  /* 0x00000020120f7810 */ /* 0x000fe20007ffe0ff */
[----:B------:R-:W-:Y:S01]  /*1000*/  UIMAD UR16, UR7, UR5, URZ ;  /* 0x00000005071072a4 */ /* 0x000fe2000f8e023f */
[----:B------:R-:W-:Y:S01]  /*1010*/  IMAD.IADD R151, R149, 0x1, R151 ;  /* 0x0000000195977824 */ /* 0x000fe200078e0297 */
[----:B------:R-:W-:Y:S01]  /*1020*/  ULDC UR20, c[0x0][0x1e0] ;  /* 0x0000780000147ab9 */ /* 0x000fe20000000800 */
[----:B------:R-:W-:Y:S01]  /*1030*/  IMAD.MOV.U32 R150, RZ, RZ, R148 ;  /* 0x000000ffff967224 */ /* 0x000fe200078e0094 */
[----:B------:R-:W-:Y:S01]  /*1040*/  ULDC.64 UR4, c[0x0][0x290] ;  /* 0x0000a40000047ab9 */ /* 0x000fe20000000a00 */
[----:B------:R-:W-:Y:S01]  /*1050*/  IMAD.IADD R25, R11, 0x1, R24 ;  /* 0x000000010b197824 */ /* 0x000fe200078e0218 */
[----:B------:R-:W-:Y:S01]  /*1060*/  MOV R24, R10 ;  /* 0x0000000a00187202 */ /* 0x000fe20000000f00 */
[----:B------:R-:W-:Y:S01]  /*1070*/  IMAD R158, R8, c[0x0][0x280], RZ ;  /* 0x0000a000089e7a24 */ /* 0x000fe200078e02ff */
[----:B------:R-:W-:Y:S01]  /*1080*/  ULDC UR17, c[0x0][0x1e4] ;  /* 0x0000790000117ab9 */ /* 0x000fe20000000800 */
[----:B------:R-:W-:Y:S01]  /*1090*/  IMAD.WIDE.U32 R10, R57, UR14, R150 ;  /* 0x0000000e390a7c25 */ /* 0x000fe2000f8e0096 */
[----:B------:R-:W-:-:S02]  /*10a0*/  UIMAD UR13, UR7, UR5, URZ ;  /* 0x00000005070d72a4 */ /* 0x000fc4000f8e023f */
[----:B------:R-:W-:Y:S01]  /*10b0*/  UIMAD.WIDE.U32 UR26, UR7, UR4, URZ ;  /* 0x00000004071a72a5 */ /* 0x000fe2000f8e003f */
[C---:B------:R-:W-:Y:S01]  /*10c0*/  IMAD R158, R113.reuse, c[0x0][0x284], R158 ;  /* 0x0000a100719e7a24 */ /* 0x040fe200078e029e */
[C---:B------:R-:W-:Y:S01]  /*10d0*/  @P2 LEA R30, P1, R10.reuse, c[0x0][0x220], 0x1 ;  /* 0x000088000a1e2a11 */ /* 0x040fe200078208ff */
[C---:B-1----:R-:W-:Y:S01]  /*10e0*/  IMAD.WIDE.U32 R12, R113.reuse, c[0x0][0x280], R16 ;  /* 0x0000a000710c7a25 */ /* 0x042fe200078e0010 */
[----:B------:R-:W-:Y:S01]  /*10f0*/  @P0 IADD3 R0, P4, R10, UR12, RZ ;  /* 0x0000000c0a000c10 */ /* 0x000fe2000ff9e0ff */
[----:B------:R-:W-:Y:S02]  /*1100*/  USHF.L.U64.HI UR5, UR4, UR6, UR5 ;  /* 0x0000000604057299 */ /* 0x000fe40008010205 */
[----:B------:R-:W-:Y:S01]  /*1110*/  IMAD.WIDE.U32 R162, R113, c[0x0][0x280], R18 ;  /* 0x0000a00071a27a25 */ /* 0x000fe200078e0012 */
[----:B------:R-:W-:Y:S01]  /*1120*/  IADD3 R159, R158, R13, RZ ;  /* 0x0000000d9e9f7210 */ /* 0x000fe20007ffe0ff */
[----:B------:R-:W-:Y:S02]  /*1130*/  USHF.L.U32 UR24, UR4, 0x5, URZ ;  /* 0x0000000504187899 */ /* 0x000fe4000800063f */
[----:B------:R-:W-:Y:S01]  /*1140*/  IMAD.IADD R7, R11, 0x1, R7 ;  /* 0x000000010b077824 */ /* 0x000fe200078e0207 */
[----:B------:R-:W-:Y:S01]  /*1150*/  UIMAD.WIDE.U32 UR28, UR7, UR20, URZ ;  /* 0x00000014071c72a5 */ /* 0x000fe2000f8e003f */
[----:B------:R-:W-:Y:S01]  /*1160*/  IMAD.IADD R163, R163, 0x1, R158 ;  /* 0x00000001a3a37824 */ /* 0x000fe200078e029e */
[----:B------:R-:W-:Y:S01]  /*1170*/  UIMAD UR17, UR7, UR17, URZ ;  /* 0x00000011071172a4 */ /* 0x000fe2000f8e023f */
[----:B------:R-:W-:Y:S01]  /*1180*/  IMAD.MOV.U32 R158, RZ, RZ, R12 ;  /* 0x000000ffff9e7224 */ /* 0x000fe200078e000c */
[----:B------:R-:W-:Y:S01]  /*1190*/  @P2 LEA.HI.X R31, R10, c[0x0][0x224], R7, 0x1, P1 ;  /* 0x000089000a1f2a11 */ /* 0x000fe200008f0c07 */
[----:B------:R-:W-:Y:S01]  /*11a0*/  IMAD.SHL.U32 R111, R113, 0x40, RZ ;  /* 0x00000040716f7824 */ /* 0x000fe200078e00ff */
[----:B------:R-:W-:Y:S01]  /*11b0*/  ISETP.GE.AND P1, PT, R16, c[0x0][0x1d4], PT ;  /* 0x0000750010007a0c */ /* 0x000fe20003f26270 */
[----:B------:R-:W-:Y:S01]  /*11c0*/  IMAD.SHL.U32 R6, R6, 0x8, RZ ;  /* 0x0000000806067824 */ /* 0x000fe200078e00ff */
[----:B------:R-:W-:Y:S01]  /*11d0*/  @P0 IADD3.X R7, R7, UR11, RZ, P4, !PT ;  /* 0x0000000b07070c10 */ /* 0x000fe2000a7fe4ff */
[----:B------:R-:W-:Y:S01]  /*11e0*/  IMAD R20, R106, c[0x0][0x210], RZ ;  /* 0x000084006a147a24 */ /* 0x000fe200078e02ff */
[----:B------:R-:W-:Y:S01]  /*11f0*/  LOP3.LUT R111, R111, 0x1c0, RZ, 0xc0, !PT ;  /* 0x000001c06f6f7812 */ /* 0x000fe200078ec0ff */
[----:B------:R-:W-:Y:S01]  /*1200*/  IMAD R22, R8, c[0x0][0x290], RZ ;  /* 0x0000a40008167a24 */ /* 0x000fe200078e02ff */
[----:B------:R-:W-:Y:S01]  /*1210*/  P2R R126, PR, RZ, 0x2 ;  /* 0x00000002ff7e7803 */ /* 0x000fe20000000000 */
[C---:B------:R-:W-:Y:S01]  /*1220*/  IMAD R20, R223.reuse, c[0x0][0x214], R20 ;  /* 0x00008500df147a24 */ /* 0x040fe200078e0214 */
[----:B------:R-:W-:Y:S01]  /*1230*/  LOP3.LUT R6, R6, 0xfffffe00, RZ, 0xc0, !PT ;  /* 0xfffffe0006067812 */ /* 0x000fe200078ec0ff */
[----:B------:R-:W-:Y:S01]  /*1240*/  IMAD.WIDE.U32 R28, R223, c[0x0][0x210], R16 ;  /* 0x00008400df1c7a25 */ /* 0x000fe200078e0010 */
[----:B------:R-:W-:Y:S01]  /*1250*/  LOP3.LUT R122, R111, 0x38, R16, 0xf8, !PT ;  /* 0x000000386f7a7812 */ /* 0x000fe200078ef810 */
[----:B------:R-:W-:Y:S01]  /*1260*/  ULDC UR21, c[0x0][0x280] ;  /* 0x0000a00000157ab9 */ /* 0x000fe20000000800 */
[----:B------:R-:W-:Y:S01]  /*1270*/  SHF.R.U32.HI R123, RZ, 0x3, R111 ;  /* 0x00000003ff7b7819 */ /* 0x000fe2000001166f */
[C---:B------:R-:W-:Y:S01]  /*1280*/  IMAD R22, R113.reuse, c[0x0][0x294], R22 ;  /* 0x0000a50071167a24 */ /* 0x040fe200078e0216 */
[----:B------:R-:W-:Y:S01]  /*1290*/  ISETP.NE.AND P4, PT, R126, RZ, PT ;  /* 0x000000ff7e00720c */ /* 0x000fe20003f85270 */
[C---:B------:R-:W-:Y:S01]  /*12a0*/  IMAD.WIDE.U32 R160, R113.reuse, c[0x0][0x290], R18 ;  /* 0x0000a40071a07a25 */ /* 0x040fe200078e0012 */
[----:B------:R-:W-:Y:S01]  /*12b0*/  LOP3.LUT R122, R6, R122, R123, 0xf6, !PT ;  /* 0x0000007a067a7212 */ /* 0x000fe200078ef67b */
[----:B------:R-:W-:Y:S01]  /*12c0*/  ULDC UR4, c[0x0][0x284] ;  /* 0x0000a10000047ab9 */ /* 0x000fe20000000800 */
[----:B------:R-:W-:Y:S01]  /*12d0*/  ISETP.GE.AND P1, PT, R16, c[0x0][0x27c], PT ;  /* 0x00009f0010007a0c */ /* 0x000fe20003f26270 */
[----:B------:R-:W-:Y:S01]  /*12e0*/  IMAD.WIDE.U32 R10, R113, c[0x0][0x290], R16 ;  /* 0x0000a400710a7a25 */ /* 0x000fe200078e0010 */
[----:B------:R-:W-:-:S02]  /*12f0*/  USHF.L.U64.HI UR4, UR21, UR6, UR4 ;  /* 0x0000000615047299 */ /* 0x000fc40008010204 */
[----:B------:R-:W-:Y:S01]  /*1300*/  SEL R3, RZ, c[0x0][0x27c], !P1 ;  /* 0x00009f00ff037a07 */ /* 0x000fe20004800000 */
[----:B------:R-:W-:Y:S01]  /*1310*/  IMAD.SHL.U32 R122, R122, 0x2, RZ ;  /* 0x000000027a7a7824 */ /* 0x000fe200078e00ff */
[----:B------:R-:W-:Y:S01]  /*1320*/  USHF.L.U32 UR21, UR21, 0x5, URZ ;  /* 0x0000000515157899 */ /* 0x000fe2000800063f */
[----:B------:R-:W-:Y:S01]  /*1330*/  IMAD.IADD R21, R29, 0x1, R20 ;  /* 0x000000011d157824 */ /* 0x000fe200078e0214 */
[----:B------:R-:W-:Y:S01]  /*1340*/  IADD3 R3, R16, R3, RZ ;  /* 0x0000000310037210 */ /* 0x000fe20007ffe0ff */
[----:B------:R-:W-:Y:S01]  /*1350*/  IMAD.IADD R161, R161, 0x1, R22 ;  /* 0x00000001a1a17824 */ /* 0x000fe200078e0216 */
[----:B------:R-:W-:Y:S01]  /*1360*/  @!PT LDS RZ, [RZ] ;  /* 0x00000000fffff984 */ /* 0x000fe20000000800 */
[----:B------:R-:W-:Y:S01]  /*1370*/  @!PT LDS RZ, [RZ] ;  /* 0x00000000fffff984 */ /* 0x000fe20000000800 */
[----:B------:R-:W-:Y:S01]  /*1380*/  @!PT LDS RZ, [RZ] ;  /* 0x00000000fffff984 */ /* 0x000fe20000000800 */
[----:B------:R1:W-:Y:S01]  /*1390*/  @P2 LDGSTS.E.BYPASS.LTC128B.128 [R122+0xa080], [R30.64], !P4 ;  /* 0x0a0800001e7a2fae */ /* 0x0003e2000e101d52 */
[----:B------:R-:W-:Y:S01]  /*13a0*/  MOV R20, R28 ;  /* 0x0000001c00147202 */ /* 0x000fe20000000f00 */
[----:B------:R-:W-:Y:S01]  /*13b0*/  IMAD.IADD R23, R22, 0x1, R11 ;  /* 0x0000000116177824 */ /* 0x000fe200078e020b */
[----:B------:R-:W-:Y:S01]  /*13c0*/  SHF.R.S32.HI R11, RZ, 0x1f, R118 ;  /* 0x0000001fff0b7819 */ /* 0x000fe20000011476 */
[----:B------:R-:W-:Y:S01]  /*13d0*/  IMAD.MOV.U32 R22, RZ, RZ, R10 ;  /* 0x000000ffff167224 */ /* 0x000fe200078e000a */
[----:B------:R-:W-:Y:S01]  /*13e0*/  SHF.R.S32.HI R10, RZ, 0x1f, R3 ;  /* 0x0000001fff0a7819 */ /* 0x000fe20000011403 */
[----:B------:R-:W-:Y:S01]  /*13f0*/  IMAD.WIDE.U32 R164, R113, c[0x0][0x1e0], RZ ;  /* 0x0000780071a47a25 */ /* 0x000fe200078e00ff */
[----:B------:R-:W-:Y:S01]  /*1400*/  LEA.HI R11, R11, R118, RZ, 0x3 ;  /* 0x000000760b0b7211 */ /* 0x000fe200078f18ff */
[----:B------:R-:W-:-:S02]  /*1410*/  UIADD3 UR16, UR23, UR16, URZ ;  /* 0x0000001017107290 */ /* 0x000fc4000fffe03f */
[----:B------:R-:W-:Y:S01]  /*1420*/  IMAD.SHL.U32 R119, R118, 0x40, RZ ;  /* 0x0000004076777824 */ /* 0x000fe200078e00ff */
[----:B------:R-:W-:Y:S01]  /*1430*/  UIADD3 UR13, UR27, UR13, URZ ;  /* 0x0000000d1b0d7290 */ /* 0x000fe2000fffe03f */
[----:B------:R-:W-:Y:S01]  /*1440*/  IMAD R133, R133, c[0x0][0x268], RZ ;  /* 0x00009a0085857a24 */ /* 0x000fe200078e02ff */
[----:B------:R-:W-:Y:S01]  /*1450*/  UIADD3 UR17, UR29, UR17, URZ ;  /* 0x000000111d117290 */ /* 0x000fe2000fffe03f */
[----:B------:R-:W-:Y:S01]  /*1460*/  IMAD.SHL.U32 R11, R11, 0x40, RZ ;  /* 0x000000400b0b7824 */ /* 0x000fe200078e00ff */
[----:B------:R-:W-:Y:S01]  /*1470*/  LOP3.LUT R119, R119, 0x1c0, RZ, 0xc0, !PT ;  /* 0x000001c077777812 */ /* 0x000fe200078ec0ff */
[C---:B------:R-:W-:Y:S01]  /*1480*/  IMAD R133, R152.reuse, c[0x0][0x26c], R133 ;  /* 0x00009b0098857a24 */ /* 0x040fe200078e0285 */
[----:B------:R-:W-:Y:S01]  /*1490*/  ULDC.U8 UR6, c[0x0][0x298] ;  /* 0x0000a60000067ab9 */ /* 0x000fe20000000000 */
[----:B------:R-:W-:Y:S01]  /*14a0*/  IMAD.WIDE.U32 R152, R152, c[0x0][0x268], R24 ;  /* 0x00009a0098987a25 */ /* 0x000fe200078e0018 */
[----:B------:R-:W-:Y:S02]  /*14b0*/  LOP3.LUT R11, R11, 0xfffffe00, RZ, 0xc0, !PT ;  /* 0xfffffe000b0b7812 */ /* 0x000fe400078ec0ff */
[----:B------:R-:W-:Y:S01]  /*14c0*/  SHF.R.U32.HI R129, RZ, 0x3, R119 ;  /* 0x00000003ff817819 */ /* 0x000fe20000011677 */
[----:B------:R-:W-:-:S04]  /*14d0*/  IMAD.WIDE.U32 R162, R156, c[0x0][0x280], R162 ;  /* 0x0000a0009ca27a25 */ /* 0x000fc800078e00a2 */
[----:B------:R-:W-:-:S04]  /*14e0*/  IMAD.WIDE.U32 R158, R156, c[0x0][0x280], R158 ;  /* 0x0000a0009c9e7a25 */ /* 0x000fc800078e009e */
[----:B------:R-:W-:-:S04]  /*14f0*/  IMAD.WIDE.U32 R160, R156, c[0x0][0x290], R160 ;  /* 0x0000a4009ca07a25 */ /* 0x000fc800078e00a0 */
[----:B------:R-:W-:Y:S02]  /*1500*/  IMAD R127, R127, c[0x0][0x1e0], RZ ;  /* 0x000078007f7f7a24 */ /* 0x000fe400078e02ff */
[----:B------:R-:W-:Y:S02]  /*1510*/  IMAD.MOV.U32 R72, RZ, RZ, c[0x0][0x27c] ;  /* 0x00009f00ff487624 */ /* 0x000fe400078e00ff */
[----:B------:R-:W-:-:S04]  /*1520*/  IMAD.WIDE.U32 R168, R118, c[0x0][0x1e0], RZ ;  /* 0x0000780076a87a25 */ /* 0x000fc800078e00ff */
[----:B------:R-:W-:Y:S02]  /*1530*/  IMAD R127, R118, c[0x0][0x1e4], R127 ;  /* 0x00007900767f7a24 */ /* 0x000fe400078e027f */
[----:B------:R-:W-:Y:S02]  /*1540*/  IMAD.SHL.U32 R73, R72, 0x2, RZ ;  /* 0x0000000248497824 */ /* 0x000fe400078e00ff */
[----:B------:R-:W-:Y:S01]  /*1550*/  IMAD.IADD R133, R153, 0x1, R133 ;  /* 0x0000000199857824 */ /* 0x000fe200078e0285 */
[----:B------:R-:W-:Y:S01]  /*1560*/  IADD3 R127, R169, R127, RZ ;  /* 0x0000007fa97f7210 */ /* 0x000fe20007ffe0ff */
[--C-:B---3--:R-:W-:Y:S01]  /*1570*/  @P3 IMAD.MOV.U32 R12, RZ, RZ, R4.reuse ;  /* 0x000000ffff0c3224 */ /* 0x108fe200078e0004 */
[----:B------:R-:W-:Y:S02]  /*1580*/  @!P3 MOV R12, R226 ;  /* 0x000000e2000cb202 */ /* 0x000fe40000000f00 */
[----:B------:R-:W-:Y:S01]  /*1590*/  @P3 SHF.R.S32.HI R13, RZ, 0x1f, R4 ;  /* 0x0000001fff0d3819 */ /* 0x000fe20000011404 */
[----:B------:R-:W-:Y:S01]  /*15a0*/  @!P3 IMAD.MOV.U32 R13, RZ, RZ, R5 ;  /* 0x000000ffff0db224 */ /* 0x000fe200078e0005 */
[----:B------:R-:W-:-:S02]  /*15b0*/  SEL R166, R12, RZ, !P5 ;  /* 0x000000ff0ca67207 */ /* 0x000fc40006800000 */
[----:B------:R-:W-:Y:S02]  /*15c0*/  IADD3 R12, R18, R14, RZ ;  /* 0x0000000e120c7210 */ /* 0x000fe40007ffe0ff */
[----:B------:R-:W-:Y:S01]  /*15d0*/  SEL R4, R13, RZ, !P5 ;  /* 0x000000ff0d047207 */ /* 0x000fe20006800000 */
[----:B------:R-:W-:Y:S01]  /*15e0*/  IMAD.WIDE.U32 R26, R166, c[0x0][0x1f0], R26 ;  /* 0x00007c00a61a7a25 */ /* 0x000fe200078e001a */
[----:B------:R-:W-:Y:S02]  /*15f0*/  ISETP.GE.AND P5, PT, R12, c[0x0][0x1d4], PT ;  /* 0x000075000c007a0c */ /* 0x000fe40003fa6270 */
[----:B------:R-:W-:Y:S01]  /*1600*/  ISETP.GE.AND P3, PT, R121, c[0x0][0x1d4], PT ;  /* 0x0000750079007a0c */ /* 0x000fe20003f66270 */
[C---:B------:R-:W-:Y:S01]  /*1610*/  IMAD R5, R4.reuse, c[0x0][0x1f0], RZ ;  /* 0x00007c0004057a24 */ /* 0x040fe200078e02ff */
[----:B------:R-:W-:Y:S01]  /*1620*/  P2R R125, PR, RZ, 0x20 ;  /* 0x00000020ff7d7803 */ /* 0x000fe20000000000 */
[----:B------:R-:W-:Y:S01]  /*1630*/  IMAD R131, R4, c[0x0][0x218], RZ ;  /* 0x0000860004837a24 */ /* 0x000fe200078e02ff */
[----:B------:R-:W-:Y:S01]  /*1640*/  P2R R124, PR, RZ, 0x8 ;  /* 0x00000008ff7c7803 */ /* 0x000fe20000000000 */
[----:B------:R-:W-:Y:S01]  /*1650*/  IMAD R5, R166, c[0x0][0x1f4], R5 ;  /* 0x00007d00a6057a24 */ /* 0x000fe200078e0205 */
[----:B------:R-:W-:Y:S01]  /*1660*/  IADD3 R13, R18, 0x60, RZ ;  /* 0x00000060120d7810 */ /* 0x000fe20007ffe0ff */
[----:B------:R-:W-:-:S02]  /*1670*/  IMAD R131, R166, c[0x0][0x21c], R131 ;  /* 0x00008700a6837a24 */ /* 0x000fc400078e0283 */
[----:B------:R-:W-:Y:S02]  /*1680*/  IMAD.IADD R27, R27, 0x1, R5 ;  /* 0x000000011b1b7824 */ /* 0x000fe400078e0205 */
[----:B------:R1:W-:Y:S01]  /*1690*/  @P2 LDGSTS.E.BYPASS.LTC128B.128 [R122+0xb880], [R30.64+0x80], !P5 ;  /* 0x0b8800801e7a2fae */ /* 0x0003e2000e901d52 */
[----:B------:R-:W-:-:S03]  /*16a0*/  IMAD.WIDE.U32 R166, R166, c[0x0][0x218], R20 ;  /* 0x00008600a6a67a25 */ /* 0x000fc600078e0014 */
[----:B------:R1:W-:Y:S02]  /*16b0*/  @P2 LDGSTS.E.BYPASS.LTC128B.128 [R122+0xd080], [R30.64+0x100], !P3 ;  /* 0x0d0801001e7a2fae */ /* 0x0003e4000d901d52 */
[----:B------:R-:W-:Y:S02]  /*16c0*/  IADD3 R131, R167, R131, RZ ;  /* 0x00000083a7837210 */ /* 0x000fe40007ffe0ff */
[----:B------:R1:W-:Y:S01]  /*16d0*/  @P2 LDGSTS.E.BYPASS.LTC128B.128 [R122+0xe880], [R30.64+0x180], !P6 ;  /* 0x0e8801801e7a2fae */ /* 0x0003e2000f101d52 */
[----:B------:R-:W-:-:S04]  /*16e0*/  @P0 LEA R28, P2, R0, c[0x0][0x220], 0x1 ;  /* 0x00008800001c0a11 */ /* 0x000fc800078408ff */
[----:B------:R-:W-:Y:S02]  /*16f0*/  @P0 LEA.HI.X R29, R0, c[0x0][0x224], R7, 0x1, P2 ;  /* 0x00008900001d0a11 */ /* 0x000fe400010f0c07 */
[CC--:B------:R-:W-:Y:S02]  /*1700*/  LEA.HI R0, R10.reuse, R3.reuse, RZ, 0x3 ;  /* 0x000000030a007211 */ /* 0x0c0fe400078f18ff */
[----:B------:R-:W-:Y:S01]  /*1710*/  LEA.HI R10, R10, R3, RZ, 0x6 ;  /* 0x000000030a0a7211 */ /* 0x000fe200078f30ff */
[----:B------:R1:W-:Y:S01]  /*1720*/  @P0 LDGSTS.E.BYPASS.LTC128B.128 [R122+0xb080], [R28.64], !P4 ;  /* 0x0b0800001c7a0fae */ /* 0x0003e2000e101d52 */
[----:B------:R-:W-:Y:S02]  /*1730*/  SHF.R.S32.HI R3, RZ, 0x1f, R154 ;  /* 0x0000001fff037819 */ /* 0x000fe4000001149a */
[----:B------:R-:W-:Y:S01]  /*1740*/  IADD3 R112, P2, R154, R113, RZ ;  /* 0x000000719a707210 */ /* 0x000fe20007f5e0ff */
[----:B------:R1:W-:Y:S01]  /*1750*/  @P0 LDGSTS.E.BYPASS.LTC128B.128 [R122+0xc880], [R28.64+0x80], !P5 ;  /* 0x0c8800801c7a0fae */ /* 0x0003e2000e901d52 */
[----:B------:R-:W-:Y:S01]  /*1760*/  SHF.R.S32.HI R10, RZ, 0x6, R10 ;  /* 0x00000006ff0a7819 */ /* 0x000fe2000001140a */
[C---:B------:R-:W-:Y:S01]  /*1770*/  IMAD R117, R3.reuse, c[0x0][0x1e0], RZ ;  /* 0x0000780003757a24 */ /* 0x040fe200078e02ff */
[----:B------:R-:W-:Y:S01]  /*1780*/  IADD3.X R110, R3, R8, RZ, P2, !PT ;  /* 0x00000008036e7210 */ /* 0x000fe200017fe4ff */
[----:B------:R-:W-:Y:S01]  /*1790*/  IMAD R8, R8, c[0x0][0x1e0], RZ ;  /* 0x0000780008087a24 */ /* 0x000fe200078e02ff */
[----:B------:R1:W-:Y:S01]  /*17a0*/  @P0 LDGSTS.E.BYPASS.LTC128B.128 [R122+0xe080], [R28.64+0x100], !P3 ;  /* 0x0e0801001c7a0fae */ /* 0x0003e2000d901d52 */
[C---:B------:R-:W-:Y:S01]  /*17b0*/  IMAD R117, R154.reuse, c[0x0][0x1e4], R117 ;  /* 0x000079009a757a24 */ /* 0x040fe200078e0275 */
[----:B------:R-:W-:Y:S01]  /*17c0*/  SHF.R.S32.HI R3, RZ, 0x1f, R156 ;  /* 0x0000001fff037819 */ /* 0x000fe2000001149c */
[----:B------:R-:W-:Y:S01]  /*17d0*/  IMAD R5, R113, c[0x0][0x1e4], R8 ;  /* 0x0000790071057a24 */ /* 0x000fe200078e0208 */
[----:B------:R1:W-:Y:S01]  /*17e0*/  @P0 LDGSTS.E.BYPASS.LTC128B.128 [R122+0xf880], [R28.64+0x180], !P6 ;  /* 0x0f8801801c7a0fae */ /* 0x0003e2000f101d52 */
[----:B------:R-:W-:Y:S01]  /*17f0*/  IMAD.WIDE.U32 R154, R154, c[0x0][0x1e0], R26 ;  /* 0x000078009a9a7a25 */ /* 0x000fe200078e001a */
[----:B------:R-:W-:-:S02]  /*1800*/  LOP3.LUT R24, R119, 0x38, R0, 0xf8, !PT ;  /* 0x0000003877187812 */ /* 0x000fc400078ef800 */
[----:B------:R-:W0:Y:S01]  /*1810*/  LDGDEPBAR ;  /* 0x00000000000079af */ /* 0x000e220000000000 */
[----:B------:R-:W-:-:S03]  /*1820*/  IMAD.IADD R116, R165, 0x1, R5 ;  /* 0x00000001a5747824 */ /* 0x000fc600078e0205 */
[----:B------:R-:W-:Y:S01]  /*1830*/  BAR.SYNC.DEFER_BLOCKING 0x0 ;  /* 0x0000000000007b1d */ /* 0x000fe20000010000 */
[----:B------:R-:W-:Y:S01]  /*1840*/  IMAD.IADD R117, R155, 0x1, R117 ;  /* 0x000000019b757824 */ /* 0x000fe200078e0275 */
[----:B------:R-:W-:Y:S01]  /*1850*/  IADD3 R115, P2, P0, R154, R164, R16 ;  /* 0x000000a49a737210 */ /* 0x000fe2000785e010 */
[C---:B------:R-:W-:Y:S01]  /*1860*/  IMAD R135, R3.reuse, c[0x0][0x280], RZ ;  /* 0x0000a00003877a24 */ /* 0x040fe200078e02ff */
[----:B------:R-:W-:Y:S01]  /*1870*/  LOP3.LUT R143, R24, R129, RZ, 0x3c, !PT ;  /* 0x00000081188f7212 */ /* 0x000fe200078e3cff */
[----:B------:R-:W-:Y:S01]  /*1880*/  IMAD R3, R3, c[0x0][0x290], RZ ;  /* 0x0000a40003037a24 */ /* 0x000fe200078e02ff */
[----:B------:R-:W-:Y:S01]  /*1890*/  IADD3.X R114, R117, R116, R17, P2, P0 ;  /* 0x0000007475727210 */ /* 0x000fe200017e0411 */
[----:B------:R-:W-:Y:S01]  /*18a0*/  IMAD R135, R156, c[0x0][0x284], R135 ;  /* 0x0000a1009c877a24 */ /* 0x000fe200078e0287 */
[----:B------:R-:W-:Y:S01]  /*18b0*/  ISETP.GE.AND P2, PT, R12, c[0x0][0x27c], PT ;  /* 0x00009f000c007a0c */ /* 0x000fe20003f46270 */
[C---:B------:R-:W-:Y:S01]  /*18c0*/  IMAD R3, R156.reuse, c[0x0][0x294], R3 ;  /* 0x0000a5009c037a24 */ /* 0x040fe200078e0203 */
[----:B------:R-:W-:Y:S01]  /*18d0*/  LOP3.LUT R26, R111, 0x38, R0, 0xf8, !PT ;  /* 0x000000386f1a7812 */ /* 0x000fe200078ef800 */
[----:B------:R-:W-:Y:S01]  /*18e0*/  IMAD.WIDE.U32 R156, R156, c[0x0][0x290], R22 ;  /* 0x0000a4009c9c7a25 */ /* 0x000fe200078e0016 */
[----:B------:R-:W-:-:S02]  /*18f0*/  SEL R5, RZ, c[0x0][0x27c], !P2 ;  /* 0x00009f00ff057a07 */ /* 0x000fc40005000000 */
[----:B------:R-:W-:Y:S01]  /*1900*/  LOP3.LUT R145, R26, R123, RZ, 0x3c, !PT ;  /* 0x0000007b1a917212 */ /* 0x000fe200078e3cff */
[----:B------:R-:W-:Y:S01]  /*1910*/  IMAD R22, R10, 0xc00, R6 ;  /* 0x00000c000a167824 */ /* 0x000fe200078e0206 */
[----:B------:R-:W-:Y:S01]  /*1920*/  IADD3 R5, R12, R5, RZ ;  /* 0x000000050c057210 */ /* 0x000fe20007ffe0ff */
[----:B------:R-:W-:Y:S01]  /*1930*/  IMAD R10, R10, 0xc00, R11 ;  /* 0x00000c000a0a7824 */ /* 0x000fe200078e020b */
[----:B------:R-:W-:Y:S01]  /*1940*/  LOP3.LUT R140, R0, 0xfffffff8, RZ, 0xc0, !PT ;  /* 0xfffffff8008c7812 */ /* 0x000fe200078ec0ff */
[----:B------:R-:W-:Y:S01]  /*1950*/  IMAD.IADD R137, R163, 0x1, R135 ;  /* 0x00000001a3897824 */ /* 0x000fe200078e0287 */
[----:B------:R-:W-:Y:S01]  /*1960*/  SHF.R.S32.HI R8, RZ, 0x1f, R5 ;  /* 0x0000001fff087819 */ /* 0x000fe20000011405 */
[----:B------:R-:W-:Y:S01]  /*1970*/  IMAD.IADD R143, R10, 0x1, R143 ;  /* 0x000000010a8f7824 */ /* 0x000fe200078e028f */
[----:B------:R-:W-:Y:S01]  /*1980*/  IADD3 R145, R22, R145, RZ ;  /* 0x0000009116917210 */ /* 0x000fe20007ffe0ff */
[----:B------:R-:W-:Y:S01]  /*1990*/  IMAD.IADD R136, R161, 0x1, R3 ;  /* 0x00000001a1887824 */ /* 0x000fe200078e0203 */
[CC--:B------:R-:W-:Y:S01]  /*19a0*/  LEA.HI R74, R8.reuse, R5.reuse, RZ, 0x3 ;  /* 0x00000005084a7211 */ /* 0x0c0fe200078f18ff */
[----:B------:R-:W-:Y:S01]  /*19b0*/  IMAD.IADD R134, R3, 0x1, R157 ;  /* 0x0000000103867824 */ /* 0x000fe200078e029d */
[----:B------:R-:W-:Y:S01]  /*19c0*/  LEA.HI R8, R8, R5, RZ, 0x6 ;  /* 0x0000000508087211 */ /* 0x000fe200078f30ff */
[----:B------:R-:W-:Y:S01]  /*19d0*/  IMAD.SHL.U32 R145, R145, 0x2, RZ ;  /* 0x0000000291917824 */ /* 0x000fe200078e00ff */
[----:B------:R-:W-:Y:S01]  /*19e0*/  LOP3.LUT R144, R111, 0x38, R74, 0xf8, !PT ;  /* 0x000000386f907812 */ /* 0x000fe200078ef84a */
[----:B------:R-:W-:Y:S01]  /*19f0*/  IMAD.SHL.U32 R143, R143, 0x2, RZ ;  /* 0x000000028f8f7824 */ /* 0x000fe200078e00ff */
[----:B------:R-:W-:-:S02]  /*1a00*/  SHF.R.S32.HI R8, RZ, 0x6, R8 ;  /* 0x00000006ff087819 */ /* 0x000fc40000011408 */
[----:B------:R-:W-:Y:S02]  /*1a10*/  LOP3.LUT R10, R119, 0x38, R74, 0xf8, !PT ;  /* 0x00000038770a7812 */ /* 0x000fe400078ef84a */
[----:B------:R-:W-:Y:S01]  /*1a20*/  LOP3.LUT R144, R144, R123, RZ, 0x3c, !PT ;  /* 0x0000007b90907212 */ /* 0x000fe200078e3cff */
[----:B------:R-:W-:Y:S01]  /*1a30*/  IMAD R5, R8, 0xc00, R6 ;  /* 0x00000c0008057824 */ /* 0x000fe200078e0206 */
[----:B------:R-:W-:Y:S01]  /*1a40*/  LOP3.LUT R141, R10, R129, RZ, 0x3c, !PT ;  /* 0x000000810a8d7212 */ /* 0x000fe200078e3cff */
[----:B------:R-:W-:Y:S01]  /*1a50*/  IMAD R8, R8, 0xc00, R11 ;  /* 0x00000c0008087824 */ /* 0x000fe200078e020b */
[----:B------:R-:W-:Y:S01]  /*1a60*/  LOP3.LUT R139, R74, 0xfffffff8, RZ, 0xc0, !PT ;  /* 0xfffffff84a8b7812 */ /* 0x000fe200078ec0ff */
[----:B------:R-:W-:Y:S01]  /*1a70*/  IMAD.IADD R144, R5, 0x1, R144 ;  /* 0x0000000105907824 */ /* 0x000fe200078e0290 */
[----:B------:R-:W-:Y:S02]  /*1a80*/  ISETP.GE.AND P0, PT, R72, 0x1, PT ;  /* 0x000000014800780c */ /* 0x000fe40003f06270 */
[----:B------:R-:W-:-:S02]  /*1a90*/  IADD3 R141, R8, R141, RZ ;  /* 0x0000008d088d7210 */ /* 0x000fc40007ffe0ff */
[----:B------:R-:W-:Y:S02]  /*1aa0*/  SHF.R.S32.HI R75, RZ, 0x3, R0 ;  /* 0x00000003ff4b7819 */ /* 0x000fe40000011400 */
[----:B------:R-:W-:Y:S01]  /*1ab0*/  IADD3 R135, R135, R159, RZ ;  /* 0x0000009f87877210 */ /* 0x000fe20007ffe0ff */
[----:B------:R-:W-:Y:S01]  /*1ac0*/  IMAD.SHL.U32 R141, R141, 0x2, RZ ;  /* 0x000000028d8d7824 */ /* 0x000fe200078e00ff */
[----:B------:R-:W-:Y:S02]  /*1ad0*/  SHF.R.S32.HI R138, RZ, 0x1f, R140 ;  /* 0x0000001fff8a7819 */ /* 0x000fe4000001148c */
[----:B------:R-:W-:Y:S02]  /*1ae0*/  SHF.R.S32.HI R74, RZ, 0x3, R74 ;  /* 0x00000003ff4a7819 */ /* 0x000fe4000001144a */
[----:B------:R-:W-:Y:S02]  /*1af0*/  SHF.R.S32.HI R142, RZ, 0x1f, R139 ;  /* 0x0000001fff8e7819 */ /* 0x000fe4000001148b */
[----:B-1----:R-:W-:-:S02]  /*1b00*/  SHF.L.U32 R144, R144, 0x1, RZ ;  /* 0x0000000190907819 */ /* 0x002fc400000006ff */
.L_x_1062:
[----:B------:R-:W-:Y:S01]  /*1b10*/  SHF.R.S32.HI R130, RZ, 0x1f, R57 ;  /* 0x0000001fff827819 */ /* 0x000fe20000011439 */
[C---:B------:R-:W-:Y:S01]  /*1b20*/  IMAD R147, R57.reuse, UR17, RZ ;  /* 0x0000001139937c24 */ /* 0x040fe2000f8e02ff */
[----:B------:R-:W-:Y:S01]  /*1b30*/  ISETP.GE.AND P4, PT, R72, 0x1, PT ;  /* 0x000000014800780c */ /* 0x000fe20003f86270 */
[----:B------:R-:W-:Y:S01]  /*1b40*/  IMAD.WIDE.U32 R170, R57, UR28, RZ ;  /* 0x0000001c39aa7c25 */ /* 0x000fe2000f8e00ff */
[----:B------:R-:W-:Y:S04]  /*1b50*/  DEPBAR.LE SB0, 0x0 ;  /* 0x000080000000791a */ /* 0x000fe80000000000 */
[----:B------:R-:W-:Y:S01]  /*1b60*/  BAR.SYNC.DEFER_BLOCKING 0x0 ;  /* 0x0000000000007b1d */ /* 0x000fe20000010000 */
[----:B------:R-:W-:Y:S01]  /*1b70*/  IADD3 R3, P3, P0, R115, UR10, R170 ;  /* 0x0000000a73037c10 */ /* 0x000fe2000f87e0aa */
[----:B------:R-:W-:Y:S04]  /*1b80*/  IMAD R147, R130, UR28, R147 ;  /* 0x0000001c82937c24 */ /* 0x000fe8000f8e0293 */
[----:B------:R-:W-:Y:S05]  /*1b90*/  IMAD.IADD R147, R171, 0x1, R147 ;  /* 0x00000001ab937824 */ /* 0x000fea00078e0293 */
[----:B------:R-:W-:Y:S02]  /*1ba0*/  IADD3.X R0, R114, UR9, R147, P3, P0 ;  /* 0x0000000972007c10 */ /* 0x000fe40009fe0493 */
[----:B-1----:R-:W-:Y:S05]  /*1bb0*/  IADD3 R5, P0, R115, R170, RZ ;  /* 0x000000aa73057210 */ /* 0x002fea0007f1e0ff */
[----:B------:R-:W-:Y:S01]  /*1bc0*/  IMAD.X R4, R147, 0x1, R114, P0 ;  /* 0x0000000193047824 */ /* 0x000fe200000e0672 */
[C---:B------:R-:W-:Y:S04]  /*1bd0*/  LEA R94, P0, R5.reuse, c[0x0][0x1c8], 0x1 ;  /* 0x00007200055e7a11 */ /* 0x040fe800078008ff */
[----:B------:R-:W-:Y:S01]  /*1be0*/  LEA.HI.X R95, R5, c[0x0][0x1cc], R4, 0x1, P0 ;  /* 0x00007300055f7a11 */ /* 0x000fe200000f0c04 */
[----:B------:R-:W-:Y:S01]  /*1bf0*/  BSSY B2, `(.L_x_1023) ;  /* 0x0000530000027945 */ /* 0x000fe20003800000 */
[C---:B------:R-:W-:Y:S04]  /*1c00*/  LEA R92, P0, R3.reuse, c[0x0][0x1c8], 0x1 ;  /* 0x00007200035c7a11 */ /* 0x040fe800078008ff */
[----:B------:R-:W-:Y:S01]  /*1c10*/  LEA.HI.X R93, R3, c[0x0][0x1cc], R0, 0x1, P0 ;  /* 0x00007300035d7a11 */ /* 0x000fe200000f0c00 */
[----:B------:R-:W-:-:S05]  /*1c20*/  @!P4 BRA `(.L_x_1024) ;  /* 0x000050200000c947 */ /* 0x000fca0003800000 */
[C---:B------:R-:W-:Y:S01]  /*1c30*/  IMAD R3, R57.reuse, UR16, RZ ;  /* 0x0000001039037c24 */ /* 0x040fe2000f8e02ff */
[----:B------:R-:W-:Y:S01]  /*1c40*/  ISETP.NE.AND P0, PT, RZ, UR6, PT ;  /* 0x00000006ff007c0c */ /* 0x000fe2000bf05270 */
        /* <DEDUP_REMOVED lines=54> */
.L_x_1027:
[----:B------:R-:W-:Y:S05]  /*1fb0*/  BSYNC B0 ;  /* 0x0000000000007941 */ /* 0x000fea0003800000 */
.L_x_1026:
[----:B------:R-:W-:Y:S01]  /*1fc0*/  ISETP.GE.AND P5, PT, R118, R146, PT ;  /* 0x000000927600720c */ /* 0x000fe20003fa6270 */
[----:B-----5:R-:W-:Y:S01]  /*1fd0*/  IMAD.MOV.U32 R5, RZ, RZ, R40 ;  /* 0x000000ffff057224 */ /* 0x020fe200078e0028 */
[----:B------:R-:W-:Y:S01]  /*1fe0*/  BSSY B0, `(.L_x_1028) ;  /* 0x0000048000007945 */ /* 0x000fe20003800000 */
[----:B------:R-:W-:Y:S01]  /*1ff0*/  IMAD.MOV.U32 R4, RZ, RZ, R41 ;  /* 0x000000ffff047224 */ /* 0x000fe200078e0029 */
[----:B------:R-:W-:Y:S01]  /*2000*/  CS2R R32, SRZ ;  /* 0x0000000000207805 */ /* 0x000fe2000001ff00 */
        /* <DEDUP_REMOVED lines=69> */
.L_x_1029:
[----:B------:R-:W-:Y:S05]  /*2460*/  BSYNC B0 ;  /* 0x0000000000007941 */ /* 0x000fea0003800000 */
.L_x_1028:
        /* <DEDUP_REMOVED lines=90> */
.L_x_1033:
[----:B------:R-:W-:Y:S05]  /*2a10*/  BSYNC B0 ;  /* 0x0000000000007941 */ /* 0x000fea0003800000 */
.L_x_1032:
        /* <DEDUP_REMOVED lines=56> */
.L_x_1035:
[----:B------:R-:W-:Y:S05]  /*2da0*/  BSYNC B0 ;  /* 0x0000000000007941 */ /* 0x000fea0003800000 */
.L_x_1034:
        /* <DEDUP_REMOVED lines=56> */
.L_x_1037:
[----:B------:R-:W-:Y:S05]  /*3130*/  BSYNC B0 ;  /* 0x0000000000007941 */ /* 0x000fea0003800000 */
.L_x_1036:
        /* <DEDUP_REMOVED lines=55> */
.L_x_1031:
[----:B------:R-:W-:Y:S05]  /*34b0*/  BSYNC B1 ;  /* 0x0000000000017941 */ /* 0x000fea0003800000 */
.L_x_1030:
        /* <DEDUP_REMOVED lines=57> */
.L_x_1040:
[----:B------:R-:W-:Y:S05]  /*3850*/  BSYNC B0 ;  /* 0x0000000000007941 */ /* 0x000fea0003800000 */
.L_x_1039:
        /* <DEDUP_REMOVED lines=56> */
.L_x_1042:
[----:B------:R-:W-:Y:S05]  /*3be0*/  BSYNC B0 ;  /* 0x0000000000007941 */ /* 0x000fea0003800000 */
.L_x_1041:
        /* <DEDUP_REMOVED lines=21> */
[----:B------:R-:W-:Y:S02]  /*3d40*/  @!P0 LOP3.LUT R23, R25, 0xffff0000, RZ, 0xc0, !PT ;  /* 0xffff000019178812 */ /* 0x000fe400078ec0ff */
[C---:B------:R-:W-:Y:S02]  /*3d50*/  @!P0 LOP3.LUT R29, R24.reuse, 0xffff0000, RZ, 0xc0, !PT ;  /* 0xffff0000181d8812 */ /* 0x040fe400078ec0ff */
[----:B------:R-:W-:Y:S01]  /*3d60*/  @!P0 SHF.L.U32 R31, R24, 0x10, RZ ;  /* 0x00000010181f8819 */ /* 0x000fe200000006ff */
[----:B------:R-:W-:Y:S01]  /*3d70*/  @!P0 FMUL.FTZ R38, R23, R30 ;  /* 0x0000001e17268220 */ /* 0x000fe20000410000 */
[----:B------:R-:W-:Y:S01]  /*3d80*/  @!P0 SHF.L.U32 R36, R27, 0x10, RZ ;  /* 0x000000101b248819 */ /* 0x000fe200000006ff */
[C---:B------:R-:W-:Y:S02]  /*3d90*/  @!P0 FMUL.FTZ R37, R29.reuse, R28 ;  /* 0x0000001c1d258220 */ /* 0x040fe40000410000 */
[----:B------:R-:W-:Y:S02]  /*3da0*/  @!P0 FMUL.FTZ R0, R29, R22 ;  /* 0x000000161d008220 */ /* 0x000fe40000410000 */
[-C--:B------:R-:W-:Y:S01]  /*3db0*/  @!P0 FMUL.FTZ R3, R23, R10.reuse ;  /* 0x0000000a17038220 */ /* 0x080fe20000410000 */
[----:B------:R-:W-:Y:S01]  /*3dc0*/  @!P0 LOP3.LUT R23, R26, 0xffff0000, RZ, 0xc0, !PT ;  /* 0xffff00001a178812 */ /* 0x000fe200078ec0ff */
[----:B------:R-:W-:Y:S02]  /*3dd0*/  @!P0 FFMA.FTZ R38, R35, R10, -R38 ;  /* 0x0000000a23268223 */ /* 0x000fe40000010826 */
[C---:B------:R-:W-:Y:S01]  /*3de0*/  @!P0 IMAD.U32 R10, R9.reuse, 0x10000, RZ ;  /* 0x00010000090a8824 */ /* 0x040fe200078e00ff */
[----:B------:R-:W-:Y:S01]  /*3df0*/  @!P0 LOP3.LUT R9, R9, 0xffff0000, RZ, 0xc0, !PT ;  /* 0xffff000009098812 */ /* 0x000fe200078ec0ff */
[----:B------:R-:W-:Y:S01]  /*3e00*/  @!P0 FFMA.FTZ R37, R31, R22, -R37 ;  /* 0x000000161f258223 */ /* 0x000fe20000010825 */
        /* <DEDUP_REMOVED lines=22> */
.L_x_1044:
[----:B------:R-:W-:Y:S05]  /*3f70*/  BSYNC B0 ;  /* 0x0000000000007941 */ /* 0x000fea0003800000 */
.L_x_1043:
        /* <DEDUP_REMOVED lines=56> */
.L_x_1025:
        /* <DEDUP_REMOVED lines=36> */
.L_x_1046:
[----:B------:R-:W-:Y:S05]  /*4540*/  BSYNC B0 ;  /* 0x0000000000007941 */ /* 0x000fea0003800000 */
.L_x_1045:
[----:B------:R-:W-:Y:S01]  /*4550*/  ISETP.GE.AND P5, PT, R118, R146, PT ;  /* 0x000000927600720c */ /* 0x000fe20003fa6270 */
[----:B-----5:R-:W-:Y:S01]  /*4560*/  IMAD.MOV.U32 R5, RZ, RZ, R38 ;  /* 0x000000ffff057224 */ /* 0x020fe200078e0026 */
[----:B------:R-:W-:Y:S01]  /*4570*/  BSSY B0, `(.L_x_1047) ;  /* 0x0000040000007945 */ /* 0x000fe20003800000 */
[----:B------:R-:W-:Y:S01]  /*4580*/  IMAD.MOV.U32 R4, RZ, RZ, R39 ;  /* 0x000000ffff047224 */ /* 0x000fe200078e0027 */
[----:B-1----:R-:W-:Y:S01]  /*4590*/  CS2R R20, SRZ ;  /* 0x0000000000147805 */ /* 0x002fe2000001ff00 */
        /* <DEDUP_REMOVED lines=61> */
.L_x_1048:
[----:B------:R-:W-:Y:S05]  /*4970*/  BSYNC B0 ;  /* 0x0000000000007941 */ /* 0x000fea0003800000 */
.L_x_1047:
[----:B------:R-:W-:Y:S01]  /*4980*/  IADD3 R92, -R73, c[0x0][0x1d4], RZ ;  /* 0x00007500495c7a10 */ /* 0x000fe20007ffe1ff */
        /* <DEDUP_REMOVED lines=40> */
[----:B------:R-:W-:Y:S01]  /*4c10*/  SEL R66, R73, R92, !P1 ;  /* 0x0000005c49427207 */ /* 0x000fe20004800000 */
[----:B------:R-:W1:Y:S01]  /*4c20*/  LDS.128 R96, [R145+0xa080] ;  /* 0x00a0800091607984 */ /* 0x000e620000000c00 */
[----:B------:R-:W-:Y:S02]  /*4c30*/  IADD3 R175, P3, P0, R154, R173, R140 ;  /* 0x000000ad9aaf7210 */ /* 0x000fe4000787e08c */
[----:B------:R-:W-:Y:S02]  /*4c40*/  SHF.R.S32.HI R59, RZ, 0x1f, R66 ;  /* 0x0000001fff3b7819 */ /* 0x000fe40000011442 */
[----:B------:R-:W-:Y:S02]  /*4c50*/  IADD3.X R174, R117, R132, R138, P3, P0 ;  /* 0x0000008475ae7210 */ /* 0x000fe40001fe048a */
[----:B------:R-:W-:Y:S04]  /*4c60*/  LEA.HI R66, R59, R66, RZ, 0x4 ;  /* 0x000000423b427211 */ /* 0x000fe800078f20ff */
[----:B------:R-:W-:Y:S04]  /*4c70*/  LEA.HI.SX32 R66, R66, R75, 0x1c ;  /* 0x0000004b42427211 */ /* 0x000fe800078fe2ff */
[----:B------:R-:W-:Y:S01]  /*4c80*/  SHF.R.S32.HI R59, RZ, 0x1f, R66 ;  /* 0x0000001fff3b7819 */ /* 0x000fe20000011442 */
[----:B------:R-:W-:Y:S03]  /*4c90*/  IMAD.SHL.U32 R172, R66, 0x8, RZ ;  /* 0x0000000842ac7824 */ /* 0x000fe600078e00ff */
[----:B------:R-:W-:Y:S02]  /*4ca0*/  LEA.HI R59, R59, R66, RZ, 0x3 ;  /* 0x000000423b3b7211 */ /* 0x000fe400078f18ff */
[----:B------:R-:W-:Y:S02]  /*4cb0*/  ISETP.GE.AND P3, PT, R172, c[0x0][0x1d4], PT ;  /* 0x00007500ac007a0c */ /* 0x000fe40003f66270 */
[----:B------:R-:W-:Y:S05]  /*4cc0*/  SHF.R.S32.HI R59, RZ, 0x3, R59 ;  /* 0x00000003ff3b7819 */ /* 0x000fea000001143b */
[----:B------:R-:W-:Y:S06]  /*4cd0*/  IMAD R56, R59, 0xc00, R6 ;  /* 0x00000c003b387824 */ /* 0x000fec00078e0206 */
[--C-:B------:R-:W-:Y:S02]  /*4ce0*/  @!P3 SHF.R.S32.HI R178, RZ, 0x1f, R172.reuse ;  /* 0x0000001fffb2b819 */ /* 0x100fe400000114ac */
[----:B------:R-:W-:Y:S04]  /*4cf0*/  @!P3 IADD3 R179, P4, P0, R154, R173, R172 ;  /* 0x000000ad9ab3b210 */ /* 0x000fe8000789e0ac */
[----:B------:R-:W-:Y:S02]  /*4d00*/  @!P3 IADD3.X R178, R117, R132, R178, P4, P0 ;  /* 0x0000008475b2b210 */ /* 0x000fe400027e04b2 */
[C---:B------:R-:W-:Y:S04]  /*4d10*/  LEA R176, P0, R175.reuse, c[0x0][0x1c8], 0x1 ;  /* 0x00007200afb07a11 */ /* 0x040fe800078008ff */
[----:B------:R-:W-:Y:S02]  /*4d20*/  LEA.HI.X R177, R175, c[0x0][0x1cc], R174, 0x1, P0 ;  /* 0x00007300afb17a11 */ /* 0x000fe400000f0cae */
[C---:B------:R-:W-:Y:S04]  /*4d30*/  @!P3 LEA R174, P0, R179.reuse, c[0x0][0x1c8], 0x1 ;  /* 0x00007200b3aeba11 */ /* 0x040fe800078008ff */
[----:B------:R-:W-:Y:S02]  /*4d40*/  @!P3 LEA.HI.X R175, R179, c[0x0][0x1cc], R178, 0x1, P0 ;  /* 0x00007300b3afba11 */ /* 0x000fe400000f0cb2 */
[----:B------:R-:W-:Y:S02]  /*4d50*/  LOP3.LUT R178, R111, 0x38, R172, 0xf8, !PT ;  /* 0x000000386fb27812 */ /* 0x000fe400078ef8ac */
[----:B------:R-:W-:Y:S02]  /*4d60*/  ISETP.GE.AND P0, PT, R16, c[0x0][0x27c], PT ;  /* 0x00009f0010007a0c */ /* 0x000fe40003f06270 */
[----:B------:R-:W-:Y:S05]  /*4d70*/  LOP3.LUT R179, R178, R123, RZ, 0x3c, !PT ;  /* 0x0000007bb2b37212 */ /* 0x000fea00078e3cff */
[----:B------:R-:W-:Y:S04]  /*4d80*/  IMAD.IADD R179, R56, 0x1, R179 ;  /* 0x0000000138b37824 */ /* 0x000fe800078e02b3 */
[----:B------:R-:W-:Y:S02]  /*4d90*/  IMAD.SHL.U32 R172, R179, 0x2, RZ ;  /* 0x00000002b3ac7824 */ /* 0x000fe400078e00ff */
[C---:B-1----:R-:W-:Y:S01]  /*4da0*/  @!P0 IMAD.U32 R70, R99.reuse, 0x10000, RZ ;  /* 0x0001000063468824 */ /* 0x042fe200078e00ff */
[----:B------:R-:W-:Y:S02]  /*4db0*/  @!P0 LOP3.LUT R67, R98, 0xffff0000, RZ, 0xc0, !PT ;  /* 0xffff000062438812 */ /* 0x000fe400078ec0ff */
[----:B------:R-:W1:Y:S01]  /*4dc0*/  LDS.128 R32, [R172+0xa080] ;  /* 0x00a08000ac207984 */ /* 0x000e620000000c00 */
[----:B------:R-:W-:Y:S02]  /*4dd0*/  @!P0 LOP3.LUT R71, R99, 0xffff0000, RZ, 0xc0, !PT ;  /* 0xffff000063478812 */ /* 0x000fe400078ec0ff */
[--C-:B------:R-:W-:Y:S02]  /*4de0*/  @!P0 SHF.R.U64 R46, R46, 0x10, R47.reuse ;  /* 0x000000102e2e8819 */ /* 0x100fe4000000122f */
[----:B------:R-:W-:Y:S02]  /*4df0*/  @!P0 SHF.R.U32.HI R47, RZ, 0x10, R47 ;  /* 0x00000010ff2f8819 */ /* 0x000fe4000001162f */
[----:B------:R-:W-:Y:S02]  /*4e00*/  @!P0 PRMT R55, R55, 0x5410, R46 ;  /* 0x0000541037378816 */ /* 0x000fe4000000002e */
[----:B------:R-:W-:Y:S02]  /*4e10*/  @!P0 PRMT R54, R54, 0x5410, R47 ;  /* 0x0000541036368816 */ /* 0x000fe4000000002f */
[----:B------:R-:W-:Y:S02]  /*4e20*/  @!P0 SHF.R.U32.HI R66, RZ, 0x10, R63 ;  /* 0x00000010ff428819 */ /* 0x000fe4000001163f */
[--C-:B------:R-:W-:Y:S02]  /*4e30*/  @!P0 SHF.R.U64 R59, R60, 0x10, R61.reuse ;  /* 0x000000103c3b8819 */ /* 0x100fe4000000123d */
[----:B------:R-:W-:Y:S02]  /*4e40*/  @!P0 SHF.R.U32.HI R61, RZ, 0x10, R61 ;  /* 0x00000010ff3d8819 */ /* 0x000fe4000001163d */
[----:B------:R-:W-:Y:S02]  /*4e50*/  @!P0 SHF.R.U64 R60, R62, 0x10, R63 ;  /* 0x000000103e3c8819 */ /* 0x000fe4000000123f */
[----:B------:R-:W-:Y:S02]  /*4e60*/  @!P0 LOP3.LUT R63, R97, 0xffff0000, RZ, 0xc0, !PT ;  /* 0xffff0000613f8812 */ /* 0x000fe400078ec0ff */
[----:B------:R-:W-:Y:S01]  /*4e70*/  @!P0 PRMT R62, R58, 0x5410, R61 ;  /* 0x000054103a3e8816 */ /* 0x000fe2000000003d */
[C---:B------:R-:W-:Y:S01]  /*4e80*/  @!P0 IMAD.U32 R58, R96.reuse, 0x10000, RZ ;  /* 0x00010000603a8824 */ /* 0x040fe200078e00ff */
[----:B------:R-:W-:Y:S02]  /*4e90*/  @!P0 LOP3.LUT R61, R96, 0xffff0000, RZ, 0xc0, !PT ;  /* 0xffff0000603d8812 */ /* 0x000fe400078ec0ff */
[----:B------:R-:W-:Y:S01]  /*4ea0*/  @!P0 PRMT R69, R69, 0x5410, R66 ;  /* 0x0000541045458816 */ /* 0x000fe20000000042 */
[----:B------:R-:W-:Y:S01]  /*4eb0*/  @!P0 IMAD.U32 R66, R98, 0x10000, RZ ;  /* 0x0001000062428824 */ /* 0x000fe200078e00ff */
[--C-:B------:R-:W-:Y:S02]  /*4ec0*/  @!P0 SHF.R.U64 R44, R44, 0x10, R45.reuse ;  /* 0x000000102c2c8819 */ /* 0x100fe4000000122d */
[----:B------:R-:W-:Y:S01]  /*4ed0*/  @!P0 SHF.R.U32.HI R45, RZ, 0x10, R45 ;  /* 0x00000010ff2d8819 */ /* 0x000fe2000001162d */
[C---:B------:R-:W-:Y:S01]  /*4ee0*/  @!P0 IMAD.U32 R68, R69.reuse, 0x10000, RZ ;  /* 0x0001000045448824 */ /* 0x040fe200078e00ff */
[----:B------:R-:W-:Y:S02]  /*4ef0*/  @!P0 LOP3.LUT R69, R69, 0xffff0000, RZ, 0xc0, !PT ;  /* 0xffff000045458812 */ /* 0x000fe400078ec0ff */
[----:B------:R-:W-:Y:S02]  /*4f00*/  @!P0 PRMT R53, R53, 0x5410, R44 ;  /* 0x0000541035358816 */ /* 0x000fe4000000002c */
[----:B------:R-:W-:Y:S02]  /*4f10*/  @!P0 PRMT R64, R64, 0x5410, R59 ;  /* 0x0000541040408816 */ /* 0x000fe4000000003b */
[C---:B------:R-:W-:Y:S02]  /*4f20*/  @!P0 LOP3.LUT R44, R53.reuse, 0xffff0000, RZ, 0xc0, !PT ;  /* 0xffff0000352c8812 */ /* 0x040fe400078ec0ff */
[----:B------:R-:W-:Y:S01]  /*4f30*/  @!P0 PRMT R52, R52, 0x5410, R45 ;  /* 0x0000541034348816 */ /* 0x000fe2000000002d */
[C---:B-1----:R-:W-:Y:S01]  /*4f40*/  @!P0 IMAD.U32 R46, R32.reuse, 0x10000, RZ ;  /* 0x00010000202e8824 */ /* 0x042fe200078e00ff */
[----:B------:R-:W-:Y:S01]  /*4f50*/  @!P0 LOP3.LUT R47, R32, 0xffff0000, RZ, 0xc0, !PT ;  /* 0xffff0000202f8812 */ /* 0x000fe200078ec0ff */
[----:B------:R-:W-:Y:S01]  /*4f60*/  @!P0 IMAD.U32 R45, R53, 0x10000, RZ ;  /* 0x00010000352d8824 */ /* 0x000fe200078e00ff */
[----:B------:R-:W-:Y:S01]  /*4f70*/  @!P0 PRMT R65, R65, 0x5410, R60 ;  /* 0x0000541041418816 */ /* 0x000fe2000000003c */
[C---:B------:R-:W-:Y:S01]  /*4f80*/  @!P0 IMAD.U32 R59, R64.reuse, 0x10000, RZ ;  /* 0x00010000403b8824 */ /* 0x040fe200078e00ff */
[----:B------:R-:W-:Y:S01]  /*4f90*/  @!P0 LOP3.LUT R60, R64, 0xffff0000, RZ, 0xc0, !PT ;  /* 0xffff0000403c8812 */ /* 0x000fe200078ec0ff */
[C---:B------:R-:W-:Y:S02]  /*4fa0*/  @!P0 FMUL.FTZ R0, R46.reuse, R45 ;  /* 0x0000002d2e008220 */ /* 0x040fe40000410000 */
[----:B------:R-:W-:Y:S02]  /*4fb0*/  @!P0 FMUL.FTZ R172, R46, R59 ;  /* 0x0000003b2eac8220 */ /* 0x000fe40000410000 */
[----:B------:R-:W-:Y:S02]  /*4fc0*/  @!P0 FMUL.FTZ R179, R47, R60 ;  /* 0x0000003c2fb38220 */ /* 0x000fe40000410000 */
[----:B------:R-:W-:Y:S02]  /*4fd0*/  @!P0 FFMA.FTZ R0, R59, R58, R0 ;  /* 0x0000003a3b008223 */ /* 0x000fe40000010000 */
[-C--:B------:R-:W-:Y:S01]  /*4fe0*/  @!P0 FMUL.FTZ R3, R47, R44.reuse ;  /* 0x0000002c2f038220 */ /* 0x080fe20000410000 */
[C---:B------:R-:W-:Y:S01]  /*4ff0*/  @!P0 LOP3.LUT R47, R33.reuse, 0xffff0000, RZ, 0xc0, !PT ;  /* 0xffff0000212f8812 */ /* 0x040fe200078ec0ff */
[C---:B------:R-:W-:Y:S01]  /*5000*/  @!P0 IMAD.U32 R59, R62.reuse, 0x10000, RZ ;  /* 0x000100003e3b8824 */ /* 0x040fe200078e00ff */
[----:B------:R-:W-:Y:S01]  /*5010*/  @!P0 LOP3.LUT R62, R62, 0xffff0000, RZ, 0xc0, !PT ;  /* 0xffff00003e3e8812 */ /* 0x000fe200078ec0ff */
[----:B------:R-:W-:Y:S02]  /*5020*/  @!P0 IMAD.U32 R46, R33, 0x10000, RZ ;  /* 0x00010000212e8824 */ /* 0x000fe400078e00ff */
[----:B------:R-:W-:Y:S01]  /*5030*/  @!P0 FFMA.FTZ R179, R61, R44, -R179 ;  /* 0x0000002c3db38223 */ /* 0x000fe200000108b3 */
[----:B------:R-:W-:Y:S01]  /*5040*/  @!P0 LOP3.LUT R44, R52, 0xffff0000, RZ, 0xc0, !PT ;  /* 0xffff0000342c8812 */ /* 0x000fe200078ec0ff */
[----:B------:R-:W-:Y:S02]  /*5050*/  @!P0 FMUL.FTZ R181, R47, R62 ;  /* 0x0000003e2fb58220 */ /* 0x000fe40000410000 */
[----:B------:R-:W-:Y:S02]  /*5060*/  @!P0 FFMA.FTZ R172, R58, R45, -R172 ;  /* 0x0000002d3aac8223 */ /* 0x000fe400000108ac */
[----:B------:R-:W-:Y:S02]  /*5070*/  @!P0 IMAD.U32 R58, R97, 0x10000, RZ ;  /* 0x00010000613a8824 */ /* 0x000fe400078e00ff */
[----:B------:R-:W-:Y:S01]  /*5080*/  @!P0 IMAD.U32 R45, R52, 0x10000, RZ ;  /* 0x00010000342d8824 */ /* 0x000fe200078e00ff */
[----:B------:R-:W-:Y:S01]  /*5090*/  @!P0 F2FP.BF16.PACK_AB R172, R179, R172 ;  /* 0x000000acb3ac823e */ /* 0x000fe200000010ff */
[----:B------:R-:W-:Y:S02]  /*50a0*/  @!P0 FMUL.FTZ R178, R46, R59 ;  /* 0x0000003b2eb28220 */ /* 0x000fe40000410000 */
[-C--:B------:R-:W-:Y:S01]  /*50b0*/  @!P0 FMUL.FTZ R5, R47, R44.reuse ;  /* 0x0000002c2f058220 */ /* 0x080fe20000410000 */
[----:B------:R-:W-:Y:S01]  /*50c0*/  @!P0 LOP3.LUT R47, R34, 0xffff0000, RZ, 0xc0, !PT ;  /* 0xffff0000222f8812 */ /* 0x000fe200078ec0ff */
[----:B------:R-:W-:Y:S01]  /*50d0*/  @!P0 FFMA.FTZ R181, R63, R44, -R181 ;  /* 0x0000002c3fb58223 */ /* 0x000fe200000108b5 */
[----:B------:R-:W-:Y:S01]  /*50e0*/  @!P0 LOP3.LUT R44, R55, 0xffff0000, RZ, 0xc0, !PT ;  /* 0xffff0000372c8812 */ /* 0x000fe200078ec0ff */
[C---:B------:R-:W-:Y:S01]  /*50f0*/  @!P0 IMAD.U32 R64, R65.reuse, 0x10000, RZ ;  /* 0x0001000041408824 */ /* 0x040fe200078e00ff */
[----:B------:R-:W-:Y:S01]  /*5100*/  @!P0 LOP3.LUT R65, R65, 0xffff0000, RZ, 0xc0, !PT ;  /* 0xffff000041418812 */ /* 0x000fe200078ec0ff */
[-C--:B------:R-:W-:Y:S02]  /*5110*/  @!P0 FMUL.FTZ R4, R46, R45.reuse ;  /* 0x0000002d2e048220 */ /* 0x080fe40000410000 */
[----:B------:R-:W-:Y:S02]  /*5120*/  @!P0 FFMA.FTZ R178, R58, R45, -R178 ;  /* 0x0000002d3ab28223 */ /* 0x000fe400000108b2 */
[----:B------:R-:W-:Y:S02]  /*5130*/  @!P0 IMAD.U32 R46, R34, 0x10000, RZ ;  /* 0x00010000222e8824 */ /* 0x000fe400078e00ff */
[----:B------:R-:W-:Y:S01]  /*5140*/  @!P0 IMAD.U32 R45, R55, 0x10000, RZ ;  /* 0x00010000372d8824 */ /* 0x000fe200078e00ff */
[----:B------:R-:W-:Y:S01]  /*5150*/  @!P0 F2FP.BF16.PACK_AB R181, R181, R178 ;  /* 0x000000b2b5b5823e */ /* 0x000fe200000010ff */
[C---:B------:R-:W-:Y:S02]  /*5160*/  @!P0 FMUL.FTZ R185, R47.reuse, R65 ;  /* 0x000000412fb98220 */ /* 0x040fe40000410000 */
[----:B------:R-:W-:Y:S01]  /*5170*/  @!P0 FMUL.FTZ R8, R47, R44 ;  /* 0x0000002c2f088220 */ /* 0x000fe20000410000 */
[C---:B------:R-:W-:Y:S01]  /*5180*/  @!P0 LOP3.LUT R47, R35.reuse, 0xffff0000, RZ, 0xc0, !PT ;  /* 0xffff0000232f8812 */ /* 0x040fe200078ec0ff */
[C---:B------:R-:W-:Y:S02]  /*5190*/  @!P0 FMUL.FTZ R182, R46.reuse, R64 ;  /* 0x000000402eb68220 */ /* 0x040fe40000410000 */
[-C--:B------:R-:W-:Y:S02]  /*51a0*/  @!P0 FMUL.FTZ R7, R46, R45.reuse ;  /* 0x0000002d2e078220 */ /* 0x080fe40000410000 */
[----:B------:R-:W-:Y:S02]  /*51b0*/  @!P0 IMAD.U32 R46, R35, 0x10000, RZ ;  /* 0x00010000232e8824 */ /* 0x000fe400078e00ff */
[----:B------:R-:W-:Y:S01]  /*51c0*/  @!P0 FFMA.FTZ R185, R67, R44, -R185 ;  /* 0x0000002c43b98223 */ /* 0x000fe200000108b9 */
[----:B------:R-:W-:Y:S01]  /*51d0*/  @!P0 LOP3.LUT R44, R54, 0xffff0000, RZ, 0xc0, !PT ;  /* 0xffff0000362c8812 */ /* 0x000fe200078ec0ff */
[----:B------:R-:W-:Y:S02]  /*51e0*/  @!P0 FFMA.FTZ R182, R66, R45, -R182 ;  /* 0x0000002d42b68223 */ /* 0x000fe400000108b6 */
[----:B------:R-:W-:Y:S02]  /*51f0*/  @!P0 IMAD.U32 R45, R54, 0x10000, RZ ;  /* 0x00010000362d8824 */ /* 0x000fe400078e00ff */
[----:B------:R-:W-:Y:S01]  /*5200*/  @!P0 FMUL.FTZ R180, R46, R68 ;  /* 0x000000442eb48220 */ /* 0x000fe20000410000 */
[----:B------:R-:W-:Y:S01]  /*5210*/  @!P0 F2FP.BF16.PACK_AB R182, R185, R182 ;  /* 0x000000b6b9b6823e */ /* 0x000fe200000010ff */
[----:B------:R-:W-:Y:S02]  /*5220*/  @!P0 FMUL.FTZ R183, R47, R69 ;  /* 0x000000452fb78220 */ /* 0x000fe40000410000 */
[----:B------:R-:W-:Y:S02]  /*5230*/  @!P0 FFMA.FTZ R3, R60, R61, R3 ;  /* 0x0000003d3c038223 */ /* 0x000fe40000010003 */
[----:B------:R-:W-:Y:S02]  /*5240*/  @!P0 FFMA.FTZ R4, R59, R58, R4 ;  /* 0x0000003a3b048223 */ /* 0x000fe40000010004 */
[----:B------:R-:W-:Y:S01]  /*5250*/  @!P0 FFMA.FTZ R180, R70, R45, -R180 ;  /* 0x0000002d46b48223 */ /* 0x000fe200000108b4 */
[----:B------:R-:W-:Y:S01]  /*5260*/  @!P0 F2FP.BF16.PACK_AB R178, R3, R0 ;  /* 0x0000000003b2823e */ /* 0x000fe200000010ff */
[----:B------:R-:W-:Y:S02]  /*5270*/  @!P0 FFMA.FTZ R183, R71, R44, -R183 ;  /* 0x0000002c47b78223 */ /* 0x000fe400000108b7 */
[----:B------:R-:W-:Y:S02]  /*5280*/  @!P0 FFMA.FTZ R5, R62, R63, R5 ;  /* 0x0000003f3e058223 */ /* 0x000fe40000010005 */
[----:B------:R-:W-:Y:S01]  /*5290*/  @!P0 FMUL.FTZ R9, R46, R45 ;  /* 0x0000002d2e098220 */ /* 0x000fe20000410000 */
[----:B------:R-:W-:Y:S01]  /*52a0*/  @!P0 F2FP.BF16.PACK_AB R183, R183, R180 ;  /* 0x000000b4b7b7823e */ /* 0x000fe200000010ff */
        /* <DEDUP_REMOVED lines=9> */
[----:B------:R-:W-:Y:S01]  /*5340*/  @!P0 F2FP.BF16.PACK_AB R185, R10, R9 ;  /* 0x000000090ab9823e */ /* 0x000fe200000010ff */
[----:B------:R-:W-:Y:S02]  /*5350*/  @!P0 IMAD.MOV.U32 R98, RZ, RZ, R182 ;  /* 0x000000ffff628224 */ /* 0x000fe400078e00b6 */
[----:B------:R-:W-:Y:S02]  /*5360*/  @!P0 IMAD.MOV.U32 R99, RZ, RZ, R183 ;  /* 0x000000ffff638224 */ /* 0x000fe400078e00b7 */
[----:B------:R-:W-:Y:S02]  /*5370*/  @!P0 IMAD.MOV.U32 R32, RZ, RZ, R178 ;  /* 0x000000ffff208224 */ /* 0x000fe400078e00b2 */
[----:B------:R-:W-:Y:S01]  /*5380*/  @!P0 IMAD.MOV.U32 R33, RZ, RZ, R179 ;  /* 0x000000ffff218224 */ /* 0x000fe200078e00b3 */
[----:B------:R1:W-:Y:S01]  /*5390*/  STG.E.128 [R176.64], R96 ;  /* 0x00000060b0007986 */ /* 0x0003e2000c101d12 */
[----:B------:R-:W-:Y:S02]  /*53a0*/  @!P0 IMAD.MOV.U32 R34, RZ, RZ, R180 ;  /* 0x000000ffff228224 */ /* 0x000fe400078e00b4 */
[----:B------:R-:W-:Y:S05]  /*53b0*/  @!P0 IMAD.MOV.U32 R35, RZ, RZ, R185 ;  /* 0x000000ffff238224 */ /* 0x000fea00078e00b9 */
[----:B------:R1:W-:Y:S02]  /*53c0*/  @!P3 STG.E.128 [R174.64], R32 ;  /* 0x00000020ae00b986 */ /* 0x0003e4000c101d12 */
.L_x_1052:
[----:B------:R-:W-:Y:S05]  /*53d0*/  BSYNC B0 ;  /* 0x0000000000007941 */ /* 0x000fea0003800000 */
.L_x_1051:
[----:B------:R-:W-:Y:S11]  /*53e0*/  ISETP.GE.AND P0, PT, R12, c[0x0][0x1d4], PT ;  /* 0x000075000c007a0c */ /* 0x000ff60003f06270 */
[----:B------:R-:W-:Y:S02]  /*53f0*/  @!UPT UIADD3 URZ, URZ, URZ, URZ ;  /* 0x0000003f3f3ff290 */ /* 0x000fe4000fffe03f */
[----:B------:R-:W-:-:S05]  /*5400*/  @P0 BRA `(.L_x_1050) ;  /* 0x000007d000000947 */ /* 0x000fca0003800000 */
[----:B------:R-:W-:Y:S01]  /*5410*/  SEL R46, R73, R92, !P2 ;  /* 0x0000005c492e7207 */ /* 0x000fe20005000000 */
[----:B------:R-:W2:Y:S01]  /*5420*/  LDS.128 R64, [R144+0xa080] ;  /* 0x00a0800090407984 */ /* 0x000ea20000000c00 */
[----:B------:R-:W-:Y:S02]  /*5430*/  IADD3 R69, P3, P0, R154, R173, R139 ;  /* 0x000000ad9a457210 */ /* 0x000fe4000787e08b */
[----:B------:R-:W-:Y:S02]  /*5440*/  SHF.R.S32.HI R45, RZ, 0x1f, R46 ;  /* 0x0000001fff2d7819 */ /* 0x000fe4000001142e */
[----:B------:R-:W-:Y:S02]  /*5450*/  IADD3.X R68, R117, R132, R142, P3, P0 ;  /* 0x0000008475447210 */ /* 0x000fe40001fe048e */
[----:B------:R-:W-:Y:S04]  /*5460*/  LEA.HI R45, R45, R46, RZ, 0x4 ;  /* 0x0000002e2d2d7211 */ /* 0x000fe800078f20ff */
[----:B------:R-:W-:Y:S04]  /*5470*/  LEA.HI.SX32 R46, R45, R74, 0x1c ;  /* 0x0000004a2d2e7211 */ /* 0x000fe800078fe2ff */
[----:B------:R-:W-:Y:S01]  /*5480*/  SHF.R.S32.HI R45, RZ, 0x1f, R46 ;  /* 0x0000001fff2d7819 */ /* 0x000fe2000001142e */
[----:B-1----:R-:W-:Y:S03]  /*5490*/  IMAD.SHL.U32 R96, R46, 0x8, RZ ;  /* 0x000000082e607824 */ /* 0x002fe600078e00ff */
[----:B------:R-:W-:Y:S02]  /*54a0*/  LEA.HI R45, R45, R46, RZ, 0x3 ;  /* 0x0000002e2d2d7211 */ /* 0x000fe400078f18ff */
[----:B------:R-:W-:Y:S02]  /*54b0*/  ISETP.GE.AND P3, PT, R96, c[0x0][0x1d4], PT ;  /* 0x0000750060007a0c */ /* 0x000fe40003f66270 */
[----:B------:R-:W-:Y:S02]  /*54c0*/  LOP3.LUT R98, R111, 0x38, R96, 0xf8, !PT ;  /* 0x000000386f627812 */ /* 0x000fe400078ef860 */
[----:B------:R-:W-:Y:S02]  /*54d0*/  SHF.R.S32.HI R45, RZ, 0x3, R45 ;  /* 0x00000003ff2d7819 */ /* 0x000fe4000001142d */
[----:B------:R-:W-:Y:S03]  /*54e0*/  LOP3.LUT R97, R98, R123, RZ, 0x3c, !PT ;  /* 0x0000007b62617212 */ /* 0x000fe600078e3cff */
[----:B------:R-:W-:Y:S04]  /*54f0*/  IMAD R44, R45, 0xc00, R6 ;  /* 0x00000c002d2c7824 */ /* 0x000fe800078e0206 */
[----:B------:R-:W-:Y:S01]  /*5500*/  IMAD.IADD R97, R44, 0x1, R97 ;  /* 0x000000012c617824 */ /* 0x000fe200078e0261 */
[--C-:B------:R-:W-:Y:S02]  /*5510*/  @!P3 SHF.R.S32.HI R70, RZ, 0x1f, R96.reuse ;  /* 0x0000001fff46b819 */ /* 0x100fe40000011460 */
[----:B------:R-:W-:Y:S01]  /*5520*/  @!P3 IADD3 R173, P4, P0, R154, R173, R96 ;  /* 0x000000ad9aadb210 */ /* 0x000fe2000789e060 */
[----:B------:R-:W-:Y:S03]  /*5530*/  IMAD.SHL.U32 R96, R97, 0x2, RZ ;  /* 0x0000000261607824 */ /* 0x000fe600078e00ff */
[----:B------:R-:W-:Y:S02]  /*5540*/  @!P3 IADD3.X R132, R117, R132, R70, P4, P0 ;  /* 0x000000847584b210 */ /* 0x000fe400027e0446 */
[----:B------:R-:W1:Y:S01]  /*5550*/  LDS.128 R32, [R96+0xa080] ;  /* 0x00a0800060207984 */ /* 0x000e620000000c00 */
[C---:B------:R-:W-:Y:S04]  /*5560*/  LEA R70, P0, R69.reuse, c[0x0][0x1c8], 0x1 ;  /* 0x0000720045467a11 */ /* 0x040fe800078008ff */
[----:B------:R-:W-:Y:S02]  /*5570*/  LEA.HI.X R71, R69, c[0x0][0x1cc], R68, 0x1, P0 ;  /* 0x0000730045477a11 */ /* 0x000fe400000f0c44 */
[C---:B------:R-:W-:Y:S04]  /*5580*/  @!P3 LEA R68, P0, R173.reuse, c[0x0][0x1c8], 0x1 ;  /* 0x00007200ad44ba11 */ /* 0x040fe800078008ff */
[----:B------:R-:W-:Y:S02]  /*5590*/  @!P3 LEA.HI.X R69, R173, c[0x0][0x1cc], R132, 0x1, P0 ;  /* 0x00007300ad45ba11 */ /* 0x000fe400000f0c84 */
[----:B------:R-:W-:Y:S11]  /*55a0*/  ISETP.GE.AND P0, PT, R12, c[0x0][0x27c], PT ;  /* 0x00009f000c007a0c */ /* 0x000ff60003f06270 */
[----:B------:R-:W-:Y:S02]  /*55b0*/  @!UPT UIADD3 URZ, URZ, URZ, URZ ;  /* 0x0000003f3f3ff290 */ /* 0x000fe4000fffe03f */
[----:B--2---:R-:W-:Y:S01]  /*55c0*/  @!P0 IMAD.U32 R46, R64, 0x10000, RZ ;  /* 0x00010000402e8824 */ /* 0x004fe200078e00ff */
[----:B------:R-:W-:Y:S01]  /*55d0*/  @!P0 LOP3.LUT R53, R65, 0xffff0000, RZ, 0xc0, !PT ;  /* 0xffff000041358812 */ /* 0x000fe200078ec0ff */
[C---:B------:R-:W-:Y:S01]  /*55e0*/  @!P0 IMAD.U32 R56, R66.reuse, 0x10000, RZ ;  /* 0x0001000042388824 */ /* 0x040fe200078e00ff */
[----:B------:R-:W-:Y:S01]  /*55f0*/  @!P0 LOP3.LUT R59, R66, 0xffff0000, RZ, 0xc0, !PT ;  /* 0xffff0000423b8812 */ /* 0x000fe200078ec0ff */
[C---:B------:R-:W-:Y:S01]  /*5600*/  @!P0 IMAD.U32 R62, R67.reuse, 0x10000, RZ ;  /* 0x00010000433e8824 */ /* 0x040fe200078e00ff */
[----:B------:R-:W-:Y:S02]  /*5610*/  @!P0 LOP3.LUT R63, R67, 0xffff0000, RZ, 0xc0, !PT ;  /* 0xffff0000433f8812 */ /* 0x000fe400078ec0ff */
[--C-:B------:R-:W-:Y:S02]  /*5620*/  @!P0 SHF.R.U64 R38, R38, 0x10, R39.reuse ;  /* 0x0000001026268819 */ /* 0x100fe40000001227 */
[----:B------:R-:W-:Y:S02]  /*5630*/  @!P0 SHF.R.U32.HI R39, RZ, 0x10, R39 ;  /* 0x00000010ff278819 */ /* 0x000fe40000011627 */
[----:B------:R-:W-:Y:S02]  /*5640*/  @!P0 SHF.R.U64 R47, R90, 0x10, R91 ;  /* 0x000000105a2f8819 */ /* 0x000fe4000000125b */
[----:B------:R-:W-:Y:S01]  /*5650*/  @!P0 PRMT R51, R51, 0x5410, R38 ;  /* 0x0000541033338816 */ /* 0x000fe20000000026 */
[----:B-1----:R-:W-:Y:S01]  /*5660*/  @!P0 IMAD.U32 R38, R32, 0x10000, RZ ;  /* 0x0001000020268824 */ /* 0x002fe200078e00ff */
[----:B------:R-:W-:Y:S02]  /*5670*/  @!P0 PRMT R50, R50, 0x5410, R39 ;  /* 0x0000541032328816 */ /* 0x000fe40000000027 */
[----:B------:R-:W-:Y:S02]  /*5680*/  @!P0 LOP3.LUT R39, R32, 0xffff0000, RZ, 0xc0, !PT ;  /* 0xffff000020278812 */ /* 0x000fe400078ec0ff */
[----:B------:R-:W-:Y:S02]  /*5690*/  @!P0 PRMT R102, R102, 0x5410, R47 ;  /* 0x0000541066668816 */ /* 0x000fe4000000002f */
[----:B------:R-:W-:Y:S02]  /*56a0*/  @!P0 LOP3.LUT R47, R64, 0xffff0000, RZ, 0xc0, !PT ;  /* 0xffff0000402f8812 */ /* 0x000fe400078ec0ff */
[C---:B------:R-:W-:Y:S01]  /*56b0*/  @!P0 LOP3.LUT R58, R102.reuse, 0xffff0000, RZ, 0xc0, !PT ;  /* 0xffff0000663a8812 */ /* 0x040fe200078ec0ff */
[----:B------:R-:W-:Y:S01]  /*56c0*/  @!P0 IMAD.U32 R55, R102, 0x10000, RZ ;  /* 0x0001000066378824 */ /* 0x000fe200078e00ff */
[----:B------:R-:W-:Y:S02]  /*56d0*/  @!P0 SHF.R.U64 R36, R36, 0x10, R37 ;  /* 0x0000001024248819 */ /* 0x000fe40000001225 */
[----:B------:R-:W-:Y:S02]  /*56e0*/  @!P0 SHF.R.U64 R45, R88, 0x10, R89 ;  /* 0x00000010582d8819 */ /* 0x000fe40000001259 */
[----:B------:R-:W-:Y:S02]  /*56f0*/  @!P0 PRMT R49, R49, 0x5410, R36 ;  /* 0x0000541031318816 */ /* 0x000fe40000000024 */
[----:B------:R-:W-:Y:S02]  /*5700*/  @!P0 SHF.R.U32.HI R37, RZ, 0x10, R37 ;  /* 0x00000010ff258819 */ /* 0x000fe40000011625 */
[C---:B------:R-:W-:Y:S02]  /*5710*/  @!P0 LOP3.LUT R36, R49.reuse, 0xffff0000, RZ, 0xc0, !PT ;  /* 0xffff000031248812 */ /* 0x040fe400078ec0ff */
[----:B------:R-:W-:Y:S02]  /*5720*/  @!P0 PRMT R104, R104, 0x5410, R45 ;  /* 0x0000541068688816 */ /* 0x000fe4000000002d */
[----:B------:R-:W-:Y:S01]  /*5730*/  @!P0 PRMT R48, R48, 0x5410, R37 ;  /* 0x0000541030308816 */ /* 0x000fe20000000025 */
[----:B------:R-:W-:Y:S01]  /*5740*/  @!P0 IMAD.U32 R37, R49, 0x10000, RZ ;  /* 0x0001000031258824 */ /* 0x000fe200078e00ff */
[C---:B------:R-:W-:Y:S01]  /*5750*/  @!P0 LOP3.LUT R52, R104.reuse, 0xffff0000, RZ, 0xc0, !PT ;  /* 0xffff000068348812 */ /* 0x040fe200078ec0ff */
[----:B------:R-:W-:Y:S01]  /*5760*/  @!P0 IMAD.U32 R45, R104, 0x10000, RZ ;  /* 0x00010000682d8824 */ /* 0x000fe200078e00ff */
[----:B------:R-:W-:Y:S01]  /*5770*/  @!P0 SHF.R.U32.HI R88, RZ, 0x10, R89 ;  /* 0x00000010ff588819 */ /* 0x000fe20000011659 */
[C---:B------:R-:W-:Y:S01]  /*5780*/  @!P0 FMUL.FTZ R0, R38.reuse, R37 ;  /* 0x0000002526008220 */ /* 0x040fe20000410000 */
[----:B------:R-:W-:Y:S01]  /*5790*/  @!P0 SHF.R.U32.HI R90, RZ, 0x10, R91 ;  /* 0x00000010ff5a8819 */ /* 0x000fe2000001165b */
[----:B------:R-:W-:Y:S01]  /*57a0*/  @!P0 FMUL.FTZ R97, R39, R52 ;  /* 0x0000003427618220 */ /* 0x000fe20000410000 */
[----:B------:R-:W-:Y:S01]  /*57b0*/  @!P0 PRMT R103, R103, 0x5410, R88 ;  /* 0x0000541067678816 */ /* 0x000fe20000000058 */
[----:B------:R-:W-:Y:S01]  /*57c0*/  @!P0 FMUL.FTZ R3, R39, R36 ;  /* 0x0000002427038220 */ /* 0x000fe20000410000 */
[----:B------:R-:W-:Y:S01]  /*57d0*/  @!P0 LOP3.LUT R39, R33, 0xffff0000, RZ, 0xc0, !PT ;  /* 0xffff000021278812 */ /* 0x000fe200078ec0ff */
[----:B------:R-:W-:Y:S01]  /*57e0*/  @!P0 FMUL.FTZ R96, R38, R45 ;  /* 0x0000002d26608220 */ /* 0x000fe20000410000 */
[----:B------:R-:W-:Y:S01]  /*57f0*/  @!P0 LOP3.LUT R54, R103, 0xffff0000, RZ, 0xc0, !PT ;  /* 0xffff000067368812 */ /* 0x000fe200078ec0ff */
[----:B------:R-:W-:Y:S01]  /*5800*/  @!P0 FFMA.FTZ R0, R45, R46, R0 ;  /* 0x0000002e2d008223 */ /* 0x000fe20000010000 */
[----:B------:R-:W-:Y:S01]  /*5810*/  @!P0 PRMT R101, R101, 0x5410, R90 ;  /* 0x0000541065658816 */ /* 0x000fe2000000005a */
[----:B------:R-:W-:Y:S02]  /*5820*/  @!P0 IMAD.U32 R45, R103, 0x10000, RZ ;  /* 0x00010000672d8824 */ /* 0x000fe400078e00ff */
[----:B------:R-:W-:Y:S01]  /*5830*/  @!P0 IMAD.U32 R38, R33, 0x10000, RZ ;  /* 0x0001000021268824 */ /* 0x000fe200078e00ff */
[----:B------:R-:W-:Y:S01]  /*5840*/  @!P0 LOP3.LUT R61, R101, 0xffff0000, RZ, 0xc0, !PT ;  /* 0xffff0000653d8812 */ /* 0x000fe200078ec0ff */
        /* <DEDUP_REMOVED lines=11> */
[C---:B------:R-:W-:Y:S01]  /*5900*/  @!P0 LOP3.LUT R36, R51.reuse, 0xffff0000, RZ, 0xc0, !PT ;  /* 0xffff000033248812 */ /* 0x040fe200078ec0ff */
[-C--:B------:R-:W-:Y:S02]  /*5910*/  @!P0 FMUL.FTZ R4, R38, R37.reuse ;  /* 0x0000002526048220 */ /* 0x080fe40000410000 */
[----:B------:R-:W-:Y:S02]  /*5920*/  @!P0 FFMA.FTZ R98, R46, R37, -R98 ;  /* 0x000000252e628223 */ /* 0x000fe40000010862 */
[----:B------:R-:W-:Y:S02]  /*5930*/  @!P0 IMAD.U32 R38, R34, 0x10000, RZ ;  /* 0x0001000022268824 */ /* 0x000fe400078e00ff */
[----:B------:R-:W-:Y:S01]  /*5940*/  @!P0 IMAD.U32 R37, R51, 0x10000, RZ ;  /* 0x0001000033258824 */ /* 0x000fe200078e00ff */
[----:B------:R-:W-:Y:S01]  /*5950*/  @!P0 F2FP.BF16.PACK_AB R99, R99, R98 ;  /* 0x000000626363823e */ /* 0x000fe200000010ff */
[C---:B------:R-:W-:Y:S02]  /*5960*/  @!P0 FMUL.FTZ R175, R39.reuse, R58 ;  /* 0x0000003a27af8220 */ /* 0x040fe40000410000 */
[-C--:B------:R-:W-:Y:S01]  /*5970*/  @!P0 FMUL.FTZ R8, R39, R36.reuse ;  /* 0x0000002427088220 */ /* 0x080fe20000410000 */
[----:B------:R-:W-:Y:S01]  /*5980*/  @!P0 LOP3.LUT R39, R35, 0xffff0000, RZ, 0xc0, !PT ;  /* 0xffff000023278812 */ /* 0x000fe200078ec0ff */
[C---:B------:R-:W-:Y:S02]  /*5990*/  @!P0 FMUL.FTZ R172, R38.reuse, R55 ;  /* 0x0000003726ac8220 */ /* 0x040fe40000410000 */
[-C--:B------:R-:W-:Y:S02]  /*59a0*/  @!P0 FMUL.FTZ R7, R38, R37.reuse ;  /* 0x0000002526078220 */ /* 0x080fe40000410000 */
[----:B------:R-:W-:Y:S02]  /*59b0*/  @!P0 IMAD.U32 R60, R101, 0x10000, RZ ;  /* 0x00010000653c8824 */ /* 0x000fe400078e00ff */
        /* <DEDUP_REMOVED lines=34> */
.L_x_1050:
[----:B------:R-:W-:Y:S05]  /*5be0*/  BSYNC B1 ;  /* 0x0000000000017941 */ /* 0x000fea0003800000 */
.L_x_1049:
[----:B------:R-:W-:Y:S04]  /*5bf0*/  IADD3 R171, P0, R168, R170, RZ ;  /* 0x000000aaa8ab7210 */ /* 0x000fe80007f1e0ff */
[----:B------:R-:W-:Y:S01]  /*5c00*/  IADD3.X R56, R147, R127, RZ, P0, !PT ;  /* 0x0000007f93387210 */ /* 0x000fe200007fe4ff */
[----:B------:R-:W-:-:S05]  /*5c10*/  @P5 BRA `(.L_x_1038) ;  /* 0x000012d000005947 */ /* 0x000fca0003800000 */
[----:B------:R-:W-:Y:S01]  /*5c20*/  ISETP.GE.AND P0, PT, R16, c[0x0][0x1d4], PT ;  /* 0x0000750010007a0c */ /* 0x000fe20003f06270 */
[----:B------:R-:W-:Y:S01]  /*5c30*/  @!UPT UIADD3 URZ, URZ, URZ, URZ ;  /* 0x0000003f3f3ff290 */ /* 0x000fe2000fffe03f */
[----:B------:R-:W-:Y:S11]  /*5c40*/  BSSY B0, `(.L_x_1053) ;  /* 0x000007e000007945 */ /* 0x000ff60003800000 */
[----:B------:R-:W-:-:S05]  /*5c50*/  @P0 BRA `(.L_x_1054) ;  /* 0x000007c000000947 */ /* 0x000fca0003800000 */
[----:B------:R-:W-:Y:S01]  /*5c60*/  SEL R39, R73, R92, !P1 ;  /* 0x0000005c49277207 */ /* 0x000fe20004800000 */
[----:B------:R-:W2:Y:S01]  /*5c70*/  LDS.128 R60, [R143+0xa080] ;  /* 0x00a080008f3c7984 */ /* 0x000ea20000000c00 */
[----:B------:R-:W-:Y:S02]  /*5c80*/  IADD3 R59, P3, P0, R154, R171, R140 ;  /* 0x000000ab9a3b7210 */ /* 0x000fe4000787e08c */
[----:B------:R-:W-:Y:S02]  /*5c90*/  SHF.R.S32.HI R38, RZ, 0x1f, R39 ;  /* 0x0000001fff267819 */ /* 0x000fe40000011427 */
[-C--:B------:R-:W-:Y:S02]  /*5ca0*/  IADD3.X R58, R117, R56.reuse, R138, P3, P0 ;  /* 0x00000038753a7210 */ /* 0x080fe40001fe048a */
[----:B------:R-:W-:Y:S04]  /*5cb0*/  LEA.HI R38, R38, R39, RZ, 0x4 ;  /* 0x0000002726267211 */ /* 0x000fe800078f20ff */
[----:B------:R-:W-:Y:S04]  /*5cc0*/  LEA.HI.SX32 R39, R38, R75, 0x1c ;  /* 0x0000004b26277211 */ /* 0x000fe800078fe2ff */
[----:B------:R-:W-:Y:S01]  /*5cd0*/  SHF.R.S32.HI R38, RZ, 0x1f, R39 ;  /* 0x0000001fff267819 */ /* 0x000fe20000011427 */
[----:B-1----:R-:W-:Y:S03]  /*5ce0*/  IMAD.SHL.U32 R66, R39, 0x8, RZ ;  /* 0x0000000827427824 */ /* 0x002fe600078e00ff */
        /* <DEDUP_REMOVED lines=16> */
[----:B--2---:R-:W-:Y:S01]  /*5df0*/  @!P0 IMAD.U32 R38, R60, 0x10000, RZ ;  /* 0x000100003c268824 */ /* 0x004fe200078e00ff */
[----:B------:R-:W-:Y:S01]  /*5e00*/  @!P0 LOP3.LUT R47, R61, 0xffff0000, RZ, 0xc0, !PT ;  /* 0xffff00003d2f8812 */ /* 0x000fe200078ec0ff */
[C---:B------:R-:W-:Y:S01]  /*5e10*/  @!P0 IMAD.U32 R54, R63.reuse, 0x10000, RZ ;  /* 0x000100003f368824 */ /* 0x040fe200078e00ff */
[----:B------:R-:W1:Y:S01]  /*5e20*/  LDS.128 R32, [R66+0xa080] ;  /* 0x00a0800042207984 */ /* 0x000e620000000c00 */
[C---:B------:R-:W-:Y:S01]  /*5e30*/  @!P0 IMAD.U32 R50, R62.reuse, 0x10000, RZ ;  /* 0x000100003e328824 */ /* 0x040fe200078e00ff */
[----:B------:R-:W-:Y:S02]  /*5e40*/  @!P0 LOP3.LUT R55, R63, 0xffff0000, RZ, 0xc0, !PT ;  /* 0xffff00003f378812 */ /* 0x000fe400078ec0ff */
[----:B------:R-:W-:Y:S02]  /*5e50*/  @!P0 LOP3.LUT R51, R62, 0xffff0000, RZ, 0xc0, !PT ;  /* 0xffff00003e338812 */ /* 0x000fe400078ec0ff */
[----:B------:R-:W-:Y:S02]  /*5e60*/  @!P0 SHF.R.U64 R26, R26, 0x10, R27 ;  /* 0x000000101a1a8819 */ /* 0x000fe4000000121b */
[----:B------:R-:W-:Y:S02]  /*5e70*/  @!P0 SHF.R.U32.HI R45, RZ, 0x10, R83 ;  /* 0x00000010ff2d8819 */ /* 0x000fe40000011653 */
[----:B------:R-:W-:Y:S02]  /*5e80*/  @!P0 SHF.R.U32.HI R37, RZ, 0x10, R27 ;  /* 0x00000010ff258819 */ /* 0x000fe4000001161b */
[----:B------:R-:W-:Y:S02]  /*5e90*/  @!P0 PRMT R43, R43, 0x5410, R26 ;  /* 0x000054102b2b8816 */ /* 0x000fe4000000001a */
        /* <DEDUP_REMOVED lines=14> */
[----:B------:R-:W-:Y:S02]  /*5f80*/  @!P0 PRMT R42, R42, 0x5410, R37 ;  /* 0x000054102a2a8816 */ /* 0x000fe40000000025 */
[----:B------:R-:W-:Y:S01]  /*5f90*/  @!P0 SHF.R.U32.HI R80, RZ, 0x10, R81 ;  /* 0x00000010ff508819 */ /* 0x000fe20000011651 */
[C---:B-1----:R-:W-:Y:S01]  /*5fa0*/  @!P0 IMAD.U32 R26, R32.reuse, 0x10000, RZ ;  /* 0x00010000201a8824 */ /* 0x042fe200078e00ff */
[----:B------:R-:W-:Y:S02]  /*5fb0*/  @!P0 LOP3.LUT R27, R32, 0xffff0000, RZ, 0xc0, !PT ;  /* 0xffff0000201b8812 */ /* 0x000fe400078ec0ff */
[----:B------:R-:W-:Y:S01]  /*5fc0*/  @!P0 PRMT R95, R95, 0x5410, R80 ;  /* 0x000054105f5f8816 */ /* 0x000fe20000000050 */
[----:B------:R-:W-:Y:S01]  /*5fd0*/  @!P0 FMUL.FTZ R0, R26, R25 ;  /* 0x000000191a008220 */ /* 0x000fe20000410000 */
[----:B------:R-:W-:Y:S01]  /*5fe0*/  @!P0 SHF.R.U64 R82, R82, 0x10, R83 ;  /* 0x0000001052528819 */ /* 0x000fe20000001253 */
[----:B------:R-:W-:Y:S01]  /*5ff0*/  @!P0 FMUL.FTZ R67, R27, R44 ;  /* 0x0000002c1b438220 */ /* 0x000fe20000410000 */
[----:B------:R-:W-:Y:S01]  /*6000*/  @!P0 LOP3.LUT R46, R95, 0xffff0000, RZ, 0xc0, !PT ;  /* 0xffff00005f2e8812 */ /* 0x000fe200078ec0ff */
[----:B------:R-:W-:Y:S01]  /*6010*/  @!P0 FMUL.FTZ R3, R27, R24 ;  /* 0x000000181b038220 */ /* 0x000fe20000410000 */
[----:B------:R-:W-:Y:S01]  /*6020*/  @!P0 LOP3.LUT R27, R33, 0xffff0000, RZ, 0xc0, !PT ;  /* 0xffff0000211b8812 */ /* 0x000fe200078ec0ff */
[----:B------:R-:W-:Y:S01]  /*6030*/  @!P0 FMUL.FTZ R66, R26, R39 ;  /* 0x000000271a428220 */ /* 0x000fe20000410000 */
[----:B------:R-:W-:Y:S01]  /*6040*/  @!P0 PRMT R93, R93, 0x5410, R82 ;  /* 0x000054105d5d8816 */ /* 0x000fe20000000052 */
[----:B------:R-:W-:Y:S02]  /*6050*/  @!P0 FFMA.FTZ R0, R39, R38, R0 ;  /* 0x0000002627008223 */ /* 0x000fe40000010000 */
[----:B------:R-:W-:Y:S01]  /*6060*/  @!P0 IMAD.U32 R39, R95, 0x10000, RZ ;  /* 0x000100005f278824 */ /* 0x000fe200078e00ff */
[----:B------:R-:W-:Y:S01]  /*6070*/  @!P0 LOP3.LUT R49, R93, 0xffff0000, RZ, 0xc0, !PT ;  /* 0xffff00005d318812 */ /* 0x000fe200078ec0ff */
[----:B------:R-:W-:Y:S02]  /*6080*/  @!P0 IMAD.U32 R26, R33, 0x10000, RZ ;  /* 0x00010000211a8824 */ /* 0x000fe400078e00ff */
[----:B------:R-:W-:Y:S01]  /*6090*/  @!P0 FFMA.FTZ R67, R45, R24, -R67 ;  /* 0x000000182d438223 */ /* 0x000fe20000010843 */
[----:B------:R-:W-:Y:S01]  /*60a0*/  @!P0 LOP3.LUT R24, R40, 0xffff0000, RZ, 0xc0, !PT ;  /* 0xffff000028188812 */ /* 0x000fe200078ec0ff */
[----:B------:R-:W-:Y:S02]  /*60b0*/  @!P0 FFMA.FTZ R66, R38, R25, -R66 ;  /* 0x0000001926428223 */ /* 0x000fe40000010842 */
[----:B------:R-:W-:Y:S02]  /*60c0*/  @!P0 IMAD.U32 R25, R40, 0x10000, RZ ;  /* 0x0001000028198824 */ /* 0x000fe400078e00ff */
[----:B------:R-:W-:Y:S01]  /*60d0*/  @!P0 FMUL.FTZ R69, R27, R46 ;  /* 0x0000002e1b458220 */ /* 0x000fe20000410000 */
[----:B------:R-:W-:Y:S01]  /*60e0*/  @!P0 F2FP.BF16.PACK_AB R66, R67, R66 ;  /* 0x000000424342823e */ /* 0x000fe200000010ff */
[----:B------:R-:W-:Y:S02]  /*60f0*/  @!P0 IMAD.U32 R38, R61, 0x10000, RZ ;  /* 0x000100003d268824 */ /* 0x000fe400078e00ff */
[C---:B------:R-:W-:Y:S02]  /*6100*/  @!P0 FMUL.FTZ R68, R26.reuse, R39 ;  /* 0x000000271a448220 */ /* 0x040fe40000410000 */
[-C--:B------:R-:W-:Y:S02]  /*6110*/  @!P0 FMUL.FTZ R4, R26, R25.reuse ;  /* 0x000000191a048220 */ /* 0x080fe40000410000 */
[-C--:B------:R-:W-:Y:S01]  /*6120*/  @!P0 FMUL.FTZ R5, R27, R24.reuse ;  /* 0x000000181b058220 */ /* 0x080fe20000410000 */
[----:B------:R-:W-:Y:S01]  /*6130*/  @!P0 LOP3.LUT R27, R35, 0xffff0000, RZ, 0xc0, !PT ;  /* 0xffff0000231b8812 */ /* 0x000fe200078ec0ff */
[----:B------:R-:W-:Y:S01]  /*6140*/  @!P0 FFMA.FTZ R69, R47, R24, -R69 ;  /* 0x000000182f458223 */ /* 0x000fe20000010845 */
[----:B------:R-:W-:Y:S01]  /*6150*/  @!P0 LOP3.LUT R24, R42, 0xffff0000, RZ, 0xc0, !PT ;  /* 0xffff00002a188812 */ /* 0x000fe200078ec0ff */
[----:B------:R-:W-:Y:S02]  /*6160*/  @!P0 IMAD.U32 R26, R35, 0x10000, RZ ;  /* 0x00010000231a8824 */ /* 0x000fe400078e00ff */
[----:B------:R-:W-:Y:S02]  /*6170*/  @!P0 FFMA.FTZ R68, R38, R25, -R68 ;  /* 0x0000001926448223 */ /* 0x000fe40000010844 */
[----:B------:R-:W-:Y:S02]  /*6180*/  @!P0 IMAD.U32 R25, R42, 0x10000, RZ ;  /* 0x000100002a198824 */ /* 0x000fe400078e00ff */
[----:B------:R-:W-:Y:S01]  /*6190*/  @!P0 FMUL.FTZ R70, R26, R52 ;  /* 0x000000341a468220 */ /* 0x000fe20000410000 */
[----:B------:R-:W-:Y:S01]  /*61a0*/  @!P0 F2FP.BF16.PACK_AB R69, R69, R68 ;  /* 0x000000444545823e */ /* 0x000fe200000010ff */
[C---:B------:R-:W-:Y:S02]  /*61b0*/  @!P0 FMUL.FTZ R89, R27.reuse, R53 ;  /* 0x000000351b598220 */ /* 0x040fe40000410000 */
        /* <DEDUP_REMOVED lines=38> */
.L_x_1054:
[----:B------:R-:W-:Y:S05]  /*6420*/  BSYNC B0 ;  /* 0x0000000000007941 */ /* 0x000fea0003800000 */
.L_x_1053:
[----:B------:R-:W-:Y:S11]  /*6430*/  ISETP.GE.AND P0, PT, R12, c[0x0][0x1d4], PT ;  /* 0x000075000c007a0c */ /* 0x000ff60003f06270 */
[----:B------:R-:W-:Y:S02]  /*6440*/  @!UPT UIADD3 URZ, URZ, URZ, URZ ;  /* 0x0000003f3f3ff290 */ /* 0x000fe4000fffe03f */
[----:B------:R-:W-:-:S05]  /*6450*/  @P0 BRA `(.L_x_1038) ;  /* 0x00000a9000000947 */ /* 0x000fca0003800000 */
[----:B-1----:R-:W-:Y:S01]  /*6460*/  SEL R35, R73, R92, !P2 ;  /* 0x0000005c49237207 */ /* 0x002fe20005000000 */
[----:B------:R-:W1:Y:S01]  /*6470*/  LDS.128 R48, [R141+0xa080] ;  /* 0x00a080008d307984 */ /* 0x000e620000000c00 */
[----:B------:R-:W-:Y:S02]  /*6480*/  IADD3 R53, P3, P0, R154, R171, R139 ;  /* 0x000000ab9a357210 */ /* 0x000fe4000787e08b */
[----:B------:R-:W-:Y:S02]  /*6490*/  SHF.R.S32.HI R34, RZ, 0x1f, R35 ;  /* 0x0000001fff227819 */ /* 0x000fe40000011423 */
[----:B------:R-:W-:Y:S02]  /*64a0*/  IADD3.X R52, R117, R56, R142, P3, P0 ;  /* 0x0000003875347210 */ /* 0x000fe40001fe048e */
[----:B------:R-:W-:Y:S02]  /*64b0*/  LEA.HI R35, R34, R35, RZ, 0x4 ;  /* 0x0000002322237211 */ /* 0x000fe400078f20ff */
[----:B------:R-:W-:Y:S02]  /*64c0*/  LEA R54, P0, R53, c[0x0][0x1c8], 0x1 ;  /* 0x0000720035367a11 */ /* 0x000fe400078008ff */
[----:B------:R-:W-:Y:S02]  /*64d0*/  LEA.HI.SX32 R35, R35, R74, 0x1c ;  /* 0x0000004a23237211 */ /* 0x000fe400078fe2ff */
[----:B------:R-:W-:Y:S02]  /*64e0*/  LEA.HI.X R55, R53, c[0x0][0x1cc], R52, 0x1, P0 ;  /* 0x0000730035377a11 */ /* 0x000fe400000f0c34 */
[----:B------:R-:W-:Y:S01]  /*64f0*/  SHF.R.S32.HI R34, RZ, 0x1f, R35 ;  /* 0x0000001fff227819 */ /* 0x000fe20000011423 */
[----:B------:R-:W-:Y:S01]  /*6500*/  IMAD.SHL.U32 R52, R35, 0x8, RZ ;  /* 0x0000000823347824 */ /* 0x000fe200078e00ff */
[----:B------:R-:W-:Y:S02]  /*6510*/  ISETP.GE.AND P0, PT, R12, c[0x0][0x27c], PT ;  /* 0x00009f000c007a0c */ /* 0x000fe40003f06270 */
[----:B------:R-:W-:Y:S02]  /*6520*/  LEA.HI R34, R34, R35, RZ, 0x3 ;  /* 0x0000002322227211 */ /* 0x000fe400078f18ff */
[----:B------:R-:W-:Y:S02]  /*6530*/  LOP3.LUT R58, R119, 0x38, R52, 0xf8, !PT ;  /* 0x00000038773a7812 */ /* 0x000fe400078ef834 */
[----:B------:R-:W-:Y:S02]  /*6540*/  SHF.R.S32.HI R34, RZ, 0x3, R34 ;  /* 0x00000003ff227819 */ /* 0x000fe40000011422 */
[----:B------:R-:W-:Y:S03]  /*6550*/  LOP3.LUT R59, R58, R129, RZ, 0x3c, !PT ;  /* 0x000000813a3b7212 */ /* 0x000fe600078e3cff */
[----:B------:R-:W-:Y:S02]  /*6560*/  IMAD R32, R34, 0xc00, R11 ;  /* 0x00000c0022207824 */ /* 0x000fe400078e020b */
[----:B------:R-:W-:Y:S02]  /*6570*/  @!P0 SHF.R.U64 R34, R76, 0x10, R77 ;  /* 0x000000104c228819 */ /* 0x000fe4000000124d */
[----:B------:R-:W-:Y:S01]  /*6580*/  IMAD.IADD R59, R32, 0x1, R59 ;  /* 0x00000001203b7824 */ /* 0x000fe200078e023b */
[----:B------:R-:W-:Y:S02]  /*6590*/  @!P0 SHF.R.U32.HI R36, RZ, 0x10, R79 ;  /* 0x00000010ff248819 */ /* 0x000fe4000001164f */
[----:B------:R-:W-:Y:S01]  /*65a0*/  @!P0 PRMT R87, R87, 0x5410, R34 ;  /* 0x0000541057578816 */ /* 0x000fe20000000022 */
[----:B------:R-:W-:Y:S01]  /*65b0*/  IMAD.SHL.U32 R53, R59, 0x2, RZ ;  /* 0x000000023b357824 */ /* 0x000fe200078e00ff */
[----:B------:R-:W-:Y:S02]  /*65c0*/  @!P0 PRMT R85, R85, 0x5410, R36 ;  /* 0x0000541055558816 */ /* 0x000fe40000000024 */
[--C-:B------:R-:W-:Y:S01]  /*65d0*/  @!P0 SHF.R.U64 R20, R20, 0x10, R21.reuse ;  /* 0x0000001014148819 */ /* 0x100fe20000001215 */
[----:B------:R-:W-:Y:S01]  /*65e0*/  @!P0 IMAD.U32 R35, R87, 0x10000, RZ ;  /* 0x0001000057238824 */ /* 0x000fe200078e00ff */
[----:B------:R-:W2:Y:S01]  /*65f0*/  LDS.128 R24, [R53+0xa080] ;  /* 0x00a0800035187984 */ /* 0x000ea20000000c00 */
[C---:B-1----:R-:W-:Y:S01]  /*6600*/  @!P0 IMAD.U32 R34, R48.reuse, 0x10000, RZ ;  /* 0x0001000030228824 */ /* 0x042fe200078e00ff */
[----:B------:R-:W-:Y:S01]  /*6610*/  @!P0 LOP3.LUT R36, R48, 0xffff0000, RZ, 0xc0, !PT ;  /* 0xffff000030248812 */ /* 0x000fe200078ec0ff */
[C---:B------:R-:W-:Y:S01]  /*6620*/  @!P0 IMAD.U32 R39, R49.reuse, 0x10000, RZ ;  /* 0x0001000031278824 */ /* 0x040fe200078e00ff */
[----:B------:R-:W-:Y:S01]  /*6630*/  @!P0 LOP3.LUT R38, R49, 0xffff0000, RZ, 0xc0, !PT ;  /* 0xffff000031268812 */ /* 0x000fe200078ec0ff */
[C---:B------:R-:W-:Y:S01]  /*6640*/  @!P0 IMAD.U32 R46, R51.reuse, 0x10000, RZ ;  /* 0x00010000332e8824 */ /* 0x040fe200078e00ff */
[----:B------:R-:W-:Y:S01]  /*6650*/  @!P0 LOP3.LUT R47, R51, 0xffff0000, RZ, 0xc0, !PT ;  /* 0xffff0000332f8812 */ /* 0x000fe200078ec0ff */
[C---:B------:R-:W-:Y:S01]  /*6660*/  @!P0 IMAD.U32 R42, R50.reuse, 0x10000, RZ ;  /* 0x00010000322a8824 */ /* 0x040fe200078e00ff */
[----:B------:R-:W-:Y:S02]  /*6670*/  @!P0 LOP3.LUT R43, R50, 0xffff0000, RZ, 0xc0, !PT ;  /* 0xffff0000322b8812 */ /* 0x000fe400078ec0ff */
[----:B------:R-:W-:Y:S02]  /*6680*/  @!P0 SHF.R.U32.HI R21, RZ, 0x10, R21 ;  /* 0x00000010ff158819 */ /* 0x000fe40000011615 */
[----:B------:R-:W-:Y:S02]  /*6690*/  @!P0 PRMT R29, R29, 0x5410, R20 ;  /* 0x000054101d1d8816 */ /* 0x000fe40000000014 */
[----:B------:R-:W-:Y:S02]  /*66a0*/  @!P0 PRMT R28, R28, 0x5410, R21 ;  /* 0x000054101c1c8816 */ /* 0x000fe40000000015 */
[----:B------:R-:W-:Y:S02]  /*66b0*/  @!P0 SHF.L.U32 R21, R29, 0x10, RZ ;  /* 0x000000101d158819 */ /* 0x000fe400000006ff */
[C---:B------:R-:W-:Y:S01]  /*66c0*/  @!P0 SHF.L.U32 R44, R85.reuse, 0x10, RZ ;  /* 0x00000010552c8819 */ /* 0x040fe200000006ff */
[----:B------:R-:W-:Y:S01]  /*66d0*/  @!P0 IMAD.U32 R20, R28, 0x10000, RZ ;  /* 0x000100001c148824 */ /* 0x000fe200078e00ff */
[----:B------:R-:W-:Y:S02]  /*66e0*/  @!P0 LOP3.LUT R45, R85, 0xffff0000, RZ, 0xc0, !PT ;  /* 0xffff0000552d8812 */ /* 0x000fe400078ec0ff */
[--C-:B------:R-:W-:Y:S02]  /*66f0*/  @!P0 SHF.R.U64 R22, R22, 0x10, R23.reuse ;  /* 0x0000001016168819 */ /* 0x100fe40000001217 */
[----:B------:R-:W-:Y:S02]  /*6700*/  @!P0 SHF.R.U32.HI R33, RZ, 0x10, R23 ;  /* 0x00000010ff218819 */ /* 0x000fe40000011617 */
[----:B------:R-:W-:Y:S02]  /*6710*/  @!P0 PRMT R31, R31, 0x5410, R22 ;  /* 0x000054101f1f8816 */ /* 0x000fe40000000016 */
[----:B------:R-:W-:Y:S02]  /*6720*/  @!P0 PRMT R30, R30, 0x5410, R33 ;  /* 0x000054101e1e8816 */ /* 0x000fe40000000021 */
[----:B------:R-:W-:Y:S02]  /*6730*/  @!P0 SHF.R.U32.HI R77, RZ, 0x10, R77 ;  /* 0x00000010ff4d8819 */ /* 0x000fe4000001164d */
[----:B------:R-:W-:Y:S02]  /*6740*/  @!P0 SHF.R.U64 R79, R78, 0x10, R79 ;  /* 0x000000104e4f8819 */ /* 0x000fe4000000124f */
[----:B------:R-:W-:Y:S02]  /*6750*/  @!P0 PRMT R86, R86, 0x5410, R77 ;  /* 0x0000541056568816 */ /* 0x000fe4000000004d */
[----:B------:R-:W-:Y:S03]  /*6760*/  @!P0 PRMT R84, R84, 0x5410, R79 ;  /* 0x0000541054548816 */ /* 0x000fe6000000004f */
[----:B------:R-:W-:Y:S01]  /*6770*/  @!P0 IMAD.U32 R37, R86, 0x10000, RZ ;  /* 0x0001000056258824 */ /* 0x000fe200078e00ff */
[----:B------:R-:W-:Y:S01]  /*6780*/  @!P0 LOP3.LUT R41, R84, 0xffff0000, RZ, 0xc0, !PT ;  /* 0xffff000054298812 */ /* 0x000fe200078ec0ff */
[----:B--2---:R-:W-:Y:S02]  /*6790*/  @!P0 IMAD.U32 R22, R24, 0x10000, RZ ;  /* 0x0001000018168824 */ /* 0x004fe400078e00ff */
[C---:B------:R-:W-:Y:S02]  /*67a0*/  @!P0 IMAD.U32 R23, R25.reuse, 0x10000, RZ ;  /* 0x0001000019178824 */ /* 0x040fe400078e00ff */
[C---:B------:R-:W-:Y:S02]  /*67b0*/  @!P0 FMUL.FTZ R53, R22.reuse, R35 ;  /* 0x0000002316358220 */ /* 0x040fe40000410000 */
[----:B------:R-:W-:Y:S01]  /*67c0*/  @!P0 FMUL.FTZ R0, R22, R21 ;  /* 0x0000001516008220 */ /* 0x000fe20000410000 */
[----:B------:R-:W-:Y:S01]  /*67d0*/  @!P0 LOP3.LUT R22, R25, 0xffff0000, RZ, 0xc0, !PT ;  /* 0xffff000019168812 */ /* 0x000fe200078ec0ff */
[----:B------:R-:W-:Y:S02]  /*67e0*/  @!P0 FMUL.FTZ R58, R23, R37 ;  /* 0x00000025173a8220 */ /* 0x000fe40000410000 */
[----:B------:R-:W-:Y:S01]  /*67f0*/  @!P0 FFMA.FTZ R53, R34, R21, -R53 ;  /* 0x0000001522358223 */ /* 0x000fe20000010835 */
[----:B------:R-:W-:Y:S01]  /*6800*/  @!P0 LOP3.LUT R21, R28, 0xffff0000, RZ, 0xc0, !PT ;  /* 0xffff00001c158812 */ /* 0x000fe200078ec0ff */
[----:B------:R-:W-:Y:S01]  /*6810*/  @!P0 FFMA.FTZ R0, R35, R34, R0 ;  /* 0x0000002223008223 */ /* 0x000fe20000010000 */
[----:B------:R-:W-:Y:S01]  /*6820*/  @!P0 LOP3.LUT R34, R87, 0xffff0000, RZ, 0xc0, !PT ;  /* 0xffff000057228812 */ /* 0x000fe200078ec0ff */
[-C--:B------:R-:W-:Y:S01]  /*6830*/  @!P0 FMUL.FTZ R4, R23, R20.reuse ;  /* 0x0000001417048220 */ /* 0x080fe20000410000 */
[----:B------:R-:W-:Y:S01]  /*6840*/  @!P0 LOP3.LUT R23, R29, 0xffff0000, RZ, 0xc0, !PT ;  /* 0xffff00001d178812 */ /* 0x000fe200078ec0ff */
[----:B------:R-:W-:Y:S01]  /*6850*/  @!P0 FFMA.FTZ R58, R39, R20, -R58 ;  /* 0x00000014273a8223 */ /* 0x000fe2000001083a */
[----:B------:R-:W-:Y:S01]  /*6860*/  @!P0 LOP3.LUT R20, R24, 0xffff0000, RZ, 0xc0, !PT ;  /* 0xffff000018148812 */ /* 0x000fe200078ec0ff */
[----:B------:R-:W-:Y:S01]  /*6870*/  @!P0 FMUL.FTZ R5, R22, R21 ;  /* 0x0000001516058220 */ /* 0x000fe20000410000 */
[----:B------:R-:W-:Y:S01]  /*6880*/  @!P0 LOP3.LUT R35, R86, 0xffff0000, RZ, 0xc0, !PT ;  /* 0xffff000056238812 */ /* 0x000fe200078ec0ff */
[----:B------:R-:W-:Y:S02]  /*6890*/  @!P0 IMAD.U32 R40, R84, 0x10000, RZ ;  /* 0x0001000054288824 */ /* 0x000fe400078e00ff */
[----:B------:R-:W-:Y:S02]  /*68a0*/  @!P0 FMUL.FTZ R60, R20, R34 ;  /* 0x00000022143c8220 */ /* 0x000fe40000410000 */
[----:B------:R-:W-:Y:S02]  /*68b0*/  @!P0 FMUL.FTZ R59, R22, R35 ;  /* 0x00000023163b8220 */ /* 0x000fe40000410000 */
[-C--:B------:R-:W-:Y:S01]  /*68c0*/  @!P0 FMUL.FTZ R3, R20, R23.reuse ;  /* 0x0000001714038220 */ /* 0x080fe20000410000 */
[----:B------:R-:W-:Y:S01]  /*68d0*/  @!P0 LOP3.LUT R20, R30, 0xffff0000, RZ, 0xc0, !PT ;  /* 0xffff00001e148812 */ /* 0x000fe200078ec0ff */
[----:B------:R-:W-:Y:S01]  /*68e0*/  @!P0 FFMA.FTZ R60, R36, R23, -R60 ;  /* 0x00000017243c8223 */ /* 0x000fe2000001083c */
[C---:B------:R-:W-:Y:S01]  /*68f0*/  @!P0 LOP3.LUT R23, R27.reuse, 0xffff0000, RZ, 0xc0, !PT ;  /* 0xffff00001b178812 */ /* 0x040fe200078ec0ff */
[----:B------:R-:W-:Y:S02]  /*6900*/  @!P0 IMAD.U32 R22, R27, 0x10000, RZ ;  /* 0x000100001b168824 */ /* 0x000fe400078e00ff */
[----:B------:R-:W-:Y:S01]  /*6910*/  @!P0 FFMA.FTZ R59, R38, R21, -R59 ;  /* 0x00000015263b8223 */ /* 0x000fe2000001083b */
[----:B------:R-:W-:Y:S01]  /*6920*/  @!P0 F2FP.BF16.PACK_AB R53, R60, R53 ;  /* 0x000000353c35823e */ /* 0x000fe200000010ff */
        /* <DEDUP_REMOVED lines=8> */
[----:B------:R-:W-:Y:S01]  /*69b0*/  @!P0 FFMA.FTZ R61, R46, R21, -R61 ;  /* 0x000000152e3d8223 */ /* 0x000fe2000001083d */
[----:B------:R-:W-:Y:S01]  /*69c0*/  @!P0 SHF.L.U32 R21, R31, 0x10, RZ ;  /* 0x000000101f158819 */ /* 0x000fe200000006ff */
[----:B------:R-:W-:Y:S01]  /*69d0*/  @!P0 FFMA.FTZ R64, R47, R20, -R64 ;  /* 0x000000142f408223 */ /* 0x000fe20000010840 */
[----:B------:R-:W-:Y:S01]  /*69e0*/  @!P0 LOP3.LUT R20, R31, 0xffff0000, RZ, 0xc0, !PT ;  /* 0xffff00001f148812 */ /* 0x000fe200078ec0ff */
[----:B------:R-:W-:Y:S02]  /*69f0*/  @!P0 FMUL.FTZ R62, R22, R40 ;  /* 0x00000028163e8220 */ /* 0x000fe40000410000 */
[----:B------:R-:W-:Y:S01]  /*6a00*/  @!P0 FMUL.FTZ R63, R23, R41 ;  /* 0x00000029173f8220 */ /* 0x000fe20000410000 */
[----:B------:R-:W-:Y:S01]  /*6a10*/  @!P0 F2FP.BF16.PACK_AB R61, R64, R61 ;  /* 0x0000003d403d823e */ /* 0x000fe200000010ff */
[----:B------:R-:W-:Y:S02]  /*6a20*/  @!P0 FFMA.FTZ R3, R34, R36, R3 ;  /* 0x0000002422038223 */ /* 0x000fe40000010003 */
[-C--:B------:R-:W-:Y:S02]  /*6a30*/  @!P0 FMUL.FTZ R7, R22, R21.reuse ;  /* 0x0000001516078220 */ /* 0x080fe40000410000 */
[----:B------:R-:W-:Y:S01]  /*6a40*/  @!P0 FFMA.FTZ R62, R42, R21, -R62 ;  /* 0x000000152a3e8223 */ /* 0x000fe2000001083e */
[----:B------:R-:W-:Y:S01]  /*6a50*/  @!P0 F2FP.BF16.PACK_AB R59, R3, R0 ;  /* 0x00000000033b823e */ /* 0x000fe200000010ff */
[-C--:B------:R-:W-:Y:S02]  /*6a60*/  @!P0 FFMA.FTZ R63, R43, R20.reuse, -R63 ;  /* 0x000000142b3f8223 */ /* 0x080fe4000001083f */
[----:B------:R-:W-:Y:S01]  /*6a70*/  @!P0 FFMA.FTZ R4, R37, R39, R4 ;  /* 0x0000002725048223 */ /* 0x000fe20000010004 */
[----:B------:R-:W-:Y:S01]  /*6a80*/  @!P0 MOV R24, R59 ;  /* 0x0000003b00188202 */ /* 0x000fe20000000f00 */
[----:B------:R-:W-:Y:S01]  /*6a90*/  @!P0 FMUL.FTZ R8, R23, R20 ;  /* 0x0000001417088220 */ /* 0x000fe20000410000 */
[----:B------:R-:W-:Y:S01]  /*6aa0*/  @!P0 F2FP.BF16.PACK_AB R62, R63, R62 ;  /* 0x0000003e3f3e823e */ /* 0x000fe200000010ff */
[----:B------:R-:W-:Y:S02]  /*6ab0*/  @!P0 FFMA.FTZ R5, R35, R38, R5 ;  /* 0x0000002623058223 */ /* 0x000fe40000010005 */
[----:B------:R-:W-:Y:S02]  /*6ac0*/  @!P0 FFMA.FTZ R7, R40, R42, R7 ;  /* 0x0000002a28078223 */ /* 0x000fe40000010007 */
        /* <DEDUP_REMOVED lines=13> */
[----:B------:R-:W-:Y:S01]  /*6ba0*/  @!P0 IMAD.MOV.U32 R27, RZ, RZ, R64 ;  /* 0x000000ffff1b8224 */ /* 0x000fe200078e0040 */
[----:B------:R-:W-:Y:S11]  /*6bb0*/  ISETP.GE.AND P0, PT, R52, c[0x0][0x1d4], PT ;  /* 0x0000750034007a0c */ /* 0x000ff60003f06270 */
[----:B------:R-:W-:Y:S02]  /*6bc0*/  @!UPT UIADD3 URZ, URZ, URZ, URZ ;  /* 0x0000003f3f3ff290 */ /* 0x000fe4000fffe03f */
[----:B------:R-:W-:-:S05]  /*6bd0*/  @P0 BRA `(.L_x_1038) ;  /* 0x0000031000000947 */ /* 0x000fca0003800000 */
[--C-:B------:R-:W-:Y:S02]  /*6be0*/  SHF.R.S32.HI R0, RZ, 0x1f, R52.reuse ;  /* 0x0000001fff007819 */ /* 0x100fe40000011434 */
[----:B------:R-:W-:Y:S04]  /*6bf0*/  IADD3 R52, P3, P0, R154, R171, R52 ;  /* 0x000000ab9a347210 */ /* 0x000fe8000787e034 */
[----:B------:R-:W-:Y:S02]  /*6c00*/  IADD3.X R3, R117, R56, R0, P3, P0 ;  /* 0x0000003875037210 */ /* 0x000fe40001fe0400 */
[C---:B------:R-:W-:Y:S04]  /*6c10*/  LEA R4, P0, R52.reuse, c[0x0][0x1c8], 0x1 ;  /* 0x0000720034047a11 */ /* 0x040fe800078008ff */
[----:B------:R-:W-:Y:S05]  /*6c20*/  LEA.HI.X R5, R52, c[0x0][0x1cc], R3, 0x1, P0 ;  /* 0x0000730034057a11 */ /* 0x000fea00000f0c03 */
[----:B------:R2:W-:Y:S01]  /*6c30*/  STG.E.128 [R4.64], R24 ;  /* 0x0000001804007986 */ /* 0x0005e2000c101d12 */
[----:B------:R-:W-:-:S05]  /*6c40*/  BRA `(.L_x_1038) ;  /* 0x000002a000007947 */ /* 0x000fca0003800000 */
.L_x_1024:
[----:B------:R-:W-:Y:S01]  /*6c50*/  IMAD R0, R57, -0x30, R2 ;  /* 0xffffffd039007824 */ /* 0x000fe200078e0202 */
[----:B------:R-:W-:Y:S04]  /*6c60*/  BSSY B0, `(.L_x_1055) ;  /* 0x0000015000007945 */ /* 0x000fe80003800000 */
[----:B------:R-:W-:Y:S04]  /*6c70*/  IMNMX R146, R0, 0x30, PT ;  /* 0x0000003000927817 */ /* 0x000fe80003800200 */
[----:B------:R-:W-:Y:S11]  /*6c80*/  ISETP.GE.AND P0, PT, R113, R146, PT ;  /* 0x000000927100720c */ /* 0x000ff60003f06270 */
[----:B------:R-:W-:Y:S02]  /*6c90*/  @!UPT UIADD3 URZ, URZ, URZ, URZ ;  /* 0x0000003f3f3ff290 */ /* 0x000fe4000fffe03f */
[----:B------:R-:W-:-:S05]  /*6ca0*/  @P0 BRA `(.L_x_1056) ;  /* 0x0000010000000947 */ /* 0x000fca0003800000 */
[----:B------:R-:W-:Y:S11]  /*6cb0*/  ISETP.GE.AND P0, PT, R16, c[0x0][0x1d4], PT ;  /* 0x0000750010007a0c */ /* 0x000ff60003f06270 */
[----:B------:R-:W-:Y:S02]  /*6cc0*/  @!UPT UIADD3 URZ, URZ, URZ, URZ ;  /* 0x0000003f3f3ff290 */ /* 0x000fe4000fffe03f */
[----:B------:R-:W1:Y:S04]  /*6cd0*/  @!P0 LDS.128 R32, [R122+0xa080] ;  /* 0x00a080007a208984 */ /* 0x000e680000000c00 */
[----:B-1----:R-:W-:Y:S01]  /*6ce0*/  @!P0 STG.E.128 [R94.64], R32 ;  /* 0x000000205e008986 */ /* 0x002fe2000c101d12 */
[----:B------:R-:W-:Y:S11]  /*6cf0*/  ISETP.GE.AND P0, PT, R12, c[0x0][0x1d4], PT ;  /* 0x000075000c007a0c */ /* 0x000ff60003f06270 */
[----:B------:R-:W-:Y:S02]  /*6d00*/  @!UPT UIADD3 URZ, URZ, URZ, URZ ;  /* 0x0000003f3f3ff290 */ /* 0x000fe4000fffe03f */
[----:B------:R-:W1:Y:S04]  /*6d10*/  @!P0 LDS.128 R28, [R122+0xb880] ;  /* 0x00b880007a1c8984 */ /* 0x000e680000000c00 */
[----:B-1----:R-:W-:Y:S01]  /*6d20*/  @!P0 STG.E.128 [R94.64+0x80], R28 ;  /* 0x0000801c5e008986 */ /* 0x002fe2000c101d12 */
[----:B------:R-:W-:Y:S11]  /*6d30*/  ISETP.GE.AND P0, PT, R121, c[0x0][0x1d4], PT ;  /* 0x0000750079007a0c */ /* 0x000ff60003f06270 */
[----:B------:R-:W-:Y:S02]  /*6d40*/  @!UPT UIADD3 URZ, URZ, URZ, URZ ;  /* 0x0000003f3f3ff290 */ /* 0x000fe4000fffe03f */
[----:B------:R-:W1:Y:S04]  /*6d50*/  @!P0 LDS.128 R24, [R122+0xd080] ;  /* 0x00d080007a188984 */ /* 0x000e680000000c00 */
[----:B-1----:R-:W-:Y:S01]  /*6d60*/  @!P0 STG.E.128 [R94.64+0x100], R24 ;  /* 0x000100185e008986 */ /* 0x002fe2000c101d12 */
[----:B------:R-:W-:Y:S11]  /*6d70*/  ISETP.GE.AND P0, PT, R120, c[0x0][0x1d4], PT ;  /* 0x0000750078007a0c */ /* 0x000ff60003f06270 */
[----:B------:R-:W-:Y:S02]  /*6d80*/  @!UPT UIADD3 URZ, URZ, URZ, URZ ;  /* 0x0000003f3f3ff290 */ /* 0x000fe4000fffe03f */
[----:B------:R-:W1:Y:S04]  /*6d90*/  @!P0 LDS.128 R20, [R122+0xe880] ;  /* 0x00e880007a148984 */ /* 0x000e680000000c00 */
[----:B-1----:R1:W-:Y:S02]  /*6da0*/  @!P0 STG.E.128 [R94.64+0x180], R20 ;  /* 0x000180145e008986 */ /* 0x0023e4000c101d12 */
.L_x_1056:
[----:B------:R-:W-:Y:S05]  /*6db0*/  BSYNC B0 ;  /* 0x0000000000007941 */ /* 0x000fea0003800000 */
.L_x_1055:
[----:B------:R-:W-:Y:S11]  /*6dc0*/  ISETP.GE.AND P0, PT, R118, R146, PT ;  /* 0x000000927600720c */ /* 0x000ff60003f06270 */
[----:B------:R-:W-:Y:S02]  /*6dd0*/  @!UPT UIADD3 URZ, URZ, URZ, URZ ;  /* 0x0000003f3f3ff290 */ /* 0x000fe4000fffe03f */
[----:B------:R-:W-:-:S05]  /*6de0*/  @P0 BRA `(.L_x_1038) ;  /* 0x0000010000000947 */ /* 0x000fca0003800000 */
[----:B------:R-:W-:Y:S11]  /*6df0*/  ISETP.GE.AND P0, PT, R16, c[0x0][0x1d4], PT ;  /* 0x0000750010007a0c */ /* 0x000ff60003f06270 */
[----:B------:R-:W-:Y:S02]  /*6e00*/  @!UPT UIADD3 URZ, URZ, URZ, URZ ;  /* 0x0000003f3f3ff290 */ /* 0x000fe4000fffe03f */
[----:B------:R-:W2:Y:S04]  /*6e10*/  @!P0 LDS.128 R32, [R122+0xb080] ;  /* 0x00b080007a208984 */ /* 0x000ea80000000c00 */
[----:B--2---:R-:W-:Y:S01]  /*6e20*/  @!P0 STG.E.128 [R92.64], R32 ;  /* 0x000000205c008986 */ /* 0x004fe2000c101d12 */
[----:B------:R-:W-:Y:S11]  /*6e30*/  ISETP.GE.AND P0, PT, R12, c[0x0][0x1d4], PT ;  /* 0x000075000c007a0c */ /* 0x000ff60003f06270 */
[----:B------:R-:W-:Y:S02]  /*6e40*/  @!UPT UIADD3 URZ, URZ, URZ, URZ ;  /* 0x0000003f3f3ff290 */ /* 0x000fe4000fffe03f */
[----:B------:R-:W2:Y:S04]  /*6e50*/  @!P0 LDS.128 R28, [R122+0xc880] ;  /* 0x00c880007a1c8984 */ /* 0x000ea80000000c00 */
[----:B--2---:R-:W-:Y:S01]  /*6e60*/  @!P0 STG.E.128 [R92.64+0x80], R28 ;  /* 0x0000801c5c008986 */ /* 0x004fe2000c101d12 */
[----:B------:R-:W-:Y:S11]  /*6e70*/  ISETP.GE.AND P0, PT, R121, c[0x0][0x1d4], PT ;  /* 0x0000750079007a0c */ /* 0x000ff60003f06270 */
[----:B------:R-:W-:Y:S02]  /*6e80*/  @!UPT UIADD3 URZ, URZ, URZ, URZ ;  /* 0x0000003f3f3ff290 */ /* 0x000fe4000fffe03f */
[----:B------:R-:W2:Y:S04]  /*6e90*/  @!P0 LDS.128 R24, [R122+0xe080] ;  /* 0x00e080007a188984 */ /* 0x000ea80000000c00 */
[----:B--2---:R-:W-:Y:S01]  /*6ea0*/  @!P0 STG.E.128 [R92.64+0x100], R24 ;  /* 0x000100185c008986 */ /* 0x004fe2000c101d12 */
[----:B------:R-:W-:Y:S11]  /*6eb0*/  ISETP.GE.AND P0, PT, R120, c[0x0][0x1d4], PT ;  /* 0x0000750078007a0c */ /* 0x000ff60003f06270 */
[----:B------:R-:W-:Y:S02]  /*6ec0*/  @!UPT UIADD3 URZ, URZ, URZ, URZ ;  /* 0x0000003f3f3ff290 */ /* 0x000fe4000fffe03f */
[----:B-1----:R-:W1:Y:S04]  /*6ed0*/  @!P0 LDS.128 R20, [R122+0xf880] ;  /* 0x00f880007a148984 */ /* 0x002e680000000c00 */
[----:B-1----:R1:W-:Y:S02]  /*6ee0*/  @!P0 STG.E.128 [R92.64+0x180], R20 ;  /* 0x000180145c008986 */ /* 0x0023e4000c101d12 */
.L_x_1038:
[----:B------:R-:W-:Y:S05]  /*6ef0*/  BSYNC B2 ;  /* 0x0000000000027941 */ /* 0x000fea0003800000 */
.L_x_1023:
[----:B------:R-:W-:Y:S01]  /*6f00*/  IMAD.WIDE.U32 R8, R57, 0x30, RZ ;  /* 0x0000003039087825 */ /* 0x000fe200078e00ff */
[----:B--2---:R-:W-:Y:S01]  /*6f10*/  P2R R4, PR, RZ, 0x2 ;  /* 0x00000002ff047803 */ /* 0x004fe20000000000 */
[----:B------:R-:W-:Y:S01]  /*6f20*/  BSSY B0, `(.L_x_1057) ;  /* 0x000004a000007945 */ /* 0x000fe20003800000 */
[----:B------:R-:W-:Y:S01]  /*6f30*/  ISETP.NE.AND P1, PT, R126, RZ, PT ;  /* 0x000000ff7e00720c */ /* 0x000fe20003f25270 */
[----:B------:R-:W-:Y:S01]  /*6f40*/  IMAD R0, R130, 0x30, RZ ;  /* 0x0000003082007824 */ /* 0x000fe200078e02ff */
[-C--:B------:R-:W-:Y:S02]  /*6f50*/  IADD3 R7, P0, R109, R8.reuse, RZ ;  /* 0x000000086d077210 */ /* 0x080fe40007f1e0ff */
[----:B------:R-:W-:Y:S01]  /*6f60*/  ISETP.NE.AND P5, PT, R124, RZ, PT ;  /* 0x000000ff7c00720c */ /* 0x000fe20003fa5270 */
[----:B------:R-:W-:Y:S04]  /*6f70*/  IMAD.IADD R0, R9, 0x1, R0 ;  /* 0x0000000109007824 */ /* 0x000fe800078e0200 */
[----:B------:R-:W-:Y:S01]  /*6f80*/  IMAD.X R5, R0, 0x1, R107, P0 ;  /* 0x0000000100057824 */ /* 0x000fe200000e066b */
[----:B------:R-:W-:Y:S01]  /*6f90*/  IADD3 R3, P0, R112, R8, RZ ;  /* 0x0000000870037210 */ /* 0x000fe20007f1e0ff */
[----:B------:R-:W-:Y:S04]  /*6fa0*/  IMAD.IADD R8, R146, 0x1, -R113 ;  /* 0x0000000192087824 */ /* 0x000fe800078e0a71 */
[----:B------:R-:W-:Y:S01]  /*6fb0*/  IMAD.X R0, R0, 0x1, R110, P0 ;  /* 0x0000000100007824 */ /* 0x000fe200000e066e */
[C---:B------:R-:W-:Y:S11]  /*6fc0*/  ISETP.GE.AND P0, PT, R8.reuse, 0x21, PT ;  /* 0x000000210800780c */ /* 0x040ff60003f06270 */
[----:B------:R-:W-:Y:S02]  /*6fd0*/  @!UPT UIADD3 URZ, URZ, URZ, URZ ;  /* 0x0000003f3f3ff290 */ /* 0x000fe4000fffe03f */
[----:B-1----:R-:W-:Y:S04]  /*6fe0*/  @P0 IADD3 R21, P3, R7, 0x20, RZ ;  /* 0x0000002007150810 */ /* 0x002fe80007f7e0ff */
[----:B------:R-:W-:Y:S02]  /*6ff0*/  @P0 IADD3.X R9, RZ, R5, RZ, P3, !PT ;  /* 0x00000005ff090210 */ /* 0x000fe40001ffe4ff */
[----:B------:R-:W-:Y:S11]  /*7000*/  ISETP.GE.AND P3, PT, R8, 0x1, PT ;  /* 0x000000010800780c */ /* 0x000ff60003f66270 */
[----:B------:R-:W-:Y:S02]  /*7010*/  @!UPT UIADD3 URZ, URZ, URZ, URZ ;  /* 0x0000003f3f3ff290 */ /* 0x000fe4000fffe03f */
[----:B------:R-:W-:Y:S02]  /*7020*/  @P3 IMAD R8, R5, c[0x0][0x258], RZ ;  /* 0x0000960005083a24 */ /* 0x000fe400078e02ff */
[----:B------:R-:W-:Y:S02]  /*7030*/  @P3 IMAD.MOV.U32 R132, RZ, RZ, R152 ;  /* 0x000000ffff843224 */ /* 0x000fe400078e0098 */
[C---:B------:R-:W-:Y:S02]  /*7040*/  @P3 IMAD R8, R7.reuse, c[0x0][0x25c], R8 ;  /* 0x0000970007083a24 */ /* 0x040fe400078e0208 */
[----:B------:R-:W-:Y:S01]  /*7050*/  @P3 IMAD.WIDE.U32 R22, R7, c[0x0][0x258], R132 ;  /* 0x0000960007163a25 */ /* 0x000fe200078e0084 */
[----:B------:R-:W-:Y:S03]  /*7060*/  @P0 MOV R132, R152 ;  /* 0x0000009800840202 */ /* 0x000fe60000000f00 */
[----:B------:R-:W-:Y:S01]  /*7070*/  @P3 IMAD.IADD R8, R23, 0x1, R8 ;  /* 0x0000000117083824 */ /* 0x000fe200078e0208 */
[C---:B------:R-:W-:Y:S04]  /*7080*/  @P3 LEA R24, P4, R22.reuse, c[0x0][0x250], 0x1 ;  /* 0x0000940016183a11 */ /* 0x040fe800078808ff */
[----:B------:R-:W-:Y:S01]  /*7090*/  @P3 LEA.HI.X R25, R22, c[0x0][0x254], R8, 0x1, P4 ;  /* 0x0000950016193a11 */ /* 0x000fe200020f0c08 */
[----:B------:R-:W-:Y:S02]  /*70a0*/  @P0 IMAD R8, R9, c[0x0][0x258], RZ ;  /* 0x0000960009080a24 */ /* 0x000fe400078e02ff */
[C---:B------:R-:W-:Y:S02]  /*70b0*/  @P0 IMAD.WIDE.U32 R22, R21.reuse, c[0x0][0x258], R132 ;  /* 0x0000960015160a25 */ /* 0x040fe400078e0084 */
[----:B------:R-:W-:Y:S01]  /*70c0*/  @!PT LDS RZ, [RZ] ;  /* 0x00000000fffff984 */ /* 0x000fe20000000800 */
[----:B------:R-:W-:Y:S01]  /*70d0*/  @!PT LDS RZ, [RZ] ;  /* 0x00000000fffff984 */ /* 0x000fe20000000800 */
[----:B------:R-:W-:Y:S01]  /*70e0*/  @!PT LDS RZ, [RZ] ;  /* 0x00000000fffff984 */ /* 0x000fe20000000800 */
[----:B------:R1:W-:Y:S01]  /*70f0*/  @P3 LDGSTS.E.BYPASS.LTC128B.128 [R122+0x4080], [R24.64], !P1 ;  /* 0x04080000187a3fae */ /* 0x0003e2000c901d52 */
[----:B------:R-:W-:Y:S01]  /*7100*/  ISETP.NE.AND P1, PT, R4, RZ, PT ;  /* 0x000000ff0400720c */ /* 0x000fe20003f25270 */
[----:B------:R-:W-:Y:S01]  /*7110*/  @P0 IMAD R8, R21, c[0x0][0x25c], R8 ;  /* 0x0000970015080a24 */ /* 0x000fe200078e0208 */
[C---:B------:R-:W-:Y:S03]  /*7120*/  @P0 LEA R20, P4, R22.reuse, c[0x0][0x250], 0x1 ;  /* 0x0000940016140a11 */ /* 0x040fe600078808ff */
[----:B------:R-:W-:Y:S05]  /*7130*/  @P0 IMAD.IADD R8, R23, 0x1, R8 ;  /* 0x0000000117080824 */ /* 0x000fea00078e0208 */
[----:B------:R-:W-:Y:S02]  /*7140*/  @P0 LEA.HI.X R21, R22, c[0x0][0x254], R8, 0x1, P4 ;  /* 0x0000950016150a11 */ /* 0x000fe400020f0c08 */
[----:B------:R-:W-:Y:S11]  /*7150*/  ISETP.NE.AND P4, PT, R125, RZ, PT ;  /* 0x000000ff7d00720c */ /* 0x000ff60003f85270 */
[----:B------:R-:W-:Y:S02]  /*7160*/  @!UPT UIADD3 URZ, URZ, URZ, URZ ;  /* 0x0000003f3f3ff290 */ /* 0x000fe4000fffe03f */
[----:B------:R1:W-:Y:S04]  /*7170*/  @P3 LDGSTS.E.BYPASS.LTC128B.128 [R122+0x5880], [R24.64+0x80], !P4 ;  /* 0x05880080187a3fae */ /* 0x0003e8000e101d52 */
[----:B------:R1:W-:Y:S04]  /*7180*/  @P3 LDGSTS.E.BYPASS.LTC128B.128 [R122+0x7080], [R24.64+0x100], !P5 ;  /* 0x07080100187a3fae */ /* 0x0003e8000e901d52 */
[----:B------:R1:W-:Y:S01]  /*7190*/  @P3 LDGSTS.E.BYPASS.LTC128B.128 [R122+0x8880], [R24.64+0x180], !P6 ;  /* 0x08880180187a3fae */ /* 0x0003e2000f101d52 */
[----:B------:R-:W-:Y:S11]  /*71a0*/  ISETP.NE.AND P3, PT, R126, RZ, PT ;  /* 0x000000ff7e00720c */ /* 0x000ff60003f65270 */
[----:B------:R-:W-:Y:S02]  /*71b0*/  @!UPT UIADD3 URZ, URZ, URZ, URZ ;  /* 0x0000003f3f3ff290 */ /* 0x000fe4000fffe03f */
[----:B------:R1:W-:Y:S04]  /*71c0*/  @P0 LDGSTS.E.BYPASS.LTC128B.128 [R122+0x5080], [R20.64], !P3 ;  /* 0x05080000147a0fae */ /* 0x0003e8000d901d52 */
[----:B------:R1:W-:Y:S04]  /*71d0*/  @P0 LDGSTS.E.BYPASS.LTC128B.128 [R122+0x6880], [R20.64+0x80], !P4 ;  /* 0x06880080147a0fae */ /* 0x0003e8000e101d52 */
[----:B------:R1:W-:Y:S04]  /*71e0*/  @P0 LDGSTS.E.BYPASS.LTC128B.128 [R122+0x8080], [R20.64+0x100], !P5 ;  /* 0x08080100147a0fae */ /* 0x0003e8000e901d52 */
[----:B------:R1:W-:Y:S01]  /*71f0*/  @P0 LDGSTS.E.BYPASS.LTC128B.128 [R122+0x9880], [R20.64+0x180], !P6 ;  /* 0x09880180147a0fae */ /* 0x0003e2000f101d52 */
[----:B------:R-:W-:Y:S03]  /*7200*/  ISETP.GT.AND P0, PT, R146, R113, PT ;  /* 0x000000719200720c */ /* 0x000fe60003f04270 */
[----:B------:R-:W0:Y:S01]  /*7210*/  LDGDEPBAR ;  /* 0x00000000000079af */ /* 0x000e220000000000 */
[----:B------:R-:W-:Y:S04]  /*7220*/  DEPBAR.LE SB0, 0x0 ;  /* 0x000080000000791a */ /* 0x000fe80000000000 */
[----:B------:R-:W-:Y:S06]  /*7230*/  BAR.SYNC.DEFER_BLOCKING 0x0 ;  /* 0x0000000000007b1d */ /* 0x000fec0000010000 */
[----:B------:R-:W-:-:S05]  /*7240*/  @!P0 BRA `(.L_x_1058) ;  /* 0x0000017000008947 */ /* 0x000fca0003800000 */
[----:B-1----:R-:W-:Y:S02]  /*7250*/  IMAD.MOV.U32 R130, RZ, RZ, R166 ;  /* 0x000000ffff827224 */ /* 0x002fe400078e00a6 */
[----:B------:R-:W-:Y:S02]  /*7260*/  IMAD R4, R0, c[0x0][0x208], RZ ;  /* 0x0000820000047a24 */ /* 0x000fe400078e02ff */
[C---:B------:R-:W-:Y:S04]  /*7270*/  IMAD.WIDE.U32 R20, R3.reuse, c[0x0][0x208], R130 ;  /* 0x0000820003147a25 */ /* 0x040fe800078e0082 */
[----:B------:R-:W-:Y:S01]  /*7280*/  IMAD R4, R3, c[0x0][0x20c], R4 ;  /* 0x0000830003047a24 */ /* 0x000fe200078e0204 */
[C---:B------:R-:W-:Y:S03]  /*7290*/  LEA R8, P0, R20.reuse, c[0x0][0x1f8], 0x1 ;  /* 0x00007e0014087a11 */ /* 0x040fe600078008ff */
[----:B------:R-:W-:Y:S05]  /*72a0*/  IMAD.IADD R4, R21, 0x1, R4 ;  /* 0x0000000115047824 */ /* 0x000fea00078e0204 */
[----:B------:R-:W-:Y:S02]  /*72b0*/  LEA.HI.X R9, R20, c[0x0][0x1fc], R4, 0x1, P0 ;  /* 0x00007f0014097a11 */ /* 0x000fe400000f0c04 */
        /* <DEDUP_REMOVED lines=16> */
.L_x_1058:
[----:B-1----:R-:W-:Y:S05]  /*73c0*/  BSYNC B0 ;  /* 0x0000000000007941 */ /* 0x002fea0003800000 */
.L_x_1057:
[----:B------:R-:W-:Y:S01]  /*73d0*/  ISETP.GE.AND P0, PT, R118, R146, PT ;  /* 0x000000927600720c */ /* 0x000fe20003f06270 */
[----:B------:R-:W-:Y:S01]  /*73e0*/  @!UPT UIADD3 URZ, URZ, URZ, URZ ;  /* 0x0000003f3f3ff290 */ /* 0x000fe2000fffe03f */
[----:B------:R-:W-:Y:S11]  /*73f0*/  BSSY B0, `(.L_x_1059) ;  /* 0x000001b000007945 */ /* 0x000ff60003800000 */
[----:B------:R-:W-:-:S05]  /*7400*/  @P0 BRA `(.L_x_1060) ;  /* 0x0000019000000947 */ /* 0x000fca0003800000 */
[----:B------:R-:W-:Y:S01]  /*7410*/  IADD3 R3, P0, R3, 0x20, RZ ;  /* 0x0000002003037810 */ /* 0x000fe20007f1e0ff */
[----:B------:R-:W-:Y:S04]  /*7420*/  IMAD.MOV.U32 R130, RZ, RZ, R166 ;  /* 0x000000ffff827224 */ /* 0x000fe800078e00a6 */
[----:B------:R-:W-:Y:S02]  /*7430*/  IMAD.X R0, RZ, RZ, R0, P0 ;  /* 0x000000ffff007224 */ /* 0x000fe400000e0600 */
[C---:B------:R-:W-:Y:S04]  /*7440*/  IMAD.WIDE.U32 R8, R3.reuse, c[0x0][0x208], R130 ;  /* 0x0000820003087a25 */ /* 0x040fe800078e0082 */
[----:B------:R-:W-:Y:S01]  /*7450*/  IMAD R0, R0, c[0x0][0x208], RZ ;  /* 0x0000820000007a24 */ /* 0x000fe200078e02ff */
[C---:B------:R-:W-:Y:S03]  /*7460*/  LEA R4, P0, R8.reuse, c[0x0][0x1f8], 0x1 ;  /* 0x00007e0008047a11 */ /* 0x040fe600078008ff */
[----:B------:R-:W-:Y:S04]  /*7470*/  IMAD R0, R3, c[0x0][0x20c], R0 ;  /* 0x0000830003007a24 */ /* 0x000fe800078e0200 */
        /* <DEDUP_REMOVED lines=18> */
.L_x_1060:
[----:B------:R-:W-:Y:S05]  /*75a0*/  BSYNC B0 ;  /* 0x0000000000007941 */ /* 0x000fea0003800000 */
.L_x_1059:
        /* <DEDUP_REMOVED lines=8> */
[C---:B------:R-:W-:Y:S01]  /*7630*/  IMAD R0, R4.reuse, UR8, RZ ;  /* 0x0000000804007c24 */ /* 0x040fe2000f8e02ff */
[----:B------:R-:W-:Y:S01]  /*7640*/  P2R R7, PR, RZ, 0x4 ;  /* 0x00000004ff077803 */ /* 0x000fe20000000000 */
[----:B------:R-:W-:Y:S01]  /*7650*/  IMAD.WIDE.U32 R8, R4, UR14, R8 ;  /* 0x0000000e04087c25 */ /* 0x000fe2000f8e0008 */
[----:B------:R-:W-:Y:S02]  /*7660*/  ISETP.NE.AND P2, PT, R126, RZ, PT ;  /* 0x000000ff7e00720c */ /* 0x000fe40003f45270 */
[----:B------:R-:W-:Y:S01]  /*7670*/  P2R R5, PR, RZ, 0x2 ;  /* 0x00000002ff057803 */ /* 0x000fe20000000000 */
[----:B------:R-:W-:Y:S01]  /*7680*/  IMAD R0, R3, UR14, R0 ;  /* 0x0000000e03007c24 */ /* 0x000fe2000f8e0200 */
[----:B------:R-:W-:Y:S03]  /*7690*/  ISETP.NE.AND P1, PT, R125, RZ, PT ;  /* 0x000000ff7d00720c */ /* 0x000fe60003f25270 */
[----:B------:R-:W-:Y:S01]  /*76a0*/  IMAD.IADD R0, R9, 0x1, R0 ;  /* 0x0000000109007824 */ /* 0x000fe200078e0200 */
[C---:B------:R-:W-:Y:S04]  /*76b0*/  @P3 LEA R20, P0, R8.reuse, c[0x0][0x220], 0x1 ;  /* 0x0000880008143a11 */ /* 0x040fe800078008ff */
[----:B------:R-:W-:Y:S02]  /*76c0*/  @P3 LEA.HI.X R21, R8, c[0x0][0x224], R0, 0x1, P0 ;  /* 0x0000890008153a11 */ /* 0x000fe400000f0c00 */
[----:B------:R-:W-:Y:S03]  /*76d0*/  ISETP.GE.AND P0, PT, R128, 0x21, PT ;  /* 0x000000218000780c */ /* 0x000fe60003f06270 */
[----:B------:R-:W-:Y:S01]  /*76e0*/  @!PT LDS RZ, [RZ] ;  /* 0x00000000fffff984 */ /* 0x000fe20000000800 */
[----:B------:R-:W-:Y:S01]  /*76f0*/  @!PT LDS RZ, [RZ] ;  /* 0x00000000fffff984 */ /* 0x000fe20000000800 */
[----:B------:R-:W-:Y:S01]  /*7700*/  @!PT LDS RZ, [RZ] ;  /* 0x00000000fffff984 */ /* 0x000fe20000000800 */
[----:B------:R1:W-:Y:S01]  /*7710*/  @P3 LDGSTS.E.BYPASS.LTC128B.128 [R122+0xa080], [R20.64], !P2 ;  /* 0x0a080000147a3fae */ /* 0x0003e2000d101d52 */
[----:B------:R-:W-:Y:S03]  /*7720*/  ISETP.NE.AND P2, PT, R7, RZ, PT ;  /* 0x000000ff0700720c */ /* 0x000fe60003f45270 */
[----:B------:R1:W-:Y:S06]  /*7730*/  @P3 LDGSTS.E.BYPASS.LTC128B.128 [R122+0xb880], [R20.64+0x80], !P1 ;  /* 0x0b880080147a3fae */ /* 0x0003ec000c901d52 */
[----:B------:R-:W-:Y:S04]  /*7740*/  @P0 IADD3 R3, P4, R8, UR12, RZ ;  /* 0x0000000c08030c10 */ /* 0x000fe8000ff9e0ff */
[----:B------:R-:W-:Y:S02]  /*7750*/  @P0 IADD3.X R0, R0, UR11, RZ, P4, !PT ;  /* 0x0000000b00000c10 */ /* 0x000fe4000a7fe4ff */
[C---:B------:R-:W-:Y:S04]  /*7760*/  @P0 LEA R8, P4, R3.reuse, c[0x0][0x220], 0x1 ;  /* 0x0000880003080a11 */ /* 0x040fe800078808ff */
[----:B------:R-:W-:Y:S02]  /*7770*/  @P0 LEA.HI.X R9, R3, c[0x0][0x224], R0, 0x1, P4 ;  /* 0x0000890003090a11 */ /* 0x000fe400020f0c00 */
[----:B------:R-:W-:Y:S11]  /*7780*/  ISETP.NE.AND P4, PT, R124, RZ, PT ;  /* 0x000000ff7c00720c */ /* 0x000ff60003f85270 */
[----:B------:R-:W-:Y:S02]  /*7790*/  @!UPT UIADD3 URZ, URZ, URZ, URZ ;  /* 0x0000003f3f3ff290 */ /* 0x000fe4000fffe03f */
[----:B------:R1:W-:Y:S04]  /*77a0*/  @P3 LDGSTS.E.BYPASS.LTC128B.128 [R122+0xd080], [R20.64+0x100], !P4 ;  /* 0x0d080100147a3fae */ /* 0x0003e8000e101d52 */
[----:B------:R1:W-:Y:S01]  /*77b0*/  @P3 LDGSTS.E.BYPASS.LTC128B.128 [R122+0xe880], [R20.64+0x180], !P6 ;  /* 0x0e880180147a3fae */ /* 0x0003e2000f101d52 */
[----:B------:R-:W-:Y:S11]  /*77c0*/  ISETP.NE.AND P3, PT, R126, RZ, PT ;  /* 0x000000ff7e00720c */ /* 0x000ff60003f65270 */
[----:B------:R-:W-:Y:S02]  /*77d0*/  @!UPT UIADD3 URZ, URZ, URZ, URZ ;  /* 0x0000003f3f3ff290 */ /* 0x000fe4000fffe03f */
[----:B------:R1:W-:Y:S04]  /*77e0*/  @P0 LDGSTS.E.BYPASS.LTC128B.128 [R122+0xb080], [R8.64], !P3 ;  /* 0x0b080000087a0fae */ /* 0x0003e8000d901d52 */
[----:B------:R1:W-:Y:S01]  /*77f0*/  @P0 LDGSTS.E.BYPASS.LTC128B.128 [R122+0xc880], [R8.64+0x80], !P1 ;  /* 0x0c880080087a0fae */ /* 0x0003e2000c901d52 */
[----:B------:R-:W-:Y:S03]  /*7800*/  ISETP.NE.AND P1, PT, R5, RZ, PT ;  /* 0x000000ff0500720c */ /* 0x000fe60003f25270 */
[----:B------:R1:W-:Y:S04]  /*7810*/  @P0 LDGSTS.E.BYPASS.LTC128B.128 [R122+0xe080], [R8.64+0x100], !P4 ;  /* 0x0e080100087a0fae */ /* 0x0003e8000e101d52 */
[----:B------:R1:W-:Y:S04]  /*7820*/  @P0 LDGSTS.E.BYPASS.LTC128B.128 [R122+0xf880], [R8.64+0x180], !P6 ;  /* 0x0f880180087a0fae */ /* 0x0003e8000f101d52 */
.L_x_1061:
[----:B------:R-:W0:Y:S01]  /*7830*/  LDGDEPBAR ;  /* 0x00000000000079af */ /* 0x000e220000000000 */
[----:B------:R-:W-:Y:S01]  /*7840*/  IADD3 R57, R57, -0x1, RZ ;  /* 0xffffffff39397810 */ /* 0x000fe20007ffe0ff */
[----:B------:R-:W-:-:S05]  /*7850*/  @P5 BRA `(.L_x_1062) ;  /* 0xffffa2b000005947 */ /* 0x000fca000383ffff */
[----:B------:R-:W2:Y:S04]  /*7860*/  LDL R3, [R1+0x64] ;  /* 0x0000640001037983 */ /* 0x000ea80000100800 */
[----:B------:R3:W5:Y:S04]  /*7870*/  LDL R0, [R1+0x58] ;  /* 0x0000580001007983 */ /* 0x0007680000100800 */
[----:B------:R-:W-:Y:S01]  /*7880*/  BAR.SYNC.DEFER_BLOCKING 0x0 ;  /* 0x0000000000007b1d */ /* 0x000fe20000010000 */
[----:B-12---:R-:W-:-:S05]  /*7890*/  IADD3 R5, R3, 0x2f, RZ ;  /* 0x0000002f03057810 */ /* 0x006fca0007ffe0ff */
[----:B------:R-:W-:-:S05]  /*78a0*/  IMAD.HI R5, R5, 0x2aaaaaab, RZ ;  /* 0x2aaaaaab05057827 */ /* 0x000fca00078e02ff */
[----:B------:R-:W-:-:S04]  /*78b0*/  SHF.R.U32.HI R168, RZ, 0x1f, R5 ;  /* 0x0000001fffa87819 */ /* 0x000fc80000011605 */
[----:B------:R-:W-:Y:S02]  /*78c0*/  LEA.HI.SX32 R168, R5, R168, 0x1d ;  /* 0x000000a805a87211 */ /* 0x000fe400078feaff */
.L_x_1022:
[----:B---3--:R-:W-:Y:S01]  /*78d0*/  IMAD.MOV.U32 R2, RZ, RZ, c[0x0][0x2c4] ;  /* 0x0000b100ff027624 */ /* 0x008fe200078e00ff */
[----:B------:R1:W-:Y:S04]  /*78e0*/  STL.64 [R1], R224 ;  /* 0x000000e001007387 */ /* 0x0003e80000100a00 */
[----:B------:R-:W-:Y:S02]  /*78f0*/  ISETP.NE.AND P2, PT, R2, 0x1, PT ;  /* 0x000000010200780c */ /* 0x000fe40003f45270 */
[----:B------:R-:W-:-:S05]  /*7900*/  IADD3 R2, R105, 0x7f, RZ ;  /* 0x0000007f69027810 */ /* 0x000fca0007ffe0ff */
[----:B------:R-:W-:-:S06]  /*7910*/  IMAD.MOV.U32 R6, RZ, RZ, R2 ;  /* 0x000000ffff067224 */ /* 0x000fcc00078e0002 */
[----:B------:R-:W-:-:S04]  /*7920*/  @P2 IMAD.HI.U32 R4, R2, c[0x0][0x2c8], RZ ;  /* 0x0000b20002042a27 */ /* 0x000fc800078e00ff */
[----:B------:R-:W-:Y:S01]  /*7930*/  IMAD.MOV.U32 R2, RZ, RZ, c[0x0][0x32c] ;  /* 0x0000cb00ff027624 */ /* 0x000fe200078e00ff */
[----:B------:R-:W-:-:S04]  /*7940*/  @P2 SHF.R.U32.HI R6, RZ, c[0x0][0x2cc], R4 ;  /* 0x0000b300ff062a19 */ /* 0x000fc80000011604 */
[----:B------:R-:W-:Y:S02]  /*7950*/  ISETP.GE.AND P1, PT, R2, 0x1, PT ;  /* 0x000000010200780c */ /* 0x000fe40003f26270 */
[----:B------:R-:W-:-:S05]  /*7960*/  IADD3 R5, R6, 0x1, R3 ;  /* 0x0000000106057810 */ /* 0x000fca0007ffe003 */
[----:B-----5:R-:W-:-:S05]  /*7970*/  IMAD.IADD R5, R5, 0x1, -R0 ;  /* 0x0000000105057824 */ /* 0x020fca00078e0a00 */
[----:B------:R-:W-:Y:S01]  /*7980*/  IADD3 R6, R5, c[0x0][0x328], RZ ;  /* 0x0000ca0005067a10 */ /* 0x000fe20007ffe0ff */
[----:B------:R-:W-:Y:S05]  /*7990*/  @!P1 BRA `(.L_x_1063) ;  /* 0x0000010000009947 */ /* 0x000fea0003800000 */
[C---:B-1----:R-:W-:Y:S01]  /*79a0*/  ISETP.GT.AND P0, PT, R5.reuse, RZ, PT ;  /* 0x000000ff0500720c */ /* 0x042fe20003f04270 */
[----:B------:R-:W-:Y:S01]  /*79b0*/  BSSY B0, `(.L_x_1064) ;  /* 0x000000c000007945 */ /* 0x000fe20003800000 */
        /* <DEDUP_REMOVED lines=8> */
.L_x_1065:
[----:B------:R-:W-:-:S13]  /*7a40*/  ISETP.NE.AND P0, PT, R2, 0x1, PT ;  /* 0x000000010200780c */ /* 0x000fda0003f05270 */
[----:B------:R-:W-:-:S05]  /*7a50*/  @P0 IMAD.HI.U32 R4, R7, c[0x0][0x330], RZ ;  /* 0x0000cc0007040a27 */ /* 0x000fca00078e00ff */
[----:B------:R-:W-:Y:S02]  /*7a60*/  @P0 SHF.R.U32.HI R7, RZ, c[0x0][0x334], R4 ;  /* 0x0000cd00ff070a19 */ /* 0x000fe40000011604 */
.L_x_1066:
[----:B------:R-:W-:Y:S05]  /*7a70*/  BSYNC B0 ;  /* 0x0000000000007941 */ /* 0x000fea0003800000 */
.L_x_1064:
[----:B------:R-:W-:-:S05]  /*7a80*/  IMAD R7, R7, R2, c[0x0][0x32c] ;  /* 0x0000cb0007077624 */ /* 0x000fca00078e0202 */
[----:B------:R-:W-:-:S04]  /*7a90*/  IMNMX R6, R6, R7, PT ;  /* 0x0000000706067217 */ /* 0x000fc80003800200 */
.L_x_1063:
[----:B-1----:R-:W-:Y:S01]  /*7aa0*/  IADD3 R6, R6, 0x2f, RZ ;  /* 0x0000002f06067810 */ /* 0x002fe20007ffe0ff */
[----:B------:R-:W-:-:S04]  /*7ab0*/  @P2 IMAD.HI.U32 R5, R105, c[0x0][0x2c8], RZ ;  /* 0x0000b20069052a27 */ /* 0x000fc800078e00ff */
[----:B------:R-:W-:-:S04]  /*7ac0*/  IMAD.HI R6, R6, 0x2aaaaaab, RZ ;  /* 0x2aaaaaab06067827 */ /* 0x000fc800078e02ff */
[----:B------:R-:W-:Y:S01]  /*7ad0*/  IMAD.MOV.U32 R4, RZ, RZ, R105 ;  /* 0x000000ffff047224 */ /* 0x000fe200078e0069 */
[----:B------:R-:W-:Y:S02]  /*7ae0*/  @P2 SHF.R.U32.HI R4, RZ, c[0x0][0x2cc], R5 ;  /* 0x0000b300ff042a19 */ /* 0x000fe40000011605 */
[----:B------:R-:W-:Y:S02]  /*7af0*/  SHF.R.U32.HI R5, RZ, 0x1f, R6 ;  /* 0x0000001fff057819 */ /* 0x000fe40000011606 */
[----:B------:R-:W-:Y:S02]  /*7b00*/  IADD3 R4, R4, R3, -R0 ;  /* 0x0000000304047210 */ /* 0x000fe40007ffe800 */
[----:B------:R-:W-:Y:S02]  /*7b10*/  LEA.HI.SX32 R7, R6, R5, 0x1d ;  /* 0x0000000506077211 */ /* 0x000fe400078feaff */
[----:B------:R-:W-:Y:S02]  /*7b20*/  IADD3 R5, R4, -c[0x0][0x324], RZ ;  /* 0x8000c90004057a10 */ /* 0x000fe40007ffe0ff */
[----:B------:R-:W-:Y:S01]  /*7b30*/  IMNMX R168, R7, R168, PT ;  /* 0x000000a807a87217 */ /* 0x000fe20003800200 */
[----:B------:R-:W-:Y:S05]  /*7b40*/  @!P1 BRA `(.L_x_1067) ;  /* 0x000000f000009947 */ /* 0x000fea0003800000 */
[----:B------:R-:W-:Y:S01]  /*7b50*/  ISETP.GT.AND P0, PT, R4, -0x1, PT ;  /* 0xffffffff0400780c */ /* 0x000fe20003f04270 */
[----:B------:R-:W-:-:S12]  /*7b60*/  BSSY B0, `(.L_x_1068) ;  /* 0x000000b000007945 */ /* 0x000fd80003800000 */
[----:B------:R-:W-:Y:S05]  /*7b70*/  @P0 BRA `(.L_x_1069) ;  /* 0x0000006000000947 */ /* 0x000fea0003800000 */
[----:B------:R-:W-:Y:S02]  /*7b80*/  ISETP.NE.AND P0, PT, R2, 0x1, PT ;  /* 0x000000010200780c */ /* 0x000fe40003f05270 */
[----:B------:R-:W-:-:S11]  /*7b90*/  LOP3.LUT R4, RZ, R4, RZ, 0x33, !PT ;  /* 0x00000004ff047212 */ /* 0x000fd600078e33ff */
[----:B------:R-:W-:-:S05]  /*7ba0*/  @P0 IMAD.HI.U32 R2, R4, c[0x0][0x330], RZ ;  /* 0x0000cc0004020a27 */ /* 0x000fca00078e00ff */
[----:B------:R-:W-:-:S04]  /*7bb0*/  @P0 SHF.R.U32.HI R4, RZ, c[0x0][0x334], R2 ;  /* 0x0000cd00ff040a19 */ /* 0x000fc80000011602 */
[----:B------:R-:W-:Y:S01]  /*7bc0*/  LOP3.LUT R4, RZ, R4, RZ, 0x33, !PT ;  /* 0x00000004ff047212 */ /* 0x000fe200078e33ff */
[----:B------:R-:W-:Y:S05]  /*7bd0*/  BRA `(.L_x_1070) ;  /* 0x0000003000007947 */ /* 0x000fea0003800000 */
.L_x_1069:
[----:B------:R-:W-:-:S13]  /*7be0*/  ISETP.NE.AND P0, PT, R2, 0x1, PT ;  /* 0x000000010200780c */ /* 0x000fda0003f05270 */
[----:B------:R-:W-:-:S05]  /*7bf0*/  @P0 IMAD.HI.U32 R2, R4, c[0x0][0x330], RZ ;  /* 0x0000cc0004020a27 */ /* 0x000fca00078e00ff */
[----:B------:R-:W-:Y:S02]  /*7c00*/  @P0 SHF.R.U32.HI R4, RZ, c[0x0][0x334], R2 ;  /* 0x0000cd00ff040a19 */ /* 0x000fe40000011602 */
.L_x_1070:
[----:B------:R-:W-:Y:S05]  /*7c10*/  BSYNC B0 ;  /* 0x0000000000007941 */ /* 0x000fea0003800000 */
.L_x_1068:
[----:B------:R-:W-:-:S05]  /*7c20*/  IMAD R4, R4, c[0x0][0x32c], RZ ;  /* 0x0000cb0004047a24 */ /* 0x000fca00078e02ff */
[----:B------:R-:W-:-:S05]  /*7c30*/  IMNMX R5, R5, R4, !PT ;  /* 0x0000000405057217 */ /* 0x000fca0007800200 */
.L_x_1067:
[----:B------:R-:W-:Y:S01]  /*7c40*/  IMAD.HI R2, R5, 0x2aaaaaab, RZ ;  /* 0x2aaaaaab05027827 */ /* 0x000fe200078e02ff */
[----:B------:R-:W-:Y:S01]  /*7c50*/  PLOP3.LUT P1, PT, PT, PT, PT, 0x80, 0x0 ;  /* 0x000000000000781c */ /* 0x000fe20003f2f070 */
[----:B------:R-:W-:Y:S01]  /*7c60*/  CS2R R130, SRZ ;  /* 0x0000000000827805 */ /* 0x000fe2000001ff00 */
[----:B------:R-:W-:Y:S01]  /*7c70*/  CS2R R128, SRZ ;  /* 0x0000000000807805 */ /* 0x000fe2000001ff00 */
[----:B------:R-:W-:Y:S01]  /*7c80*/  CS2R R126, SRZ ;  /* 0x00000000007e7805 */ /* 0x000fe2000001ff00 */
[----:B------:R-:W-:Y:S01]  /*7c90*/  SHF.R.U32.HI R229, RZ, 0x1f, R2 ;  /* 0x0000001fffe57819 */ /* 0x000fe20000011602 */
[----:B------:R-:W-:Y:S01]  /*7ca0*/  CS2R R124, SRZ ;  /* 0x00000000007c7805 */ /* 0x000fe2000001ff00 */
[----:B------:R-:W-:Y:S01]  /*7cb0*/  CS2R R122, SRZ ;  /* 0x00000000007a7805 */ /* 0x000fe2000001ff00 */
[----:B------:R-:W-:Y:S01]  /*7cc0*/  CS2R R120, SRZ ;  /* 0x0000000000787805 */ /* 0x000fe2000001ff00 */
[----:B------:R-:W-:Y:S01]  /*7cd0*/  LEA.HI.SX32 R229, R2, R229, 0x1d ;  /* 0x000000e502e57211 */ /* 0x000fe200078feaff */
[----:B------:R-:W-:Y:S01]  /*7ce0*/  CS2R R118, SRZ ;  /* 0x0000000000767805 */ /* 0x000fe2000001ff00 */
[----:B------:R-:W-:Y:S01]  /*7cf0*/  CS2R R116, SRZ ;  /* 0x0000000000747805 */ /* 0x000fe2000001ff00 */
[----:B------:R-:W-:Y:S01]  /*7d00*/  CS2R R114, SRZ ;  /* 0x0000000000727805 */ /* 0x000fe2000001ff00 */
[----:B------:R-:W-:Y:S01]  /*7d10*/  IMNMX R229, RZ, R229, !PT ;  /* 0x000000e5ffe57217 */ /* 0x000fe20007800200 */
[----:B------:R-:W-:Y:S01]  /*7d20*/  CS2R R112, SRZ ;  /* 0x0000000000707805 */ /* 0x000fe2000001ff00 */
[----:B------:R-:W-:Y:S01]  /*7d30*/  CS2R R110, SRZ ;  /* 0x00000000006e7805 */ /* 0x000fe2000001ff00 */
[----:B------:R-:W-:Y:S01]  /*7d40*/  CS2R R108, SRZ ;  /* 0x00000000006c7805 */ /* 0x000fe2000001ff00 */
[----:B------:R-:W-:Y:S01]  /*7d50*/  ISETP.GT.AND P0, PT, R168, R229, PT ;  /* 0x000000e5a800720c */ /* 0x000fe20003f04270 */
        /* <DEDUP_REMOVED lines=54> */
[----:B------:R-:W-:Y:S05]  /*80c0*/  @!P0 BRA `(.L_x_1071) ;  /* 0x0000f23000008947 */ /* 0x000fea0003800000 */
[----:B------:R-:W3:Y:S01]  /*80d0*/  LDL R6, [R1+0x4c] ;  /* 0x00004c0001067983 */ /* 0x000ee20000100800 */
[----:B------:R-:W-:-:S03]  /*80e0*/  ISETP.NE.U32.AND P0, PT, RZ, c[0x0][0x340], PT ;  /* 0x0000d000ff007a0c */ /* 0x000fc60003f05070 */
[----:B------:R-:W4:Y:S01]  /*80f0*/  LDL R17, [R1+0x50] ;  /* 0x0000500001117983 */ /* 0x000f220000100800 */
[----:B------:R-:W-:Y:S01]  /*8100*/  ISETP.NE.AND.EX P0, PT, RZ, c[0x0][0x344], PT, P0 ;  /* 0x0000d100ff007a0c */ /* 0x000fe20003f05300 */
[----:B------:R-:W-:Y:S02]  /*8110*/  IMAD R4, R106, c[0x0][0x1e8], RZ ;  /* 0x00007a006a047a24 */ /* 0x000fe400078e02ff */
[----:B------:R-:W-:Y:S01]  /*8120*/  IMAD.WIDE.U32 R18, R223, c[0x0][0x1e8], RZ ;  /* 0x00007a00df127a25 */ /* 0x000fe200078e00ff */
[----:B------:R-:W-:Y:S01]  /*8130*/  SHF.R.S32.HI R43, RZ, 0x1f, R224 ;  /* 0x0000001fff2b7819 */ /* 0x000fe200000114e0 */
[----:B------:R-:W-:-:S08]  /*8140*/  ULDC.64 UR4, c[0x0][0x18] ;  /* 0x0000060000047ab9 */ /* 0x000fd00000000a00 */
[----:B------:R-:W-:-:S04]  /*8150*/  @P0 IMAD.MOV.U32 R9, RZ, RZ, 0x4 ;  /* 0x00000004ff090424 */ /* 0x000fc800078e00ff */
[----:B------:R-:W-:-:S05]  /*8160*/  @P0 IMAD.WIDE R8, R226, R9, c[0x0][0x340] ;  /* 0x0000d000e2080625 */ /* 0x000fca00078e0209 */
[----:B------:R1:W5:Y:S01]  /*8170*/  @P0 LDG.E R2, [R8.64] ;  /* 0x0000001208020981 */ /* 0x000362000c1e1900 */
[----:B------:R-:W-:Y:S02]  /*8180*/  IMAD R5, R223, c[0x0][0x1ec], R4 ;  /* 0x00007b00df057a24 */ /* 0x000fe400078e0204 */
[----:B------:R-:W-:Y:S02]  /*8190*/  IMAD R4, R106, c[0x0][0x210], RZ ;  /* 0x000084006a047a24 */ /* 0x000fe400078e02ff */
[----:B------:R-:W-:Y:S02]  /*81a0*/  IMAD.IADD R19, R19, 0x1, R5 ;  /* 0x0000000113137824 */ /* 0x000fe400078e0205 */
[----:B------:R-:W-:Y:S01]  /*81b0*/  IMAD.WIDE.U32 R10, R223, c[0x0][0x210], RZ ;  /* 0x00008400df0a7a25 */ /* 0x000fe200078e00ff */
[----:B------:R-:W-:-:S03]  /*81c0*/  LEA.HI R248, R43, R224, RZ, 0x3 ;  /* 0x000000e02bf87211 */ /* 0x000fc600078f18ff */
[----:B------:R-:W-:Y:S01]  /*81d0*/  IMAD R7, R223, c[0x0][0x214], R4 ;  /* 0x00008500df077a24 */ /* 0x000fe200078e0204 */
[----:B------:R-:W-:-:S03]  /*81e0*/  LOP3.LUT R41, R248, 0xfffffff8, RZ, 0xc0, !PT ;  /* 0xfffffff8f8297812 */ /* 0x000fc600078ec0ff */
[----:B------:R-:W-:Y:S01]  /*81f0*/  IMAD.IADD R11, R7, 0x1, R11 ;  /* 0x00000001070b7824 */ /* 0x000fe200078e020b */
[----:B------:R-:W-:Y:S01]  /*8200*/  LEA.HI R13, R43, R224, RZ, 0x4 ;  /* 0x000000e02b0d7211 */ /* 0x000fe200078f20ff */
[----:B------:R-:W-:Y:S01]  /*8210*/  IMAD R22, R106, c[0x0][0x1b8], RZ ;  /* 0x00006e006a167a24 */ /* 0x000fe200078e02ff */
[----:B------:R-:W-:Y:S01]  /*8220*/  UIADD3 UR4, UP0, UR4, 0x10080, URZ ;  /* 0x0001008004047890 */ /* 0x000fe2000ff1e03f */
[----:B------:R-:W-:Y:S01]  /*8230*/  IMAD.IADD R41, R224, 0x1, -R41 ;  /* 0x00000001e0297824 */ /* 0x000fe200078e0a29 */
[----:B------:R-:W-:Y:S01]  /*8240*/  SHF.R.S32.HI R42, RZ, 0x4, R13 ;  /* 0x00000004ff2a7819 */ /* 0x000fe2000001140d */
[----:B------:R-:W-:Y:S01]  /*8250*/  IMAD R22, R223, c[0x0][0x1bc], R22 ;  /* 0x00006f00df167a24 */ /* 0x000fe200078e0216 */
[----:B------:R-:W-:Y:S01]  /*8260*/  UIADD3.X UR5, URZ, UR5, URZ, UP0, !UPT ;  /* 0x000000053f057290 */ /* 0x000fe200087fe43f */
[----:B------:R-:W-:Y:S01]  /*8270*/  ISETP.NE.U32.AND P1, PT, RZ, c[0x0][0x348], PT ;  /* 0x0000d200ff007a0c */ /* 0x000fe20003f25070 */
[----:B------:R-:W-:Y:S01]  /*8280*/  IMAD.SHL.U32 R228, R41, 0x8, RZ ;  /* 0x0000000829e47824 */ /* 0x000fe200078e00ff */
[----:B------:R-:W-:-:S02]  /*8290*/  SHF.R.S32.HI R248, RZ, 0x3, R248 ;  /* 0x00000003fff87819 */ /* 0x000fc400000114f8 */
[----:B------:R-:W-:Y:S01]  /*82a0*/  ISETP.NE.AND.EX P1, PT, RZ, c[0x0][0x34c], PT, P1 ;  /* 0x0000d300ff007a0c */ /* 0x000fe20003f25310 */
[----:B-1----:R-:W-:Y:S01]  /*82b0*/  IMAD.U32 R8, RZ, RZ, UR4 ;  /* 0x00000004ff087e24 */ /* 0x002fe2000f8e00ff */
[----:B------:R-:W-:Y:S01]  /*82c0*/  IADD3 R227, R228, 0x80, RZ ;  /* 0x00000080e4e37810 */ /* 0x000fe20007ffe0ff */
[----:B------:R-:W-:Y:S01]  /*82d0*/  IMAD.U32 R9, RZ, RZ, UR5 ;  /* 0x00000005ff097e24 */ /* 0x000fe2000f8e00ff */
[----:B------:R-:W-:-:S04]  /*82e0*/  SEL R14, R226, RZ, !P1 ;  /* 0x000000ffe20e7207 */ /* 0x000fc80004800000 */
[----:B------:R1:W-:Y:S01]  /*82f0*/  STL.64 [R1+0x8], R8 ;  /* 0x0000080801007387 */ /* 0x0003e20000100a00 */
[----:B------:R-:W-:Y:S02]  /*8300*/  LOP3.LUT R196, R196, 0xfffffbff, RZ, 0xc0, !PT ;  /* 0xfffffbffc4c47812 */ /* 0x000fe400078ec0ff */
[C---:B------:R-:W-:Y:S01]  /*8310*/  IADD3 R225, R228.reuse, 0xc0, RZ ;  /* 0x000000c0e4e17810 */ /* 0x040fe20007ffe0ff */
[----:B------:R2:W-:Y:S01]  /*8320*/  STL [R1+0x10], R0 ;  /* 0x0000100001007387 */ /* 0x0005e20000100800 */
[C---:B------:R-:W-:Y:S02]  /*8330*/  ISETP.GE.AND P6, PT, R228.reuse, c[0x0][0x1d4], PT ;  /* 0x00007500e4007a0c */ /* 0x040fe40003fc6270 */
[----:B------:R-:W-:Y:S02]  /*8340*/  IADD3 R230, R228, 0x40, RZ ;  /* 0x00000040e4e67810 */ /* 0x000fe40007ffe0ff */
[----:B------:R-:W-:Y:S02]  /*8350*/  ISETP.GE.AND P5, PT, R227, c[0x0][0x198], PT ;  /* 0x00006600e3007a0c */ /* 0x000fe40003fa6270 */
[----:B------:R-:W-:-:S02]  /*8360*/  ISETP.GE.AND P4, PT, R225, c[0x0][0x198], PT ;  /* 0x00006600e1007a0c */ /* 0x000fc40003f86270 */
[----:B------:R-:W-:Y:S02]  /*8370*/  IADD3 R81, R168, -0x1, RZ ;  /* 0xffffffffa8517810 */ /* 0x000fe40007ffe0ff */
[----:B------:R-:W-:Y:S02]  /*8380*/  ISETP.GE.AND P3, PT, R228, c[0x0][0x198], PT ;  /* 0x00006600e4007a0c */ /* 0x000fe40003f66270 */
[----:B------:R-:W-:Y:S02]  /*8390*/  SEL R40, RZ, 0x1, P6 ;  /* 0x00000001ff287807 */ /* 0x000fe40003000000 */
[----:B---3--:R-:W-:-:S05]  /*83a0*/  SHF.R.S32.HI R5, RZ, 0x1f, R6 ;  /* 0x0000001fff057819 */ /* 0x008fca0000011406 */
[----:B------:R-:W-:-:S04]  /*83b0*/  IMAD R5, R5, c[0x0][0x178], RZ ;  /* 0x00005e0005057a24 */ /* 0x000fc800078e02ff */
[C---:B------:R-:W-:Y:S02]  /*83c0*/  IMAD R4, R6.reuse, c[0x0][0x17c], R5 ;  /* 0x00005f0006047a24 */ /* 0x040fe400078e0205 */
[----:B------:R-:W-:-:S04]  /*83d0*/  IMAD.WIDE.U32 R6, R6, c[0x0][0x178], RZ ;  /* 0x00005e0006067a25 */ /* 0x000fc800078e00ff */
[----:B------:R-:W-:Y:S02]  /*83e0*/  IMAD.IADD R5, R7, 0x1, R4 ;  /* 0x0000000107057824 */ /* 0x000fe400078e0204 */
[----:B------:R-:W-:Y:S01]  /*83f0*/  IMAD.MOV.U32 R4, RZ, RZ, R6 ;  /* 0x000000ffff047224 */ /* 0x000fe200078e0006 */
[----:B------:R-:W-:-:S03]  /*8400*/  LEA.HI R7, R13, R42, RZ, 0x1 ;  /* 0x0000002a0d077211 */ /* 0x000fc600078f08ff */
[----:B------:R-:W-:Y:S01]  /*8410*/  IMAD.WIDE.U32 R4, R223, c[0x0][0x1b8], R4 ;  /* 0x00006e00df047a25 */ /* 0x000fe200078e0004 */
[----:B------:R-:W-:-:S03]  /*8420*/  LOP3.LUT R7, R7, 0xfffffffe, RZ, 0xc0, !PT ;  /* 0xfffffffe07077812 */ /* 0x000fc600078ec0ff */
[----:B------:R-:W-:Y:S01]  /*8430*/  IMAD.IADD R23, R5, 0x1, R22 ;  /* 0x0000000105177824 */ /* 0x000fe200078e0216 */
[----:B------:R-:W-:Y:S01]  /*8440*/  SHF.R.S32.HI R5, RZ, 0x1f, R226 ;  /* 0x0000001fff057819 */ /* 0x000fe200000114e2 */
[----:B------:R-:W-:Y:S02]  /*8450*/  IMAD.MOV.U32 R22, RZ, RZ, R4 ;  /* 0x000000ffff167224 */ /* 0x000fe400078e0004 */
[----:B------:R-:W-:Y:S01]  /*8460*/  IMAD R4, R41, 0x20, R248 ;  /* 0x0000002029047824 */ /* 0x000fe200078e02f8 */
[----:B------:R-:W-:Y:S01]  /*8470*/  SEL R15, R5, RZ, !P1 ;  /* 0x000000ff050f7207 */ /* 0x000fe20004800000 */
[----:B------:R-:W-:Y:S01]  /*8480*/  IMAD.IADD R42, R42, 0x1, -R7 ;  /* 0x000000012a2a7824 */ /* 0x000fe200078e0a07 */
[----:B------:R-:W-:Y:S01]  /*8490*/  ISETP.GE.AND P1, PT, R227, c[0x0][0x1d4], PT ;  /* 0x00007500e3007a0c */ /* 0x000fe20003f26270 */
[----:B------:R-:W-:Y:S02]  /*84a0*/  IMAD.SHL.U32 R7, R248, 0x40, RZ ;  /* 0x00000040f8077824 */ /* 0x000fe400078e00ff */
[----:B-1----:R-:W-:-:S03]  /*84b0*/  IMAD.IADD R9, R105, 0x1, R4 ;  /* 0x0000000169097824 */ /* 0x002fc600078e0204 */
[----:B------:R-:W-:Y:S01]  /*84c0*/  LOP3.LUT R7, R7, 0x1c0, RZ, 0xc0, !PT ;  /* 0x000001c007077812 */ /* 0x000fe200078ec0ff */
[----:B------:R-:W-:Y:S01]  /*84d0*/  @P2 IMAD.HI.U32 R4, R9, c[0x0][0x2c8], RZ ;  /* 0x0000b20009042a27 */ /* 0x000fe200078e00ff */
[----:B------:R-:W-:Y:S02]  /*84e0*/  LOP3.LUT R13, R13, 0xfffffff0, RZ, 0xc0, !PT ;  /* 0xfffffff00d0d7812 */ /* 0x000fe400078ec0ff */
[----:B------:R-:W-:Y:S01]  /*84f0*/  LOP3.LUT R21, R7, 0x38, R228, 0xf8, !PT ;  /* 0x0000003807157812 */ /* 0x000fe200078ef8e4 */
[----:B------:R-:W-:Y:S01]  /*8500*/  IMAD R15, R15, c[0x0][0x1c0], RZ ;  /* 0x000070000f0f7a24 */ /* 0x000fe200078e02ff */
[----:B------:R-:W-:Y:S01]  /*8510*/  SHF.R.U32.HI R6, RZ, 0x3, R7 ;  /* 0x00000003ff067819 */ /* 0x000fe20000011607 */
[----:B------:R-:W-:Y:S01]  /*8520*/  IMAD.MOV.U32 R7, RZ, RZ, R9 ;  /* 0x000000ffff077224 */ /* 0x000fe200078e0009 */
[----:B------:R-:W-:Y:S01]  /*8530*/  @P2 SHF.R.U32.HI R7, RZ, c[0x0][0x2cc], R4 ;  /* 0x0000b300ff072a19 */ /* 0x000fe20000011604 */
[----:B------:R-:W-:Y:S01]  /*8540*/  IMAD R20, R14, c[0x0][0x1c4], R15 ;  /* 0x000071000e147a24 */ /* 0x000fe200078e020f */
[----:B------:R-:W-:Y:S01]  /*8550*/  @P1 LOP3.LUT R196, R196, 0x400, RZ, 0xfc, !PT ;  /* 0x00000400c4c41812 */ /* 0x000fe200078efcff */
[----:B------:R-:W-:Y:S01]  /*8560*/  IMAD.WIDE.U32 R14, R14, c[0x0][0x1c0], R22 ;  /* 0x000070000e0e7a25 */ /* 0x000fe200078e0016 */
[----:B------:R-:W-:-:S02]  /*8570*/  ISETP.GE.AND P1, PT, R225, c[0x0][0x1d4], PT ;  /* 0x00007500e1007a0c */ /* 0x000fc40003f26270 */
[----:B------:R-:W-:Y:S01]  /*8580*/  SHF.R.S32.HI R8, RZ, 0x1f, R7 ;  /* 0x0000001fff087819 */ /* 0x000fe20000011407 */
[----:B------:R-:W-:Y:S01]  /*8590*/  IMAD.IADD R13, R224, 0x1, -R13 ;  /* 0x00000001e00d7824 */ /* 0x000fe200078e0a0d */
[----:B------:R-:W-:Y:S01]  /*85a0*/  LOP3.LUT R6, R21, R6, RZ, 0x3c, !PT ;  /* 0x0000000615067212 */ /* 0x000fe200078e3cff */
[----:B------:R-:W-:Y:S02]  /*85b0*/  IMAD.IADD R21, R15, 0x1, R20 ;  /* 0x000000010f157824 */ /* 0x000fe400078e0214 */
[----:B------:R-:W-:Y:S01]  /*85c0*/  IMAD.MOV.U32 R20, RZ, RZ, R14 ;  /* 0x000000ffff147224 */ /* 0x000fe200078e000e */
[----:B------:R-:W-:Y:S01]  /*85d0*/  SHF.R.S32.HI R4, RZ, 0x1f, R13 ;  /* 0x0000001fff047819 */ /* 0x000fe2000001140d */
[----:B------:R-:W-:Y:S02]  /*85e0*/  IMAD R8, R8, c[0x0][0x1b0], RZ ;  /* 0x00006c0008087a24 */ /* 0x000fe400078e02ff */
[----:B------:R-:W-:Y:S01]  /*85f0*/  IMAD.MOV R14, RZ, RZ, -R7 ;  /* 0x000000ffff0e7224 */ /* 0x000fe200078e0a07 */
[----:B------:R-:W-:Y:S01]  /*8600*/  LOP3.LUT R196, R196, 0xfffffdff, RZ, 0xc0, !PT ;  /* 0xfffffdffc4c47812 */ /* 0x000fe200078ec0ff */
[----:B------:R-:W-:-:S02]  /*8610*/  IMAD R8, R7, c[0x0][0x1b4], R8 ;  /* 0x00006d0007087a24 */ /* 0x000fc400078e0208 */
[----:B------:R-:W-:Y:S01]  /*8620*/  IMAD.WIDE.U32 R20, R7, c[0x0][0x1b0], R20 ;  /* 0x00006c0007147a25 */ /* 0x000fe200078e0014 */
[----:B------:R-:W-:-:S03]  /*8630*/  LEA.HI R7, R4, R13, RZ, 0x3 ;  /* 0x0000000d04077211 */ /* 0x000fc600078f18ff */
[----:B------:R-:W-:Y:S01]  /*8640*/  IMAD R14, R14, c[0x0][0x2c4], R9 ;  /* 0x0000b1000e0e7a24 */ /* 0x000fe200078e0209 */
[----:B------:R-:W-:Y:S01]  /*8650*/  @P1 LOP3.LUT R196, R196, 0x200, RZ, 0xfc, !PT ;  /* 0x00000200c4c41812 */ /* 0x000fe200078efcff */
[----:B------:R-:W-:Y:S01]  /*8660*/  IMAD.IADD R9, R21, 0x1, R8 ;  /* 0x0000000115097824 */ /* 0x000fe200078e0208 */
[----:B------:R-:W-:Y:S01]  /*8670*/  ISETP.NE.U32.AND P1, PT, RZ, c[0x0][0x350], PT ;  /* 0x0000d400ff007a0c */ /* 0x000fe20003f25070 */
[----:B-----5:R-:W-:Y:S01]  /*8680*/  @P0 IMAD.MOV.U32 R22, RZ, RZ, R2 ;  /* 0x000000ffff160224 */ /* 0x020fe200078e0002 */
[----:B------:R-:W-:Y:S01]  /*8690*/  LOP3.LUT R12, R7, 0xfffffff8, RZ, 0xc0, !PT ;  /* 0xfffffff8070c7812 */ /* 0x000fe200078ec0ff */
[----:B------:R-:W-:Y:S01]  /*86a0*/  @!P0 IMAD.MOV.U32 R22, RZ, RZ, R226 ;  /* 0x000000ffff168224 */ /* 0x000fe200078e00e2 */
[----:B------:R-:W-:Y:S01]  /*86b0*/  @P0 SHF.R.S32.HI R23, RZ, 0x1f, R2 ;  /* 0x0000001fff170819 */ /* 0x000fe20000011402 */
[----:B------:R-:W-:Y:S01]  /*86c0*/  @!P0 IMAD.MOV.U32 R23, RZ, RZ, R5 ;  /* 0x000000ffff178224 */ /* 0x000fe200078e0005 */
[----:B------:R-:W-:Y:S02]  /*86d0*/  SHF.R.S32.HI R21, RZ, 0x1f, R14 ;  /* 0x0000001fff157819 */ /* 0x000fe4000001140e */
[----:B------:R-:W-:Y:S01]  /*86e0*/  ISETP.NE.AND.EX P1, PT, RZ, c[0x0][0x354], PT, P1 ;  /* 0x0000d500ff007a0c */ /* 0x000fe20003f25310 */
[----:B------:R-:W-:Y:S01]  /*86f0*/  IMAD.IADD R12, R13, 0x1, -R12 ;  /* 0x000000010d0c7824 */ /* 0x000fe200078e0a0c */
[----:B------:R-:W-:Y:S01]  /*8700*/  LEA.HI R5, R43, R224, RZ, 0x6 ;  /* 0x000000e02b057211 */ /* 0x000fe200078f30ff */
[----:B------:R-:W-:Y:S01]  /*8710*/  IMAD R21, R21, c[0x0][0x1a8], RZ ;  /* 0x00006a0015157a24 */ /* 0x000fe200078e02ff */
[----:B------:R-:W-:Y:S01]  /*8720*/  SEL R13, R22, RZ, !P1 ;  /* 0x000000ff160d7207 */ /* 0x000fe20004800000 */
[----:B------:R-:W-:Y:S01]  /*8730*/  IMAD.MOV.U32 R8, RZ, RZ, R20 ;  /* 0x000000ffff087224 */ /* 0x000fe200078e0014 */
[----:B------:R-:W-:Y:S01]  /*8740*/  SEL R4, R23, RZ, !P1 ;  /* 0x000000ff17047207 */ /* 0x000fe20004800000 */
[----:B------:R-:W-:-:S02]  /*8750*/  IMAD R21, R14, c[0x0][0x1ac], R21 ;  /* 0x00006b000e157a24 */ /* 0x000fc400078e0215 */
[----:B------:R-:W-:-:S04]  /*8760*/  IMAD.WIDE.U32 R14, R14, c[0x0][0x1a8], R8 ;  /* 0x00006a000e0e7a25 */ /* 0x000fc800078e0008 */
[----:B------:R-:W-:Y:S02]  /*8770*/  IMAD.SHL.U32 R5, R5, 0x8, RZ ;  /* 0x0000000805057824 */ /* 0x000fe400078e00ff */
[----:B------:R-:W-:-:S04]  /*8780*/  IMAD.WIDE.U32 R18, R13, c[0x0][0x1f0], R18 ;  /* 0x00007c000d127a25 */ /* 0x000fc800078e0012 */
[----:B------:R-:W-:Y:S01]  /*8790*/  IMAD R8, R4, c[0x0][0x1f0], RZ ;  /* 0x00007c0004087a24 */ /* 0x000fe200078e02ff */
[----:B------:R-:W-:Y:S01]  /*87a0*/  LEA R2, P0, R14, c[0x0][0x160], 0x1 ;  /* 0x000058000e027a11 */ /* 0x000fe200078008ff */
[----:B------:R-:W-:Y:S01]  /*87b0*/  IMAD.IADD R15, R15, 0x1, R21 ;  /* 0x000000010f0f7824 */ /* 0x000fe200078e0215 */
[----:B------:R-:W-:Y:S01]  /*87c0*/  SHF.R.S32.HI R9, RZ, 0x1f, R228 ;  /* 0x0000001fff097819 */ /* 0x000fe200000114e4 */
[----:B------:R-:W-:Y:S01]  /*87d0*/  IMAD R8, R13, c[0x0][0x1f4], R8 ;  /* 0x00007d000d087a24 */ /* 0x000fe200078e0208 */
[----:B------:R-:W-:Y:S02]  /*87e0*/  IADD3 R234, P1, R228, R18, RZ ;  /* 0x00000012e4ea7210 */ /* 0x000fe40007f3e0ff */
[----:B------:R-:W-:Y:S01]  /*87f0*/  LOP3.LUT R6, R6, 0xfffffe00, R5, 0xf8, !PT ;  /* 0xfffffe0006067812 */ /* 0x000fe200078ef805 */
[----:B------:R-:W-:Y:S01]  /*8800*/  IMAD.SHL.U32 R5, R12, 0x40, RZ ;  /* 0x000000400c057824 */ /* 0x000fe200078e00ff */
[----:B------:R-:W-:Y:S01]  /*8810*/  LEA.HI.X R15, R14, c[0x0][0x164], R15, 0x1, P0 ;  /* 0x000059000e0f7a11 */ /* 0x000fe200000f0c0f */
[----:B------:R-:W-:Y:S01]  /*8820*/  IMAD R4, R4, c[0x0][0x218], RZ ;  /* 0x0000860004047a24 */ /* 0x000fe200078e02ff */
[----:B------:R-:W-:Y:S01]  /*8830*/  IADD3.X R235, R9, R19, R8, P1, !PT ;  /* 0x0000001309eb7210 */ /* 0x000fe20000ffe408 */
[----:B------:R-:W-:Y:S01]  /*8840*/  IMAD.WIDE.U32 R10, R13, c[0x0][0x218], R10 ;  /* 0x000086000d0a7a25 */ /* 0x000fe200078e000a */
[----:B----4-:R-:W-:-:S02]  /*8850*/  SHF.R.S32.HI R237, RZ, 0x1f, R17 ;  /* 0x0000001fffed7819 */ /* 0x010fc40000011411 */
[----:B------:R-:W-:Y:S01]  /*8860*/  IADD3 R232, P0, R248, R17, RZ ;  /* 0x00000011f8e87210 */ /* 0x000fe20007f1e0ff */
[----:B------:R-:W-:Y:S01]  /*8870*/  IMAD.SHL.U32 R8, R42, 0x8, RZ ;  /* 0x000000082a087824 */ /* 0x000fe200078e00ff */
[----:B------:R-:W-:Y:S01]  /*8880*/  LOP3.LUT R5, R5, 0x1c0, RZ, 0xc0, !PT ;  /* 0x000001c005057812 */ /* 0x000fe200078ec0ff */
[----:B------:R-:W-:Y:S01]  /*8890*/  IMAD R4, R13, c[0x0][0x21c], R4 ;  /* 0x000087000d047a24 */ /* 0x000fe200078e0204 */
[----:B------:R-:W-:Y:S02]  /*88a0*/  LEA.HI.X.SX32 R237, R248, R237, 0x1, P0 ;  /* 0x000000edf8ed7211 */ /* 0x000fe400000f0eff */
[----:B------:R-:W-:Y:S02]  /*88b0*/  IADD3 R10, P0, R228, R10, RZ ;  /* 0x0000000ae40a7210 */ /* 0x000fe40007f1e0ff */
[----:B------:R-:W-:Y:S02]  /*88c0*/  LOP3.LUT R8, R5, 0x8, R8, 0xf8, !PT ;  /* 0x0000000805087812 */ /* 0x000fe400078ef808 */
[----:B------:R-:W-:-:S02]  /*88d0*/  SHF.R.U32.HI R5, RZ, 0x3, R5 ;  /* 0x00000003ff057819 */ /* 0x000fc40000011605 */
[----:B------:R-:W-:Y:S02]  /*88e0*/  IADD3.X R11, R9, R11, R4, P0, !PT ;  /* 0x0000000b090b7210 */ /* 0x000fe400007fe404 */
[----:B------:R-:W-:Y:S02]  /*88f0*/  ISETP.GE.AND P0, PT, R230, c[0x0][0x1d4], PT ;  /* 0x00007500e6007a0c */ /* 0x000fe40003f06270 */
[----:B------:R-:W-:Y:S01]  /*8900*/  LOP3.LUT R5, R8, R5, RZ, 0x3c, !PT ;  /* 0x0000000508057212 */ /* 0x000fe200078e3cff */
[----:B------:R-:W-:Y:S01]  /*8910*/  IMAD.SHL.U32 R8, R7, 0x40, RZ ;  /* 0x0000004007087824 */ /* 0x000fe200078e00ff */
[----:B------:R-:W-:Y:S01]  /*8920*/  LOP3.LUT R196, R196, 0xffffff7f, RZ, 0xc0, !PT ;  /* 0xffffff7fc4c47812 */ /* 0x000fe200078ec0ff */
[C---:B------:R-:W-:Y:S02]  /*8930*/  IMAD R245, R237.reuse, c[0x0][0x1e0], RZ ;  /* 0x00007800edf57a24 */ /* 0x040fe400078e02ff */
[----:B------:R-:W-:Y:S01]  /*8940*/  IMAD R237, R237, c[0x0][0x208], RZ ;  /* 0x00008200eded7a24 */ /* 0x000fe200078e02ff */
[----:B------:R-:W-:Y:S01]  /*8950*/  @P6 LOP3.LUT R196, R196, 0x80, RZ, 0xfc, !PT ;  /* 0x00000080c4c46812 */ /* 0x000fe200078efcff */
[----:B------:R-:W-:Y:S01]  /*8960*/  IMAD.MOV.U32 R7, RZ, RZ, 0x10 ;  /* 0x00000010ff077424 */ /* 0x000fe200078e00ff */
[----:B------:R-:W-:Y:S01]  /*8970*/  LOP3.LUT R4, R5, 0xfffffe00, R8, 0xf8, !PT ;  /* 0xfffffe0005047812 */ /* 0x000fe200078ef808 */
[----:B------:R-:W-:Y:S01]  /*8980*/  IMAD R245, R232, c[0x0][0x1e4], R245 ;  /* 0x00007900e8f57a24 */ /* 0x000fe200078e02f5 */
[----:B------:R-:W-:Y:S01]  /*8990*/  LOP3.LUT P1, RZ, R12, 0x2, RZ, 0xc0, !PT ;  /* 0x000000020cff7812 */ /* 0x000fe2000782c0ff */
[----:B------:R-:W-:Y:S01]  /*89a0*/  IMAD R237, R232, c[0x0][0x20c], R237 ;  /* 0x00008300e8ed7a24 */ /* 0x000fe200078e02ed */
[----:B------:R-:W-:Y:S01]  /*89b0*/  LOP3.LUT P2, RZ, R12, 0x4, RZ, 0xc0, !PT ;  /* 0x000000040cff7812 */ /* 0x000fe2000784c0ff */
[----:B------:R-:W-:Y:S01]  /*89c0*/  IMAD.WIDE.U32 R234, R232, c[0x0][0x1e0], R234 ;  /* 0x00007800e8ea7a25 */ /* 0x000fe200078e00ea */
[----:B------:R-:W-:-:S03]  /*89d0*/  LOP3.LUT R196, R196, 0xfffffeff, RZ, 0xc0, !PT ;  /* 0xfffffeffc4c47812 */ /* 0x000fc600078ec0ff */
[----:B------:R-:W-:Y:S02]  /*89e0*/  IMAD.MOV.U32 R5, RZ, RZ, 0x20 ;  /* 0x00000020ff057424 */ /* 0x000fe400078e00ff */
[----:B------:R-:W-:Y:S01]  /*89f0*/  IMAD.WIDE.U32 R232, R232, c[0x0][0x208], R10 ;  /* 0x00008200e8e87a25 */ /* 0x000fe200078e000a */
[----:B------:R-:W-:Y:S02]  /*8a00*/  SEL R7, R7, 0xfffffff0, !P1 ;  /* 0xfffffff007077807 */ /* 0x000fe40004800000 */
[----:B------:R-:W-:Y:S01]  /*8a10*/  SEL R5, R5, 0xffffffe0, !P2 ;  /* 0xffffffe005057807 */ /* 0x000fe20005000000 */
[----:B------:R-:W-:Y:S01]  /*8a20*/  IMAD.IADD R245, R235, 0x1, R245 ;  /* 0x00000001ebf57824 */ /* 0x000fe200078e02f5 */
[----:B------:R-:W-:Y:S01]  /*8a30*/  @P0 LOP3.LUT R196, R196, 0x100, RZ, 0xfc, !PT ;  /* 0x00000100c4c40812 */ /* 0x000fe200078efcff */
[----:B------:R-:W-:Y:S01]  /*8a40*/  IMAD.IADD R237, R233, 0x1, R237 ;  /* 0x00000001e9ed7824 */ /* 0x000fe200078e02ed */
[----:B------:R-:W-:Y:S01]  /*8a50*/  ISETP.GE.AND P1, PT, R230, c[0x0][0x198], PT ;  /* 0x00006600e6007a0c */ /* 0x000fe20003f26270 */
[----:B------:R-:W-:Y:S10]  /*8a60*/  BRA.DIV ~URZ, `(.L_x_1072) ;  /* 0x000111627f007947 */ /* 0x000ff4000b800000 */
[----:B--2---:R1:W2:Y:S02]  /*8a70*/  SHFL.IDX PT, R17, R15, RZ, 0x181f ;  /* 0x00181fff0f117589 */ /* 0x0042a400000e0000 */
.L_x_1162:
[----:B------:R-:W-:Y:S05]  /*8a80*/  BRA.DIV ~URZ, `(.L_x_1073) ;  /* 0x000111c27f007947 */ /* 0x000fea000b800000 */
[----:B------:R3:W4:Y:S02]  /*8a90*/  SHFL.IDX PT, R16, R2, RZ, 0x181f ;  /* 0x00181fff02107589 */ /* 0x00072400000e0000 */
.L_x_1163:
[----:B------:R-:W-:Y:S01]  /*8aa0*/  IMAD R0, R0, c[0x0][0x2c4], RZ ;  /* 0x0000b10000007a24 */ /* 0x000fe200078e02ff */
[----:B------:R-:W-:Y:S01]  /*8ab0*/  IADD3 R105, R105, R248, RZ ;  /* 0x000000f869697210 */ /* 0x000fe20007ffe0ff */
[----:B------:R-:W-:Y:S03]  /*8ac0*/  BSSY B0, `(.L_x_1074) ;  /* 0x000001d000007945 */ /* 0x000fe60003800000 */
[----:B------:R-:W-:-:S13]  /*8ad0*/  ISETP.GE.AND P0, PT, R105, R0, PT ;  /* 0x000000006900720c */ /* 0x000fda0003f06270 */
[----:B------:R-:W-:Y:S05]  /*8ae0*/  @P0 BRA `(.L_x_1075) ;  /* 0x000001a000000947 */ /* 0x000fea0003800000 */
[C---:B------:R-:W-:Y:S01]  /*8af0*/  IADD3 R10, R228.reuse, 0x80, RZ ;  /* 0x00000080e40a7810 */ /* 0x040fe20007ffe0ff */
[----:B----4-:R-:W-:Y:S01]  /*8b00*/  IMAD.MOV.U32 R18, RZ, RZ, R16 ;  /* 0x000000ffff127224 */ /* 0x010fe200078e0010 */
[----:B------:R-:W-:Y:S02]  /*8b10*/  IADD3 R8, R228, 0xc0, RZ ;  /* 0x000000c0e4087810 */ /* 0x000fe40007ffe0ff */
[----:B------:R-:W-:Y:S02]  /*8b20*/  SHF.R.S32.HI R19, RZ, 0x1f, R230 ;  /* 0x0000001fff137819 */ /* 0x000fe400000114e6 */
[----:B------:R-:W-:Y:S02]  /*8b30*/  SHF.R.S32.HI R13, RZ, 0x1f, R10 ;  /* 0x0000001fff0d7819 */ /* 0x000fe4000001140a */
[----:B------:R-:W-:Y:S02]  /*8b40*/  SHF.R.S32.HI R11, RZ, 0x1f, R8 ;  /* 0x0000001fff0b7819 */ /* 0x000fe40000011408 */
[----:B------:R-:W-:Y:S01]  /*8b50*/  LEA.HI R12, R19, R230, RZ, 0x3 ;  /* 0x000000e6130c7211 */ /* 0x000fe200078f18ff */
[----:B--2---:R-:W-:Y:S01]  /*8b60*/  IMAD.MOV.U32 R19, RZ, RZ, R17 ;  /* 0x000000ffff137224 */ /* 0x004fe200078e0011 */
[----:B------:R-:W-:-:S02]  /*8b70*/  LEA.HI R13, R13, R10, RZ, 0x3 ;  /* 0x0000000a0d0d7211 */ /* 0x000fc400078f18ff */
[----:B------:R-:W-:Y:S02]  /*8b80*/  LEA.HI R11, R11, R8, RZ, 0x3 ;  /* 0x000000080b0b7211 */ /* 0x000fe400078f18ff */
[----:B------:R-:W-:Y:S02]  /*8b90*/  LEA R20, P0, R228, R16, 0x1 ;  /* 0x00000010e4147211 */ /* 0x000fe400078008ff */
[----:B------:R-:W-:Y:S02]  /*8ba0*/  LOP3.LUT R12, R12, 0xfffffff8, RZ, 0xc0, !PT ;  /* 0xfffffff80c0c7812 */ /* 0x000fe400078ec0ff */
[----:B------:R-:W-:Y:S02]  /*8bb0*/  LOP3.LUT R13, R13, 0xfffffff8, RZ, 0xc0, !PT ;  /* 0xfffffff80d0d7812 */ /* 0x000fe400078ec0ff */
[----:B------:R-:W-:Y:S01]  /*8bc0*/  LOP3.LUT R11, R11, 0xfffffff8, RZ, 0xc0, !PT ;  /* 0xfffffff80b0b7812 */ /* 0x000fe200078ec0ff */
[----:B------:R-:W-:Y:S01]  /*8bd0*/  IMAD.WIDE R22, R12, 0x2, R18 ;  /* 0x000000020c167825 */ /* 0x000fe200078e0212 */
[----:B------:R-:W-:-:S03]  /*8be0*/  LEA.HI.X R21, R228, R17, R9, 0x1, P0 ;  /* 0x00000011e4157211 */ /* 0x000fc600000f0c09 */
[----:B------:R-:W-:Y:S02]  /*8bf0*/  IMAD.SHL.U32 R17, R6, 0x2, RZ ;  /* 0x0000000206117824 */ /* 0x000fe400078e00ff */
[----:B------:R-:W-:-:S03]  /*8c00*/  IMAD.WIDE R12, R13, 0x2, R18 ;  /* 0x000000020d0c7825 */ /* 0x000fc600078e0212 */
[----:B------:R-:W-:Y:S01]  /*8c10*/  @!PT LDS RZ, [RZ] ;  /* 0x00000000fffff984 */ /* 0x000fe20000000800 */
[----:B------:R-:W-:Y:S01]  /*8c20*/  @!PT LDS RZ, [RZ] ;  /* 0x00000000fffff984 */ /* 0x000fe20000000800 */
[----:B------:R-:W-:Y:S01]  /*8c30*/  @!PT LDS RZ, [RZ] ;  /* 0x00000000fffff984 */ /* 0x000fe20000000800 */
[----:B------:R2:W-:Y:S01]  /*8c40*/  LDGSTS.E.BYPASS.LTC128B.128 [R17+0x10080], [R20.64], !P3 ;  /* 0x1008000014117fae */ /* 0x0005e2000d901d52 */
[----:B------:R-:W-:-:S03]  /*8c50*/  IMAD.WIDE R18, R11, 0x2, R18 ;  /* 0x000000020b127825 */ /* 0x000fc600078e0212 */
[----:B------:R2:W-:Y:S04]  /*8c60*/  LDGSTS.E.BYPASS.LTC128B.128 [R17+0x14080], [R22.64], !P1 ;  /* 0x1408000016117fae */ /* 0x0005e8000c901d52 */
[----:B------:R2:W-:Y:S04]  /*8c70*/  LDGSTS.E.BYPASS.LTC128B.128 [R17+0x18080], [R12.64], !P5 ;  /* 0x180800000c117fae */ /* 0x0005e8000e901d52 */
[----:B------:R2:W-:Y:S02]  /*8c80*/  LDGSTS.E.BYPASS.LTC128B.128 [R17+0x1c080], [R18.64], !P4 ;  /* 0x1c08000012117fae */ /* 0x0005e4000e101d52 */
.L_x_1075:
[----:B------:R-:W-:Y:S05]  /*8c90*/  BSYNC B0 ;  /* 0x0000000000007941 */ /* 0x000fea0003800000 */
.L_x_1074:
[----:B------:R-:W-:Y:S05]  /*8ca0*/  BRA.DIV ~URZ, `(.L_x_1076) ;  /* 0x000110127f007947 */ /* 0x000fea000b800000 */
[----:B--2---:R2:W1:Y:S04]  /*8cb0*/  SHFL.IDX PT, R17, R15, 0x1, 0x181f ;  /* 0x00381f000f117f89 */ /* 0x00446800000e0000 */
[----:B----4-:R2:W4:Y:S02]  /*8cc0*/  SHFL.IDX PT, R16, R2, 0x1, 0x181f ;  /* 0x00381f0002107f89 */ /* 0x01052400000e0000 */
.L_x_1164:
[----:B------:R-:W-:Y:S01]  /*8cd0*/  IADD3 R11, R105, 0x20, RZ ;  /* 0x00000020690b7810 */ /* 0x000fe20007ffe0ff */
[----:B------:R-:W-:Y:S03]  /*8ce0*/  BSSY B0, `(.L_x_1077) ;  /* 0x000001b000007945 */ /* 0x000fe60003800000 */
[----:B------:R-:W-:-:S13]  /*8cf0*/  ISETP.GE.AND P0, PT, R11, R0, PT ;  /* 0x000000000b00720c */ /* 0x000fda0003f06270 */
[----:B------:R-:W-:Y:S05]  /*8d00*/  @P0 BRA `(.L_x_1078) ;  /* 0x0000018000000947 */ /* 0x000fea0003800000 */
[C---:B------:R-:W-:Y:S02]  /*8d10*/  IADD3 R13, R228.reuse, 0x80, RZ ;  /* 0x00000080e40d7810 */ /* 0x040fe40007ffe0ff */
[----:B------:R-:W-:Y:S02]  /*8d20*/  IADD3 R11, R228, 0xc0, RZ ;  /* 0x000000c0e40b7810 */ /* 0x000fe40007ffe0ff */
[----:B------:R-:W-:Y:S02]  /*8d30*/  SHF.R.S32.HI R19, RZ, 0x1f, R230 ;  /* 0x0000001fff137819 */ /* 0x000fe400000114e6 */
[----:B------:R-:W-:Y:S02]  /*8d40*/  SHF.R.S32.HI R10, RZ, 0x1f, R13 ;  /* 0x0000001fff0a7819 */ /* 0x000fe4000001140d */
[----:B------:R-:W-:Y:S02]  /*8d50*/  SHF.R.S32.HI R8, RZ, 0x1f, R11 ;  /* 0x0000001fff087819 */ /* 0x000fe4000001140b */
[----:B------:R-:W-:-:S02]  /*8d60*/  LEA.HI R12, R19, R230, RZ, 0x3 ;  /* 0x000000e6130c7211 */ /* 0x000fc400078f18ff */
[----:B------:R-:W-:Y:S02]  /*8d70*/  LEA.HI R10, R10, R13, RZ, 0x3 ;  /* 0x0000000d0a0a7211 */ /* 0x000fe400078f18ff */
[----:B------:R-:W-:Y:S01]  /*8d80*/  LEA.HI R8, R8, R11, RZ, 0x3 ;  /* 0x0000000b08087211 */ /* 0x000fe200078f18ff */
[----:B------:R-:W-:Y:S01]  /*8d90*/  IMAD.SHL.U32 R11, R6, 0x2, RZ ;  /* 0x00000002060b7824 */ /* 0x000fe200078e00ff */
[----:B----4-:R-:W-:Y:S02]  /*8da0*/  LEA R20, P0, R228, R16, 0x1 ;  /* 0x00000010e4147211 */ /* 0x010fe400078008ff */
[----:B------:R-:W-:Y:S02]  /*8db0*/  LOP3.LUT R12, R12, 0xfffffff8, RZ, 0xc0, !PT ;  /* 0xfffffff80c0c7812 */ /* 0x000fe400078ec0ff */
[----:B------:R-:W-:Y:S02]  /*8dc0*/  LOP3.LUT R10, R10, 0xfffffff8, RZ, 0xc0, !PT ;  /* 0xfffffff80a0a7812 */ /* 0x000fe400078ec0ff */
[----:B------:R-:W-:Y:S01]  /*8dd0*/  LOP3.LUT R8, R8, 0xfffffff8, RZ, 0xc0, !PT ;  /* 0xfffffff808087812 */ /* 0x000fe200078ec0ff */
[----:B-1----:R-:W-:Y:S01]  /*8de0*/  IMAD.WIDE R12, R12, 0x2, R16 ;  /* 0x000000020c0c7825 */ /* 0x002fe200078e0210 */
[----:B------:R-:W-:-:S03]  /*8df0*/  LEA.HI.X R21, R228, R17, R9, 0x1, P0 ;  /* 0x00000011e4157211 */ /* 0x000fc600000f0c09 */
[--C-:B------:R-:W-:Y:S02]  /*8e00*/  IMAD.WIDE R18, R10, 0x2, R16.reuse ;  /* 0x000000020a127825 */ /* 0x100fe400078e0210 */
[----:B------:R-:W-:Y:S01]  /*8e10*/  @!PT LDS RZ, [RZ] ;  /* 0x00000000fffff984 */ /* 0x000fe20000000800 */
[----:B------:R-:W-:Y:S01]  /*8e20*/  @!PT LDS RZ, [RZ] ;  /* 0x00000000fffff984 */ /* 0x000fe20000000800 */
[----:B------:R-:W-:Y:S01]  /*8e30*/  @!PT LDS RZ, [RZ] ;  /* 0x00000000fffff984 */ /* 0x000fe20000000800 */
[----:B------:R1:W-:Y:S02]  /*8e40*/  LDGSTS.E.BYPASS.LTC128B.128 [R11+0x11080], [R20.64], !P3 ;  /* 0x11080000140b7fae */ /* 0x0003e4000d901d52 */
[----:B------:R-:W-:Y:S02]  /*8e50*/  IMAD.WIDE R16, R8, 0x2, R16 ;  /* 0x0000000208107825 */ /* 0x000fe400078e0210 */
[----:B------:R1:W-:Y:S04]  /*8e60*/  LDGSTS.E.BYPASS.LTC128B.128 [R11+0x15080], [R12.64], !P1 ;  /* 0x150800000c0b7fae */ /* 0x0003e8000c901d52 */
[----:B------:R1:W-:Y:S04]  /*8e70*/  LDGSTS.E.BYPASS.LTC128B.128 [R11+0x19080], [R18.64], !P5 ;  /* 0x19080000120b7fae */ /* 0x0003e8000e901d52 */
[----:B------:R1:W-:Y:S02]  /*8e80*/  LDGSTS.E.BYPASS.LTC128B.128 [R11+0x1d080], [R16.64], !P4 ;  /* 0x1d080000100b7fae */ /* 0x0003e4000e101d52 */
.L_x_1078:
[----:B------:R-:W-:Y:S05]  /*8e90*/  BSYNC B0 ;  /* 0x0000000000007941 */ /* 0x000fea0003800000 */
.L_x_1077:
[----:B------:R-:W-:Y:S05]  /*8ea0*/  BRA.DIV ~URZ, `(.L_x_1079) ;  /* 0x00010ef27f007947 */ /* 0x000fea000b800000 */
[----:B-1----:R1:W2:Y:S02]  /*8eb0*/  SHFL.IDX PT, R17, R15, 0x2, 0x181f ;  /* 0x00581f000f117f89 */ /* 0x0022a400000e0000 */
.L_x_1165:
[----:B------:R-:W-:Y:S05]  /*8ec0*/  BRA.DIV ~URZ, `(.L_x_1080) ;  /* 0x00010f527f007947 */ /* 0x000fea000b800000 */
[----:B----4-:R4:W1:Y:S02]  /*8ed0*/  SHFL.IDX PT, R16, R2, 0x2, 0x181f ;  /* 0x00581f0002107f89 */ /* 0x01086400000e0000 */
.L_x_1166:
        /* <DEDUP_REMOVED lines=13> */
[----:B-1----:R-:W-:Y:S02]  /*8fb0*/  LEA R20, P0, R228, R16, 0x1 ;  /* 0x00000010e4147211 */ /* 0x002fe400078008ff */
[----:B------:R-:W-:Y:S02]  /*8fc0*/  LOP3.LUT R12, R12, 0xfffffff8, RZ, 0xc0, !PT ;  /* 0xfffffff80c0c7812 */ /* 0x000fe400078ec0ff */
[----:B------:R-:W-:Y:S02]  /*8fd0*/  LOP3.LUT R10, R10, 0xfffffff8, RZ, 0xc0, !PT ;  /* 0xfffffff80a0a7812 */ /* 0x000fe400078ec0ff */
[----:B------:R-:W-:Y:S01]  /*8fe0*/  LOP3.LUT R8, R8, 0xfffffff8, RZ, 0xc0, !PT ;  /* 0xfffffff808087812 */ /* 0x000fe200078ec0ff */
[----:B--2---:R-:W-:Y:S01]  /*8ff0*/  IMAD.WIDE R12, R12, 0x2, R16 ;  /* 0x000000020c0c7825 */ /* 0x004fe200078e0210 */
        /* <DEDUP_REMOVED lines=10> */
.L_x_1082:
[----:B------:R-:W-:Y:S05]  /*90a0*/  BSYNC B0 ;  /* 0x0000000000007941 */ /* 0x000fea0003800000 */
.L_x_1081:
[----:B------:R-:W-:Y:S05]  /*90b0*/  BRA.DIV ~URZ, `(.L_x_1083) ;  /* 0x00010dd27f007947 */ /* 0x000fea000b800000 */
[----:B-12---:R-:W1:Y:S04]  /*90c0*/  SHFL.IDX PT, R15, R15, 0x3, 0x181f ;  /* 0x00781f000f0f7f89 */ /* 0x006e6800000e0000 */
[----:B------:R2:W3:Y:S02]  /*90d0*/  SHFL.IDX PT, R16, R2, 0x3, 0x181f ;  /* 0x00781f0002107f89 */ /* 0x0004e400000e0000 */
.L_x_1167:
[----:B------:R-:W-:Y:S01]  /*90e0*/  IADD3 R18, P0, R1, c[0x0][0x20], RZ ;  /* 0x0000080001127a10 */ /* 0x000fe20007f1e0ff */
[----:B------:R-:W-:Y:S01]  /*90f0*/  IMAD.MOV.U32 R77, RZ, RZ, 0x30 ;  /* 0x00000030ff4d7424 */ /* 0x000fe200078e00ff */
[----:B------:R-:W-:Y:S01]  /*9100*/  IADD3 R105, R105, 0x60, RZ ;  /* 0x0000006069697810 */ /* 0x000fe20007ffe0ff */
[----:B------:R-:W-:Y:S02]  /*9110*/  BSSY B0, `(.L_x_1084) ;  /* 0x0000028000007945 */ /* 0x000fe40003800000 */
[----:B------:R-:W-:Y:S01]  /*9120*/  IMAD.X R19, RZ, RZ, c[0x0][0x24], P0 ;  /* 0x00000900ff137624 */ /* 0x000fe200000e06ff */
[----:B------:R-:W-:Y:S01]  /*9130*/  IADD3 R22, P0, R18, 0x4, RZ ;  /* 0x0000000412167810 */ /* 0x000fe20007f1e0ff */
[----:B------:R-:W-:-:S02]  /*9140*/  IMAD R11, R77, c[0x0][0x1e4], RZ ;  /* 0x000079004d0b7a24 */ /* 0x000fc400078e02ff */
[----:B------:R-:W-:-:S04]  /*9150*/  IMAD.WIDE.U32 R78, R77, c[0x0][0x1e0], RZ ;  /* 0x000078004d4e7a25 */ /* 0x000fc800078e00ff */
[----:B------:R-:W-:Y:S01]  /*9160*/  IMAD.X R23, RZ, RZ, R19, P0 ;  /* 0x000000ffff177224 */ /* 0x000fe200000e0613 */
[----:B------:R-:W-:Y:S02]  /*9170*/  IADD3 R26, P0, R18, 0x10, RZ ;  /* 0x00000010121a7810 */ /* 0x000fe40007f1e0ff */
[----:B--234-:R-:W-:-:S03]  /*9180*/  IADD3 R2, R79, R11, RZ ;  /* 0x0000000b4f027210 */ /* 0x01cfc60007ffe0ff */
[----:B------:R-:W-:Y:S01]  /*9190*/  IMAD.X R27, RZ, RZ, R19, P0 ;  /* 0x000000ffff1b7224 */ /* 0x000fe200000e0613 */
[----:B------:R-:W-:-:S04]  /*91a0*/  IADD3 R24, P0, R18, 0x48, RZ ;  /* 0x0000004812187810 */ /* 0x000fc80007f1e0ff */
[----:B------:R-:W-:Y:S02]  /*91b0*/  IADD3.X R25, RZ, R19, RZ, P0, !PT ;  /* 0x00000013ff197210 */ /* 0x000fe400007fe4ff */
[----:B------:R-:W-:-:S05]  /*91c0*/  IADD3 R20, P0, R18, 0x8, RZ ;  /* 0x0000000812147810 */ /* 0x000fca0007f1e0ff */
[----:B------:R-:W-:Y:S01]  /*91d0*/  IMAD.X R21, RZ, RZ, R19, P0 ;  /* 0x000000ffff157224 */ /* 0x000fe200000e0613 */
[----:B------:R-:W-:-:S13]  /*91e0*/  ISETP.GE.AND P0, PT, R105, R0, PT ;  /* 0x000000006900720c */ /* 0x000fda0003f06270 */
[----:B------:R-:W-:Y:S05]  /*91f0*/  @P0 BRA `(.L_x_1085) ;  /* 0x0000019000000947 */ /* 0x000fea0003800000 */
[C---:B------:R-:W-:Y:S01]  /*9200*/  LEA R28, P0, R228.reuse, R16, 0x1 ;  /* 0x00000010e41c7211 */ /* 0x040fe200078008ff */
[----:B-1----:R-:W-:Y:S01]  /*9210*/  IMAD.MOV.U32 R17, RZ, RZ, R15 ;  /* 0x000000ffff117224 */ /* 0x002fe200078e000f */
[----:B------:R-:W-:Y:S01]  /*9220*/  IADD3 R11, R228, 0x80, RZ ;  /* 0x00000080e40b7810 */ /* 0x000fe20007ffe0ff */
[----:B------:R-:W-:Y:S01]  /*9230*/  IMAD.SHL.U32 R12, R6, 0x2, RZ ;  /* 0x00000002060c7824 */ /* 0x000fe200078e00ff */
[C---:B------:R-:W-:Y:S02]  /*9240*/  LEA.HI.X R29, R228.reuse, R15, R9, 0x1, P0 ;  /* 0x0000000fe41d7211 */ /* 0x040fe400000f0c09 */
[----:B------:R-:W-:Y:S02]  /*9250*/  IADD3 R9, R228, 0xc0, RZ ;  /* 0x000000c0e4097810 */ /* 0x000fe40007ffe0ff */
[----:B------:R-:W-:Y:S01]  /*9260*/  SHF.R.S32.HI R13, RZ, 0x1f, R230 ;  /* 0x0000001fff0d7819 */ /* 0x000fe200000114e6 */
[----:B------:R-:W-:Y:S01]  /*9270*/  @!PT LDS RZ, [RZ] ;  /* 0x00000000fffff984 */ /* 0x000fe20000000800 */
[----:B------:R-:W-:Y:S01]  /*9280*/  @!PT LDS RZ, [RZ] ;  /* 0x00000000fffff984 */ /* 0x000fe20000000800 */
[----:B------:R-:W-:Y:S01]  /*9290*/  @!PT LDS RZ, [RZ] ;  /* 0x00000000fffff984 */ /* 0x000fe20000000800 */
[----:B------:R1:W-:Y:S01]  /*92a0*/  LDGSTS.E.BYPASS.LTC128B.128 [R12+0x13080], [R28.64], !P3 ;  /* 0x130800001c0c7fae */ /* 0x0003e2000d901d52 */
[----:B------:R-:W-:-:S02]  /*92b0*/  SHF.R.S32.HI R8, RZ, 0x1f, R11 ;  /* 0x0000001fff087819 */ /* 0x000fc4000001140b */
[----:B------:R-:W-:Y:S02]  /*92c0*/  SHF.R.S32.HI R0, RZ, 0x1f, R9 ;  /* 0x0000001fff007819 */ /* 0x000fe40000011409 */
[----:B------:R-:W-:Y:S02]  /*92d0*/  LEA.HI R10, R13, R230, RZ, 0x3 ;  /* 0x000000e60d0a7211 */ /* 0x000fe400078f18ff */
[----:B------:R-:W-:Y:S02]  /*92e0*/  LEA.HI R8, R8, R11, RZ, 0x3 ;  /* 0x0000000b08087211 */ /* 0x000fe400078f18ff */
[----:B------:R-:W-:Y:S02]  /*92f0*/  LEA.HI R0, R0, R9, RZ, 0x3 ;  /* 0x0000000900007211 */ /* 0x000fe400078f18ff */
[----:B------:R-:W-:Y:S02]  /*9300*/  LOP3.LUT R10, R10, 0xfffffff8, RZ, 0xc0, !PT ;  /* 0xfffffff80a0a7812 */ /* 0x000fe400078ec0ff */
[----:B------:R-:W-:-:S02]  /*9310*/  LOP3.LUT R8, R8, 0xfffffff8, RZ, 0xc0, !PT ;  /* 0xfffffff808087812 */ /* 0x000fc400078ec0ff */
[----:B------:R-:W-:Y:S01]  /*9320*/  LOP3.LUT R0, R0, 0xfffffff8, RZ, 0xc0, !PT ;  /* 0xfffffff800007812 */ /* 0x000fe200078ec0ff */
[----:B------:R-:W-:-:S04]  /*9330*/  IMAD.WIDE R10, R10, 0x2, R16 ;  /* 0x000000020a0a7825 */ /* 0x000fc800078e0210 */
[--C-:B------:R-:W-:Y:S01]  /*9340*/  IMAD.WIDE R8, R8, 0x2, R16.reuse ;  /* 0x0000000208087825 */ /* 0x100fe200078e0210 */
[----:B------:R1:W-:Y:S03]  /*9350*/  LDGSTS.E.BYPASS.LTC128B.128 [R12+0x17080], [R10.64], !P1 ;  /* 0x170800000a0c7fae */ /* 0x0003e6000c901d52 */
[----:B------:R-:W-:Y:S01]  /*9360*/  IMAD.WIDE R16, R0, 0x2, R16 ;  /* 0x0000000200107825 */ /* 0x000fe200078e0210 */
[----:B------:R1:W-:Y:S04]  /*9370*/  LDGSTS.E.BYPASS.LTC128B.128 [R12+0x1b080], [R8.64], !P5 ;  /* 0x1b080000080c7fae */ /* 0x0003e8000e901d52 */
[----:B------:R1:W-:Y:S02]  /*9380*/  LDGSTS.E.BYPASS.LTC128B.128 [R12+0x1f080], [R16.64], !P4 ;  /* 0x1f080000100c7fae */ /* 0x0003e4000e101d52 */
.L_x_1085:
[----:B------:R-:W-:Y:S05]  /*9390*/  BSYNC B0 ;  /* 0x0000000000007941 */ /* 0x000fea0003800000 */
.L_x_1084:
[----:B------:R-:W-:Y:S01]  /*93a0*/  ULDC.64 UR4, c[0x0][0x40] ;  /* 0x0000100000047ab9 */ /* 0x000fe20000000a00 */
[----:B------:R2:W-:Y:S01]  /*93b0*/  STL.64 [R1+0x20], R18 ;  /* 0x0000201201007387 */ /* 0x0005e20000100a00 */
[----:B------:R-:W-:-:S03]  /*93c0*/  UIADD3 UR4, UP0, UR4, 0x160, URZ ;  /* 0x0000016004047890 */ /* 0x000fc6000ff1e03f */
[----:B------:R2:W-:Y:S01]  /*93d0*/  STL.64 [R1+0x28], R26 ;  /* 0x0000281a01007387 */ /* 0x0005e20000100a00 */
[----:B------:R-:W-:Y:S02]  /*93e0*/  UIADD3.X UR5, URZ, UR5, URZ, UP0, !UPT ;  /* 0x000000053f057290 */ /* 0x000fe400087fe43f */
[----:B-1----:R-:W-:Y:S01]  /*93f0*/  MOV R8, UR4 ;  /* 0x0000000400087c02 */ /* 0x002fe20008000f00 */
[----:B------:R2:W-:Y:S03]  /*9400*/  STL.64 [R1+0x30], R24 ;  /* 0x0000301801007387 */ /* 0x0005e60000100a00 */
[----:B------:R-:W-:Y:S01]  /*9410*/  MOV R9, UR5 ;  /* 0x0000000500097c02 */ /* 0x000fe20008000f00 */
[----:B------:R2:W-:Y:S04]  /*9420*/  STL.64 [R1+0x38], R22 ;  /* 0x0000381601007387 */ /* 0x0005e80000100a00 */
[----:B------:R2:W-:Y:S04]  /*9430*/  STL.64 [R1+0x40], R20 ;  /* 0x0000401401007387 */ /* 0x0005e80000100a00 */
[----:B------:R2:W-:Y:S04]  /*9440*/  STL.64 [R1+0x18], R8 ;  /* 0x0000180801007387 */ /* 0x0005e80000100a00 */
[----:B------:R-:W0:Y:S01]  /*9450*/  LDGDEPBAR ;  /* 0x00000000000079af */ /* 0x000e220000000000 */
[----:B------:R-:W-:Y:S02]  /*9460*/  WARPSYNC 0xffffffff ;  /* 0xffffffff00007948 */ /* 0x000fe40003800000 */
[----:B------:R-:W3:Y:S01]  /*9470*/  LDL R0, [R1+0x64] ;  /* 0x0000640001007983 */ /* 0x000ee20000100800 */
[----:B------:R-:W-:Y:S01]  /*9480*/  IMAD R77, R168, -0x30, R77 ;  /* 0xffffffd0a84d7824 */ /* 0x000fe200078e024d */
[----:B------:R-:W-:Y:S01]  /*9490*/  SHF.R.S32.HI R83, RZ, 0x1f, R81 ;  /* 0x0000001fff537819 */ /* 0x000fe20000011451 */
[----:B--2---:R-:W-:Y:S01]  /*94a0*/  IMAD R8, R2, R81, RZ ;  /* 0x0000005102087224 */ /* 0x004fe200078e02ff */
[----:B------:R-:W-:Y:S01]  /*94b0*/  ULDC.64 UR4, c[0x0][0x1e0] ;  /* 0x0000780000047ab9 */ /* 0x000fe20000000a00 */
[----:B------:R-:W-:Y:S01]  /*94c0*/  IMAD.MOV.U32 R244, RZ, RZ, R234 ;  /* 0x000000fffff47224 */ /* 0x000fe200078e00ea */
[----:B------:R-:W-:Y:S01]  /*94d0*/  USHF.L.U32 UR6, UR4, 0x5, URZ ;  /* 0x0000000504067899 */ /* 0x000fe2000800063f */
[----:B------:R-:W-:Y:S01]  /*94e0*/  ISETP.GE.AND P6, PT, R228, c[0x0][0x1d4], PT ;  /* 0x00007500e4007a0c */ /* 0x000fe20003fc6270 */
[----:B------:R-:W-:Y:S01]  /*94f0*/  UMOV UR7, 0x5 ;  /* 0x0000000500077882 */ /* 0x000fe20000000000 */
[----:B------:R-:W-:Y:S01]  /*9500*/  IMAD.WIDE.U32 R10, R81, R78, R244 ;  /* 0x0000004e510a7225 */ /* 0x000fe200078e00f4 */
[----:B------:R-:W-:Y:S01]  /*9510*/  USHF.L.U64.HI UR5, UR4, UR7, UR5 ;  /* 0x0000000704057299 */ /* 0x000fe20008010205 */
[----:B------:R-:W-:Y:S01]  /*9520*/  BAR.SYNC.DEFER_BLOCKING 0x0 ;  /* 0x0000000000007b1d */ /* 0x000fe20000010000 */
[----:B------:R-:W-:Y:S01]  /*9530*/  ISETP.GE.AND P5, PT, R230, c[0x0][0x1d4], PT ;  /* 0x00007500e6007a0c */ /* 0x000fe20003fa6270 */
[----:B------:R-:W-:Y:S01]  /*9540*/  IMAD.SHL.U32 R84, R41, 0x40, RZ ;  /* 0x0000004029547824 */ /* 0x000fe200078e00ff */
[----:B------:R-:W-:-:S02]  /*9550*/  ISETP.GE.AND P3, PT, R227, c[0x0][0x1d4], PT ;  /* 0x00007500e3007a0c */ /* 0x000fc40003f66270 */
[----:B------:R-:W-:Y:S01]  /*9560*/  ISETP.GE.AND P4, PT, R225, c[0x0][0x1d4], PT ;  /* 0x00007500e1007a0c */ /* 0x000fe20003f86270 */
[----:B------:R-:W-:Y:S01]  /*9570*/  BSSY B2, `(.L_x_1086) ;  /* 0x0000023000027945 */ /* 0x000fe20003800000 */
[----:B------:R-:W-:Y:S02]  /*9580*/  SEL R82, RZ, 0x2, P5 ;  /* 0x00000002ff527807 */ /* 0x000fe40002800000 */
[----:B------:R-:W-:Y:S02]  /*9590*/  SEL R87, RZ, 0x4, P3 ;  /* 0x00000004ff577807 */ /* 0x000fe40001800000 */
[----:B------:R-:W-:Y:S02]  /*95a0*/  LOP3.LUT R84, R84, 0x1c0, RZ, 0xc0, !PT ;  /* 0x000001c054547812 */ /* 0x000fe400078ec0ff */
[----:B------:R-:W-:Y:S01]  /*95b0*/  MOV R80, 0x97a0 ;  /* 0x000097a000507802 */ /* 0x000fe20000000f00 */
[----:B---3--:R-:W-:-:S05]  /*95c0*/  IMAD.IADD R0, R77, 0x1, R0 ;  /* 0x000000014d007824 */ /* 0x008fca00078e0200 */
[----:B------:R-:W-:-:S05]  /*95d0*/  IMNMX R9, R0, 0x30, PT ;  /* 0x0000003000097817 */ /* 0x000fca0003800200 */
[----:B------:R-:W-:-:S05]  /*95e0*/  IMAD.IADD R0, R9, 0x1, -R248 ;  /* 0x0000000109007824 */ /* 0x000fca00078e0af8 */
[C---:B------:R-:W-:Y:S02]  /*95f0*/  ISETP.GE.AND P1, PT, R0.reuse, 0x1, PT ;  /* 0x000000010000780c */ /* 0x040fe40003f26270 */
[----:B------:R-:W-:Y:S01]  /*9600*/  ISETP.GE.AND P0, PT, R0, 0x21, PT ;  /* 0x000000210000780c */ /* 0x000fe20003f06270 */
[----:B------:R-:W-:-:S04]  /*9610*/  IMAD R0, R83, R78, R8 ;  /* 0x0000004e53007224 */ /* 0x000fc800078e0208 */
[----:B------:R-:W-:-:S06]  /*9620*/  IMAD.IADD R0, R11, 0x1, R0 ;  /* 0x000000010b007824 */ /* 0x000fcc00078e0200 */
[----:B------:R-:W-:Y:S01]  /*9630*/  @P1 LEA R12, P2, R10, c[0x0][0x1c8], 0x1 ;  /* 0x000072000a0c1a11 */ /* 0x000fe200078408ff */
[----:B------:R-:W-:-:S03]  /*9640*/  @P1 IMAD.SHL.U32 R8, R6, 0x2, RZ ;  /* 0x0000000206081824 */ /* 0x000fc600078e00ff */
[C---:B------:R-:W-:Y:S02]  /*9650*/  @P1 LEA.HI.X R13, R10.reuse, c[0x0][0x1cc], R0, 0x1, P2 ;  /* 0x000073000a0d1a11 */ /* 0x040fe400010f0c00 */
[----:B------:R-:W-:Y:S01]  /*9660*/  @P0 IADD3 R9, P2, R10, UR6, RZ ;  /* 0x000000060a090c10 */ /* 0x000fe2000ff5e0ff */
[----:B------:R-:W-:Y:S02]  /*9670*/  @P0 IMAD.SHL.U32 R10, R6, 0x2, RZ ;  /* 0x00000002060a0824 */ /* 0x000fe400078e00ff */
[----:B------:R-:W-:Y:S01]  /*9680*/  @!PT LDS RZ, [RZ] ;  /* 0x00000000fffff984 */ /* 0x000fe20000000800 */
[----:B------:R-:W-:Y:S01]  /*9690*/  @!PT LDS RZ, [RZ] ;  /* 0x00000000fffff984 */ /* 0x000fe20000000800 */
[----:B------:R-:W-:Y:S01]  /*96a0*/  @!PT LDS RZ, [RZ] ;  /* 0x00000000fffff984 */ /* 0x000fe20000000800 */
[----:B------:R1:W-:Y:S01]  /*96b0*/  @P1 LDGSTS.E.BYPASS.LTC128B.128 [R8+0xa080], [R12.64], !P6 ;  /* 0x0a0800000c081fae */ /* 0x0003e2000f101d52 */
[----:B------:R-:W-:Y:S02]  /*96c0*/  @P0 IADD3.X R0, R0, UR5, RZ, P2, !PT ;  /* 0x0000000500000c10 */ /* 0x000fe400097fe4ff */
[C---:B------:R-:W-:Y:S01]  /*96d0*/  @P0 LEA R14, P2, R9.reuse, c[0x0][0x1c8], 0x1 ;  /* 0x00007200090e0a11 */ /* 0x040fe200078408ff */
[----:B------:R1:W-:Y:S03]  /*96e0*/  @P1 LDGSTS.E.BYPASS.LTC128B.128 [R8+0xb880], [R12.64+0x80], !P5 ;  /* 0x0b8800800c081fae */ /* 0x0003e6000e901d52 */
[----:B------:R-:W-:Y:S01]  /*96f0*/  @P0 LEA.HI.X R15, R9, c[0x0][0x1cc], R0, 0x1, P2 ;  /* 0x00007300090f0a11 */ /* 0x000fe200010f0c00 */
[----:B------:R1:W-:Y:S01]  /*9700*/  @P1 LDGSTS.E.BYPASS.LTC128B.128 [R8+0xd080], [R12.64+0x100], !P3 ;  /* 0x0d0801000c081fae */ /* 0x0003e2000d901d52 */
[----:B------:R-:W-:-:S02]  /*9710*/  IADD3 R9, R18, 0x18, RZ ;  /* 0x0000001812097810 */ /* 0x000fc40007ffe0ff */
[----:B------:R-:W-:Y:S01]  /*9720*/  SEL R0, RZ, 0x8, P4 ;  /* 0x00000008ff007807 */ /* 0x000fe20002000000 */
[----:B------:R1:W-:Y:S04]  /*9730*/  @P1 LDGSTS.E.BYPASS.LTC128B.128 [R8+0xe880], [R12.64+0x180], !P4 ;  /* 0x0e8801800c081fae */ /* 0x0003e8000e101d52 */
[----:B------:R1:W-:Y:S04]  /*9740*/  @P0 LDGSTS.E.BYPASS.LTC128B.128 [R10+0xb080], [R14.64], !P6 ;  /* 0x0b0800000e0a0fae */ /* 0x0003e8000f101d52 */
[----:B------:R1:W-:Y:S04]  /*9750*/  @P0 LDGSTS.E.BYPASS.LTC128B.128 [R10+0xc880], [R14.64+0x80], !P5 ;  /* 0x0c8800800e0a0fae */ /* 0x0003e8000e901d52 */
[----:B------:R1:W-:Y:S04]  /*9760*/  @P0 LDGSTS.E.BYPASS.LTC128B.128 [R10+0xe080], [R14.64+0x100], !P3 ;  /* 0x0e0801000e0a0fae */ /* 0x0003e8000d901d52 */
[----:B------:R1:W-:Y:S04]  /*9770*/  @P0 LDGSTS.E.BYPASS.LTC128B.128 [R10+0xf880], [R14.64+0x180], !P4 ;  /* 0x0f8801800e0a0fae */ /* 0x0003e8000e101d52 */
[----:B------:R-:W0:Y:S02]  /*9780*/  LDGDEPBAR ;  /* 0x00000000000079af */ /* 0x000e240000000000 */
[----:B-1----:R-:W-:Y:S05]  /*9790*/  CALL.REL.NOINC `($_ZN7cutlass13device_kernelIN5flash19enable_sm80_to_sm89INS1_16FlashAttnFwdSm80INS1_25CollectiveMainloopFwdSm80ILi8ELi1ELb0EN4cute5tupleIJNS5_1CILi128EEENS7_ILi48EEENS7_ILi256EEEEEELi256ENS_10bfloat16_tEfNS_4arch4Sm80ELb0ELb1ELb1ELb1ELb0ELb1ELb1ELb0EEENS1_21CollectiveEpilogueFwdINS6_IJS8_SA_S9_EEENS6_IJNS7_ILi1EEESI_SI_EEESC_SE_Li256ELb1ELb1ELb0ELb0EEENS1_19SingleTileSchedulerILb1ELb0ELb1ELi128EEEEEEEEEvNT_6ParamsE$_ZZN5flash25CollectiveMainloopFwdSm80ILi8ELi1ELb0EN4cute5tupleIJNS1_1CILi128EEENS3_ILi48EEENS3_ILi256EEEEEELi256EN7cutlass10bfloat16_tEfNS8_4arch4Sm80ELb0ELb1ELb1ELb1ELb0ELb1ELb1ELb0EE3mmaINS_16FlashAttnFwdSm80ISC_NS_21CollectiveEpilogueFwdINS2_IJS4_S6_S5_EEENS2_IJNS3_ILi1EEESH_SH_EEES9_SB_Li256ELb1ELb1ELb0ELb0EEENS_19SingleTileSchedulerILb1ELb0ELb1ELi128EEEE13SharedStorageENS1_6TensorINS1_11ArrayEngineIfLm128EEENS1_6LayoutINS2_IJNS2_IJNS3_ILi2EEESS_EEESH_NS3_ILi32EEEEEENS2_IJNS2_IJSH_SS_EEENS3_ILi0EEENS3_ILi4EEEEEEEEEENS_7SoftmaxILi2ELi0EEEEEbRKNSC_6ParamsERT0_RT1_iRKNS_16SeqlenInfoQKNewKILb1ELb1EEENS2_IJiiiiEEERT_ENKUlvE_clEv) ;  /* 0x00010cc000007944 */ /* 0x002fea0003c00000 */
[----:B------:R-:W-:Y:S05]  /*97a0*/  BSYNC B2 ;  /* 0x0000000000027941 */ /* 0x000fea0003800000 */
.L_x_1086:
[----:B------:R-:W2:Y:S01]  /*97b0*/  LDL R20, [R1+0x64] ;  /* 0x0000640001147983 */ /* 0x000ea20000100800 */
[----:B-1----:R-:W-:Y:S01]  /*97c0*/  IMAD R8, R83, c[0x0][0x208], RZ ;  /* 0x0000820053087a24 */ /* 0x002fe200078e02ff */
[----:B------:R-:W-:Y:S01]  /*97d0*/  ISETP.GT.AND P5, PT, R224, 0x7f, PT ;  /* 0x0000007fe000780c */ /* 0x000fe20003fa4270 */
[----:B------:R-:W-:Y:S01]  /*97e0*/  IMAD.WIDE.U32 R10, R81, c[0x0][0x208], RZ ;  /* 0x00008200510a7a25 */ /* 0x000fe200078e00ff */
[----:B------:R-:W-:Y:S01]  /*97f0*/  IADD3 R87, R87, R82, R40 ;  /* 0x0000005257577210 */ /* 0x000fe20007ffe028 */
[----:B------:R-:W-:-:S04]  /*9800*/  DEPBAR.LE SB0, 0x0 ;  /* 0x000080000000791a */ /* 0x000fc80000000000 */
[----:B------:R-:W-:Y:S01]  /*9810*/  IMAD R8, R81, c[0x0][0x20c], R8 ;  /* 0x0000830051087a24 */ /* 0x000fe200078e0208 */
[----:B------:R-:W-:Y:S01]  /*9820*/  WARPSYNC 0xffffffff ;  /* 0xffffffff00007948 */ /* 0x000fe20003800000 */
[----:B------:R-:W-:Y:S01]  /*9830*/  IMAD.MOV.U32 R236, RZ, RZ, R232 ;  /* 0x000000ffffec7224 */ /* 0x000fe200078e00e8 */
[----:B------:R-:W-:Y:S01]  /*9840*/  LOP3.LUT P1, RZ, R41, 0x2, RZ, 0xc0, !PT ;  /* 0x0000000229ff7812 */ /* 0x000fe2000782c0ff */
[----:B------:R-:W-:Y:S01]  /*9850*/  IMAD.IADD R8, R11, 0x1, R8 ;  /* 0x000000010b087824 */ /* 0x000fe200078e0208 */
[----:B------:R1:W5:Y:S01]  /*9860*/  LDL R242, [R1+0x10] ;  /* 0x0000100001f27983 */ /* 0x0003620000100800 */
[----:B------:R-:W-:Y:S01]  /*9870*/  IMAD.WIDE.U32 R10, R10, 0x30, R236 ;  /* 0x000000300a0a7825 */ /* 0x000fe200078e00ec */
[----:B------:R-:W-:-:S03]  /*9880*/  LOP3.LUT R196, R196, 0xffffffbf, RZ, 0xc0, !PT ;  /* 0xffffffbfc4c47812 */ /* 0x000fc600078ec0ff */
[----:B------:R-:W-:Y:S01]  /*9890*/  IMAD R8, R8, 0x30, RZ ;  /* 0x0000003008087824 */ /* 0x000fe200078e02ff */
[----:B------:R-:W-:Y:S01]  /*98a0*/  LEA R22, P0, R10, c[0x0][0x1f8], 0x1 ;  /* 0x00007e000a167a11 */ /* 0x000fe200078008ff */
[----:B------:R-:W-:Y:S02]  /*98b0*/  IMAD.SHL.U32 R221, R248, 0x8, RZ ;  /* 0x00000008f8dd7824 */ /* 0x000fe400078e00ff */
[----:B------:R-:W-:Y:S02]  /*98c0*/  @!P5 IMAD.MOV.U32 R9, RZ, RZ, c[0x0][0x208] ;  /* 0x00008200ff09d624 */ /* 0x000fe400078e00ff */
[----:B------:R-:W-:Y:S01]  /*98d0*/  IMAD.IADD R16, R0, 0x1, R87 ;  /* 0x0000000100107824 */ /* 0x000fe200078e0257 */
[----:B------:R-:W-:Y:S01]  /*98e0*/  LOP3.LUT R221, R84, 0x8, R221, 0xf8, !PT ;  /* 0x0000000854dd7812 */ /* 0x000fe200078ef8dd */
[----:B------:R-:W-:Y:S01]  /*98f0*/  IMAD.IADD R8, R11, 0x1, R8 ;  /* 0x000000010b087824 */ /* 0x000fe200078e0208 */
[----:B------:R-:W-:Y:S01]  /*9900*/  LEA.HI R11, R43, R224, RZ, 0x5 ;  /* 0x000000e02b0b7211 */ /* 0x000fe200078f28ff */
[----:B------:R-:W-:Y:S01]  /*9910*/  IMAD.SHL.U32 R231, R6, 0x2, RZ ;  /* 0x0000000206e77824 */ /* 0x000fe200078e00ff */
[----:B------:R-:W-:-:S02]  /*9920*/  SHF.R.U32.HI R84, RZ, 0x3, R84 ;  /* 0x00000003ff547819 */ /* 0x000fc40000011654 */
[----:B------:R-:W-:Y:S01]  /*9930*/  LEA.HI.X R23, R10, c[0x0][0x1fc], R8, 0x1, P0 ;  /* 0x00007f000a177a11 */ /* 0x000fe200000f0c08 */
[----:B------:R-:W-:Y:S01]  /*9940*/  IMAD.SHL.U32 R11, R11, 0x20, RZ ;  /* 0x000000200b0b7824 */ /* 0x000fe200078e00ff */
[----:B------:R-:W-:Y:S01]  /*9950*/  LOP3.LUT R221, R221, R84, RZ, 0x3c, !PT ;  /* 0x00000054dddd7212 */ /* 0x000fe200078e3cff */
[----:B------:R-:W-:Y:S01]  /*9960*/  @!P5 IMAD.MOV.U32 R8, RZ, RZ, c[0x0][0x20c] ;  /* 0x00008300ff08d624 */ /* 0x000fe200078e00ff */
[----:B------:R-:W-:Y:S02]  /*9970*/  @!P5 LEA R56, P0, R9, R22, 0x6 ;  /* 0x000000160938d211 */ /* 0x000fe400078030ff */
[----:B------:R-:W-:Y:S01]  /*9980*/  LOP3.LUT R11, R11, 0x7ffffc00, RZ, 0xc0, !PT ;  /* 0x7ffffc000b0b7812 */ /* 0x000fe200078ec0ff */
[----:B------:R-:W-:Y:S01]  /*9990*/  IMAD R221, R42, 0x200, R221 ;  /* 0x000002002add7824 */ /* 0x000fe200078e02dd */
[----:B------:R-:W-:Y:S02]  /*99a0*/  LOP3.LUT P3, RZ, R16, 0x1, RZ, 0xc0, !PT ;  /* 0x0000000110ff7812 */ /* 0x000fe4000786c0ff */
[----:B------:R-:W-:Y:S01]  /*99b0*/  @!P5 LEA.HI.X R57, R9, R23, R8, 0x6, P0 ;  /* 0x000000170939d211 */ /* 0x000fe200000f3408 */
[----:B------:R-:W-:Y:S01]  /*99c0*/  IMAD.IADD R0, R4, 0x1, R11 ;  /* 0x0000000104007824 */ /* 0x000fe200078e020b */
[----:B------:R-:W-:Y:S01]  /*99d0*/  BAR.SYNC.DEFER_BLOCKING 0x0 ;  /* 0x0000000000007b1d */ /* 0x000fe20000010000 */
[----:B------:R-:W-:Y:S01]  /*99e0*/  IMAD.SHL.U32 R221, R221, 0x2, RZ ;  /* 0x00000002dddd7824 */ /* 0x000fe200078e00ff */
[----:B------:R-:W-:Y:S01]  /*99f0*/  LOP3.LUT P2, RZ, R16, 0x2, RZ, 0xc0, !PT ;  /* 0x0000000210ff7812 */ /* 0x000fe2000784c0ff */
[C---:B------:R-:W-:Y:S01]  /*9a00*/  IMAD.SHL.U32 R24, R0.reuse, 0x2, RZ ;  /* 0x0000000200187824 */ /* 0x040fe200078e00ff */
[----:B------:R-:W-:Y:S01]  /*9a10*/  LEA R222, R0, 0x10080, 0x1 ;  /* 0x0001008000de7811 */ /* 0x000fe200078e08ff */
[----:B------:R-:W-:Y:S01]  /*9a20*/  IMAD.MOV.U32 R0, RZ, RZ, 0x40 ;  /* 0x00000040ff007424 */ /* 0x000fe200078e00ff */
[----:B------:R-:W-:-:S02]  /*9a30*/  IADD3 R10, R221, 0xa080, RZ ;  /* 0x0000a080dd0a7810 */ /* 0x000fc40007ffe0ff */
[----:B------:R-:W-:Y:S01]  /*9a40*/  IADD3 R219, R221, 0xa0a0, RZ ;  /* 0x0000a0a0dddb7810 */ /* 0x000fe20007ffe0ff */
[--C-:B------:R-:W-:Y:S01]  /*9a50*/  IMAD R220, R7, 0x2, R222.reuse ;  /* 0x0000000207dc7824 */ /* 0x100fe200078e02de */
[----:B------:R-:W-:Y:S01]  /*9a60*/  @P1 IADD3 R219, R10, -0x20, RZ ;  /* 0xffffffe00adb1810 */ /* 0x000fe20007ffe0ff */
[C---:B------:R-:W-:Y:S01]  /*9a70*/  IMAD R218, R5.reuse, 0x2, R222 ;  /* 0x0000000205da7824 */ /* 0x040fe200078e02de */
[----:B------:R-:W-:Y:S01]  /*9a80*/  LOP3.LUT P1, RZ, R16, 0x4, RZ, 0xc0, !PT ;  /* 0x0000000410ff7812 */ /* 0x000fe2000782c0ff */
[----:B------:R-:W-:Y:S01]  /*9a90*/  IMAD R217, R5, 0x2, R220 ;  /* 0x0000000205d97824 */ /* 0x000fe200078e02dc */
[----:B--2---:R-:W-:Y:S01]  /*9aa0*/  IADD3 R20, R20, R77, -R248 ;  /* 0x0000004d14147210 */ /* 0x004fe20007ffe8f8 */
[----:B------:R-:W-:Y:S01]  /*9ab0*/  LDSM.16.M88.4 R24, [R24+0x10080] ;  /* 0x010080001818783b */ /* 0x000fe20000000200 */
[----:B------:R-:W-:Y:S01]  /*9ac0*/  BSSY B0, `(.L_x_1087) ;  /* 0x00000f6000007945 */ /* 0x000fe20003800000 */
[----:B------:R-:W-:Y:S02]  /*9ad0*/  @P5 LOP3.LUT R196, R196, 0x40, RZ, 0xfc, !PT ;  /* 0x00000040c4c45812 */ /* 0x000fe400078efcff */
[C---:B------:R-:W-:Y:S01]  /*9ae0*/  ISETP.LT.OR P0, PT, R20.reuse, 0x1, !P3 ;  /* 0x000000011400780c */ /* 0x040fe20005f01670 */
[----:B------:R-:W-:Y:S01]  /*9af0*/  LDSM.16.M88.4 R44, [R221+0xa080] ;  /* 0x00a08000dd2c783b */ /* 0x000fe20000000200 */
[----:B------:R-:W-:-:S03]  /*9b00*/  @!P5 ISETP.LT.OR P3, PT, R20, 0x21, !P3 ;  /* 0x000000211400d80c */ /* 0x000fc60005f61670 */
[----:B------:R-:W2:Y:S04]  /*9b10*/  LDSM.16.M88.4 R36, [R221+0xa880] ;  /* 0x00a88000dd24783b */ /* 0x000ea80000000200 */
[----:B------:R-:W3:Y:S04]  /*9b20*/  LDSM.16.M88.4 R52, [R221+0xb080] ;  /* 0x00b08000dd34783b */ /* 0x000ee80000000200 */
[----:B------:R-:W-:Y:S04]  /*9b30*/  LDSM.16.M88.4 R48, [R220] ;  /* 0x00000000dc30783b */ /* 0x000fe80000000200 */
[----:B------:R-:W4:Y:S04]  /*9b40*/  LDSM.16.M88.4 R12, [R219] ;  /* 0x00000000db0c783b */ /* 0x000f280000000200 */
[----:B------:R-:W1:Y:S04]  /*9b50*/  LDSM.16.M88.4 R8, [R219+0x800] ;  /* 0x00080000db08783b */ /* 0x000e680000000200 */
[----:B------:R-:W1:Y:S04]  /*9b60*/  LDSM.16.M88.4 R64, [R219+0x1000] ;  /* 0x00100000db40783b */ /* 0x000e680000000200 */
[----:B------:R-:W-:Y:S01]  /*9b70*/  @!PT LDS RZ, [RZ] ;  /* 0x00000000fffff984 */ /* 0x000fe20000000800 */
[----:B------:R-:W-:Y:S01]  /*9b80*/  @!PT LDS RZ, [RZ] ;  /* 0x00000000fffff984 */ /* 0x000fe20000000800 */
[----:B------:R-:W-:Y:S01]  /*9b90*/  @!PT LDS RZ, [RZ] ;  /* 0x00000000fffff984 */ /* 0x000fe20000000800 */
[----:B------:R1:W-:Y:S01]  /*9ba0*/  LDGSTS.E.BYPASS.LTC128B.128 [R231+0x4080], [R22.64], !P0 ;  /* 0x0408000016e77fae */ /* 0x0003e2000c101d52 */
[----:B------:R-:W-:-:S04]  /*9bb0*/  LOP3.LUT P0, RZ, R41, 0x4, RZ, 0xc0, !PT ;  /* 0x0000000429ff7812 */ /* 0x000fc8000780c0ff */
[----:B------:R-:W-:Y:S02]  /*9bc0*/  SEL R0, R0, 0xffffffc0, !P0 ;  /* 0xffffffc000007807 */ /* 0x000fe40004000000 */
[C---:B------:R-:W-:Y:S02]  /*9bd0*/  ISETP.LT.OR P0, PT, R20.reuse, 0x1, !P2 ;  /* 0x000000011400780c */ /* 0x040fe40005701670 */
[C---:B------:R-:W-:Y:S01]  /*9be0*/  @!P5 ISETP.LT.OR P2, PT, R20.reuse, 0x21, !P2 ;  /* 0x000000211400d80c */ /* 0x040fe20005741670 */
[--C-:B------:R-:W-:Y:S02]  /*9bf0*/  IMAD.IADD R215, R221, 0x1, R0.reuse ;  /* 0x00000001ddd77824 */ /* 0x100fe400078e0200 */
[----:B------:R-:W-:Y:S02]  /*9c00*/  IMAD.IADD R209, R219, 0x1, R0 ;  /* 0x00000001dbd17824 */ /* 0x000fe400078e0200 */
[----:B------:R1:W5:Y:S01]  /*9c10*/  LDL R0, [R1] ;  /* 0x0000000001007983 */ /* 0x0003620000100800 */
[----:B--2---:R-:W-:Y:S05]  /*9c20*/  HMMA.16816.F32.BF16 R40, R24, R36, RZ ;  /* 0x000000241828723c */ /* 0x004fea00000418ff */
[----:B------:R1:W-:Y:S01]  /*9c30*/  LDGSTS.E.BYPASS.LTC128B.128 [R231+0x5880], [R22.64+0x80], !P0 ;  /* 0x0588008016e77fae */ /* 0x0003e2000c101d52 */
[----:B------:R-:W-:-:S02]  /*9c40*/  ISETP.LT.OR P0, PT, R20, 0x1, !P1 ;  /* 0x000000011400780c */ /* 0x000fc40004f01670 */
[----:B------:R-:W-:Y:S01]  /*9c50*/  @!P5 ISETP.LT.OR P1, PT, R20, 0x21, !P1 ;  /* 0x000000211400d80c */ /* 0x000fe20004f21670 */
[C---:B------:R-:W-:Y:S08]  /*9c60*/  HMMA.16816.F32.BF16 R36, R24.reuse, R38, RZ ;  /* 0x000000261824723c */ /* 0x040ff000000418ff */
[----:B---3--:R-:W-:Y:S02]  /*9c70*/  HMMA.16816.F32.BF16 R32, R24, R52, RZ ;  /* 0x000000341820723c */ /* 0x008fe400000418ff */
[----:B------:R1:W-:Y:S01]  /*9c80*/  LDGSTS.E.BYPASS.LTC128B.128 [R231+0x7080], [R22.64+0x100], !P0 ;  /* 0x0708010016e77fae */ /* 0x0003e2000c101d52 */
[----:B------:R-:W-:-:S04]  /*9c90*/  LOP3.LUT P0, RZ, R16, 0x8, RZ, 0xc0, !PT ;  /* 0x0000000810ff7812 */ /* 0x000fc8000780c0ff */
[C---:B------:R-:W-:Y:S01]  /*9ca0*/  ISETP.LT.OR P4, PT, R20.reuse, 0x1, !P0 ;  /* 0x000000011400780c */ /* 0x040fe20004781670 */
[----:B------:R-:W-:Y:S01]  /*9cb0*/  HMMA.16816.F32.BF16 R16, R24, R44, RZ ;  /* 0x0000002c1810723c */ /* 0x000fe200000418ff */
[----:B------:R-:W-:-:S07]  /*9cc0*/  @!P5 ISETP.LT.OR P0, PT, R20, 0x21, !P0 ;  /* 0x000000211400d80c */ /* 0x000fce0004701670 */
[C---:B------:R-:W-:Y:S04]  /*9cd0*/  HMMA.16816.F32.BF16 R44, R24.reuse, R46, RZ ;  /* 0x0000002e182c723c */ /* 0x040fe800000418ff */
[----:B------:R1:W-:Y:S04]  /*9ce0*/  LDGSTS.E.BYPASS.LTC128B.128 [R231+0x8880], [R22.64+0x180], !P4 ;  /* 0x0888018016e77fae */ /* 0x0003e8000e101d52 */
[----:B------:R2:W-:Y:S01]  /*9cf0*/  @!P5 LDGSTS.E.BYPASS.LTC128B.128 [R231+0x5080], [R56.64], !P3 ;  /* 0x0508000038e7dfae */ /* 0x0005e2000d901d52 */
[----:B------:R-:W-:Y:S03]  /*9d00*/  HMMA.16816.F32.BF16 R24, R24, R54, RZ ;  /* 0x000000361818723c */ /* 0x000fe600000418ff */
[----:B------:R2:W-:Y:S04]  /*9d10*/  @!P5 LDGSTS.E.BYPASS.LTC128B.128 [R231+0x6880], [R56.64+0x80], !P2 ;  /* 0x0688008038e7dfae */ /* 0x0005e8000d101d52 */
[----:B------:R2:W-:Y:S01]  /*9d20*/  @!P5 LDGSTS.E.BYPASS.LTC128B.128 [R231+0x8080], [R56.64+0x100], !P1 ;  /* 0x0808010038e7dfae */ /* 0x0005e2000c901d52 */
[C---:B----4-:R-:W-:Y:S03]  /*9d30*/  HMMA.16816.F32.BF16 R16, R48.reuse, R12, R16 ;  /* 0x0000000c3010723c */ /* 0x050fe60000041810 */
[----:B------:R2:W-:Y:S04]  /*9d40*/  @!P5 LDGSTS.E.BYPASS.LTC128B.128 [R231+0x9880], [R56.64+0x180], !P0 ;  /* 0x0988018038e7dfae */ /* 0x0005e8000c101d52 */
[----:B------:R-:W-:Y:S01]  /*9d50*/  LDSM.16.M88.4 R60, [R218] ;  /* 0x00000000da3c783b */ /* 0x000fe20000000200 */
[C---:B------:R-:W-:Y:S03]  /*9d60*/  HMMA.16816.F32.BF16 R44, R48.reuse, R14, R44 ;  /* 0x0000000e302c723c */ /* 0x040fe6000004182c */
[----:B------:R-:W3:Y:S04]  /*9d70*/  LDSM.16.M88.4 R28, [R215+0xa080] ;  /* 0x00a08000d71c783b */ /* 0x000ee80000000200 */
[----:B-1----:R-:W1:Y:S01]  /*9d80*/  LDSM.16.M88.4 R20, [R215+0xa880] ;  /* 0x00a88000d714783b */ /* 0x002e620000000200 */
[C---:B------:R-:W-:Y:S03]  /*9d90*/  HMMA.16816.F32.BF16 R40, R48.reuse, R8, R40 ;  /* 0x000000083028723c */ /* 0x040fe60000041828 */
[----:B------:R-:W-:Y:S04]  /*9da0*/  LDSM.16.M88.4 R12, [R209] ;  /* 0x00000000d10c783b */ /* 0x000fe80000000200 */
[----:B------:R-:W-:Y:S01]  /*9db0*/  LDSM.16.M88.4 R52, [R215+0xb080] ;  /* 0x00b08000d734783b */ /* 0x000fe20000000200 */
[C---:B------:R-:W-:Y:S03]  /*9dc0*/  HMMA.16816.F32.BF16 R36, R48.reuse, R10, R36 ;  /* 0x0000000a3024723c */ /* 0x040fe60000041824 */
[----:B------:R-:W-:Y:S04]  /*9dd0*/  LDSM.16.M88.4 R8, [R209+0x800] ;  /* 0x00080000d108783b */ /* 0x000fe80000000200 */
[----:B--2---:R-:W2:Y:S01]  /*9de0*/  LDSM.16.M88.4 R56, [R217] ;  /* 0x00000000d938783b */ /* 0x004ea20000000200 */
[C---:B------:R-:W-:Y:S03]  /*9df0*/  HMMA.16816.F32.BF16 R32, R48.reuse, R64, R32 ;  /* 0x000000403020723c */ /* 0x040fe60000041820 */
[----:B------:R-:W-:Y:S04]  /*9e00*/  LDSM.16.M88.4 R68, [R221+0xd080] ;  /* 0x00d08000dd44783b */ /* 0x000fe80000000200 */
[----:B------:R-:W-:Y:S01]  /*9e10*/  LDSM.16.M88.4 R72, [R219+0x4800] ;  /* 0x00480000db48783b */ /* 0x000fe20000000200 */
[----:B------:R-:W-:Y:S03]  /*9e20*/  HMMA.16816.F32.BF16 R24, R48, R66, R24 ;  /* 0x000000423018723c */ /* 0x000fe60000041818 */
[----:B------:R-:W-:Y:S04]  /*9e30*/  LDSM.16.M88.4 R48, [R222+0x4000] ;  /* 0x00400000de30783b */ /* 0x000fe80000000200 */
[----:B------:R-:W-:Y:S01]  /*9e40*/  LDSM.16.M88.4 R64, [R209+0x1000] ;  /* 0x00100000d140783b */ /* 0x000fe20000000200 */
[C---:B---3--:R-:W-:Y:S03]  /*9e50*/  HMMA.16816.F32.BF16 R16, R60.reuse, R28, R16 ;  /* 0x0000001c3c10723c */ /* 0x048fe60000041810 */
[----:B------:R-:W0:Y:S05]  /*9e60*/  LDGDEPBAR ;  /* 0x00000000000079af */ /* 0x000e2a0000000000 */
[C---:B------:R-:W-:Y:S01]  /*9e70*/  HMMA.16816.F32.BF16 R44, R60.reuse, R30, R44 ;  /* 0x0000001e3c2c723c */ /* 0x040fe2000004182c */
[----:B------:R-:W3:Y:S07]  /*9e80*/  LDSM.16.M88.4 R28, [R221+0xb880] ;  /* 0x00b88000dd1c783b */ /* 0x000eee0000000200 */
[C---:B-1----:R-:W-:Y:S08]  /*9e90*/  HMMA.16816.F32.BF16 R40, R60.reuse, R20, R40 ;  /* 0x000000143c28723c */ /* 0x042ff00000041828 */
        /* <DEDUP_REMOVED lines=8> */
[----:B------:R-:W4:Y:S03]  /*9f20*/  LDSM.16.M88.4 R52, [R221+0xc880] ;  /* 0x00c88000dd34783b */ /* 0x000f260000000200 */
[C---:B------:R-:W-:Y:S08]  /*9f30*/  HMMA.16816.F32.BF16 R40, R56.reuse, R8, R40 ;  /* 0x000000083828723c */ /* 0x040ff00000041828 */
[----:B------:R-:W-:Y:S01]  /*9f40*/  HMMA.16816.F32.BF16 R36, R56, R10, R36 ;  /* 0x0000000a3824723c */ /* 0x000fe20000041824 */
[----:B------:R-:W2:Y:S07]  /*9f50*/  LDSM.16.M88.4 R8, [R219+0x2000] ;  /* 0x00200000db08783b */ /* 0x000eae0000000200 */
[C---:B---3--:R-:W-:Y:S08]  /*9f60*/  HMMA.16816.F32.BF16 R16, R48.reuse, R28, R16 ;  /* 0x0000001c3010723c */ /* 0x048ff00000041810 */
[----:B------:R-:W-:Y:S01]  /*9f70*/  HMMA.16816.F32.BF16 R44, R48, R30, R44 ;  /* 0x0000001e302c723c */ /* 0x000fe2000004182c */
[----:B------:R-:W-:Y:S07]  /*9f80*/  LDSM.16.M88.4 R28, [R219+0x2800] ;  /* 0x00280000db1c783b */ /* 0x000fee0000000200 */
[C---:B------:R-:W-:Y:S08]  /*9f90*/  HMMA.16816.F32.BF16 R32, R56.reuse, R64, R32 ;  /* 0x000000403820723c */ /* 0x040ff00000041820 */
[----:B------:R-:W-:Y:S01]  /*9fa0*/  HMMA.16816.F32.BF16 R60, R56, R66, R60 ;  /* 0x00000042383c723c */ /* 0x000fe2000004183c */
[----:B------:R-:W-:Y:S04]  /*9fb0*/  LDSM.16.M88.4 R56, [R215+0xb880] ;  /* 0x00b88000d738783b */ /* 0x000fe80000000200 */
[----:B------:R-:W-:Y:S03]  /*9fc0*/  LDSM.16.M88.4 R64, [R209+0x1800] ;  /* 0x00180000d140783b */ /* 0x000fe60000000200 */
[C---:B-1----:R-:W-:Y:S08]  /*9fd0*/  HMMA.16816.F32.BF16 R40, R48.reuse, R20, R40 ;  /* 0x000000143028723c */ /* 0x042ff00000041828 */
[----:B------:R-:W-:Y:S01]  /*9fe0*/  HMMA.16816.F32.BF16 R36, R48, R22, R36 ;  /* 0x000000163024723c */ /* 0x000fe20000041824 */
[----:B------:R-:W1:Y:S07]  /*9ff0*/  LDSM.16.M88.4 R20, [R218+0x4000] ;  /* 0x00400000da14783b */ /* 0x000e6e0000000200 */
[C---:B--2---:R-:W-:Y:S08]  /*a000*/  HMMA.16816.F32.BF16 R16, R12.reuse, R24, R16 ;  /* 0x000000180c10723c */ /* 0x044ff00000041810 */
[----:B------:R-:W-:Y:S01]  /*a010*/  HMMA.16816.F32.BF16 R44, R12, R26, R44 ;  /* 0x0000001a0c2c723c */ /* 0x000fe2000004182c */
[----:B------:R-:W-:Y:S07]  /*a020*/  LDSM.16.M88.4 R24, [R215+0xc880] ;  /* 0x00c88000d718783b */ /* 0x000fee0000000200 */
[C---:B----4-:R-:W-:Y:S08]  /*a030*/  HMMA.16816.F32.BF16 R32, R48.reuse, R52, R32 ;  /* 0x000000343020723c */ /* 0x050ff00000041820 */
        /* <DEDUP_REMOVED lines=11> */
[----:B------:R-:W1:Y:S04]  /*a0f0*/  LDSM.16.M88.4 R28, [R209+0x2000] ;  /* 0x00200000d11c783b */ /* 0x000e680000000200 */
[----:B------:R-:W3:Y:S03]  /*a100*/  LDSM.16.M88.4 R12, [R209+0x2800] ;  /* 0x00280000d10c783b */ /* 0x000ee60000000200 */
[C---:B--2---:R-:W-:Y:S08]  /*a110*/  HMMA.16816.F32.BF16 R16, R8.reuse, R64, R16 ;  /* 0x000000400810723c */ /* 0x044ff00000041810 */
[----:B------:R-:W-:Y:S01]  /*a120*/  HMMA.16816.F32.BF16 R44, R8, R66, R44 ;  /* 0x00000042082c723c */ /* 0x000fe2000004182c */
[----:B------:R-:W-:Y:S07]  /*a130*/  LDSM.16.M88.4 R64, [R219+0x3800] ;  /* 0x00380000db40783b */ /* 0x000fee0000000200 */
[C---:B------:R-:W-:Y:S08]  /*a140*/  HMMA.16816.F32.BF16 R40, R20.reuse, R52, R40 ;  /* 0x000000341428723c */ /* 0x040ff00000041828 */
[C---:B------:R-:W-:Y:S01]  /*a150*/  HMMA.16816.F32.BF16 R36, R20.reuse, R54, R36 ;  /* 0x000000361424723c */ /* 0x040fe20000041824 */
[----:B------:R-:W-:Y:S07]  /*a160*/  LDSM.16.M88.4 R52, [R221+0xe080] ;  /* 0x00e08000dd34783b */ /* 0x000fee0000000200 */
[C---:B------:R-:W-:Y:S08]  /*a170*/  HMMA.16816.F32.BF16 R32, R20.reuse, R24, R32 ;  /* 0x000000181420723c */ /* 0x040ff00000041820 */
[----:B------:R-:W-:Y:S01]  /*a180*/  HMMA.16816.F32.BF16 R60, R20, R26, R60 ;  /* 0x0000001a143c723c */ /* 0x000fe2000004183c */
[----:B------:R-:W-:Y:S04]  /*a190*/  LDSM.16.M88.4 R24, [R220+0x8000] ;  /* 0x00800000dc18783b */ /* 0x000fe80000000200 */
[----:B------:R-:W2:Y:S03]  /*a1a0*/  LDSM.16.M88.4 R20, [R219+0x3000] ;  /* 0x00300000db14783b */ /* 0x000ea60000000200 */
[C---:B------:R-:W-:Y:S08]  /*a1b0*/  HMMA.16816.F32.BF16 R16, R48.reuse, R68, R16 ;  /* 0x000000443010723c */ /* 0x040ff00000041810 */
[----:B------:R-:W-:Y:S01]  /*a1c0*/  HMMA.16816.F32.BF16 R44, R48, R70, R44 ;  /* 0x00000046302c723c */ /* 0x000fe2000004182c */
[----:B------:R-:W-:Y:S07]  /*a1d0*/  LDSM.16.M88.4 R68, [R221+0xf880] ;  /* 0x00f88000dd44783b */ /* 0x000fee0000000200 */
[C---:B-1----:R-:W-:Y:S08]  /*a1e0*/  HMMA.16816.F32.BF16 R40, R8.reuse, R28, R40 ;  /* 0x0000001c0828723c */ /* 0x042ff00000041828 */
[C---:B------:R-:W-:Y:S01]  /*a1f0*/  HMMA.16816.F32.BF16 R36, R8.reuse, R30, R36 ;  /* 0x0000001e0824723c */ /* 0x040fe20000041824 */
[----:B------:R-:W-:Y:S07]  /*a200*/  LDSM.16.M88.4 R28, [R219+0x4000] ;  /* 0x00400000db1c783b */ /* 0x000fee0000000200 */
[C---:B---3--:R-:W-:Y:S08]  /*a210*/  HMMA.16816.F32.BF16 R32, R8.reuse, R12, R32 ;  /* 0x0000000c0820723c */ /* 0x048ff00000041820 */
[----:B------:R-:W-:Y:S01]  /*a220*/  HMMA.16816.F32.BF16 R60, R8, R14, R60 ;  /* 0x0000000e083c723c */ /* 0x000fe2000004183c */
[----:B------:R-:W-:Y:S04]  /*a230*/  LDSM.16.M88.4 R8, [R218+0x8000] ;  /* 0x00800000da08783b */ /* 0x000fe80000000200 */
[----:B------:R-:W1:Y:S03]  /*a240*/  LDSM.16.M88.4 R12, [R215+0xd080] ;  /* 0x00d08000d70c783b */ /* 0x000e660000000200 */
        /* <DEDUP_REMOVED lines=8> */
[----:B------:R-:W2:Y:S04]  /*a2d0*/  LDSM.16.M88.4 R48, [R209+0x3000] ;  /* 0x00300000d130783b */ /* 0x000ea80000000200 */
[----:B------:R-:W3:Y:S03]  /*a2e0*/  LDSM.16.M88.4 R52, [R215+0xe080] ;  /* 0x00e08000d734783b */ /* 0x000ee60000000200 */
[C---:B-1----:R-:W-:Y:S08]  /*a2f0*/  HMMA.16816.F32.BF16 R16, R8.reuse, R12, R16 ;  /* 0x0000000c0810723c */ /* 0x042ff00000041810 */
[----:B------:R-:W-:Y:S01]  /*a300*/  HMMA.16816.F32.BF16 R44, R8, R14, R44 ;  /* 0x0000000e082c723c */ /* 0x000fe2000004182c */
[----:B------:R-:W-:Y:S07]  /*a310*/  LDSM.16.M88.4 R12, [R221+0xe880] ;  /* 0x00e88000dd0c783b */ /* 0x000fee0000000200 */
[C---:B------:R-:W-:Y:S08]  /*a320*/  HMMA.16816.F32.BF16 R40, R24.reuse, R64, R40 ;  /* 0x000000401828723c */ /* 0x040ff00000041828 */
[C---:B------:R-:W-:Y:S01]  /*a330*/  HMMA.16816.F32.BF16 R36, R24.reuse, R66, R36 ;  /* 0x000000421824723c */ /* 0x040fe20000041824 */
[----:B------:R-:W1:Y:S07]  /*a340*/  LDSM.16.M88.4 R64, [R222+0xc000] ;  /* 0x00c00000de40783b */ /* 0x000e6e0000000200 */
[C---:B------:R-:W-:Y:S08]  /*a350*/  HMMA.16816.F32.BF16 R32, R24.reuse, R28, R32 ;  /* 0x0000001c1820723c */ /* 0x040ff00000041820 */
[----:B------:R-:W-:Y:S01]  /*a360*/  HMMA.16816.F32.BF16 R60, R24, R30, R60 ;  /* 0x0000001e183c723c */ /* 0x000fe2000004183c */
[----:B------:R-:W4:Y:S04]  /*a370*/  LDSM.16.M88.4 R28, [R209+0x3800] ;  /* 0x00380000d11c783b */ /* 0x000f280000000200 */
[----:B------:R-:W1:Y:S03]  /*a380*/  LDSM.16.M88.4 R24, [R209+0x4000] ;  /* 0x00400000d118783b */ /* 0x000e660000000200 */
[C---:B--2---:R-:W-:Y:S08]  /*a390*/  HMMA.16816.F32.BF16 R16, R20.reuse, R48, R16 ;  /* 0x000000301410723c */ /* 0x044ff00000041810 */
[----:B------:R-:W-:Y:S01]  /*a3a0*/  HMMA.16816.F32.BF16 R44, R20, R50, R44 ;  /* 0x00000032142c723c */ /* 0x000fe2000004182c */
[----:B------:R-:W-:Y:S07]  /*a3b0*/  LDSM.16.M88.4 R48, [R219+0x5800] ;  /* 0x00580000db30783b */ /* 0x000fee0000000200 */
[C---:B------:R-:W-:Y:S08]  /*a3c0*/  HMMA.16816.F32.BF16 R40, R8.reuse, R56, R40 ;  /* 0x000000380828723c */ /* 0x040ff00000041828 */
[C---:B------:R-:W-:Y:S01]  /*a3d0*/  HMMA.16816.F32.BF16 R36, R8.reuse, R58, R36 ;  /* 0x0000003a0824723c */ /* 0x040fe20000041824 */
[----:B------:R-:W2:Y:S07]  /*a3e0*/  LDSM.16.M88.4 R56, [R220+0xc000] ;  /* 0x00c00000dc38783b */ /* 0x000eae0000000200 */
[C---:B---3--:R-:W-:Y:S08]  /*a3f0*/  HMMA.16816.F32.BF16 R32, R8.reuse, R52, R32 ;  /* 0x000000340820723c */ /* 0x048ff00000041820 */
[----:B------:R-:W-:Y:S01]  /*a400*/  HMMA.16816.F32.BF16 R60, R8, R54, R60 ;  /* 0x00000036083c723c */ /* 0x000fe2000004183c */
[----:B------:R-:W3:Y:S04]  /*a410*/  LDSM.16.M88.4 R8, [R221+0xf080] ;  /* 0x00f08000dd08783b */ /* 0x000ee80000000200 */
[----:B------:R-:W-:Y:S03]  /*a420*/  LDSM.16.M88.4 R52, [R219+0x5000] ;  /* 0x00500000db34783b */ /* 0x000fe60000000200 */
[C---:B-1----:R-:W-:Y:S08]  /*a430*/  HMMA.16816.F32.BF16 R16, R64.reuse, R12, R16 ;  /* 0x0000000c4010723c */ /* 0x042ff00000041810 */
[----:B------:R-:W-:Y:S01]  /*a440*/  HMMA.16816.F32.BF16 R44, R64, R14, R44 ;  /* 0x0000000e402c723c */ /* 0x000fe2000004182c */
[----:B------:R-:W-:Y:S07]  /*a450*/  LDSM.16.M88.4 R12, [R217+0xc000] ;  /* 0x00c00000d90c783b */ /* 0x000fee0000000200 */
[C---:B----4-:R-:W-:Y:S08]  /*a460*/  HMMA.16816.F32.BF16 R40, R20.reuse, R28, R40 ;  /* 0x0000001c1428723c */ /* 0x050ff00000041828 */
[C---:B------:R-:W-:Y:S01]  /*a470*/  HMMA.16816.F32.BF16 R36, R20.reuse, R30, R36 ;  /* 0x0000001e1424723c */ /* 0x040fe20000041824 */
[----:B------:R-:W-:Y:S07]  /*a480*/  LDSM.16.M88.4 R28, [R218+0xc000] ;  /* 0x00c00000da1c783b */ /* 0x000fee0000000200 */
[C---:B------:R-:W-:Y:S08]  /*a490*/  HMMA.16816.F32.BF16 R32, R20.reuse, R24, R32 ;  /* 0x000000181420723c */ /* 0x040ff00000041820 */
[----:B------:R-:W-:Y:S01]  /*a4a0*/  HMMA.16816.F32.BF16 R60, R20, R26, R60 ;  /* 0x0000001a143c723c */ /* 0x000fe2000004183c */
[----:B------:R-:W1:Y:S04]  /*a4b0*/  LDSM.16.M88.4 R24, [R215+0xe880] ;  /* 0x00e88000d718783b */ /* 0x000e680000000200 */
[----:B------:R-:W-:Y:S03]  /*a4c0*/  LDSM.16.M88.4 R20, [R215+0xf080] ;  /* 0x00f08000d714783b */ /* 0x000fe60000000200 */
[C---:B--2---:R-:W-:Y:S08]  /*a4d0*/  HMMA.16816.F32.BF16 R16, R56.reuse, R72, R16 ;  /* 0x000000483810723c */ /* 0x044ff00000041810 */
[----:B------:R-:W-:Y:S08]  /*a4e0*/  HMMA.16816.F32.BF16 R44, R56, R74, R44 ;  /* 0x0000004a382c723c */ /* 0x000ff0000004182c */
[C---:B---3--:R-:W-:Y:S08]  /*a4f0*/  HMMA.16816.F32.BF16 R40, R64.reuse, R8, R40 ;  /* 0x000000084028723c */ /* 0x048ff00000041828 */
[C---:B------:R-:W-:Y:S01]  /*a500*/  HMMA.16816.F32.BF16 R36, R64.reuse, R10, R36 ;  /* 0x0000000a4024723c */ /* 0x040fe20000041824 */
[----:B------:R-:W2:Y:S07]  /*a510*/  LDSM.16.M88.4 R8, [R209+0x4800] ;  /* 0x00480000d108783b */ /* 0x000eae0000000200 */
[C---:B------:R-:W-:Y:S08]  /*a520*/  HMMA.16816.F32.BF16 R32, R64.reuse, R68, R32 ;  /* 0x000000444020723c */ /* 0x040ff00000041820 */
[----:B------:R-:W-:Y:S01]  /*a530*/  HMMA.16816.F32.BF16 R60, R64, R70, R60 ;  /* 0x00000046403c723c */ /* 0x000fe2000004183c */
[----:B------:R-:W3:Y:S07]  /*a540*/  LDSM.16.M88.4 R64, [R215+0xf880] ;  /* 0x00f88000d740783b */ /* 0x000eee0000000200 */
[C---:B-1----:R-:W-:Y:S08]  /*a550*/  HMMA.16816.F32.BF16 R16, R28.reuse, R24, R16 ;  /* 0x000000181c10723c */ /* 0x042ff00000041810 */
[----:B------:R-:W-:Y:S01]  /*a560*/  HMMA.16816.F32.BF16 R44, R28, R26, R44 ;  /* 0x0000001a1c2c723c */ /* 0x000fe2000004182c */
[----:B------:R-:W-:Y:S07]  /*a570*/  LDSM.16.M88.4 R24, [R209+0x5800] ;  /* 0x00580000d118783b */ /* 0x000fee0000000200 */
[C---:B------:R-:W-:Y:S08]  /*a580*/  HMMA.16816.F32.BF16 R40, R56.reuse, R52, R40 ;  /* 0x000000343828723c */ /* 0x040ff00000041828 */
[----:B------:R-:W-:Y:S01]  /*a590*/  HMMA.16816.F32.BF16 R52, R56, R54, R36 ;  /* 0x000000363834723c */ /* 0x000fe20000041824 */
[----:B------:R-:W1:Y:S01]  /*a5a0*/  LDSM.16.M88.4 R36, [R209+0x5000] ;  /* 0x00500000d124783b */ /* 0x000e620000000200 */
[----:B------:R-:W-:Y:S01]  /*a5b0*/  ISETP.GT.AND P0, PT, R81, R229, PT ;  /* 0x000000e55100720c */ /* 0x000fe20003f04270 */
[----:B------:R-:W-:-:S05]  /*a5c0*/  DEPBAR.LE SB0, 0x0 ;  /* 0x000080000000791a */ /* 0x000fca0000000000 */
[C---:B------:R-:W-:Y:S08]  /*a5d0*/  HMMA.16816.F32.BF16 R32, R56.reuse, R48, R32 ;  /* 0x000000303820723c */ /* 0x040ff00000041820 */
[----:B------:R-:W-:Y:S08]  /*a5e0*/  HMMA.16816.F32.BF16 R60, R56, R50, R60 ;  /* 0x00000032383c723c */ /* 0x000ff0000004183c */
[C---:B--2---:R-:W-:Y:S08]  /*a5f0*/  HMMA.16816.F32.BF16 R16, R12.reuse, R8, R16 ;  /* 0x000000080c10723c */ /* 0x044ff00000041810 */
[----:B------:R-:W-:Y:S08]  /*a600*/  HMMA.16816.F32.BF16 R44, R12, R10, R44 ;  /* 0x0000000a0c2c723c */ /* 0x000ff0000004182c */
[C---:B------:R-:W-:Y:S08]  /*a610*/  HMMA.16816.F32.BF16 R40, R28.reuse, R20, R40 ;  /* 0x000000141c28723c */ /* 0x040ff00000041828 */
[C---:B------:R-:W-:Y:S08]  /*a620*/  HMMA.16816.F32.BF16 R52, R28.reuse, R22, R52 ;  /* 0x000000161c34723c */ /* 0x040ff00000041834 */
[C---:B---3--:R-:W-:Y:S08]  /*a630*/  HMMA.16816.F32.BF16 R32, R28.reuse, R64, R32 ;  /* 0x000000401c20723c */ /* 0x048ff00000041820 */
[----:B------:R-:W-:Y:S01]  /*a640*/  HMMA.16816.F32.BF16 R60, R28, R66, R60 ;  /* 0x000000421c3c723c */ /* 0x000fe2000004183c */
[----:B------:R-:W-:-:S02]  /*a650*/  FMUL.FTZ R6, R16, c[0x0][0x320] ;  /* 0x0000c80010067a20 */ /* 0x000fc40000410000 */
[----:B------:R-:W-:Y:S02]  /*a660*/  FMUL.FTZ R8, R17, c[0x0][0x320] ;  /* 0x0000c80011087a20 */ /* 0x000fe40000410000 */
[----:B------:R-:W-:Y:S02]  /*a670*/  FMUL.FTZ R10, R19, c[0x0][0x320] ;  /* 0x0000c800130a7a20 */ /* 0x000fe40000410000 */
[----:B------:R-:W-:Y:S02]  /*a680*/  FMUL.FTZ R16, R18, c[0x0][0x320] ;  /* 0x0000c80012107a20 */ /* 0x000fe40000410000 */
[----:B------:R-:W-:Y:S02]  /*a690*/  FMUL.FTZ R19, R44, c[0x0][0x320] ;  /* 0x0000c8002c137a20 */ /* 0x000fe40000410000 */
[----:B------:R-:W-:Y:S01]  /*a6a0*/  FMUL.FTZ R17, R45, c[0x0][0x320] ;  /* 0x0000c8002d117a20 */ /* 0x000fe20000410000 */
[----:B------:R-:W2:Y:S08]  /*a6b0*/  MUFU.TANH R6, R6 ;  /* 0x0000000600067308 */ /* 0x000eb00000002400 */
[----:B------:R-:W3:Y:S08]  /*a6c0*/  MUFU.TANH R8, R8 ;  /* 0x0000000800087308 */ /* 0x000ef00000002400 */
[----:B------:R-:W4:Y:S08]  /*a6d0*/  MUFU.TANH R16, R16 ;  /* 0x0000001000107308 */ /* 0x000f300000002400 */
[----:B------:R-:W1:Y:S08]  /*a6e0*/  MUFU.TANH R10, R10 ;  /* 0x0000000a000a7308 */ /* 0x000e700000002400 */
[----:B------:R-:W2:Y:S08]  /*a6f0*/  MUFU.TANH R19, R19 ;  /* 0x0000001300137308 */ /* 0x000eb00000002400 */
[----:B------:R-:W2:Y:S01]  /*a700*/  MUFU.TANH R17, R17 ;  /* 0x0000001100117308 */ /* 0x000ea20000002400 */
[----:B-1----:R-:W-:Y:S01]  /*a710*/  HMMA.16816.F32.BF16 R40, R12, R36, R40 ;  /* 0x000000240c28723c */ /* 0x002fe20000041828 */
[----:B------:R-:W-:-:S02]  /*a720*/  IADD3 R211, R219, 0x800, RZ ;  /* 0x00000800dbd37810 */ /* 0x000fc40007ffe0ff */
[C---:B------:R-:W-:Y:S02]  /*a730*/  IADD3 R210, R219.reuse, 0x1000, RZ ;  /* 0x00001000dbd27810 */ /* 0x040fe40007ffe0ff */
[----:B------:R-:W-:-:S03]  /*a740*/  IADD3 R208, R219, 0x1800, RZ ;  /* 0x00001800dbd07810 */ /* 0x000fc60007ffe0ff */
[----:B------:R-:W-:Y:S01]  /*a750*/  HMMA.16816.F32.BF16 R52, R12, R38, R52 ;  /* 0x000000260c34723c */ /* 0x000fe20000041834 */
[C---:B------:R-:W-:Y:S02]  /*a760*/  IADD3 R207, R219.reuse, 0x2000, RZ ;  /* 0x00002000dbcf7810 */ /* 0x040fe40007ffe0ff */
        /* <DEDUP_REMOVED lines=8> */
[----:B------:R-:W-:Y:S01]  /*a7f0*/  IADD3 R200, R219, 0x5800, RZ ;  /* 0x00005800dbc87810 */ /* 0x000fe20007ffe0ff */
[----:B------:R-:W-:Y:S06]  /*a800*/  BAR.SYNC.DEFER_BLOCKING 0x0 ;  /* 0x0000000000007b1d */ /* 0x000fec0000010000 */
[----:B------:R-:W-:Y:S09]  /*a810*/  @!P0 BRA `(.L_x_1088) ;  /* 0x0000020000008947 */ /* 0x000ff20003800000 */
[----:B--234-:R-:W-:Y:S02]  /*a820*/  IADD3 R9, -R248, 0x30, RZ ;  /* 0x00000030f8097810 */ /* 0x01cfe40007ffe1ff */
[----:B------:R-:W-:-:S02]  /*a830*/  IADD3 R13, R168, -0x2, RZ ;  /* 0xfffffffea80d7810 */ /* 0x000fc40007ffe0ff */
[----:B------:R-:W-:Y:S02]  /*a840*/  ISETP.GE.AND P0, PT, R9, 0x21, PT ;  /* 0x000000210900780c */ /* 0x000fe40003f06270 */
[----:B------:R-:W-:Y:S01]  /*a850*/  SHF.R.S32.HI R11, RZ, 0x1f, R13 ;  /* 0x0000001fff0b7819 */ /* 0x000fe2000001140d */
[-C--:B------:R-:W-:Y:S01]  /*a860*/  IMAD R2, R2, R13.reuse, RZ ;  /* 0x0000000d02027224 */ /* 0x080fe200078e02ff */
[----:B------:R-:W-:Y:S01]  /*a870*/  ISETP.GE.AND P6, PT, R228, c[0x0][0x1d4], PT ;  /* 0x00007500e4007a0c */ /* 0x000fe20003fc6270 */
[----:B------:R-:W-:Y:S01]  /*a880*/  IMAD.WIDE.U32 R12, R78, R13, RZ ;  /* 0x0000000d4e0c7225 */ /* 0x000fe200078e00ff */
[----:B------:R-:W-:Y:S02]  /*a890*/  ISETP.GE.AND P5, PT, R230, c[0x0][0x1d4], PT ;  /* 0x00007500e6007a0c */ /* 0x000fe40003fa6270 */
[----:B------:R-:W-:Y:S01]  /*a8a0*/  ISETP.GE.AND P4, PT, R227, c[0x0][0x1d4], PT ;  /* 0x00007500e3007a0c */ /* 0x000fe20003f86270 */
[----:B------:R-:W-:Y:S01]  /*a8b0*/  IMAD R11, R11, R78, R2 ;  /* 0x0000004e0b0b7224 */ /* 0x000fe200078e0202 */
[----:B------:R-:W-:-:S03]  /*a8c0*/  ISETP.GE.AND P3, PT, R225, c[0x0][0x1d4], PT ;  /* 0x00007500e1007a0c */ /* 0x000fc60003f66270 */
        /* <DEDUP_REMOVED lines=8> */
[----:B------:R-:W-:-:S04]  /*a950*/  @P1 LEA R20, P2, R12, c[0x0][0x1c8], 0x1 ;  /* 0x000072000c141a11 */ /* 0x000fc800078408ff */
[----:B------:R-:W-:-:S05]  /*a960*/  @P1 LEA.HI.X R21, R12, c[0x0][0x1cc], R11, 0x1, P2 ;  /* 0x000073000c151a11 */ /* 0x000fca00010f0c0b */
        /* <DEDUP_REMOVED lines=11> */
.L_x_1088:
[----:B--234-:R-:W-:Y:S05]  /*aa20*/  BSYNC B0 ;  /* 0x0000000000007941 */ /* 0x01cfea0003800000 */
.L_x_1087:
[----:B------:R-:W2:Y:S01]  /*aa30*/  LDL R170, [R1+0x4] ;  /* 0x0000040001aa7983 */ /* 0x000ea20000100800 */
[----:B-----5:R-:W-:Y:S01]  /*aa40*/  SHF.R.S32.HI R11, RZ, 0x1f, R0 ;  /* 0x0000001fff0b7819 */ /* 0x020fe20000011400 */
[----:B------:R-:W-:Y:S01]  /*aa50*/  IMAD.MOV.U32 R198, RZ, RZ, c[0x0][0x2c4] ;  /* 0x0000b100ffc67624 */ /* 0x000fe200078e00ff */
[----:B------:R-:W-:Y:S01]  /*aa60*/  LOP3.LUT R196, R196, 0xfffff7ff, RZ, 0xc0, !PT ;  /* 0xfffff7ffc4c47812 */ /* 0x000fe200078ec0ff */
[----:B------:R-:W-:Y:S01]  /*aa70*/  IMAD.IADD R23, R77, 0x1, R3 ;  /* 0x000000014d177824 */ /* 0x000fe200078e0203 */
[CC--:B------:R-:W-:Y:S01]  /*aa80*/  LEA.HI R13, R11.reuse, R0.reuse, RZ, 0x2 ;  /* 0x000000000b0d7211 */ /* 0x0c0fe200078f10ff */
[----:B------:R-:W-:Y:S01]  /*aa90*/  IMAD.MOV.U32 R197, RZ, RZ, c[0x0][0x32c] ;  /* 0x0000cb00ffc57624 */ /* 0x000fe200078e00ff */
[----:B------:R-:W-:Y:S01]  /*aaa0*/  LEA.HI R12, R11, R0, RZ, 0x5 ;  /* 0x000000000b0c7211 */ /* 0x000fe200078f28ff */
[----:B------:R-:W-:Y:S01]  /*aab0*/  FMUL.FTZ R9, R53, c[0x0][0x320] ;  /* 0x0000c80035097a20 */ /* 0x000fe20000410000 */
[----:B------:R-:W-:Y:S01]  /*aac0*/  LOP3.LUT R13, R13, 0xfffffffc, RZ, 0xc0, !PT ;  /* 0xfffffffc0d0d7812 */ /* 0x000fe200078ec0ff */
[----:B-1----:R-:W-:Y:S01]  /*aad0*/  FMUL.FTZ R15, R40, c[0x0][0x320] ;  /* 0x0000c800280f7a20 */ /* 0x002fe20000410000 */
[----:B------:R-:W-:Y:S01]  /*aae0*/  LOP3.LUT R11, R12, 0xffffffe0, RZ, 0xc0, !PT ;  /* 0xffffffe00c0b7812 */ /* 0x000fe200078ec0ff */
[----:B------:R-:W-:Y:S01]  /*aaf0*/  FMUL.FTZ R32, R32, c[0x0][0x320] ;  /* 0x0000c80020207a20 */ /* 0x000fe20000410000 */
[--C-:B------:R-:W-:Y:S01]  /*ab00*/  SHF.R.S32.HI R239, RZ, 0x5, R12.reuse ;  /* 0x00000005ffef7819 */ /* 0x100fe2000001140c */
[C---:B------:R-:W-:Y:S01]  /*ab10*/  IMAD.IADD R238, R0.reuse, 0x1, -R13 ;  /* 0x0000000100ee7824 */ /* 0x040fe200078e0a0d */
[----:B------:R-:W-:Y:S01]  /*ab20*/  SHF.R.S32.HI R12, RZ, 0x1f, R12 ;  /* 0x0000001fff0c7819 */ /* 0x000fe2000001140c */
[----:B------:R-:W-:Y:S01]  /*ab30*/  IMAD.IADD R2, R0, 0x1, -R11 ;  /* 0x0000000100027824 */ /* 0x000fe200078e0a0b */
[----:B------:R-:W-:Y:S01]  /*ab40*/  ISETP.NE.AND P0, PT, R198, 0x1, PT ;  /* 0x00000001c600780c */ /* 0x000fe20003f05270 */
[----:B------:R-:W-:Y:S01]  /*ab50*/  FMUL.FTZ R33, R33, c[0x0][0x320] ;  /* 0x0000c80021217a20 */ /* 0x000fe20000410000 */
[----:B------:R-:W-:Y:S01]  /*ab60*/  LEA.HI R0, R12, R239, RZ, 0x3 ;  /* 0x000000ef0c007211 */ /* 0x000fe200078f18ff */
[----:B------:R-:W-:Y:S01]  /*ab70*/  FMUL.FTZ R60, R60, c[0x0][0x320] ;  /* 0x0000c8003c3c7a20 */ /* 0x000fe20000410000 */
[----:B------:R-:W-:Y:S01]  /*ab80*/  LEA.HI R13, R238, R238, RZ, 0x1 ;  /* 0x000000eeee0d7211 */ /* 0x000fe200078f08ff */
[----:B------:R-:W-:Y:S01]  /*ab90*/  FMUL.FTZ R61, R61, c[0x0][0x320] ;  /* 0x0000c8003d3d7a20 */ /* 0x000fe20000410000 */
[----:B------:R-:W-:Y:S01]  /*aba0*/  SHF.R.S32.HI R11, RZ, 0x1f, R2 ;  /* 0x0000001fff0b7819 */ /* 0x000fe20000011402 */
[----:B------:R-:W-:Y:S01]  /*abb0*/  ULDC UR7, c[0x0][0x324] ;  /* 0x0000c90000077ab9 */ /* 0x000fe20000000800 */
[----:B------:R-:W-:Y:S01]  /*abc0*/  LOP3.LUT R0, R0, 0xffffff8, RZ, 0xc0, !PT ;  /* 0x0ffffff800007812 */ /* 0x000fe200078ec0ff */
[----:B------:R-:W1:Y:S01]  /*abd0*/  MUFU.TANH R9, R9 ;  /* 0x0000000900097308 */ /* 0x000e620000002400 */
[----:B------:R-:W-:Y:S01]  /*abe0*/  LOP3.LUT R13, R13, 0x1ffffffe, RZ, 0xc0, !PT ;  /* 0x1ffffffe0d0d7812 */ /* 0x000fe200078ec0ff */
[----:B------:R-:W-:Y:S01]  /*abf0*/  ULOP3.LUT UR7, URZ, UR7, URZ, 0x33, !UPT ;  /* 0x000000073f077292 */ /* 0x000fe2000f8e333f */
[----:B------:R-:W-:Y:S01]  /*ac00*/  LEA.HI R11, R11, R2, RZ, 0x2 ;  /* 0x000000020b0b7211 */ /* 0x000fe200078f10ff */
[----:B------:R-:W-:Y:S01]  /*ac10*/  IMAD.IADD R239, R239, 0x1, -R0 ;  /* 0x00000001efef7824 */ /* 0x000fe200078e0a00 */
[----:B------:R-:W-:Y:S01]  /*ac20*/  @P0 LOP3.LUT R196, R196, 0x800, RZ, 0xfc, !PT ;  /* 0x00000800c4c40812 */ /* 0x000fe200078efcff */
[----:B------:R-:W-:Y:S01]  /*ac30*/  IMAD.IADD R238, R238, 0x1, -R13 ;  /* 0x00000001eeee7824 */ /* 0x000fe200078e0a0d */
[----:B------:R-:W-:Y:S01]  /*ac40*/  SHF.R.S32.HI R241, RZ, 0x2, R11 ;  /* 0x00000002fff17819 */ /* 0x000fe2000001140b */
[----:B------:R-:W-:Y:S01]  /*ac50*/  IMAD.SHL.U32 R239, R239, 0x10, RZ ;  /* 0x00000010efef7824 */ /* 0x000fe200078e00ff */
[----:B------:R-:W-:Y:S01]  /*ac60*/  LOP3.LUT R11, R11, 0x7ffffffc, RZ, 0xc0, !PT ;  /* 0x7ffffffc0b0b7812 */ /* 0x000fe200078ec0ff */
[----:B------:R-:W-:Y:S01]  /*ac70*/  IMAD.SHL.U32 R238, R238, 0x8, RZ ;  /* 0x00000008eeee7824 */ /* 0x000fe200078e00ff */
[----:B------:R3:W4:Y:S01]  /*ac80*/  MUFU.TANH R189, R32 ;  /* 0x0000002000bd7308 */ /* 0x0007220000002400 */
[----:B------:R-:W-:Y:S01]  /*ac90*/  FMUL.FTZ R13, R41, c[0x0][0x320] ;  /* 0x0000c800290d7a20 */ /* 0x000fe20000410000 */
[----:B------:R-:W-:Y:S01]  /*aca0*/  LOP3.LUT R196, R196, 0xffffefff, RZ, 0xc0, !PT ;  /* 0xffffefffc4c47812 */ /* 0x000fe200078ec0ff */
[----:B------:R-:W-:Y:S01]  /*acb0*/  IMAD.IADD R240, R2, 0x1, -R11 ;  /* 0x0000000102f07824 */ /* 0x000fe200078e0a0b */
[----:B------:R-:W0:Y:S01]  /*acc0*/  LDGDEPBAR ;  /* 0x00000000000079af */ /* 0x000e220000000000 */
[----:B------:R-:W-:-:S02]  /*acd0*/  FMUL.FTZ R11, R52, c[0x0][0x320] ;  /* 0x0000c800340b7a20 */ /* 0x000fc40000410000 */
[----:B------:R-:W-:Y:S01]  /*ace0*/  IMAD.SHL.U32 R240, R240, 0x2, RZ ;  /* 0x00000002f0f07824 */ /* 0x000fe200078e00ff */
[----:B------:R3:W1:Y:S03]  /*acf0*/  MUFU.TANH R195, R33 ;  /* 0x0000002100c37308 */ /* 0x0006660000002400 */
[--C-:B------:R-:W-:Y:S01]  /*ad00*/  IMAD.IADD R20, R23, 0x1, -R240.reuse ;  /* 0x0000000117147824 */ /* 0x100fe200078e0af0 */
[----:B------:R-:W-:Y:S01]  /*ad10*/  IADD3 R25, -R240, 0x1, R23 ;  /* 0x00000001f0197810 */ /* 0x000fe20007ffe117 */
[----:B------:R-:W-:-:S03]  /*ad20*/  IMAD.IADD R2, R77, 0x1, -R240 ;  /* 0x000000014d027824 */ /* 0x000fc600078e0af0 */
[----:B------:R3:W1:Y:S08]  /*ad30*/  MUFU.TANH R191, R60 ;  /* 0x0000003c00bf7308 */ /* 0x0006700000002400 */
[----:B------:R3:W1:Y:S08]  /*ad40*/  MUFU.TANH R193, R61 ;  /* 0x0000003d00c17308 */ /* 0x0006700000002400 */
[----:B------:R-:W1:Y:S08]  /*ad50*/  MUFU.TANH R15, R15 ;  /* 0x0000000f000f7308 */ /* 0x000e700000002400 */
[----:B------:R-:W1:Y:S08]  /*ad60*/  MUFU.TANH R13, R13 ;  /* 0x0000000d000d7308 */ /* 0x000e700000002400 */
[----:B------:R-:W1:Y:S01]  /*ad70*/  MUFU.TANH R11, R11 ;  /* 0x0000000b000b7308 */ /* 0x000e620000002400 */
[----:B--2---:R-:W-:-:S05]  /*ad80*/  IMAD R0, R170, 0x80, R241 ;  /* 0x00000080aa007824 */ /* 0x004fca00078e02f1 */
[----:B------:R-:W-:-:S05]  /*ad90*/  IADD3 R0, R238, R0, R239 ;  /* 0x00000000ee007210 */ /* 0x000fca0007ffe0ef */
[----:B------:R-:W-:-:S05]  /*ada0*/  @P0 IMAD.HI.U32 R12, R0, c[0x0][0x2c8], RZ ;  /* 0x0000b200000c0a27 */ /* 0x000fca00078e00ff */
[----:B------:R-:W-:Y:S01]  /*adb0*/  @P0 SHF.R.U32.HI R0, RZ, c[0x0][0x2cc], R12 ;  /* 0x0000b300ff000a19 */ /* 0x000fe2000001160c */
[----:B------:R-:W-:Y:S01]  /*adc0*/  IMAD.IADD R12, R25, 0x1, -R242 ;  /* 0x00000001190c7824 */ /* 0x000fe200078e0af2 */
[----:B------:R-:W-:-:S03]  /*add0*/  ISETP.GE.AND P0, PT, R197, 0x1, PT ;  /* 0x00000001c500780c */ /* 0x000fc60003f06270 */
[----:B------:R-:W2:Y:S01]  /*ade0*/  SHFL.IDX PT, R21, R0, RZ, 0x1c1f ;  /* 0x001c1fff00157589 */ /* 0x000ea200000e0000 */
[C---:B------:R-:W-:Y:S02]  /*adf0*/  IADD3 R14, R12.reuse, c[0x0][0x328], RZ ;  /* 0x0000ca000c0e7a10 */ /* 0x040fe40007ffe0ff */
[----:B------:R-:W-:-:S07]  /*ae00*/  IADD3 R12, R12, UR7, RZ ;  /* 0x000000070c0c7c10 */ /* 0x000fce000fffe0ff */
[----:B------:R-:W-:Y:S01]  /*ae10*/  @P0 LOP3.LUT R196, R196, 0x1000, RZ, 0xfc, !PT ;  /* 0x00001000c4c40812 */ /* 0x000fe200078efcff */
[--C-:B--2---:R-:W-:Y:S02]  /*ae20*/  IMAD.IADD R25, R14, 0x1, R21.reuse ;  /* 0x000000010e197824 */ /* 0x104fe400078e0215 */
[----:B------:R-:W-:-:S03]  /*ae30*/  IMAD.IADD R23, R12, 0x1, R21 ;  /* 0x000000010c177824 */ /* 0x000fc600078e0215 */
[----:B------:R-:W-:Y:S01]  /*ae40*/  IMNMX R24, R20, R25, PT ;  /* 0x0000001914187217 */ /* 0x000fe20003800200 */
[----:B------:R-:W-:Y:S05]  /*ae50*/  @!P0 BRA `(.L_x_1089) ;  /* 0x0000012000008947 */ /* 0x000fea0003800000 */
[----:B-1-34-:R-:W-:Y:S01]  /*ae60*/  IADD3 R21, -R242, R3, R21 ;  /* 0x00000003f2157210 */ /* 0x01afe20007ffe115 */
[----:B------:R-:W-:Y:S03]  /*ae70*/  BSSY B0, `(.L_x_1090) ;  /* 0x000000c000007945 */ /* 0x000fe60003800000 */
        /* <DEDUP_REMOVED lines=8> */
.L_x_1091:
[----:B------:R-:W-:-:S13]  /*af00*/  ISETP.NE.AND P0, PT, R197, 0x1, PT ;  /* 0x00000001c500780c */ /* 0x000fda0003f05270 */
[----:B------:R-:W-:-:S05]  /*af10*/  @P0 IMAD.HI.U32 R18, R21, c[0x0][0x330], RZ ;  /* 0x0000cc0015120a27 */ /* 0x000fca00078e00ff */
[----:B------:R-:W-:Y:S02]  /*af20*/  @P0 SHF.R.U32.HI R21, RZ, c[0x0][0x334], R18 ;  /* 0x0000cd00ff150a19 */ /* 0x000fe40000011612 */
.L_x_1092:
[----:B------:R-:W-:Y:S05]  /*af30*/  BSYNC B0 ;  /* 0x0000000000007941 */ /* 0x000fea0003800000 */
.L_x_1090:
[----:B------:R-:W-:-:S05]  /*af40*/  IMAD R18, R21, c[0x0][0x32c], R2 ;  /* 0x0000cb0015127a24 */ /* 0x000fca00078e0202 */
[----:B------:R-:W-:Y:S02]  /*af50*/  IADD3 R21, R18, c[0x0][0x32c], RZ ;  /* 0x0000cb0012157a10 */ /* 0x000fe40007ffe0ff */
[----:B------:R-:W-:Y:S02]  /*af60*/  IMNMX R23, R23, R18, !PT ;  /* 0x0000001217177217 */ /* 0x000fe40007800200 */
[----:B------:R-:W-:Y:S02]  /*af70*/  IMNMX R24, R24, R21, PT ;  /* 0x0000001518187217 */ /* 0x000fe40003800200 */
.L_x_1089:
[C---:B-1-34-:R-:W-:Y:S01]  /*af80*/  ISETP.GE.AND P0, PT, R77.reuse, 0x2, PT ;  /* 0x000000024d00780c */ /* 0x05afe20003f06270 */
[----:B------:R-:W1:Y:S01]  /*af90*/  SHFL.IDX PT, R33, R0, 0x1, 0x1c1f ;  /* 0x003c1f0000217f89 */ /* 0x000e6200000e0000 */
[----:B------:R-:W-:Y:S01]  /*afa0*/  ISETP.GE.AND P1, PT, R77, 0x9, PT ;  /* 0x000000094d00780c */ /* 0x000fe20003f26270 */
[----:B------:R-:W-:Y:S01]  /*afb0*/  FMUL.FTZ R32, R42, c[0x0][0x320] ;  /* 0x0000c8002a207a20 */ /* 0x000fe20000410000 */
[----:B------:R-:W-:Y:S01]  /*afc0*/  P2R R22, PR, RZ, 0x1 ;  /* 0x00000001ff167803 */ /* 0x000fe20000000000 */
[----:B------:R-:W-:Y:S01]  /*afd0*/  FMUL.FTZ R31, R43, c[0x0][0x320] ;  /* 0x0000c8002b1f7a20 */ /* 0x000fe20000410000 */
[----:B------:R-:W-:Y:S01]  /*afe0*/  ISETP.GT.AND P0, PT, R23, 0x1, !P0 ;  /* 0x000000011700780c */ /* 0x000fe20004704270 */
[----:B------:R-:W-:Y:S01]  /*aff0*/  FMUL.FTZ R30, R55, c[0x0][0x320] ;  /* 0x0000c800371e7a20 */ /* 0x000fe20000410000 */
[----:B------:R-:W-:Y:S01]  /*b000*/  ISETP.GE.AND P6, PT, R77, 0x12, PT ;  /* 0x000000124d00780c */ /* 0x000fe20003fc6270 */
[----:B------:R-:W-:Y:S01]  /*b010*/  FMUL.FTZ R62, R62, c[0x0][0x320] ;  /* 0x0000c8003e3e7a20 */ /* 0x000fe20000410000 */
[----:B------:R-:W-:Y:S01]  /*b020*/  ISETP.LT.OR P0, PT, R24, 0x2, P0 ;  /* 0x000000021800780c */ /* 0x000fe20000701670 */
[----:B------:R-:W-:Y:S01]  /*b030*/  FMUL.FTZ R63, R63, c[0x0][0x320] ;  /* 0x0000c8003f3f7a20 */ /* 0x000fe20000410000 */
[----:B------:R-:W-:Y:S01]  /*b040*/  ISETP.GE.AND P5, PT, R77, 0x19, PT ;  /* 0x000000194d00780c */ /* 0x000fe20003fa6270 */
[----:B------:R-:W-:Y:S01]  /*b050*/  FMUL.FTZ R35, R35, c[0x0][0x320] ;  /* 0x0000c80023237a20 */ /* 0x000fe20000410000 */
[----:B------:R-:W-:Y:S01]  /*b060*/  FSEL R21, R8, -INF , !P0 ;  /* 0xff80000008157808 */ /* 0x000fe20004000000 */
[----:B------:R-:W-:Y:S01]  /*b070*/  FMUL.FTZ R34, R34, c[0x0][0x320] ;  /* 0x0000c80022227a20 */ /* 0x000fe20000410000 */
[----:B------:R-:W-:Y:S01]  /*b080*/  ISETP.GT.AND P0, PT, R23, 0x8, !P1 ;  /* 0x000000081700780c */ /* 0x000fe20004f04270 */
[----:B------:R2:W3:Y:S01]  /*b090*/  MUFU.TANH R192, R62 ;  /* 0x0000003e00c07308 */ /* 0x0004e20000002400 */
[----:B------:R-:W-:-:S02]  /*b0a0*/  P2R R8, PR, RZ, 0x2 ;  /* 0x00000002ff087803 */ /* 0x000fc40000000000 */
[----:B------:R-:W-:Y:S02]  /*b0b0*/  ISETP.LT.OR P0, PT, R24, 0x9, P0 ;  /* 0x000000091800780c */ /* 0x000fe40000701670 */
[----:B------:R-:W-:Y:S02]  /*b0c0*/  ISETP.GE.AND P1, PT, R77, 0xa, PT ;  /* 0x0000000a4d00780c */ /* 0x000fe40003f26270 */
[----:B------:R-:W-:Y:S01]  /*b0d0*/  FSEL R19, R19, -INF , !P0 ;  /* 0xff80000013137808 */ /* 0x000fe20004000000 */
[----:B------:R2:W4:Y:S01]  /*b0e0*/  MUFU.TANH R190, R63 ;  /* 0x0000003f00be7308 */ /* 0x0005220000002400 */
[----:B------:R-:W-:Y:S01]  /*b0f0*/  ISETP.GT.AND P0, PT, R23, 0x9, !P1 ;  /* 0x000000091700780c */ /* 0x000fe20004f04270 */
[--C-:B-1----:R-:W-:Y:S01]  /*b100*/  IMAD.IADD R29, R14, 0x1, R33.reuse ;  /* 0x000000010e1d7824 */ /* 0x102fe200078e0221 */
[----:B------:R-:W-:Y:S01]  /*b110*/  P2R R26, PR, RZ, 0x2 ;  /* 0x00000002ff1a7803 */ /* 0x000fe20000000000 */
[----:B------:R-:W-:Y:S01]  /*b120*/  IMAD.IADD R0, R12, 0x1, R33 ;  /* 0x000000010c007824 */ /* 0x000fe200078e0221 */
[----:B------:R-:W-:-:S02]  /*b130*/  ISETP.LT.OR P0, PT, R24, 0xa, P0 ;  /* 0x0000000a1800780c */ /* 0x000fc40000701670 */
[----:B------:R-:W-:Y:S01]  /*b140*/  ISETP.GE.AND P1, PT, R77, 0x11, PT ;  /* 0x000000114d00780c */ /* 0x000fe20003f26270 */
[----:B------:R2:W1:Y:S01]  /*b150*/  MUFU.TANH R194, R35 ;  /* 0x0000002300c27308 */ /* 0x0004620000002400 */
[----:B------:R-:W-:Y:S02]  /*b160*/  FSEL R17, R17, -INF , !P0 ;  /* 0xff80000011117808 */ /* 0x000fe40004000000 */
[----:B------:R-:W-:Y:S02]  /*b170*/  ISETP.GT.AND P0, PT, R23, 0x10, !P1 ;  /* 0x000000101700780c */ /* 0x000fe40004f04270 */
[C---:B------:R-:W-:Y:S02]  /*b180*/  ISETP.GE.AND P4, PT, R77.reuse, 0x1a, PT ;  /* 0x0000001a4d00780c */ /* 0x040fe40003f86270 */
[----:B------:R-:W-:Y:S01]  /*b190*/  ISETP.LT.OR P0, PT, R24, 0x11, P0 ;  /* 0x000000111800780c */ /* 0x000fe20000701670 */
[----:B------:R-:W1:Y:S01]  /*b1a0*/  MUFU.TANH R32, R32 ;  /* 0x0000002000207308 */ /* 0x000e620000002400 */
[----:B------:R-:W-:-:S02]  /*b1b0*/  ISETP.GE.AND P3, PT, R77, 0x21, PT ;  /* 0x000000214d00780c */ /* 0x000fc40003f66270 */
[----:B------:R-:W-:Y:S02]  /*b1c0*/  FSEL R15, R15, -INF , !P0 ;  /* 0xff8000000f0f7808 */ /* 0x000fe40004000000 */
[----:B------:R-:W-:Y:S02]  /*b1d0*/  ISETP.GT.AND P0, PT, R23, 0x11, !P6 ;  /* 0x000000111700780c */ /* 0x000fe40007704270 */
[----:B------:R-:W-:Y:S01]  /*b1e0*/  ISETP.GE.AND P2, PT, R77, 0x22, PT ;  /* 0x000000224d00780c */ /* 0x000fe20003f46270 */
[----:B------:R-:W1:Y:S01]  /*b1f0*/  MUFU.TANH R31, R31 ;  /* 0x0000001f001f7308 */ /* 0x000e620000002400 */
[----:B------:R-:W-:Y:S02]  /*b200*/  ISETP.LT.OR P0, PT, R24, 0x12, P0 ;  /* 0x000000121800780c */ /* 0x000fe40000701670 */
[----:B------:R-:W-:Y:S02]  /*b210*/  P2R R25, PR, RZ, 0x2 ;  /* 0x00000002ff197803 */ /* 0x000fe40000000000 */
[----:B------:R-:W-:-:S02]  /*b220*/  FSEL R13, R13, -INF , !P0 ;  /* 0xff8000000d0d7808 */ /* 0x000fc40004000000 */
[----:B------:R-:W-:Y:S01]  /*b230*/  ISETP.GT.AND P0, PT, R23, 0x18, !P5 ;  /* 0x000000181700780c */ /* 0x000fe20006f04270 */
[----:B------:R2:W1:Y:S01]  /*b240*/  MUFU.TANH R250, R34 ;  /* 0x0000002200fa7308 */ /* 0x0004620000002400 */
[----:B------:R-:W-:Y:S02]  /*b250*/  ISETP.GE.AND P1, PT, R77, 0x29, PT ;  /* 0x000000294d00780c */ /* 0x000fe40003f26270 */
[----:B------:R-:W-:Y:S02]  /*b260*/  ISETP.LT.OR P0, PT, R24, 0x19, P0 ;  /* 0x000000191800780c */ /* 0x000fe40000701670 */
[----:B------:R-:W-:Y:S02]  /*b270*/  IMNMX R29, R20, R29, PT ;  /* 0x0000001d141d7217 */ /* 0x000fe40003800200 */
[----:B------:R-:W-:Y:S01]  /*b280*/  FSEL R11, R11, -INF , !P0 ;  /* 0xff8000000b0b7808 */ /* 0x000fe20004000000 */
[----:B------:R-:W1:Y:S01]  /*b290*/  MUFU.TANH R30, R30 ;  /* 0x0000001e001e7308 */ /* 0x000e620000002400 */
[----:B------:R-:W-:-:S04]  /*b2a0*/  ISETP.GT.AND P0, PT, R23, 0x19, !P4 ;  /* 0x000000191700780c */ /* 0x000fc80006704270 */
[----:B------:R-:W-:-:S04]  /*b2b0*/  ISETP.LT.OR P0, PT, R24, 0x1a, P0 ;  /* 0x0000001a1800780c */ /* 0x000fc80000701670 */
[----:B------:R-:W-:Y:S02]  /*b2c0*/  FSEL R9, R9, -INF , !P0 ;  /* 0xff80000009097808 */ /* 0x000fe40004000000 */
        /* <DEDUP_REMOVED lines=9> */
[----:B------:R-:W-:-:S04]  /*b360*/  ISETP.GE.AND P0, PT, R77, 0x1, PT ;  /* 0x000000014d00780c */ /* 0x000fc80003f06270 */
[----:B------:R-:W-:Y:S02]  /*b370*/  P2R R27, PR, RZ, 0x1 ;  /* 0x00000001ff1b7803 */ /* 0x000fe40000000000 */
[----:B------:R-:W-:-:S04]  /*b380*/  ISETP.GT.AND P0, PT, R23, RZ, !P0 ;  /* 0x000000ff1700720c */ /* 0x000fc80004704270 */
[----:B------:R-:W-:-:S04]  /*b390*/  ISETP.LT.OR P0, PT, R24, 0x1, P0 ;  /* 0x000000011800780c */ /* 0x000fc80000701670 */
[----:B------:R-:W-:Y:S01]  /*b3a0*/  FSEL R18, R6, -INF , !P0 ;  /* 0xff80000006127808 */ /* 0x000fe20004000000 */
[----:B------:R-:W-:Y:S01]  /*b3b0*/  FMUL.FTZ R6, R47, c[0x0][0x320] ;  /* 0x0000c8002f067a20 */ /* 0x000fe20000410000 */
[----:B------:R-:W-:-:S04]  /*b3c0*/  ISETP.GE.AND P0, PT, R77, 0x2a, PT ;  /* 0x0000002a4d00780c */ /* 0x000fc80003f06270 */
[----:B------:R-:W-:Y:S01]  /*b3d0*/  P2R R28, PR, RZ, 0x1 ;  /* 0x00000001ff1c7803 */ /* 0x000fe20000000000 */
[----:B------:R-:W1:Y:S01]  /*b3e0*/  MUFU.TANH R6, R6 ;  /* 0x0000000600067308 */ /* 0x000e620000002400 */
[----:B------:R-:W-:Y:S01]  /*b3f0*/  ISETP.GT.AND P0, PT, R23, 0x29, !P0 ;  /* 0x000000291700780c */ /* 0x000fe20004704270 */
[----:B------:R-:W-:-:S03]  /*b400*/  FMUL.FTZ R23, R54, c[0x0][0x320] ;  /* 0x0000c80036177a20 */ /* 0x000fc60000410000 */
[----:B------:R-:W-:Y:S01]  /*b410*/  ISETP.LT.OR P0, PT, R24, 0x2a, P0 ;  /* 0x0000002a1800780c */ /* 0x000fe20000701670 */
[----:B------:R-:W-:Y:S02]  /*b420*/  FMUL.FTZ R24, R46, c[0x0][0x320] ;  /* 0x0000c8002e187a20 */ /* 0x000fe40000410000 */
[----:B------:R-:W1:Y:S01]  /*b430*/  MUFU.TANH R23, R23 ;  /* 0x0000001700177308 */ /* 0x000e620000002400 */
[----:B------:R-:W-:Y:S02]  /*b440*/  FSEL R193, R193, -INF , !P0 ;  /* 0xff800000c1c17808 */ /* 0x000fe40004000000 */
[----:B------:R-:W-:-:S05]  /*b450*/  ISETP.GE.AND P0, PT, R197, 0x1, PT ;  /* 0x00000001c500780c */ /* 0x000fca0003f06270 */
[----:B------:R-:W1:Y:S08]  /*b460*/  MUFU.TANH R24, R24 ;  /* 0x0000001800187308 */ /* 0x000e700000002400 */
[----:B------:R-:W-:Y:S05]  /*b470*/  @!P0 BRA `(.L_x_1093) ;  /* 0x0000012000008947 */ /* 0x000fea0003800000 */
[----:B--234-:R-:W-:Y:S01]  /*b480*/  IADD3 R33, -R242, R3, R33 ;  /* 0x00000003f2217210 */ /* 0x01cfe20007ffe121 */
        /* <DEDUP_REMOVED lines=9> */
.L_x_1095:
[----:B------:R-:W-:-:S13]  /*b520*/  ISETP.NE.AND P0, PT, R197, 0x1, PT ;  /* 0x00000001c500780c */ /* 0x000fda0003f05270 */
[----:B------:R-:W-:-:S05]  /*b530*/  @P0 IMAD.HI.U32 R12, R33, c[0x0][0x330], RZ ;  /* 0x0000cc00210c0a27 */ /* 0x000fca00078e00ff */
[----:B------:R-:W-:Y:S02]  /*b540*/  @P0 SHF.R.U32.HI R33, RZ, c[0x0][0x334], R12 ;  /* 0x0000cd00ff210a19 */ /* 0x000fe4000001160c */
.L_x_1096:
[----:B------:R-:W-:Y:S05]  /*b550*/  BSYNC B0 ;  /* 0x0000000000007941 */ /* 0x000fea0003800000 */
.L_x_1094:
[----:B------:R-:W-:-:S05]  /*b560*/  IMAD R33, R33, c[0x0][0x32c], R2 ;  /* 0x0000cb0021217a24 */ /* 0x000fca00078e0202 */
[----:B------:R-:W-:Y:S02]  /*b570*/  IADD3 R2, R33, c[0x0][0x32c], RZ ;  /* 0x0000cb0021027a10 */ /* 0x000fe40007ffe0ff */
[----:B------:R-:W-:Y:S02]  /*b580*/  IMNMX R0, R0, R33, !PT ;  /* 0x0000002100007217 */ /* 0x000fe40007800200 */
[----:B------:R-:W-:Y:S02]  /*b590*/  IMNMX R29, R29, R2, PT ;  /* 0x000000021d1d7217 */ /* 0x000fe40003800200 */
.L_x_1093:
[----:B--234-:R-:W-:Y:S01]  /*b5a0*/  ISETP.NE.AND P0, PT, R22, RZ, PT ;  /* 0x000000ff1600720c */ /* 0x01cfe20003f05270 */
[----:B------:R-:W2:Y:S01]  /*b5b0*/  LDL R180, [R1+0x64] ;  /* 0x0000640001b47983 */ /* 0x000ea20000100800 */
[----:B------:R-:W-:Y:S01]  /*b5c0*/  FMNMX.FTZ R2, R18, R21, !PT ;  /* 0x0000001512027209 */ /* 0x000fe20007810000 */
[----:B------:R-:W-:Y:S01]  /*b5d0*/  IMAD.SHL.U32 R216, R4, 0x2, RZ ;  /* 0x0000000204d87824 */ /* 0x000fe200078e00ff */
[----:B------:R-:W-:Y:S01]  /*b5e0*/  ISETP.GT.AND P0, PT, R0, 0x1, !P0 ;  /* 0x000000010000780c */ /* 0x000fe20004704270 */
[----:B------:R-:W2:Y:S01]  /*b5f0*/  LDL R177, [R1+0x58] ;  /* 0x0000580001b17983 */ /* 0x000ea20000100800 */
[----:B------:R-:W-:Y:S01]  /*b600*/  FMNMX.FTZ R2, R19, R2, !PT ;  /* 0x0000000213027209 */ /* 0x000fe20007810000 */
[--C-:B------:R-:W-:Y:S01]  /*b610*/  IMAD R214, R7, 0x2, R216.reuse ;  /* 0x0000000207d67824 */ /* 0x100fe200078e02d8 */
[----:B------:R-:W-:Y:S01]  /*b620*/  ISETP.LT.OR P0, PT, R29, 0x2, P0 ;  /* 0x000000021d00780c */ /* 0x000fe20000701670 */
[----:B------:R-:W-:Y:S01]  /*b630*/  IMAD R213, R5, 0x2, R216 ;  /* 0x0000000205d57824 */ /* 0x000fe200078e02d8 */
[----:B------:R-:W-:Y:S01]  /*b640*/  FMNMX.FTZ R2, R17, R2, !PT ;  /* 0x0000000211027209 */ /* 0x000fe20007810000 */
[----:B------:R-:W-:Y:S01]  /*b650*/  IMAD R212, R5, 0x2, R214 ;  /* 0x0000000205d47824 */ /* 0x000fe200078e02d6 */
[----:B------:R-:W-:Y:S01]  /*b660*/  FSEL R22, R10, -INF , !P0 ;  /* 0xff8000000a167808 */ /* 0x000fe20004000000 */
[----:B------:R-:W-:Y:S01]  /*b670*/  LDSM.16.MT88.4 R140, [R214+0x4080] ;  /* 0x00408000d68c783b */ /* 0x000fe20000004200 */
[----:B------:R-:W-:-:S02]  /*b680*/  ISETP.NE.AND P0, PT, R8, RZ, PT ;  /* 0x000000ff0800720c */ /* 0x000fc40003f05270 */
[----:B------:R-:W-:Y:S01]  /*b690*/  FMNMX.FTZ R2, R15, R2, !PT ;  /* 0x000000020f027209 */ /* 0x000fe20007810000 */
[----:B------:R-:W-:Y:S01]  /*b6a0*/  LDSM.16.MT88.4 R148, [R216+0x4080] ;  /* 0x00408000d894783b */ /* 0x000fe20000004200 */
[----:B------:R-:W-:Y:S02]  /*b6b0*/  ISETP.GT.AND P0, PT, R0, 0x8, !P0 ;  /* 0x000000080000780c */ /* 0x000fe40004704270 */
[----:B------:R-:W-:Y:S01]  /*b6c0*/  FMNMX.FTZ R2, R13, R2, !PT ;  /* 0x000000020d027209 */ /* 0x000fe20007810000 */
[----:B------:R-:W-:Y:S01]  /*b6d0*/  LDSM.16.MT88.4 R132, [R213+0x4080] ;  /* 0x00408000d584783b */ /* 0x000fe20000004200 */
[----:B------:R-:W-:Y:S02]  /*b6e0*/  ISETP.LT.OR P0, PT, R29, 0x9, P0 ;  /* 0x000000091d00780c */ /* 0x000fe40000701670 */
[----:B------:R-:W-:Y:S01]  /*b6f0*/  FMNMX.FTZ R2, R11, R2, !PT ;  /* 0x000000020b027209 */ /* 0x000fe20007810000 */
[----:B------:R-:W-:Y:S01]  /*b700*/  LDSM.16.MT88.4 R40, [R216+0x5880] ;  /* 0x00588000d828783b */ /* 0x000fe20000004200 */
[----:B-1----:R-:W-:-:S02]  /*b710*/  FSEL R20, R24, -INF , !P0 ;  /* 0xff80000018147808 */ /* 0x002fc40004000000 */
[----:B------:R-:W-:Y:S01]  /*b720*/  ISETP.NE.AND P0, PT, R26, RZ, PT ;  /* 0x000000ff1a00720c */ /* 0x000fe20003f05270 */
[----:B------:R-:W-:Y:S01]  /*b730*/  LDSM.16.MT88.4 R48, [R214+0x5880] ;  /* 0x00588000d630783b */ /* 0x000fe20000004200 */
[----:B------:R-:W-:Y:S02]  /*b740*/  FMNMX.FTZ R2, R9, R2, !PT ;  /* 0x0000000209027209 */ /* 0x000fe40007810000 */
[----:B------:R-:W-:Y:S01]  /*b750*/  ISETP.GT.AND P0, PT, R0, 0x9, !P0 ;  /* 0x000000090000780c */ /* 0x000fe20004704270 */
[----:B------:R-:W-:Y:S01]  /*b760*/  LDSM.16.MT88.4 R56, [R213+0x5880] ;  /* 0x00588000d538783b */ /* 0x000fe20000004200 */
[----:B------:R-:W-:Y:S02]  /*b770*/  FMNMX.FTZ R2, R189, R2, !PT ;  /* 0x00000002bd027209 */ /* 0x000fe40007810000 */
[----:B------:R-:W-:Y:S01]  /*b780*/  ISETP.LT.OR P0, PT, R29, 0xa, P0 ;  /* 0x0000000a1d00780c */ /* 0x000fe20000701670 */
[----:B------:R-:W-:Y:S01]  /*b790*/  LDSM.16.MT88.4 R64, [R212+0x5880] ;  /* 0x00588000d440783b */ /* 0x000fe20000004200 */
[----:B------:R-:W-:-:S02]  /*b7a0*/  FMNMX.FTZ R2, R195, R2, !PT ;  /* 0x00000002c3027209 */ /* 0x000fc40007810000 */
[----:B------:R-:W-:Y:S01]  /*b7b0*/  FSEL R6, R6, -INF , !P0 ;  /* 0xff80000006067808 */ /* 0x000fe20004000000 */
[----:B------:R-:W-:Y:S01]  /*b7c0*/  LDSM.16.MT88.4 R72, [R216+0x7080] ;  /* 0x00708000d848783b */ /* 0x000fe20000004200 */
[----:B------:R-:W-:Y:S02]  /*b7d0*/  ISETP.NE.AND P0, PT, R25, RZ, PT ;  /* 0x000000ff1900720c */ /* 0x000fe40003f05270 */
[----:B------:R-:W-:Y:S01]  /*b7e0*/  FMNMX.FTZ R2, R191, R2, !PT ;  /* 0x00000002bf027209 */ /* 0x000fe20007810000 */
[----:B------:R-:W-:Y:S01]  /*b7f0*/  LDSM.16.MT88.4 R80, [R214+0x7080] ;  /* 0x00708000d650783b */ /* 0x000fe20000004200 */
[----:B------:R-:W-:Y:S02]  /*b800*/  ISETP.GT.AND P0, PT, R0, 0x10, !P0 ;  /* 0x000000100000780c */ /* 0x000fe40004704270 */
[----:B------:R-:W-:Y:S01]  /*b810*/  FMNMX.FTZ R2, R193, R2, !PT ;  /* 0x00000002c1027209 */ /* 0x000fe20007810000 */
[----:B------:R-:W-:Y:S01]  /*b820*/  LDSM.16.MT88.4 R88, [R213+0x7080] ;  /* 0x00708000d558783b */ /* 0x000fe20000004200 */
[----:B------:R-:W-:-:S03]  /*b830*/  ISETP.LT.OR P0, PT, R29, 0x11, P0 ;  /* 0x000000111d00780c */ /* 0x000fc60000701670 */
[----:B------:R-:W1:Y:S01]  /*b840*/  SHFL.BFLY PT, R25, R2, 0x2, 0x1f ;  /* 0x0c401f0002197f89 */ /* 0x000e6200000e0000 */
[----:B------:R-:W-:Y:S02]  /*b850*/  FSEL R10, R32, -INF , !P0 ;  /* 0xff800000200a7808 */ /* 0x000fe40004000000 */
[----:B------:R-:W-:Y:S01]  /*b860*/  ISETP.GT.AND P0, PT, R0, 0x11, !P6 ;  /* 0x000000110000780c */ /* 0x000fe20007704270 */
[----:B------:R-:W-:Y:S01]  /*b870*/  LDSM.16.MT88.4 R32, [R212+0x4080] ;  /* 0x00408000d420783b */ /* 0x000fe20000004200 */
[----:B------:R-:W-:Y:S02]  /*b880*/  ISETP.NE.AND P6, PT, R28, RZ, PT ;  /* 0x000000ff1c00720c */ /* 0x000fe40003fc5270 */
[----:B------:R-:W-:Y:S01]  /*b890*/  ISETP.LT.OR P0, PT, R29, 0x12, P0 ;  /* 0x000000121d00780c */ /* 0x000fe20000701670 */
[----:B------:R-:W-:Y:S03]  /*b8a0*/  LDSM.16.MT88.4 R96, [R212+0x7080] ;  /* 0x00708000d460783b */ /* 0x000fe60000004200 */
[----:B------:R-:W-:Y:S01]  /*b8b0*/  FSEL R8, R31, -INF , !P0 ;  /* 0xff8000001f087808 */ /* 0x000fe20004000000 */
[----:B------:R-:W-:Y:S01]  /*b8c0*/  LDSM.16.MT88.4 R104, [R216+0x8880] ;  /* 0x00888000d868783b */ /* 0x000fe20000004200 */
[----:B------:R-:W-:-:S02]  /*b8d0*/  ISETP.GT.AND P0, PT, R0, 0x18, !P5 ;  /* 0x000000180000780c */ /* 0x000fc40006f04270 */
[----:B------:R-:W-:Y:S01]  /*b8e0*/  ISETP.NE.AND P5, PT, R27, RZ, PT ;  /* 0x000000ff1b00720c */ /* 0x000fe20003fa5270 */
[----:B------:R-:W-:Y:S01]  /*b8f0*/  LDSM.16.MT88.4 R112, [R214+0x8880] ;  /* 0x00888000d670783b */ /* 0x000fe20000004200 */
[----:B------:R-:W-:-:S03]  /*b900*/  ISETP.LT.OR P0, PT, R29, 0x19, P0 ;  /* 0x000000191d00780c */ /* 0x000fc60000701670 */
[----:B------:R-:W-:Y:S01]  /*b910*/  LDSM.16.MT88.4 R120, [R213+0x8880] ;  /* 0x00888000d578783b */ /* 0x000fe20000004200 */
[----:B------:R-:W-:Y:S02]  /*b920*/  FSEL R14, R23, -INF , !P0 ;  /* 0xff800000170e7808 */ /* 0x000fe40004000000 */
[----:B------:R-:W-:Y:S01]  /*b930*/  ISETP.GT.AND P0, PT, R0, 0x19, !P4 ;  /* 0x000000190000780c */ /* 0x000fe20006704270 */
[----:B------:R-:W-:Y:S01]  /*b940*/  LDSM.16.MT88.4 R164, [R216+0x6080] ;  /* 0x00608000d8a4783b */ /* 0x000fe20000004200 */
[----:B-1----:R-:W-:Y:S02]  /*b950*/  FMNMX.FTZ R25, R2, R25, !PT ;  /* 0x0000001902197209 */ /* 0x002fe40007810000 */
[----:B------:R-:W-:Y:S01]  /*b960*/  ISETP.LT.OR P0, PT, R29, 0x1a, P0 ;  /* 0x0000001a1d00780c */ /* 0x000fe20000701670 */
[----:B------:R-:W-:Y:S03]  /*b970*/  LDSM.16.MT88.4 R160, [R213+0x6080] ;  /* 0x00608000d5a0783b */ /* 0x000fe60000004200 */
[----:B------:R-:W-:Y:S01]  /*b980*/  FSEL R12, R30, -INF , !P0 ;  /* 0xff8000001e0c7808 */ /* 0x000fe20004000000 */
[----:B------:R-:W-:Y:S01]  /*b990*/  LDSM.16.MT88.4 R156, [R216+0x7880] ;  /* 0x00788000d89c783b */ /* 0x000fe20000004200 */
        /* <DEDUP_REMOVED lines=9> */
[----:B------:R-:W-:-:S04]  /*ba30*/  ISETP.GT.AND P0, PT, R0, RZ, !P5 ;  /* 0x000000ff0000720c */ /* 0x000fc80006f04270 */
[----:B------:R-:W-:-:S04]  /*ba40*/  ISETP.LT.OR P0, PT, R29, 0x1, P0 ;  /* 0x000000011d00780c */ /* 0x000fc80000701670 */
[----:B------:R-:W-:Y:S02]  /*ba50*/  FSEL R16, R16, -INF , !P0 ;  /* 0xff80000010107808 */ /* 0x000fe40004000000 */
[----:B------:R-:W-:Y:S02]  /*ba60*/  ISETP.GT.AND P0, PT, R0, 0x29, !P6 ;  /* 0x000000290000780c */ /* 0x000fe40007704270 */
[----:B------:R-:W-:Y:S01]  /*ba70*/  FMNMX.FTZ R23, R16, R22, !PT ;  /* 0x0000001610177209 */ /* 0x000fe20007810000 */
[----:B------:R-:W1:Y:S01]  /*ba80*/  SHFL.BFLY PT, R0, R25, 0x1, 0x1f ;  /* 0x0c201f0019007f89 */ /* 0x000e6200000e0000 */
[----:B------:R-:W-:Y:S02]  /*ba90*/  ISETP.LT.OR P0, PT, R29, 0x2a, P0 ;  /* 0x0000002a1d00780c */ /* 0x000fe40000701670 */
[----:B------:R-:W-:Y:S02]  /*baa0*/  FMNMX.FTZ R23, R20, R23, !PT ;  /* 0x0000001714177209 */ /* 0x000fe40007810000 */
[----:B------:R-:W-:-:S02]  /*bab0*/  FSEL R190, R190, -INF , !P0 ;  /* 0xff800000bebe7808 */ /* 0x000fc40004000000 */
[----:B------:R-:W-:-:S04]  /*bac0*/  FMNMX.FTZ R23, R6, R23, !PT ;  /* 0x0000001706177209 */ /* 0x000fc80007810000 */
[----:B------:R-:W-:-:S04]  /*bad0*/  FMNMX.FTZ R23, R10, R23, !PT ;  /* 0x000000170a177209 */ /* 0x000fc80007810000 */
[----:B------:R-:W-:-:S04]  /*bae0*/  FMNMX.FTZ R23, R8, R23, !PT ;  /* 0x0000001708177209 */ /* 0x000fc80007810000 */
[----:B------:R-:W-:-:S04]  /*baf0*/  FMNMX.FTZ R23, R14, R23, !PT ;  /* 0x000000170e177209 */ /* 0x000fc80007810000 */
[----:B------:R-:W-:Y:S02]  /*bb00*/  FMNMX.FTZ R23, R12, R23, !PT ;  /* 0x000000170c177209 */ /* 0x000fe40007810000 */
[----:B-1----:R-:W-:Y:S02]  /*bb10*/  FMNMX.FTZ R0, R25, R0, !PT ;  /* 0x0000000019007209 */ /* 0x002fe40007810000 */
[----:B------:R-:W-:Y:S02]  /*bb20*/  FMNMX.FTZ R23, R250, R23, !PT ;  /* 0x00000017fa177209 */ /* 0x000fe40007810000 */
[C---:B------:R-:W-:Y:S01]  /*bb30*/  FSETP.NEU.FTZ.AND P0, PT, R0.reuse, -INF , PT ;  /* 0xff8000000000780b */ /* 0x040fe20003f1d000 */
[----:B------:R-:W-:Y:S01]  /*bb40*/  FMUL.FTZ R252, R0, c[0x0][0x2d0] ;  /* 0x0000b40000fc7a20 */ /* 0x000fe20000410000 */
[----:B------:R-:W-:-:S04]  /*bb50*/  FMNMX.FTZ R23, R194, R23, !PT ;  /* 0x00000017c2177209 */ /* 0x000fc80007810000 */
[----:B------:R-:W-:Y:S02]  /*bb60*/  FMNMX.FTZ R23, R192, R23, !PT ;  /* 0x00000017c0177209 */ /* 0x000fe40007810000 */
[----:B------:R-:W-:Y:S02]  /*bb70*/  FSEL R252, R252, RZ, P0 ;  /* 0x000000fffcfc7208 */ /* 0x000fe40000000000 */
[----:B------:R-:W-:-:S03]  /*bb80*/  FMNMX.FTZ R24, R190, R23, !PT ;  /* 0x00000017be187209 */ /* 0x000fc60007810000 */
[--C-:B------:R-:W-:Y:S02]  /*bb90*/  FFMA.FTZ R176, R18, c[0x0][0x2d0], -R252.reuse ;  /* 0x0000b40012b07a23 */ /* 0x100fe400000108fc */
[----:B------:R-:W1:Y:S01]  /*bba0*/  SHFL.BFLY PT, R23, R24, 0x2, 0x1f ;  /* 0x0c401f0018177f89 */ /* 0x000e6200000e0000 */
[--C-:B------:R-:W-:Y:S02]  /*bbb0*/  FFMA.FTZ R173, R21, c[0x0][0x2d0], -R252.reuse ;  /* 0x0000b40015ad7a23 */ /* 0x100fe400000108fc */
[--C-:B------:R-:W-:Y:S01]  /*bbc0*/  FFMA.FTZ R172, R19, c[0x0][0x2d0], -R252.reuse ;  /* 0x0000b40013ac7a23 */ /* 0x100fe200000108fc */
[----:B------:R-:W-:Y:S01]  /*bbd0*/  MUFU.EX2 R176, R176 ;  /* 0x000000b000b07308 */ /* 0x000fe20000000800 */
[--C-:B------:R-:W-:Y:S02]  /*bbe0*/  FFMA.FTZ R169, R17, c[0x0][0x2d0], -R252.reuse ;  /* 0x0000b40011a97a23 */ /* 0x100fe400000108fc */
[--C-:B------:R-:W-:Y:S02]  /*bbf0*/  FFMA.FTZ R179, R11, c[0x0][0x2d0], -R252.reuse ;  /* 0x0000b4000bb37a23 */ /* 0x100fe400000108fc */
[----:B------:R-:W-:-:S02]  /*bc00*/  FFMA.FTZ R182, R9, c[0x0][0x2d0], -R252 ;  /* 0x0000b40009b67a23 */ /* 0x000fc400000108fc */
[--C-:B------:R-:W-:Y:S01]  /*bc10*/  FFMA.FTZ R181, R15, c[0x0][0x2d0], -R252.reuse ;  /* 0x0000b4000fb57a23 */ /* 0x100fe200000108fc */
[----:B------:R-:W3:Y:S01]  /*bc20*/  MUFU.EX2 R173, R173 ;  /* 0x000000ad00ad7308 */ /* 0x000ee20000000800 */
[----:B------:R-:W-:-:S07]  /*bc30*/  FFMA.FTZ R184, R13, c[0x0][0x2d0], -R252 ;  /* 0x0000b4000db87a23 */ /* 0x000fce00000108fc */
[----:B------:R-:W-:Y:S01]  /*bc40*/  MUFU.EX2 R172, R172 ;  /* 0x000000ac00ac7308 */ /* 0x000fe20000000800 */
[----:B-1----:R-:W-:Y:S02]  /*bc50*/  FMNMX.FTZ R23, R24, R23, !PT ;  /* 0x0000001718177209 */ /* 0x002fe40007810000 */
[----:B------:R-:W-:Y:S05]  /*bc60*/  LDSM.16.MT88.4 R24, [R214+0x7880] ;  /* 0x00788000d618783b */ /* 0x000fea0000004200 */
[----:B------:R-:W1:Y:S01]  /*bc70*/  MUFU.EX2 R169, R169 ;  /* 0x000000a900a97308 */ /* 0x000e620000000800 */
[----:B---3--:R-:W-:Y:S01]  /*bc80*/  F2FP.BF16.PACK_AB R128, R173, R176 ;  /* 0x000000b0ad80723e */ /* 0x008fe200000010ff */
[----:B------:R-:W3:Y:S06]  /*bc90*/  SHFL.BFLY PT, R2, R23, 0x1, 0x1f ;  /* 0x0c201f0017027f89 */ /* 0x000eec00000e0000 */
[----:B------:R-:W-:Y:S01]  /*bca0*/  MUFU.EX2 R181, R181 ;  /* 0x000000b500b57308 */ /* 0x000fe20000000800 */
[----:B-1----:R-:W-:-:S07]  /*bcb0*/  F2FP.BF16.PACK_AB R130, R169, R172 ;  /* 0x000000aca982723e */ /* 0x002fce00000010ff */
[----:B------:R-:W-:Y:S08]  /*bcc0*/  MUFU.EX2 R184, R184 ;  /* 0x000000b800b87308 */ /* 0x000ff00000000800 */
[----:B------:R-:W-:Y:S01]  /*bcd0*/  MUFU.EX2 R179, R179 ;  /* 0x000000b300b37308 */ /* 0x000fe20000000800 */
[----:B---3--:R-:W-:-:S04]  /*bce0*/  FMNMX.FTZ R2, R23, R2, !PT ;  /* 0x0000000217027209 */ /* 0x008fc80007810000 */
[C---:B------:R-:W-:Y:S01]  /*bcf0*/  FSETP.NEU.FTZ.AND P0, PT, R2.reuse, -INF , PT ;  /* 0xff8000000200780b */ /* 0x040fe20003f1d000 */
[----:B------:R-:W-:Y:S02]  /*bd00*/  FMUL.FTZ R187, R2, c[0x0][0x2d0] ;  /* 0x0000b40002bb7a20 */ /* 0x000fe40000410000 */
[----:B------:R-:W-:Y:S03]  /*bd10*/  MUFU.EX2 R182, R182 ;  /* 0x000000b600b67308 */ /* 0x000fe60000000800 */
[----:B------:R-:W-:-:S05]  /*bd20*/  FSEL R187, R187, RZ, P0 ;  /* 0x000000ffbbbb7208 */ /* 0x000fca0000000000 */
[--C-:B------:R-:W-:Y:S02]  /*bd30*/  FFMA.FTZ R175, R16, c[0x0][0x2d0], -R187.reuse ;  /* 0x0000b40010af7a23 */ /* 0x100fe400000108bb */
[--C-:B------:R-:W-:Y:S01]  /*bd40*/  FFMA.FTZ R178, R22, c[0x0][0x2d0], -R187.reuse ;  /* 0x0000b40016b27a23 */ /* 0x100fe200000108bb */
[----:B------:R-:W-:Y:S01]  /*bd50*/  LDSM.16.MT88.4 R16, [R216+0x4880] ;  /* 0x00488000d810783b */ /* 0x000fe20000004200 */
[--C-:B------:R-:W-:Y:S02]  /*bd60*/  FFMA.FTZ R171, R20, c[0x0][0x2d0], -R187.reuse ;  /* 0x0000b40014ab7a23 */ /* 0x100fe400000108bb */
[--C-:B------:R-:W-:Y:S01]  /*bd70*/  FFMA.FTZ R174, R6, c[0x0][0x2d0], -R187.reuse ;  /* 0x0000b40006ae7a23 */ /* 0x100fe200000108bb */
[----:B------:R-:W-:Y:S01]  /*bd80*/  MUFU.EX2 R175, R175 ;  /* 0x000000af00af7308 */ /* 0x000fe20000000800 */
[----:B------:R-:W1:Y:S01]  /*bd90*/  LDSM.16.MT88.4 R4, [R212+0x8880] ;  /* 0x00888000d404783b */ /* 0x000e620000004200 */
[--C-:B------:R-:W-:Y:S02]  /*bda0*/  FFMA.FTZ R185, R10, c[0x0][0x2d0], -R187.reuse ;  /* 0x0000b4000ab97a23 */ /* 0x100fe400000108bb */
[--C-:B------:R-:W-:Y:S01]  /*bdb0*/  FFMA.FTZ R188, R8, c[0x0][0x2d0], -R187.reuse ;  /* 0x0000b40008bc7a23 */ /* 0x100fe200000108bb */
[----:B------:R-:W-:Y:S03]  /*bdc0*/  LDSM.16.MT88.4 R20, [R213+0x4880] ;  /* 0x00488000d514783b */ /* 0x000fe60000004200 */
[----:B------:R-:W3:Y:S01]  /*bdd0*/  MUFU.EX2 R178, R178 ;  /* 0x000000b200b27308 */ /* 0x000ee20000000800 */
[----:B------:R-:W4:Y:S07]  /*bde0*/  LDSM.16.MT88.4 R8, [R214+0x4880] ;  /* 0x00488000d608783b */ /* 0x000f2e0000004200 */
[----:B------:R-:W-:Y:S08]  /*bdf0*/  MUFU.EX2 R171, R171 ;  /* 0x000000ab00ab7308 */ /* 0x000ff00000000800 */
[----:B------:R-:W5:Y:S01]  /*be00*/  MUFU.EX2 R174, R174 ;  /* 0x000000ae00ae7308 */ /* 0x000f620000000800 */
[----:B---3--:R-:W-:Y:S01]  /*be10*/  F2FP.BF16.PACK_AB R129, R178, R175 ;  /* 0x000000afb281723e */ /* 0x008fe200000010ff */
[----:B------:R-:W-:-:S02]  /*be20*/  FFMA.FTZ R183, R14, c[0x0][0x2d0], -R187 ;  /* 0x0000b4000eb77a23 */ /* 0x000fc400000108bb */
[----:B------:R-:W-:Y:S02]  /*be30*/  FFMA.FTZ R186, R12, c[0x0][0x2d0], -R187 ;  /* 0x0000b4000cba7a23 */ /* 0x000fe400000108bb */
[----:B------:R-:W3:Y:S01]  /*be40*/  LDSM.16.MT88.4 R12, [R212+0x4880] ;  /* 0x00488000d40c783b */ /* 0x000ee20000004200 */
[----:B-----5:R-:W-:Y:S01]  /*be50*/  F2FP.BF16.PACK_AB R131, R174, R171 ;  /* 0x000000abae83723e */ /* 0x020fe200000010ff */
[----:B------:R-:W-:Y:S06]  /*be60*/  MUFU.EX2 R185, R185 ;  /* 0x000000b900b97308 */ /* 0x000fec0000000800 */
[C---:B------:R-:W-:Y:S02]  /*be70*/  HMMA.16816.F32.BF16 R144, R128.reuse, R140, RZ ;  /* 0x0000008c8090723c */ /* 0x040fe400000418ff */
[----:B------:R-:W5:Y:S06]  /*be80*/  MUFU.EX2 R188, R188 ;  /* 0x000000bc00bc7308 */ /* 0x000f6c0000000800 */
        /* <DEDUP_REMOVED lines=31> */
[C---:B-1----:R-:W-:Y:S07]  /*c080*/  HMMA.16816.F32.BF16 R124, R128.reuse, R4, RZ ;  /* 0x00000004807c723c */ /* 0x042fee00000418ff */
[----:B------:R-:W-:Y:S01]  /*c090*/  F2FP.BF16.PACK_AB R4, R184, R181 ;  /* 0x000000b5b804723e */ /* 0x000fe200000010ff */
[----:B------:R-:W-:Y:S01]  /*c0a0*/  HMMA.16816.F32.BF16 R128, R128, R6, RZ ;  /* 0x000000068080723c */ /* 0x000fe200000418ff */
[----:B-----5:R-:W-:-:S06]  /*c0b0*/  F2FP.BF16.PACK_AB R5, R188, R185 ;  /* 0x000000b9bc05723e */ /* 0x020fcc00000010ff */
[----:B------:R-:W-:Y:S02]  /*c0c0*/  F2FP.BF16.PACK_AB R6, R182, R179 ;  /* 0x000000b3b606723e */ /* 0x000fe400000010ff */
[----:B------:R-:W-:-:S07]  /*c0d0*/  F2FP.BF16.PACK_AB R7, R186, R183 ;  /* 0x000000b7ba07723e */ /* 0x000fce00000010ff */
[C---:B----4-:R-:W-:Y:S08]  /*c0e0*/  HMMA.16816.F32.BF16 R144, R4.reuse, R8, R144 ;  /* 0x000000080490723c */ /* 0x050ff00000041890 */
[C---:B------:R-:W-:Y:S01]  /*c0f0*/  HMMA.16816.F32.BF16 R140, R4.reuse, R10, R140 ;  /* 0x0000000a048c723c */ /* 0x040fe2000004188c */
[----:B------:R-:W1:Y:S07]  /*c100*/  LDSM.16.MT88.4 R8, [R212+0x6080] ;  /* 0x00608000d408783b */ /* 0x000e6e0000004200 */
        /* <DEDUP_REMOVED lines=9> */
[C---:B---3--:R-:W-:Y:S08]  /*c1a0*/  HMMA.16816.F32.BF16 R84, R4.reuse, R12, R84 ;  /* 0x0000000c0454723c */ /* 0x048ff00000041854 */
[C---:B------:R-:W-:Y:S01]  /*c1b0*/  HMMA.16816.F32.BF16 R88, R4.reuse, R14, R88 ;  /* 0x0000000e0458723c */ /* 0x040fe20000041858 */
[----:B------:R-:W3:Y:S07]  /*c1c0*/  LDSM.16.MT88.4 R12, [R213+0x9080] ;  /* 0x00908000d50c783b */ /* 0x000eee0000004200 */
[C---:B------:R-:W-:Y:S08]  /*c1d0*/  HMMA.16816.F32.BF16 R136, R4.reuse, R20, R136 ;  /* 0x000000140488723c */ /* 0x040ff00000041888 */
[C---:B------:R-:W-:Y:S01]  /*c1e0*/  HMMA.16816.F32.BF16 R132, R4.reuse, R22, R132 ;  /* 0x000000160484723c */ /* 0x040fe20000041884 */
[----:B------:R-:W5:Y:S07]  /*c1f0*/  LDSM.16.MT88.4 R20, [R212+0x7880] ;  /* 0x00788000d414783b */ /* 0x000f6e0000004200 */
[C---:B------:R-:W-:Y:S08]  /*c200*/  HMMA.16816.F32.BF16 R36, R4.reuse, R164, R36 ;  /* 0x000000a40424723c */ /* 0x040ff00000041824 */
[C---:B------:R-:W-:Y:S01]  /*c210*/  HMMA.16816.F32.BF16 R40, R4.reuse, R166, R40 ;  /* 0x000000a60428723c */ /* 0x040fe20000041828 */
[----:B------:R-:W-:Y:S07]  /*c220*/  LDSM.16.MT88.4 R164, [R212+0x9080] ;  /* 0x00908000d4a4783b */ /* 0x000fee0000004200 */
[C---:B----4-:R-:W-:Y:S08]  /*c230*/  HMMA.16816.F32.BF16 R44, R4.reuse, R16, R44 ;  /* 0x00000010042c723c */ /* 0x050ff0000004182c */
[C---:B------:R-:W-:Y:S01]  /*c240*/  HMMA.16816.F32.BF16 R48, R4.reuse, R18, R48 ;  /* 0x000000120430723c */ /* 0x040fe20000041830 */
[----:B------:R-:W4:Y:S07]  /*c250*/  LDSM.16.MT88.4 R16, [R216+0x9080] ;  /* 0x00908000d810783b */ /* 0x000f2e0000004200 */
[C---:B-1----:R-:W-:Y:S08]  /*c260*/  HMMA.16816.F32.BF16 R108, R4.reuse, R8, R108 ;  /* 0x00000008046c723c */ /* 0x042ff0000004186c */
[----:B------:R-:W-:Y:S01]  /*c270*/  HMMA.16816.F32.BF16 R112, R4, R10, R112 ;  /* 0x0000000a0470723c */ /* 0x000fe20000041870 */
[----:B------:R-:W1:Y:S01]  /*c280*/  LDSM.16.MT88.4 R8, [R213+0x5080] ;  /* 0x00508000d508783b */ /* 0x000e620000004200 */
[----:B------:R-:W-:-:S02]  /*c290*/  FFMA.FTZ R189, R189, c[0x0][0x2d0], -R252 ;  /* 0x0000b400bdbd7a23 */ /* 0x000fc400000108fc */
[--C-:B------:R-:W-:Y:S02]  /*c2a0*/  FFMA.FTZ R246, R195, c[0x0][0x2d0], -R252.reuse ;  /* 0x0000b400c3f67a23 */ /* 0x100fe400000108fc */
[--C-:B------:R-:W-:Y:S02]  /*c2b0*/  FFMA.FTZ R191, R191, c[0x0][0x2d0], -R252.reuse ;  /* 0x0000b400bfbf7a23 */ /* 0x100fe400000108fc */
[----:B------:R-:W-:Y:S02]  /*c2c0*/  FFMA.FTZ R252, R193, c[0x0][0x2d0], -R252 ;  /* 0x0000b400c1fc7a23 */ /* 0x000fe400000108fc */
[--C-:B------:R-:W-:Y:S02]  /*c2d0*/  FFMA.FTZ R193, R250, c[0x0][0x2d0], -R187.reuse ;  /* 0x0000b400fac17a23 */ /* 0x100fe400000108bb */
[--C-:B------:R-:W-:Y:S02]  /*c2e0*/  FFMA.FTZ R194, R194, c[0x0][0x2d0], -R187.reuse ;  /* 0x0000b400c2c27a23 */ /* 0x100fe400000108bb */
[----:B------:R-:W-:-:S02]  /*c2f0*/  FFMA.FTZ R192, R192, c[0x0][0x2d0], -R187 ;  /* 0x0000b400c0c07a23 */ /* 0x000fc400000108bb */
[----:B------:R-:W-:Y:S01]  /*c300*/  FFMA.FTZ R243, R190, c[0x0][0x2d0], -R187 ;  /* 0x0000b400bef37a23 */ /* 0x000fe200000108bb */
[----:B------:R-:W-:Y:S08]  /*c310*/  MUFU.EX2 R189, R189 ;  /* 0x000000bd00bd7308 */ /* 0x000ff00000000800 */
[----:B------:R-:W1:Y:S08]  /*c320*/  MUFU.EX2 R246, R246 ;  /* 0x000000f600f67308 */ /* 0x000e700000000800 */
[----:B------:R-:W-:Y:S08]  /*c330*/  MUFU.EX2 R191, R191 ;  /* 0x000000bf00bf7308 */ /* 0x000ff00000000800 */
[----:B------:R-:W1:Y:S08]  /*c340*/  MUFU.EX2 R252, R252 ;  /* 0x000000fc00fc7308 */ /* 0x000e700000000800 */
[----:B------:R-:W-:Y:S08]  /*c350*/  MUFU.EX2 R193, R193 ;  /* 0x000000c100c17308 */ /* 0x000ff00000000800 */
[----:B------:R-:W1:Y:S08]  /*c360*/  MUFU.EX2 R194, R194 ;  /* 0x000000c200c27308 */ /* 0x000e700000000800 */
[----:B------:R-:W-:Y:S08]  /*c370*/  MUFU.EX2 R192, R192 ;  /* 0x000000c000c07308 */ /* 0x000ff00000000800 */
[----:B------:R-:W1:Y:S01]  /*c380*/  MUFU.EX2 R243, R243 ;  /* 0x000000f300f37308 */ /* 0x000e620000000800 */
[C---:B---3--:R-:W-:Y:S08]  /*c390*/  HMMA.16816.F32.BF16 R116, R4.reuse, R12, R116 ;  /* 0x0000000c0474723c */ /* 0x048ff00000041874 */
[C---:B------:R-:W-:Y:S01]  /*c3a0*/  HMMA.16816.F32.BF16 R120, R4.reuse, R14, R120 ;  /* 0x0000000e0478723c */ /* 0x040fe20000041878 */
[----:B------:R-:W3:Y:S07]  /*c3b0*/  LDSM.16.MT88.4 R12, [R213+0x6880] ;  /* 0x00688000d50c783b */ /* 0x000eee0000004200 */
[C---:B------:R-:W-:Y:S08]  /*c3c0*/  HMMA.16816.F32.BF16 R52, R4.reuse, R160, R52 ;  /* 0x000000a00434723c */ /* 0x040ff00000041834 */
[C---:B------:R-:W-:Y:S01]  /*c3d0*/  HMMA.16816.F32.BF16 R56, R4.reuse, R162, R56 ;  /* 0x000000a20438723c */ /* 0x040fe20000041838 */
[----:B------:R-:W1:Y:S07]  /*c3e0*/  LDSM.16.MT88.4 R160, [R216+0x5080] ;  /* 0x00508000d8a0783b */ /* 0x000e6e0000004200 */
[C---:B------:R-:W-:Y:S08]  /*c3f0*/  HMMA.16816.F32.BF16 R68, R4.reuse, R156, R68 ;  /* 0x0000009c0444723c */ /* 0x040ff00000041844 */
[C---:B------:R-:W-:Y:S01]  /*c400*/  HMMA.16816.F32.BF16 R72, R4.reuse, R158, R72 ;  /* 0x0000009e0448723c */ /* 0x040fe20000041848 */
[----:B------:R-:W1:Y:S07]  /*c410*/  LDSM.16.MT88.4 R156, [R214+0x5080] ;  /* 0x00508000d69c783b */ /* 0x000e6e0000004200 */
[C---:B------:R-:W-:Y:S08]  /*c420*/  HMMA.16816.F32.BF16 R76, R4.reuse, R24, R76 ;  /* 0x00000018044c723c */ /* 0x040ff0000004184c */
[C---:B------:R-:W-:Y:S01]  /*c430*/  HMMA.16816.F32.BF16 R80, R4.reuse, R26, R80 ;  /* 0x0000001a0450723c */ /* 0x040fe20000041850 */
[----:B------:R-:W1:Y:S07]  /*c440*/  LDSM.16.MT88.4 R24, [R212+0x5080] ;  /* 0x00508000d418783b */ /* 0x000e6e0000004200 */
[C---:B-----5:R-:W-:Y:S08]  /*c450*/  HMMA.16816.F32.BF16 R92, R4.reuse, R20, R92 ;  /* 0x00000014045c723c */ /* 0x060ff0000004185c */
[C---:B------:R-:W-:Y:S01]  /*c460*/  HMMA.16816.F32.BF16 R96, R4.reuse, R22, R96 ;  /* 0x000000160460723c */ /* 0x040fe20000041860 */
[----:B------:R-:W5:Y:S07]  /*c470*/  LDSM.16.MT88.4 R20, [R216+0x6880] ;  /* 0x00688000d814783b */ /* 0x000f6e0000004200 */
[C---:B----4-:R-:W-:Y:S08]  /*c480*/  HMMA.16816.F32.BF16 R100, R4.reuse, R16, R100 ;  /* 0x000000100464723c */ /* 0x050ff00000041864 */
[C---:B------:R-:W-:Y:S01]  /*c490*/  HMMA.16816.F32.BF16 R104, R4.reuse, R18, R104 ;  /* 0x000000120468723c */ /* 0x040fe20000041868 */
[----:B------:R-:W4:Y:S07]  /*c4a0*/  LDSM.16.MT88.4 R16, [R214+0x6880] ;  /* 0x00688000d610783b */ /* 0x000f2e0000004200 */
[C---:B------:R-:W-:Y:S08]  /*c4b0*/  HMMA.16816.F32.BF16 R124, R4.reuse, R164, R124 ;  /* 0x000000a4047c723c */ /* 0x040ff0000004187c */
[----:B------:R-:W-:Y:S01]  /*c4c0*/  HMMA.16816.F32.BF16 R128, R4, R166, R128 ;  /* 0x000000a60480723c */ /* 0x000fe20000041880 */
[----:B------:R-:W-:Y:S06]  /*c4d0*/  LDSM.16.MT88.4 R164, [R216+0x8080] ;  /* 0x00808000d8a4783b */ /* 0x000fec0000004200 */
[----:B-1----:R-:W-:-:S02]  /*c4e0*/  F2FP.BF16.PACK_AB R4, R246, R189 ;  /* 0x000000bdf604723e */ /* 0x002fc400000010ff */
[----:B------:R-:W-:Y:S02]  /*c4f0*/  F2FP.BF16.PACK_AB R6, R252, R191 ;  /* 0x000000bffc06723e */ /* 0x000fe400000010ff */
[----:B------:R-:W-:Y:S02]  /*c500*/  F2FP.BF16.PACK_AB R5, R194, R193 ;  /* 0x000000c1c205723e */ /* 0x000fe400000010ff */
[----:B------:R-:W-:-:S07]  /*c510*/  F2FP.BF16.PACK_AB R7, R243, R192 ;  /* 0x000000c0f307723e */ /* 0x000fce00000010ff */
[C---:B------:R-:W-:Y:S08]  /*c520*/  HMMA.16816.F32.BF16 R136, R4.reuse, R8, R136 ;  /* 0x000000080488723c */ /* 0x040ff00000041888 */
[C---:B------:R-:W-:Y:S01]  /*c530*/  HMMA.16816.F32.BF16 R132, R4.reuse, R10, R132 ;  /* 0x0000000a0484723c */ /* 0x040fe20000041884 */
[----:B------:R-:W1:Y:S07]  /*c540*/  LDSM.16.MT88.4 R8, [R212+0x6880] ;  /* 0x00688000d408783b */ /* 0x000e6e0000004200 */
        /* <DEDUP_REMOVED lines=11> */
[----:B------:R-:W2:Y:S07]  /*c600*/  LDSM.16.MT88.4 R24, [R212+0x8080] ;  /* 0x00808000d418783b */ /* 0x000eae0000004200 */
[C---:B-----5:R-:W-:Y:S08]  /*c610*/  HMMA.16816.F32.BF16 R36, R4.reuse, R20, R36 ;  /* 0x000000140424723c */ /* 0x060ff00000041824 */
[C---:B------:R-:W-:Y:S01]  /*c620*/  HMMA.16816.F32.BF16 R40, R4.reuse, R22, R40 ;  /* 0x000000160428723c */ /* 0x040fe20000041828 */
[----:B------:R-:W5:Y:S07]  /*c630*/  LDSM.16.MT88.4 R20, [R216+0x9880] ;  /* 0x00988000d814783b */ /* 0x000f6e0000004200 */
[C---:B----4-:R-:W-:Y:S08]  /*c640*/  HMMA.16816.F32.BF16 R44, R4.reuse, R16, R44 ;  /* 0x00000010042c723c */ /* 0x050ff0000004182c */
[C---:B------:R-:W-:Y:S01]  /*c650*/  HMMA.16816.F32.BF16 R48, R4.reuse, R18, R48 ;  /* 0x000000120430723c */ /* 0x040fe20000041830 */
[----:B------:R-:W4:Y:S07]  /*c660*/  LDSM.16.MT88.4 R16, [R214+0x9880] ;  /* 0x00988000d610783b */ /* 0x000f2e0000004200 */
[C---:B-1----:R-:W-:Y:S08]  /*c670*/  HMMA.16816.F32.BF16 R60, R4.reuse, R8, R60 ;  /* 0x00000008043c723c */ /* 0x042ff0000004183c */
[----:B------:R-:W-:Y:S01]  /*c680*/  HMMA.16816.F32.BF16 R64, R4, R10, R64 ;  /* 0x0000000a0440723c */ /* 0x000fe20000041840 */
[----:B------:R-:W1:Y:S01]  /*c690*/  LDSM.16.MT88.4 R8, [R212+0x9880] ;  /* 0x00988000d408783b */ /* 0x000e620000004200 */
[----:B------:R-:W-:-:S02]  /*c6a0*/  FADD.FTZ R173, R176, R173 ;  /* 0x000000adb0ad7221 */ /* 0x000fc40000010000 */
[----:B------:R-:W-:Y:S01]  /*c6b0*/  FADD.FTZ R178, R175, R178 ;  /* 0x000000b2afb27221 */ /* 0x000fe20000010000 */
[----:B------:R-:W-:-:S03]  /*c6c0*/  ISETP.NE.AND P6, PT, R198, 0x1, PT ;  /* 0x00000001c600780c */ /* 0x000fc60003fc5270 */
[----:B---3--:R-:W-:Y:S01]  /*c6d0*/  HMMA.16816.F32.BF16 R116, R4, R12, R116 ;  /* 0x0000000c0474723c */ /* 0x008fe20000041874 */
[----:B------:R-:W-:-:S06]  /*c6e0*/  FADD.FTZ R171, R171, R178 ;  /* 0x000000b2abab7221 */ /* 0x000fcc0000010000 */
[----:B------:R-:W-:Y:S02]  /*c6f0*/  FADD.FTZ R12, R172, R173 ;  /* 0x000000adac0c7221 */ /* 0x000fe40000010000 */
[----:B------:R-:W-:Y:S02]  /*c700*/  FADD.FTZ R174, R174, R171 ;  /* 0x000000abaeae7221 */ /* 0x000fe40000010000 */
[----:B------:R-:W-:Y:S02]  /*c710*/  FADD.FTZ R12, R169, R12 ;  /* 0x0000000ca90c7221 */ /* 0x000fe40000010000 */
[----:B------:R-:W-:Y:S02]  /*c720*/  FADD.FTZ R185, R185, R174 ;  /* 0x000000aeb9b97221 */ /* 0x000fe40000010000 */
[----:B------:R-:W-:Y:S02]  /*c730*/  FADD.FTZ R181, R181, R12 ;  /* 0x0000000cb5b57221 */ /* 0x000fe40000010000 */
[----:B------:R-:W-:-:S02]  /*c740*/  IMAD.SHL.U32 R170, R170, 0x80, RZ ;  /* 0x00000080aaaa7824 */ /* 0x000fc400078e00ff */
[----:B------:R-:W-:Y:S02]  /*c750*/  FADD.FTZ R184, R184, R181 ;  /* 0x000000b5b8b87221 */ /* 0x000fe40000010000 */
[----:B------:R-:W-:Y:S01]  /*c760*/  FADD.FTZ R188, R188, R185 ;  /* 0x000000b9bcbc7221 */ /* 0x000fe20000010000 */
[----:B------:R-:W-:Y:S01]  /*c770*/  HMMA.16816.F32.BF16 R68, R4, R164, R68 ;  /* 0x000000a40444723c */ /* 0x000fe20000041844 */
[----:B------:R-:W-:Y:S02]  /*c780*/  FADD.FTZ R179, R179, R184 ;  /* 0x000000b8b3b37221 */ /* 0x000fe40000010000 */
[----:B------:R-:W-:-:S05]  /*c790*/  FADD.FTZ R183, R183, R188 ;  /* 0x000000bcb7b77221 */ /* 0x000fca0000010000 */
[----:B------:R-:W-:Y:S01]  /*c7a0*/  HMMA.16816.F32.BF16 R72, R4, R166, R72 ;  /* 0x000000a60448723c */ /* 0x000fe20000041848 */
[----:B------:R-:W-:-:S07]  /*c7b0*/  FADD.FTZ R182, R182, R179 ;  /* 0x000000b3b6b67221 */ /* 0x000fce0000010000 */
[----:B------:R-:W-:Y:S01]  /*c7c0*/  HMMA.16816.F32.BF16 R76, R4, R160, R76 ;  /* 0x000000a0044c723c */ /* 0x000fe2000004184c */
[----:B------:R-:W-:-:S07]  /*c7d0*/  FADD.FTZ R186, R186, R183 ;  /* 0x000000b7baba7221 */ /* 0x000fce0000010000 */
[C---:B------:R-:W-:Y:S08]  /*c7e0*/  HMMA.16816.F32.BF16 R80, R4.reuse, R162, R80 ;  /* 0x000000a20450723c */ /* 0x040ff00000041850 */
[C---:B------:R-:W-:Y:S08]  /*c7f0*/  HMMA.16816.F32.BF16 R84, R4.reuse, R156, R84 ;  /* 0x0000009c0454723c */ /* 0x040ff00000041854 */
[C---:B------:R-:W-:Y:S08]  /*c800*/  HMMA.16816.F32.BF16 R88, R4.reuse, R158, R88 ;  /* 0x0000009e0458723c */ /* 0x040ff00000041858 */
[C---:B--2---:R-:W-:Y:S08]  /*c810*/  HMMA.16816.F32.BF16 R92, R4.reuse, R24, R92 ;  /* 0x00000018045c723c */ /* 0x044ff0000004185c */
[C---:B------:R-:W-:Y:S08]  /*c820*/  HMMA.16816.F32.BF16 R96, R4.reuse, R26, R96 ;  /* 0x0000001a0460723c */ /* 0x040ff00000041860 */
[C---:B-----5:R-:W-:Y:S08]  /*c830*/  HMMA.16816.F32.BF16 R100, R4.reuse, R20, R100 ;  /* 0x000000140464723c */ /* 0x060ff00000041864 */
[C---:B------:R-:W-:Y:S08]  /*c840*/  HMMA.16816.F32.BF16 R104, R4.reuse, R22, R104 ;  /* 0x000000160468723c */ /* 0x040ff00000041868 */
[C---:B----4-:R-:W-:Y:S08]  /*c850*/  HMMA.16816.F32.BF16 R108, R4.reuse, R16, R108 ;  /* 0x00000010046c723c */ /* 0x050ff0000004186c */
[C---:B------:R-:W-:Y:S08]  /*c860*/  HMMA.16816.F32.BF16 R112, R4.reuse, R18, R112 ;  /* 0x000000120470723c */ /* 0x040ff00000041870 */
[C---:B------:R-:W-:Y:S08]  /*c870*/  HMMA.16816.F32.BF16 R120, R4.reuse, R14, R120 ;  /* 0x0000000e0478723c */ /* 0x040ff00000041878 */
[C---:B-1----:R-:W-:Y:S08]  /*c880*/  HMMA.16816.F32.BF16 R124, R4.reuse, R8, R124 ;  /* 0x00000008047c723c */ /* 0x042ff0000004187c */
[----:B------:R-:W-:Y:S07]  /*c890*/  HMMA.16816.F32.BF16 R128, R4, R10, R128 ;  /* 0x0000000a0480723c */ /* 0x000fee0000041880 */
[----:B------:R-:W-:-:S04]  /*c8a0*/  @P6 IMAD.HI.U32 R4, R170, c[0x0][0x2c8], RZ ;  /* 0x0000b200aa046a27 */ /* 0x000fc800078e00ff */
[----:B------:R-:W-:Y:S01]  /*c8b0*/  IMAD.MOV.U32 R5, RZ, RZ, R170 ;  /* 0x000000ffff057224 */ /* 0x000fe200078e00aa */
[----:B------:R-:W-:Y:S02]  /*c8c0*/  @P6 SHF.R.U32.HI R5, RZ, c[0x0][0x2cc], R4 ;  /* 0x0000b300ff056a19 */ /* 0x000fe40000011604 */
[----:B------:R-:W-:Y:S01]  /*c8d0*/  ISETP.GE.AND P6, PT, R197, 0x1, PT ;  /* 0x00000001c500780c */ /* 0x000fe20003fc6270 */
[----:B------:R-:W-:Y:S02]  /*c8e0*/  FADD.FTZ R189, R189, R182 ;  /* 0x000000b6bdbd7221 */ /* 0x000fe40000010000 */
[----:B------:R-:W-:Y:S02]  /*c8f0*/  FADD.FTZ R193, R193, R186 ;  /* 0x000000bac1c17221 */ /* 0x000fe40000010000 */
[----:B------:R-:W-:Y:S02]  /*c900*/  FADD.FTZ R246, R246, R189 ;  /* 0x000000bdf6f67221 */ /* 0x000fe40000010000 */
[----:B------:R-:W-:Y:S01]  /*c910*/  FADD.FTZ R193, R194, R193 ;  /* 0x000000c1c2c17221 */ /* 0x000fe20000010000 */
[----:B------:R-:W-:Y:S01]  /*c920*/  IADD3 R177, -R177, R180, R5 ;  /* 0x000000b4b1b17210 */ /* 0x000fe20007ffe105 */
[----:B------:R-:W-:-:S02]  /*c930*/  FADD.FTZ R191, R191, R246 ;  /* 0x000000f6bfbf7221 */ /* 0x000fc40000010000 */
[----:B------:R-:W-:Y:S01]  /*c940*/  FADD.FTZ R192, R192, R193 ;  /* 0x000000c1c0c07221 */ /* 0x000fe20000010000 */
[----:B------:R-:W-:Y:S01]  /*c950*/  IADD3 R246, R168, -0x2, RZ ;  /* 0xfffffffea8f67810 */ /* 0x000fe20007ffe0ff */
[----:B------:R-:W-:Y:S01]  /*c960*/  FADD.FTZ R247, R252, R191 ;  /* 0x000000bffcf77221 */ /* 0x000fe20000010000 */
[----:B------:R-:W-:Y:S01]  /*c970*/  IADD3 R4, R177, c[0x0][0x328], RZ ;  /* 0x0000ca00b1047a10 */ /* 0x000fe20007ffe0ff */
[----:B------:R-:W-:Y:S01]  /*c980*/  FADD.FTZ R243, R243, R192 ;  /* 0x000000c0f3f37221 */ /* 0x000fe20000010000 */
[----:B------:R-:W-:Y:S05]  /*c990*/  @!P6 BRA `(.L_x_1097) ;  /* 0x000001000000e947 */ /* 0x000fea0003800000 */
[C---:B------:R-:W-:Y:S01]  /*c9a0*/  ISETP.GT.AND P0, PT, R177.reuse, RZ, PT ;  /* 0x000000ffb100720c */ /* 0x040fe20003f04270 */
        /* <DEDUP_REMOVED lines=9> */
.L_x_1099:
[----:B------:R-:W-:-:S13]  /*ca40*/  ISETP.NE.AND P0, PT, R197, 0x1, PT ;  /* 0x00000001c500780c */ /* 0x000fda0003f05270 */
[----:B------:R-:W-:-:S05]  /*ca50*/  @P0 IMAD.HI.U32 R5, R6, c[0x0][0x330], RZ ;  /* 0x0000cc0006050a27 */ /* 0x000fca00078e00ff */
[----:B------:R-:W-:Y:S02]  /*ca60*/  @P0 SHF.R.U32.HI R6, RZ, c[0x0][0x334], R5 ;  /* 0x0000cd00ff060a19 */ /* 0x000fe40000011605 */
.L_x_1100:
[----:B------:R-:W-:Y:S05]  /*ca70*/  BSYNC B0 ;  /* 0x0000000000007941 */ /* 0x000fea0003800000 */
.L_x_1098:
[----:B------:R-:W-:-:S05]  /*ca80*/  IMAD R5, R6, R197, c[0x0][0x32c] ;  /* 0x0000cb0006057624 */ /* 0x000fca00078e02c5 */
[----:B------:R-:W-:-:S05]  /*ca90*/  IMNMX R4, R4, R5, PT ;  /* 0x0000000504047217 */ /* 0x000fca0003800200 */
.L_x_1097:
[----:B------:R-:W-:-:S05]  /*caa0*/  IMAD.HI R5, R4, 0x2aaaaaab, RZ ;  /* 0x2aaaaaab04057827 */ /* 0x000fca00078e02ff */
[----:B------:R-:W-:-:S04]  /*cab0*/  SHF.R.U32.HI R4, RZ, 0x1f, R5 ;  /* 0x0000001fff047819 */ /* 0x000fc80000011605 */
[----:B------:R-:W-:-:S04]  /*cac0*/  LEA.HI.SX32 R4, R5, R4, 0x1d ;  /* 0x0000000405047211 */ /* 0x000fc800078feaff */
[----:B------:R-:W-:-:S04]  /*cad0*/  IMNMX R199, R229, R4, !PT ;  /* 0x00000004e5c77217 */ /* 0x000fc80007800200 */
[----:B------:R-:W-:-:S13]  /*cae0*/  ISETP.GE.AND P0, PT, R246, R199, PT ;  /* 0x000000c7f600720c */ /* 0x000fda0003f06270 */
[----:B------:R-:W-:Y:S05]  /*caf0*/  @!P0 BRA `(.L_x_1101) ;  /* 0x0000366000008947 */ /* 0x000fea0003800000 */
.L_x_1114:
[----:B------:R-:W-:Y:S04]  /*cb00*/  DEPBAR.LE SB0, 0x0 ;  /* 0x000080000000791a */ /* 0x000fe80000000000 */
[----:B------:R-:W-:Y:S01]  /*cb10*/  WARPSYNC 0xffffffff ;  /* 0xffffffff00007948 */ /* 0x000fe20003800000 */
[----:B------:R-:W-:Y:S01]  /*cb20*/  BAR.SYNC.DEFER_BLOCKING 0x0 ;  /* 0x0000000000007b1d */ /* 0x000fe20000010000 */
[----:B------:R-:W-:Y:S02]  /*cb30*/  ISETP.GT.AND P0, PT, R229, R246, PT ;  /* 0x000000f6e500720c */ /* 0x000fe40003f04270 */
[----:B------:R-:W-:Y:S02]  /*cb40*/  ISETP.GE.AND P3, PT, R225, c[0x0][0x1d4], PT ;  /* 0x00007500e1007a0c */ /* 0x000fe40003f66270 */
[----:B------:R-:W-:Y:S02]  /*cb50*/  ISETP.GE.AND P4, PT, R227, c[0x0][0x1d4], PT ;  /* 0x00007500e3007a0c */ /* 0x000fe40003f86270 */
[----:B------:R-:W-:Y:S02]  /*cb60*/  ISETP.GE.AND P5, PT, R230, c[0x0][0x1d4], PT ;  /* 0x00007500e6007a0c */ /* 0x000fe40003fa6270 */
[----:B------:R-:W-:Y:S01]  /*cb70*/  ISETP.GE.AND P6, PT, R228, c[0x0][0x1d4], PT ;  /* 0x00007500e4007a0c */ /* 0x000fe20003fc6270 */
[----:B------:R1:W2:Y:S01]  /*cb80*/  LDSM.16.M88.4 R156, [R222] ;  /* 0x00000000de9c783b */ /* 0x0002a20000000200 */
[----:B------:R-:W-:Y:S03]  /*cb90*/  BSSY B0, `(.L_x_1102) ;  /* 0x0000029000007945 */ /* 0x000fe60003800000 */
[----:B------:R1:W3:Y:S04]  /*cba0*/  LDSM.16.M88.4 R160, [R221+0xa080] ;  /* 0x00a08000dda0783b */ /* 0x0002e80000000200 */
[----:B------:R1:W4:Y:S04]  /*cbb0*/  LDSM.16.M88.4 R164, [R221+0xa880] ;  /* 0x00a88000dda4783b */ /* 0x0003280000000200 */
[----:B------:R1:W1:Y:S04]  /*cbc0*/  LDSM.16.M88.4 R24, [R221+0xb080] ;  /* 0x00b08000dd18783b */ /* 0x0002680000000200 */
[----:B------:R1:W1:Y:S04]  /*cbd0*/  LDSM.16.M88.4 R168, [R220] ;  /* 0x00000000dca8783b */ /* 0x0002680000000200 */
[----:B------:R1:W1:Y:S04]  /*cbe0*/  LDSM.16.M88.4 R172, [R219] ;  /* 0x00000000dbac783b */ /* 0x0002680000000200 */
[----:B------:R1:W1:Y:S04]  /*cbf0*/  LDSM.16.M88.4 R176, [R211] ;  /* 0x00000000d3b0783b */ /* 0x0002680000000200 */
[----:B------:R1:W1:Y:S01]  /*cc00*/  LDSM.16.M88.4 R180, [R210] ;  /* 0x00000000d2b4783b */ /* 0x0002620000000200 */
[----:B------:R-:W-:-:S05]  /*cc10*/  @P0 BRA `(.L_x_1103) ;  /* 0x0000020000000947 */ /* 0x000fca0003800000 */
[----:B------:R-:W-:Y:S01]  /*cc20*/  SHF.R.S32.HI R7, RZ, 0x1f, R246 ;  /* 0x0000001fff077819 */ /* 0x000fe200000114f6 */
[----:B------:R-:W-:Y:S01]  /*cc30*/  IMAD.WIDE.U32 R8, R246, c[0x0][0x208], RZ ;  /* 0x00008200f6087a25 */ /* 0x000fe200078e00ff */
[----:B------:R-:W-:Y:S03]  /*cc40*/  ISETP.GT.AND P1, PT, R224, 0x7f, PT ;  /* 0x0000007fe000780c */ /* 0x000fe60003f24270 */
[----:B------:R-:W-:Y:S04]  /*cc50*/  IMAD R7, R7, c[0x0][0x208], RZ ;  /* 0x0000820007077a24 */ /* 0x000fe800078e02ff */
[----:B------:R-:W-:Y:S04]  /*cc60*/  IMAD R7, R246, c[0x0][0x20c], R7 ;  /* 0x00008300f6077a24 */ /* 0x000fe800078e0207 */
[----:B------:R-:W-:Y:S02]  /*cc70*/  IMAD.IADD R7, R9, 0x1, R7 ;  /* 0x0000000109077824 */ /* 0x000fe400078e0207 */
[----:B------:R-:W-:Y:S04]  /*cc80*/  IMAD.WIDE.U32 R8, R8, 0x30, RZ ;  /* 0x0000003008087825 */ /* 0x000fe800078e00ff */
[----:B------:R-:W-:Y:S02]  /*cc90*/  IMAD R7, R7, 0x30, RZ ;  /* 0x0000003007077824 */ /* 0x000fe400078e02ff */
[----:B------:R-:W-:Y:S02]  /*cca0*/  @!P1 IMAD.MOV.U32 R5, RZ, RZ, c[0x0][0x208] ;  /* 0x00008200ff059624 */ /* 0x000fe400078e00ff */
[----:B------:R-:W-:Y:S01]  /*ccb0*/  @!P1 IMAD.MOV.U32 R4, RZ, RZ, c[0x0][0x20c] ;  /* 0x00008300ff049624 */ /* 0x000fe200078e00ff */
[----:B------:R-:W-:Y:S02]  /*ccc0*/  IADD3 R7, R9, R7, RZ ;  /* 0x0000000709077210 */ /* 0x000fe40007ffe0ff */
[CC--:B------:R-:W-:Y:S04]  /*ccd0*/  @!P1 LEA R9, P0, R5.reuse, R8.reuse, 0x5 ;  /* 0x0000000805099211 */ /* 0x0c0fe800078028ff */
[----:B------:R-:W-:Y:S02]  /*cce0*/  @!P1 LEA.HI.X R5, R5, R7, R4, 0x5, P0 ;  /* 0x0000000705059211 */ /* 0x000fe400000f2c04 */
[----:B------:R-:W-:Y:S05]  /*ccf0*/  IADD3 R4, P0, R232, R8, RZ ;  /* 0x00000008e8047210 */ /* 0x000fea0007f1e0ff */
[----:B------:R-:W-:Y:S01]  /*cd00*/  IMAD.X R7, R7, 0x1, R237, P0 ;  /* 0x0000000107077824 */ /* 0x000fe200000e06ed */
[C---:B------:R-:W-:Y:S04]  /*cd10*/  LEA R10, P0, R4.reuse, c[0x0][0x1f8], 0x1 ;  /* 0x00007e00040a7a11 */ /* 0x040fe800078008ff */
[----:B------:R-:W-:Y:S02]  /*cd20*/  LEA.HI.X R11, R4, c[0x0][0x1fc], R7, 0x1, P0 ;  /* 0x00007f00040b7a11 */ /* 0x000fe400000f0c07 */
[----:B------:R-:W-:Y:S03]  /*cd30*/  @!P1 IADD3 R9, P0, R9, R232, RZ ;  /* 0x000000e809099210 */ /* 0x000fe60007f1e0ff */
[----:B------:R-:W-:Y:S01]  /*cd40*/  @!PT LDS RZ, [RZ] ;  /* 0x00000000fffff984 */ /* 0x000fe20000000800 */
[----:B------:R-:W-:Y:S01]  /*cd50*/  @!PT LDS RZ, [RZ] ;  /* 0x00000000fffff984 */ /* 0x000fe20000000800 */
[----:B------:R-:W-:Y:S01]  /*cd60*/  @!PT LDS RZ, [RZ] ;  /* 0x00000000fffff984 */ /* 0x000fe20000000800 */
[----:B------:R4:W-:Y:S01]  /*cd70*/  LDGSTS.E.BYPASS.LTC128B.128 [R231+0x4080], [R10.64], !P6 ;  /* 0x040800000ae77fae */ /* 0x0009e2000f101d52 */
[----:B------:R-:W-:Y:S02]  /*cd80*/  @!P1 IADD3.X R4, R5, R237, RZ, P0, !PT ;  /* 0x000000ed05049210 */ /* 0x000fe400007fe4ff */
[C---:B------:R-:W-:Y:S01]  /*cd90*/  @!P1 LEA R6, P0, R9.reuse, c[0x0][0x1f8], 0x1 ;  /* 0x00007e0009069a11 */ /* 0x040fe200078008ff */
[----:B------:R4:W-:Y:S03]  /*cda0*/  LDGSTS.E.BYPASS.LTC128B.128 [R231+0x5880], [R10.64+0x80], !P5 ;  /* 0x058800800ae77fae */ /* 0x0009e6000e901d52 */
[----:B------:R-:W-:Y:S01]  /*cdb0*/  @!P1 LEA.HI.X R7, R9, c[0x0][0x1fc], R4, 0x1, P0 ;  /* 0x00007f0009079a11 */ /* 0x000fe200000f0c04 */
[----:B------:R4:W-:Y:S04]  /*cdc0*/  LDGSTS.E.BYPASS.LTC128B.128 [R231+0x7080], [R10.64+0x100], !P4 ;  /* 0x070801000ae77fae */ /* 0x0009e8000e101d52 */
[----:B------:R4:W-:Y:S04]  /*cdd0*/  LDGSTS.E.BYPASS.LTC128B.128 [R231+0x8880], [R10.64+0x180], !P3 ;  /* 0x088801800ae77fae */ /* 0x0009e8000d901d52 */
[----:B------:R4:W-:Y:S04]  /*cde0*/  @!P1 LDGSTS.E.BYPASS.LTC128B.128 [R231+0x5080], [R6.64], !P6 ;  /* 0x0508000006e79fae */ /* 0x0009e8000f101d52 */
[----:B------:R4:W-:Y:S04]  /*cdf0*/  @!P1 LDGSTS.E.BYPASS.LTC128B.128 [R231+0x6880], [R6.64+0x80], !P5 ;  /* 0x0688008006e79fae */ /* 0x0009e8000e901d52 */
[----:B------:R4:W-:Y:S04]  /*ce00*/  @!P1 LDGSTS.E.BYPASS.LTC128B.128 [R231+0x8080], [R6.64+0x100], !P4 ;  /* 0x0808010006e79fae */ /* 0x0009e8000e101d52 */
[----:B------:R4:W-:Y:S02]  /*ce10*/  @!P1 LDGSTS.E.BYPASS.LTC128B.128 [R231+0x9880], [R6.64+0x180], !P3 ;  /* 0x0988018006e79fae */ /* 0x0009e4000d901d52 */
.L_x_1103:
[----:B------:R-:W-:Y:S05]  /*ce20*/  BSYNC B0 ;  /* 0x0000000000007941 */ /* 0x000fea0003800000 */
.L_x_1102:
[C---:B--234-:R-:W-:Y:S01]  /*ce30*/  HMMA.16816.F32.BF16 R4, R156.reuse, R160, RZ ;  /* 0x000000a09c04723c */ /* 0x05cfe200000418ff */
[----:B------:R-:W-:Y:S01]  /*ce40*/  LDSM.16.M88.4 R184, [R218] ;  /* 0x00000000dab8783b */ /* 0x000fe20000000200 */
[----:B------:R-:W-:Y:S01]  /*ce50*/  BSSY B0, `(.L_x_1104) ;  /* 0x00000ec000007945 */ /* 0x000fe20003800000 */
[----:B------:R-:W-:Y:S05]  /*ce60*/  ISETP.GT.AND P0, PT, R246, R229, PT ;  /* 0x000000e5f600720c */ /* 0x000fea0003f04270 */
[C---:B------:R-:W-:Y:S01]  /*ce70*/  HMMA.16816.F32.BF16 R8, R156.reuse, R162, RZ ;  /* 0x000000a29c08723c */ /* 0x040fe200000418ff */
[----:B------:R-:W0:Y:S07]  /*ce80*/  LDGDEPBAR ;  /* 0x00000000000079af */ /* 0x000e2e0000000000 */
[C---:B------:R-:W-:Y:S01]  /*ce90*/  HMMA.16816.F32.BF16 R12, R156.reuse, R164, RZ ;  /* 0x000000a49c0c723c */ /* 0x040fe200000418ff */
[----:B------:R-:W2:Y:S07]  /*cea0*/  LDSM.16.M88.4 R188, [R215+0xa080] ;  /* 0x00a08000d7bc783b */ /* 0x000eae0000000200 */
[C---:B------:R-:W-:Y:S01]  /*ceb0*/  HMMA.16816.F32.BF16 R16, R156.reuse, R166, RZ ;  /* 0x000000a69c10723c */ /* 0x040fe200000418ff */
[----:B------:R-:W-:Y:S07]  /*cec0*/  LDSM.16.M88.4 R160, [R215+0xb080] ;  /* 0x00b08000d7a0783b */ /* 0x000fee0000000200 */
[C---:B-1----:R-:W-:Y:S01]  /*ced0*/  HMMA.16816.F32.BF16 R20, R156.reuse, R24, RZ ;  /* 0x000000189c14723c */ /* 0x042fe200000418ff */
[----:B------:R-:W-:Y:S07]  /*cee0*/  LDSM.16.M88.4 R164, [R217] ;  /* 0x00000000d9a4783b */ /* 0x000fee0000000200 */
[----:B------:R-:W-:Y:S01]  /*cef0*/  HMMA.16816.F32.BF16 R24, R156, R26, RZ ;  /* 0x0000001a9c18723c */ /* 0x000fe200000418ff */
[----:B------:R-:W1:Y:S07]  /*cf00*/  LDSM.16.M88.4 R156, [R215+0xa880] ;  /* 0x00a88000d79c783b */ /* 0x000e6e0000000200 */
[C---:B------:R-:W-:Y:S01]  /*cf10*/  HMMA.16816.F32.BF16 R4, R168.reuse, R172, R4 ;  /* 0x000000aca804723c */ /* 0x040fe20000041804 */
[----:B------:R-:W3:Y:S07]  /*cf20*/  LDSM.16.M88.4 R192, [R209] ;  /* 0x00000000d1c0783b */ /* 0x000eee0000000200 */
[C---:B------:R-:W-:Y:S01]  /*cf30*/  HMMA.16816.F32.BF16 R8, R168.reuse, R174, R8 ;  /* 0x000000aea808723c */ /* 0x040fe20000041808 */
[----:B------:R-:W-:Y:S07]  /*cf40*/  LDSM.16.M88.4 R172, [R209+0x1000] ;  /* 0x00100000d1ac783b */ /* 0x000fee0000000200 */
[C---:B------:R-:W-:Y:S08]  /*cf50*/  HMMA.16816.F32.BF16 R12, R168.reuse, R176, R12 ;  /* 0x000000b0a80c723c */ /* 0x040ff0000004180c */
[C---:B------:R-:W-:Y:S01]  /*cf60*/  HMMA.16816.F32.BF16 R16, R168.reuse, R178, R16 ;  /* 0x000000b2a810723c */ /* 0x040fe20000041810 */
[----:B------:R-:W-:Y:S07]  /*cf70*/  LDSM.16.M88.4 R176, [R222+0x4000] ;  /* 0x00400000deb0783b */ /* 0x000fee0000000200 */
[C---:B------:R-:W-:Y:S08]  /*cf80*/  HMMA.16816.F32.BF16 R20, R168.reuse, R180, R20 ;  /* 0x000000b4a814723c */ /* 0x040ff00000041814 */
[----:B------:R-:W-:Y:S01]  /*cf90*/  HMMA.16816.F32.BF16 R24, R168, R182, R24 ;  /* 0x000000b6a818723c */ /* 0x000fe20000041818 */
[----:B------:R-:W4:Y:S07]  /*cfa0*/  LDSM.16.M88.4 R168, [R209+0x800] ;  /* 0x00080000d1a8783b */ /* 0x000f2e0000000200 */
[C---:B--2---:R-:W-:Y:S01]  /*cfb0*/  HMMA.16816.F32.BF16 R4, R184.reuse, R188, R4 ;  /* 0x000000bcb804723c */ /* 0x044fe20000041804 */
[----:B------:R-:W2:Y:S07]  /*cfc0*/  LDSM.16.M88.4 R180, [R221+0xb880] ;  /* 0x00b88000ddb4783b */ /* 0x000eae0000000200 */
[C---:B------:R-:W-:Y:S01]  /*cfd0*/  HMMA.16816.F32.BF16 R8, R184.reuse, R190, R8 ;  /* 0x000000beb808723c */ /* 0x040fe20000041808 */
[----:B------:R-:W-:Y:S07]  /*cfe0*/  LDSM.16.M88.4 R188, [R208] ;  /* 0x00000000d0bc783b */ /* 0x000fee0000000200 */
[C---:B-1----:R-:W-:Y:S08]  /*cff0*/  HMMA.16816.F32.BF16 R12, R184.reuse, R156, R12 ;  /* 0x0000009cb80c723c */ /* 0x042ff0000004180c */
[C---:B------:R-:W-:Y:S01]  /*d000*/  HMMA.16816.F32.BF16 R16, R184.reuse, R158, R16 ;  /* 0x0000009eb810723c */ /* 0x040fe20000041810 */
[----:B------:R-:W1:Y:S07]  /*d010*/  LDSM.16.M88.4 R156, [R221+0xc080] ;  /* 0x00c08000dd9c783b */ /* 0x000e6e0000000200 */
[C---:B------:R-:W-:Y:S08]  /*d020*/  HMMA.16816.F32.BF16 R20, R184.reuse, R160, R20 ;  /* 0x000000a0b814723c */ /* 0x040ff00000041814 */
[----:B------:R-:W-:Y:S01]  /*d030*/  HMMA.16816.F32.BF16 R24, R184, R162, R24 ;  /* 0x000000a2b818723c */ /* 0x000fe20000041818 */
[----:B------:R-:W5:Y:S07]  /*d040*/  LDSM.16.M88.4 R160, [R221+0xc880] ;  /* 0x00c88000dda0783b */ /* 0x000f6e0000000200 */
[C---:B---3--:R-:W-:Y:S01]  /*d050*/  HMMA.16816.F32.BF16 R4, R164.reuse, R192, R4 ;  /* 0x000000c0a404723c */ /* 0x048fe20000041804 */
[----:B------:R-:W3:Y:S07]  /*d060*/  LDSM.16.M88.4 R184, [R220+0x4000] ;  /* 0x00400000dcb8783b */ /* 0x000eee0000000200 */
[C---:B------:R-:W-:Y:S01]  /*d070*/  HMMA.16816.F32.BF16 R8, R164.reuse, R194, R8 ;  /* 0x000000c2a408723c */ /* 0x040fe20000041808 */
[----:B------:R-:W-:Y:S07]  /*d080*/  LDSM.16.M88.4 R192, [R215+0xb880] ;  /* 0x00b88000d7c0783b */ /* 0x000fee0000000200 */
[C---:B----4-:R-:W-:Y:S08]  /*d090*/  HMMA.16816.F32.BF16 R12, R164.reuse, R168, R12 ;  /* 0x000000a8a40c723c */ /* 0x050ff0000004180c */
[C---:B------:R-:W-:Y:S01]  /*d0a0*/  HMMA.16816.F32.BF16 R16, R164.reuse, R170, R16 ;  /* 0x000000aaa410723c */ /* 0x040fe20000041810 */
[----:B------:R-:W-:Y:S07]  /*d0b0*/  LDSM.16.M88.4 R168, [R206] ;  /* 0x00000000cea8783b */ /* 0x000fee0000000200 */
[C---:B------:R-:W-:Y:S08]  /*d0c0*/  HMMA.16816.F32.BF16 R20, R164.reuse, R172, R20 ;  /* 0x000000aca414723c */ /* 0x040ff00000041814 */
[----:B------:R-:W-:Y:S01]  /*d0d0*/  HMMA.16816.F32.BF16 R24, R164, R174, R24 ;  /* 0x000000aea418723c */ /* 0x000fe20000041818 */
[----:B------:R-:W4:Y:S07]  /*d0e0*/  LDSM.16.M88.4 R164, [R207] ;  /* 0x00000000cfa4783b */ /* 0x000f2e0000000200 */
[C---:B--2---:R-:W-:Y:S01]  /*d0f0*/  HMMA.16816.F32.BF16 R4, R176.reuse, R180, R4 ;  /* 0x000000b4b004723c */ /* 0x044fe20000041804 */
[----:B------:R-:W2:Y:S07]  /*d100*/  LDSM.16.M88.4 R172, [R218+0x4000] ;  /* 0x00400000daac783b */ /* 0x000eae0000000200 */
[C---:B------:R-:W-:Y:S01]  /*d110*/  HMMA.16816.F32.BF16 R8, R176.reuse, R182, R8 ;  /* 0x000000b6b008723c */ /* 0x040fe20000041808 */
[----:B------:R-:W-:Y:S07]  /*d120*/  LDSM.16.M88.4 R180, [R209+0x1800] ;  /* 0x00180000d1b4783b */ /* 0x000fee0000000200 */
[C---:B-1----:R-:W-:Y:S08]  /*d130*/  HMMA.16816.F32.BF16 R12, R176.reuse, R156, R12 ;  /* 0x0000009cb00c723c */ /* 0x042ff0000004180c */
[C---:B------:R-:W-:Y:S01]  /*d140*/  HMMA.16816.F32.BF16 R16, R176.reuse, R158, R16 ;  /* 0x0000009eb010723c */ /* 0x040fe20000041810 */
[----:B------:R-:W1:Y:S07]  /*d150*/  LDSM.16.M88.4 R156, [R215+0xc080] ;  /* 0x00c08000d79c783b */ /* 0x000e6e0000000200 */
[C---:B-----5:R-:W-:Y:S08]  /*d160*/  HMMA.16816.F32.BF16 R20, R176.reuse, R160, R20 ;  /* 0x000000a0b014723c */ /* 0x060ff00000041814 */
        /* <DEDUP_REMOVED lines=10> */
[----:B------:R-:W-:Y:S01]  /*d210*/  HMMA.16816.F32.BF16 R24, R184, R170, R24 ;  /* 0x000000aab818723c */ /* 0x000fe20000041818 */
[----:B------:R-:W3:Y:S07]  /*d220*/  LDSM.16.M88.4 R168, [R209+0x2800] ;  /* 0x00280000d1a8783b */ /* 0x000eee0000000200 */
[C---:B--2---:R-:W-:Y:S01]  /*d230*/  HMMA.16816.F32.BF16 R4, R172.reuse, R192, R4 ;  /* 0x000000c0ac04723c */ /* 0x044fe20000041804 */
[----:B------:R-:W2:Y:S07]  /*d240*/  LDSM.16.M88.4 R184, [R222+0x8000] ;  /* 0x00800000deb8783b */ /* 0x000eae0000000200 */
[C---:B------:R-:W-:Y:S01]  /*d250*/  HMMA.16816.F32.BF16 R8, R172.reuse, R194, R8 ;  /* 0x000000c2ac08723c */ /* 0x040fe20000041808 */
[----:B------:R-:W-:Y:S07]  /*d260*/  LDSM.16.M88.4 R192, [R205] ;  /* 0x00000000cdc0783b */ /* 0x000fee0000000200 */
        /* <DEDUP_REMOVED lines=12> */
[----:B------:R-:W4:Y:S07]  /*d330*/  LDSM.16.M88.4 R164, [R204] ;  /* 0x00000000cca4783b */ /* 0x000f2e0000000200 */
[C---:B------:R-:W-:Y:S08]  /*d340*/  HMMA.16816.F32.BF16 R20, R176.reuse, R168, R20 ;  /* 0x000000a8b014723c */ /* 0x040ff00000041814 */
[----:B------:R-:W-:Y:S01]  /*d350*/  HMMA.16816.F32.BF16 R24, R176, R170, R24 ;  /* 0x000000aab018723c */ /* 0x000fe20000041818 */
[----:B------:R-:W3:Y:S07]  /*d360*/  LDSM.16.M88.4 R168, [R203] ;  /* 0x00000000cba8783b */ /* 0x000eee0000000200 */
        /* <DEDUP_REMOVED lines=40> */
[----:B------:R-:W3:Y:S01]  /*d5f0*/  LDSM.16.M88.4 R184, [R218+0xc000] ;  /* 0x00c00000dab8783b */ /* 0x000ee20000000200 */
[C---:B--2---:R-:W-:Y:S08]  /*d600*/  HMMA.16816.F32.BF16 R4, R172.reuse, R192, R4 ;  /* 0x000000c0ac04723c */ /* 0x044ff00000041804 */
[C---:B------:R-:W-:Y:S01]  /*d610*/  HMMA.16816.F32.BF16 R8, R172.reuse, R194, R8 ;  /* 0x000000c2ac08723c */ /* 0x040fe20000041808 */
[----:B------:R-:W-:Y:S07]  /*d620*/  LDSM.16.M88.4 R192, [R209+0x4800] ;  /* 0x00480000d1c0783b */ /* 0x000fee0000000200 */
[C---:B-1----:R-:W-:Y:S08]  /*d630*/  HMMA.16816.F32.BF16 R12, R172.reuse, R156, R12 ;  /* 0x0000009cac0c723c */ /* 0x042ff0000004180c */
[C---:B------:R-:W-:Y:S01]  /*d640*/  HMMA.16816.F32.BF16 R16, R172.reuse, R158, R16 ;  /* 0x0000009eac10723c */ /* 0x040fe20000041810 */
[----:B------:R-:W1:Y:S07]  /*d650*/  LDSM.16.M88.4 R156, [R215+0xf080] ;  /* 0x00f08000d79c783b */ /* 0x000e6e0000000200 */
[C---:B-----5:R-:W-:Y:S08]  /*d660*/  HMMA.16816.F32.BF16 R20, R172.reuse, R160, R20 ;  /* 0x000000a0ac14723c */ /* 0x060ff00000041814 */
[----:B------:R-:W-:Y:S01]  /*d670*/  HMMA.16816.F32.BF16 R24, R172, R162, R24 ;  /* 0x000000a2ac18723c */ /* 0x000fe20000041818 */
[----:B------:R-:W2:Y:S07]  /*d680*/  LDSM.16.M88.4 R160, [R215+0xf880] ;  /* 0x00f88000d7a0783b */ /* 0x000eae0000000200 */
[----:B------:R-:W5:Y:S01]  /*d690*/  LDSM.16.M88.4 R172, [R217+0xc000] ;  /* 0x00c00000d9ac783b */ /* 0x000f620000000200 */
[C---:B---3--:R-:W-:Y:S08]  /*d6a0*/  HMMA.16816.F32.BF16 R4, R176.reuse, R180, R4 ;  /* 0x000000b4b004723c */ /* 0x048ff00000041804 */
[C---:B------:R-:W-:Y:S08]  /*d6b0*/  HMMA.16816.F32.BF16 R8, R176.reuse, R182, R8 ;  /* 0x000000b6b008723c */ /* 0x040ff00000041808 */
[C---:B----4-:R-:W-:Y:S08]  /*d6c0*/  HMMA.16816.F32.BF16 R12, R176.reuse, R164, R12 ;  /* 0x000000a4b00c723c */ /* 0x050ff0000004180c */
[C---:B------:R-:W-:Y:S08]  /*d6d0*/  HMMA.16816.F32.BF16 R16, R176.reuse, R166, R16 ;  /* 0x000000a6b010723c */ /* 0x040ff00000041810 */
[C---:B------:R-:W-:Y:S08]  /*d6e0*/  HMMA.16816.F32.BF16 R20, R176.reuse, R168, R20 ;  /* 0x000000a8b014723c */ /* 0x040ff00000041814 */
[----:B------:R-:W-:Y:S08]  /*d6f0*/  HMMA.16816.F32.BF16 R24, R176, R170, R24 ;  /* 0x000000aab018723c */ /* 0x000ff00000041818 */
[C---:B------:R-:W-:Y:S08]  /*d700*/  HMMA.16816.F32.BF16 R4, R184.reuse, R188, R4 ;  /* 0x000000bcb804723c */ /* 0x040ff00000041804 */
[C---:B------:R-:W-:Y:S08]  /*d710*/  HMMA.16816.F32.BF16 R8, R184.reuse, R190, R8 ;  /* 0x000000beb808723c */ /* 0x040ff00000041808 */
[C---:B-1----:R-:W-:Y:S08]  /*d720*/  HMMA.16816.F32.BF16 R12, R184.reuse, R156, R12 ;  /* 0x0000009cb80c723c */ /* 0x042ff0000004180c */
[C---:B------:R-:W-:Y:S01]  /*d730*/  HMMA.16816.F32.BF16 R16, R184.reuse, R158, R16 ;  /* 0x0000009eb810723c */ /* 0x040fe20000041810 */
[----:B------:R-:W1:Y:S07]  /*d740*/  LDSM.16.M88.4 R156, [R209+0x5000] ;  /* 0x00500000d19c783b */ /* 0x000e6e0000000200 */
[C---:B--2---:R-:W-:Y:S08]  /*d750*/  HMMA.16816.F32.BF16 R20, R184.reuse, R160, R20 ;  /* 0x000000a0b814723c */ /* 0x044ff00000041814 */
[----:B------:R-:W-:Y:S01]  /*d760*/  HMMA.16816.F32.BF16 R24, R184, R162, R24 ;  /* 0x000000a2b818723c */ /* 0x000fe20000041818 */
[----:B------:R-:W2:Y:S01]  /*d770*/  LDSM.16.M88.4 R160, [R209+0x5800] ;  /* 0x00580000d1a0783b */ /* 0x000ea20000000200 */
[----:B------:R-:W-:Y:S06]  /*d780*/  DEPBAR.LE SB0, 0x0 ;  /* 0x000080000000791a */ /* 0x000fec0000000000 */
[----:B------:R-:W-:Y:S01]  /*d790*/  BAR.SYNC.DEFER_BLOCKING 0x0 ;  /* 0x0000000000007b1d */ /* 0x000fe20000010000 */
[C---:B-----5:R-:W-:Y:S08]  /*d7a0*/  HMMA.16816.F32.BF16 R4, R172.reuse, R192, R4 ;  /* 0x000000c0ac04723c */ /* 0x060ff00000041804 */
[C---:B------:R-:W-:Y:S08]  /*d7b0*/  HMMA.16816.F32.BF16 R8, R172.reuse, R194, R8 ;  /* 0x000000c2ac08723c */ /* 0x040ff00000041808 */
[C---:B-1----:R-:W-:Y:S08]  /*d7c0*/  HMMA.16816.F32.BF16 R12, R172.reuse, R156, R12 ;  /* 0x0000009cac0c723c */ /* 0x042ff0000004180c */
[C---:B------:R-:W-:Y:S04]  /*d7d0*/  HMMA.16816.F32.BF16 R16, R172.reuse, R158, R16 ;  /* 0x0000009eac10723c */ /* 0x040fe80000041810 */
[----:B------:R-:W-:Y:S02]  /*d7e0*/  FMUL.FTZ R168, R4, c[0x0][0x320] ;  /* 0x0000c80004a87a20 */ /* 0x000fe40000410000 */
[----:B------:R-:W-:Y:S02]  /*d7f0*/  FMUL.FTZ R169, R5, c[0x0][0x320] ;  /* 0x0000c80005a97a20 */ /* 0x000fe40000410000 */
[C---:B--2---:R-:W-:Y:S02]  /*d800*/  HMMA.16816.F32.BF16 R20, R172.reuse, R160, R20 ;  /* 0x000000a0ac14723c */ /* 0x044fe40000041814 */
[----:B------:R-:W1:Y:S02]  /*d810*/  MUFU.TANH R168, R168 ;  /* 0x000000a800a87308 */ /* 0x000e640000002400 */
[----:B------:R-:W-:Y:S02]  /*d820*/  FMUL.FTZ R170, R6, c[0x0][0x320] ;  /* 0x0000c80006aa7a20 */ /* 0x000fe40000410000 */
[----:B------:R-:W-:Y:S02]  /*d830*/  FMUL.FTZ R177, R7, c[0x0][0x320] ;  /* 0x0000c80007b17a20 */ /* 0x000fe40000410000 */
[----:B------:R-:W-:Y:S04]  /*d840*/  HMMA.16816.F32.BF16 R24, R172, R162, R24 ;  /* 0x000000a2ac18723c */ /* 0x000fe80000041818 */
[----:B------:R-:W2:Y:S01]  /*d850*/  MUFU.TANH R169, R169 ;  /* 0x000000a900a97308 */ /* 0x000ea20000002400 */
[----:B------:R-:W-:Y:S02]  /*d860*/  FMUL.FTZ R171, R8, c[0x0][0x320] ;  /* 0x0000c80008ab7a20 */ /* 0x000fe40000410000 */
[----:B------:R-:W-:Y:S02]  /*d870*/  FMUL.FTZ R180, R9, c[0x0][0x320] ;  /* 0x0000c80009b47a20 */ /* 0x000fe40000410000 */
[----:B------:R-:W-:Y:S03]  /*d880*/  FMUL.FTZ R178, R10, c[0x0][0x320] ;  /* 0x0000c8000ab27a20 */ /* 0x000fe60000410000 */
[----:B------:R-:W-:Y:S02]  /*d890*/  FMUL.FTZ R179, R11, c[0x0][0x320] ;  /* 0x0000c8000bb37a20 */ /* 0x000fe40000410000 */
        /* <DEDUP_REMOVED lines=10> */
[----:B------:R-:W-:Y:S02]  /*d940*/  FMUL.FTZ R250, R20, c[0x0][0x320] ;  /* 0x0000c80014fa7a20 */ /* 0x000fe40000410000 */
[----:B------:R-:W-:Y:S01]  /*d950*/  FMUL.FTZ R21, R21, c[0x0][0x320] ;  /* 0x0000c80015157a20 */ /* 0x000fe20000410000 */
[----:B------:R-:W1:Y:S01]  /*d960*/  MUFU.TANH R171, R171 ;  /* 0x000000ab00ab7308 */ /* 0x000e620000002400 */
[----:B------:R-:W-:Y:S02]  /*d970*/  FMUL.FTZ R22, R22, c[0x0][0x320] ;  /* 0x0000c80016167a20 */ /* 0x000fe40000410000 */
[----:B------:R-:W-:Y:S02]  /*d980*/  FMUL.FTZ R20, R23, c[0x0][0x320] ;  /* 0x0000c80017147a20 */ /* 0x000fe40000410000 */
[----:B------:R-:W-:Y:S02]  /*d990*/  FMUL.FTZ R172, R24, c[0x0][0x320] ;  /* 0x0000c80018ac7a20 */ /* 0x000fe40000410000 */
[----:B------:R-:W-:Y:S02]  /*d9a0*/  FMUL.FTZ R25, R25, c[0x0][0x320] ;  /* 0x0000c80019197a20 */ /* 0x000fe40000410000 */
[----:B------:R-:W-:Y:S01]  /*d9b0*/  FMUL.FTZ R24, R26, c[0x0][0x320] ;  /* 0x0000c8001a187a20 */ /* 0x000fe20000410000 */
[----:B------:R-:W1:Y:S01]  /*d9c0*/  MUFU.TANH R180, R180 ;  /* 0x000000b400b47308 */ /* 0x000e620000002400 */
[----:B------:R-:W-:Y:S09]  /*d9d0*/  FMUL.FTZ R23, R27, c[0x0][0x320] ;  /* 0x0000c8001b177a20 */ /* 0x000ff20000410000 */
        /* <DEDUP_REMOVED lines=18> */
[----:B------:R-:W-:-:S05]  /*db00*/  @!P0 BRA `(.L_x_1105) ;  /* 0x0000020000008947 */ /* 0x000fca0003800000 */
[----:B--234-:R-:W-:Y:S04]  /*db10*/  IADD3 R5, R246, -0x1, RZ ;  /* 0xfffffffff6057810 */ /* 0x01cfe80007ffe0ff */
[----:B------:R-:W-:Y:S01]  /*db20*/  SHF.R.S32.HI R4, RZ, 0x1f, R5 ;  /* 0x0000001fff047819 */ /* 0x000fe20000011405 */
[C---:B------:R-:W-:Y:S04]  /*db30*/  IMAD.WIDE.U32 R8, R5.reuse, c[0x0][0x1e0], RZ ;  /* 0x0000780005087a25 */ /* 0x040fe800078e00ff */
[----:B------:R-:W-:Y:S04]  /*db40*/  IMAD R4, R4, c[0x0][0x1e0], RZ ;  /* 0x0000780004047a24 */ /* 0x000fe800078e02ff */
[----:B------:R-:W-:Y:S04]  /*db50*/  IMAD R4, R5, c[0x0][0x1e4], R4 ;  /* 0x0000790005047a24 */ /* 0x000fe800078e0204 */
[----:B------:R-:W-:Y:S01]  /*db60*/  IMAD.IADD R5, R9, 0x1, R4 ;  /* 0x0000000109057824 */ /* 0x000fe200078e0204 */
[----:B------:R-:W-:Y:S01]  /*db70*/  IADD3 R4, -R248, 0x30, RZ ;  /* 0x00000030f8047810 */ /* 0x000fe20007ffe1ff */
[----:B------:R-:W-:Y:S03]  /*db80*/  IMAD.WIDE.U32 R8, R8, 0x30, RZ ;  /* 0x0000003008087825 */ /* 0x000fe600078e00ff */
[----:B------:R-:W-:Y:S01]  /*db90*/  ISETP.GE.AND P0, PT, R4, 0x21, PT ;  /* 0x000000210400780c */ /* 0x000fe20003f06270 */
[----:B------:R-:W-:Y:S04]  /*dba0*/  IMAD R5, R5, 0x30, RZ ;  /* 0x0000003005057824 */ /* 0x000fe800078e02ff */
[----:B------:R-:W-:Y:S08]  /*dbb0*/  IMAD.IADD R5, R9, 0x1, R5 ;  /* 0x0000000109057824 */ /* 0x000ff000078e0205 */
[----:B------:R-:W-:Y:S04]  /*dbc0*/  @P0 IADD3 R7, P2, P1, R234, UR6, R8 ;  /* 0x00000006ea070c10 */ /* 0x000fe8000f95e008 */
[----:B------:R-:W-:Y:S02]  /*dbd0*/  @P0 IADD3.X R6, R245, UR5, R5, P2, P1 ;  /* 0x00000005f5060c10 */ /* 0x000fe400097e2405 */
[----:B------:R-:W-:Y:S11]  /*dbe0*/  ISETP.GE.AND P1, PT, R4, 0x1, PT ;  /* 0x000000010400780c */ /* 0x000ff60003f26270 */
[----:B------:R-:W-:Y:S02]  /*dbf0*/  @!UPT UIADD3 URZ, URZ, URZ, URZ ;  /* 0x0000003f3f3ff290 */ /* 0x000fe4000fffe03f */
[----:B------:R-:W-:Y:S05]  /*dc00*/  @P1 IADD3 R4, P2, R234, R8, RZ ;  /* 0x00000008ea041210 */ /* 0x000fea0007f5e0ff */
        /* <DEDUP_REMOVED lines=8> */
[----:B------:R-:W-:Y:S03]  /*dc90*/  @P0 LEA.HI.X R11, R7, c[0x0][0x1cc], R6, 0x1, P2 ;  /* 0x00007300070b0a11 */ /* 0x000fe600010f0c06 */
[----:B------:R2:W-:Y:S04]  /*dca0*/  @P1 LDGSTS.E.BYPASS.LTC128B.128 [R231+0xb880], [R8.64+0x80], !P5 ;  /* 0x0b88008008e71fae */ /* 0x0005e8000e901d52 */
[----:B------:R2:W-:Y:S04]  /*dcb0*/  @P1 LDGSTS.E.BYPASS.LTC128B.128 [R231+0xd080], [R8.64+0x100], !P4 ;  /* 0x0d08010008e71fae */ /* 0x0005e8000e101d52 */
[----:B------:R2:W-:Y:S04]  /*dcc0*/  @P1 LDGSTS.E.BYPASS.LTC128B.128 [R231+0xe880], [R8.64+0x180], !P3 ;  /* 0x0e88018008e71fae */ /* 0x0005e8000d901d52 */
[----:B------:R2:W-:Y:S04]  /*dcd0*/  @P0 LDGSTS.E.BYPASS.LTC128B.128 [R231+0xb080], [R10.64], !P6 ;  /* 0x0b0800000ae70fae */ /* 0x0005e8000f101d52 */
[----:B------:R2:W-:Y:S04]  /*dce0*/  @P0 LDGSTS.E.BYPASS.LTC128B.128 [R231+0xc880], [R10.64+0x80], !P5 ;  /* 0x0c8800800ae70fae */ /* 0x0005e8000e901d52 */
[----:B------:R2:W-:Y:S04]  /*dcf0*/  @P0 LDGSTS.E.BYPASS.LTC128B.128 [R231+0xe080], [R10.64+0x100], !P4 ;  /* 0x0e0801000ae70fae */ /* 0x0005e8000e101d52 */
[----:B------:R2:W-:Y:S02]  /*dd00*/  @P0 LDGSTS.E.BYPASS.LTC128B.128 [R231+0xf880], [R10.64+0x180], !P3 ;  /* 0x0f8801800ae70fae */ /* 0x0005e4000d901d52 */
.L_x_1105:
[----:B--234-:R-:W-:Y:S05]  /*dd10*/  BSYNC B0 ;  /* 0x0000000000007941 */ /* 0x01cfea0003800000 */
.L_x_1104:
[----:B------:R-:W-:Y:S01]  /*dd20*/  ISETP.NE.AND P0, PT, R198, 0x1, PT ;  /* 0x00000001c600780c */ /* 0x000fe20003f05270 */
[----:B------:R-:W2:Y:S01]  /*dd30*/  LDL R176, [R1+0x4] ;  /* 0x0000040001b07983 */ /* 0x000ea20000100800 */
[----:B------:R-:W-:Y:S03]  /*dd40*/  IMAD R13, R246, -0x30, RZ ;  /* 0xffffffd0f60d7824 */ /* 0x000fe600078e02ff */
[----:B------:R-:W0:Y:S01]  /*dd50*/  LDGDEPBAR ;  /* 0x00000000000079af */ /* 0x000e220000000000 */
[----:B------:R-:W-:Y:S01]  /*dd60*/  IMAD.IADD R9, R13, 0x1, -R240 ;  /* 0x000000010d097824 */ /* 0x000fe200078e0af0 */
[----:B------:R-:W-:Y:S04]  /*dd70*/  IADD3 R10, -R240, 0x1, R13 ;  /* 0x00000001f00a7810 */ /* 0x000fe80007ffe10d */
[----:B------:R-:W-:Y:S04]  /*dd80*/  IADD3 R10, -R242, R10, R3 ;  /* 0x0000000af20a7210 */ /* 0x000fe80007ffe103 */
[C---:B------:R-:W-:Y:S02]  /*dd90*/  IADD3 R11, R10.reuse, c[0x0][0x328], RZ ;  /* 0x0000ca000a0b7a10 */ /* 0x040fe40007ffe0ff */
[----:B------:R-:W-:Y:S01]  /*dda0*/  IADD3 R10, R10, UR7, RZ ;  /* 0x000000070a0a7c10 */ /* 0x000fe2000fffe0ff */
[----:B--2---:R-:W-:Y:S05]  /*ddb0*/  IMAD R4, R176, 0x80, R241 ;  /* 0x00000080b0047824 */ /* 0x004fea00078e02f1 */
[----:B------:R-:W-:Y:S05]  /*ddc0*/  IADD3 R12, R238, R4, R239 ;  /* 0x00000004ee0c7210 */ /* 0x000fea0007ffe0ef */
[----:B------:R-:W-:Y:S05]  /*ddd0*/  @P0 IMAD.HI.U32 R4, R12, c[0x0][0x2c8], RZ ;  /* 0x0000b2000c040a27 */ /* 0x000fea00078e00ff */
[----:B------:R-:W-:Y:S02]  /*dde0*/  @P0 SHF.R.U32.HI R12, RZ, c[0x0][0x2cc], R4 ;  /* 0x0000b300ff0c0a19 */ /* 0x000fe40000011604 */
[----:B------:R-:W-:Y:S03]  /*ddf0*/  ISETP.GE.AND P0, PT, R197, 0x1, PT ;  /* 0x00000001c500780c */ /* 0x000fe60003f06270 */
[----:B------:R-:W2:Y:S02]  /*de00*/  SHFL.IDX PT, R6, R12, RZ, 0x1c1f ;  /* 0x001c1fff0c067589 */ /* 0x000ea400000e0000 */
[--C-:B--2---:R-:W-:Y:S02]  /*de10*/  IMAD.IADD R16, R11, 0x1, R6.reuse ;  /* 0x000000010b107824 */ /* 0x104fe400078e0206 */
[----:B------:R-:W-:Y:S06]  /*de20*/  IMAD.IADD R14, R10, 0x1, R6 ;  /* 0x000000010a0e7824 */ /* 0x000fec00078e0206 */
[----:B------:R-:W-:-:S05]  /*de30*/  @!P0 BRA `(.L_x_1106) ;  /* 0x0000017000008947 */ /* 0x000fca0003800000 */
[----:B------:R-:W-:Y:S01]  /*de40*/  IADD3 R6, -R242, R3, R6 ;  /* 0x00000003f2067210 */ /* 0x000fe20007ffe106 */
[----:B------:R-:W-:Y:S03]  /*de50*/  BSSY B0, `(.L_x_1107) ;  /* 0x0000011000007945 */ /* 0x000fe60003800000 */
        /* <DEDUP_REMOVED lines=11> */
.L_x_1108:
[----:B------:R-:W-:Y:S04]  /*df10*/  MOV R4, c[0x0][0x32c] ;  /* 0x0000cb0000047a02 */ /* 0x000fe80000000f00 */
[----:B------:R-:W-:Y:S11]  /*df20*/  ISETP.NE.AND P0, PT, R4, 0x1, PT ;  /* 0x000000010400780c */ /* 0x000ff60003f05270 */
[----:B------:R-:W-:Y:S02]  /*df30*/  @!UPT UIADD3 URZ, URZ, URZ, URZ ;  /* 0x0000003f3f3ff290 */ /* 0x000fe4000fffe03f */
[----:B------:R-:W-:Y:S05]  /*df40*/  @P0 IMAD.HI.U32 R4, R6, c[0x0][0x330], RZ ;  /* 0x0000cc0006040a27 */ /* 0x000fea00078e00ff */
[----:B------:R-:W-:Y:S02]  /*df50*/  @P0 SHF.R.U32.HI R6, RZ, c[0x0][0x334], R4 ;  /* 0x0000cd00ff060a19 */ /* 0x000fe40000011604 */
.L_x_1109:
[----:B------:R-:W-:Y:S05]  /*df60*/  BSYNC B0 ;  /* 0x0000000000007941 */ /* 0x000fea0003800000 */
.L_x_1107:
[----:B------:R-:W-:Y:S05]  /*df70*/  IMAD R7, R6, c[0x0][0x32c], R9 ;  /* 0x0000cb0006077a24 */ /* 0x000fea00078e0209 */
[----:B------:R-:W-:Y:S02]  /*df80*/  IADD3 R5, R7, c[0x0][0x32c], RZ ;  /* 0x0000cb0007057a10 */ /* 0x000fe40007ffe0ff */
[----:B------:R-:W-:Y:S02]  /*df90*/  IMNMX R14, R14, R7, !PT ;  /* 0x000000070e0e7217 */ /* 0x000fe40007800200 */
[----:B------:R-:W-:Y:S02]  /*dfa0*/  IMNMX R16, R16, R5, PT ;  /* 0x0000000510107217 */ /* 0x000fe40003800200 */
.L_x_1106:
[C---:B------:R-:W-:Y:S01]  /*dfb0*/  ISETP.GE.AND P0, PT, R13.reuse, 0x2, PT ;  /* 0x000000020d00780c */ /* 0x040fe20003f06270 */
[----:B------:R-:W2:Y:S01]  /*dfc0*/  SHFL.IDX PT, R12, R12, 0x1, 0x1c1f ;  /* 0x003c1f000c0c7f89 */ /* 0x000ea200000e0000 */
[C---:B------:R-:W-:Y:S02]  /*dfd0*/  ISETP.GE.AND P1, PT, R13.reuse, 0x9, PT ;  /* 0x000000090d00780c */ /* 0x040fe40003f26270 */
[----:B------:R-:W-:Y:S02]  /*dfe0*/  P2R R8, PR, RZ, 0x1 ;  /* 0x00000001ff087803 */ /* 0x000fe40000000000 */
[----:B------:R-:W-:Y:S02]  /*dff0*/  ISETP.GT.AND P0, PT, R14, 0x1, !P0 ;  /* 0x000000010e00780c */ /* 0x000fe40004704270 */
[----:B------:R-:W-:Y:S02]  /*e000*/  P2R R7, PR, RZ, 0x2 ;  /* 0x00000002ff077803 */ /* 0x000fe40000000000 */
[----:B------:R-:W-:Y:S02]  /*e010*/  ISETP.LT.OR P0, PT, R16, 0x2, P0 ;  /* 0x000000021000780c */ /* 0x000fe40000701670 */
[----:B------:R-:W-:Y:S02]  /*e020*/  ISETP.GE.AND P6, PT, R13, 0x19, PT ;  /* 0x000000190d00780c */ /* 0x000fe40003fc6270 */
[----:B------:R-:W-:Y:S02]  /*e030*/  FSEL R19, R169, -INF , !P0 ;  /* 0xff800000a9137808 */ /* 0x000fe40004000000 */
[----:B------:R-:W-:Y:S02]  /*e040*/  ISETP.GT.AND P0, PT, R14, 0x8, !P1 ;  /* 0x000000080e00780c */ /* 0x000fe40004f04270 */
[----:B------:R-:W-:Y:S02]  /*e050*/  ISETP.GE.AND P1, PT, R13, 0xa, PT ;  /* 0x0000000a0d00780c */ /* 0x000fe40003f26270 */
[----:B------:R-:W-:Y:S02]  /*e060*/  ISETP.LT.OR P0, PT, R16, 0x9, P0 ;  /* 0x000000091000780c */ /* 0x000fe40000701670 */
[----:B------:R-:W-:Y:S02]  /*e070*/  P2R R6, PR, RZ, 0x2 ;  /* 0x00000002ff067803 */ /* 0x000fe40000000000 */
[----:B-1----:R-:W-:Y:S01]  /*e080*/  FSEL R17, R171, -INF , !P0 ;  /* 0xff800000ab117808 */ /* 0x002fe20004000000 */
[--C-:B--2---:R-:W-:Y:S01]  /*e090*/  IMAD.IADD R11, R11, 0x1, R12.reuse ;  /* 0x000000010b0b7824 */ /* 0x104fe200078e020c */
[----:B------:R-:W-:Y:S02]  /*e0a0*/  ISETP.GT.AND P0, PT, R14, 0x9, !P1 ;  /* 0x000000090e00780c */ /* 0x000fe40004f04270 */
[C---:B------:R-:W-:Y:S02]  /*e0b0*/  ISETP.GE.AND P1, PT, R13.reuse, 0x11, PT ;  /* 0x000000110d00780c */ /* 0x040fe40003f26270 */
[----:B------:R-:W-:Y:S02]  /*e0c0*/  ISETP.LT.OR P0, PT, R16, 0xa, P0 ;  /* 0x0000000a1000780c */ /* 0x000fe40000701670 */
[----:B------:R-:W-:Y:S02]  /*e0d0*/  P2R R5, PR, RZ, 0x2 ;  /* 0x00000002ff057803 */ /* 0x000fe40000000000 */
[----:B------:R-:W-:Y:S02]  /*e0e0*/  FSEL R15, R180, -INF , !P0 ;  /* 0xff800000b40f7808 */ /* 0x000fe40004000000 */
[----:B------:R-:W-:Y:S02]  /*e0f0*/  ISETP.GT.AND P0, PT, R14, 0x10, !P1 ;  /* 0x000000100e00780c */ /* 0x000fe40004f04270 */
[C---:B------:R-:W-:Y:S02]  /*e100*/  ISETP.GE.AND P1, PT, R13.reuse, 0x12, PT ;  /* 0x000000120d00780c */ /* 0x040fe40003f26270 */
[----:B------:R-:W-:Y:S02]  /*e110*/  ISETP.LT.OR P0, PT, R16, 0x11, P0 ;  /* 0x000000111000780c */ /* 0x000fe40000701670 */
[----:B------:R-:W-:Y:S02]  /*e120*/  ISETP.GE.AND P5, PT, R13, 0x1a, PT ;  /* 0x0000001a0d00780c */ /* 0x000fe40003fa6270 */
[----:B------:R-:W-:Y:S02]  /*e130*/  FSEL R171, R183, -INF , !P0 ;  /* 0xff800000b7ab7808 */ /* 0x000fe40004000000 */
[----:B------:R-:W-:Y:S02]  /*e140*/  ISETP.GT.AND P0, PT, R14, 0x11, !P1 ;  /* 0x000000110e00780c */ /* 0x000fe40004f04270 */
[C---:B------:R-:W-:Y:S02]  /*e150*/  ISETP.GE.AND P4, PT, R13.reuse, 0x21, PT ;  /* 0x000000210d00780c */ /* 0x040fe40003f86270 */
[----:B------:R-:W-:Y:S02]  /*e160*/  ISETP.LT.OR P0, PT, R16, 0x12, P0 ;  /* 0x000000121000780c */ /* 0x000fe40000701670 */
[C---:B------:R-:W-:Y:S02]  /*e170*/  ISETP.GE.AND P3, PT, R13.reuse, 0x22, PT ;  /* 0x000000220d00780c */ /* 0x040fe40003f66270 */
[----:B------:R-:W-:Y:S02]  /*e180*/  FSEL R169, R194, -INF , !P0 ;  /* 0xff800000c2a97808 */ /* 0x000fe40004000000 */
[----:B------:R-:W-:Y:S02]  /*e190*/  ISETP.GT.AND P0, PT, R14, 0x18, !P6 ;  /* 0x000000180e00780c */ /* 0x000fe40007704270 */
[----:B------:R-:W-:Y:S02]  /*e1a0*/  ISETP.GE.AND P2, PT, R13, 0x29, PT ;  /* 0x000000290d00780c */ /* 0x000fe40003f46270 */
[----:B------:R-:W-:Y:S02]  /*e1b0*/  ISETP.LT.OR P0, PT, R16, 0x19, P0 ;  /* 0x000000191000780c */ /* 0x000fe40000701670 */
[----:B------:R-:W-:Y:S02]  /*e1c0*/  P2R R4, PR, RZ, 0x2 ;  /* 0x00000002ff047803 */ /* 0x000fe40000000000 */
[----:B------:R-:W-:Y:S02]  /*e1d0*/  FSEL R167, R249, -INF , !P0 ;  /* 0xff800000f9a77808 */ /* 0x000fe40004000000 */
[----:B------:R-:W-:Y:S02]  /*e1e0*/  ISETP.GT.AND P0, PT, R14, 0x19, !P5 ;  /* 0x000000190e00780c */ /* 0x000fe40006f04270 */
[----:B------:R-:W-:Y:S02]  /*e1f0*/  ISETP.GE.AND P1, PT, R13, 0x1, PT ;  /* 0x000000010d00780c */ /* 0x000fe40003f26270 */
[----:B------:R-:W-:Y:S04]  /*e200*/  ISETP.LT.OR P0, PT, R16, 0x1a, P0 ;  /* 0x0000001a1000780c */ /* 0x000fe80000701670 */
[----:B------:R-:W-:Y:S02]  /*e210*/  FSEL R165, R195, -INF , !P0 ;  /* 0xff800000c3a57808 */ /* 0x000fe40004000000 */
[----:B------:R-:W-:Y:S04]  /*e220*/  ISETP.GT.AND P0, PT, R14, 0x20, !P4 ;  /* 0x000000200e00780c */ /* 0x000fe80006704270 */
        /* <DEDUP_REMOVED lines=8> */
[----:B------:R-:W-:Y:S04]  /*e2b0*/  ISETP.GT.AND P0, PT, R14, RZ, !P1 ;  /* 0x000000ff0e00720c */ /* 0x000fe80004f04270 */
[----:B------:R-:W-:Y:S04]  /*e2c0*/  ISETP.LT.OR P0, PT, R16, 0x1, P0 ;  /* 0x000000011000780c */ /* 0x000fe80000701670 */
[----:B------:R-:W-:Y:S02]  /*e2d0*/  FSEL R21, R168, -INF , !P0 ;  /* 0xff800000a8157808 */ /* 0x000fe40004000000 */
[----:B------:R-:W-:Y:S04]  /*e2e0*/  ISETP.GE.AND P0, PT, R13, 0x2a, PT ;  /* 0x0000002a0d00780c */ /* 0x000fe80003f06270 */
[----:B------:R-:W-:Y:S02]  /*e2f0*/  P2R R13, PR, RZ, 0x1 ;  /* 0x00000001ff0d7803 */ /* 0x000fe40000000000 */
[----:B------:R-:W-:Y:S04]  /*e300*/  ISETP.GT.AND P0, PT, R14, 0x29, !P0 ;  /* 0x000000290e00780c */ /* 0x000fe80004704270 */
[----:B------:R-:W-:Y:S01]  /*e310*/  ISETP.LT.OR P0, PT, R16, 0x2a, P0 ;  /* 0x0000002a1000780c */ /* 0x000fe20000701670 */
[----:B------:R-:W-:Y:S03]  /*e320*/  IMAD.IADD R16, R10, 0x1, R12 ;  /* 0x000000010a107824 */ /* 0x000fe600078e020c */
[----:B------:R-:W-:Y:S02]  /*e330*/  FSEL R159, R25, -INF , !P0 ;  /* 0xff800000199f7808 */ /* 0x000fe40004000000 */
[----:B------:R-:W-:Y:S11]  /*e340*/  ISETP.GE.AND P0, PT, R197, 0x1, PT ;  /* 0x00000001c500780c */ /* 0x000ff60003f06270 */
[----:B------:R-:W-:Y:S02]  /*e350*/  @!UPT UIADD3 URZ, URZ, URZ, URZ ;  /* 0x0000003f3f3ff290 */ /* 0x000fe4000fffe03f */
        /* <DEDUP_REMOVED lines=14> */
.L_x_1112:
[----:B------:R-:W-:Y:S04]  /*e440*/  MOV R10, c[0x0][0x32c] ;  /* 0x0000cb00000a7a02 */ /* 0x000fe80000000f00 */
[----:B------:R-:W-:Y:S11]  /*e450*/  ISETP.NE.AND P0, PT, R10, 0x1, PT ;  /* 0x000000010a00780c */ /* 0x000ff60003f05270 */
[----:B------:R-:W-:Y:S02]  /*e460*/  @!UPT UIADD3 URZ, URZ, URZ, URZ ;  /* 0x0000003f3f3ff290 */ /* 0x000fe4000fffe03f */
[----:B------:R-:W-:Y:S05]  /*e470*/  @P0 IMAD.HI.U32 R10, R12, c[0x0][0x330], RZ ;  /* 0x0000cc000c0a0a27 */ /* 0x000fea00078e00ff */
[----:B------:R-:W-:Y:S02]  /*e480*/  @P0 SHF.R.U32.HI R12, RZ, c[0x0][0x334], R10 ;  /* 0x0000cd00ff0c0a19 */ /* 0x000fe4000001160a */
.L_x_1113:
[----:B------:R-:W-:Y:S05]  /*e490*/  BSYNC B0 ;  /* 0x0000000000007941 */ /* 0x000fea0003800000 */
.L_x_1111:
[----:B------:R-:W-:Y:S05]  /*e4a0*/  IMAD R9, R12, c[0x0][0x32c], R9 ;  /* 0x0000cb000c097a24 */ /* 0x000fea00078e0209 */
[----:B------:R-:W-:Y:S02]  /*e4b0*/  IADD3 R10, R9, c[0x0][0x32c], RZ ;  /* 0x0000cb00090a7a10 */ /* 0x000fe40007ffe0ff */
[----:B------:R-:W-:Y:S02]  /*e4c0*/  IMNMX R16, R16, R9, !PT ;  /* 0x0000000910107217 */ /* 0x000fe40007800200 */
[----:B------:R-:W-:Y:S02]  /*e4d0*/  IMNMX R11, R11, R10, PT ;  /* 0x0000000a0b0b7217 */ /* 0x000fe40003800200 */
.L_x_1110:
[----:B------:R-:W-:Y:S01]  /*e4e0*/  ISETP.GT.AND P0, PT, R16, RZ, !P1 ;  /* 0x000000ff1000720c */ /* 0x000fe20004f04270 */
[----:B------:R-:W-:Y:S01]  /*e4f0*/  LDSM.16.MT88.4 R172, [R214+0x7880] ;  /* 0x00788000d6ac783b */ /* 0x000fe20000004200 */
[----:B------:R-:W-:Y:S02]  /*e500*/  ISETP.NE.AND P1, PT, R13, RZ, PT ;  /* 0x000000ff0d00720c */ /* 0x000fe40003f25270 */
[----:B------:R-:W-:Y:S04]  /*e510*/  ISETP.LT.OR P0, PT, R11, 0x1, P0 ;  /* 0x000000010b00780c */ /* 0x000fe80000701670 */
[----:B------:R-:W-:Y:S02]  /*e520*/  FSEL R13, R170, -INF , !P0 ;  /* 0xff800000aa0d7808 */ /* 0x000fe40004000000 */
[----:B------:R-:W-:Y:S02]  /*e530*/  ISETP.NE.AND P0, PT, R8, RZ, PT ;  /* 0x000000ff0800720c */ /* 0x000fe40003f05270 */
[----:B------:R-:W-:Y:S02]  /*e540*/  FMNMX.FTZ R8, R21, R0, !PT ;  /* 0x0000000015087209 */ /* 0x000fe40007810000 */
[C---:B------:R-:W-:Y:S02]  /*e550*/  ISETP.GT.AND P0, PT, R16.reuse, 0x1, !P0 ;  /* 0x000000011000780c */ /* 0x040fe40004704270 */
[----:B------:R-:W-:Y:S02]  /*e560*/  FMNMX.FTZ R8, R19, R8, !PT ;  /* 0x0000000813087209 */ /* 0x000fe40007810000 */
[----:B------:R-:W-:Y:S02]  /*e570*/  ISETP.LT.OR P0, PT, R11, 0x2, P0 ;  /* 0x000000020b00780c */ /* 0x000fe40000701670 */
[----:B------:R-:W-:Y:S02]  /*e580*/  FMNMX.FTZ R8, R17, R8, !PT ;  /* 0x0000000811087209 */ /* 0x000fe40007810000 */
[----:B------:R-:W-:Y:S02]  /*e590*/  FSEL R14, R177, -INF , !P0 ;  /* 0xff800000b10e7808 */ /* 0x000fe40004000000 */
[----:B------:R-:W-:Y:S02]  /*e5a0*/  FMNMX.FTZ R8, R15, R8, !PT ;  /* 0x000000080f087209 */ /* 0x000fe40007810000 */
[----:B------:R-:W-:Y:S02]  /*e5b0*/  ISETP.NE.AND P0, PT, R7, RZ, PT ;  /* 0x000000ff0700720c */ /* 0x000fe40003f05270 */
[----:B------:R-:W-:Y:S02]  /*e5c0*/  FMNMX.FTZ R8, R171, R8, !PT ;  /* 0x00000008ab087209 */ /* 0x000fe40007810000 */
[----:B------:R-:W-:Y:S02]  /*e5d0*/  ISETP.GT.AND P0, PT, R16, 0x8, !P0 ;  /* 0x000000081000780c */ /* 0x000fe40004704270 */
[----:B------:R-:W-:Y:S02]  /*e5e0*/  FMNMX.FTZ R8, R169, R8, !PT ;  /* 0x00000008a9087209 */ /* 0x000fe40007810000 */
[----:B------:R-:W-:Y:S02]  /*e5f0*/  ISETP.LT.OR P0, PT, R11, 0x9, P0 ;  /* 0x000000090b00780c */ /* 0x000fe40000701670 */
[----:B------:R-:W-:Y:S02]  /*e600*/  FMNMX.FTZ R8, R167, R8, !PT ;  /* 0x00000008a7087209 */ /* 0x000fe40007810000 */
[----:B------:R-:W-:Y:S02]  /*e610*/  FSEL R12, R178, -INF , !P0 ;  /* 0xff800000b20c7808 */ /* 0x000fe40004000000 */
[----:B------:R-:W-:Y:S02]  /*e620*/  FMNMX.FTZ R8, R165, R8, !PT ;  /* 0x00000008a5087209 */ /* 0x000fe40007810000 */
[----:B------:R-:W-:Y:S02]  /*e630*/  ISETP.NE.AND P0, PT, R6, RZ, PT ;  /* 0x000000ff0600720c */ /* 0x000fe40003f05270 */
[----:B------:R-:W-:Y:S02]  /*e640*/  FMNMX.FTZ R8, R191, R8, !PT ;  /* 0x00000008bf087209 */ /* 0x000fe40007810000 */
[C---:B------:R-:W-:Y:S02]  /*e650*/  ISETP.GT.AND P0, PT, R16.reuse, 0x9, !P0 ;  /* 0x000000091000780c */ /* 0x040fe40004704270 */
[----:B------:R-:W-:Y:S02]  /*e660*/  FMNMX.FTZ R8, R189, R8, !PT ;  /* 0x00000008bd087209 */ /* 0x000fe40007810000 */
[----:B------:R-:W-:Y:S02]  /*e670*/  ISETP.LT.OR P0, PT, R11, 0xa, P0 ;  /* 0x0000000a0b00780c */ /* 0x000fe40000701670 */
[----:B------:R-:W-:Y:S02]  /*e680*/  FMNMX.FTZ R8, R187, R8, !PT ;  /* 0x00000008bb087209 */ /* 0x000fe40007810000 */
[----:B------:R-:W-:Y:S02]  /*e690*/  FSEL R10, R179, -INF , !P0 ;  /* 0xff800000b30a7808 */ /* 0x000fe40004000000 */
[----:B------:R-:W-:Y:S02]  /*e6a0*/  ISETP.NE.AND P0, PT, R5, RZ, PT ;  /* 0x000000ff0500720c */ /* 0x000fe40003f05270 */
[----:B------:R-:W-:Y:S02]  /*e6b0*/  FMNMX.FTZ R6, R159, R8, !PT ;  /* 0x000000089f067209 */ /* 0x000fe40007810000 */
[----:B------:R-:W-:Y:S03]  /*e6c0*/  ISETP.GT.AND P0, PT, R16, 0x10, !P0 ;  /* 0x000000101000780c */ /* 0x000fe60004704270 */
[----:B------:R-:W1:Y:S01]  /*e6d0*/  SHFL.BFLY PT, R5, R6, 0x2, 0x1f ;  /* 0x0c401f0006057f89 */ /* 0x000e6200000e0000 */
[C---:B------:R-:W-:Y:S04]  /*e6e0*/  ISETP.LT.OR P0, PT, R11.reuse, 0x11, P0 ;  /* 0x000000110b00780c */ /* 0x040fe80000701670 */
[----:B------:R-:W-:Y:S02]  /*e6f0*/  FSEL R170, R182, -INF , !P0 ;  /* 0xff800000b6aa7808 */ /* 0x000fe40004000000 */
[----:B------:R-:W-:Y:S04]  /*e700*/  ISETP.NE.AND P0, PT, R4, RZ, PT ;  /* 0x000000ff0400720c */ /* 0x000fe80003f05270 */
[C---:B------:R-:W-:Y:S04]  /*e710*/  ISETP.GT.AND P0, PT, R16.reuse, 0x11, !P0 ;  /* 0x000000111000780c */ /* 0x040fe80004704270 */
[----:B------:R-:W-:Y:S04]  /*e720*/  ISETP.LT.OR P0, PT, R11, 0x12, P0 ;  /* 0x000000120b00780c */ /* 0x000fe80000701670 */
[----:B------:R-:W-:Y:S02]  /*e730*/  FSEL R168, R181, -INF , !P0 ;  /* 0xff800000b5a87808 */ /* 0x000fe40004000000 */
[----:B------:R-:W-:Y:S02]  /*e740*/  ISETP.GT.AND P0, PT, R16, 0x18, !P6 ;  /* 0x000000181000780c */ /* 0x000fe40007704270 */
[----:B-1----:R-:W-:Y:S02]  /*e750*/  FMNMX.FTZ R4, R6, R5, !PT ;  /* 0x0000000506047209 */ /* 0x002fe40007810000 */
[----:B------:R-:W-:Y:S02]  /*e760*/  ISETP.LT.OR P0, PT, R11, 0x19, P0 ;  /* 0x000000190b00780c */ /* 0x000fe40000701670 */
[----:B------:R-:W-:Y:S01]  /*e770*/  FMNMX.FTZ R5, R13, R2, !PT ;  /* 0x000000020d057209 */ /* 0x000fe20007810000 */
[----:B------:R-:W1:Y:S01]  /*e780*/  SHFL.BFLY PT, R157, R4, 0x1, 0x1f ;  /* 0x0c201f00049d7f89 */ /* 0x000e6200000e0000 */
[----:B------:R-:W-:Y:S02]  /*e790*/  FSEL R166, R193, -INF , !P0 ;  /* 0xff800000c1a67808 */ /* 0x000fe40004000000 */
[----:B------:R-:W-:Y:S02]  /*e7a0*/  ISETP.GT.AND P0, PT, R16, 0x19, !P5 ;  /* 0x000000191000780c */ /* 0x000fe40006f04270 */
[----:B------:R-:W-:Y:S02]  /*e7b0*/  FMNMX.FTZ R5, R14, R5, !PT ;  /* 0x000000050e057209 */ /* 0x000fe40007810000 */
[C---:B------:R-:W-:Y:S02]  /*e7c0*/  ISETP.LT.OR P0, PT, R11.reuse, 0x1a, P0 ;  /* 0x0000001a0b00780c */ /* 0x040fe40000701670 */
[----:B------:R-:W-:Y:S02]  /*e7d0*/  FMNMX.FTZ R5, R12, R5, !PT ;  /* 0x000000050c057209 */ /* 0x000fe40007810000 */
        /* <DEDUP_REMOVED lines=18> */
[----:B------:R-:W-:Y:S02]  /*e900*/  ISETP.LT.OR P0, PT, R11, 0x2a, P0 ;  /* 0x0000002a0b00780c */ /* 0x000fe40000701670 */
[----:B------:R-:W-:Y:S02]  /*e910*/  FMNMX.FTZ R5, R186, R5, !PT ;  /* 0x00000005ba057209 */ /* 0x000fe40007810000 */
[----:B------:R-:W-:Y:S02]  /*e920*/  FSEL R158, R23, -INF , !P0 ;  /* 0xff800000179e7808 */ /* 0x000fe40004000000 */
[----:B-1----:R-:W-:Y:S02]  /*e930*/  FMNMX.FTZ R157, R4, R157, !PT ;  /* 0x0000009d049d7209 */ /* 0x002fe40007810000 */
[----:B------:R-:W-:Y:S02]  /*e940*/  FMNMX.FTZ R11, R158, R5, !PT ;  /* 0x000000059e0b7209 */ /* 0x000fe40007810000 */
[C---:B------:R-:W-:Y:S01]  /*e950*/  FSETP.NEU.FTZ.AND P0, PT, R157.reuse, -INF , PT ;  /* 0xff8000009d00780b */ /* 0x040fe20003f1d000 */
[C---:B------:R-:W-:Y:S02]  /*e960*/  FMUL.FTZ R192, R157.reuse, c[0x0][0x2d0] ;  /* 0x0000b4009dc07a20 */ /* 0x040fe40000410000 */
[----:B------:R-:W1:Y:S01]  /*e970*/  SHFL.BFLY PT, R4, R11, 0x2, 0x1f ;  /* 0x0c401f000b047f89 */ /* 0x000e6200000e0000 */
[----:B------:R-:W-:Y:S02]  /*e980*/  FSEL R7, R157, RZ, P0 ;  /* 0x000000ff9d077208 */ /* 0x000fe40000000000 */
[----:B------:R-:W-:Y:S03]  /*e990*/  FSEL R192, R192, RZ, P0 ;  /* 0x000000ffc0c07208 */ /* 0x000fe60000000000 */
[----:B------:R-:W-:Y:S02]  /*e9a0*/  FADD.FTZ R7, -R7, R0 ;  /* 0x0000000007077221 */ /* 0x000fe40000010100 */
[--C-:B------:R-:W-:Y:S02]  /*e9b0*/  FFMA.FTZ R177, R15, c[0x0][0x2d0], -R192.reuse ;  /* 0x0000b4000fb17a23 */ /* 0x100fe400000108c0 */
[--C-:B------:R-:W-:Y:S02]  /*e9c0*/  FFMA.FTZ R180, R21, c[0x0][0x2d0], -R192.reuse ;  /* 0x0000b40015b47a23 */ /* 0x100fe400000108c0 */
[--C-:B------:R-:W-:Y:S01]  /*e9d0*/  FFMA.FTZ R179, R19, c[0x0][0x2d0], -R192.reuse ;  /* 0x0000b40013b37a23 */ /* 0x100fe200000108c0 */
[----:B------:R-:W-:Y:S01]  /*e9e0*/  LDSM.16.MT88.4 R20, [R214+0x4080] ;  /* 0x00408000d614783b */ /* 0x000fe20000004200 */
[--C-:B------:R-:W-:Y:S01]  /*e9f0*/  FFMA.FTZ R178, R17, c[0x0][0x2d0], -R192.reuse ;  /* 0x0000b40011b27a23 */ /* 0x100fe200000108c0 */
[----:B------:R-:W-:Y:S01]  /*ea00*/  MUFU.EX2 R177, R177 ;  /* 0x000000b100b17308 */ /* 0x000fe20000000800 */
[----:B------:R-:W-:Y:S02]  /*ea10*/  FMUL.FTZ R0, R7, c[0x0][0x2d0] ;  /* 0x0000b40007007a20 */ /* 0x000fe40000410000 */
[--C-:B------:R-:W-:Y:S02]  /*ea20*/  FFMA.FTZ R193, R171, c[0x0][0x2d0], -R192.reuse ;  /* 0x0000b400abc17a23 */ /* 0x100fe400000108c0 */
[--C-:B------:R-:W-:Y:S02]  /*ea30*/  FFMA.FTZ R194, R169, c[0x0][0x2d0], -R192.reuse ;  /* 0x0000b400a9c27a23 */ /* 0x100fe400000108c0 */
[--C-:B------:R-:W-:Y:S01]  /*ea40*/  FFMA.FTZ R195, R167, c[0x0][0x2d0], -R192.reuse ;  /* 0x0000b400a7c37a23 */ /* 0x100fe200000108c0 */
[----:B-1----:R-:W-:Y:S02]  /*ea50*/  FMNMX.FTZ R9, R11, R4, !PT ;  /* 0x000000040b097209 */ /* 0x002fe40007810000 */
[----:B------:R-:W-:Y:S01]  /*ea60*/  MUFU.EX2 R180, R180 ;  /* 0x000000b400b47308 */ /* 0x000fe20000000800 */
[--C-:B------:R-:W-:Y:S02]  /*ea70*/  FFMA.FTZ R250, R165, c[0x0][0x2d0], -R192.reuse ;  /* 0x0000b400a5fa7a23 */ /* 0x100fe400000108c0 */
[--C-:B------:R-:W-:Y:S01]  /*ea80*/  FFMA.FTZ R191, R191, c[0x0][0x2d0], -R192.reuse ;  /* 0x0000b400bfbf7a23 */ /* 0x100fe200000108c0 */
[----:B------:R-:W1:Y:S01]  /*ea90*/  SHFL.BFLY PT, R156, R9, 0x1, 0x1f ;  /* 0x0c201f00099c7f89 */ /* 0x000e6200000e0000 */
[--C-:B------:R-:W-:Y:S02]  /*eaa0*/  FFMA.FTZ R189, R189, c[0x0][0x2d0], -R192.reuse ;  /* 0x0000b400bdbd7a23 */ /* 0x100fe400000108c0 */
[--C-:B------:R-:W-:Y:S02]  /*eab0*/  FFMA.FTZ R187, R187, c[0x0][0x2d0], -R192.reuse ;  /* 0x0000b400bbbb7a23 */ /* 0x100fe400000108c0 */
[----:B------:R-:W-:Y:S01]  /*eac0*/  FFMA.FTZ R192, R159, c[0x0][0x2d0], -R192 ;  /* 0x0000b4009fc07a23 */ /* 0x000fe200000108c0 */
[----:B------:R-:W2:Y:S10]  /*ead0*/  MUFU.EX2 R179, R179 ;  /* 0x000000b300b37308 */ /* 0x000eb40000000800 */
[----:B------:R-:W3:Y:S01]  /*eae0*/  MUFU.EX2 R178, R178 ;  /* 0x000000b200b27308 */ /* 0x000ee20000000800 */
[----:B-1----:R-:W-:Y:S09]  /*eaf0*/  FMNMX.FTZ R156, R9, R156, !PT ;  /* 0x0000009c099c7209 */ /* 0x002ff20007810000 */
[----:B------:R-:W1:Y:S01]  /*eb00*/  MUFU.EX2 R0, R0 ;  /* 0x0000000000007308 */ /* 0x000e620000000800 */
[C---:B------:R-:W-:Y:S01]  /*eb10*/  FSETP.NEU.FTZ.AND P0, PT, R156.reuse, -INF , PT ;  /* 0xff8000009c00780b */ /* 0x040fe20003f1d000 */
[C---:B------:R-:W-:Y:S01]  /*eb20*/  FMUL.FTZ R185, R156.reuse, c[0x0][0x2d0] ;  /* 0x0000b4009cb97a20 */ /* 0x040fe20000410000 */
[----:B--2---:R-:W-:Y:S02]  /*eb30*/  F2FP.BF16.PACK_AB R160, R179, R180 ;  /* 0x000000b4b3a0723e */ /* 0x004fe400000010ff */
[----:B------:R-:W-:Y:S02]  /*eb40*/  FSEL R5, R156, RZ, P0 ;  /* 0x000000ff9c057208 */ /* 0x000fe40000000000 */
[----:B------:R-:W-:Y:S03]  /*eb50*/  FSEL R185, R185, RZ, P0 ;  /* 0x000000ffb9b97208 */ /* 0x000fe60000000000 */
[----:B------:R-:W-:Y:S01]  /*eb60*/  MUFU.EX2 R193, R193 ;  /* 0x000000c100c17308 */ /* 0x000fe20000000800 */
[----:B------:R-:W-:Y:S01]  /*eb70*/  FADD.FTZ R5, -R5, R2 ;  /* 0x0000000205057221 */ /* 0x000fe20000010100 */
[----:B------:R-:W-:Y:S01]  /*eb80*/  ISETP.GT.AND P0, PT, R246, R199, PT ;  /* 0x000000c7f600720c */ /* 0x000fe20003f04270 */
[--C-:B------:R-:W-:Y:S01]  /*eb90*/  FFMA.FTZ R184, R13, c[0x0][0x2d0], -R185.reuse ;  /* 0x0000b4000db87a23 */ /* 0x100fe200000108b9 */
[----:B---3--:R-:W-:Y:S01]  /*eba0*/  F2FP.BF16.PACK_AB R162, R177, R178 ;  /* 0x000000b2b1a2723e */ /* 0x008fe200000010ff */
[--C-:B------:R-:W-:Y:S02]  /*ebb0*/  FFMA.FTZ R183, R14, c[0x0][0x2d0], -R185.reuse ;  /* 0x0000b4000eb77a23 */ /* 0x100fe400000108b9 */
[--C-:B------:R-:W-:Y:S02]  /*ebc0*/  FFMA.FTZ R182, R12, c[0x0][0x2d0], -R185.reuse ;  /* 0x0000b4000cb67a23 */ /* 0x100fe400000108b9 */
[----:B------:R-:W2:Y:S01]  /*ebd0*/  LDSM.16.MT88.4 R12, [R216+0x4080] ;  /* 0x00408000d80c783b */ /* 0x000ea20000004200 */
[--C-:B------:R-:W-:Y:S01]  /*ebe0*/  FFMA.FTZ R181, R10, c[0x0][0x2d0], -R185.reuse ;  /* 0x0000b4000ab57a23 */ /* 0x100fe200000108b9 */
[----:B------:R-:W-:Y:S01]  /*ebf0*/  MUFU.EX2 R184, R184 ;  /* 0x000000b800b87308 */ /* 0x000fe20000000800 */
[----:B------:R-:W-:Y:S02]  /*ec00*/  FMUL.FTZ R2, R5, c[0x0][0x2d0] ;  /* 0x0000b40005027a20 */ /* 0x000fe40000410000 */
[C---:B-1----:R-:W-:Y:S02]  /*ec10*/  FMUL.FTZ R4, R0.reuse, R152 ;  /* 0x0000009800047220 */ /* 0x042fe40000410000 */
[C---:B------:R-:W-:Y:S02]  /*ec20*/  FMUL.FTZ R5, R0.reuse, R153 ;  /* 0x0000009900057220 */ /* 0x040fe40000410000 */
[C---:B------:R-:W-:Y:S02]  /*ec30*/  FMUL.FTZ R8, R0.reuse, R148 ;  /* 0x0000009400087220 */ /* 0x040fe40000410000 */
[C---:B------:R-:W-:Y:S01]  /*ec40*/  FMUL.FTZ R9, R0.reuse, R149 ;  /* 0x0000009500097220 */ /* 0x040fe20000410000 */
[----:B------:R-:W1:Y:S01]  /*ec50*/  MUFU.EX2 R183, R183 ;  /* 0x000000b700b77308 */ /* 0x000e620000000800 */
[C---:B------:R-:W-:Y:S02]  /*ec60*/  FMUL.FTZ R16, R0.reuse, R140 ;  /* 0x0000008c00107220 */ /* 0x040fe40000410000 */
[C---:B------:R-:W-:Y:S02]  /*ec70*/  FMUL.FTZ R17, R0.reuse, R141 ;  /* 0x0000008d00117220 */ /* 0x040fe40000410000 */
[C---:B------:R-:W-:Y:S02]  /*ec80*/  FMUL.FTZ R24, R0.reuse, R132 ;  /* 0x0000008400187220 */ /* 0x040fe40000410000 */
[----:B------:R-:W-:Y:S02]  /*ec90*/  FMUL.FTZ R25, R0, R133 ;  /* 0x0000008500197220 */ /* 0x000fe40000410000 */
[--C-:B------:R-:W-:Y:S01]  /*eca0*/  FFMA.FTZ R252, R170, c[0x0][0x2d0], -R185.reuse ;  /* 0x0000b400aafc7a23 */ /* 0x100fe200000108b9 */
[----:B------:R-:W-:Y:S01]  /*ecb0*/  MUFU.EX2 R182, R182 ;  /* 0x000000b600b67308 */ /* 0x000fe20000000800 */
[--C-:B------:R-:W-:Y:S02]  /*ecc0*/  FFMA.FTZ R249, R168, c[0x0][0x2d0], -R185.reuse ;  /* 0x0000b400a8f97a23 */ /* 0x100fe400000108b9 */
[----:B------:R-:W-:Y:S01]  /*ecd0*/  LDSM.16.MT88.4 R168, [R212+0x6080] ;  /* 0x00608000d4a8783b */ /* 0x000fe20000004200 */
[--C-:B------:R-:W-:Y:S02]  /*ece0*/  FFMA.FTZ R251, R166, c[0x0][0x2d0], -R185.reuse ;  /* 0x0000b400a6fb7a23 */ /* 0x100fe400000108b9 */
[C---:B------:R-:W-:Y:S02]  /*ecf0*/  FMUL.FTZ R28, R0.reuse, R28 ;  /* 0x0000001c001c7220 */ /* 0x040fe40000410000 */
[C---:B------:R-:W-:Y:S02]  /*ed00*/  FMUL.FTZ R29, R0.reuse, R29 ;  /* 0x0000001d001d7220 */ /* 0x040fe40000410000 */
[----:B------:R-:W3:Y:S01]  /*ed10*/  MUFU.EX2 R181, R181 ;  /* 0x000000b500b57308 */ /* 0x000ee20000000800 */
[C---:B------:R-:W-:Y:S02]  /*ed20*/  FMUL.FTZ R32, R0.reuse, R32 ;  /* 0x0000002000207220 */ /* 0x040fe40000410000 */
[C---:B------:R-:W-:Y:S01]  /*ed30*/  FMUL.FTZ R33, R0.reuse, R33 ;  /* 0x0000002100217220 */ /* 0x040fe20000410000 */
[----:B-1----:R-:W-:Y:S01]  /*ed40*/  F2FP.BF16.PACK_AB R161, R183, R184 ;  /* 0x000000b8b7a1723e */ /* 0x002fe200000010ff */
[C---:B------:R-:W-:Y:S02]  /*ed50*/  FMUL.FTZ R36, R0.reuse, R36 ;  /* 0x0000002400247220 */ /* 0x040fe40000410000 */
[C---:B------:R-:W-:Y:S02]  /*ed60*/  FMUL.FTZ R37, R0.reuse, R37 ;  /* 0x0000002500257220 */ /* 0x040fe40000410000 */
[C---:B------:R-:W-:Y:S01]  /*ed70*/  FMUL.FTZ R40, R0.reuse, R40 ;  /* 0x0000002800287220 */ /* 0x040fe20000410000 */
[----:B------:R-:W1:Y:S01]  /*ed80*/  MUFU.EX2 R2, R2 ;  /* 0x0000000200027308 */ /* 0x000e620000000800 */
[C---:B------:R-:W-:Y:S02]  /*ed90*/  FMUL.FTZ R41, R0.reuse, R41 ;  /* 0x0000002900297220 */ /* 0x040fe40000410000 */
[C---:B------:R-:W-:Y:S02]  /*eda0*/  FMUL.FTZ R44, R0.reuse, R44 ;  /* 0x0000002c002c7220 */ /* 0x040fe40000410000 */
[C---:B------:R-:W-:Y:S02]  /*edb0*/  FMUL.FTZ R45, R0.reuse, R45 ;  /* 0x0000002d002d7220 */ /* 0x040fe40000410000 */
[C---:B------:R-:W-:Y:S02]  /*edc0*/  FMUL.FTZ R48, R0.reuse, R48 ;  /* 0x0000003000307220 */ /* 0x040fe40000410000 */
[C---:B------:R-:W-:Y:S01]  /*edd0*/  FMUL.FTZ R49, R0.reuse, R49 ;  /* 0x0000003100317220 */ /* 0x040fe20000410000 */
[----:B------:R-:W-:Y:S01]  /*ede0*/  MUFU.EX2 R194, R194 ;  /* 0x000000c200c27308 */ /* 0x000fe20000000800 */
[C---:B------:R-:W-:Y:S02]  /*edf0*/  FMUL.FTZ R52, R0.reuse, R52 ;  /* 0x0000003400347220 */ /* 0x040fe40000410000 */
[C---:B------:R-:W-:Y:S01]  /*ee00*/  FMUL.FTZ R53, R0.reuse, R53 ;  /* 0x0000003500357220 */ /* 0x040fe20000410000 */
[----:B---3--:R-:W-:Y:S01]  /*ee10*/  F2FP.BF16.PACK_AB R163, R181, R182 ;  /* 0x000000b6b5a3723e */ /* 0x008fe200000010ff */
        /* <DEDUP_REMOVED lines=8> */
[----:B------:R-:W1:Y:S01]  /*eea0*/  LDSM.16.MT88.4 R152, [R213+0x4080] ;  /* 0x00408000d598783b */ /* 0x000e620000004200 */
[C---:B------:R-:W-:Y:S01]  /*eeb0*/  FMUL.FTZ R10, R2.reuse, R150 ;  /* 0x00000096020a7220 */ /* 0x040fe20000410000 */
[----:B------:R-:W-:Y:S01]  /*eec0*/  MUFU.EX2 R250, R250 ;  /* 0x000000fa00fa7308 */ /* 0x000fe20000000800 */
[C---:B------:R-:W-:Y:S02]  /*eed0*/  FMUL.FTZ R11, R2.reuse, R151 ;  /* 0x00000097020b7220 */ /* 0x040fe40000410000 */
[C---:B--2---:R-:W-:Y:S03]  /*eee0*/  HMMA.16816.F32.BF16 R4, R160.reuse, R12, R4 ;  /* 0x0000000ca004723c */ /* 0x044fe60000041804 */
[----:B------:R-:W-:Y:S02]  /*eef0*/  LDSM.16.MT88.4 R148, [R213+0x4880] ;  /* 0x00488000d594783b */ /* 0x000fe40000004200 */
[----:B------:R-:W-:Y:S02]  /*ef00*/  FMUL.FTZ R18, R2, R142 ;  /* 0x0000008e02127220 */ /* 0x000fe40000410000 */
[C---:B------:R-:W-:Y:S01]  /*ef10*/  FMUL.FTZ R12, R0.reuse, R144 ;  /* 0x00000090000c7220 */ /* 0x040fe20000410000 */
[C---:B------:R-:W-:Y:S01]  /*ef20*/  HMMA.16816.F32.BF16 R8, R160.reuse, R14, R8 ;  /* 0x0000000ea008723c */ /* 0x040fe20000041808 */
[----:B------:R-:W-:Y:S03]  /*ef30*/  MUFU.EX2 R252, R252 ;  /* 0x000000fc00fc7308 */ /* 0x000fe60000000800 */
[----:B------:R-:W-:Y:S02]  /*ef40*/  FMUL.FTZ R13, R0, R145 ;  /* 0x00000091000d7220 */ /* 0x000fe40000410000 */
[C---:B------:R-:W-:Y:S02]  /*ef50*/  FMUL.FTZ R19, R2.reuse, R143 ;  /* 0x0000008f02137220 */ /* 0x040fe40000410000 */
[C---:B------:R-:W-:Y:S01]  /*ef60*/  FMUL.FTZ R14, R2.reuse, R146 ;  /* 0x00000092020e7220 */ /* 0x040fe20000410000 */
[----:B------:R-:W-:Y:S02]  /*ef70*/  LDSM.16.MT88.4 R140, [R213+0x5880] ;  /* 0x00588000d58c783b */ /* 0x000fe40000004200 */
[----:B------:R-:W2:Y:S01]  /*ef80*/  MUFU.EX2 R249, R249 ;  /* 0x000000f900f97308 */ /* 0x000ea20000000800 */
[C---:B------:R-:W-:Y:S02]  /*ef90*/  FMUL.FTZ R15, R2.reuse, R147 ;  /* 0x00000093020f7220 */ /* 0x040fe40000410000 */
[C---:B------:R-:W-:Y:S02]  /*efa0*/  FMUL.FTZ R26, R2.reuse, R134 ;  /* 0x00000086021a7220 */ /* 0x040fe40000410000 */
[C---:B------:R-:W-:Y:S01]  /*efb0*/  FMUL.FTZ R27, R2.reuse, R135 ;  /* 0x00000087021b7220 */ /* 0x040fe20000410000 */
[----:B------:R-:W3:Y:S01]  /*efc0*/  LDSM.16.MT88.4 R144, [R212+0x4080] ;  /* 0x00408000d490783b */ /* 0x000ee20000004200 */
[C---:B------:R-:W-:Y:S01]  /*efd0*/  FMUL.FTZ R30, R2.reuse, R30 ;  /* 0x0000001e021e7220 */ /* 0x040fe20000410000 */
[C---:B------:R-:W-:Y:S02]  /*efe0*/  HMMA.16816.F32.BF16 R12, R160.reuse, R20, R12 ;  /* 0x00000014a00c723c */ /* 0x040fe4000004180c */
[----:B------:R-:W-:Y:S01]  /*eff0*/  MUFU.EX2 R251, R251 ;  /* 0x000000fb00fb7308 */ /* 0x000fe20000000800 */
[C---:B------:R-:W-:Y:S02]  /*f000*/  FMUL.FTZ R31, R2.reuse, R31 ;  /* 0x0000001f021f7220 */ /* 0x040fe40000410000 */
[----:B------:R-:W-:Y:S01]  /*f010*/  FMUL.FTZ R34, R2, R34 ;  /* 0x0000002202227220 */ /* 0x000fe20000410000 */
[----:B------:R-:W-:Y:S01]  /*f020*/  LDSM.16.MT88.4 R132, [R214+0x5880] ;  /* 0x00588000d684783b */ /* 0x000fe20000004200 */
[C---:B------:R-:W-:Y:S01]  /*f030*/  FMUL.FTZ R20, R0.reuse, R136 ;  /* 0x0000008800147220 */ /* 0x040fe20000410000 */
[C---:B------:R-:W-:Y:S04]  /*f040*/  HMMA.16816.F32.BF16 R16, R160.reuse, R22, R16 ;  /* 0x00000016a010723c */ /* 0x040fe80000041810 */
[----:B------:R-:W-:Y:S01]  /*f050*/  FMUL.FTZ R21, R0, R137 ;  /* 0x0000008900157220 */ /* 0x000fe20000410000 */
[----:B------:R-:W-:Y:S01]  /*f060*/  MUFU.EX2 R191, R191 ;  /* 0x000000bf00bf7308 */ /* 0x000fe20000000800 */
[C---:B------:R-:W-:Y:S02]  /*f070*/  FMUL.FTZ R35, R2.reuse, R35 ;  /* 0x0000002302237220 */ /* 0x040fe40000410000 */
[C---:B------:R-:W-:Y:S04]  /*f080*/  FMUL.FTZ R22, R2.reuse, R138 ;  /* 0x0000008a02167220 */ /* 0x040fe80000410000 */
[C---:B------:R-:W-:Y:S02]  /*f090*/  FMUL.FTZ R23, R2.reuse, R139 ;  /* 0x0000008b02177220 */ /* 0x040fe40000410000 */
[----:B------:R-:W4:Y:S01]  /*f0a0*/  LDSM.16.MT88.4 R136, [R216+0x5880] ;  /* 0x00588000d888783b */ /* 0x000f220000004200 */
[C---:B------:R-:W-:Y:S01]  /*f0b0*/  FMUL.FTZ R38, R2.reuse, R38 ;  /* 0x0000002602267220 */ /* 0x040fe20000410000 */
[----:B------:R-:W-:Y:S01]  /*f0c0*/  MUFU.EX2 R189, R189 ;  /* 0x000000bd00bd7308 */ /* 0x000fe20000000800 */
[C---:B------:R-:W-:Y:S02]  /*f0d0*/  FMUL.FTZ R39, R2.reuse, R39 ;  /* 0x0000002702277220 */ /* 0x040fe40000410000 */
[C---:B-1----:R-:W-:Y:S03]  /*f0e0*/  HMMA.16816.F32.BF16 R20, R160.reuse, R152, R20 ;  /* 0x00000098a014723c */ /* 0x042fe60000041814 */
[C---:B------:R-:W-:Y:S02]  /*f0f0*/  FMUL.FTZ R42, R2.reuse, R42 ;  /* 0x0000002a022a7220 */ /* 0x040fe40000410000 */
[C---:B------:R-:W-:Y:S02]  /*f100*/  FMUL.FTZ R43, R2.reuse, R43 ;  /* 0x0000002b022b7220 */ /* 0x040fe40000410000 */
[C---:B------:R-:W-:Y:S01]  /*f110*/  FMUL.FTZ R46, R2.reuse, R46 ;  /* 0x0000002e022e7220 */ /* 0x040fe20000410000 */
[C---:B------:R-:W-:Y:S01]  /*f120*/  HMMA.16816.F32.BF16 R24, R160.reuse, R154, R24 ;  /* 0x0000009aa018723c */ /* 0x040fe20000041818 */
[----:B------:R-:W-:Y:S01]  /*f130*/  LDSM.16.MT88.4 R152, [R212+0x4880] ;  /* 0x00488000d498783b */ /* 0x000fe20000004200 */
[----:B------:R-:W-:Y:S02]  /*f140*/  MUFU.EX2 R187, R187 ;  /* 0x000000bb00bb7308 */ /* 0x000fe40000000800 */
[C---:B------:R-:W-:Y:S02]  /*f150*/  FMUL.FTZ R47, R2.reuse, R47 ;  /* 0x0000002f022f7220 */ /* 0x040fe40000410000 */
[C---:B------:R-:W-:Y:S02]  /*f160*/  FMUL.FTZ R50, R2.reuse, R50 ;  /* 0x0000003202327220 */ /* 0x040fe40000410000 */
[C---:B---3--:R-:W-:Y:S04]  /*f170*/  HMMA.16816.F32.BF16 R28, R160.reuse, R144, R28 ;  /* 0x00000090a01c723c */ /* 0x048fe8000004181c */
[C---:B------:R-:W-:Y:S01]  /*f180*/  FMUL.FTZ R51, R2.reuse, R51 ;  /* 0x0000003302337220 */ /* 0x040fe20000410000 */
[----:B------:R-:W-:Y:S01]  /*f190*/  MUFU.EX2 R192, R192 ;  /* 0x000000c000c07308 */ /* 0x000fe20000000800 */
[C---:B------:R-:W-:Y:S02]  /*f1a0*/  FMUL.FTZ R54, R2.reuse, R54 ;  /* 0x0000003602367220 */ /* 0x040fe40000410000 */
[C---:B------:R-:W-:Y:S01]  /*f1b0*/  HMMA.16816.F32.BF16 R32, R160.reuse, R146, R32 ;  /* 0x00000092a020723c */ /* 0x040fe20000041820 */
[----:B------:R-:W-:Y:S03]  /*f1c0*/  LDSM.16.MT88.4 R144, [R214+0x4880] ;  /* 0x00488000d690783b */ /* 0x000fe60000004200 */
[C---:B------:R-:W-:Y:S02]  /*f1d0*/  FMUL.FTZ R55, R2.reuse, R55 ;  /* 0x0000003702377220 */ /* 0x040fe40000410000 */
[C---:B------:R-:W-:Y:S02]  /*f1e0*/  FMUL.FTZ R58, R2.reuse, R58 ;  /* 0x0000003a023a7220 */ /* 0x040fe40000410000 */
[C---:B------:R-:W-:Y:S01]  /*f1f0*/  FMUL.FTZ R59, R2.reuse, R59 ;  /* 0x0000003b023b7220 */ /* 0x040fe20000410000 */
[C---:B----4-:R-:W-:Y:S03]  /*f200*/  HMMA.16816.F32.BF16 R36, R160.reuse, R136, R36 ;  /* 0x00000088a024723c */ /* 0x050fe60000041824 */
[C---:B------:R-:W-:Y:S02]  /*f210*/  FMUL.FTZ R62, R2.reuse, R62 ;  /* 0x0000003e023e7220 */ /* 0x040fe40000410000 */
[----:B------:R-:W-:Y:S02]  /*f220*/  FMUL.FTZ R63, R2, R63 ;  /* 0x0000003f023f7220 */ /* 0x000fe40000410000 */
[----:B------:R-:W-:Y:S01]  /*f230*/  FMUL.FTZ R65, R0, R65 ;  /* 0x0000004100417220 */ /* 0x000fe20000410000 */
        /* <DEDUP_REMOVED lines=8> */
[----:B------:R-:W3:Y:S03]  /*f2c0*/  LDSM.16.MT88.4 R132, [R216+0x7080] ;  /* 0x00708000d884783b */ /* 0x000ee60000004200 */
[C---:B------:R-:W-:Y:S02]  /*f2d0*/  FMUL.FTZ R70, R2.reuse, R70 ;  /* 0x0000004602467220 */ /* 0x040fe40000410000 */
[----:B------:R-:W-:Y:S02]  /*f2e0*/  FMUL.FTZ R71, R2, R71 ;  /* 0x0000004702477220 */ /* 0x000fe40000410000 */
[C---:B------:R-:W-:Y:S04]  /*f2f0*/  HMMA.16816.F32.BF16 R52, R160.reuse, R140, R52 ;  /* 0x0000008ca034723c */ /* 0x040fe80000041834 */
[C---:B------:R-:W-:Y:S02]  /*f300*/  FMUL.FTZ R72, R0.reuse, R72 ;  /* 0x0000004800487220 */ /* 0x040fe40000410000 */
[----:B------:R-:W-:Y:S02]  /*f310*/  FMUL.FTZ R73, R0, R73 ;  /* 0x0000004900497220 */ /* 0x000fe40000410000 */
[C---:B------:R-:W-:Y:S01]  /*f320*/  HMMA.16816.F32.BF16 R56, R160.reuse, R142, R56 ;  /* 0x0000008ea038723c */ /* 0x040fe20000041838 */
[----:B------:R-:W4:Y:S03]  /*f330*/  LDSM.16.MT88.4 R140, [R214+0x7080] ;  /* 0x00708000d68c783b */ /* 0x000f260000004200 */
        /* <DEDUP_REMOVED lines=9> */
[C---:B------:R-:W-:Y:S02]  /*f3d0*/  FMUL.FTZ R80, R0.reuse, R80 ;  /* 0x0000005000507220 */ /* 0x040fe40000410000 */
[----:B------:R-:W-:Y:S02]  /*f3e0*/  FMUL.FTZ R81, R0, R81 ;  /* 0x0000005100517220 */ /* 0x000fe40000410000 */
[C---:B---3--:R-:W-:Y:S04]  /*f3f0*/  HMMA.16816.F32.BF16 R68, R160.reuse, R132, R68 ;  /* 0x00000084a044723c */ /* 0x048fe80000041844 */
[C---:B------:R-:W-:Y:S02]  /*f400*/  FMUL.FTZ R82, R2.reuse, R82 ;  /* 0x0000005202527220 */ /* 0x040fe40000410000 */
[----:B------:R-:W-:Y:S02]  /*f410*/  FMUL.FTZ R83, R2, R83 ;  /* 0x0000005302537220 */ /* 0x000fe40000410000 */
[C---:B------:R-:W-:Y:S01]  /*f420*/  HMMA.16816.F32.BF16 R72, R160.reuse, R134, R72 ;  /* 0x00000086a048723c */ /* 0x040fe20000041848 */
[----:B------:R-:W3:Y:S03]  /*f430*/  LDSM.16.MT88.4 R132, [R212+0x7080] ;  /* 0x00708000d484783b */ /* 0x000ee60000004200 */
[C---:B------:R-:W-:Y:S02]  /*f440*/  FMUL.FTZ R84, R0.reuse, R84 ;  /* 0x0000005400547220 */ /* 0x040fe40000410000 */
[----:B------:R-:W-:Y:S02]  /*f450*/  FMUL.FTZ R85, R0, R85 ;  /* 0x0000005500557220 */ /* 0x000fe40000410000 */
[C---:B----4-:R-:W-:Y:S04]  /*f460*/  HMMA.16816.F32.BF16 R76, R160.reuse, R140, R76 ;  /* 0x0000008ca04c723c */ /* 0x050fe8000004184c */
        /* <DEDUP_REMOVED lines=10> */
[----:B------:R-:W-:Y:S02]  /*f510*/  FMUL.FTZ R93, R0, R93 ;  /* 0x0000005d005d7220 */ /* 0x000fe40000410000 */
[C---:B------:R-:W-:Y:S01]  /*f520*/  FMUL.FTZ R94, R2.reuse, R94 ;  /* 0x0000005e025e7220 */ /* 0x040fe20000410000 */
[C---:B------:R-:W-:Y:S01]  /*f530*/  HMMA.16816.F32.BF16 R88, R160.reuse, R138, R88 ;  /* 0x0000008aa058723c */ /* 0x040fe20000041858 */
[----:B------:R-:W1:Y:S02]  /*f540*/  LDSM.16.MT88.4 R136, [R214+0x8880] ;  /* 0x00888000d688783b */ /* 0x000e640000004200 */
[----:B------:R-:W-:Y:S02]  /*f550*/  FMUL.FTZ R95, R2, R95 ;  /* 0x0000005f025f7220 */ /* 0x000fe40000410000 */
[C---:B------:R-:W-:Y:S02]  /*f560*/  FMUL.FTZ R96, R0.reuse, R96 ;  /* 0x0000006000607220 */ /* 0x040fe40000410000 */
[----:B------:R-:W-:Y:S02]  /*f570*/  FMUL.FTZ R97, R0, R97 ;  /* 0x0000006100617220 */ /* 0x000fe40000410000 */
[C---:B------:R-:W-:Y:S01]  /*f580*/  FMUL.FTZ R98, R2.reuse, R98 ;  /* 0x0000006202627220 */ /* 0x040fe20000410000 */
[C---:B---3--:R-:W-:Y:S03]  /*f590*/  HMMA.16816.F32.BF16 R92, R160.reuse, R132, R92 ;  /* 0x00000084a05c723c */ /* 0x048fe6000004185c */
[----:B------:R-:W-:Y:S02]  /*f5a0*/  FMUL.FTZ R99, R2, R99 ;  /* 0x0000006302637220 */ /* 0x000fe40000410000 */
[C---:B------:R-:W-:Y:S02]  /*f5b0*/  FMUL.FTZ R100, R0.reuse, R100 ;  /* 0x0000006400647220 */ /* 0x040fe40000410000 */
[----:B------:R-:W-:Y:S02]  /*f5c0*/  FMUL.FTZ R101, R0, R101 ;  /* 0x0000006500657220 */ /* 0x000fe40000410000 */
[C---:B------:R-:W-:Y:S01]  /*f5d0*/  FMUL.FTZ R102, R2.reuse, R102 ;  /* 0x0000006602667220 */ /* 0x040fe20000410000 */
[C---:B------:R-:W-:Y:S01]  /*f5e0*/  HMMA.16816.F32.BF16 R96, R160.reuse, R134, R96 ;  /* 0x00000086a060723c */ /* 0x040fe20000041860 */
[----:B------:R-:W3:Y:S02]  /*f5f0*/  LDSM.16.MT88.4 R132, [R213+0x8880] ;  /* 0x00888000d584783b */ /* 0x000ee40000004200 */
[----:B------:R-:W-:Y:S02]  /*f600*/  FMUL.FTZ R103, R2, R103 ;  /* 0x0000006702677220 */ /* 0x000fe40000410000 */
[C---:B------:R-:W-:Y:S02]  /*f610*/  FMUL.FTZ R104, R0.reuse, R104 ;  /* 0x0000006800687220 */ /* 0x040fe40000410000 */
[----:B------:R-:W-:Y:S02]  /*f620*/  FMUL.FTZ R105, R0, R105 ;  /* 0x0000006900697220 */ /* 0x000fe40000410000 */
[C---:B------:R-:W-:Y:S01]  /*f630*/  FMUL.FTZ R106, R2.reuse, R106 ;  /* 0x0000006a026a7220 */ /* 0x040fe20000410000 */
[C---:B----4-:R-:W-:Y:S03]  /*f640*/  HMMA.16816.F32.BF16 R100, R160.reuse, R140, R100 ;  /* 0x0000008ca064723c */ /* 0x050fe60000041864 */
[----:B------:R-:W-:Y:S02]  /*f650*/  FMUL.FTZ R107, R2, R107 ;  /* 0x0000006b026b7220 */ /* 0x000fe40000410000 */
[C---:B------:R-:W-:Y:S02]  /*f660*/  FMUL.FTZ R108, R0.reuse, R108 ;  /* 0x0000006c006c7220 */ /* 0x040fe40000410000 */
[----:B------:R-:W-:Y:S02]  /*f670*/  FMUL.FTZ R109, R0, R109 ;  /* 0x0000006d006d7220 */ /* 0x000fe40000410000 */
[C---:B------:R-:W-:Y:S01]  /*f680*/  FMUL.FTZ R110, R2.reuse, R110 ;  /* 0x0000006e026e7220 */ /* 0x040fe20000410000 */
[C---:B------:R-:W-:Y:S01]  /*f690*/  HMMA.16816.F32.BF16 R104, R160.reuse, R142, R104 ;  /* 0x0000008ea068723c */ /* 0x040fe20000041868 */
[----:B------:R-:W4:Y:S02]  /*f6a0*/  LDSM.16.MT88.4 R140, [R212+0x8880] ;  /* 0x00888000d48c783b */ /* 0x000f240000004200 */
[----:B------:R-:W-:Y:S02]  /*f6b0*/  FMUL.FTZ R111, R2, R111 ;  /* 0x0000006f026f7220 */ /* 0x000fe40000410000 */
        /* <DEDUP_REMOVED lines=16> */
[----:B------:R-:W-:Y:S02]  /*f7c0*/  FMUL.FTZ R124, R0, R124 ;  /* 0x0000007c007c7220 */ /* 0x000fe40000410000 */
[--C-:B------:R-:W-:Y:S01]  /*f7d0*/  FFMA.FTZ R132, R164, c[0x0][0x2d0], -R185.reuse ;  /* 0x0000b400a4847a23 */ /* 0x100fe200000108b9 */
[----:B--2---:R-:W-:Y:S01]  /*f7e0*/  F2FP.BF16.PACK_AB R133, R249, R252 ;  /* 0x000000fcf985723e */ /* 0x004fe200000010ff */
[----:B------:R-:W2:Y:S01]  /*f7f0*/  LDSM.16.MT88.4 R164, [R216+0x6080] ;  /* 0x00608000d8a4783b */ /* 0x000ea20000004200 */
[C---:B------:R-:W-:Y:S01]  /*f800*/  HMMA.16816.F32.BF16 R120, R160.reuse, R134, R120 ;  /* 0x00000086a078723c */ /* 0x040fe20000041878 */
[----:B------:R3:W5:Y:S02]  /*f810*/  MUFU.EX2 R197, R132 ;  /* 0x0000008400c57308 */ /* 0x0007640000000800 */
[----:B------:R-:W-:Y:S02]  /*f820*/  FMUL.FTZ R125, R0, R125 ;  /* 0x0000007d007d7220 */ /* 0x000fe40000410000 */
[C---:B------:R-:W-:Y:S02]  /*f830*/  FMUL.FTZ R126, R2.reuse, R126 ;  /* 0x0000007e027e7220 */ /* 0x040fe40000410000 */
[----:B------:R-:W-:Y:S01]  /*f840*/  FMUL.FTZ R127, R2, R127 ;  /* 0x0000007f027f7220 */ /* 0x000fe20000410000 */
[----:B------:R-:W-:Y:S01]  /*f850*/  F2FP.BF16.PACK_AB R134, R250, R195 ;  /* 0x000000c3fa86723e */ /* 0x000fe200000010ff */
[C---:B------:R-:W-:Y:S03]  /*f860*/  FMUL.FTZ R128, R0.reuse, R128 ;  /* 0x0000008000807220 */ /* 0x040fe60000410000 */
[----:B------:R-:W-:Y:S02]  /*f870*/  FMUL.FTZ R129, R0, R129 ;  /* 0x0000008100817220 */ /* 0x000fe40000410000 */
[C---:B----4-:R-:W-:Y:S03]  /*f880*/  HMMA.16816.F32.BF16 R124, R160.reuse, R140, R124 ;  /* 0x0000008ca07c723c */ /* 0x050fe6000004187c */
[C---:B------:R-:W-:Y:S02]  /*f890*/  FMUL.FTZ R130, R2.reuse, R130 ;  /* 0x0000008202827220 */ /* 0x040fe40000410000 */
[----:B------:R-:W-:Y:S02]  /*f8a0*/  FMUL.FTZ R131, R2, R131 ;  /* 0x0000008302837220 */ /* 0x000fe40000410000 */
[--C-:B------:R-:W-:Y:S02]  /*f8b0*/  FFMA.FTZ R159, R190, c[0x0][0x2d0], -R185.reuse ;  /* 0x0000b400be9f7a23 */ /* 0x100fe400000108b9 */
[--C-:B------:R-:W-:Y:S03]  /*f8c0*/  FFMA.FTZ R188, R188, c[0x0][0x2d0], -R185.reuse ;  /* 0x0000b400bcbc7a23 */ /* 0x100fe600000108b9 */
[----:B------:R-:W-:Y:S01]  /*f8d0*/  HMMA.16816.F32.BF16 R128, R160, R142, R128 ;  /* 0x0000008ea080723c */ /* 0x000fe20000041880 */
[----:B------:R-:W4:Y:S01]  /*f8e0*/  LDSM.16.MT88.4 R140, [R214+0x6080] ;  /* 0x00608000d68c783b */ /* 0x000f220000004200 */
[----:B------:R-:W-:Y:S01]  /*f8f0*/  MUFU.EX2 R159, R159 ;  /* 0x0000009f009f7308 */ /* 0x000fe20000000800 */
[----:B---3--:R-:W-:Y:S01]  /*f900*/  F2FP.BF16.PACK_AB R132, R194, R193 ;  /* 0x000000c1c284723e */ /* 0x008fe200000010ff */
[--C-:B------:R-:W-:Y:S01]  /*f910*/  FFMA.FTZ R186, R186, c[0x0][0x2d0], -R185.reuse ;  /* 0x0000b400baba7a23 */ /* 0x100fe200000108b9 */
[----:B-----5:R-:W-:Y:S01]  /*f920*/  F2FP.BF16.PACK_AB R135, R197, R251 ;  /* 0x000000fbc587723e */ /* 0x020fe200000010ff */
[----:B------:R-:W-:Y:S02]  /*f930*/  FFMA.FTZ R185, R158, c[0x0][0x2d0], -R185 ;  /* 0x0000b4009eb97a23 */ /* 0x000fe400000108b9 */
[----:B------:R-:W-:Y:S01]  /*f940*/  FFMA.FTZ R180, R0, R247, R180 ;  /* 0x000000f700b47223 */ /* 0x000fe200000100b4 */
[----:B------:R-:W3:Y:S03]  /*f950*/  LDSM.16.MT88.4 R160, [R213+0x6080] ;  /* 0x00608000d5a0783b */ /* 0x000ee60000004200 */
[C---:B-1----:R-:W-:Y:S01]  /*f960*/  HMMA.16816.F32.BF16 R4, R132.reuse, R136, R4 ;  /* 0x000000888404723c */ /* 0x042fe20000041804 */
[----:B------:R-:W1:Y:S04]  /*f970*/  MUFU.EX2 R188, R188 ;  /* 0x000000bc00bc7308 */ /* 0x000e680000000800 */
[----:B------:R-:W-:Y:S01]  /*f980*/  FFMA.FTZ R184, R2, R243, R184 ;  /* 0x000000f302b87223 */ /* 0x000fe200000100b8 */
[----:B------:R-:W-:Y:S01]  /*f990*/  MOV R2, R156 ;  /* 0x0000009c00027202 */ /* 0x000fe20000000f00 */
[----:B------:R-:W-:Y:S01]  /*f9a0*/  FADD.FTZ R179, R179, R180 ;  /* 0x000000b4b3b37221 */ /* 0x000fe20000010000 */
[C---:B------:R-:W-:Y:S01]  /*f9b0*/  HMMA.16816.F32.BF16 R8, R132.reuse, R138, R8 ;  /* 0x0000008a8408723c */ /* 0x040fe20000041808 */
[----:B------:R-:W5:Y:S02]  /*f9c0*/  LDSM.16.MT88.4 R136, [R216+0x7880] ;  /* 0x00788000d888783b */ /* 0x000f640000004200 */
[----:B------:R-:W-:Y:S01]  /*f9d0*/  MUFU.EX2 R186, R186 ;  /* 0x000000ba00ba7308 */ /* 0x000fe20000000800 */
[----:B------:R-:W-:Y:S02]  /*f9e0*/  FADD.FTZ R183, R183, R184 ;  /* 0x000000b8b7b77221 */ /* 0x000fe40000010000 */
[----:B------:R-:W-:Y:S02]  /*f9f0*/  FADD.FTZ R0, R178, R179 ;  /* 0x000000b3b2007221 */ /* 0x000fe40000010000 */
[C---:B------:R-:W-:Y:S04]  /*fa00*/  HMMA.16816.F32.BF16 R12, R132.reuse, R144, R12 ;  /* 0x00000090840c723c */ /* 0x040fe8000004180c */
[----:B------:R-:W-:Y:S01]  /*fa10*/  FADD.FTZ R182, R182, R183 ;  /* 0x000000b7b6b67221 */ /* 0x000fe20000010000 */
[----:B------:R-:W1:Y:S01]  /*fa20*/  MUFU.EX2 R185, R185 ;  /* 0x000000b900b97308 */ /* 0x000e620000000800 */
[----:B------:R-:W-:Y:S02]  /*fa30*/  FADD.FTZ R0, R177, R0 ;  /* 0x00000000b1007221 */ /* 0x000fe40000010000 */
[C---:B------:R-:W-:Y:S01]  /*fa40*/  HMMA.16816.F32.BF16 R16, R132.reuse, R146, R16 ;  /* 0x000000928410723c */ /* 0x040fe20000041810 */
[----:B------:R-:W1:Y:S03]  /*fa50*/  LDSM.16.MT88.4 R144, [R213+0x7880] ;  /* 0x00788000d590783b */ /* 0x000e660000004200 */
[----:B------:R-:W-:Y:S02]  /*fa60*/  FADD.FTZ R181, R181, R182 ;  /* 0x000000b6b5b57221 */ /* 0x000fe40000010000 */
[----:B------:R-:W-:Y:S02]  /*fa70*/  FADD.FTZ R193, R193, R0 ;  /* 0x00000000c1c17221 */ /* 0x000fe40000010000 */
[C---:B------:R-:W-:Y:S04]  /*fa80*/  HMMA.16816.F32.BF16 R20, R132.reuse, R148, R20 ;  /* 0x000000948414723c */ /* 0x040fe80000041814 */
[----:B------:R-:W-:Y:S02]  /*fa90*/  FADD.FTZ R252, R252, R181 ;  /* 0x000000b5fcfc7221 */ /* 0x000fe40000010000 */
        /* <DEDUP_REMOVED lines=8> */
[C---:B------:R-:W-:Y:S04]  /*fb20*/  HMMA.16816.F32.BF16 R32, R132.reuse, R154, R32 ;  /* 0x0000009a8420723c */ /* 0x040fe80000041820 */
[----:B------:R-:W-:Y:S01]  /*fb30*/  FADD.FTZ R0, R197, R251 ;  /* 0x000000fbc5007221 */ /* 0x000fe20000010000 */
[----:B------:R-:W-:Y:S01]  /*fb40*/  MOV R197, c[0x0][0x32c] ;  /* 0x0000cb0000c57a02 */ /* 0x000fe20000000f00 */
[----:B------:R-:W-:Y:S02]  /*fb50*/  FADD.FTZ R250, R191, R250 ;  /* 0x000000fabffa7221 */ /* 0x000fe40000010000 */
[C---:B--2---:R-:W-:Y:S08]  /*fb60*/  HMMA.16816.F32.BF16 R36, R132.reuse, R164, R36 ;  /* 0x000000a48424723c */ /* 0x044ff00000041824 */
[C---:B------:R-:W-:Y:S01]  /*fb70*/  HMMA.16816.F32.BF16 R40, R132.reuse, R166, R40 ;  /* 0x000000a68428723c */ /* 0x040fe20000041828 */
[----:B------:R-:W-:Y:S07]  /*fb80*/  LDSM.16.MT88.4 R164, [R213+0x5080] ;  /* 0x00508000d5a4783b */ /* 0x000fee0000004200 */
[C---:B----4-:R-:W-:Y:S08]  /*fb90*/  HMMA.16816.F32.BF16 R44, R132.reuse, R140, R44 ;  /* 0x0000008c842c723c */ /* 0x050ff0000004182c */
[C---:B------:R-:W-:Y:S01]  /*fba0*/  HMMA.16816.F32.BF16 R48, R132.reuse, R142, R48 ;  /* 0x0000008e8430723c */ /* 0x040fe20000041830 */
[----:B------:R-:W2:Y:S07]  /*fbb0*/  LDSM.16.MT88.4 R140, [R216+0x9080] ;  /* 0x00908000d88c783b */ /* 0x000eae0000004200 */
[C---:B---3--:R-:W-:Y:S07]  /*fbc0*/  HMMA.16816.F32.BF16 R52, R132.reuse, R160, R52 ;  /* 0x000000a08434723c */ /* 0x048fee0000041834 */
[----:B------:R-:W-:Y:S01]  /*fbd0*/  F2FP.BF16.PACK_AB R160, R189, R191 ;  /* 0x000000bfbda0723e */ /* 0x000fe200000010ff */
[C---:B------:R-:W-:Y:S04]  /*fbe0*/  HMMA.16816.F32.BF16 R56, R132.reuse, R162, R56 ;  /* 0x000000a28438723c */ /* 0x040fe80000041838 */
[----:B-1----:R-:W-:Y:S01]  /*fbf0*/  F2FP.BF16.PACK_AB R161, R188, R159 ;  /* 0x0000009fbca1723e */ /* 0x002fe200000010ff */
[----:B------:R-:W-:Y:S02]  /*fc00*/  FADD.FTZ R159, R159, R0 ;  /* 0x000000009f9f7221 */ /* 0x000fe40000010000 */
[----:B------:R-:W-:Y:S01]  /*fc10*/  F2FP.BF16.PACK_AB R162, R192, R187 ;  /* 0x000000bbc0a2723e */ /* 0x000fe200000010ff */
[C---:B------:R-:W-:Y:S04]  /*fc20*/  HMMA.16816.F32.BF16 R60, R132.reuse, R168, R60 ;  /* 0x000000a8843c723c */ /* 0x040fe8000004183c */
[----:B------:R-:W-:Y:S01]  /*fc30*/  F2FP.BF16.PACK_AB R163, R185, R186 ;  /* 0x000000bab9a3723e */ /* 0x000fe200000010ff */
[----:B------:R-:W-:Y:S02]  /*fc40*/  FADD.FTZ R0, R189, R250 ;  /* 0x000000fabd007221 */ /* 0x000fe40000010000 */
[----:B------:R-:W-:Y:S01]  /*fc50*/  FADD.FTZ R159, R188, R159 ;  /* 0x0000009fbc9f7221 */ /* 0x000fe20000010000 */
[C---:B------:R-:W-:Y:S01]  /*fc60*/  HMMA.16816.F32.BF16 R64, R132.reuse, R170, R64 ;  /* 0x000000aa8440723c */ /* 0x040fe20000041840 */
[----:B------:R-:W-:Y:S03]  /*fc70*/  LDSM.16.MT88.4 R168, [R212+0x5080] ;  /* 0x00508000d4a8783b */ /* 0x000fe60000004200 */
[----:B------:R-:W-:Y:S01]  /*fc80*/  FADD.FTZ R187, R187, R0 ;  /* 0x00000000bbbb7221 */ /* 0x000fe20000010000 */
[----:B------:R-:W-:Y:S01]  /*fc90*/  MOV R0, R157 ;  /* 0x0000009d00007202 */ /* 0x000fe20000000f00 */
[----:B------:R-:W-:Y:S02]  /*fca0*/  FADD.FTZ R186, R186, R159 ;  /* 0x0000009fbaba7221 */ /* 0x000fe40000010000 */
[C---:B-----5:R-:W-:Y:S04]  /*fcb0*/  HMMA.16816.F32.BF16 R68, R132.reuse, R136, R68 ;  /* 0x000000888444723c */ /* 0x060fe80000041844 */
[----:B------:R-:W-:Y:S02]  /*fcc0*/  FADD.FTZ R247, R192, R187 ;  /* 0x000000bbc0f77221 */ /* 0x000fe40000010000 */
[----:B------:R-:W-:Y:S02]  /*fcd0*/  FADD.FTZ R243, R185, R186 ;  /* 0x000000bab9f37221 */ /* 0x000fe40000010000 */
[C---:B------:R-:W-:Y:S01]  /*fce0*/  HMMA.16816.F32.BF16 R72, R132.reuse, R138, R72 ;  /* 0x0000008a8448723c */ /* 0x040fe20000041848 */
[----:B------:R-:W1:Y:S07]  /*fcf0*/  LDSM.16.MT88.4 R136, [R214+0x9080] ;  /* 0x00908000d688783b */ /* 0x000e6e0000004200 */
[C---:B------:R-:W-:Y:S08]  /*fd00*/  HMMA.16816.F32.BF16 R76, R132.reuse, R172, R76 ;  /* 0x000000ac844c723c */ /* 0x040ff0000004184c */
[C---:B------:R-:W-:Y:S01]  /*fd10*/  HMMA.16816.F32.BF16 R80, R132.reuse, R174, R80 ;  /* 0x000000ae8450723c */ /* 0x040fe20000041850 */
[----:B------:R-:W-:Y:S07]  /*fd20*/  LDSM.16.MT88.4 R172, [R216+0x6880] ;  /* 0x00688000d8ac783b */ /* 0x000fee0000004200 */
        /* <DEDUP_REMOVED lines=8> */
[----:B------:R-:W-:Y:S07]  /*fdb0*/  LDSM.16.MT88.4 R140, [R214+0x5080] ;  /* 0x00508000d68c783b */ /* 0x000fee0000004200 */
[C---:B-1----:R-:W-:Y:S08]  /*fdc0*/  HMMA.16816.F32.BF16 R108, R132.reuse, R136, R108 ;  /* 0x00000088846c723c */ /* 0x042ff0000004186c */
[C---:B------:R-:W-:Y:S01]  /*fdd0*/  HMMA.16816.F32.BF16 R112, R132.reuse, R138, R112 ;  /* 0x0000008a8470723c */ /* 0x040fe20000041870 */
[----:B------:R-:W1:Y:S07]  /*fde0*/  LDSM.16.MT88.4 R136, [R216+0x5080] ;  /* 0x00508000d888783b */ /* 0x000e6e0000004200 */
[C---:B---3--:R-:W-:Y:S08]  /*fdf0*/  HMMA.16816.F32.BF16 R116, R132.reuse, R144, R116 ;  /* 0x000000908474723c */ /* 0x048ff00000041874 */
        /* <DEDUP_REMOVED lines=43> */
[----:B------:R-:W-:Y:S01]  /*100b0*/  IADD3 R4, R246, -0x1, RZ ;  /* 0xfffffffff6047810 */ /* 0x000fe20007ffe0ff */
[C---:B------:R-:W-:Y:S04]  /*100c0*/  HMMA.16816.F32.BF16 R120, R160.reuse, R6, R120 ;  /* 0x00000006a078723c */ /* 0x040fe80000041878 */
[----:B------:R-:W-:Y:S04]  /*100d0*/  MOV R246, R4 ;  /* 0x0000000400f67202 */ /* 0x000fe80000000f00 */
[C---:B--2---:R-:W-:Y:S08]  /*100e0*/  HMMA.16816.F32.BF16 R124, R160.reuse, R8, R124 ;  /* 0x00000008a07c723c */ /* 0x044ff0000004187c */
[----:B------:R-:W-:Y:S01]  /*100f0*/  HMMA.16816.F32.BF16 R128, R160, R10, R128 ;  /* 0x0000000aa080723c */ /* 0x000fe20000041880 */
[----:B------:R-:W-:-:S07]  /*10100*/  @P0 BRA `(.L_x_1114) ;  /* 0xffffc9f000000947 */ /* 0x000fce000383ffff */
[----:B------:R-:W-:Y:S06]  /*10110*/  @!UPT UIADD3 URZ, URZ, URZ, URZ ;  /* 0x0000003f3f3ff290 */ /* 0x000fec000fffe03f */
[----:B------:R-:W-:Y:S01]  /*10120*/  IMAD.SHL.U32 R170, R176, 0x80, RZ ;  /* 0x00000080b0aa7824 */ /* 0x000fe200078e00ff */
[----:B------:R-:W-:Y:S01]  /*10130*/  MOV R0, R157 ;  /* 0x0000009d00007202 */ /* 0x000fe20000000f00 */
[----:B------:R-:W-:Y:S01]  /*10140*/  IMAD.MOV.U32 R2, RZ, RZ, R156 ;  /* 0x000000ffff027224 */ /* 0x000fe200078e009c */
[----:B------:R-:W-:-:S07]  /*10150*/  MOV R246, R4 ;  /* 0x0000000400f67202 */ /* 0x000fce0000000f00 */
.L_x_1101:
[----:B------:R-:W2:Y:S04]  /*10160*/  LDL R5, [R1+0x64] ;  /* 0x0000640001057983 */ /* 0x000ea80000100800 */
[----:B------:R-:W3:Y:S01]  /*10170*/  LDL R4, [R1+0x58] ;  /* 0x0000580001047983 */ /* 0x000ee20000100800 */
[----:B------:R-:W-:Y:S01]  /*10180*/  IMAD.MOV.U32 R250, RZ, RZ, c[0x0][0x2c4] ;  /* 0x0000b100fffa7624 */ /* 0x000fe200078e00ff */
[----:B------:R-:W-:Y:S01]  /*10190*/  IADD3 R170, R170, 0x7f, RZ ;  /* 0x0000007faaaa7810 */ /* 0x000fe20007ffe0ff */
[----:B------:R-:W-:-:S03]  /*101a0*/  IMAD.MOV.U32 R249, RZ, RZ, c[0x0][0x32c] ;  /* 0x0000cb00fff97624 */ /* 0x000fc600078e00ff */
[----:B------:R-:W-:-:S13]  /*101b0*/  ISETP.NE.AND P0, PT, R250, 0x1, PT ;  /* 0x00000001fa00780c */ /* 0x000fda0003f05270 */
[----:B------:R-:W-:-:S05]  /*101c0*/  @P0 IMAD.HI.U32 R6, R170, c[0x0][0x2c8], RZ ;  /* 0x0000b200aa060a27 */ /* 0x000fca00078e00ff */
[----:B------:R-:W-:Y:S02]  /*101d0*/  @P0 SHF.R.U32.HI R170, RZ, c[0x0][0x2cc], R6 ;  /* 0x0000b300ffaa0a19 */ /* 0x000fe40000011606 */
[----:B------:R-:W-:Y:S02]  /*101e0*/  ISETP.GE.AND P0, PT, R249, 0x1, PT ;  /* 0x00000001f900780c */ /* 0x000fe40003f06270 */
[----:B--2---:R-:W-:-:S05]  /*101f0*/  IADD3 R5, R170, 0x1, R5 ;  /* 0x00000001aa057810 */ /* 0x004fca0007ffe005 */
[----:B---3--:R-:W-:-:S05]  /*10200*/  IMAD.IADD R6, R5, 0x1, -R4 ;  /* 0x0000000105067824 */ /* 0x008fca00078e0a04 */
[----:B------:R-:W-:Y:S01]  /*10210*/  IADD3 R4, R6, -c[0x0][0x324], RZ ;  /* 0x8000c90006047a10 */ /* 0x000fe20007ffe0ff */
        /* <DEDUP_REMOVED lines=10> */
.L_x_1117:
[----:B------:R-:W-:-:S13]  /*102c0*/  ISETP.NE.AND P0, PT, R249, 0x1, PT ;  /* 0x00000001f900780c */ /* 0x000fda0003f05270 */
[----:B------:R-:W-:-:S05]  /*102d0*/  @P0 IMAD.HI.U32 R5, R6, c[0x0][0x330], RZ ;  /* 0x0000cc0006050a27 */ /* 0x000fca00078e00ff */
[----:B------:R-:W-:Y:S02]  /*102e0*/  @P0 SHF.R.U32.HI R6, RZ, c[0x0][0x334], R5 ;  /* 0x0000cd00ff060a19 */ /* 0x000fe40000011605 */
.L_x_1118:
[----:B------:R-:W-:Y:S05]  /*102f0*/  BSYNC B0 ;  /* 0x0000000000007941 */ /* 0x000fea0003800000 */
.L_x_1116:
[----:B------:R-:W-:-:S05]  /*10300*/  IMAD R5, R6, c[0x0][0x32c], RZ ;  /* 0x0000cb0006057a24 */ /* 0x000fca00078e02ff */
[----:B------:R-:W-:-:S04]  /*10310*/  IMNMX R4, R4, R5, !PT ;  /* 0x0000000504047217 */ /* 0x000fc80007800200 */
.L_x_1115:
[----:B------:R-:W-:-:S05]  /*10320*/  IADD3 R5, R4, 0x2f, RZ ;  /* 0x0000002f04057810 */ /* 0x000fca0007ffe0ff */
[----:B------:R-:W-:-:S05]  /*10330*/  IMAD.HI R5, R5, 0x2aaaaaab, RZ ;  /* 0x2aaaaaab05057827 */ /* 0x000fca00078e02ff */
[----:B------:R-:W-:-:S04]  /*10340*/  SHF.R.U32.HI R4, RZ, 0x1f, R5 ;  /* 0x0000001fff047819 */ /* 0x000fc80000011605 */
[----:B------:R-:W-:-:S04]  /*10350*/  LEA.HI.SX32 R4, R5, R4, 0x1d ;  /* 0x0000000405047211 */ /* 0x000fc800078feaff */
[----:B------:R-:W-:-:S04]  /*10360*/  IMNMX R252, R229, R4, !PT ;  /* 0x00000004e5fc7217 */ /* 0x000fc80007800200 */
[----:B------:R-:W-:-:S13]  /*10370*/  ISETP.GE.AND P0, PT, R246, R252, PT ;  /* 0x000000fcf600720c */ /* 0x000fda0003f06270 */
[----:B------:R-:W-:Y:S05]  /*10380*/  @!P0 BRA `(.L_x_1119) ;  /* 0x00002b5000008947 */ /* 0x000fea0003800000 */
.L_x_1124:
[----:B------:R-:W-:Y:S04]  /*10390*/  DEPBAR.LE SB0, 0x0 ;  /* 0x000080000000791a */ /* 0x000fe80000000000 */
[----:B------:R-:W-:Y:S01]  /*103a0*/  WARPSYNC 0xffffffff ;  /* 0xffffffff00007948 */ /* 0x000fe20003800000 */
[----:B------:R-:W-:Y:S01]  /*103b0*/  BAR.SYNC.DEFER_BLOCKING 0x0 ;  /* 0x0000000000007b1d */ /* 0x000fe20000010000 */
[----:B------:R-:W-:Y:S01]  /*103c0*/  ISETP.GT.AND P0, PT, R229, R246, PT ;  /* 0x000000f6e500720c */ /* 0x000fe20003f04270 */
[----:B------:R-:W-:Y:S01]  /*103d0*/  IMAD.MOV.U32 R157, RZ, RZ, R0 ;  /* 0x000000ffff9d7224 */ /* 0x000fe200078e0000 */
[----:B------:R-:W-:Y:S01]  /*103e0*/  ISETP.GE.AND P3, PT, R225, c[0x0][0x1d4], PT ;  /* 0x00007500e1007a0c */ /* 0x000fe20003f66270 */
[----:B------:R-:W-:Y:S01]  /*103f0*/  IMAD.MOV.U32 R251, RZ, RZ, R246 ;  /* 0x000000fffffb7224 */ /* 0x000fe200078e00f6 */
        /* <DEDUP_REMOVED lines=45> */
.L_x_1121:
[----:B------:R-:W-:Y:S05]  /*106d0*/  BSYNC B0 ;  /* 0x0000000000007941 */ /* 0x000fea0003800000 */
.L_x_1120:
        /* <DEDUP_REMOVED lines=204> */
[----:B------:R1:W1:Y:S01]  /*113a0*/  MUFU.TANH R158, R27 ;  /* 0x0000001b009e7308 */ /* 0x0002620000002400 */
[----:B------:R-:W-:-:S05]  /*113b0*/  @!P0 BRA `(.L_x_1123) ;  /* 0x0000020000008947 */ /* 0x000fca0003800000 */
[----:B--234-:R-:W-:Y:S04]  /*113c0*/  IADD3 R5, R246, -0x1, RZ ;  /* 0xfffffffff6057810 */ /* 0x01cfe80007ffe0ff */
[----:B------:R-:W-:Y:S01]  /*113d0*/  SHF.R.S32.HI R4, RZ, 0x1f, R5 ;  /* 0x0000001fff047819 */ /* 0x000fe20000011405 */
[C---:B-1----:R-:W-:Y:S04]  /*113e0*/  IMAD.WIDE.U32 R12, R5.reuse, c[0x0][0x1e0], RZ ;  /* 0x00007800050c7a25 */ /* 0x042fe800078e00ff */
        /* <DEDUP_REMOVED lines=29> */
.L_x_1123:
[----:B--234-:R-:W-:Y:S05]  /*115c0*/  BSYNC B0 ;  /* 0x0000000000007941 */ /* 0x01cfea0003800000 */
.L_x_1122:
[----:B-1----:R-:W-:Y:S01]  /*115d0*/  FMNMX.FTZ R7, R177, R0, !PT ;  /* 0x00000000b1077209 */ /* 0x002fe20007810000 */
        /* <DEDUP_REMOVED lines=24> */
[----:B------:R-:W-:Y:S02]  /*11760*/  ISETP.GT.AND P0, PT, R251, R252, PT ;  /* 0x000000fcfb00720c */ /* 0x000fe40003f04270 */
[----:B------:R-:W-:Y:S02]  /*11770*/  FMNMX.FTZ R12, R184, R5, !PT ;  /* 0x00000005b80c7209 */ /* 0x000fe40007810000 */
[----:B------:R-:W-:Y:S02]  /*11780*/  FMNMX.FTZ R5, R159, R0, !PT ;  /* 0x000000009f057209 */ /* 0x000fe40007810000 */
[----:B------:R-:W-:Y:S01]  /*11790*/  IADD3 R246, R246, -0x1, RZ ;  /* 0xfffffffff6f67810 */ /* 0x000fe20007ffe0ff */
[----:B------:R-:W-:Y:S01]  /*117a0*/  SHFL.BFLY PT, R13, R12, 0x2, 0x1f ;  /* 0x0c401f000c0d7f89 */ /* 0x000fe200000e0000 */
[----:B------:R-:W-:Y:S07]  /*117b0*/  FMNMX.FTZ R7, R158, R5, !PT ;  /* 0x000000059e077209 */ /* 0x000fee0007810000 */
[----:B------:R-:W1:Y:S02]  /*117c0*/  SHFL.BFLY PT, R0, R7, 0x2, 0x1f ;  /* 0x0c401f0007007f89 */ /* 0x000e6400000e0000 */
[----:B-1----:R-:W-:Y:S02]  /*117d0*/  FMNMX.FTZ R6, R7, R0, !PT ;  /* 0x0000000007067209 */ /* 0x002fe40007810000 */
[----:B------:R-:W-:Y:S04]  /*117e0*/  FMNMX.FTZ R11, R12, R13, !PT ;  /* 0x0000000d0c0b7209 */ /* 0x000fe80007810000 */
[----:B------:R-:W-:Y:S08]  /*117f0*/  LDSM.16.MT88.4 R12, [R216+0x4080] ;  /* 0x00408000d80c783b */ /* 0x000ff00000004200 */
[----:B------:R-:W1:Y:S08]  /*11800*/  SHFL.BFLY PT, R4, R11, 0x1, 0x1f ;  /* 0x0c201f000b047f89 */ /* 0x000e7000000e0000 */
[----:B------:R-:W2:Y:S01]  /*11810*/  SHFL.BFLY PT, R5, R6, 0x1, 0x1f ;  /* 0x0c201f0006057f89 */ /* 0x000ea200000e0000 */
[----:B-1----:R-:W-:Y:S05]  /*11820*/  FMNMX.FTZ R0, R11, R4, !PT ;  /* 0x000000040b007209 */ /* 0x002fea0007810000 */
[C---:B------:R-:W-:Y:S02]  /*11830*/  FADD.FTZ R4, -R0.reuse, R157 ;  /* 0x0000009d00047221 */ /* 0x040fe40000010100 */
[----:B------:R-:W-:Y:S01]  /*11840*/  FMUL.FTZ R187, R0, c[0x0][0x2d0] ;  /* 0x0000b40000bb7a20 */ /* 0x000fe20000410000 */
[----:B--2---:R-:W-:Y:S01]  /*11850*/  FMNMX.FTZ R157, R6, R5, !PT ;  /* 0x00000005069d7209 */ /* 0x004fe20007810000 */
[----:B------:R-:W-:Y:S02]  /*11860*/  FMUL.FTZ R156, R4, c[0x0][0x2d0] ;  /* 0x0000b400049c7a20 */ /* 0x000fe40000410000 */
[----:B------:R-:W-:Y:S02]  /*11870*/  FFMA.FTZ R183, R177, c[0x0][0x2d0], -R187 ;  /* 0x0000b400b1b77a23 */ /* 0x000fe400000108bb */
[C---:B------:R-:W-:Y:S02]  /*11880*/  FMUL.FTZ R185, R157.reuse, c[0x0][0x2d0] ;  /* 0x0000b4009db97a20 */ /* 0x040fe40000410000 */
[----:B------:R-:W-:Y:S01]  /*11890*/  FADD.FTZ R4, -R157, R2 ;  /* 0x000000029d047221 */ /* 0x000fe20000010100 */
[----:B------:R-:W1:Y:S01]  /*118a0*/  MUFU.EX2 R156, R156 ;  /* 0x0000009c009c7308 */ /* 0x000e620000000800 */
[--C-:B------:R-:W-:Y:S02]  /*118b0*/  FFMA.FTZ R179, R175, c[0x0][0x2d0], -R185.reuse ;  /* 0x0000b400afb37a23 */ /* 0x100fe400000108b9 */
[----:B------:R-:W-:Y:S02]  /*118c0*/  FFMA.FTZ R177, R10, c[0x0][0x2d0], -R185 ;  /* 0x0000b4000ab17a23 */ /* 0x000fe400000108b9 */
[----:B------:R-:W-:Y:S02]  /*118d0*/  FMUL.FTZ R2, R4, c[0x0][0x2d0] ;  /* 0x0000b40004027a20 */ /* 0x000fe40000410000 */
[--C-:B------:R-:W-:Y:S02]  /*118e0*/  FFMA.FTZ R182, R178, c[0x0][0x2d0], -R187.reuse ;  /* 0x0000b400b2b67a23 */ /* 0x100fe400000108bb */
[--C-:B------:R-:W-:Y:S01]  /*118f0*/  FFMA.FTZ R181, R180, c[0x0][0x2d0], -R187.reuse ;  /* 0x0000b400b4b57a23 */ /* 0x100fe200000108bb */
[----:B------:R-:W-:Y:S01]  /*11900*/  MUFU.EX2 R183, R183 ;  /* 0x000000b700b77308 */ /* 0x000fe20000000800 */
[----:B------:R-:W-:Y:S02]  /*11910*/  FFMA.FTZ R180, R9, c[0x0][0x2d0], -R187 ;  /* 0x0000b40009b47a23 */ /* 0x000fe400000108bb */
[--C-:B------:R-:W-:Y:S02]  /*11920*/  FFMA.FTZ R178, R176, c[0x0][0x2d0], -R185.reuse ;  /* 0x0000b400b0b27a23 */ /* 0x100fe400000108b9 */
[----:B------:R-:W-:Y:S02]  /*11930*/  FFMA.FTZ R176, R8, c[0x0][0x2d0], -R185 ;  /* 0x0000b40008b07a23 */ /* 0x000fe400000108b9 */
[--C-:B------:R-:W-:Y:S02]  /*11940*/  FFMA.FTZ R189, R173, c[0x0][0x2d0], -R187.reuse ;  /* 0x0000b400adbd7a23 */ /* 0x100fe400000108bb */
[----:B------:R-:W-:Y:S01]  /*11950*/  FFMA.FTZ R194, R171, c[0x0][0x2d0], -R187 ;  /* 0x0000b400abc27a23 */ /* 0x000fe200000108bb */
[----:B------:R-:W2:Y:S01]  /*11960*/  MUFU.EX2 R2, R2 ;  /* 0x0000000200027308 */ /* 0x000ea20000000800 */
[----:B------:R-:W-:Y:S02]  /*11970*/  FFMA.FTZ R191, R169, c[0x0][0x2d0], -R185 ;  /* 0x0000b400a9bf7a23 */ /* 0x000fe400000108b9 */
[--C-:B------:R-:W-:Y:S02]  /*11980*/  FFMA.FTZ R195, R174, c[0x0][0x2d0], -R187.reuse ;  /* 0x0000b400aec37a23 */ /* 0x100fe400000108bb */
[C---:B-1----:R-:W-:Y:S02]  /*11990*/  FMUL.FTZ R4, R156.reuse, R152 ;  /* 0x000000989c047220 */ /* 0x042fe40000410000 */
[C---:B------:R-:W-:Y:S02]  /*119a0*/  FMUL.FTZ R5, R156.reuse, R153 ;  /* 0x000000999c057220 */ /* 0x040fe40000410000 */
[C---:B------:R-:W-:Y:S01]  /*119b0*/  FMUL.FTZ R8, R156.reuse, R148 ;  /* 0x000000949c087220 */ /* 0x040fe20000410000 */
[----:B------:R-:W1:Y:S01]  /*119c0*/  MUFU.EX2 R182, R182 ;  /* 0x000000b600b67308 */ /* 0x000e620000000800 */
[C---:B------:R-:W-:Y:S02]  /*119d0*/  FMUL.FTZ R9, R156.reuse, R149 ;  /* 0x000000959c097220 */ /* 0x040fe40000410000 */
[C---:B------:R-:W-:Y:S02]  /*119e0*/  FMUL.FTZ R16, R156.reuse, R140 ;  /* 0x0000008c9c107220 */ /* 0x040fe40000410000 */
[C---:B------:R-:W-:Y:S02]  /*119f0*/  FMUL.FTZ R17, R156.reuse, R141 ;  /* 0x0000008d9c117220 */ /* 0x040fe40000410000 */
[C---:B------:R-:W-:Y:S02]  /*11a00*/  FMUL.FTZ R24, R156.reuse, R132 ;  /* 0x000000849c187220 */ /* 0x040fe40000410000 */
[----:B------:R-:W-:Y:S01]  /*11a10*/  FMUL.FTZ R25, R156, R133 ;  /* 0x000000859c197220 */ /* 0x000fe20000410000 */
[----:B------:R-:W-:Y:S01]  /*11a20*/  MUFU.EX2 R181, R181 ;  /* 0x000000b500b57308 */ /* 0x000fe20000000800 */
[----:B------:R-:W-:Y:S02]  /*11a30*/  FFMA.FTZ R193, R172, c[0x0][0x2d0], -R187 ;  /* 0x0000b400acc17a23 */ /* 0x000fe400000108bb */
[----:B------:R-:W-:Y:S01]  /*11a40*/  LDSM.16.MT88.4 R172, [R216+0x7880] ;  /* 0x00788000d8ac783b */ /* 0x000fe20000004200 */
[C---:B--2---:R-:W-:Y:S02]  /*11a50*/  FMUL.FTZ R6, R2.reuse, R154 ;  /* 0x0000009a02067220 */ /* 0x044fe40000410000 */
[C---:B------:R-:W-:Y:S02]  /*11a60*/  FMUL.FTZ R7, R2.reuse, R155 ;  /* 0x0000009b02077220 */ /* 0x040fe40000410000 */
[C---:B------:R-:W-:Y:S02]  /*11a70*/  FMUL.FTZ R10, R2.reuse, R150 ;  /* 0x00000096020a7220 */ /* 0x040fe40000410000 */
[----:B------:R-:W2:Y:S01]  /*11a80*/  MUFU.EX2 R180, R180 ;  /* 0x000000b400b47308 */ /* 0x000ea20000000800 */
[C---:B------:R-:W-:Y:S02]  /*11a90*/  FMUL.FTZ R11, R2.reuse, R151 ;  /* 0x00000097020b7220 */ /* 0x040fe40000410000 */
[----:B------:R-:W-:Y:S01]  /*11aa0*/  FMUL.FTZ R18, R2, R142 ;  /* 0x0000008e02127220 */ /* 0x000fe20000410000 */
[----:B-1----:R-:W-:Y:S01]  /*11ab0*/  F2FP.BF16.PACK_AB R152, R182, R183 ;  /* 0x000000b7b698723e */ /* 0x002fe200000010ff */
[C---:B------:R-:W-:Y:S01]  /*11ac0*/  FMUL.FTZ R19, R2.reuse, R143 ;  /* 0x0000008f02137220 */ /* 0x040fe20000410000 */
[----:B------:R-:W-:Y:S01]  /*11ad0*/  LDSM.16.MT88.4 R148, [R213+0x4880] ;  /* 0x00488000d594783b */ /* 0x000fe20000004200 */
[C---:B------:R-:W-:Y:S02]  /*11ae0*/  FMUL.FTZ R26, R2.reuse, R134 ;  /* 0x00000086021a7220 */ /* 0x040fe40000410000 */
[----:B------:R-:W-:Y:S01]  /*11af0*/  FMUL.FTZ R27, R2, R135 ;  /* 0x00000087021b7220 */ /* 0x000fe20000410000 */
[----:B------:R-:W-:Y:S01]  /*11b00*/  MUFU.EX2 R179, R179 ;  /* 0x000000b300b37308 */ /* 0x000fe20000000800 */
[--C-:B------:R-:W-:Y:S02]  /*11b10*/  FFMA.FTZ R197, R170, c[0x0][0x2d0], -R185.reuse ;  /* 0x0000b400aac57a23 */ /* 0x100fe400000108b9 */
[--C-:B------:R-:W-:Y:S01]  /*11b20*/  FFMA.FTZ R199, R168, c[0x0][0x2d0], -R185.reuse ;  /* 0x0000b400a8c77a23 */ /* 0x100fe200000108b9 */
[----:B------:R-:W-:Y:S01]  /*11b30*/  LDSM.16.MT88.4 R132, [R214+0x5880] ;  /* 0x00588000d684783b */ /* 0x000fe20000004200 */
[C---:B------:R-:W-:Y:S02]  /*11b40*/  FMUL.FTZ R28, R156.reuse, R28 ;  /* 0x0000001c9c1c7220 */ /* 0x040fe40000410000 */
[----:B------:R-:W-:Y:S02]  /*11b50*/  FMUL.FTZ R29, R156, R29 ;  /* 0x0000001d9c1d7220 */ /* 0x000fe40000410000 */
[C---:B------:R-:W-:Y:S01]  /*11b60*/  FMUL.FTZ R30, R2.reuse, R30 ;  /* 0x0000001e021e7220 */ /* 0x040fe20000410000 */
[----:B------:R-:W1:Y:S01]  /*11b70*/  MUFU.EX2 R178, R178 ;  /* 0x000000b200b27308 */ /* 0x000e620000000800 */
[----:B------:R-:W-:Y:S01]  /*11b80*/  FMUL.FTZ R31, R2, R31 ;  /* 0x0000001f021f7220 */ /* 0x000fe20000410000 */
[----:B------:R-:W-:Y:S01]  /*11b90*/  LDSM.16.MT88.4 R140, [R213+0x5880] ;  /* 0x00588000d58c783b */ /* 0x000fe20000004200 */
[----:B------:R-:W-:Y:S01]  /*11ba0*/  FMUL.FTZ R32, R156, R32 ;  /* 0x000000209c207220 */ /* 0x000fe20000410000 */
[----:B--2---:R-:W-:Y:S01]  /*11bb0*/  F2FP.BF16.PACK_AB R154, R180, R181 ;  /* 0x000000b5b49a723e */ /* 0x004fe200000010ff */
[----:B------:R-:W-:Y:S02]  /*11bc0*/  FMUL.FTZ R33, R156, R33 ;  /* 0x000000219c217220 */ /* 0x000fe40000410000 */
[C---:B------:R-:W-:Y:S02]  /*11bd0*/  FMUL.FTZ R34, R2.reuse, R34 ;  /* 0x0000002202227220 */ /* 0x040fe40000410000 */
[----:B------:R-:W-:Y:S01]  /*11be0*/  FMUL.FTZ R35, R2, R35 ;  /* 0x0000002302237220 */ /* 0x000fe20000410000 */
[----:B------:R-:W-:Y:S01]  /*11bf0*/  MUFU.EX2 R177, R177 ;  /* 0x000000b100b17308 */ /* 0x000fe20000000800 */
[----:B------:R-:W-:Y:S01]  /*11c00*/  LDSM.16.MT88.4 R168, [R212+0x6080] ;  /* 0x00608000d4a8783b */ /* 0x000fe20000004200 */
[C---:B------:R-:W-:Y:S02]  /*11c10*/  FMUL.FTZ R36, R156.reuse, R36 ;  /* 0x000000249c247220 */ /* 0x040fe40000410000 */
[----:B------:R-:W-:Y:S02]  /*11c20*/  FMUL.FTZ R37, R156, R37 ;  /* 0x000000259c257220 */ /* 0x000fe40000410000 */
[C---:B------:R-:W-:Y:S02]  /*11c30*/  FMUL.FTZ R38, R2.reuse, R38 ;  /* 0x0000002602267220 */ /* 0x040fe40000410000 */
[----:B------:R-:W-:Y:S02]  /*11c40*/  FMUL.FTZ R39, R2, R39 ;  /* 0x0000002702277220 */ /* 0x000fe40000410000 */
[----:B------:R-:W2:Y:S01]  /*11c50*/  MUFU.EX2 R176, R176 ;  /* 0x000000b000b07308 */ /* 0x000ea20000000800 */
[C---:B------:R-:W-:Y:S02]  /*11c60*/  FMUL.FTZ R40, R156.reuse, R40 ;  /* 0x000000289c287220 */ /* 0x040fe40000410000 */
[----:B------:R-:W-:Y:S01]  /*11c70*/  FMUL.FTZ R41, R156, R41 ;  /* 0x000000299c297220 */ /* 0x000fe20000410000 */
[----:B-1----:R-:W-:Y:S01]  /*11c80*/  F2FP.BF16.PACK_AB R153, R178, R179 ;  /* 0x000000b3b299723e */ /* 0x002fe200000010ff */
[C---:B------:R-:W-:Y:S02]  /*11c90*/  FMUL.FTZ R42, R2.reuse, R42 ;  /* 0x0000002a022a7220 */ /* 0x040fe40000410000 */
[----:B------:R-:W-:Y:S02]  /*11ca0*/  FMUL.FTZ R43, R2, R43 ;  /* 0x0000002b022b7220 */ /* 0x000fe40000410000 */
[C---:B------:R-:W-:Y:S01]  /*11cb0*/  FMUL.FTZ R44, R156.reuse, R44 ;  /* 0x0000002c9c2c7220 */ /* 0x040fe20000410000 */
[----:B------:R-:W-:Y:S01]  /*11cc0*/  MUFU.EX2 R189, R189 ;  /* 0x000000bd00bd7308 */ /* 0x000fe20000000800 */
[----:B------:R-:W-:Y:S02]  /*11cd0*/  FMUL.FTZ R45, R156, R45 ;  /* 0x0000002d9c2d7220 */ /* 0x000fe40000410000 */
[C---:B------:R-:W-:Y:S02]  /*11ce0*/  FMUL.FTZ R46, R2.reuse, R46 ;  /* 0x0000002e022e7220 */ /* 0x040fe40000410000 */
[----:B------:R-:W-:Y:S02]  /*11cf0*/  FMUL.FTZ R47, R2, R47 ;  /* 0x0000002f022f7220 */ /* 0x000fe40000410000 */
[C---:B------:R-:W-:Y:S02]  /*11d00*/  FMUL.FTZ R48, R156.reuse, R48 ;  /* 0x000000309c307220 */ /* 0x040fe40000410000 */
[----:B------:R-:W-:Y:S01]  /*11d10*/  FMUL.FTZ R49, R156, R49 ;  /* 0x000000319c317220 */ /* 0x000fe20000410000 */
[----:B------:R-:W1:Y:S01]  /*11d20*/  MUFU.EX2 R194, R194 ;  /* 0x000000c200c27308 */ /* 0x000e620000000800 */
[C---:B------:R-:W-:Y:S02]  /*11d30*/  FMUL.FTZ R50, R2.reuse, R50 ;  /* 0x0000003202327220 */ /* 0x040fe40000410000 */
[----:B------:R-:W-:Y:S01]  /*11d40*/  FMUL.FTZ R51, R2, R51 ;  /* 0x0000003302337220 */ /* 0x000fe20000410000 */
[----:B--2---:R-:W-:Y:S01]  /*11d50*/  F2FP.BF16.PACK_AB R155, R176, R177 ;  /* 0x000000b1b09b723e */ /* 0x004fe200000010ff */
[C---:B------:R-:W-:Y:S02]  /*11d60*/  FMUL.FTZ R52, R156.reuse, R52 ;  /* 0x000000349c347220 */ /* 0x040fe40000410000 */
[----:B------:R-:W-:Y:S02]  /*11d70*/  FMUL.FTZ R53, R156, R53 ;  /* 0x000000359c357220 */ /* 0x000fe40000410000 */
[C---:B------:R-:W-:Y:S01]  /*11d80*/  FMUL.FTZ R54, R2.reuse, R54 ;  /* 0x0000003602367220 */ /* 0x040fe20000410000 */
[----:B------:R-:W-:Y:S01]  /*11d90*/  MUFU.EX2 R191, R191 ;  /* 0x000000bf00bf7308 */ /* 0x000fe20000000800 */
[C---:B------:R-:W-:Y:S05]  /*11da0*/  HMMA.16816.F32.BF16 R4, R152.reuse, R12, R4 ;  /* 0x0000000c9804723c */ /* 0x040fea0000041804 */
[----:B------:R-:W-:Y:S02]  /*11db0*/  FMUL.FTZ R55, R2, R55 ;  /* 0x0000003702377220 */ /* 0x000fe40000410000 */
[C---:B------:R-:W-:Y:S01]  /*11dc0*/  FMUL.FTZ R12, R156.reuse, R144 ;  /* 0x000000909c0c7220 */ /* 0x040fe20000410000 */
[C---:B------:R-:W-:Y:S01]  /*11dd0*/  HMMA.16816.F32.BF16 R8, R152.reuse, R14, R8 ;  /* 0x0000000e9808723c */ /* 0x040fe20000041808 */
[----:B------:R-:W-:Y:S03]  /*11de0*/  MUFU.EX2 R195, R195 ;  /* 0x000000c300c37308 */ /* 0x000fe60000000800 */
[C---:B------:R-:W-:Y:S02]  /*11df0*/  FMUL.FTZ R13, R156.reuse, R145 ;  /* 0x000000919c0d7220 */ /* 0x040fe40000410000 */
[----:B------:R-:W-:Y:S02]  /*11e00*/  FMUL.FTZ R56, R156, R56 ;  /* 0x000000389c387220 */ /* 0x000fe40000410000 */
[C---:B------:R-:W-:Y:S03]  /*11e10*/  FMUL.FTZ R14, R2.reuse, R146 ;  /* 0x00000092020e7220 */ /* 0x040fe60000410000 */
[----:B------:R-:W2:Y:S01]  /*11e20*/  MUFU.EX2 R193, R193 ;  /* 0x000000c100c17308 */ /* 0x000ea20000000800 */
[----:B------:R-:W-:Y:S02]  /*11e30*/  FMUL.FTZ R15, R2, R147 ;  /* 0x00000093020f7220 */ /* 0x000fe40000410000 */
[----:B------:R-:W3:Y:S01]  /*11e40*/  LDSM.16.MT88.4 R144, [R212+0x4080] ;  /* 0x00408000d490783b */ /* 0x000ee20000004200 */
[----:B------:R-:W-:Y:S02]  /*11e50*/  FMUL.FTZ R57, R156, R57 ;  /* 0x000000399c397220 */ /* 0x000fe40000410000 */
[C---:B------:R-:W-:Y:S02]  /*11e60*/  FMUL.FTZ R58, R2.reuse, R58 ;  /* 0x0000003a023a7220 */ /* 0x040fe40000410000 */
[C---:B------:R-:W-:Y:S02]  /*11e70*/  HMMA.16816.F32.BF16 R12, R152.reuse, R20, R12 ;  /* 0x00000014980c723c */ /* 0x040fe4000004180c */
[----:B------:R-:W-:Y:S01]  /*11e80*/  MUFU.EX2 R197, R197 ;  /* 0x000000c500c57308 */ /* 0x000fe20000000800 */
[----:B------:R-:W-:Y:S02]  /*11e90*/  FMUL.FTZ R59, R2, R59 ;  /* 0x0000003b023b7220 */ /* 0x000fe40000410000 */
[C---:B------:R-:W-:Y:S02]  /*11ea0*/  FMUL.FTZ R60, R156.reuse, R60 ;  /* 0x0000003c9c3c7220 */ /* 0x040fe40000410000 */
[C---:B------:R-:W-:Y:S01]  /*11eb0*/  FMUL.FTZ R20, R156.reuse, R136 ;  /* 0x000000889c147220 */ /* 0x040fe20000410000 */
[C---:B------:R-:W-:Y:S04]  /*11ec0*/  HMMA.16816.F32.BF16 R16, R152.reuse, R22, R16 ;  /* 0x000000169810723c */ /* 0x040fe80000041810 */
[C---:B------:R-:W-:Y:S01]  /*11ed0*/  FMUL.FTZ R21, R156.reuse, R137 ;  /* 0x000000899c157220 */ /* 0x040fe20000410000 */
[----:B------:R-:W-:Y:S01]  /*11ee0*/  MUFU.EX2 R199, R199 ;  /* 0x000000c700c77308 */ /* 0x000fe20000000800 */
[----:B------:R-:W-:Y:S02]  /*11ef0*/  FMUL.FTZ R61, R156, R61 ;  /* 0x0000003d9c3d7220 */ /* 0x000fe40000410000 */
[C---:B------:R-:W-:Y:S04]  /*11f00*/  FMUL.FTZ R22, R2.reuse, R138 ;  /* 0x0000008a02167220 */ /* 0x040fe80000410000 */
[C---:B------:R-:W-:Y:S02]  /*11f10*/  FMUL.FTZ R23, R2.reuse, R139 ;  /* 0x0000008b02177220 */ /* 0x040fe40000410000 */
[----:B------:R-:W4:Y:S01]  /*11f20*/  LDSM.16.MT88.4 R136, [R216+0x5880] ;  /* 0x00588000d888783b */ /* 0x000f220000004200 */
[C---:B------:R-:W-:Y:S02]  /*11f30*/  FMUL.FTZ R62, R2.reuse, R62 ;  /* 0x0000003e023e7220 */ /* 0x040fe40000410000 */
[----:B------:R-:W-:Y:S02]  /*11f40*/  FMUL.FTZ R63, R2, R63 ;  /* 0x0000003f023f7220 */ /* 0x000fe40000410000 */
[C---:B------:R-:W-:Y:S03]  /*11f50*/  HMMA.16816.F32.BF16 R20, R152.reuse, R160, R20 ;  /* 0x000000a09814723c */ /* 0x040fe60000041814 */
[C---:B------:R-:W-:Y:S02]  /*11f60*/  FMUL.FTZ R64, R156.reuse, R64 ;  /* 0x000000409c407220 */ /* 0x040fe40000410000 */
[----:B------:R-:W-:Y:S02]  /*11f70*/  FMUL.FTZ R65, R156, R65 ;  /* 0x000000419c417220 */ /* 0x000fe40000410000 */
[C---:B------:R-:W-:Y:S01]  /*11f80*/  FMUL.FTZ R66, R2.reuse, R66 ;  /* 0x0000004202427220 */ /* 0x040fe20000410000 */
[C---:B------:R-:W-:Y:S01]  /*11f90*/  HMMA.16816.F32.BF16 R24, R152.reuse, R162, R24 ;  /* 0x000000a29818723c */ /* 0x040fe20000041818 */
[----:B------:R-:W-:Y:S03]  /*11fa0*/  LDSM.16.MT88.4 R160, [R212+0x4880] ;  /* 0x00488000d4a0783b */ /* 0x000fe60000004200 */
[----:B------:R-:W-:Y:S02]  /*11fb0*/  FMUL.FTZ R67, R2, R67 ;  /* 0x0000004302437220 */ /* 0x000fe40000410000 */
[C---:B------:R-:W-:Y:S02]  /*11fc0*/  FMUL.FTZ R68, R156.reuse, R68 ;  /* 0x000000449c447220 */ /* 0x040fe40000410000 */
[C---:B---3--:R-:W-:Y:S04]  /*11fd0*/  HMMA.16816.F32.BF16 R28, R152.reuse, R144, R28 ;  /* 0x00000090981c723c */ /* 0x048fe8000004181c */
[----:B------:R-:W-:Y:S02]  /*11fe0*/  FMUL.FTZ R69, R156, R69 ;  /* 0x000000459c457220 */ /* 0x000fe40000410000 */
[C---:B------:R-:W-:Y:S02]  /*11ff0*/  FMUL.FTZ R70, R2.reuse, R70 ;  /* 0x0000004602467220 */ /* 0x040fe40000410000 */
[C---:B------:R-:W-:Y:S01]  /*12000*/  HMMA.16816.F32.BF16 R32, R152.reuse, R146, R32 ;  /* 0x000000929820723c */ /* 0x040fe20000041820 */
[----:B------:R-:W-:Y:S03]  /*12010*/  LDSM.16.MT88.4 R144, [R214+0x4880] ;  /* 0x00488000d690783b */ /* 0x000fe60000004200 */
        /* <DEDUP_REMOVED lines=8> */
[----:B------:R-:W3:Y:S03]  /*120a0*/  LDSM.16.MT88.4 R136, [R212+0x5880] ;  /* 0x00588000d488783b */ /* 0x000ee60000004200 */
[----:B------:R-:W-:Y:S02]  /*120b0*/  FMUL.FTZ R77, R156, R77 ;  /* 0x0000004d9c4d7220 */ /* 0x000fe40000410000 */
[C---:B------:R-:W-:Y:S02]  /*120c0*/  FMUL.FTZ R78, R2.reuse, R78 ;  /* 0x0000004e024e7220 */ /* 0x040fe40000410000 */
[C---:B------:R-:W-:Y:S04]  /*120d0*/  HMMA.16816.F32.BF16 R44, R152.reuse, R132, R44 ;  /* 0x00000084982c723c */ /* 0x040fe8000004182c */
[----:B------:R-:W-:Y:S02]  /*120e0*/  FMUL.FTZ R79, R2, R79 ;  /* 0x0000004f024f7220 */ /* 0x000fe40000410000 */
[C---:B------:R-:W-:Y:S02]  /*120f0*/  FMUL.FTZ R80, R156.reuse, R80 ;  /* 0x000000509c507220 */ /* 0x040fe40000410000 */
[C---:B------:R-:W-:Y:S01]  /*12100*/  HMMA.16816.F32.BF16 R48, R152.reuse, R134, R48 ;  /* 0x000000869830723c */ /* 0x040fe20000041830 */
[----:B------:R-:W4:Y:S03]  /*12110*/  LDSM.16.MT88.4 R132, [R216+0x7080] ;  /* 0x00708000d884783b */ /* 0x000f260000004200 */
[----:B------:R-:W-:Y:S02]  /*12120*/  FMUL.FTZ R81, R156, R81 ;  /* 0x000000519c517220 */ /* 0x000fe40000410000 */
[C---:B------:R-:W-:Y:S02]  /*12130*/  FMUL.FTZ R82, R2.reuse, R82 ;  /* 0x0000005202527220 */ /* 0x040fe40000410000 */
[C---:B------:R-:W-:Y:S04]  /*12140*/  HMMA.16816.F32.BF16 R52, R152.reuse, R140, R52 ;  /* 0x0000008c9834723c */ /* 0x040fe80000041834 */
[----:B------:R-:W-:Y:S02]  /*12150*/  FMUL.FTZ R83, R2, R83 ;  /* 0x0000005302537220 */ /* 0x000fe40000410000 */
[C---:B------:R-:W-:Y:S02]  /*12160*/  FMUL.FTZ R84, R156.reuse, R84 ;  /* 0x000000549c547220 */ /* 0x040fe40000410000 */
[C---:B------:R-:W-:Y:S01]  /*12170*/  HMMA.16816.F32.BF16 R56, R152.reuse, R142, R56 ;  /* 0x0000008e9838723c */ /* 0x040fe20000041838 */
[----:B------:R-:W5:Y:S03]  /*12180*/  LDSM.16.MT88.4 R140, [R214+0x7080] ;  /* 0x00708000d68c783b */ /* 0x000f660000004200 */
[----:B------:R-:W-:Y:S02]  /*12190*/  FMUL.FTZ R85, R156, R85 ;  /* 0x000000559c557220 */ /* 0x000fe40000410000 */
[C---:B------:R-:W-:Y:S02]  /*121a0*/  FMUL.FTZ R86, R2.reuse, R86 ;  /* 0x0000005602567220 */ /* 0x040fe40000410000 */
[----:B------:R-:W-:Y:S01]  /*121b0*/  FMUL.FTZ R87, R2, R87 ;  /* 0x0000005702577220 */ /* 0x000fe20000410000 */
[C---:B---3--:R-:W-:Y:S03]  /*121c0*/  HMMA.16816.F32.BF16 R60, R152.reuse, R136, R60 ;  /* 0x00000088983c723c */ /* 0x048fe6000004183c */
[C---:B------:R-:W-:Y:S02]  /*121d0*/  FMUL.FTZ R88, R156.reuse, R88 ;  /* 0x000000589c587220 */ /* 0x040fe40000410000 */
[----:B------:R-:W-:Y:S02]  /*121e0*/  FMUL.FTZ R89, R156, R89 ;  /* 0x000000599c597220 */ /* 0x000fe40000410000 */
[C---:B------:R-:W-:Y:S01]  /*121f0*/  FMUL.FTZ R90, R2.reuse, R90 ;  /* 0x0000005a025a7220 */ /* 0x040fe20000410000 */
        /* <DEDUP_REMOVED lines=9> */
[----:B------:R-:W-:Y:S02]  /*12290*/  FMUL.FTZ R95, R2, R95 ;  /* 0x0000005f025f7220 */ /* 0x000fe40000410000 */
[C---:B------:R-:W-:Y:S02]  /*122a0*/  FMUL.FTZ R96, R156.reuse, R96 ;  /* 0x000000609c607220 */ /* 0x040fe40000410000 */
[C---:B-----5:R-:W-:Y:S04]  /*122b0*/  HMMA.16816.F32.BF16 R76, R152.reuse, R140, R76 ;  /* 0x0000008c984c723c */ /* 0x060fe8000004184c */
        /* <DEDUP_REMOVED lines=37> */
[----:B------:R-:W-:Y:S02]  /*12510*/  FFMA.FTZ R198, R198, c[0x0][0x2d0], -R185 ;  /* 0x0000b400c6c67a23 */ /* 0x000fe400000108b9 */
[C---:B------:R-:W-:Y:S03]  /*12520*/  FMUL.FTZ R120, R156.reuse, R120 ;  /* 0x000000789c787220 */ /* 0x040fe60000410000 */
[C---:B----4-:R-:W-:Y:S01]  /*12530*/  HMMA.16816.F32.BF16 R116, R152.reuse, R132, R116 ;  /* 0x000000849874723c */ /* 0x050fe20000041874 */
[----:B------:R-:W4:Y:S02]  /*12540*/  MUFU.EX2 R198, R198 ;  /* 0x000000c600c67308 */ /* 0x000f240000000800 */
[----:B------:R-:W-:Y:S02]  /*12550*/  FMUL.FTZ R121, R156, R121 ;  /* 0x000000799c797220 */ /* 0x000fe40000410000 */
[C---:B------:R-:W-:Y:S02]  /*12560*/  FMUL.FTZ R122, R2.reuse, R122 ;  /* 0x0000007a027a7220 */ /* 0x040fe40000410000 */
[----:B------:R-:W-:Y:S01]  /*12570*/  FMUL.FTZ R123, R2, R123 ;  /* 0x0000007b027b7220 */ /* 0x000fe20000410000 */
[----:B-1----:R-:W-:Y:S01]  /*12580*/  F2FP.BF16.PACK_AB R132, R194, R189 ;  /* 0x000000bdc284723e */ /* 0x002fe200000010ff */
[C---:B------:R-:W-:Y:S03]  /*12590*/  FMUL.FTZ R124, R156.reuse, R124 ;  /* 0x0000007c9c7c7220 */ /* 0x040fe60000410000 */
[----:B------:R-:W-:Y:S02]  /*125a0*/  FMUL.FTZ R125, R156, R125 ;  /* 0x0000007d9c7d7220 */ /* 0x000fe40000410000 */
[C---:B------:R-:W-:Y:S03]  /*125b0*/  HMMA.16816.F32.BF16 R120, R152.reuse, R134, R120 ;  /* 0x000000869878723c */ /* 0x040fe60000041878 */
[C---:B------:R-:W-:Y:S02]  /*125c0*/  FMUL.FTZ R126, R2.reuse, R126 ;  /* 0x0000007e027e7220 */ /* 0x040fe40000410000 */
[----:B------:R-:W-:Y:S02]  /*125d0*/  FMUL.FTZ R127, R2, R127 ;  /* 0x0000007f027f7220 */ /* 0x000fe40000410000 */
[C---:B------:R-:W-:Y:S01]  /*125e0*/  FMUL.FTZ R128, R156.reuse, R128 ;  /* 0x000000809c807220 */ /* 0x040fe20000410000 */
[----:B--2---:R-:W-:Y:S01]  /*125f0*/  F2FP.BF16.PACK_AB R134, R193, R195 ;  /* 0x000000c3c186723e */ /* 0x004fe200000010ff */
[----:B------:R-:W-:Y:S03]  /*12600*/  FMUL.FTZ R129, R156, R129 ;  /* 0x000000819c817220 */ /* 0x000fe60000410000 */
[C---:B-----5:R-:W-:Y:S03]  /*12610*/  HMMA.16816.F32.BF16 R124, R152.reuse, R140, R124 ;  /* 0x0000008c987c723c */ /* 0x060fe6000004187c */
[----:B------:R-:W-:Y:S01]  /*12620*/  FMUL.FTZ R130, R2, R130 ;  /* 0x0000008202827220 */ /* 0x000fe20000410000 */
[----:B----4-:R-:W-:Y:S01]  /*12630*/  F2FP.BF16.PACK_AB R133, R198, R191 ;  /* 0x000000bfc685723e */ /* 0x010fe200000010ff */
[----:B------:R-:W-:Y:S01]  /*12640*/  FMUL.FTZ R131, R2, R131 ;  /* 0x0000008302837220 */ /* 0x000fe20000410000 */
[----:B------:R-:W-:Y:S01]  /*12650*/  F2FP.BF16.PACK_AB R135, R199, R197 ;  /* 0x000000c5c787723e */ /* 0x000fe200000010ff */
[--C-:B------:R-:W-:Y:S02]  /*12660*/  FFMA.FTZ R196, R196, c[0x0][0x2d0], -R187.reuse ;  /* 0x0000b400c4c47a23 */ /* 0x100fe400000108bb */
[----:B------:R-:W-:Y:S03]  /*12670*/  FFMA.FTZ R192, R192, c[0x0][0x2d0], -R187 ;  /* 0x0000b400c0c07a23 */ /* 0x000fe600000108bb */
[----:B------:R-:W-:Y:S01]  /*12680*/  HMMA.16816.F32.BF16 R128, R152, R142, R128 ;  /* 0x0000008e9880723c */ /* 0x000fe20000041880 */
[----:B------:R-:W1:Y:S01]  /*12690*/  LDSM.16.MT88.4 R140, [R216+0x6080] ;  /* 0x00608000d88c783b */ /* 0x000e620000004200 */
[----:B------:R-:W-:Y:S01]  /*126a0*/  MUFU.EX2 R196, R196 ;  /* 0x000000c400c47308 */ /* 0x000fe20000000800 */
[--C-:B------:R-:W-:Y:S02]  /*126b0*/  FFMA.FTZ R190, R190, c[0x0][0x2d0], -R185.reuse ;  /* 0x0000b400bebe7a23 */ /* 0x100fe400000108b9 */
[----:B------:R-:W-:Y:S02]  /*126c0*/  FFMA.FTZ R188, R188, c[0x0][0x2d0], -R185 ;  /* 0x0000b400bcbc7a23 */ /* 0x000fe400000108b9 */
        /* <DEDUP_REMOVED lines=12> */
[----:B------:R-:W-:Y:S01]  /*12790*/  FFMA.FTZ R179, R2, R243, R179 ;  /* 0x000000f302b37223 */ /* 0x000fe200000100b3 */
[----:B------:R-:W-:Y:S01]  /*127a0*/  MOV R2, R157 ;  /* 0x0000009d00027202 */ /* 0x000fe20000000f00 */
[----:B------:R-:W-:Y:S02]  /*127b0*/  FADD.FTZ R182, R182, R183 ;  /* 0x000000b7b6b67221 */ /* 0x000fe40000010000 */
[C---:B------:R-:W-:Y:S01]  /*127c0*/  HMMA.16816.F32.BF16 R16, R132.reuse, R146, R16 ;  /* 0x000000928410723c */ /* 0x040fe20000041810 */
[----:B------:R-:W5:Y:S01]  /*127d0*/  LDSM.16.MT88.4 R144, [R213+0x7880] ;  /* 0x00788000d590783b */ /* 0x000f620000004200 */
[----:B------:R-:W1:Y:S02]  /*127e0*/  MUFU.EX2 R188, R188 ;  /* 0x000000bc00bc7308 */ /* 0x000e640000000800 */
[----:B------:R-:W-:Y:S02]  /*127f0*/  FADD.FTZ R178, R178, R179 ;  /* 0x000000b3b2b27221 */ /* 0x000fe40000010000 */
[----:B------:R-:W-:Y:S02]  /*12800*/  FADD.FTZ R181, R181, R182 ;  /* 0x000000b6b5b57221 */ /* 0x000fe40000010000 */
[C---:B------:R-:W-:Y:S04]  /*12810*/  HMMA.16816.F32.BF16 R20, R132.reuse, R148, R20 ;  /* 0x000000948414723c */ /* 0x040fe80000041814 */
[----:B------:R-:W-:Y:S01]  /*12820*/  MUFU.EX2 R186, R186 ;  /* 0x000000ba00ba7308 */ /* 0x000fe20000000800 */
[----:B------:R-:W-:Y:S02]  /*12830*/  FADD.FTZ R177, R177, R178 ;  /* 0x000000b2b1b17221 */ /* 0x000fe40000010000 */
[----:B------:R-:W-:Y:S01]  /*12840*/  FADD.FTZ R180, R180, R181 ;  /* 0x000000b5b4b47221 */ /* 0x000fe20000010000 */
[C---:B------:R-:W-:Y:S01]  /*12850*/  HMMA.16816.F32.BF16 R24, R132.reuse, R150, R24 ;  /* 0x000000968418723c */ /* 0x040fe20000041818 */
[----:B------:R-:W-:Y:S03]  /*12860*/  LDSM.16.MT88.4 R148, [R216+0x9080] ;  /* 0x00908000d894783b */ /* 0x000fe60000004200 */
[----:B------:R-:W-:Y:S02]  /*12870*/  FADD.FTZ R176, R176, R177 ;  /* 0x000000b1b0b07221 */ /* 0x000fe40000010000 */
[----:B------:R-:W2:Y:S01]  /*12880*/  MUFU.EX2 R187, R187 ;  /* 0x000000bb00bb7308 */ /* 0x000ea20000000800 */
[----:B------:R-:W-:Y:S01]  /*12890*/  FADD.FTZ R189, R189, R180 ;  /* 0x000000b4bdbd7221 */ /* 0x000fe20000010000 */
[C---:B------:R-:W-:Y:S04]  /*128a0*/  HMMA.16816.F32.BF16 R28, R132.reuse, R160, R28 ;  /* 0x000000a0841c723c */ /* 0x040fe8000004181c */
[----:B------:R-:W-:Y:S02]  /*128b0*/  FADD.FTZ R191, R191, R176 ;  /* 0x000000b0bfbf7221 */ /* 0x000fe40000010000 */
[----:B------:R-:W-:Y:S01]  /*128c0*/  FADD.FTZ R194, R194, R189 ;  /* 0x000000bdc2c27221 */ /* 0x000fe20000010000 */
[----:B---3--:R-:W-:Y:S01]  /*128d0*/  F2FP.BF16.PACK_AB R160, R192, R196 ;  /* 0x000000c4c0a0723e */ /* 0x008fe200000010ff */
[C---:B------:R-:W-:Y:S01]  /*128e0*/  HMMA.16816.F32.BF16 R32, R132.reuse, R162, R32 ;  /* 0x000000a28420723c */ /* 0x040fe20000041820 */
[----:B------:R-:W-:Y:S03]  /*128f0*/  MUFU.EX2 R159, R159 ;  /* 0x0000009f009f7308 */ /* 0x000fe60000000800 */
[----:B-1----:R-:W-:Y:S01]  /*12900*/  F2FP.BF16.PACK_AB R161, R188, R190 ;  /* 0x000000bebca1723e */ /* 0x002fe200000010ff */
[----:B------:R-:W-:Y:S02]  /*12910*/  FADD.FTZ R198, R198, R191 ;  /* 0x000000bfc6c67221 */ /* 0x000fe40000010000 */
[----:B------:R-:W-:Y:S01]  /*12920*/  FADD.FTZ R194, R195, R194 ;  /* 0x000000c2c3c27221 */ /* 0x000fe20000010000 */
[C---:B------:R-:W-:Y:S03]  /*12930*/  HMMA.16816.F32.BF16 R36, R132.reuse, R140, R36 ;  /* 0x0000008c8424723c */ /* 0x040fe60000041824 */
[----:B------:R-:W1:Y:S01]  /*12940*/  MUFU.EX2 R158, R185 ;  /* 0x000000b9009e7308 */ /* 0x000e620000000800 */
[----:B------:R-:W-:Y:S01]  /*12950*/  FADD.FTZ R198, R197, R198 ;  /* 0x000000c6c5c67221 */ /* 0x000fe20000010000 */
[----:B--2---:R-:W-:Y:S01]  /*12960*/  F2FP.BF16.PACK_AB R162, R187, R186 ;  /* 0x000000babba2723e */ /* 0x004fe200000010ff */
[----:B------:R-:W-:Y:S02]  /*12970*/  FADD.FTZ R193, R193, R194 ;  /* 0x000000c2c1c17221 */ /* 0x000fe40000010000 */
[C---:B------:R-:W-:Y:S01]  /*12980*/  HMMA.16816.F32.BF16 R40, R132.reuse, R142, R40 ;  /* 0x0000008e8428723c */ /* 0x040fe20000041828 */
[----:B------:R-:W2:Y:S03]  /*12990*/  LDSM.16.MT88.4 R140, [R212+0x7880] ;  /* 0x00788000d48c783b */ /* 0x000ea60000004200 */
[----:B------:R-:W-:Y:S04]  /*129a0*/  FADD.FTZ R199, R199, R198 ;  /* 0x000000c6c7c77221 */ /* 0x000fe80000010000 */
[C---:B------:R-:W-:Y:S04]  /*129b0*/  HMMA.16816.F32.BF16 R44, R132.reuse, R152, R44 ;  /* 0x00000098842c723c */ /* 0x040fe8000004182c */
[----:B------:R-:W-:Y:S04]  /*129c0*/  FADD.FTZ R199, R190, R199 ;  /* 0x000000c7bec77221 */ /* 0x000fe80000010000 */
[C---:B------:R-:W-:Y:S04]  /*129d0*/  HMMA.16816.F32.BF16 R48, R132.reuse, R154, R48 ;  /* 0x0000009a8430723c */ /* 0x040fe80000041830 */
[----:B-1----:R-:W-:Y:S01]  /*129e0*/  F2FP.BF16.PACK_AB R163, R158, R159 ;  /* 0x0000009f9ea3723e */ /* 0x002fe200000010ff */
[----:B------:R-:W-:Y:S03]  /*129f0*/  FADD.FTZ R188, R188, R199 ;  /* 0x000000c7bcbc7221 */ /* 0x000fe60000010000 */
[C---:B------:R-:W-:Y:S04]  /*12a00*/  HMMA.16816.F32.BF16 R52, R132.reuse, R164, R52 ;  /* 0x000000a48434723c */ /* 0x040fe80000041834 */
[----:B------:R-:W-:Y:S04]  /*12a10*/  FADD.FTZ R159, R159, R188 ;  /* 0x000000bc9f9f7221 */ /* 0x000fe80000010000 */
[C---:B------:R-:W-:Y:S01]  /*12a20*/  HMMA.16816.F32.BF16 R56, R132.reuse, R166, R56 ;  /* 0x000000a68438723c */ /* 0x040fe20000041838 */
[----:B------:R-:W-:Y:S03]  /*12a30*/  LDSM.16.MT88.4 R164, [R213+0x5080] ;  /* 0x00508000d5a4783b */ /* 0x000fe60000004200 */
[----:B------:R-:W-:Y:S04]  /*12a40*/  FADD.FTZ R243, R158, R159 ;  /* 0x0000009f9ef37221 */ /* 0x000fe80000010000 */
        /* <DEDUP_REMOVED lines=8> */
[----:B------:R-:W1:Y:S07]  /*12ad0*/  LDSM.16.MT88.4 R136, [R214+0x9080] ;  /* 0x00908000d688783b */ /* 0x000e6e0000004200 */
[C---:B-----5:R-:W-:Y:S08]  /*12ae0*/  HMMA.16816.F32.BF16 R84, R132.reuse, R144, R84 ;  /* 0x000000908454723c */ /* 0x060ff00000041854 */
[C---:B------:R-:W-:Y:S01]  /*12af0*/  HMMA.16816.F32.BF16 R88, R132.reuse, R146, R88 ;  /* 0x000000928458723c */ /* 0x040fe20000041858 */
[----:B------:R-:W3:Y:S07]  /*12b00*/  LDSM.16.MT88.4 R144, [R213+0x9080] ;  /* 0x00908000d590783b */ /* 0x000eee0000004200 */
[C---:B--2---:R-:W-:Y:S08]  /*12b10*/  HMMA.16816.F32.BF16 R92, R132.reuse, R140, R92 ;  /* 0x0000008c845c723c */ /* 0x044ff0000004185c */
[C---:B------:R-:W-:Y:S01]  /*12b20*/  HMMA.16816.F32.BF16 R96, R132.reuse, R142, R96 ;  /* 0x0000008e8460723c */ /* 0x040fe20000041860 */
[----:B------:R-:W2:Y:S07]  /*12b30*/  LDSM.16.MT88.4 R140, [R212+0x9080] ;  /* 0x00908000d48c783b */ /* 0x000eae0000004200 */
[C---:B------:R-:W-:Y:S08]  /*12b40*/  HMMA.16816.F32.BF16 R100, R132.reuse, R148, R100 ;  /* 0x000000948464723c */ /* 0x040ff00000041864 */
        /* <DEDUP_REMOVED lines=8> */
[----:B------:R-:W-:Y:S08]  /*12bd0*/  HMMA.16816.F32.BF16 R128, R132, R142, R128 ;  /* 0x0000008e8480723c */ /* 0x000ff00000041880 */
[C---:B----4-:R-:W-:Y:S01]  /*12be0*/  HMMA.16816.F32.BF16 R152, R160.reuse, R148, R4 ;  /* 0x00000094a098723c */ /* 0x050fe20000041804 */
[----:B------:R-:W2:Y:S07]  /*12bf0*/  LDSM.16.MT88.4 R4, [R216+0x6880] ;  /* 0x00688000d804783b */ /* 0x000eae0000004200 */
[C---:B------:R-:W-:Y:S01]  /*12c00*/  HMMA.16816.F32.BF16 R148, R160.reuse, R150, R8 ;  /* 0x00000096a094723c */ /* 0x040fe20000041808 */
[----:B------:R-:W3:Y:S07]  /*12c10*/  LDSM.16.MT88.4 R8, [R214+0x6880] ;  /* 0x00688000d608783b */ /* 0x000eee0000004200 */
[C---:B-1----:R-:W-:Y:S01]  /*12c20*/  HMMA.16816.F32.BF16 R144, R160.reuse, R136, R12 ;  /* 0x00000088a090723c */ /* 0x042fe2000004180c */
[----:B------:R-:W1:Y:S07]  /*12c30*/  LDSM.16.MT88.4 R12, [R213+0x6880] ;  /* 0x00688000d50c783b */ /* 0x000e6e0000004200 */
        /* <DEDUP_REMOVED lines=31> */
[C---:B--2---:R-:W-:Y:S07]  /*12e30*/  HMMA.16816.F32.BF16 R108, R160.reuse, R4, R108 ;  /* 0x00000004a06c723c */ /* 0x044fee000004186c */
[----:B------:R-:W-:Y:S01]  /*12e40*/  FADD.FTZ R5, R196, R193 ;  /* 0x000000c1c4057221 */ /* 0x000fe20000010000 */
[C---:B------:R-:W-:Y:S04]  /*12e50*/  HMMA.16816.F32.BF16 R112, R160.reuse, R6, R112 ;  /* 0x00000006a070723c */ /* 0x040fe80000041870 */
[----:B------:R-:W-:Y:S04]  /*12e60*/  FADD.FTZ R5, R192, R5 ;  /* 0x00000005c0057221 */ /* 0x000fe80000010000 */
[C---:B---3--:R-:W-:Y:S04]  /*12e70*/  HMMA.16816.F32.BF16 R116, R160.reuse, R8, R116 ;  /* 0x00000008a074723c */ /* 0x048fe80000041874 */
[----:B------:R-:W-:Y:S04]  /*12e80*/  FADD.FTZ R186, R186, R5 ;  /* 0x00000005baba7221 */ /* 0x000fe80000010000 */
[C---:B------:R-:W-:Y:S04]  /*12e90*/  HMMA.16816.F32.BF16 R120, R160.reuse, R10, R120 ;  /* 0x0000000aa078723c */ /* 0x040fe80000041878 */
[----:B------:R-:W-:Y:S04]  /*12ea0*/  FADD.FTZ R247, R187, R186 ;  /* 0x000000babbf77221 */ /* 0x000fe80000010000 */
[C---:B-1----:R-:W-:Y:S08]  /*12eb0*/  HMMA.16816.F32.BF16 R124, R160.reuse, R12, R124 ;  /* 0x0000000ca07c723c */ /* 0x042ff0000004187c */
[----:B------:R-:W-:Y:S01]  /*12ec0*/  HMMA.16816.F32.BF16 R128, R160, R14, R128 ;  /* 0x0000000ea080723c */ /* 0x000fe20000041880 */
[----:B------:R-:W-:-:S07]  /*12ed0*/  @P0 BRA `(.L_x_1124) ;  /* 0xffffd4b000000947 */ /* 0x000fce000383ffff */
.L_x_1119:
[----:B------:R-:W-:-:S13]  /*12ee0*/  ISETP.GE.AND P0, PT, R246, R229, PT ;  /* 0x000000e5f600720c */ /* 0x000fda0003f06270 */
[----:B------:R-:W-:Y:S05]  /*12ef0*/  @!P0 BRA `(.L_x_1125) ;  /* 0x00003a0000008947 */ /* 0x000fea0003800000 */
[----:B------:R-:W-:Y:S01]  /*12f00*/  IMAD.MOV.U32 R159, RZ, RZ, c[0x0][0x20c] ;  /* 0x00008300ff9f7624 */ /* 0x000fe200078e00ff */
[----:B------:R-:W-:Y:S01]  /*12f10*/  ULDC UR4, c[0x0][0x208] ;  /* 0x0000820000047ab9 */ /* 0x000fe20000000800 */
[----:B------:R-:W-:Y:S01]  /*12f20*/  IADD3 R248, -R248, 0x30, RZ ;  /* 0x00000030f8f87810 */ /* 0x000fe20007ffe1ff */
[----:B------:R-:W-:Y:S01]  /*12f30*/  UIMAD.WIDE.U32 UR8, UR4, 0x30, URZ ;  /* 0x00000030040878a5 */ /* 0x000fe2000f8e003f */
[----:B------:R-:W-:Y:S01]  /*12f40*/  IMAD R159, R159, 0x30, RZ ;  /* 0x000000309f9f7824 */ /* 0x000fe200078e02ff */
[----:B------:R-:W-:Y:S01]  /*12f50*/  MOV R156, R2 ;  /* 0x00000002009c7202 */ /* 0x000fe20000000f00 */
[----:B------:R-:W-:-:S03]  /*12f60*/  IMAD.MOV.U32 R157, RZ, RZ, R0 ;  /* 0x000000ffff9d7224 */ /* 0x000fc600078e0000 */
[----:B------:R-:W-:Y:S02]  /*12f70*/  IADD3 R159, R159, UR9, RZ ;  /* 0x000000099f9f7c10 */ /* 0x000fe4000fffe0ff */
.L_x_1136:
[----:B------:R-:W-:Y:S01]  /*12f80*/  ISETP.GT.AND P1, PT, R224, 0x7f, PT ;  /* 0x0000007fe000780c */ /* 0x000fe20003f24270 */
[----:B------:R-:W-:Y:S01]  /*12f90*/  IMAD.MOV.U32 R11, RZ, RZ, c[0x0][0x208] ;  /* 0x00008200ff0b7624 */ /* 0x000fe200078e00ff */
[----:B------:R-:W-:Y:S01]  /*12fa0*/  SHF.R.S32.HI R0, RZ, 0x1f, R246 ;  /* 0x0000001fff007819 */ /* 0x000fe200000114f6 */
[----:B------:R-:W-:Y:S01]  /*12fb0*/  IMAD R5, R159, R246, RZ ;  /* 0x000000f69f057224 */ /* 0x000fe200078e02ff */
[----:B------:R-:W-:Y:S01]  /*12fc0*/  IADD3 R10, P0, R232, 0x40, RZ ;  /* 0x00000040e80a7810 */ /* 0x000fe20007f1e0ff */
[----:B------:R-:W-:Y:S01]  /*12fd0*/  IMAD R16, R11, 0x30, RZ ;  /* 0x000000300b107824 */ /* 0x000fe200078e02ff */
[----:B------:R-:W-:Y:S04]  /*12fe0*/  DEPBAR.LE SB0, 0x0 ;  /* 0x000080000000791a */ /* 0x000fe80000000000 */
[----:B------:R-:W-:Y:S01]  /*12ff0*/  IMAD R5, R0, R16, R5 ;  /* 0x0000001000057224 */ /* 0x000fe200078e0205 */
[----:B------:R-:W-:Y:S01]  /*13000*/  WARPSYNC 0xffffffff ;  /* 0xffffffff00007948 */ /* 0x000fe20003800000 */
[----:B------:R-:W-:Y:S01]  /*13010*/  IMAD.WIDE.U32 R16, R16, R246, RZ ;  /* 0x000000f610107225 */ /* 0x000fe200078e00ff */
[----:B------:R-:W-:Y:S01]  /*13020*/  BAR.SYNC.DEFER_BLOCKING 0x0 ;  /* 0x0000000000007b1d */ /* 0x000fe20000010000 */
[----:B------:R-:W-:Y:S02]  /*13030*/  ISETP.GE.AND P6, PT, R228, c[0x0][0x1d4], PT ;  /* 0x00007500e4007a0c */ /* 0x000fe40003fc6270 */
[----:B------:R-:W-:Y:S01]  /*13040*/  @!P1 IMAD.MOV.U32 R0, RZ, RZ, c[0x0][0x20c] ;  /* 0x00008300ff009624 */ /* 0x000fe200078e00ff */
[----:B------:R-:W-:Y:S01]  /*13050*/  IADD3 R5, R17, R5, RZ ;  /* 0x0000000511057210 */ /* 0x000fe20007ffe0ff */
[--C-:B------:R-:W-:Y:S01]  /*13060*/  IMAD.X R4, RZ, RZ, R237.reuse, P0 ;  /* 0x000000ffff047224 */ /* 0x100fe200000e06ed */
[CC--:B------:R-:W-:Y:S02]  /*13070*/  @!P1 LEA R17, P0, R11.reuse, R16.reuse, 0x5 ;  /* 0x000000100b119211 */ /* 0x0c0fe400078028ff */
[----:B------:R-:W-:Y:S02]  /*13080*/  ISETP.GE.AND P5, PT, R230, c[0x0][0x1d4], PT ;  /* 0x00007500e6007a0c */ /* 0x000fe40003fa6270 */
[----:B------:R-:W-:Y:S02]  /*13090*/  @!P1 LEA.HI.X R11, R11, R5, R0, 0x5, P0 ;  /* 0x000000050b0b9211 */ /* 0x000fe400000f2c00 */
[-C--:B------:R-:W-:Y:S02]  /*130a0*/  IADD3 R9, P0, R232, R16.reuse, RZ ;  /* 0x00000010e8097210 */ /* 0x080fe40007f1e0ff */
[----:B------:R-:W-:Y:S02]  /*130b0*/  ISETP.GE.AND P4, PT, R227, c[0x0][0x1d4], PT ;  /* 0x00007500e3007a0c */ /* 0x000fe40003f86270 */
[----:B------:R-:W-:Y:S01]  /*130c0*/  ISETP.GE.AND P3, PT, R225, c[0x0][0x1d4], PT ;  /* 0x00007500e1007a0c */ /* 0x000fe20003f66270 */
[C-C-:B------:R-:W-:Y:S01]  /*130d0*/  IMAD.X R2, R5.reuse, 0x1, R237.reuse, P0 ;  /* 0x0000000105027824 */ /* 0x140fe200000e06ed */
[-C--:B------:R-:W-:Y:S05]  /*130e0*/  IADD3 R7, P0, R10, R16.reuse, RZ ;  /* 0x000000100a077210 */ /* 0x080fea0007f1e0ff */
[----:B------:R-:W-:Y:S01]  /*130f0*/  IMAD.X R0, R5, 0x1, R4, P0 ;  /* 0x0000000105007824 */ /* 0x000fe200000e0604 */
[C---:B------:R-:W-:Y:S01]  /*13100*/  LEA R14, P0, R9.reuse, c[0x0][0x1f8], 0x1 ;  /* 0x00007e00090e7a11 */ /* 0x040fe200078008ff */
[----:B------:R-:W-:Y:S01]  /*13110*/  LDSM.16.M88.4 R24, [R222] ;  /* 0x00000000de18783b */ /* 0x000fe20000000200 */
[----:B------:R-:W-:Y:S02]  /*13120*/  BSSY B0, `(.L_x_1126) ;  /* 0x000013d000007945 */ /* 0x000fe40003800000 */
[----:B------:R-:W-:Y:S02]  /*13130*/  LEA.HI.X R15, R9, c[0x0][0x1fc], R2, 0x1, P0 ;  /* 0x00007f00090f7a11 */ /* 0x000fe400000f0c02 */
[C---:B------:R-:W-:Y:S01]  /*13140*/  LEA R12, P0, R7.reuse, c[0x0][0x1f8], 0x1 ;  /* 0x00007e00070c7a11 */ /* 0x040fe200078008ff */
[----:B------:R-:W-:Y:S03]  /*13150*/  LDSM.16.M88.4 R160, [R221+0xb080] ;  /* 0x00b08000dda0783b */ /* 0x000fe60000000200 */
[----:B------:R-:W-:Y:S02]  /*13160*/  LEA.HI.X R13, R7, c[0x0][0x1fc], R0, 0x1, P0 ;  /* 0x00007f00070d7a11 */ /* 0x000fe400000f0c00 */
[----:B------:R-:W-:Y:S01]  /*13170*/  IADD3 R8, P0, R232, 0x80, RZ ;  /* 0x00000080e8087810 */ /* 0x000fe20007f1e0ff */
[----:B------:R-:W-:Y:S03]  /*13180*/  LDSM.16.M88.4 R164, [R220] ;  /* 0x00000000dca4783b */ /* 0x000fe60000000200 */
[----:B------:R-:W-:Y:S02]  /*13190*/  IADD3.X R2, RZ, R237, RZ, P0, !PT ;  /* 0x000000edff027210 */ /* 0x000fe400007fe4ff */
[-C--:B------:R-:W-:Y:S01]  /*131a0*/  IADD3 R7, P0, R8, R16.reuse, RZ ;  /* 0x0000001008077210 */ /* 0x080fe20007f1e0ff */
[----:B------:R-:W-:Y:S04]  /*131b0*/  LDSM.16.M88.4 R168, [R219] ;  /* 0x00000000dba8783b */ /* 0x000fe80000000200 */
[----:B------:R-:W-:Y:S01]  /*131c0*/  IMAD.X R0, R5, 0x1, R2, P0 ;  /* 0x0000000105007824 */ /* 0x000fe200000e0602 */
[C---:B------:R-:W-:Y:S01]  /*131d0*/  LEA R22, P0, R7.reuse, c[0x0][0x1f8], 0x1 ;  /* 0x00007e0007167a11 */ /* 0x040fe200078008ff */
[----:B------:R-:W-:Y:S03]  /*131e0*/  LDSM.16.M88.4 R172, [R211] ;  /* 0x00000000d3ac783b */ /* 0x000fe60000000200 */
[----:B------:R-:W-:Y:S02]  /*131f0*/  LEA.HI.X R23, R7, c[0x0][0x1fc], R0, 0x1, P0 ;  /* 0x00007f0007177a11 */ /* 0x000fe400000f0c00 */
[----:B------:R-:W-:Y:S01]  /*13200*/  IADD3 R6, P0, R232, 0xc0, RZ ;  /* 0x000000c0e8067810 */ /* 0x000fe20007f1e0ff */
[----:B------:R-:W-:Y:S04]  /*13210*/  LDSM.16.M88.4 R176, [R210] ;  /* 0x00000000d2b0783b */ /* 0x000fe80000000200 */
[----:B------:R-:W-:Y:S01]  /*13220*/  IMAD.X R0, RZ, RZ, R237, P0 ;  /* 0x000000ffff007224 */ /* 0x000fe200000e06ed */
[----:B------:R-:W-:Y:S04]  /*13230*/  IADD3 R16, P0, R6, R16, RZ ;  /* 0x0000001006107210 */ /* 0x000fe80007f1e0ff */
[----:B------:R-:W-:Y:S02]  /*13240*/  IADD3.X R5, R5, R0, RZ, P0, !PT ;  /* 0x0000000005057210 */ /* 0x000fe400007fe4ff */
[C---:B------:R-:W-:Y:S04]  /*13250*/  LEA R20, P0, R16.reuse, c[0x0][0x1f8], 0x1 ;  /* 0x00007e0010147a11 */ /* 0x040fe800078008ff */
[----:B------:R-:W-:Y:S02]  /*13260*/  LEA.HI.X R21, R16, c[0x0][0x1fc], R5, 0x1, P0 ;  /* 0x00007f0010157a11 */ /* 0x000fe400000f0c05 */
[----:B------:R-:W-:Y:S05]  /*13270*/  @!P1 IADD3 R9, P0, R17, R10, RZ ;  /* 0x0000000a11099210 */ /* 0x000fea0007f1e0ff */
[----:B------:R-:W-:Y:S01]  /*13280*/  @!P1 IMAD.X R4, R11, 0x1, R4, P0 ;  /* 0x000000010b049824 */ /* 0x000fe200000e0604 */
[----:B------:R-:W-:Y:S05]  /*13290*/  @!P1 IADD3 R7, P0, R17, R8, RZ ;  /* 0x0000000811079210 */ /* 0x000fea0007f1e0ff */
[----:B------:R-:W-:Y:S01]  /*132a0*/  @!P1 IMAD.X R2, R11, 0x1, R2, P0 ;  /* 0x000000010b029824 */ /* 0x000fe200000e0602 */
[----:B------:R-:W-:Y:S04]  /*132b0*/  @!P1 IADD3 R5, P0, R17, R6, RZ ;  /* 0x0000000611059210 */ /* 0x000fe80007f1e0ff */
[----:B------:R-:W-:Y:S02]  /*132c0*/  @!P1 IADD3.X R0, R11, R0, RZ, P0, !PT ;  /* 0x000000000b009210 */ /* 0x000fe400007fe4ff */
[----:B------:R-:W-:Y:S05]  /*132d0*/  @!P1 IADD3 R17, P0, R17, R232, RZ ;  /* 0x000000e811119210 */ /* 0x000fea0007f1e0ff */
[----:B------:R-:W-:Y:S01]  /*132e0*/  @!P1 IMAD.X R6, R11, 0x1, R237, P0 ;  /* 0x000000010b069824 */ /* 0x000fe200000e06ed */
[C---:B------:R-:W-:Y:S04]  /*132f0*/  @!P1 LEA R194, P0, R17.reuse, c[0x0][0x1f8], 0x1 ;  /* 0x00007e0011c29a11 */ /* 0x040fe800078008ff */
[----:B------:R-:W-:Y:S02]  /*13300*/  @!P1 LEA.HI.X R195, R17, c[0x0][0x1fc], R6, 0x1, P0 ;  /* 0x00007f0011c39a11 */ /* 0x000fe400000f0c06 */
[C---:B------:R-:W-:Y:S01]  /*13310*/  @!P1 LEA R190, P0, R9.reuse, c[0x0][0x1f8], 0x1 ;  /* 0x00007e0009be9a11 */ /* 0x040fe200078008ff */
[----:B------:R-:W-:Y:S03]  /*13320*/  LDSM.16.M88.4 R16, [R221+0xa880] ;  /* 0x00a88000dd10783b */ /* 0x000fe60000000200 */
[----:B------:R-:W-:Y:S02]  /*13330*/  @!P1 LEA.HI.X R191, R9, c[0x0][0x1fc], R4, 0x1, P0 ;  /* 0x00007f0009bf9a11 */ /* 0x000fe400000f0c04 */
[C---:B------:R-:W-:Y:S01]  /*13340*/  @!P1 LEA R188, P0, R7.reuse, c[0x0][0x1f8], 0x1 ;  /* 0x00007e0007bc9a11 */ /* 0x040fe200078008ff */
[----:B------:R-:W1:Y:S03]  /*13350*/  LDSM.16.M88.4 R8, [R221+0xa080] ;  /* 0x00a08000dd08783b */ /* 0x000e660000000200 */
[----:B------:R-:W-:Y:S02]  /*13360*/  @!P1 LEA.HI.X R189, R7, c[0x0][0x1fc], R2, 0x1, P0 ;  /* 0x00007f0007bd9a11 */ /* 0x000fe400000f0c02 */
[C---:B------:R-:W-:Y:S01]  /*13370*/  @!P1 LEA R192, P0, R5.reuse, c[0x0][0x1f8], 0x1 ;  /* 0x00007e0005c09a11 */ /* 0x040fe200078008ff */
[----:B------:R-:W-:Y:S01]  /*13380*/  @!PT LDS RZ, [RZ] ;  /* 0x00000000fffff984 */ /* 0x000fe20000000800 */
[----:B------:R-:W-:Y:S01]  /*13390*/  @!PT LDS RZ, [RZ] ;  /* 0x00000000fffff984 */ /* 0x000fe20000000800 */
[----:B------:R-:W-:Y:S01]  /*133a0*/  @!PT LDS RZ, [RZ] ;  /* 0x00000000fffff984 */ /* 0x000fe20000000800 */
[----:B------:R2:W-:Y:S03]  /*133b0*/  LDGSTS.E.BYPASS.LTC128B.128 [R231+0x4080], [R14.64], !P6 ;  /* 0x040800000ee77fae */ /* 0x0005e6000f101d52 */
[----:B------:R-:W-:Y:S02]  /*133c0*/  @!P1 LEA.HI.X R193, R5, c[0x0][0x1fc], R0, 0x1, P0 ;  /* 0x00007f0005c19a11 */ /* 0x000fe400000f0c00 */
[----:B------:R-:W-:Y:S01]  /*133d0*/  ISETP.GT.AND P0, PT, R246, R229, PT ;  /* 0x000000e5f600720c */ /* 0x000fe20003f04270 */
[----:B------:R2:W-:Y:S06]  /*133e0*/  LDGSTS.E.BYPASS.LTC128B.128 [R231+0x5880], [R12.64], !P5 ;  /* 0x058800000ce77fae */ /* 0x0005ec000e901d52 */
[----:B------:R3:W-:Y:S06]  /*133f0*/  LDGSTS.E.BYPASS.LTC128B.128 [R231+0x7080], [R22.64], !P4 ;  /* 0x0708000016e77fae */ /* 0x0007ec000e101d52 */
[----:B------:R3:W-:Y:S06]  /*13400*/  LDGSTS.E.BYPASS.LTC128B.128 [R231+0x8880], [R20.64], !P3 ;  /* 0x0888000014e77fae */ /* 0x0007ec000d901d52 */
[----:B------:R4:W-:Y:S06]  /*13410*/  @!P1 LDGSTS.E.BYPASS.LTC128B.128 [R231+0x5080], [R194.64], !P6 ;  /* 0x05080000c2e79fae */ /* 0x0009ec000f101d52 */
[----:B------:R5:W-:Y:S01]  /*13420*/  @!P1 LDGSTS.E.BYPASS.LTC128B.128 [R231+0x6880], [R190.64], !P5 ;  /* 0x06880000bee79fae */ /* 0x000be2000e901d52 */
[C---:B-1----:R-:W-:Y:S05]  /*13430*/  HMMA.16816.F32.BF16 R4, R24.reuse, R8, RZ ;  /* 0x000000081804723c */ /* 0x042fea00000418ff */
[----:B------:R5:W-:Y:S03]  /*13440*/  @!P1 LDGSTS.E.BYPASS.LTC128B.128 [R231+0x8080], [R188.64], !P4 ;  /* 0x08080000bce79fae */ /* 0x000be6000e101d52 */
[C---:B------:R-:W-:Y:S03]  /*13450*/  HMMA.16816.F32.BF16 R8, R24.reuse, R10, RZ ;  /* 0x0000000a1808723c */ /* 0x040fe600000418ff */
[----:B------:R4:W-:Y:S06]  /*13460*/  @!P1 LDGSTS.E.BYPASS.LTC128B.128 [R231+0x9880], [R192.64], !P3 ;  /* 0x09880000c0e79fae */ /* 0x0009ec000d901d52 */
[----:B------:R-:W-:Y:S01]  /*13470*/  LDSM.16.M88.4 R180, [R218] ;  /* 0x00000000dab4783b */ /* 0x000fe20000000200 */
[C---:B--2---:R-:W-:Y:S05]  /*13480*/  HMMA.16816.F32.BF16 R12, R24.reuse, R16, RZ ;  /* 0x00000010180c723c */ /* 0x044fea00000418ff */
[----:B------:R-:W0:Y:S03]  /*13490*/  LDGDEPBAR ;  /* 0x00000000000079af */ /* 0x000e260000000000 */
[C---:B------:R-:W-:Y:S03]  /*134a0*/  HMMA.16816.F32.BF16 R16, R24.reuse, R18, RZ ;  /* 0x000000121810723c */ /* 0x040fe600000418ff */
[----:B------:R-:W1:Y:S05]  /*134b0*/  LDSM.16.M88.4 R184, [R215+0xa080] ;  /* 0x00a08000d7b8783b */ /* 0x000e6a0000000200 */
[C---:B---3--:R-:W-:Y:S01]  /*134c0*/  HMMA.16816.F32.BF16 R20, R24.reuse, R160, RZ ;  /* 0x000000a01814723c */ /* 0x048fe200000418ff */
[----:B-----5:R-:W-:Y:S06]  /*134d0*/  LDSM.16.M88.4 R188, [R215+0xb080] ;  /* 0x00b08000d7bc783b */ /* 0x020fec0000000200 */
[----:B----4-:R-:W-:Y:S01]  /*134e0*/  LDSM.16.M88.4 R192, [R217] ;  /* 0x00000000d9c0783b */ /* 0x010fe20000000200 */
[----:B------:R-:W-:Y:S05]  /*134f0*/  HMMA.16816.F32.BF16 R24, R24, R162, RZ ;  /* 0x000000a21818723c */ /* 0x000fea00000418ff */
[----:B------:R-:W2:Y:S03]  /*13500*/  LDSM.16.M88.4 R160, [R215+0xa880] ;  /* 0x00a88000d7a0783b */ /* 0x000ea60000000200 */
[C---:B------:R-:W-:Y:S03]  /*13510*/  HMMA.16816.F32.BF16 R4, R164.reuse, R168, R4 ;  /* 0x000000a8a404723c */ /* 0x040fe60000041804 */
[----:B------:R-:W3:Y:S05]  /*13520*/  LDSM.16.M88.4 R196, [R209] ;  /* 0x00000000d1c4783b */ /* 0x000eea0000000200 */
[C---:B------:R-:W-:Y:S01]  /*13530*/  HMMA.16816.F32.BF16 R8, R164.reuse, R170, R8 ;  /* 0x000000aaa408723c */ /* 0x040fe20000041808 */
[----:B------:R-:W-:Y:S07]  /*13540*/  LDSM.16.M88.4 R168, [R209+0x1000] ;  /* 0x00100000d1a8783b */ /* 0x000fee0000000200 */
[C---:B------:R-:W-:Y:S08]  /*13550*/  HMMA.16816.F32.BF16 R12, R164.reuse, R172, R12 ;  /* 0x000000aca40c723c */ /* 0x040ff0000004180c */
[C---:B------:R-:W-:Y:S01]  /*13560*/  HMMA.16816.F32.BF16 R16, R164.reuse, R174, R16 ;  /* 0x000000aea410723c */ /* 0x040fe20000041810 */
[----:B------:R-:W-:Y:S07]  /*13570*/  LDSM.16.M88.4 R172, [R222+0x4000] ;  /* 0x00400000deac783b */ /* 0x000fee0000000200 */
[C---:B------:R-:W-:Y:S08]  /*13580*/  HMMA.16816.F32.BF16 R20, R164.reuse, R176, R20 ;  /* 0x000000b0a414723c */ /* 0x040ff00000041814 */
[----:B------:R-:W-:Y:S01]  /*13590*/  HMMA.16816.F32.BF16 R24, R164, R178, R24 ;  /* 0x000000b2a418723c */ /* 0x000fe20000041818 */
[----:B------:R-:W4:Y:S06]  /*135a0*/  LDSM.16.M88.4 R164, [R209+0x800] ;  /* 0x00080000d1a4783b */ /* 0x000f2c0000000200 */
[----:B------:R-:W5:Y:S01]  /*135b0*/  LDSM.16.M88.4 R176, [R221+0xb880] ;  /* 0x00b88000ddb0783b */ /* 0x000f620000000200 */
[C---:B-1----:R-:W-:Y:S08]  /*135c0*/  HMMA.16816.F32.BF16 R4, R180.reuse, R184, R4 ;  /* 0x000000b8b404723c */ /* 0x042ff00000041804 */
[C---:B------:R-:W-:Y:S01]  /*135d0*/  HMMA.16816.F32.BF16 R8, R180.reuse, R186, R8 ;  /* 0x000000bab408723c */ /* 0x040fe20000041808 */
[----:B------:R-:W-:Y:S07]  /*135e0*/  LDSM.16.M88.4 R184, [R220+0x4000] ;  /* 0x00400000dcb8783b */ /* 0x000fee0000000200 */
[C---:B--2---:R-:W-:Y:S08]  /*135f0*/  HMMA.16816.F32.BF16 R12, R180.reuse, R160, R12 ;  /* 0x000000a0b40c723c */ /* 0x044ff0000004180c */
[C---:B------:R-:W-:Y:S01]  /*13600*/  HMMA.16816.F32.BF16 R16, R180.reuse, R162, R16 ;  /* 0x000000a2b410723c */ /* 0x040fe20000041810 */
[----:B------:R-:W1:Y:S07]  /*13610*/  LDSM.16.M88.4 R160, [R221+0xc080] ;  /* 0x00c08000dda0783b */ /* 0x000e6e0000000200 */
[C---:B------:R-:W-:Y:S08]  /*13620*/  HMMA.16816.F32.BF16 R20, R180.reuse, R188, R20 ;  /* 0x000000bcb414723c */ /* 0x040ff00000041814 */
[----:B------:R-:W-:Y:S01]  /*13630*/  HMMA.16816.F32.BF16 R24, R180, R190, R24 ;  /* 0x000000beb418723c */ /* 0x000fe20000041818 */
[----:B------:R-:W2:Y:S06]  /*13640*/  LDSM.16.M88.4 R180, [R221+0xc880] ;  /* 0x00c88000ddb4783b */ /* 0x000eac0000000200 */
[----:B------:R-:W1:Y:S01]  /*13650*/  LDSM.16.M88.4 R188, [R208] ;  /* 0x00000000d0bc783b */ /* 0x000e620000000200 */
[C---:B---3--:R-:W-:Y:S08]  /*13660*/  HMMA.16816.F32.BF16 R4, R192.reuse, R196, R4 ;  /* 0x000000c4c004723c */ /* 0x048ff00000041804 */
[C---:B------:R-:W-:Y:S01]  /*13670*/  HMMA.16816.F32.BF16 R8, R192.reuse, R198, R8 ;  /* 0x000000c6c008723c */ /* 0x040fe20000041808 */
[----:B------:R-:W-:Y:S07]  /*13680*/  LDSM.16.M88.4 R196, [R215+0xb880] ;  /* 0x00b88000d7c4783b */ /* 0x000fee0000000200 */
[C---:B----4-:R-:W-:Y:S08]  /*13690*/  HMMA.16816.F32.BF16 R12, R192.reuse, R164, R12 ;  /* 0x000000a4c00c723c */ /* 0x050ff0000004180c */
[C---:B------:R-:W-:Y:S01]  /*136a0*/  HMMA.16816.F32.BF16 R16, R192.reuse, R166, R16 ;  /* 0x000000a6c010723c */ /* 0x040fe20000041810 */
[----:B------:R-:W3:Y:S07]  /*136b0*/  LDSM.16.M88.4 R164, [R207] ;  /* 0x00000000cfa4783b */ /* 0x000eee0000000200 */
[C---:B------:R-:W-:Y:S08]  /*136c0*/  HMMA.16816.F32.BF16 R20, R192.reuse, R168, R20 ;  /* 0x000000a8c014723c */ /* 0x040ff00000041814 */
[----:B------:R-:W-:Y:S01]  /*136d0*/  HMMA.16816.F32.BF16 R24, R192, R170, R24 ;  /* 0x000000aac018723c */ /* 0x000fe20000041818 */
[----:B------:R-:W4:Y:S06]  /*136e0*/  LDSM.16.M88.4 R168, [R206] ;  /* 0x00000000cea8783b */ /* 0x000f2c0000000200 */
[----:B------:R-:W3:Y:S01]  /*136f0*/  LDSM.16.M88.4 R192, [R218+0x4000] ;  /* 0x00400000dac0783b */ /* 0x000ee20000000200 */
[C---:B-----5:R-:W-:Y:S08]  /*13700*/  HMMA.16816.F32.BF16 R4, R172.reuse, R176, R4 ;  /* 0x000000b0ac04723c */ /* 0x060ff00000041804 */
[C---:B------:R-:W-:Y:S01]  /*13710*/  HMMA.16816.F32.BF16 R8, R172.reuse, R178, R8 ;  /* 0x000000b2ac08723c */ /* 0x040fe20000041808 */
[----:B------:R-:W-:Y:S07]  /*13720*/  LDSM.16.M88.4 R176, [R217+0x4000] ;  /* 0x00400000d9b0783b */ /* 0x000fee0000000200 */
[C---:B-1----:R-:W-:Y:S08]  /*13730*/  HMMA.16816.F32.BF16 R12, R172.reuse, R160, R12 ;  /* 0x000000a0ac0c723c */ /* 0x042ff0000004180c */
[C---:B------:R-:W-:Y:S01]  /*13740*/  HMMA.16816.F32.BF16 R16, R172.reuse, R162, R16 ;  /* 0x000000a2ac10723c */ /* 0x040fe20000041810 */
[----:B------:R-:W1:Y:S07]  /*13750*/  LDSM.16.M88.4 R160, [R215+0xc080] ;  /* 0x00c08000d7a0783b */ /* 0x000e6e0000000200 */
[C---:B--2---:R-:W-:Y:S08]  /*13760*/  HMMA.16816.F32.BF16 R20, R172.reuse, R180, R20 ;  /* 0x000000b4ac14723c */ /* 0x044ff00000041814 */
[----:B------:R-:W-:Y:S01]  /*13770*/  HMMA.16816.F32.BF16 R24, R172, R182, R24 ;  /* 0x000000b6ac18723c */ /* 0x000fe20000041818 */
[----:B------:R-:W2:Y:S06]  /*13780*/  LDSM.16.M88.4 R172, [R215+0xc880] ;  /* 0x00c88000d7ac783b */ /* 0x000eac0000000200 */
[----:B------:R-:W5:Y:S01]  /*13790*/  LDSM.16.M88.4 R180, [R209+0x1800] ;  /* 0x00180000d1b4783b */ /* 0x000f620000000200 */
[C---:B------:R-:W-:Y:S08]  /*137a0*/  HMMA.16816.F32.BF16 R4, R184.reuse, R188, R4 ;  /* 0x000000bcb804723c */ /* 0x040ff00000041804 */
[C---:B------:R-:W-:Y:S01]  /*137b0*/  HMMA.16816.F32.BF16 R8, R184.reuse, R190, R8 ;  /* 0x000000beb808723c */ /* 0x040fe20000041808 */
[----:B------:R-:W-:Y:S07]  /*137c0*/  LDSM.16.M88.4 R188, [R221+0xd080] ;  /* 0x00d08000ddbc783b */ /* 0x000fee0000000200 */
[C---:B---3--:R-:W-:Y:S08]  /*137d0*/  HMMA.16816.F32.BF16 R12, R184.reuse, R164, R12 ;  /* 0x000000a4b80c723c */ /* 0x048ff0000004180c */
[C---:B------:R-:W-:Y:S01]  /*137e0*/  HMMA.16816.F32.BF16 R16, R184.reuse, R166, R16 ;  /* 0x000000a6b810723c */ /* 0x040fe20000041810 */
[----:B------:R-:W3:Y:S07]  /*137f0*/  LDSM.16.M88.4 R164, [R209+0x2000] ;  /* 0x00200000d1a4783b */ /* 0x000eee0000000200 */
[C---:B----4-:R-:W-:Y:S08]  /*13800*/  HMMA.16816.F32.BF16 R20, R184.reuse, R168, R20 ;  /* 0x000000a8b814723c */ /* 0x050ff00000041814 */
[----:B------:R-:W-:Y:S01]  /*13810*/  HMMA.16816.F32.BF16 R24, R184, R170, R24 ;  /* 0x000000aab818723c */ /* 0x000fe20000041818 */
[----:B------:R-:W4:Y:S06]  /*13820*/  LDSM.16.M88.4 R168, [R209+0x2800] ;  /* 0x00280000d1a8783b */ /* 0x000f2c0000000200 */
[----:B------:R-:W3:Y:S01]  /*13830*/  LDSM.16.M88.4 R184, [R222+0x8000] ;  /* 0x00800000deb8783b */ /* 0x000ee20000000200 */
[C---:B------:R-:W-:Y:S08]  /*13840*/  HMMA.16816.F32.BF16 R4, R192.reuse, R196, R4 ;  /* 0x000000c4c004723c */ /* 0x040ff00000041804 */
[C---:B------:R-:W-:Y:S01]  /*13850*/  HMMA.16816.F32.BF16 R8, R192.reuse, R198, R8 ;  /* 0x000000c6c008723c */ /* 0x040fe20000041808 */
[----:B------:R-:W-:Y:S07]  /*13860*/  LDSM.16.M88.4 R196, [R205] ;  /* 0x00000000cdc4783b */ /* 0x000fee0000000200 */
[C---:B-1----:R-:W-:Y:S08]  /*13870*/  HMMA.16816.F32.BF16 R12, R192.reuse, R160, R12 ;  /* 0x000000a0c00c723c */ /* 0x042ff0000004180c */
[C---:B------:R-:W-:Y:S01]  /*13880*/  HMMA.16816.F32.BF16 R16, R192.reuse, R162, R16 ;  /* 0x000000a2c010723c */ /* 0x040fe20000041810 */
[----:B------:R-:W1:Y:S07]  /*13890*/  LDSM.16.M88.4 R160, [R221+0xd880] ;  /* 0x00d88000dda0783b */ /* 0x000e6e0000000200 */
[C---:B--2---:R-:W-:Y:S08]  /*138a0*/  HMMA.16816.F32.BF16 R20, R192.reuse, R172, R20 ;  /* 0x000000acc014723c */ /* 0x044ff00000041814 */
[----:B------:R-:W-:Y:S01]  /*138b0*/  HMMA.16816.F32.BF16 R24, R192, R174, R24 ;  /* 0x000000aec018723c */ /* 0x000fe20000041818 */
[----:B------:R-:W2:Y:S06]  /*138c0*/  LDSM.16.M88.4 R172, [R221+0xe080] ;  /* 0x00e08000ddac783b */ /* 0x000eac0000000200 */
[----:B------:R-:W1:Y:S01]  /*138d0*/  LDSM.16.M88.4 R192, [R220+0x8000] ;  /* 0x00800000dcc0783b */ /* 0x000e620000000200 */
[C---:B-----5:R-:W-:Y:S08]  /*138e0*/  HMMA.16816.F32.BF16 R4, R176.reuse, R180, R4 ;  /* 0x000000b4b004723c */ /* 0x060ff00000041804 */
[C---:B------:R-:W-:Y:S01]  /*138f0*/  HMMA.16816.F32.BF16 R8, R176.reuse, R182, R8 ;  /* 0x000000b6b008723c */ /* 0x040fe20000041808 */
[----:B------:R-:W-:Y:S07]  /*13900*/  LDSM.16.M88.4 R180, [R215+0xd080] ;  /* 0x00d08000d7b4783b */ /* 0x000fee0000000200 */
[C---:B---3--:R-:W-:Y:S08]  /*13910*/  HMMA.16816.F32.BF16 R12, R176.reuse, R164, R12 ;  /* 0x000000a4b00c723c */ /* 0x048ff0000004180c */
[C---:B------:R-:W-:Y:S01]  /*13920*/  HMMA.16816.F32.BF16 R16, R176.reuse, R166, R16 ;  /* 0x000000a6b010723c */ /* 0x040fe20000041810 */
[----:B------:R-:W3:Y:S07]  /*13930*/  LDSM.16.M88.4 R164, [R204] ;  /* 0x00000000cca4783b */ /* 0x000eee0000000200 */
[C---:B----4-:R-:W-:Y:S08]  /*13940*/  HMMA.16816.F32.BF16 R20, R176.reuse, R168, R20 ;  /* 0x000000a8b014723c */ /* 0x050ff00000041814 */
[----:B------:R-:W-:Y:S01]  /*13950*/  HMMA.16816.F32.BF16 R24, R176, R170, R24 ;  /* 0x000000aab018723c */ /* 0x000fe20000041818 */
[----:B------:R-:W4:Y:S06]  /*13960*/  LDSM.16.M88.4 R168, [R203] ;  /* 0x00000000cba8783b */ /* 0x000f2c0000000200 */
[----:B------:R-:W5:Y:S01]  /*13970*/  LDSM.16.M88.4 R176, [R218+0x8000] ;  /* 0x00800000dab0783b */ /* 0x000f620000000200 */
[C---:B------:R-:W-:Y:S08]  /*13980*/  HMMA.16816.F32.BF16 R4, R184.reuse, R188, R4 ;  /* 0x000000bcb804723c */ /* 0x040ff00000041804 */
        /* <DEDUP_REMOVED lines=8> */
[----:B------:R-:W1:Y:S01]  /*13a10*/  LDSM.16.M88.4 R184, [R217+0x8000] ;  /* 0x00800000d9b8783b */ /* 0x000e620000000200 */
        /* <DEDUP_REMOVED lines=10> */
[C---:B-----5:R-:W-:Y:S08]  /*13ac0*/  HMMA.16816.F32.BF16 R4, R176.reuse, R180, R4 ;  /* 0x000000b4b004723c */ /* 0x060ff00000041804 */
        /* <DEDUP_REMOVED lines=18> */
[----:B------:R-:W3:Y:S01]  /*13bf0*/  LDSM.16.M88.4 R184, [R218+0xc000] ;  /* 0x00c00000dab8783b */ /* 0x000ee20000000200 */
        /* <DEDUP_REMOVED lines=11> */
[C---:B------:R-:W-:Y:S08]  /*13cb0*/  HMMA.16816.F32.BF16 R8, R176.reuse, R182, R8 ;  /* 0x000000b6b008723c */ /* 0x040ff00000041808 */
[C---:B---3--:R-:W-:Y:S08]  /*13cc0*/  HMMA.16816.F32.BF16 R12, R176.reuse, R164, R12 ;  /* 0x000000a4b00c723c */ /* 0x048ff0000004180c */
[C---:B------:R-:W-:Y:S08]  /*13cd0*/  HMMA.16816.F32.BF16 R16, R176.reuse, R166, R16 ;  /* 0x000000a6b010723c */ /* 0x040ff00000041810 */
[C---:B----4-:R-:W-:Y:S08]  /*13ce0*/  HMMA.16816.F32.BF16 R20, R176.reuse, R168, R20 ;  /* 0x000000a8b014723c */ /* 0x050ff00000041814 */
[----:B------:R-:W-:Y:S08]  /*13cf0*/  HMMA.16816.F32.BF16 R24, R176, R170, R24 ;  /* 0x000000aab018723c */ /* 0x000ff00000041818 */
[C---:B------:R-:W-:Y:S08]  /*13d00*/  HMMA.16816.F32.BF16 R4, R184.reuse, R188, R4 ;  /* 0x000000bcb804723c */ /* 0x040ff00000041804 */
[C---:B------:R-:W-:Y:S08]  /*13d10*/  HMMA.16816.F32.BF16 R8, R184.reuse, R190, R8 ;  /* 0x000000beb808723c */ /* 0x040ff00000041808 */
[C---:B-1----:R-:W-:Y:S08]  /*13d20*/  HMMA.16816.F32.BF16 R12, R184.reuse, R160, R12 ;  /* 0x000000a0b80c723c */ /* 0x042ff0000004180c */
[C---:B------:R-:W-:Y:S01]  /*13d30*/  HMMA.16816.F32.BF16 R16, R184.reuse, R162, R16 ;  /* 0x000000a2b810723c */ /* 0x040fe20000041810 */
[----:B------:R-:W1:Y:S07]  /*13d40*/  LDSM.16.M88.4 R160, [R209+0x5000] ;  /* 0x00500000d1a0783b */ /* 0x000e6e0000000200 */
[C---:B--2---:R-:W-:Y:S08]  /*13d50*/  HMMA.16816.F32.BF16 R20, R184.reuse, R172, R20 ;  /* 0x000000acb814723c */ /* 0x044ff00000041814 */
[----:B------:R-:W-:Y:S08]  /*13d60*/  HMMA.16816.F32.BF16 R24, R184, R174, R24 ;  /* 0x000000aeb818723c */ /* 0x000ff00000041818 */
[C---:B------:R-:W-:Y:S08]  /*13d70*/  HMMA.16816.F32.BF16 R4, R192.reuse, R196, R4 ;  /* 0x000000c4c004723c */ /* 0x040ff00000041804 */
[C---:B------:R-:W-:Y:S08]  /*13d80*/  HMMA.16816.F32.BF16 R8, R192.reuse, R198, R8 ;  /* 0x000000c6c008723c */ /* 0x040ff00000041808 */
[C---:B-1----:R-:W-:Y:S08]  /*13d90*/  HMMA.16816.F32.BF16 R12, R192.reuse, R160, R12 ;  /* 0x000000a0c00c723c */ /* 0x042ff0000004180c */
[----:B------:R-:W-:Y:S01]  /*13da0*/  FMUL.FTZ R0, R4, c[0x0][0x320] ;  /* 0x0000c80004007a20 */ /* 0x000fe20000410000 */
[C---:B------:R-:W-:Y:S03]  /*13db0*/  HMMA.16816.F32.BF16 R16, R192.reuse, R162, R16 ;  /* 0x000000a2c010723c */ /* 0x040fe60000041810 */
[----:B------:R-:W-:Y:S02]  /*13dc0*/  FMUL.FTZ R164, R5, c[0x0][0x320] ;  /* 0x0000c80005a47a20 */ /* 0x000fe40000410000 */
[----:B------:R-:W1:Y:S01]  /*13dd0*/  MUFU.TANH R0, R0 ;  /* 0x0000000000007308 */ /* 0x000e620000002400 */
[----:B------:R-:W-:Y:S02]  /*13de0*/  FMUL.FTZ R2, R6, c[0x0][0x320] ;  /* 0x0000c80006027a20 */ /* 0x000fe40000410000 */
[----:B------:R-:W-:Y:S02]  /*13df0*/  FMUL.FTZ R158, R7, c[0x0][0x320] ;  /* 0x0000c800079e7a20 */ /* 0x000fe40000410000 */
[----:B------:R-:W2:Y:S01]  /*13e00*/  LDSM.16.M88.4 R4, [R209+0x5800] ;  /* 0x00580000d104783b */ /* 0x000ea20000000200 */
[----:B------:R-:W-:Y:S04]  /*13e10*/  DEPBAR.LE SB0, 0x0 ;  /* 0x000080000000791a */ /* 0x000fe80000000000 */
[----:B------:R-:W3:Y:S01]  /*13e20*/  MUFU.TANH R164, R164 ;  /* 0x000000a400a47308 */ /* 0x000ee20000002400 */
[----:B------:R-:W-:Y:S01]  /*13e30*/  BAR.SYNC.DEFER_BLOCKING 0x0 ;  /* 0x0000000000007b1d */ /* 0x000fe20000010000 */
[----:B------:R-:W-:Y:S02]  /*13e40*/  FMUL.FTZ R165, R8, c[0x0][0x320] ;  /* 0x0000c80008a57a20 */ /* 0x000fe40000410000 */
[----:B------:R-:W-:Y:S02]  /*13e50*/  FMUL.FTZ R160, R9, c[0x0][0x320] ;  /* 0x0000c80009a07a20 */ /* 0x000fe40000410000 */
[----:B------:R-:W-:Y:S02]  /*13e60*/  FMUL.FTZ R8, R10, c[0x0][0x320] ;  /* 0x0000c8000a087a20 */ /* 0x000fe40000410000 */
[----:B------:R-:W-:Y:S02]  /*13e70*/  FMUL.FTZ R9, R11, c[0x0][0x320] ;  /* 0x0000c8000b097a20 */ /* 0x000fe40000410000 */
[----:B------:R-:W4:Y:S01]  /*13e80*/  MUFU.TANH R2, R2 ;  /* 0x0000000200027308 */ /* 0x000f220000002400 */
[----:B------:R-:W-:Y:S02]  /*13e90*/  FMUL.FTZ R171, R12, c[0x0][0x320] ;  /* 0x0000c8000cab7a20 */ /* 0x000fe40000410000 */
[----:B------:R-:W-:Y:S02]  /*13ea0*/  FMUL.FTZ R167, R16, c[0x0][0x320] ;  /* 0x0000c80010a77a20 */ /* 0x000fe40000410000 */
[----:B------:R-:W-:Y:S02]  /*13eb0*/  FMUL.FTZ R13, R13, c[0x0][0x320] ;  /* 0x0000c8000d0d7a20 */ /* 0x000fe40000410000 */
[----:B------:R-:W-:Y:S02]  /*13ec0*/  FMUL.FTZ R14, R14, c[0x0][0x320] ;  /* 0x0000c8000e0e7a20 */ /* 0x000fe40000410000 */
[----:B------:R-:W-:Y:S01]  /*13ed0*/  FMUL.FTZ R15, R15, c[0x0][0x320] ;  /* 0x0000c8000f0f7a20 */ /* 0x000fe20000410000 */
[----:B------:R-:W1:Y:S01]  /*13ee0*/  MUFU.TANH R158, R158 ;  /* 0x0000009e009e7308 */ /* 0x000e620000002400 */
[----:B------:R-:W-:Y:S09]  /*13ef0*/  FMUL.FTZ R18, R18, c[0x0][0x320] ;  /* 0x0000c80012127a20 */ /* 0x000ff20000410000 */
[----:B------:R-:W1:Y:S01]  /*13f00*/  MUFU.TANH R165, R165 ;  /* 0x000000a500a57308 */ /* 0x000e620000002400 */
[C---:B--2---:R-:W-:Y:S09]  /*13f10*/  HMMA.16816.F32.BF16 R20, R192.reuse, R4, R20 ;  /* 0x00000004c014723c */ /* 0x044ff20000041814 */
[----:B------:R-:W2:Y:S03]  /*13f20*/  MUFU.TANH R160, R160 ;  /* 0x000000a000a07308 */ /* 0x000ea60000002400 */
[----:B------:R-:W-:Y:S01]  /*13f30*/  FMUL.FTZ R5, R17, c[0x0][0x320] ;  /* 0x0000c80011057a20 */ /* 0x000fe20000410000 */
[----:B------:R-:W-:Y:S03]  /*13f40*/  HMMA.16816.F32.BF16 R24, R192, R6, R24 ;  /* 0x00000006c018723c */ /* 0x000fe60000041818 */
[----:B------:R-:W-:Y:S03]  /*13f50*/  FMUL.FTZ R4, R19, c[0x0][0x320] ;  /* 0x0000c80013047a20 */ /* 0x000fe60000410000 */
[----:B------:R-:W1:Y:S06]  /*13f60*/  MUFU.TANH R8, R8 ;  /* 0x0000000800087308 */ /* 0x000e6c0000002400 */
[----:B------:R-:W-:Y:S04]  /*13f70*/  FMUL.FTZ R191, R20, c[0x0][0x320] ;  /* 0x0000c80014bf7a20 */ /* 0x000fe80000410000 */
[----:B------:R-:W1:Y:S01]  /*13f80*/  MUFU.TANH R9, R9 ;  /* 0x0000000900097308 */ /* 0x000e620000002400 */
[----:B------:R-:W-:Y:S02]  /*13f90*/  FMUL.FTZ R21, R21, c[0x0][0x320] ;  /* 0x0000c80015157a20 */ /* 0x000fe40000410000 */
[----:B------:R-:W-:Y:S02]  /*13fa0*/  FMUL.FTZ R22, R22, c[0x0][0x320] ;  /* 0x0000c80016167a20 */ /* 0x000fe40000410000 */
[----:B------:R-:W-:Y:S03]  /*13fb0*/  FMUL.FTZ R23, R23, c[0x0][0x320] ;  /* 0x0000c80017177a20 */ /* 0x000fe60000410000 */
[----:B------:R-:W-:Y:S02]  /*13fc0*/  FMUL.FTZ R187, R24, c[0x0][0x320] ;  /* 0x0000c80018bb7a20 */ /* 0x000fe40000410000 */
[----:B------:R-:W-:Y:S01]  /*13fd0*/  FMUL.FTZ R7, R27, c[0x0][0x320] ;  /* 0x0000c8001b077a20 */ /* 0x000fe20000410000 */
[----:B------:R-:W1:Y:S01]  /*13fe0*/  MUFU.TANH R171, R171 ;  /* 0x000000ab00ab7308 */ /* 0x000e620000002400 */
[----:B------:R-:W-:Y:S02]  /*13ff0*/  FMUL.FTZ R25, R25, c[0x0][0x320] ;  /* 0x0000c80019197a20 */ /* 0x000fe40000410000 */
[----:B------:R-:W-:Y:S07]  /*14000*/  FMUL.FTZ R26, R26, c[0x0][0x320] ;  /* 0x0000c8001a1a7a20 */ /* 0x000fee0000410000 */
[----:B------:R1:W1:Y:S10]  /*14010*/  MUFU.TANH R169, R13 ;  /* 0x0000000d00a97308 */ /* 0x0002740000002400 */
[----:B------:R1:W1:Y:S10]  /*14020*/  MUFU.TANH R170, R14 ;  /* 0x0000000e00aa7308 */ /* 0x0002740000002400 */
[----:B------:R1:W1:Y:S10]  /*14030*/  MUFU.TANH R168, R15 ;  /* 0x0000000f00a87308 */ /* 0x0002740000002400 */
[----:B------:R-:W1:Y:S10]  /*14040*/  MUFU.TANH R167, R167 ;  /* 0x000000a700a77308 */ /* 0x000e740000002400 */
[----:B------:R-:W1:Y:S10]  /*14050*/  MUFU.TANH R5, R5 ;  /* 0x0000000500057308 */ /* 0x000e740000002400 */
[----:B------:R1:W1:Y:S10]  /*14060*/  MUFU.TANH R166, R18 ;  /* 0x0000001200a67308 */ /* 0x0002740000002400 */
        /* <DEDUP_REMOVED lines=8> */
[----:B------:R-:W1:Y:S01]  /*140f0*/  MUFU.TANH R7, R7 ;  /* 0x0000000700077308 */ /* 0x000e620000002400 */
[----:B------:R-:W-:-:S05]  /*14100*/  @!P0 BRA `(.L_x_1127) ;  /* 0x000003e000008947 */ /* 0x000fca0003800000 */
[----:B--234-:R-:W-:Y:S02]  /*14110*/  IADD3 R6, R246, -0x1, RZ ;  /* 0xfffffffff6067810 */ /* 0x01cfe40007ffe0ff */
[----:B------:R-:W-:Y:S02]  /*14120*/  ISETP.GE.AND P1, PT, R248, 0x1, PT ;  /* 0x00000001f800780c */ /* 0x000fe40003f26270 */
[----:B-1----:R-:W-:Y:S01]  /*14130*/  SHF.R.S32.HI R15, RZ, 0x1f, R6 ;  /* 0x0000001fff0f7819 */ /* 0x002fe20000011406 */
[----:B------:R-:W-:Y:S01]  /*14140*/  IMAD.WIDE.U32 R26, R6, c[0x0][0x1e0], RZ ;  /* 0x00007800061a7a25 */ /* 0x000fe200078e00ff */
[C---:B------:R-:W-:Y:S03]  /*14150*/  IADD3 R14, P0, R234.reuse, 0x40, RZ ;  /* 0x00000040ea0e7810 */ /* 0x040fe60007f1e0ff */
[----:B------:R-:W-:Y:S02]  /*14160*/  IMAD R15, R15, c[0x0][0x1e0], RZ ;  /* 0x000078000f0f7a24 */ /* 0x000fe400078e02ff */
[----:B------:R-:W-:Y:S01]  /*14170*/  IMAD.X R11, RZ, RZ, R245, P0 ;  /* 0x000000ffff0b7224 */ /* 0x000fe200000e06f5 */
[----:B------:R-:W-:Y:S01]  /*14180*/  IADD3 R13, P0, R234, 0x80, RZ ;  /* 0x00000080ea0d7810 */ /* 0x000fe20007f1e0ff */
[----:B------:R-:W-:Y:S04]  /*14190*/  IMAD R15, R6, c[0x0][0x1e4], R15 ;  /* 0x00007900060f7a24 */ /* 0x000fe800078e020f */
[----:B------:R-:W-:Y:S02]  /*141a0*/  IMAD.IADD R15, R27, 0x1, R15 ;  /* 0x000000011b0f7824 */ /* 0x000fe400078e020f */
[----:B------:R-:W-:Y:S04]  /*141b0*/  IMAD.WIDE.U32 R26, R26, 0x30, RZ ;  /* 0x000000301a1a7825 */ /* 0x000fe800078e00ff */
[----:B------:R-:W-:Y:S02]  /*141c0*/  IMAD R15, R15, 0x30, RZ ;  /* 0x000000300f0f7824 */ /* 0x000fe400078e02ff */
[----:B------:R-:W-:Y:S01]  /*141d0*/  IMAD.X R10, RZ, RZ, R245, P0 ;  /* 0x000000ffff0a7224 */ /* 0x000fe200000e06f5 */
[-C--:B------:R-:W-:Y:S01]  /*141e0*/  @P1 IADD3 R21, P0, R234, R26.reuse, RZ ;  /* 0x0000001aea151210 */ /* 0x080fe20007f1e0ff */
[----:B------:R-:W-:Y:S04]  /*141f0*/  IMAD.IADD R15, R27, 0x1, R15 ;  /* 0x000000011b0f7824 */ /* 0x000fe800078e020f */
[C---:B------:R-:W-:Y:S01]  /*14200*/  @P1 IMAD.X R16, R15.reuse, 0x1, R245, P0 ;  /* 0x000000010f101824 */ /* 0x040fe200000e06f5 */
[-C--:B------:R-:W-:Y:S05]  /*14210*/  @P1 IADD3 R19, P0, R14, R26.reuse, RZ ;  /* 0x0000001a0e131210 */ /* 0x080fea0007f1e0ff */
[----:B------:R-:W-:Y:S01]  /*14220*/  @P1 IMAD.X R12, R15, 0x1, R11, P0 ;  /* 0x000000010f0c1824 */ /* 0x000fe200000e060b */
[-C--:B------:R-:W-:Y:S05]  /*14230*/  @P1 IADD3 R17, P0, R13, R26.reuse, RZ ;  /* 0x0000001a0d111210 */ /* 0x080fea0007f1e0ff */
        /* <DEDUP_REMOVED lines=9> */
[C---:B------:R-:W-:Y:S03]  /*142d0*/  @P1 LEA R20, P0, R17.reuse, c[0x0][0x1c8], 0x1 ;  /* 0x0000720011141a11 */ /* 0x040fe600078008ff */
[----:B------:R1:W-:Y:S01]  /*142e0*/  @P1 LDGSTS.E.BYPASS.LTC128B.128 [R231+0xb880], [R22.64], !P5 ;  /* 0x0b88000016e71fae */ /* 0x0003e2000e901d52 */
[----:B------:R-:W-:Y:S02]  /*142f0*/  @P1 LEA.HI.X R21, R17, c[0x0][0x1cc], R6, 0x1, P0 ;  /* 0x0000730011151a11 */ /* 0x000fe400000f0c06 */
[----:B------:R-:W-:Y:S03]  /*14300*/  IADD3 R12, P0, R234, 0xc0, RZ ;  /* 0x000000c0ea0c7810 */ /* 0x000fe60007f1e0ff */
[----:B------:R1:W-:Y:S02]  /*14310*/  @P1 LDGSTS.E.BYPASS.LTC128B.128 [R231+0xd080], [R20.64], !P4 ;  /* 0x0d08000014e71fae */ /* 0x0003e4000e101d52 */
[----:B------:R-:W-:Y:S01]  /*14320*/  IMAD.X R6, RZ, RZ, R245, P0 ;  /* 0x000000ffff067224 */ /* 0x000fe200000e06f5 */
[----:B------:R-:W-:Y:S05]  /*14330*/  @P1 IADD3 R17, P0, R12, R26, RZ ;  /* 0x0000001a0c111210 */ /* 0x000fea0007f1e0ff */
[----:B------:R-:W-:Y:S01]  /*14340*/  @P1 IMAD.X R16, R15, 0x1, R6, P0 ;  /* 0x000000010f101824 */ /* 0x000fe200000e0606 */
[C---:B------:R-:W-:Y:S04]  /*14350*/  @P1 LEA R18, P0, R17.reuse, c[0x0][0x1c8], 0x1 ;  /* 0x0000720011121a11 */ /* 0x040fe800078008ff */
[----:B------:R-:W-:Y:S02]  /*14360*/  @P1 LEA.HI.X R19, R17, c[0x0][0x1cc], R16, 0x1, P0 ;  /* 0x0000730011131a11 */ /* 0x000fe400000f0c10 */
[----:B------:R-:W-:Y:S03]  /*14370*/  ISETP.GE.AND P0, PT, R248, 0x21, PT ;  /* 0x00000021f800780c */ /* 0x000fe60003f06270 */
[----:B------:R1:W-:Y:S10]  /*14380*/  @P1 LDGSTS.E.BYPASS.LTC128B.128 [R231+0xe880], [R18.64], !P3 ;  /* 0x0e88000012e71fae */ /* 0x0003f4000d901d52 */
[----:B------:R-:W-:Y:S04]  /*14390*/  @P0 IADD3 R17, P2, R26, UR6, RZ ;  /* 0x000000061a110c10 */ /* 0x000fe8000ff5e0ff */
[----:B------:R-:W-:Y:S02]  /*143a0*/  @P0 IADD3.X R15, R15, UR5, RZ, P2, !PT ;  /* 0x000000050f0f0c10 */ /* 0x000fe400097fe4ff */
[----:B------:R-:W-:Y:S05]  /*143b0*/  @P0 IADD3 R14, P2, R17, R14, RZ ;  /* 0x0000000e110e0210 */ /* 0x000fea0007f5e0ff */
[----:B------:R-:W-:Y:S01]  /*143c0*/  @P0 IMAD.X R11, R15, 0x1, R11, P2 ;  /* 0x000000010f0b0824 */ /* 0x000fe200010e060b */
[----:B------:R-:W-:Y:S05]  /*143d0*/  @P0 IADD3 R13, P2, R17, R13, RZ ;  /* 0x0000000d110d0210 */ /* 0x000fea0007f5e0ff */
[----:B------:R-:W-:Y:S01]  /*143e0*/  @P0 IMAD.X R10, R15, 0x1, R10, P2 ;  /* 0x000000010f0a0824 */ /* 0x000fe200010e060a */
[----:B------:R-:W-:Y:S05]  /*143f0*/  @P0 IADD3 R12, P2, R17, R12, RZ ;  /* 0x0000000c110c0210 */ /* 0x000fea0007f5e0ff */
[----:B------:R-:W-:Y:S01]  /*14400*/  @P0 IMAD.X R27, R15, 0x1, R6, P2 ;  /* 0x000000010f1b0824 */ /* 0x000fe200010e0606 */
[----:B------:R-:W-:Y:S05]  /*14410*/  @P0 IADD3 R17, P2, R17, R234, RZ ;  /* 0x000000ea11110210 */ /* 0x000fea0007f5e0ff */
[----:B------:R-:W-:Y:S01]  /*14420*/  @P0 IMAD.X R6, R15, 0x1, R245, P2 ;  /* 0x000000010f060824 */ /* 0x000fe200010e06f5 */
[C---:B------:R-:W-:Y:S04]  /*14430*/  @P0 LEA R16, P2, R17.reuse, c[0x0][0x1c8], 0x1 ;  /* 0x0000720011100a11 */ /* 0x040fe800078408ff */
[----:B------:R-:W-:Y:S02]  /*14440*/  @P0 LEA.HI.X R17, R17, c[0x0][0x1cc], R6, 0x1, P2 ;  /* 0x0000730011110a11 */ /* 0x000fe400010f0c06 */
[C---:B------:R-:W-:Y:S03]  /*14450*/  @P0 LEA R162, P2, R14.reuse, c[0x0][0x1c8], 0x1 ;  /* 0x000072000ea20a11 */ /* 0x040fe600078408ff */
[----:B------:R1:W-:Y:S01]  /*14460*/  @P0 LDGSTS.E.BYPASS.LTC128B.128 [R231+0xb080], [R16.64], !P6 ;  /* 0x0b08000010e70fae */ /* 0x0003e2000f101d52 */
[----:B------:R-:W-:Y:S02]  /*14470*/  @P0 LEA.HI.X R163, R14, c[0x0][0x1cc], R11, 0x1, P2 ;  /* 0x000073000ea30a11 */ /* 0x000fe400010f0c0b */
[C---:B------:R-:W-:Y:S03]  /*14480*/  @P0 LEA R14, P2, R13.reuse, c[0x0][0x1c8], 0x1 ;  /* 0x000072000d0e0a11 */ /* 0x040fe600078408ff */
[----:B------:R1:W-:Y:S01]  /*14490*/  @P0 LDGSTS.E.BYPASS.LTC128B.128 [R231+0xc880], [R162.64], !P5 ;  /* 0x0c880000a2e70fae */ /* 0x0003e2000e901d52 */
[----:B------:R-:W-:Y:S02]  /*144a0*/  @P0 LEA.HI.X R15, R13, c[0x0][0x1cc], R10, 0x1, P2 ;  /* 0x000073000d0f0a11 */ /* 0x000fe400010f0c0a */
[C---:B------:R-:W-:Y:S03]  /*144b0*/  @P0 LEA R10, P2, R12.reuse, c[0x0][0x1c8], 0x1 ;  /* 0x000072000c0a0a11 */ /* 0x040fe600078408ff */
[----:B------:R1:W-:Y:S01]  /*144c0*/  @P0 LDGSTS.E.BYPASS.LTC128B.128 [R231+0xe080], [R14.64], !P4 ;  /* 0x0e0800000ee70fae */ /* 0x0003e2000e101d52 */
[----:B------:R-:W-:Y:S05]  /*144d0*/  @P0 LEA.HI.X R11, R12, c[0x0][0x1cc], R27, 0x1, P2 ;  /* 0x000073000c0b0a11 */ /* 0x000fea00010f0c1b */
[----:B------:R1:W-:Y:S04]  /*144e0*/  @P0 LDGSTS.E.BYPASS.LTC128B.128 [R231+0xf880], [R10.64], !P3 ;  /* 0x0f8800000ae70fae */ /* 0x0003e8000d901d52 */
.L_x_1127:
[----:B--234-:R-:W-:Y:S05]  /*144f0*/  BSYNC B0 ;  /* 0x0000000000007941 */ /* 0x01cfea0003800000 */
.L_x_1126:
[----:B------:R-:W-:Y:S01]  /*14500*/  ISETP.NE.AND P0, PT, R250, 0x1, PT ;  /* 0x00000001fa00780c */ /* 0x000fe20003f05270 */
[----:B------:R-:W2:Y:S01]  /*14510*/  LDL R6, [R1+0x4] ;  /* 0x0000040001067983 */ /* 0x000ea20000100800 */
[----:B-1----:R-:W-:Y:S01]  /*14520*/  IMAD R23, R246, -0x30, RZ ;  /* 0xffffffd0f6177824 */ /* 0x002fe200078e02ff */
[----:B------:R-:W-:Y:S02]  /*14530*/  ULDC UR4, c[0x0][0x324] ;  /* 0x0000c90000047ab9 */ /* 0x000fe40000000800 */
[----:B------:R-:W-:Y:S01]  /*14540*/  ULOP3.LUT UR4, URZ, UR4, URZ, 0x33, !UPT ;  /* 0x000000043f047292 */ /* 0x000fe2000f8e333f */
[----:B------:R-:W0:Y:S01]  /*14550*/  LDGDEPBAR ;  /* 0x00000000000079af */ /* 0x000e220000000000 */
[----:B------:R-:W-:Y:S01]  /*14560*/  IADD3 R19, -R240, 0x1, R23 ;  /* 0x00000001f0137810 */ /* 0x000fe20007ffe117 */
[----:B------:R-:W-:Y:S03]  /*14570*/  IMAD.IADD R12, R23, 0x1, -R240 ;  /* 0x00000001170c7824 */ /* 0x000fe600078e0af0 */
        /* <DEDUP_REMOVED lines=8> */
[----:B------:R-:W1:Y:S02]  /*14600*/  SHFL.IDX PT, R11, R21, RZ, 0x1c1f ;  /* 0x001c1fff150b7589 */ /* 0x000e6400000e0000 */
[--C-:B-1----:R-:W-:Y:S02]  /*14610*/  IMAD.IADD R24, R20, 0x1, R11.reuse ;  /* 0x0000000114187824 */ /* 0x102fe400078e020b */
        /* <DEDUP_REMOVED lines=15> */
.L_x_1130:
[----:B------:R-:W-:Y:S04]  /*14710*/  MOV R6, c[0x0][0x32c] ;  /* 0x0000cb0000067a02 */ /* 0x000fe80000000f00 */
[----:B------:R-:W-:Y:S11]  /*14720*/  ISETP.NE.AND P0, PT, R6, 0x1, PT ;  /* 0x000000010600780c */ /* 0x000ff60003f05270 */
[----:B------:R-:W-:Y:S02]  /*14730*/  @!UPT UIADD3 URZ, URZ, URZ, URZ ;  /* 0x0000003f3f3ff290 */ /* 0x000fe4000fffe03f */
[----:B------:R-:W-:Y:S05]  /*14740*/  @P0 IMAD.HI.U32 R6, R11, c[0x0][0x330], RZ ;  /* 0x0000cc000b060a27 */ /* 0x000fea00078e00ff */
[----:B------:R-:W-:Y:S02]  /*14750*/  @P0 SHF.R.U32.HI R11, RZ, c[0x0][0x334], R6 ;  /* 0x0000cd00ff0b0a19 */ /* 0x000fe40000011606 */
.L_x_1131:
[----:B------:R-:W-:Y:S05]  /*14760*/  BSYNC B0 ;  /* 0x0000000000007941 */ /* 0x000fea0003800000 */
.L_x_1129:
[----:B------:R-:W-:Y:S05]  /*14770*/  IMAD R13, R11, c[0x0][0x32c], R12 ;  /* 0x0000cb000b0d7a24 */ /* 0x000fea00078e020c */
[----:B------:R-:W-:Y:S02]  /*14780*/  IADD3 R11, R13, c[0x0][0x32c], RZ ;  /* 0x0000cb000d0b7a10 */ /* 0x000fe40007ffe0ff */
[----:B------:R-:W-:Y:S02]  /*14790*/  IMNMX R22, R22, R13, !PT ;  /* 0x0000000d16167217 */ /* 0x000fe40007800200 */
[----:B------:R-:W-:Y:S02]  /*147a0*/  IMNMX R24, R24, R11, PT ;  /* 0x0000000b18187217 */ /* 0x000fe40003800200 */
.L_x_1128:
[C---:B------:R-:W-:Y:S01]  /*147b0*/  ISETP.GE.AND P0, PT, R23.reuse, 0x2, PT ;  /* 0x000000021700780c */ /* 0x040fe20003f06270 */
[----:B------:R-:W1:Y:S01]  /*147c0*/  SHFL.IDX PT, R21, R21, 0x1, 0x1c1f ;  /* 0x003c1f0015157f89 */ /* 0x000e6200000e0000 */
[C---:B------:R-:W-:Y:S02]  /*147d0*/  ISETP.GE.AND P1, PT, R23.reuse, 0x9, PT ;  /* 0x000000091700780c */ /* 0x040fe40003f26270 */
[----:B------:R-:W-:Y:S02]  /*147e0*/  P2R R10, PR, RZ, 0x1 ;  /* 0x00000001ff0a7803 */ /* 0x000fe40000000000 */
[----:B------:R-:W-:Y:S02]  /*147f0*/  ISETP.GT.AND P0, PT, R22, 0x1, !P0 ;  /* 0x000000011600780c */ /* 0x000fe40004704270 */
[----:B------:R-:W-:Y:S02]  /*14800*/  P2R R18, PR, RZ, 0x2 ;  /* 0x00000002ff127803 */ /* 0x000fe40000000000 */
[----:B------:R-:W-:Y:S02]  /*14810*/  ISETP.LT.OR P0, PT, R24, 0x2, P0 ;  /* 0x000000021800780c */ /* 0x000fe40000701670 */
[C---:B------:R-:W-:Y:S02]  /*14820*/  ISETP.GE.AND P6, PT, R23.reuse, 0x19, PT ;  /* 0x000000191700780c */ /* 0x040fe40003fc6270 */
[----:B------:R-:W-:Y:S02]  /*14830*/  FSEL R15, R164, -INF , !P0 ;  /* 0xff800000a40f7808 */ /* 0x000fe40004000000 */
[----:B------:R-:W-:Y:S02]  /*14840*/  ISETP.GT.AND P0, PT, R22, 0x8, !P1 ;  /* 0x000000081600780c */ /* 0x000fe40004f04270 */
[----:B------:R-:W-:Y:S02]  /*14850*/  ISETP.GE.AND P1, PT, R23, 0xa, PT ;  /* 0x0000000a1700780c */ /* 0x000fe40003f26270 */
[----:B------:R-:W-:Y:S02]  /*14860*/  ISETP.LT.OR P0, PT, R24, 0x9, P0 ;  /* 0x000000091800780c */ /* 0x000fe40000701670 */
[----:B------:R-:W-:Y:S02]  /*14870*/  P2R R6, PR, RZ, 0x2 ;  /* 0x00000002ff067803 */ /* 0x000fe40000000000 */
[----:B------:R-:W-:Y:S01]  /*14880*/  FSEL R13, R165, -INF , !P0 ;  /* 0xff800000a50d7808 */ /* 0x000fe20004000000 */
[--C-:B-1----:R-:W-:Y:S01]  /*14890*/  IMAD.IADD R20, R20, 0x1, R21.reuse ;  /* 0x0000000114147824 */ /* 0x102fe200078e0215 */
[----:B------:R-:W-:Y:S01]  /*148a0*/  ISETP.GT.AND P0, PT, R22, 0x9, !P1 ;  /* 0x000000091600780c */ /* 0x000fe20004f04270 */
[----:B------:R-:W-:Y:S01]  /*148b0*/  IMAD.IADD R19, R19, 0x1, R21 ;  /* 0x0000000113137824 */ /* 0x000fe200078e0215 */
        /* <DEDUP_REMOVED lines=12> */
[----:B------:R-:W-:Y:S02]  /*14980*/  ISETP.GE.AND P3, PT, R23, 0x22, PT ;  /* 0x000000221700780c */ /* 0x000fe40003f66270 */
        /* <DEDUP_REMOVED lines=25> */
[----:B------:R-:W-:Y:S04]  /*14b20*/  ISETP.LT.OR P0, PT, R24, 0x2a, P0 ;  /* 0x0000002a1800780c */ /* 0x000fe80000701670 */
        /* <DEDUP_REMOVED lines=17> */
.L_x_1134:
[----:B------:R-:W-:Y:S04]  /*14c40*/  MOV R5, c[0x0][0x32c] ;  /* 0x0000cb0000057a02 */ /* 0x000fe80000000f00 */
[----:B------:R-:W-:Y:S11]  /*14c50*/  ISETP.NE.AND P0, PT, R5, 0x1, PT ;  /* 0x000000010500780c */ /* 0x000ff60003f05270 */
[----:B------:R-:W-:Y:S02]  /*14c60*/  @!UPT UIADD3 URZ, URZ, URZ, URZ ;  /* 0x0000003f3f3ff290 */ /* 0x000fe4000fffe03f */
[----:B------:R-:W-:Y:S05]  /*14c70*/  @P0 IMAD.HI.U32 R5, R21, c[0x0][0x330], RZ ;  /* 0x0000cc0015050a27 */ /* 0x000fea00078e00ff */
[----:B------:R-:W-:Y:S02]  /*14c80*/  @P0 SHF.R.U32.HI R21, RZ, c[0x0][0x334], R5 ;  /* 0x0000cd00ff150a19 */ /* 0x000fe40000011605 */
.L_x_1135:
[----:B------:R-:W-:Y:S05]  /*14c90*/  BSYNC B0 ;  /* 0x0000000000007941 */ /* 0x000fea0003800000 */
.L_x_1133:
[----:B------:R-:W-:Y:S05]  /*14ca0*/  IMAD R12, R21, c[0x0][0x32c], R12 ;  /* 0x0000cb00150c7a24 */ /* 0x000fea00078e020c */
[----:B------:R-:W-:Y:S02]  /*14cb0*/  IADD3 R5, R12, c[0x0][0x32c], RZ ;  /* 0x0000cb000c057a10 */ /* 0x000fe40007ffe0ff */
[----:B------:R-:W-:Y:S02]  /*14cc0*/  IMNMX R19, R19, R12, !PT ;  /* 0x0000000c13137217 */ /* 0x000fe40007800200 */
[----:B------:R-:W-:Y:S02]  /*14cd0*/  IMNMX R20, R20, R5, PT ;  /* 0x0000000514147217 */ /* 0x000fe40003800200 */
.L_x_1132:
[----:B------:R-:W-:Y:S01]  /*14ce0*/  ISETP.GT.AND P0, PT, R19, RZ, !P1 ;  /* 0x000000ff1300720c */ /* 0x000fe20004f04270 */
[----:B------:R-:W-:Y:S01]  /*14cf0*/  LDSM.16.MT88.4 R172, [R214+0x7880] ;  /* 0x00788000d6ac783b */ /* 0x000fe20000004200 */
[----:B------:R-:W-:Y:S02]  /*14d00*/  ISETP.NE.AND P1, PT, R0, RZ, PT ;  /* 0x000000ff0000720c */ /* 0x000fe40003f25270 */
[----:B------:R-:W-:Y:S02]  /*14d10*/  ISETP.LT.OR P0, PT, R20, 0x1, P0 ;  /* 0x000000011400780c */ /* 0x000fe40000701670 */
[----:B------:R-:W-:Y:S02]  /*14d20*/  FMNMX.FTZ R0, R14, R157, !PT ;  /* 0x0000009d0e007209 */ /* 0x000fe40007810000 */
[----:B------:R-:W-:Y:S02]  /*14d30*/  FSEL R12, R2, -INF , !P0 ;  /* 0xff800000020c7808 */ /* 0x000fe40004000000 */
[----:B------:R-:W-:Y:S02]  /*14d40*/  ISETP.NE.AND P0, PT, R10, RZ, PT ;  /* 0x000000ff0a00720c */ /* 0x000fe40003f05270 */
[----:B------:R-:W-:Y:S02]  /*14d50*/  FMNMX.FTZ R0, R15, R0, !PT ;  /* 0x000000000f007209 */ /* 0x000fe40007810000 */
[----:B------:R-:W-:Y:S02]  /*14d60*/  ISETP.GT.AND P0, PT, R19, 0x1, !P0 ;  /* 0x000000011300780c */ /* 0x000fe40004704270 */
[----:B------:R-:W-:Y:S02]  /*14d70*/  FMNMX.FTZ R0, R13, R0, !PT ;  /* 0x000000000d007209 */ /* 0x000fe40007810000 */
        /* <DEDUP_REMOVED lines=31> */
[C---:B------:R-:W-:Y:S01]  /*14f70*/  ISETP.GT.AND P0, PT, R19.reuse, 0x18, !P6 ;  /* 0x000000181300780c */ /* 0x040fe20007704270 */
[----:B------:R-:W1:Y:S01]  /*14f80*/  SHFL.BFLY PT, R0, R9, 0x2, 0x1f ;  /* 0x0c401f0009007f89 */ /* 0x000e6200000e0000 */
[----:B------:R-:W-:Y:S02]  /*14f90*/  FMNMX.FTZ R5, R170, R5, !PT ;  /* 0x00000005aa057209 */ /* 0x000fe40007810000 */
[----:B------:R-:W-:Y:S02]  /*14fa0*/  ISETP.LT.OR P0, PT, R20, 0x19, P0 ;  /* 0x000000191400780c */ /* 0x000fe40000701670 */
[----:B------:R-:W-:Y:S02]  /*14fb0*/  FMNMX.FTZ R5, R168, R5, !PT ;  /* 0x00000005a8057209 */ /* 0x000fe40007810000 */
[----:B------:R-:W-:Y:S02]  /*14fc0*/  FSEL R166, R166, -INF , !P0 ;  /* 0xff800000a6a67808 */ /* 0x000fe40004000000 */
[C---:B------:R-:W-:Y:S02]  /*14fd0*/  ISETP.GT.AND P0, PT, R19.reuse, 0x19, !P5 ;  /* 0x000000191300780c */ /* 0x040fe40006f04270 */
[----:B------:R-:W-:Y:S02]  /*14fe0*/  FMNMX.FTZ R5, R166, R5, !PT ;  /* 0x00000005a6057209 */ /* 0x000fe40007810000 */
[----:B------:R-:W-:Y:S04]  /*14ff0*/  ISETP.LT.OR P0, PT, R20, 0x1a, P0 ;  /* 0x0000001a1400780c */ /* 0x000fe80000701670 */
        /* <DEDUP_REMOVED lines=13> */
[----:B------:R-:W-:Y:S02]  /*150d0*/  ISETP.GT.AND P0, PT, R19, 0x29, !P1 ;  /* 0x000000291300780c */ /* 0x000fe40004f04270 */
[----:B------:R-:W-:Y:S02]  /*150e0*/  FMNMX.FTZ R5, R186, R5, !PT ;  /* 0x00000005ba057209 */ /* 0x000fe40007810000 */
[----:B------:R-:W-:Y:S02]  /*150f0*/  ISETP.LT.OR P0, PT, R20, 0x2a, P0 ;  /* 0x0000002a1400780c */ /* 0x000fe40000701670 */
[----:B------:R-:W-:Y:S02]  /*15100*/  LDSM.16.MT88.4 R20, [R214+0x4080] ;  /* 0x00408000d614783b */ /* 0x000fe40000004200 */
[----:B------:R-:W-:Y:S02]  /*15110*/  FSEL R158, R7, -INF , !P0 ;  /* 0xff800000079e7808 */ /* 0x000fe40004000000 */
[----:B-1----:R-:W-:Y:S02]  /*15120*/  FMNMX.FTZ R7, R9, R0, !PT ;  /* 0x0000000009077209 */ /* 0x002fe40007810000 */
[----:B------:R-:W-:Y:S03]  /*15130*/  FMNMX.FTZ R9, R158, R5, !PT ;  /* 0x000000059e097209 */ /* 0x000fe60007810000 */
[----:B------:R-:W1:Y:S08]  /*15140*/  SHFL.BFLY PT, R0, R7, 0x1, 0x1f ;  /* 0x0c201f0007007f89 */ /* 0x000e7000000e0000 */
[----:B------:R-:W2:Y:S01]  /*15150*/  SHFL.BFLY PT, R2, R9, 0x2, 0x1f ;  /* 0x0c401f0009027f89 */ /* 0x000ea200000e0000 */
[----:B-1----:R-:W-:Y:S04]  /*15160*/  FMNMX.FTZ R0, R7, R0, !PT ;  /* 0x0000000007007209 */ /* 0x002fe80007810000 */
[C---:B------:R-:W-:Y:S01]  /*15170*/  FSETP.NEU.FTZ.AND P0, PT, R0.reuse, -INF , PT ;  /* 0xff8000000000780b */ /* 0x040fe20003f1d000 */
[----:B------:R-:W-:Y:S01]  /*15180*/  FMUL.FTZ R192, R0, c[0x0][0x2d0] ;  /* 0x0000b40000c07a20 */ /* 0x000fe20000410000 */
[----:B--2---:R-:W-:Y:S04]  /*15190*/  FMNMX.FTZ R7, R9, R2, !PT ;  /* 0x0000000209077209 */ /* 0x004fe80007810000 */
[----:B------:R-:W-:Y:S02]  /*151a0*/  FSEL R192, R192, RZ, P0 ;  /* 0x000000ffc0c07208 */ /* 0x000fe40000000000 */
[----:B------:R-:W-:Y:S01]  /*151b0*/  FSEL R4, R0, RZ, P0 ;  /* 0x000000ff00047208 */ /* 0x000fe20000000000 */
[----:B------:R-:W1:Y:S02]  /*151c0*/  SHFL.BFLY PT, R2, R7, 0x1, 0x1f ;  /* 0x0c201f0007027f89 */ /* 0x000e6400000e0000 */
[--C-:B------:R-:W-:Y:S02]  /*151d0*/  FFMA.FTZ R180, R14, c[0x0][0x2d0], -R192.reuse ;  /* 0x0000b4000eb47a23 */ /* 0x100fe400000108c0 */
[--C-:B------:R-:W-:Y:S02]  /*151e0*/  FFMA.FTZ R178, R15, c[0x0][0x2d0], -R192.reuse ;  /* 0x0000b4000fb27a23 */ /* 0x100fe400000108c0 */
[--C-:B------:R-:W-:Y:S02]  /*151f0*/  FFMA.FTZ R177, R13, c[0x0][0x2d0], -R192.reuse ;  /* 0x0000b4000db17a23 */ /* 0x100fe400000108c0 */
[----:B------:R-:W-:Y:S01]  /*15200*/  FADD.FTZ R4, -R4, R157 ;  /* 0x0000009d04047221 */ /* 0x000fe20000010100 */
[----:B------:R-:W-:Y:S01]  /*15210*/  MUFU.EX2 R180, R180 ;  /* 0x000000b400b47308 */ /* 0x000fe20000000800 */
[--C-:B------:R-:W-:Y:S02]  /*15220*/  FFMA.FTZ R176, R11, c[0x0][0x2d0], -R192.reuse ;  /* 0x0000b4000bb07a23 */ /* 0x100fe400000108c0 */
        /* <DEDUP_REMOVED lines=8> */
[--C-:B------:R-:W-:Y:S02]  /*152b0*/  FFMA.FTZ R189, R189, c[0x0][0x2d0], -R192.reuse ;  /* 0x0000b400bdbd7a23 */ /* 0x100fe400000108c0 */
[--C-:B------:R-:W-:Y:S01]  /*152c0*/  FFMA.FTZ R187, R187, c[0x0][0x2d0], -R192.reuse ;  /* 0x0000b400bbbb7a23 */ /* 0x100fe200000108c0 */
[C---:B------:R-:W-:Y:S01]  /*152d0*/  FSETP.NEU.FTZ.AND P0, PT, R2.reuse, -INF , PT ;  /* 0xff8000000200780b */ /* 0x040fe20003f1d000 */
[C---:B------:R-:W-:Y:S01]  /*152e0*/  FMUL.FTZ R183, R2.reuse, c[0x0][0x2d0] ;  /* 0x0000b40002b77a20 */ /* 0x040fe20000410000 */
[----:B------:R-:W-:Y:S01]  /*152f0*/  MUFU.EX2 R177, R177 ;  /* 0x000000b100b17308 */ /* 0x000fe20000000800 */
[----:B------:R-:W-:Y:S01]  /*15300*/  FFMA.FTZ R192, R185, c[0x0][0x2d0], -R192 ;  /* 0x0000b400b9c07a23 */ /* 0x000fe200000108c0 */
[----:B------:R-:W-:Y:S02]  /*15310*/  FSEL R5, R2, RZ, P0 ;  /* 0x000000ff02057208 */ /* 0x000fe40000000000 */
[----:B------:R-:W-:Y:S02]  /*15320*/  FSEL R183, R183, RZ, P0 ;  /* 0x000000ffb7b77208 */ /* 0x000fe40000000000 */
[----:B------:R-:W-:Y:S01]  /*15330*/  ISETP.GT.AND P0, PT, R246, R229, PT ;  /* 0x000000e5f600720c */ /* 0x000fe20003f04270 */
[----:B------:R-:W-:Y:S02]  /*15340*/  FADD.FTZ R5, -R5, R156 ;  /* 0x0000009c05057221 */ /* 0x000fe40000010100 */
[--C-:B------:R-:W-:Y:S01]  /*15350*/  FFMA.FTZ R184, R12, c[0x0][0x2d0], -R183.reuse ;  /* 0x0000b4000cb87a23 */ /* 0x100fe200000108b7 */
[----:B------:R-:W1:Y:S01]  /*15360*/  MUFU.EX2 R176, R176 ;  /* 0x000000b000b07308 */ /* 0x000e620000000800 */
[----:B------:R-:W3:Y:S01]  /*15370*/  LDSM.16.MT88.4 R12, [R216+0x4080] ;  /* 0x00408000d80c783b */ /* 0x000ee20000004200 */
[--C-:B------:R-:W-:Y:S01]  /*15380*/  FFMA.FTZ R181, R10, c[0x0][0x2d0], -R183.reuse ;  /* 0x0000b4000ab57a23 */ /* 0x100fe200000108b7 */
[----:B--2---:R-:W-:Y:S01]  /*15390*/  F2FP.BF16.PACK_AB R160, R178, R180 ;  /* 0x000000b4b2a0723e */ /* 0x004fe200000010ff */
[--C-:B------:R-:W-:Y:S02]  /*153a0*/  FFMA.FTZ R179, R6, c[0x0][0x2d0], -R183.reuse ;  /* 0x0000b40006b37a23 */ /* 0x100fe400000108b7 */
[--C-:B------:R-:W-:Y:S02]  /*153b0*/  FFMA.FTZ R182, R8, c[0x0][0x2d0], -R183.reuse ;  /* 0x0000b40008b67a23 */ /* 0x100fe400000108b7 */
[----:B------:R-:W-:Y:S02]  /*153c0*/  FMUL.FTZ R8, R5, c[0x0][0x2d0] ;  /* 0x0000b40005087a20 */ /* 0x000fe40000410000 */
[----:B------:R-:W2:Y:S01]  /*153d0*/  MUFU.EX2 R157, R157 ;  /* 0x0000009d009d7308 */ /* 0x000ea20000000800 */
[--C-:B------:R-:W-:Y:S02]  /*153e0*/  FFMA.FTZ R198, R170, c[0x0][0x2d0], -R183.reuse ;  /* 0x0000b400aac67a23 */ /* 0x100fe400000108b7 */
[--C-:B------:R-:W-:Y:S02]  /*153f0*/  FFMA.FTZ R197, R168, c[0x0][0x2d0], -R183.reuse ;  /* 0x0000b400a8c57a23 */ /* 0x100fe400000108b7 */
[----:B------:R-:W-:Y:S01]  /*15400*/  LDSM.16.MT88.4 R168, [R212+0x6080] ;  /* 0x00608000d4a8783b */ /* 0x000fe20000004200 */
[--C-:B------:R-:W-:Y:S02]  /*15410*/  FFMA.FTZ R199, R166, c[0x0][0x2d0], -R183.reuse ;  /* 0x0000b400a6c77a23 */ /* 0x100fe400000108b7 */
[--C-:B------:R-:W-:Y:S02]  /*15420*/  FFMA.FTZ R252, R164, c[0x0][0x2d0], -R183.reuse ;  /* 0x0000b400a4fc7a23 */ /* 0x100fe400000108b7 */
[----:B------:R-:W-:Y:S01]  /*15430*/  MUFU.EX2 R184, R184 ;  /* 0x000000b800b87308 */ /* 0x000fe20000000800 */
[--C-:B------:R-:W-:Y:S02]  /*15440*/  FFMA.FTZ R185, R190, c[0x0][0x2d0], -R183.reuse ;  /* 0x0000b400beb97a23 */ /* 0x100fe400000108b7 */
[----:B------:R-:W-:Y:S01]  /*15450*/  LDSM.16.MT88.4 R164, [R216+0x6080] ;  /* 0x00608000d8a4783b */ /* 0x000fe20000004200 */
[----:B-1----:R-:W-:Y:S01]  /*15460*/  F2FP.BF16.PACK_AB R162, R176, R177 ;  /* 0x000000b1b0a2723e */ /* 0x002fe200000010ff */
[--C-:B------:R-:W-:Y:S02]  /*15470*/  FFMA.FTZ R188, R188, c[0x0][0x2d0], -R183.reuse ;  /* 0x0000b400bcbc7a23 */ /* 0x100fe400000108b7 */
[--C-:B------:R-:W-:Y:S02]  /*15480*/  FFMA.FTZ R186, R186, c[0x0][0x2d0], -R183.reuse ;  /* 0x0000b400baba7a23 */ /* 0x100fe400000108b7 */
[----:B------:R-:W-:Y:S01]  /*15490*/  FFMA.FTZ R183, R158, c[0x0][0x2d0], -R183 ;  /* 0x0000b4009eb77a23 */ /* 0x000fe200000108b7 */
[----:B------:R-:W1:Y:S01]  /*154a0*/  MUFU.EX2 R181, R181 ;  /* 0x000000b500b57308 */ /* 0x000e620000000800 */
[C---:B--2---:R-:W-:Y:S02]  /*154b0*/  FMUL.FTZ R4, R157.reuse, R152 ;  /* 0x000000989d047220 */ /* 0x044fe40000410000 */
[C---:B------:R-:W-:Y:S02]  /*154c0*/  FMUL.FTZ R5, R157.reuse, R153 ;  /* 0x000000999d057220 */ /* 0x040fe40000410000 */
[C---:B------:R-:W-:Y:S05]  /*154d0*/  FMUL.FTZ R9, R157.reuse, R149 ;  /* 0x000000959d097220 */ /* 0x040fea0000410000 */
[----:B------:R-:W-:Y:S01]  /*154e0*/  MUFU.EX2 R182, R182 ;  /* 0x000000b600b67308 */ /* 0x000fe20000000800 */
[C---:B------:R-:W-:Y:S02]  /*154f0*/  FMUL.FTZ R16, R157.reuse, R140 ;  /* 0x0000008c9d107220 */ /* 0x040fe40000410000 */
[C---:B------:R-:W-:Y:S02]  /*15500*/  FMUL.FTZ R17, R157.reuse, R141 ;  /* 0x0000008d9d117220 */ /* 0x040fe40000410000 */
[C---:B------:R-:W-:Y:S02]  /*15510*/  FMUL.FTZ R24, R157.reuse, R132 ;  /* 0x000000849d187220 */ /* 0x040fe40000410000 */
[C---:B------:R-:W-:Y:S02]  /*15520*/  FMUL.FTZ R25, R157.reuse, R133 ;  /* 0x000000859d197220 */ /* 0x040fe40000410000 */
[C---:B------:R-:W-:Y:S01]  /*15530*/  FMUL.FTZ R28, R157.reuse, R28 ;  /* 0x0000001c9d1c7220 */ /* 0x040fe20000410000 */
[----:B------:R-:W2:Y:S01]  /*15540*/  MUFU.EX2 R179, R179 ;  /* 0x000000b300b37308 */ /* 0x000ea20000000800 */
[C---:B------:R-:W-:Y:S02]  /*15550*/  FMUL.FTZ R29, R157.reuse, R29 ;  /* 0x0000001d9d1d7220 */ /* 0x040fe40000410000 */
[----:B------:R-:W-:Y:S01]  /*15560*/  FMUL.FTZ R32, R157, R32 ;  /* 0x000000209d207220 */ /* 0x000fe20000410000 */
        /* <DEDUP_REMOVED lines=12> */
[----:B------:R-:W-:Y:S01]  /*15630*/  FMUL.FTZ R52, R157, R52 ;  /* 0x000000349d347220 */ /* 0x000fe20000410000 */
[----:B--2---:R-:W-:Y:S01]  /*15640*/  F2FP.BF16.PACK_AB R163, R179, R182 ;  /* 0x000000b6b3a3723e */ /* 0x004fe200000010ff */
        /* <DEDUP_REMOVED lines=9> */
[C---:B------:R-:W-:Y:S01]  /*156e0*/  FMUL.FTZ R8, R157.reuse, R148 ;  /* 0x000000949d087220 */ /* 0x040fe20000410000 */
[----:B------:R-:W-:Y:S01]  /*156f0*/  MUFU.EX2 R195, R195 ;  /* 0x000000c300c37308 */ /* 0x000fe20000000800 */
[C---:B------:R-:W-:Y:S02]  /*15700*/  FMUL.FTZ R10, R156.reuse, R150 ;  /* 0x000000969c0a7220 */ /* 0x040fe40000410000 */
[C---:B---3--:R-:W-:Y:S05]  /*15710*/  HMMA.16816.F32.BF16 R4, R160.reuse, R12, R4 ;  /* 0x0000000ca004723c */ /* 0x048fea0000041804 */
[C---:B------:R-:W-:Y:S02]  /*15720*/  FMUL.FTZ R11, R156.reuse, R151 ;  /* 0x000000979c0b7220 */ /* 0x040fe40000410000 */
[----:B------:R-:W-:Y:S01]  /*15730*/  LDSM.16.MT88.4 R148, [R213+0x4880] ;  /* 0x00488000d594783b */ /* 0x000fe20000004200 */
[C---:B------:R-:W-:Y:S01]  /*15740*/  FMUL.FTZ R12, R157.reuse, R144 ;  /* 0x000000909d0c7220 */ /* 0x040fe20000410000 */
[----:B------:R-:W-:Y:S03]  /*15750*/  MUFU.EX2 R196, R196 ;  /* 0x000000c400c47308 */ /* 0x000fe60000000800 */
[C---:B------:R-:W-:Y:S03]  /*15760*/  HMMA.16816.F32.BF16 R8, R160.reuse, R14, R8 ;  /* 0x0000000ea008723c */ /* 0x040fe60000041808 */
[C---:B------:R-:W-:Y:S02]  /*15770*/  FMUL.FTZ R13, R157.reuse, R145 ;  /* 0x000000919d0d7220 */ /* 0x040fe40000410000 */
[C---:B------:R-:W-:Y:S02]  /*15780*/  FMUL.FTZ R18, R156.reuse, R142 ;  /* 0x0000008e9c127220 */ /* 0x040fe40000410000 */
[C---:B------:R-:W-:Y:S01]  /*15790*/  FMUL.FTZ R14, R156.reuse, R146 ;  /* 0x000000929c0e7220 */ /* 0x040fe20000410000 */
[----:B------:R-:W-:Y:S01]  /*157a0*/  MUFU.EX2 R198, R198 ;  /* 0x000000c600c67308 */ /* 0x000fe20000000800 */
[C---:B------:R-:W-:Y:S02]  /*157b0*/  FMUL.FTZ R15, R156.reuse, R147 ;  /* 0x000000939c0f7220 */ /* 0x040fe40000410000 */
[----:B------:R-:W3:Y:S01]  /*157c0*/  LDSM.16.MT88.4 R144, [R212+0x4080] ;  /* 0x00408000d490783b */ /* 0x000ee20000004200 */
[C---:B------:R-:W-:Y:S02]  /*157d0*/  FMUL.FTZ R19, R156.reuse, R143 ;  /* 0x0000008f9c137220 */ /* 0x040fe40000410000 */
[C---:B------:R-:W-:Y:S02]  /*157e0*/  FMUL.FTZ R26, R156.reuse, R134 ;  /* 0x000000869c1a7220 */ /* 0x040fe40000410000 */
[C---:B------:R-:W-:Y:S02]  /*157f0*/  HMMA.16816.F32.BF16 R12, R160.reuse, R20, R12 ;  /* 0x00000014a00c723c */ /* 0x040fe4000004180c */
[----:B------:R-:W4:Y:S01]  /*15800*/  MUFU.EX2 R197, R197 ;  /* 0x000000c500c57308 */ /* 0x000f220000000800 */
[----:B------:R-:W-:Y:S01]  /*15810*/  LDSM.16.MT88.4 R140, [R213+0x5880] ;  /* 0x00588000d58c783b */ /* 0x000fe20000004200 */
[C---:B------:R-:W-:Y:S02]  /*15820*/  FMUL.FTZ R27, R156.reuse, R135 ;  /* 0x000000879c1b7220 */ /* 0x040fe40000410000 */
[C---:B------:R-:W-:Y:S02]  /*15830*/  FMUL.FTZ R30, R156.reuse, R30 ;  /* 0x0000001e9c1e7220 */ /* 0x040fe40000410000 */
[C---:B------:R-:W-:Y:S03]  /*15840*/  HMMA.16816.F32.BF16 R16, R160.reuse, R22, R16 ;  /* 0x00000016a010723c */ /* 0x040fe60000041810 */
[----:B------:R-:W-:Y:S01]  /*15850*/  LDSM.16.MT88.4 R132, [R214+0x5880] ;  /* 0x00588000d684783b */ /* 0x000fe20000004200 */
[C---:B------:R-:W-:Y:S01]  /*15860*/  FMUL.FTZ R20, R157.reuse, R136 ;  /* 0x000000889d147220 */ /* 0x040fe20000410000 */
[----:B------:R-:W-:Y:S01]  /*15870*/  MUFU.EX2 R199, R199 ;  /* 0x000000c700c77308 */ /* 0x000fe20000000800 */
[C---:B------:R-:W-:Y:S02]  /*15880*/  FMUL.FTZ R21, R157.reuse, R137 ;  /* 0x000000899d157220 */ /* 0x040fe40000410000 */
[C---:B------:R-:W-:Y:S04]  /*15890*/  FMUL.FTZ R22, R156.reuse, R138 ;  /* 0x0000008a9c167220 */ /* 0x040fe80000410000 */
[C---:B------:R-:W-:Y:S02]  /*158a0*/  FMUL.FTZ R23, R156.reuse, R139 ;  /* 0x0000008b9c177220 */ /* 0x040fe40000410000 */
[----:B------:R-:W5:Y:S01]  /*158b0*/  LDSM.16.MT88.4 R136, [R216+0x5880] ;  /* 0x00588000d888783b */ /* 0x000f620000004200 */
[C---:B------:R-:W-:Y:S01]  /*158c0*/  FMUL.FTZ R31, R156.reuse, R31 ;  /* 0x0000001f9c1f7220 */ /* 0x040fe20000410000 */
[----:B------:R-:W2:Y:S01]  /*158d0*/  MUFU.EX2 R252, R252 ;  /* 0x000000fc00fc7308 */ /* 0x000ea20000000800 */
        /* <DEDUP_REMOVED lines=12> */
[----:B------:R-:W1:Y:S01]  /*159a0*/  MUFU.EX2 R189, R189 ;  /* 0x000000bd00bd7308 */ /* 0x000e620000000800 */
[C---:B------:R-:W-:Y:S02]  /*159b0*/  FMUL.FTZ R47, R156.reuse, R47 ;  /* 0x0000002f9c2f7220 */ /* 0x040fe40000410000 */
[C---:B------:R-:W-:Y:S01]  /*159c0*/  HMMA.16816.F32.BF16 R32, R160.reuse, R146, R32 ;  /* 0x00000092a020723c */ /* 0x040fe20000041820 */
[----:B------:R-:W-:Y:S03]  /*159d0*/  LDSM.16.MT88.4 R144, [R214+0x4880] ;  /* 0x00488000d690783b */ /* 0x000fe60000004200 */
[C---:B------:R-:W-:Y:S02]  /*159e0*/  FMUL.FTZ R50, R156.reuse, R50 ;  /* 0x000000329c327220 */ /* 0x040fe40000410000 */
[C---:B------:R-:W-:Y:S01]  /*159f0*/  FMUL.FTZ R51, R156.reuse, R51 ;  /* 0x000000339c337220 */ /* 0x040fe20000410000 */
[----:B------:R-:W-:Y:S01]  /*15a00*/  MUFU.EX2 R187, R187 ;  /* 0x000000bb00bb7308 */ /* 0x000fe20000000800 */
[C---:B------:R-:W-:Y:S01]  /*15a10*/  FMUL.FTZ R54, R156.reuse, R54 ;  /* 0x000000369c367220 */ /* 0x040fe20000410000 */
[C---:B-----5:R-:W-:Y:S03]  /*15a20*/  HMMA.16816.F32.BF16 R36, R160.reuse, R136, R36 ;  /* 0x00000088a024723c */ /* 0x060fe60000041824 */
[C---:B------:R-:W-:Y:S02]  /*15a30*/  FMUL.FTZ R55, R156.reuse, R55 ;  /* 0x000000379c377220 */ /* 0x040fe40000410000 */
[C---:B------:R-:W-:Y:S03]  /*15a40*/  FMUL.FTZ R58, R156.reuse, R58 ;  /* 0x0000003a9c3a7220 */ /* 0x040fe60000410000 */
[----:B------:R-:W-:Y:S01]  /*15a50*/  MUFU.EX2 R192, R192 ;  /* 0x000000c000c07308 */ /* 0x000fe20000000800 */
[C---:B------:R-:W-:Y:S01]  /*15a60*/  FMUL.FTZ R59, R156.reuse, R59 ;  /* 0x0000003b9c3b7220 */ /* 0x040fe20000410000 */
[C---:B------:R-:W-:Y:S01]  /*15a70*/  HMMA.16816.F32.BF16 R40, R160.reuse, R138, R40 ;  /* 0x0000008aa028723c */ /* 0x040fe20000041828 */
[----:B------:R-:W3:Y:S02]  /*15a80*/  LDSM.16.MT88.4 R136, [R212+0x5880] ;  /* 0x00588000d488783b */ /* 0x000ee40000004200 */
[C---:B------:R-:W-:Y:S02]  /*15a90*/  FMUL.FTZ R62, R156.reuse, R62 ;  /* 0x0000003e9c3e7220 */ /* 0x040fe40000410000 */
[C---:B------:R-:W-:Y:S03]  /*15aa0*/  FMUL.FTZ R63, R156.reuse, R63 ;  /* 0x0000003f9c3f7220 */ /* 0x040fe60000410000 */
[C---:B------:R-:W-:Y:S01]  /*15ab0*/  HMMA.16816.F32.BF16 R44, R160.reuse, R132, R44 ;  /* 0x00000084a02c723c */ /* 0x040fe2000004182c */
[----:B------:R-:W-:Y:S03]  /*15ac0*/  MUFU.EX2 R185, R185 ;  /* 0x000000b900b97308 */ /* 0x000fe60000000800 */
[C---:B------:R-:W-:Y:S02]  /*15ad0*/  FMUL.FTZ R64, R157.reuse, R64 ;  /* 0x000000409d407220 */ /* 0x040fe40000410000 */
[C---:B------:R-:W-:Y:S02]  /*15ae0*/  FMUL.FTZ R65, R157.reuse, R65 ;  /* 0x000000419d417220 */ /* 0x040fe40000410000 */
[C---:B------:R-:W-:Y:S01]  /*15af0*/  HMMA.16816.F32.BF16 R48, R160.reuse, R134, R48 ;  /* 0x00000086a030723c */ /* 0x040fe20000041830 */
[----:B------:R-:W5:Y:S02]  /*15b00*/  LDSM.16.MT88.4 R132, [R216+0x7080] ;  /* 0x00708000d884783b */ /* 0x000f640000004200 */
[----:B------:R-:W1:Y:S01]  /*15b10*/  MUFU.EX2 R188, R188 ;  /* 0x000000bc00bc7308 */ /* 0x000e620000000800 */
[C---:B------:R-:W-:Y:S02]  /*15b20*/  FMUL.FTZ R66, R156.reuse, R66 ;  /* 0x000000429c427220 */ /* 0x040fe40000410000 */
[C---:B------:R-:W-:Y:S02]  /*15b30*/  FMUL.FTZ R67, R156.reuse, R67 ;  /* 0x000000439c437220 */ /* 0x040fe40000410000 */
[C---:B------:R-:W-:Y:S04]  /*15b40*/  HMMA.16816.F32.BF16 R52, R160.reuse, R140, R52 ;  /* 0x0000008ca034723c */ /* 0x040fe80000041834 */
[C---:B------:R-:W-:Y:S01]  /*15b50*/  FMUL.FTZ R68, R157.reuse, R68 ;  /* 0x000000449d447220 */ /* 0x040fe20000410000 */
[----:B------:R-:W-:Y:S01]  /*15b60*/  MUFU.EX2 R186, R186 ;  /* 0x000000ba00ba7308 */ /* 0x000fe20000000800 */
[C---:B------:R-:W-:Y:S02]  /*15b70*/  FMUL.FTZ R69, R157.reuse, R69 ;  /* 0x000000459d457220 */ /* 0x040fe40000410000 */
[C---:B------:R-:W-:Y:S01]  /*15b80*/  HMMA.16816.F32.BF16 R56, R160.reuse, R142, R56 ;  /* 0x0000008ea038723c */ /* 0x040fe20000041838 */
[----:B------:R-:W1:Y:S03]  /*15b90*/  LDSM.16.MT88.4 R140, [R214+0x7080] ;  /* 0x00708000d68c783b */ /* 0x000e660000004200 */
[C---:B------:R-:W-:Y:S02]  /*15ba0*/  FMUL.FTZ R70, R156.reuse, R70 ;  /* 0x000000469c467220 */ /* 0x040fe40000410000 */
[C---:B------:R-:W-:Y:S01]  /*15bb0*/  FMUL.FTZ R71, R156.reuse, R71 ;  /* 0x000000479c477220 */ /* 0x040fe20000410000 */
[----:B------:R-:W1:Y:S01]  /*15bc0*/  MUFU.EX2 R183, R183 ;  /* 0x000000b700b77308 */ /* 0x000e620000000800 */
        /* <DEDUP_REMOVED lines=19> */
[C---:B------:R-:W-:Y:S04]  /*15d00*/  FMUL.FTZ R84, R157.reuse, R84 ;  /* 0x000000549d547220 */ /* 0x040fe80000410000 */
[C---:B------:R-:W-:Y:S01]  /*15d10*/  FMUL.FTZ R85, R157.reuse, R85 ;  /* 0x000000559d557220 */ /* 0x040fe20000410000 */
[C---:B------:R-:W-:Y:S01]  /*15d20*/  HMMA.16816.F32.BF16 R80, R160.reuse, R142, R80 ;  /* 0x0000008ea050723c */ /* 0x040fe20000041850 */
[----:B------:R-:W1:Y:S02]  /*15d30*/  LDSM.16.MT88.4 R140, [R216+0x8880] ;  /* 0x00888000d88c783b */ /* 0x000e640000004200 */
        /* <DEDUP_REMOVED lines=15> */
[C---:B-----5:R-:W-:Y:S03]  /*15e30*/  HMMA.16816.F32.BF16 R92, R160.reuse, R132, R92 ;  /* 0x00000084a05c723c */ /* 0x060fe6000004185c */
[C---:B------:R-:W-:Y:S02]  /*15e40*/  FMUL.FTZ R98, R156.reuse, R98 ;  /* 0x000000629c627220 */ /* 0x040fe40000410000 */
[C---:B------:R-:W-:Y:S02]  /*15e50*/  FMUL.FTZ R99, R156.reuse, R99 ;  /* 0x000000639c637220 */ /* 0x040fe40000410000 */
[C---:B------:R-:W-:Y:S02]  /*15e60*/  FMUL.FTZ R100, R157.reuse, R100 ;  /* 0x000000649d647220 */ /* 0x040fe40000410000 */
[C---:B------:R-:W-:Y:S03]  /*15e70*/  FMUL.FTZ R101, R157.reuse, R101 ;  /* 0x000000659d657220 */ /* 0x040fe60000410000 */
[C---:B------:R-:W-:Y:S01]  /*15e80*/  HMMA.16816.F32.BF16 R96, R160.reuse, R134, R96 ;  /* 0x00000086a060723c */ /* 0x040fe20000041860 */
[----:B------:R-:W5:Y:S02]  /*15e90*/  LDSM.16.MT88.4 R132, [R213+0x8880] ;  /* 0x00888000d584783b */ /* 0x000f640000004200 */
        /* <DEDUP_REMOVED lines=28> */
[----:B------:R-:W-:Y:S02]  /*16060*/  FMUL.FTZ R123, R156, R123 ;  /* 0x0000007b9c7b7220 */ /* 0x000fe40000410000 */
[C---:B------:R-:W-:Y:S01]  /*16070*/  FMUL.FTZ R124, R157.reuse, R124 ;  /* 0x0000007c9d7c7220 */ /* 0x040fe20000410000 */
[----:B--2---:R-:W-:Y:S01]  /*16080*/  F2FP.BF16.PACK_AB R132, R194, R193 ;  /* 0x000000c1c284723e */ /* 0x004fe200000010ff */
[----:B------:R-:W-:Y:S03]  /*16090*/  FMUL.FTZ R125, R157, R125 ;  /* 0x0000007d9d7d7220 */ /* 0x000fe60000410000 */
[C---:B------:R-:W-:Y:S03]  /*160a0*/  HMMA.16816.F32.BF16 R120, R160.reuse, R134, R120 ;  /* 0x00000086a078723c */ /* 0x040fe60000041878 */
[C---:B------:R-:W-:Y:S01]  /*160b0*/  FMUL.FTZ R126, R156.reuse, R126 ;  /* 0x0000007e9c7e7220 */ /* 0x040fe20000410000 */
[----:B----4-:R-:W-:Y:S01]  /*160c0*/  F2FP.BF16.PACK_AB R133, R197, R198 ;  /* 0x000000c6c585723e */ /* 0x010fe200000010ff */
[----:B------:R-:W-:Y:S02]  /*160d0*/  FMUL.FTZ R127, R156, R127 ;  /* 0x0000007f9c7f7220 */ /* 0x000fe40000410000 */
[C---:B------:R-:W-:Y:S01]  /*160e0*/  FMUL.FTZ R128, R157.reuse, R128 ;  /* 0x000000809d807220 */ /* 0x040fe20000410000 */
[----:B------:R-:W-:Y:S01]  /*160f0*/  F2FP.BF16.PACK_AB R134, R196, R195 ;  /* 0x000000c3c486723e */ /* 0x000fe200000010ff */
[C---:B------:R-:W-:Y:S03]  /*16100*/  FMUL.FTZ R129, R157.reuse, R129 ;  /* 0x000000819d817220 */ /* 0x040fe60000410000 */
[C---:B-1----:R-:W-:Y:S03]  /*16110*/  HMMA.16816.F32.BF16 R124, R160.reuse, R140, R124 ;  /* 0x0000008ca07c723c */ /* 0x042fe6000004187c */
[----:B------:R-:W-:Y:S01]  /*16120*/  FMUL.FTZ R130, R156, R130 ;  /* 0x000000829c827220 */ /* 0x000fe20000410000 */
[----:B------:R-:W-:Y:S01]  /*16130*/  F2FP.BF16.PACK_AB R135, R252, R199 ;  /* 0x000000c7fc87723e */ /* 0x000fe200000010ff */
[C---:B------:R-:W-:Y:S02]  /*16140*/  FMUL.FTZ R131, R156.reuse, R131 ;  /* 0x000000839c837220 */ /* 0x040fe40000410000 */
[----:B------:R-:W-:Y:S01]  /*16150*/  FFMA.FTZ R180, R157, R247, R180 ;  /* 0x000000f79db47223 */ /* 0x000fe200000100b4 */
[----:B------:R-:W-:Y:S01]  /*16160*/  MOV R157, R0 ;  /* 0x00000000009d7202 */ /* 0x000fe20000000f00 */
[----:B------:R-:W-:Y:S03]  /*16170*/  FFMA.FTZ R184, R156, R243, R184 ;  /* 0x000000f39cb87223 */ /* 0x000fe600000100b8 */
[----:B------:R-:W-:Y:S01]  /*16180*/  HMMA.16816.F32.BF16 R128, R160, R142, R128 ;  /* 0x0000008ea080723c */ /* 0x000fe20000041880 */
[----:B------:R-:W1:Y:S02]  /*16190*/  LDSM.16.MT88.4 R140, [R214+0x6080] ;  /* 0x00608000d68c783b */ /* 0x000e640000004200 */
[----:B------:R-:W-:Y:S01]  /*161a0*/  FADD.FTZ R180, R178, R180 ;  /* 0x000000b4b2b47221 */ /* 0x000fe20000010000 */
[----:B------:R-:W-:Y:S01]  /*161b0*/  MOV R156, R2 ;  /* 0x00000002009c7202 */ /* 0x000fe20000000f00 */
[----:B------:R-:W-:Y:S02]  /*161c0*/  FADD.FTZ R181, R181, R184 ;  /* 0x000000b8b5b57221 */ /* 0x000fe40000010000 */
[----:B------:R-:W-:Y:S01]  /*161d0*/  FADD.FTZ R177, R177, R180 ;  /* 0x000000b4b1b17221 */ /* 0x000fe20000010000 */
[C---:B---3--:R-:W-:Y:S01]  /*161e0*/  HMMA.16816.F32.BF16 R4, R132.reuse, R136, R4 ;  /* 0x000000888404723c */ /* 0x048fe20000041804 */
[----:B------:R-:W2:Y:S04]  /*161f0*/  LDSM.16.MT88.4 R160, [R213+0x6080] ;  /* 0x00608000d5a0783b */ /* 0x000ea80000004200 */
[----:B------:R-:W-:Y:S02]  /*16200*/  FADD.FTZ R182, R182, R181 ;  /* 0x000000b5b6b67221 */ /* 0x000fe40000010000 */
[----:B------:R-:W-:Y:S01]  /*16210*/  FADD.FTZ R176, R176, R177 ;  /* 0x000000b1b0b07221 */ /* 0x000fe20000010000 */
[C---:B------:R-:W-:Y:S01]  /*16220*/  HMMA.16816.F32.BF16 R8, R132.reuse, R138, R8 ;  /* 0x0000008a8408723c */ /* 0x040fe20000041808 */
[----:B------:R-:W3:Y:S03]  /*16230*/  LDSM.16.MT88.4 R136, [R216+0x7880] ;  /* 0x00788000d888783b */ /* 0x000ee60000004200 */
        /* <DEDUP_REMOVED lines=12> */
[C---:B------:R-:W-:Y:S01]  /*16300*/  HMMA.16816.F32.BF16 R24, R132.reuse, R150, R24 ;  /* 0x000000968418723c */ /* 0x040fe20000041818 */
[----:B------:R-:W5:Y:S03]  /*16310*/  LDSM.16.MT88.4 R148, [R212+0x7880] ;  /* 0x00788000d494783b */ /* 0x000f660000004200 */
[----:B------:R-:W-:Y:S04]  /*16320*/  FADD.FTZ R252, R252, R199 ;  /* 0x000000c7fcfc7221 */ /* 0x000fe80000010000 */
[C---:B------:R-:W-:Y:S08]  /*16330*/  HMMA.16816.F32.BF16 R28, R132.reuse, R152, R28 ;  /* 0x00000098841c723c */ /* 0x040ff0000004181c */
[C---:B------:R-:W-:Y:S08]  /*16340*/  HMMA.16816.F32.BF16 R32, R132.reuse, R154, R32 ;  /* 0x0000009a8420723c */ /* 0x040ff00000041820 */
[C---:B------:R-:W-:Y:S08]  /*16350*/  HMMA.16816.F32.BF16 R36, R132.reuse, R164, R36 ;  /* 0x000000a48424723c */ /* 0x040ff00000041824 */
[C---:B------:R-:W-:Y:S01]  /*16360*/  HMMA.16816.F32.BF16 R40, R132.reuse, R166, R40 ;  /* 0x000000a68428723c */ /* 0x040fe20000041828 */
[----:B------:R-:W-:Y:S07]  /*16370*/  LDSM.16.MT88.4 R164, [R213+0x5080] ;  /* 0x00508000d5a4783b */ /* 0x000fee0000004200 */
[C---:B-1----:R-:W-:Y:S08]  /*16380*/  HMMA.16816.F32.BF16 R44, R132.reuse, R140, R44 ;  /* 0x0000008c842c723c */ /* 0x042ff0000004182c */
[C---:B------:R-:W-:Y:S01]  /*16390*/  HMMA.16816.F32.BF16 R48, R132.reuse, R142, R48 ;  /* 0x0000008e8430723c */ /* 0x040fe20000041830 */
[----:B------:R-:W1:Y:S07]  /*163a0*/  LDSM.16.MT88.4 R140, [R216+0x9080] ;  /* 0x00908000d88c783b */ /* 0x000e6e0000004200 */
[C---:B--2---:R-:W-:Y:S07]  /*163b0*/  HMMA.16816.F32.BF16 R52, R132.reuse, R160, R52 ;  /* 0x000000a08434723c */ /* 0x044fee0000041834 */
[----:B------:R-:W-:Y:S01]  /*163c0*/  F2FP.BF16.PACK_AB R160, R189, R191 ;  /* 0x000000bfbda0723e */ /* 0x000fe200000010ff */
[C---:B------:R-:W-:Y:S04]  /*163d0*/  HMMA.16816.F32.BF16 R56, R132.reuse, R162, R56 ;  /* 0x000000a28438723c */ /* 0x040fe80000041838 */
[----:B------:R-:W-:Y:S01]  /*163e0*/  F2FP.BF16.PACK_AB R161, R188, R185 ;  /* 0x000000b9bca1723e */ /* 0x000fe200000010ff */
[----:B------:R-:W-:Y:S02]  /*163f0*/  FADD.FTZ R185, R185, R252 ;  /* 0x000000fcb9b97221 */ /* 0x000fe40000010000 */
[----:B------:R-:W-:Y:S01]  /*16400*/  F2FP.BF16.PACK_AB R162, R192, R187 ;  /* 0x000000bbc0a2723e */ /* 0x000fe200000010ff */
[C---:B------:R-:W-:Y:S04]  /*16410*/  HMMA.16816.F32.BF16 R60, R132.reuse, R168, R60 ;  /* 0x000000a8843c723c */ /* 0x040fe8000004183c */
[C---:B------:R-:W-:Y:S01]  /*16420*/  F2FP.BF16.PACK_AB R163, R183.reuse, R186 ;  /* 0x000000bab7a3723e */ /* 0x040fe200000010ff */
[----:B------:R-:W-:Y:S03]  /*16430*/  FADD.FTZ R185, R188, R185 ;  /* 0x000000b9bcb97221 */ /* 0x000fe60000010000 */
[C---:B------:R-:W-:Y:S01]  /*16440*/  HMMA.16816.F32.BF16 R64, R132.reuse, R170, R64 ;  /* 0x000000aa8440723c */ /* 0x040fe20000041840 */
[----:B------:R-:W-:Y:S03]  /*16450*/  LDSM.16.MT88.4 R168, [R212+0x5080] ;  /* 0x00508000d4a8783b */ /* 0x000fe60000004200 */
[----:B------:R-:W-:Y:S04]  /*16460*/  FADD.FTZ R186, R186, R185 ;  /* 0x000000b9baba7221 */ /* 0x000fe80000010000 */
[C---:B---3--:R-:W-:Y:S04]  /*16470*/  HMMA.16816.F32.BF16 R68, R132.reuse, R136, R68 ;  /* 0x000000888444723c */ /* 0x048fe80000041844 */
[----:B------:R-:W-:Y:S04]  /*16480*/  FADD.FTZ R243, R183, R186 ;  /* 0x000000bab7f37221 */ /* 0x000fe80000010000 */
[C---:B------:R-:W-:Y:S01]  /*16490*/  HMMA.16816.F32.BF16 R72, R132.reuse, R138, R72 ;  /* 0x0000008a8448723c */ /* 0x040fe20000041848 */
[----:B------:R-:W2:Y:S07]  /*164a0*/  LDSM.16.MT88.4 R136, [R214+0x9080] ;  /* 0x00908000d688783b */ /* 0x000eae0000004200 */
[C---:B------:R-:W-:Y:S08]  /*164b0*/  HMMA.16816.F32.BF16 R76, R132.reuse, R172, R76 ;  /* 0x000000ac844c723c */ /* 0x040ff0000004184c */
[C---:B------:R-:W-:Y:S01]  /*164c0*/  HMMA.16816.F32.BF16 R80, R132.reuse, R174, R80 ;  /* 0x000000ae8450723c */ /* 0x040fe20000041850 */
[----:B------:R-:W-:Y:S07]  /*164d0*/  LDSM.16.MT88.4 R172, [R216+0x6880] ;  /* 0x00688000d8ac783b */ /* 0x000fee0000004200 */
[C---:B----4-:R-:W-:Y:S08]  /*164e0*/  HMMA.16816.F32.BF16 R84, R132.reuse, R144, R84 ;  /* 0x000000908454723c */ /* 0x050ff00000041854 */
[C---:B------:R-:W-:Y:S01]  /*164f0*/  HMMA.16816.F32.BF16 R88, R132.reuse, R146, R88 ;  /* 0x000000928458723c */ /* 0x040fe20000041858 */
[----:B------:R-:W3:Y:S07]  /*16500*/  LDSM.16.MT88.4 R144, [R213+0x9080] ;  /* 0x00908000d590783b */ /* 0x000eee0000004200 */
[C---:B-----5:R-:W-:Y:S08]  /*16510*/  HMMA.16816.F32.BF16 R92, R132.reuse, R148, R92 ;  /* 0x00000094845c723c */ /* 0x060ff0000004185c */
[C---:B------:R-:W-:Y:S01]  /*16520*/  HMMA.16816.F32.BF16 R96, R132.reuse, R150, R96 ;  /* 0x000000968460723c */ /* 0x040fe20000041860 */
[----:B------:R-:W4:Y:S07]  /*16530*/  LDSM.16.MT88.4 R148, [R212+0x9080] ;  /* 0x00908000d494783b */ /* 0x000f2e0000004200 */
[C---:B-1----:R-:W-:Y:S08]  /*16540*/  HMMA.16816.F32.BF16 R100, R132.reuse, R140, R100 ;  /* 0x0000008c8464723c */ /* 0x042ff00000041864 */
[C---:B------:R-:W-:Y:S01]  /*16550*/  HMMA.16816.F32.BF16 R104, R132.reuse, R142, R104 ;  /* 0x0000008e8468723c */ /* 0x040fe20000041868 */
[----:B------:R-:W-:Y:S07]  /*16560*/  LDSM.16.MT88.4 R140, [R214+0x5080] ;  /* 0x00508000d68c783b */ /* 0x000fee0000004200 */
[C---:B--2---:R-:W-:Y:S08]  /*16570*/  HMMA.16816.F32.BF16 R108, R132.reuse, R136, R108 ;  /* 0x00000088846c723c */ /* 0x044ff0000004186c */
        /* <DEDUP_REMOVED lines=50> */
[----:B------:R-:W-:Y:S01]  /*168a0*/  FADD.FTZ R187, R187, R4 ;  /* 0x00000004bbbb7221 */ /* 0x000fe20000010000 */
[----:B------:R-:W-:Y:S03]  /*168b0*/  IADD3 R4, R246, -0x1, RZ ;  /* 0xfffffffff6047810 */ /* 0x000fe60007ffe0ff */
[----:B------:R-:W-:Y:S04]  /*168c0*/  HMMA.16816.F32.BF16 R128, R160, R10, R128 ;  /* 0x0000000aa080723c */ /* 0x000fe80000041880 */
[----:B------:R-:W-:Y:S01]  /*168d0*/  MOV R246, R4 ;  /* 0x0000000400f67202 */ /* 0x000fe20000000f00 */
[----:B------:R-:W-:Y:S03]  /*168e0*/  FADD.FTZ R247, R192, R187 ;  /* 0x000000bbc0f77221 */ /* 0x000fe60000010000 */
[----:B------:R-:W-:-:S05]  /*168f0*/  @P0 BRA `(.L_x_1136) ;  /* 0xffffc68000000947 */ /* 0x000fca000383ffff */
.L_x_1125:
[----:B------:R-:W-:Y:S02]  /*16900*/  @!UPT UIADD3 URZ, URZ, URZ, URZ ;  /* 0x0000003f3f3ff290 */ /* 0x000fe4000fffe03f */
[----:B------:R-:W-:Y:S02]  /*16910*/  MOV R4, 0x1f ;  /* 0x0000001f00047802 */ /* 0x000fe40000000f00 */
[----:B------:R-:W-:Y:S01]  /*16920*/  MOV R3, 0xffffffff ;  /* 0xffffffff00037802 */ /* 0x000fe20000000f00 */
[----:B------:R-:W-:Y:S06]  /*16930*/  BRA.DIV ~URZ, `(.L_x_1137) ;  /* 0x000036327f007947 */ /* 0x000fec000b800000 */
[----:B------:R1:W2:Y:S02]  /*16940*/  SHFL.BFLY PT, R6, R247, 0x2, 0x1f ;  /* 0x0c401f00f7067f89 */ /* 0x0002a400000e0000 */
.L_x_1168:
[----:B-12---:R-:W-:Y:S01]  /*16950*/  FADD.FTZ R247, R6, R247 ;  /* 0x000000f706f77221 */ /* 0x006fe20000010000 */
[----:B------:R-:W-:Y:S05]  /*16960*/  BRA.DIV ~URZ, `(.L_x_1138) ;  /* 0x000036427f007947 */ /* 0x000fea000b800000 */
[----:B------:R-:W1:Y:S04]  /*16970*/  SHFL.BFLY PT, R6, R243, 0x2, 0x1f ;  /* 0x0c401f00f3067f89 */ /* 0x000e6800000e0000 */
[----:B------:R-:W2:Y:S01]  /*16980*/  SHFL.BFLY PT, R4, R247, 0x1, 0x1f ;  /* 0x0c201f00f7047f89 */ /* 0x000ea200000e0000 */
[----:B-1----:R-:W-:-:S02]  /*16990*/  FADD.FTZ R5, R6, R243 ;  /* 0x000000f306057221 */ /* 0x002fc40000010000 */
[----:B--2---:R-:W-:-:S03]  /*169a0*/  FADD.FTZ R9, R247, R4 ;  /* 0x00000004f7097221 */ /* 0x004fc60000010000 */
[----:B------:R1:W2:Y:S04]  /*169b0*/  SHFL.BFLY PT, R6, R5, 0x1, 0x1f ;  /* 0x0c201f0005067f89 */ /* 0x0002a800000e0000 */
.L_x_1169:
[----:B--2---:R-:W-:Y:S01]  /*169c0*/  FADD.FTZ R3, R6, R5 ;  /* 0x0000000506037221 */ /* 0x004fe20000010000 */
[----:B------:R-:W-:Y:S02]  /*169d0*/  FSETP.NE.FTZ.AND P1, PT, R9, RZ, PT ;  /* 0x000000ff0900720b */ /* 0x000fe40003f35000 */
[----:B------:R-:W-:Y:S02]  /*169e0*/  MOV R6, RZ ;  /* 0x000000ff00067202 */ /* 0x000fe40000000f00 */
[----:B------:R-:W-:Y:S02]  /*169f0*/  FSETP.NE.FTZ.AND P0, PT, R3, RZ, PT ;  /* 0x000000ff0300720b */ /* 0x000fe40003f15000 */
[----:B------:R-:W-:Y:S02]  /*16a00*/  MOV R8, RZ ;  /* 0x000000ff00087202 */ /* 0x000fe40000000f00 */
[----:B------:R-:W-:-:S05]  /*16a10*/  MOV R4, 0xff800000 ;  /* 0xff80000000047802 */ /* 0x000fca0000000f00 */
[----:B------:R-:W2:Y:S01]  /*16a20*/  @P1 MUFU.LG2 R7, R9 ;  /* 0x0000000900071308 */ /* 0x000ea20000000c00 */
[----:B-1----:R-:W-:-:S03]  /*16a30*/  @P1 MOV R5, 0x3f317218 ;  /* 0x3f31721800051802 */ /* 0x002fc60000000f00 */
[----:B------:R-:W-:Y:S02]  /*16a40*/  @P0 MOV R10, 0x3f317218 ;  /* 0x3f317218000a0802 */ /* 0x000fe40000000f00 */
[----:B------:R-:W-:Y:S02]  /*16a50*/  @P1 FMUL.FTZ R5, R5, c[0x0][0x2d0] ;  /* 0x0000b40005051a20 */ /* 0x000fe40000410000 */
[----:B------:R-:W1:Y:S08]  /*16a60*/  @P0 MUFU.RCP R6, R3 ;  /* 0x0000000300060308 */ /* 0x000e700000001000 */
[----:B------:R-:W3:Y:S01]  /*16a70*/  @P0 MUFU.LG2 R3, R3 ;  /* 0x0000000300030308 */ /* 0x000ee20000000c00 */
[----:B--2---:R-:W-:-:S04]  /*16a80*/  @P1 FMUL.FTZ R7, R7, 0.69314718246459960938 ;  /* 0x3f31721807071820 */ /* 0x004fc80000410000 */
[----:B------:R-:W-:Y:S01]  /*16a90*/  @P1 FFMA.FTZ R4, R5, R0, R7 ;  /* 0x0000000005041223 */ /* 0x000fe20000010007 */
[----:B------:R-:W-:Y:S02]  /*16aa0*/  MOV R7, 0xff800000 ;  /* 0xff80000000077802 */ /* 0x000fe40000000f00 */
[----:B------:R-:W2:Y:S01]  /*16ab0*/  @P1 MUFU.RCP R8, R9 ;  /* 0x0000000900081308 */ /* 0x000ea20000001000 */
[C---:B-1----:R-:W-:Y:S01]  /*16ac0*/  FMUL.FTZ R154, R6.reuse, R154 ;  /* 0x0000009a069a7220 */ /* 0x042fe20000410000 */
[----:B------:R-:W-:Y:S01]  /*16ad0*/  PLOP3.LUT P1, PT, PT, PT, PT, 0x8, 0x0 ;  /* 0x000000000000781c */ /* 0x000fe20003f2e170 */
[C---:B------:R-:W-:Y:S02]  /*16ae0*/  FMUL.FTZ R155, R6.reuse, R155 ;  /* 0x0000009b069b7220 */ /* 0x040fe40000410000 */
[C---:B------:R-:W-:Y:S02]  /*16af0*/  FMUL.FTZ R150, R6.reuse, R150 ;  /* 0x0000009606967220 */ /* 0x040fe40000410000 */
[----:B------:R-:W-:-:S02]  /*16b00*/  FMUL.FTZ R151, R6, R151 ;  /* 0x0000009706977220 */ /* 0x000fc40000410000 */
[----:B---3--:R-:W-:Y:S02]  /*16b10*/  @P0 FMUL.FTZ R0, R3, 0.69314718246459960938 ;  /* 0x3f31721803000820 */ /* 0x008fe40000410000 */
[----:B------:R-:W-:Y:S02]  /*16b20*/  @P0 FMUL.FTZ R3, R10, c[0x0][0x2d0] ;  /* 0x0000b4000a030a20 */ /* 0x000fe40000410000 */
[C---:B------:R-:W-:Y:S02]  /*16b30*/  FMUL.FTZ R146, R6.reuse, R146 ;  /* 0x0000009206927220 */ /* 0x040fe40000410000 */
[----:B------:R-:W-:Y:S02]  /*16b40*/  FMUL.FTZ R147, R6, R147 ;  /* 0x0000009306937220 */ /* 0x000fe40000410000 */
[C---:B--2---:R-:W-:Y:S02]  /*16b50*/  FMUL.FTZ R152, R8.reuse, R152 ;  /* 0x0000009808987220 */ /* 0x044fe40000410000 */
        /* <DEDUP_REMOVED lines=121> */
[----:B------:R-:W-:Y:S02]  /*172f0*/  @P0 FFMA.FTZ R7, R3, R2, R0 ;  /* 0x0000000203070223 */ /* 0x000fe40000010000 */
.L_x_1071:
[----:B--2---:R-:W-:Y:S01]  /*17300*/  SHF.R.S32.HI R0, RZ, 0x1f, R223 ;  /* 0x0000001fff007819 */ /* 0x004fe200000114df */
[----:B------:R-:W-:Y:S05]  /*17310*/  @P1 BRA `(.L_x_1139) ;  /* 0x00001a9000001947 */ /* 0x000fea0003800000 */
[----:B------:R-:W1:Y:S01]  /*17320*/  S2R R2, SR_TID.X ;  /* 0x0000000000027919 */ /* 0x000e620000002100 */
[----:B------:R-:W-:Y:S01]  /*17330*/  F2FP.BF16.PACK_AB R5, R8, R5 ;  /* 0x000000050805723e */ /* 0x000fe200000010ff */
[----:B------:R-:W-:Y:S01]  /*17340*/  WARPSYNC 0xffffffff ;  /* 0xffffffff00007948 */ /* 0x000fe20003800000 */
        /* <DEDUP_REMOVED lines=18> */
[----:B------:R-:W-:Y:S02]  /*17470*/  F2FP.BF16.PACK_AB R28, R29, R28 ;  /* 0x0000001c1d1c723e */ /* 0x000fe400000010ff */
[----:B------:R-:W-:Y:S02]  /*17480*/  LEA.HI R10, R10, R11, RZ, 0x3 ;  /* 0x0000000b0a0a7211 */ /* 0x000fe400078f18ff */
[----:B------:R-:W-:Y:S02]  /*17490*/  F2FP.BF16.PACK_AB R30, R31, R30 ;  /* 0x0000001e1f1e723e */ /* 0x000fe400000010ff */
[----:B------:R-:W-:Y:S02]  /*174a0*/  LOP3.LUT R10, R10, 0xfffffff8, RZ, 0xc0, !PT ;  /* 0xfffffff80a0a7812 */ /* 0x000fe400078ec0ff */
[----:B------:R-:W-:-:S02]  /*174b0*/  F2FP.BF16.PACK_AB R32, R33, R32 ;  /* 0x000000202120723e */ /* 0x000fc400000010ff */
[----:B------:R-:W-:Y:S01]  /*174c0*/  F2FP.BF16.PACK_AB R34, R35, R34 ;  /* 0x000000222322723e */ /* 0x000fe200000010ff */
[----:B------:R-:W-:Y:S01]  /*174d0*/  IMAD.IADD R10, R11, 0x1, -R10 ;  /* 0x000000010b0a7824 */ /* 0x000fe200078e0a0a */
[----:B------:R-:W-:Y:S02]  /*174e0*/  LOP3.LUT R11, R6, 0xfffffffc, RZ, 0xc0, !PT ;  /* 0xfffffffc060b7812 */ /* 0x000fe400078ec0ff */
[----:B------:R-:W-:Y:S01]  /*174f0*/  SHF.R.S32.HI R6, RZ, 0x5, R8 ;  /* 0x00000005ff067819 */ /* 0x000fe20000011408 */
        /* <DEDUP_REMOVED lines=127> */
[----:B------:R-:W-:Y:S04]  /*17cf0*/  STS [R17+0xc480], R110 ;  /* 0x00c4806e11007388 */ /* 0x000fe80000000800 */
[----:B------:R-:W-:Y:S04]  /*17d00*/  STS [R19+0xc000], R112 ;  /* 0x00c0007013007388 */ /* 0x000fe80000000800 */
        /* <DEDUP_REMOVED lines=13> */
[----:B---3--:R-:W-:-:S03]  /*17de0*/  @P1 IMAD.WIDE R18, R226, R9, c[0x0][0x508] ;  /* 0x00014200e2121625 */ /* 0x008fc600078e0209 */
[----:B------:R-:W2:Y:S04]  /*17df0*/  @P0 LDG.E R17, [R14.64] ;  /* 0x000000120e110981 */ /* 0x000ea8000c1e1900 */
        /* <DEDUP_REMOVED lines=9> */
.L_x_1140:
[----:B----4-:R-:W-:Y:S01]  /*17e90*/  LOP3.LUT R9, R8, 0xffffffe0, RZ, 0xc0, !PT ;  /* 0xffffffe008097812 */ /* 0x010fe200078ec0ff */
[----:B------:R-:W1:Y:S01]  /*17ea0*/  S2R R75, SR_CTAID.X ;  /* 0x00000000004b7919 */ /* 0x000e620000002500 */
[----:B------:R-:W-:Y:S01]  /*17eb0*/  SHF.R.S32.HI R15, RZ, 0x1f, R6 ;  /* 0x0000001fff0f7819 */ /* 0x000fe20000011406 */
[----:B------:R-:W-:Y:S01]  /*17ec0*/  IMAD.MOV.U32 R8, RZ, RZ, c[0x0][0x4e8] ;  /* 0x00013a00ff087624 */ /* 0x000fe200078e00ff */
[----:B------:R-:W-:Y:S01]  /*17ed0*/  MOV R18, R12 ;  /* 0x0000000c00127202 */ /* 0x000fe20000000f00 */
[----:B------:R-:W-:Y:S01]  /*17ee0*/  IMAD.IADD R14, R2, 0x1, -R9 ;  /* 0x00000001020e7824 */ /* 0x000fe200078e0a09 */
[----:B------:R-:W-:Y:S01]  /*17ef0*/  LEA.HI R15, R15, R6, RZ, 0x3 ;  /* 0x000000060f0f7211 */ /* 0x000fe200078f18ff */
[----:B------:R-:W-:Y:S01]  /*17f00*/  IMAD.MOV.U32 R19, RZ, RZ, R13 ;  /* 0x000000ffff137224 */ /* 0x000fe200078e000d */
[----:B------:R-:W-:Y:S01]  /*17f10*/  LEA.HI R9, R11, R11, RZ, 0x1 ;  /* 0x0000000b0b097211 */ /* 0x000fe200078f08ff */
[----:B------:R-:W-:Y:S01]  /*17f20*/  BSSY B0, `(.L_x_1141) ;  /* 0x000008b000007945 */ /* 0x000fe20003800000 */
[----:B------:R-:W-:Y:S01]  /*17f30*/  SHF.R.S32.HI R17, RZ, 0x1f, R14 ;  /* 0x0000001fff117819 */ /* 0x000fe2000001140e */
[----:B------:R-:W-:Y:S01]  /*17f40*/  IMAD.WIDE.U32 R18, R223, c[0x0][0x490], R18 ;  /* 0x00012400df127a25 */ /* 0x000fe200078e0012 */
[----:B------:R-:W-:-:S02]  /*17f50*/  LOP3.LUT R15, R15, 0xffffff8, RZ, 0xc0, !PT ;  /* 0x0ffffff80f0f7812 */ /* 0x000fc400078ec0ff */
[----:B------:R-:W-:Y:S02]  /*17f60*/  LEA.HI R10, R17, R14, RZ, 0x2 ;  /* 0x0000000e110a7211 */ /* 0x000fe400078f10ff */
[----:B------:R-:W-:Y:S02]  /*17f70*/  IADD3 R6, R6, -R15, RZ ;  /* 0x8000000f06067210 */ /* 0x000fe40007ffe0ff */
[----:B------:R-:W-:Y:S02]  /*17f80*/  LOP3.LUT R16, R9, 0x1ffffffe, RZ, 0xc0, !PT ;  /* 0x1ffffffe09107812 */ /* 0x000fe400078ec0ff */
[----:B------:R-:W-:Y:S02]  /*17f90*/  SHF.R.S32.HI R15, RZ, 0x2, R10 ;  /* 0x00000002ff0f7819 */ /* 0x000fe4000001140a */
[----:B------:R-:W-:Y:S01]  /*17fa0*/  ISETP.NE.AND P1, PT, R8, 0x1, PT ;  /* 0x000000010800780c */ /* 0x000fe20003f25270 */
[----:B------:R-:W-:Y:S01]  /*17fb0*/  IMAD.IADD R9, R11, 0x1, -R16 ;  /* 0x000000010b097824 */ /* 0x000fe200078e0a10 */
[CC--:B------:R-:W-:Y:S01]  /*17fc0*/  LEA.HI R16, R3.reuse, R2.reuse, RZ, 0x3 ;  /* 0x0000000203107211 */ /* 0x0c0fe200078f18ff */
[----:B------:R-:W-:Y:S01]  /*17fd0*/  IMAD R6, R6, 0x10, R15 ;  /* 0x0000001006067824 */ /* 0x000fe200078e020f */
[----:B------:R-:W-:Y:S01]  /*17fe0*/  LEA.HI R3, R3, R2, RZ, 0x6 ;  /* 0x0000000203037211 */ /* 0x000fe200078f30ff */
[----:B------:R-:W-:Y:S01]  /*17ff0*/  IMAD R11, R13, c[0x0][0x3a0], RZ ;  /* 0x0000e8000d0b7a24 */ /* 0x000fe200078e02ff */
[----:B------:R-:W-:Y:S01]  /*18000*/  LOP3.LUT P2, RZ, R14, 0x3, RZ, 0xc0, !PT ;  /* 0x000000030eff7812 */ /* 0x000fe2000784c0ff */
[----:B------:R-:W-:Y:S01]  /*18010*/  IMAD R10, R9, 0x8, R6 ;  /* 0x00000008090a7824 */ /* 0x000fe200078e0206 */
[----:B------:R-:W-:Y:S01]  /*18020*/  LOP3.LUT R9, R16, 0xfffffff8, RZ, 0xc0, !PT ;  /* 0xfffffff810097812 */ /* 0x000fe200078ec0ff */
[C---:B------:R-:W-:Y:S01]  /*18030*/  IMAD R11, R12.reuse, c[0x0][0x3a4], R11 ;  /* 0x0000e9000c0b7a24 */ /* 0x040fe200078e020b */
[----:B------:R-:W-:Y:S01]  /*18040*/  SHF.R.S32.HI R16, RZ, 0x3, R16 ;  /* 0x00000003ff107819 */ /* 0x000fe20000011410 */
[----:B------:R-:W-:Y:S01]  /*18050*/  IMAD.WIDE.U32 R12, R12, c[0x0][0x3a0], RZ ;  /* 0x0000e8000c0c7a25 */ /* 0x000fe200078e00ff */
[----:B-1----:R-:W-:-:S03]  /*18060*/  LEA R10, R75, R10, 0x7 ;  /* 0x0000000a4b0a7211 */ /* 0x002fc600078e38ff */
[----:B------:R-:W-:Y:S01]  /*18070*/  IMAD R8, R0, c[0x0][0x490], RZ ;  /* 0x0001240000087a24 */ /* 0x000fe200078e02ff */
[----:B------:R-:W-:Y:S01]  /*18080*/  IADD3 R13, R13, R11, RZ ;  /* 0x0000000b0d0d7210 */ /* 0x000fe20007ffe0ff */
[----:B------:R-:W-:-:S04]  /*18090*/  @P1 IMAD.HI.U32 R11, R10, c[0x0][0x4ec], RZ ;  /* 0x00013b000a0b1a27 */ /* 0x000fc800078e00ff */
[----:B------:R-:W-:Y:S02]  /*180a0*/  IMAD R15, R223, c[0x0][0x494], R8 ;  /* 0x00012500df0f7a24 */ /* 0x000fe400078e0208 */
[----:B------:R-:W-:Y:S01]  /*180b0*/  IMAD.IADD R9, R2, 0x1, -R9 ;  /* 0x0000000102097824 */ /* 0x000fe200078e0a09 */
[----:B------:R-:W-:Y:S01]  /*180c0*/  SHF.R.S32.HI R2, RZ, 0x1f, R226 ;  /* 0x0000001fff027819 */ /* 0x000fe200000114e2 */
[----:B------:R-:W-:Y:S01]  /*180d0*/  IMAD.MOV.U32 R8, RZ, RZ, R10 ;  /* 0x000000ffff087224 */ /* 0x000fe200078e000a */
[----:B------:R-:W-:Y:S01]  /*180e0*/  @P1 SHF.R.U32.HI R8, RZ, c[0x0][0x4f0], R11 ;  /* 0x00013c00ff081a19 */ /* 0x000fe2000001160b */
[----:B------:R-:W-:Y:S01]  /*180f0*/  IMAD.IADD R19, R19, 0x1, R15 ;  /* 0x0000000113137824 */ /* 0x000fe200078e020f */
[----:B------:R-:W-:Y:S01]  /*18100*/  SEL R226, R226, RZ, !P0 ;  /* 0x000000ffe2e27207 */ /* 0x000fe20004000000 */
[----:B------:R-:W-:Y:S01]  /*18110*/  IMAD R0, R0, c[0x0][0x3e8], RZ ;  /* 0x0000fa0000007a24 */ /* 0x000fe200078e02ff */
[----:B------:R-:W-:Y:S01]  /*18120*/  SEL R2, R2, RZ, !P0 ;  /* 0x000000ff02027207 */ /* 0x000fe20004000000 */
[----:B------:R-:W-:-:S02]  /*18130*/  IMAD.MOV R11, RZ, RZ, -R8 ;  /* 0x000000ffff0b7224 */ /* 0x000fc400078e0a08 */
[----:B------:R-:W-:Y:S01]  /*18140*/  IMAD R15, R223, c[0x0][0x3ec], R0 ;  /* 0x0000fb00df0f7a24 */ /* 0x000fe200078e0200 */
[----:B------:R-:W-:Y:S01]  /*18150*/  LEA R0, R9, R16, 0x5 ;  /* 0x0000001009007211 */ /* 0x000fe200078e28ff */
[----:B------:R-:W-:-:S04]  /*18160*/  IMAD.WIDE.U32 R12, R223, c[0x0][0x3e8], R12 ;  /* 0x0000fa00df0c7a25 */ /* 0x000fc800078e000c */
[----:B------:R-:W-:Y:S01]  /*18170*/  IMAD.WIDE.U32 R18, R226, c[0x0][0x498], R18 ;  /* 0x00012600e2127a25 */ /* 0x000fe200078e0012 */
[----:B------:R-:W-:Y:S02]  /*18180*/  IADD3 R13, R13, R15, RZ ;  /* 0x0000000f0d0d7210 */ /* 0x000fe40007ffe0ff */
[----:B------:R-:W-:Y:S01]  /*18190*/  SHF.R.S32.HI R15, RZ, 0x1f, R8 ;  /* 0x0000001fff0f7819 */ /* 0x000fe20000011408 */
[----:B------:R-:W-:Y:S01]  /*181a0*/  IMAD R11, R11, c[0x0][0x4e8], R10 ;  /* 0x00013a000b0b7a24 */ /* 0x000fe200078e020a */
[----:B------:R-:W-:Y:S01]  /*181b0*/  IADD3 R20, P0, R8, R18, RZ ;  /* 0x0000001208147210 */ /* 0x000fe20007f1e0ff */
[----:B------:R-:W-:Y:S02]  /*181c0*/  IMAD R17, R2, c[0x0][0x498], RZ ;  /* 0x0001260002117a24 */ /* 0x000fe400078e02ff */
[----:B------:R-:W-:Y:S01]  /*181d0*/  IMAD R10, R75, 0x80, R0 ;  /* 0x000000804b0a7824 */ /* 0x000fe200078e0200 */
[----:B------:R-:W-:Y:S01]  /*181e0*/  SHF.R.S32.HI R18, RZ, 0x1f, R11 ;  /* 0x0000001fff127819 */ /* 0x000fe2000001140b */
[----:B------:R-:W-:-:S02]  /*181f0*/  IMAD R14, R226, c[0x0][0x49c], R17 ;  /* 0x00012700e20e7a24 */ /* 0x000fc400078e0211 */
        /* <DEDUP_REMOVED lines=31> */
[----:B------:R-:W-:-:S02]  /*183f0*/  IMAD R19, R19, c[0x0][0x4e8], R10 ;  /* 0x00013a0013137a24 */ /* 0x000fc400078e020a */
[C---:B------:R-:W-:Y:S01]  /*18400*/  IMAD R21, R8.reuse, c[0x0][0x3e4], R21 ;  /* 0x0000f90008157a24 */ /* 0x040fe200078e0215 */
[-C--:B------:R-:W-:Y:S01]  /*18410*/  ISETP.GE.OR P1, PT, R9, R2.reuse, P2 ;  /* 0x000000020900720c */ /* 0x080fe20001726670 */
[----:B------:R-:W-:Y:S01]  /*18420*/  IMAD.WIDE.U32 R12, R8, c[0x0][0x3e0], R12 ;  /* 0x0000f800080c7a25 */ /* 0x000fe200078e000c */
[----:B------:R-:W-:Y:S02]  /*18430*/  ISETP.GE.OR P0, PT, R5, R2, P2 ;  /* 0x000000020500720c */ /* 0x000fe40001706670 */
[----:B------:R-:W-:Y:S01]  /*18440*/  SHF.L.U32 R8, R3, 0x3, RZ ;  /* 0x0000000303087819 */ /* 0x000fe200000006ff */
[----:B------:R-:W-:Y:S01]  /*18450*/  IMAD.IADD R13, R13, 0x1, R21 ;  /* 0x000000010d0d7824 */ /* 0x000fe200078e0215 */
[----:B------:R-:W-:Y:S02]  /*18460*/  SHF.R.S32.HI R6, RZ, 0x1f, R19 ;  /* 0x0000001fff067819 */ /* 0x000fe40000011413 */
[----:B------:R-:W-:-:S03]  /*18470*/  LOP3.LUT R8, R15, 0x7ffffe00, R8, 0xf8, !PT ;  /* 0x7ffffe000f087812 */ /* 0x000fc600078ef808 */
[----:B------:R-:W-:Y:S01]  /*18480*/  IMAD R6, R6, c[0x0][0x3d8], RZ ;  /* 0x0000f60006067a24 */ /* 0x000fe200078e02ff */
[----:B------:R-:W-:Y:S01]  /*18490*/  SHF.L.U32 R76, R8, 0x1, RZ ;  /* 0x00000001084c7819 */ /* 0x000fe200000006ff */
[----:B-1----:R1:W-:Y:S02]  /*184a0*/  @!P1 ST.E [R32.64], R4 ;  /* 0x0000000420009985 */ /* 0x0023e4000c101912 */
[C---:B------:R-:W-:Y:S02]  /*184b0*/  IMAD R3, R19.reuse, c[0x0][0x3dc], R6 ;  /* 0x0000f70013037a24 */ /* 0x040fe400078e0206 */
[----:B------:R-:W-:Y:S01]  /*184c0*/  IMAD.WIDE.U32 R18, R19, c[0x0][0x3d8], R12 ;  /* 0x0000f60013127a25 */ /* 0x000fe200078e000c */
[----:B--2---:R1:W-:Y:S03]  /*184d0*/  @!P0 ST.E [R34.64], R7 ;  /* 0x0000000722008985 */ /* 0x0043e6000c101912 */
[----:B------:R-:W-:Y:S01]  /*184e0*/  IMAD.IADD R3, R19, 0x1, R3 ;  /* 0x0000000113037824 */ /* 0x000fe200078e0203 */
[----:B------:R1:W2:Y:S01]  /*184f0*/  LDS.128 R60, [R76+0x1080] ;  /* 0x001080004c3c7984 */ /* 0x0002a20000000c00 */
[----:B------:R-:W-:-:S03]  /*18500*/  LEA R74, P0, R18, c[0x0][0x380], 0x1 ;  /* 0x0000e000124a7a11 */ /* 0x000fc600078008ff */
[----:B------:R1:W3:Y:S01]  /*18510*/  LDS.128 R56, [R76+0x2080] ;  /* 0x002080004c387984 */ /* 0x0002e20000000c00 */
[----:B------:R-:W-:Y:S02]  /*18520*/  LEA.HI.X R73, R18, c[0x0][0x384], R3, 0x1, P0 ;  /* 0x0000e10012497a11 */ /* 0x000fe400000f0c03 */
[----:B------:R-:W-:Y:S01]  /*18530*/  ISETP.GE.AND P0, PT, R75, R2, PT ;  /* 0x000000024b00720c */ /* 0x000fe20003f06270 */
        /* <DEDUP_REMOVED lines=41> */
.L_x_1142:
[----:B--234-:R-:W-:Y:S05]  /*187d0*/  BSYNC B0 ;  /* 0x0000000000007941 */ /* 0x01cfea0003800000 */
.L_x_1141:
        /* <DEDUP_REMOVED lines=30> */
.L_x_1144:
[----:B------:R-:W-:Y:S05]  /*189c0*/  BSYNC B0 ;  /* 0x0000000000007941 */ /* 0x000fea0003800000 */
.L_x_1143:
        /* <DEDUP_REMOVED lines=30> */
.L_x_1146:
[----:B------:R-:W-:Y:S05]  /*18bb0*/  BSYNC B0 ;  /* 0x0000000000007941 */ /* 0x000fea0003800000 */
.L_x_1145:
        /* <DEDUP_REMOVED lines=31> */
.L_x_1139:
        /* <DEDUP_REMOVED lines=18> */
.L_x_1147:
        /* <DEDUP_REMOVED lines=41> */
.L_x_1149:
[----:B------:R-:W-:Y:S05]  /*19160*/  BSYNC B0 ;  /* 0x0000000000007941 */ /* 0x000fea0003800000 */
.L_x_1148:
[----:B-1----:R-:W1:Y:S01]  /*19170*/  S2R R4, SR_CTAID.X ;  /* 0x0000000000047919 */ /* 0x002e620000002500 */
[----:B------:R-:W-:Y:S01]  /*19180*/  SHF.R.S32.HI R6, RZ, 0x1f, R3 ;  /* 0x0000001fff067819 */ /* 0x000fe20000011403 */
[----:B------:R-:W-:Y:S01]  /*19190*/  IMAD R7, R11, c[0x0][0x3a0], RZ ;  /* 0x0000e8000b077a24 */ /* 0x000fe200078e02ff */
[----:B------:R-:W-:Y:S01]  /*191a0*/  MOV R8, c[0x0][0x4e8] ;  /* 0x00013a0000087a02 */ /* 0x000fe20000000f00 */
[----:B------:R-:W-:Y:S01]  /*191b0*/  IMAD.WIDE.U32 R12, R10, c[0x0][0x3a0], RZ ;  /* 0x0000e8000a0c7a25 */ /* 0x000fe200078e00ff */
[----:B------:R-:W-:Y:S02]  /*191c0*/  LEA.HI R6, R6, R3, RZ, 0x3 ;  /* 0x0000000306067211 */ /* 0x000fe400078f18ff */
[----:B------:R-:W-:Y:S01]  /*191d0*/  ISETP.NE.AND P0, PT, R8, 0x1, PT ;  /* 0x000000010800780c */ /* 0x000fe20003f05270 */
[----:B------:R-:W-:Y:S01]  /*191e0*/  IMAD R7, R10, c[0x0][0x3a4], R7 ;  /* 0x0000e9000a077a24 */ /* 0x000fe200078e0207 */
[----:B------:R-:W-:Y:S01]  /*191f0*/  LOP3.LUT R10, R6, 0xfffffff8, RZ, 0xc0, !PT ;  /* 0xfffffff8060a7812 */ /* 0x000fe200078ec0ff */
[----:B------:R-:W-:-:S02]  /*19200*/  IMAD R0, R0, c[0x0][0x3e8], RZ ;  /* 0x0000fa0000007a24 */ /* 0x000fc400078e02ff */
[----:B------:R-:W-:Y:S01]  /*19210*/  IMAD R5, R5, c[0x0][0x3f0], RZ ;  /* 0x0000fc0005057a24 */ /* 0x000fe200078e02ff */
[----:B------:R-:W-:Y:S01]  /*19220*/  IADD3 R13, R13, R7, RZ ;  /* 0x000000070d0d7210 */ /* 0x000fe20007ffe0ff */
[----:B------:R-:W-:Y:S01]  /*19230*/  IMAD.IADD R10, R3, 0x1, -R10 ;  /* 0x00000001030a7824 */ /* 0x000fe200078e0a0a */
[----:B------:R-:W-:Y:S01]  /*19240*/  SHF.R.S32.HI R3, RZ, 0x3, R6 ;  /* 0x00000003ff037819 */ /* 0x000fe20000011406 */
[C---:B------:R-:W-:Y:S02]  /*19250*/  IMAD R0, R223.reuse, c[0x0][0x3ec], R0 ;  /* 0x0000fb00df007a24 */ /* 0x040fe400078e0200 */
[----:B------:R-:W-:Y:S01]  /*19260*/  IMAD.WIDE.U32 R12, R223, c[0x0][0x3e8], R12 ;  /* 0x0000fa00df0c7a25 */ /* 0x000fe200078e000c */
[----:B------:R-:W-:-:S03]  /*19270*/  LEA R7, R10, R3, 0x5 ;  /* 0x000000030a077211 */ /* 0x000fc600078e28ff */
[----:B------:R-:W-:Y:S01]  /*19280*/  IMAD R5, R226, c[0x0][0x3f4], R5 ;  /* 0x0000fd00e2057a24 */ /* 0x000fe200078e0205 */
[----:B------:R-:W-:Y:S01]  /*19290*/  IADD3 R13, R0, R13, RZ ;  /* 0x0000000d000d7210 */ /* 0x000fe20007ffe0ff */
[----:B-1----:R-:W-:-:S04]  /*192a0*/  IMAD R7, R4, 0x80, R7 ;  /* 0x0000008004077824 */ /* 0x002fc800078e0207 */
[----:B------:R-:W-:Y:S01]  /*192b0*/  @P0 IMAD.HI.U32 R0, R7, c[0x0][0x4ec], RZ ;  /* 0x00013b0007000a27 */ /* 0x000fe200078e00ff */
[----:B------:R-:W-:-:S03]  /*192c0*/  MOV R6, R7 ;  /* 0x0000000700067202 */ /* 0x000fc60000000f00 */
[----:B------:R-:W-:Y:S01]  /*192d0*/  IMAD.WIDE.U32 R12, R226, c[0x0][0x3f0], R12 ;  /* 0x0000fc00e20c7a25 */ /* 0x000fe200078e000c */
[----:B------:R-:W-:-:S04]  /*192e0*/  @P0 SHF.R.U32.HI R6, RZ, c[0x0][0x4f0], R0 ;  /* 0x00013c00ff060a19 */ /* 0x000fc80000011600 */
[--C-:B------:R-:W-:Y:S01]  /*192f0*/  SHF.R.S32.HI R8, RZ, 0x1f, R6.reuse ;  /* 0x0000001fff087819 */ /* 0x100fe20000011406 */
[----:B------:R-:W-:Y:S01]  /*19300*/  IMAD.MOV R0, RZ, RZ, -R6 ;  /* 0x000000ffff007224 */ /* 0x000fe200078e0a06 */
[----:B------:R-:W-:-:S03]  /*19310*/  IADD3 R13, R13, R5, RZ ;  /* 0x000000050d0d7210 */ /* 0x000fc60007ffe0ff */
[----:B------:R-:W-:Y:S02]  /*19320*/  IMAD R5, R8, c[0x0][0x3e0], RZ ;  /* 0x0000f80008057a24 */ /* 0x000fe400078e02ff */
[----:B------:R-:W-:Y:S02]  /*19330*/  IMAD R0, R0, c[0x0][0x4e8], R7 ;  /* 0x00013a0000007a24 */ /* 0x000fe400078e0207 */
[----:B------:R-:W-:-:S03]  /*19340*/  IMAD.WIDE.U32 R12, R6, c[0x0][0x3e0], R12 ;  /* 0x0000f800060c7a25 */ /* 0x000fc600078e000c */
[----:B------:R-:W-:Y:S01]  /*19350*/  SHF.R.S32.HI R7, RZ, 0x1f, R0 ;  /* 0x0000001fff077819 */ /* 0x000fe20000011400 */
[----:B------:R-:W-:Y:S02]  /*19360*/  IMAD R5, R6, c[0x0][0x3e4], R5 ;  /* 0x0000f90006057a24 */ /* 0x000fe400078e0205 */
[----:B------:R-:W-:Y:S02]  /*19370*/  IMAD.SHL.U32 R6, R10, 0x8, RZ ;  /* 0x000000080a067824 */ /* 0x000fe400078e00ff */
[----:B------:R-:W-:Y:S01]  /*19380*/  IMAD R7, R7, c[0x0][0x3d8], RZ ;  /* 0x0000f60007077a24 */ /* 0x000fe200078e02ff */
[----:B------:R-:W-:Y:S02]  /*19390*/  IADD3 R13, R13, R5, RZ ;  /* 0x000000050d0d7210 */ /* 0x000fe40007ffe0ff */
[----:B------:R-:W-:Y:S01]  /*193a0*/  IADD3 R5, R6, 0x40, RZ ;  /* 0x0000004006057810 */ /* 0x000fe20007ffe0ff */
[C---:B------:R-:W-:Y:S02]  /*193b0*/  IMAD R7, R0.reuse, c[0x0][0x3dc], R7 ;  /* 0x0000f70000077a24 */ /* 0x040fe400078e0207 */
[----:B------:R-:W-:Y:S01]  /*193c0*/  IMAD.WIDE.U32 R12, R0, c[0x0][0x3d8], R12 ;  /* 0x0000f600000c7a25 */ /* 0x000fe200078e000c */
[----:B------:R-:W-:-:S02]  /*193d0*/  LEA R0, R4, R3, 0x7 ;  /* 0x0000000304007211 */ /* 0x000fc400078e38ff */
[----:B------:R-:W-:Y:S02]  /*193e0*/  IADD3 R4, R6, 0x80, RZ ;  /* 0x0000008006047810 */ /* 0x000fe40007ffe0ff */
[----:B------:R-:W-:Y:S02]  /*193f0*/  IADD3 R7, R13, R7, RZ ;  /* 0x000000070d077210 */ /* 0x000fe40007ffe0ff */
[----:B------:R-:W-:Y:S02]  /*19400*/  LEA R8, P0, R12, c[0x0][0x380], 0x1 ;  /* 0x0000e0000c087a11 */ /* 0x000fe400078008ff */
[----:B------:R-:W-:Y:S02]  /*19410*/  IADD3 R3, R6, 0xc0, RZ ;  /* 0x000000c006037810 */ /* 0x000fe40007ffe0ff */
[----:B------:R-:W-:Y:S01]  /*19420*/  LEA.HI.X R7, R12, c[0x0][0x384], R7, 0x1, P0 ;  /* 0x0000e1000c077a11 */ /* 0x000fe200000f0c07 */
[----:B------:R-:W-:Y:S06]  /*19430*/  BRA.DIV ~URZ, `(.L_x_1150) ;  /* 0x00000c527f007947 */ /* 0x000fec000b800000 */
[----:B------:R1:W2:Y:S02]  /*19440*/  SHFL.IDX PT, R9, R7, RZ, 0x181f ;  /* 0x00181fff07097589 */ /* 0x0002a400000e0000 */
.L_x_1170:
[----:B------:R-:W-:Y:S05]  /*19450*/  BRA.DIV ~URZ, `(.L_x_1151) ;  /* 0x00000cb27f007947 */ /* 0x000fea000b800000 */
[----:B------:R3:W4:Y:S02]  /*19460*/  SHFL.IDX PT, R12, R8, RZ, 0x181f ;  /* 0x00181fff080c7589 */ /* 0x00072400000e0000 */
.L_x_1171:
[----:B-----5:R-:W-:Y:S01]  /*19470*/  IMAD R15, R2, c[0x0][0x4e8], RZ ;  /* 0x00013a00020f7a24 */ /* 0x020fe200078e02ff */
[----:B------:R-:W-:Y:S01]  /*19480*/  BSSY B0, `(.L_x_1152) ;  /* 0x0000019000007945 */ /* 0x000fe20003800000 */
[----:B--2---:R-:W-:-:S03]  /*19490*/  MOV R13, R9 ;  /* 0x00000009000d7202 */ /* 0x004fc60000000f00 */
[----:B------:R-:W-:-:S13]  /*194a0*/  ISETP.GE.AND P0, PT, R0, R15, PT ;  /* 0x0000000f0000720c */ /* 0x000fda0003f06270 */
        /* <DEDUP_REMOVED lines=9> */
[----:B----4-:R-:W-:Y:S01]  /*19540*/  @!P3 IMAD.WIDE R16, R6, 0x2, R12 ;  /* 0x000000020610b825 */ /* 0x010fe200078e020c */
        /* <DEDUP_REMOVED lines=12> */
.L_x_1153:
[----:B------:R-:W-:Y:S05]  /*19610*/  BSYNC B0 ;  /* 0x0000000000007941 */ /* 0x000fea0003800000 */
.L_x_1152:
[----:B------:R-:W-:Y:S05]  /*19620*/  BRA.DIV ~URZ, `(.L_x_1154) ;  /* 0x00000b627f007947 */ /* 0x000fea000b800000 */
[----:B------:R1:W2:Y:S04]  /*19630*/  SHFL.IDX PT, R9, R7, 0x1, 0x181f ;  /* 0x00381f0007097f89 */ /* 0x0002a800000e0000 */
[----:B--2-4-:R1:W2:Y:S02]  /*19640*/  SHFL.IDX PT, R12, R8, 0x1, 0x181f ;  /* 0x00381f00080c7f89 */ /* 0x0142a400000e0000 */
.L_x_1172:
[----:B------:R-:W-:Y:S01]  /*19650*/  IADD3 R2, R0, 0x20, RZ ;  /* 0x0000002000027810 */ /* 0x000fe20007ffe0ff */
[----:B------:R-:W-:Y:S01]  /*19660*/  BSSY B0, `(.L_x_1155) ;  /* 0x0000019000007945 */ /* 0x000fe20003800000 */
[----:B------:R-:W-:-:S02]  /*19670*/  IMAD.MOV.U32 R13, RZ, RZ, R9 ;  /* 0x000000ffff0d7224 */ /* 0x000fc400078e0009 */
        /* <DEDUP_REMOVED lines=10> */
[----:B--2---:R-:W-:Y:S01]  /*19720*/  @!P3 IMAD.WIDE R16, R6, 0x2, R12 ;  /* 0x000000020610b825 */ /* 0x004fe200078e020c */
        /* <DEDUP_REMOVED lines=12> */
.L_x_1156:
[----:B------:R-:W-:Y:S05]  /*197f0*/  BSYNC B0 ;  /* 0x0000000000007941 */ /* 0x000fea0003800000 */
.L_x_1155:
[----:B------:R-:W-:Y:S05]  /*19800*/  BRA.DIV ~URZ, `(.L_x_1157) ;  /* 0x00000a727f007947 */ /* 0x000fea000b800000 */
[----:B------:R4:W1:Y:S02]  /*19810*/  SHFL.IDX PT, R9, R7, 0x2, 0x181f ;  /* 0x00581f0007097f89 */ /* 0x00086400000e0000 */
.L_x_1173:
[----:B------:R-:W-:Y:S05]  /*19820*/  BRA.DIV ~URZ, `(.L_x_1158) ;  /* 0x00000ad27f007947 */ /* 0x000fea000b800000 */
[----:B--2---:R2:W3:Y:S02]  /*19830*/  SHFL.IDX PT, R12, R8, 0x2, 0x181f ;  /* 0x00581f00080c7f89 */ /* 0x0044e400000e0000 */
.L_x_1174:
[----:B------:R-:W-:Y:S01]  /*19840*/  IADD3 R2, R0, 0x40, RZ ;  /* 0x0000004000027810 */ /* 0x000fe20007ffe0ff */
[----:B------:R-:W-:Y:S01]  /*19850*/  BSSY B0, `(.L_x_1159) ;  /* 0x0000019000007945 */ /* 0x000fe20003800000 */
[----:B-1----:R-:W-:-:S02]  /*19860*/  IMAD.MOV.U32 R13, RZ, RZ, R9 ;  /* 0x000000ffff0d7224 */ /* 0x002fc400078e0009 */
        /* <DEDUP_REMOVED lines=10> */
[----:B---3--:R-:W-:Y:S01]  /*19910*/  @!P3 IMAD.WIDE R16, R6, 0x2, R12 ;  /* 0x000000020610b825 */ /* 0x008fe200078e020c */
        /* <DEDUP_REMOVED lines=12> */
.L_x_1160:
[----:B------:R-:W-:Y:S05]  /*199e0*/  BSYNC B0 ;  /* 0x0000000000007941 */ /* 0x000fea0003800000 */
.L_x_1159:
[----:B------:R-:W-:Y:S05]  /*199f0*/  BRA.DIV ~URZ, `(.L_x_1161) ;  /* 0x000009827f007947 */ /* 0x000fea000b800000 */
[----:B----4-:R-:W4:Y:S04]  /*19a00*/  SHFL.IDX PT, R7, R7, 0x3, 0x181f ;  /* 0x00781f0007077f89 */ /* 0x010f2800000e0000 */
[----:B-1----:R1:W2:Y:S02]  /*19a10*/  SHFL.IDX PT, R16, R8, 0x3, 0x181f ;  /* 0x00781f0008107f89 */ /* 0x0022a400000e0000 */
.L_x_1175:
[----:B------:R-:W-:Y:S01]  /*19a20*/  IADD3 R0, R0, 0x60, RZ ;  /* 0x0000006000007810 */ /* 0x000fe20007ffe0ff */
[----:B----4-:R-:W-:-:S03]  /*19a30*/  IMAD.MOV.U32 R17, RZ, RZ, R7 ;  /* 0x000000ffff117224 */ /* 0x010fc600078e0007 */
[----:B------:R-:W-:-:S13]  /*19a40*/  ISETP.GE.AND P0, PT, R0, R15, PT ;  /* 0x0000000f0000720c */ /* 0x000fda0003f06270 */
[----:B------:R-:W-:Y:S05]  /*19a50*/  @P0 EXIT ;  /* 0x000000000000094d */ /* 0x000fea0003800000 */
[----:B------:R-:W-:Y:S02]  /*19a60*/  ISETP.GE.AND P1, PT, R5, c[0x0][0x3c8], PT ;  /* 0x0000f20005007a0c */ /* 0x000fe40003f26270 */
[----:B------:R-:W-:Y:S02]  /*19a70*/  ISETP.GE.AND P0, PT, R4, c[0x0][0x3c8], PT ;  /* 0x0000f20004007a0c */ /* 0x000fe40003f06270 */
[----:B------:R-:W-:-:S09]  /*19a80*/  ISETP.GE.AND P2, PT, R6, c[0x0][0x3c8], PT ;  /* 0x0000f20006007a0c */ /* 0x000fd20003f46270 */
[----:B------:R-:W-:Y:S02]  /*19a90*/  @!P1 SHF.R.S32.HI R0, RZ, 0x1f, R5 ;  /* 0x0000001fff009819 */ /* 0x000fe40000011405 */
[----:B------:R-:W-:Y:S02]  /*19aa0*/  @!P0 SHF.R.S32.HI R7, RZ, 0x1f, R4 ;  /* 0x0000001fff078819 */ /* 0x000fe40000011404 */
[----:B------:R-:W-:Y:S01]  /*19ab0*/  @!P1 LEA.HI R0, R0, R5, RZ, 0x3 ;  /* 0x0000000500009211 */ /* 0x000fe200078f18ff */
[--C-:B-123--:R-:W-:Y:S01]  /*19ac0*/  @!P2 IMAD.WIDE R8, R6, 0x2, R16.reuse ;  /* 0x000000020608a825 */ /* 0x10efe200078e0210 */
        /* <DEDUP_REMOVED lines=16> */
.L_x_1072:
[----:B--2---:R-:W-:Y:S01]  /*19bd0*/  IMAD.MOV.U32 R14, RZ, RZ, R15 ;  /* 0x000000ffff0e7224 */ /* 0x004fe200078e000f */
[----:B------:R-:W-:Y:S01]  /*19be0*/  MOV R12, 0x181f ;  /* 0x0000181f000c7802 */ /* 0x000fe20000000f00 */
[----:B------:R-:W-:Y:S01]  /*19bf0*/  IMAD.MOV.U32 R13, RZ, RZ, RZ ;  /* 0x000000ffff0d7224 */ /* 0x000fe200078e00ff */
[----:B------:R-:W-:Y:S02]  /*19c00*/  MOV R11, 0xffffffff ;  /* 0xffffffff000b7802 */ /* 0x000fe40000000f00 */
[----:B------:R-:W-:Y:S02]  /*19c10*/  MOV R10, 0x19c30 ;  /* 0x00019c30000a7802 */ /* 0x000fe40000000f00 */
[----:B------:R-:W-:Y:S05]  /*19c20*/  CALL.REL.NOINC `($__internal_3_$__cuda_sm70_shflsync_idx_p) ;  /* 0x0000ba2000007944 */ /* 0x000fea0003c00000 */
[----:B--2---:R-:W-:Y:S01]  /*19c30*/  MOV R17, R16 ;  /* 0x0000001000117202 */ /* 0x004fe20000000f00 */
[----:B-1----:R-:W-:Y:S05]  /*19c40*/  BRA `(.L_x_1162) ;  /* 0xfffeee3000007947 */ /* 0x002fea000383ffff */
.L_x_1073:
[----:B------:R-:W-:Y:S01]  /*19c50*/  IMAD.MOV.U32 R14, RZ, RZ, R2 ;  /* 0x000000ffff0e7224 */ /* 0x000fe200078e0002 */
[----:B------:R-:W-:Y:S01]  /*19c60*/  MOV R12, 0x181f ;  /* 0x0000181f000c7802 */ /* 0x000fe20000000f00 */
[----:B------:R-:W-:Y:S01]  /*19c70*/  IMAD.MOV.U32 R13, RZ, RZ, RZ ;  /* 0x000000ffff0d7224 */ /* 0x000fe200078e00ff */
[----:B------:R-:W-:-:S02]  /*19c80*/  MOV R11, 0xffffffff ;  /* 0xffffffff000b7802 */ /* 0x000fc40000000f00 */
[----:B------:R-:W-:Y:S02]  /*19c90*/  MOV R10, 0x19cb0 ;  /* 0x00019cb0000a7802 */ /* 0x000fe40000000f00 */
[----:B-12---:R-:W-:Y:S05]  /*19ca0*/  CALL.REL.NOINC `($__internal_3_$__cuda_sm70_shflsync_idx_p) ;  /* 0x0000b9a000007944 */ /* 0x006fea0003c00000 */
[----:B-12---:R-:W-:Y:S05]  /*19cb0*/  BRA `(.L_x_1163) ;  /* 0xfffeede000007947 */ /* 0x006fea000383ffff */
.L_x_1076:
[----:B------:R-:W-:Y:S01]  /*19cc0*/  IMAD.MOV.U32 R14, RZ, RZ, R15 ;  /* 0x000000ffff0e7224 */ /* 0x000fe200078e000f */
[----:B--2---:R-:W-:Y:S01]  /*19cd0*/  MOV R12, 0x181f ;  /* 0x0000181f000c7802 */ /* 0x004fe20000000f00 */
[----:B------:R-:W-:Y:S01]  /*19ce0*/  IMAD.MOV.U32 R13, RZ, RZ, 0x1 ;  /* 0x00000001ff0d7424 */ /* 0x000fe200078e00ff */
[----:B------:R-:W-:Y:S02]  /*19cf0*/  MOV R11, 0xffffffff ;  /* 0xffffffff000b7802 */ /* 0x000fe40000000f00 */
[----:B------:R-:W-:Y:S02]  /*19d00*/  MOV R10, 0x19d20 ;  /* 0x00019d20000a7802 */ /* 0x000fe40000000f00 */
[----:B-1-34-:R-:W-:Y:S05]  /*19d10*/  CALL.REL.NOINC `($__internal_3_$__cuda_sm70_shflsync_idx_p) ;  /* 0x0000b93000007944 */ /* 0x01afea0003c00000 */
[----:B--2---:R-:W-:Y:S01]  /*19d20*/  IMAD.MOV.U32 R17, RZ, RZ, R16 ;  /* 0x000000ffff117224 */ /* 0x004fe200078e0010 */
[----:B-1----:R-:W-:Y:S01]  /*19d30*/  MOV R14, R2 ;  /* 0x00000002000e7202 */ /* 0x002fe20000000f00 */
[----:B------:R-:W-:Y:S01]  /*19d40*/  IMAD.MOV.U32 R13, RZ, RZ, 0x1 ;  /* 0x00000001ff0d7424 */ /* 0x000fe200078e00ff */
[----:B------:R-:W-:Y:S01]  /*19d50*/  MOV R12, 0x181f ;  /* 0x0000181f000c7802 */ /* 0x000fe20000000f00 */
[----:B------:R-:W-:Y:S01]  /*19d60*/  IMAD.MOV.U32 R11, RZ, RZ, -0x1 ;  /* 0xffffffffff0b7424 */ /* 0x000fe200078e00ff */
[----:B------:R-:W-:-:S02]  /*19d70*/  MOV R10, 0x19d90 ;  /* 0x00019d90000a7802 */ /* 0x000fc40000000f00 */
[----:B------:R-:W-:Y:S05]  /*19d80*/  CALL.REL.NOINC `($__internal_3_$__cuda_sm70_shflsync_idx_p) ;  /* 0x0000b8c000007944 */ /* 0x000fea0003c00000 */
[----:B-12---:R-:W-:Y:S05]  /*19d90*/  BRA `(.L_x_1164) ;  /* 0xfffeef3000007947 */ /* 0x006fea000383ffff */
.L_x_1079:
[----:B------:R-:W-:Y:S01]  /*19da0*/  IMAD.MOV.U32 R14, RZ, RZ, R15 ;  /* 0x000000ffff0e7224 */ /* 0x000fe200078e000f */
[----:B-1----:R-:W-:Y:S01]  /*19db0*/  MOV R12, 0x181f ;  /* 0x0000181f000c7802 */ /* 0x002fe20000000f00 */
[----:B------:R-:W-:Y:S01]  /*19dc0*/  IMAD.MOV.U32 R13, RZ, RZ, 0x2 ;  /* 0x00000002ff0d7424 */ /* 0x000fe200078e00ff */
[----:B------:R-:W-:-:S02]  /*19dd0*/  MOV R11, 0xffffffff ;  /* 0xffffffff000b7802 */ /* 0x000fc40000000f00 */
[----:B------:R-:W-:Y:S02]  /*19de0*/  MOV R10, 0x19e00 ;  /* 0x00019e00000a7802 */ /* 0x000fe40000000f00 */
[----:B--234-:R-:W-:Y:S05]  /*19df0*/  CALL.REL.NOINC `($__internal_3_$__cuda_sm70_shflsync_idx_p) ;  /* 0x0000b85000007944 */ /* 0x01cfea0003c00000 */
[----:B--2---:R-:W-:Y:S01]  /*19e00*/  MOV R17, R16 ;  /* 0x0000001000117202 */ /* 0x004fe20000000f00 */
[----:B-1----:R-:W-:Y:S05]  /*19e10*/  BRA `(.L_x_1165) ;  /* 0xfffef0a000007947 */ /* 0x002fea000383ffff */
.L_x_1080:
[----:B------:R-:W-:Y:S01]  /*19e20*/  IMAD.MOV.U32 R14, RZ, RZ, R2 ;  /* 0x000000ffff0e7224 */ /* 0x000fe200078e0002 */
[----:B------:R-:W-:Y:S01]  /*19e30*/  MOV R12, 0x181f ;  /* 0x0000181f000c7802 */ /* 0x000fe20000000f00 */
[----:B------:R-:W-:Y:S01]  /*19e40*/  IMAD.MOV.U32 R13, RZ, RZ, 0x2 ;  /* 0x00000002ff0d7424 */ /* 0x000fe200078e00ff */
[----:B------:R-:W-:Y:S02]  /*19e50*/  MOV R11, 0xffffffff ;  /* 0xffffffff000b7802 */ /* 0x000fe40000000f00 */
[----:B------:R-:W-:Y:S02]  /*19e60*/  MOV R10, 0x19e80 ;  /* 0x00019e80000a7802 */ /* 0x000fe40000000f00 */
[----:B-1234-:R-:W-:Y:S05]  /*19e70*/  CALL.REL.NOINC `($__internal_3_$__cuda_sm70_shflsync_idx_p) ;  /* 0x0000b7d000007944 */ /* 0x01efea0003c00000 */
[----:B-12---:R-:W-:Y:S05]  /*19e80*/  BRA `(.L_x_1166) ;  /* 0xfffef05000007947 */ /* 0x006fea000383ffff */
.L_x_1083:
[----:B------:R-:W-:Y:S01]  /*19e90*/  IMAD.MOV.U32 R14, RZ, RZ, R15 ;  /* 0x000000ffff0e7224 */ /* 0x000fe200078e000f */
[----:B-1----:R-:W-:Y:S01]  /*19ea0*/  MOV R12, 0x181f ;  /* 0x0000181f000c7802 */ /* 0x002fe20000000f00 */
[----:B------:R-:W-:Y:S01]  /*19eb0*/  IMAD.MOV.U32 R13, RZ, RZ, 0x3 ;  /* 0x00000003ff0d7424 */ /* 0x000fe200078e00ff */
[----:B------:R-:W-:Y:S02]  /*19ec0*/  MOV R11, 0xffffffff ;  /* 0xffffffff000b7802 */ /* 0x000fe40000000f00 */
[----:B------:R-:W-:-:S02]  /*19ed0*/  MOV R10, 0x19ef0 ;  /* 0x00019ef0000a7802 */ /* 0x000fc40000000f00 */
[----:B--234-:R-:W-:Y:S05]  /*19ee0*/  CALL.REL.NOINC `($__internal_3_$__cuda_sm70_shflsync_idx_p) ;  /* 0x0000b76000007944 */ /* 0x01cfea0003c00000 */
        /* <DEDUP_REMOVED lines=8> */
.L_x_1137:
[----:B------:R-:W-:Y:S02]  /*19f70*/  MOV R6, 0x2 ;  /* 0x0000000200067802 */ /* 0x000fe40000000f00 */
[----:B------:R-:W-:-:S02]  /*19f80*/  MOV R10, 0x19fa0 ;  /* 0x00019fa0000a7802 */ /* 0x000fc40000000f00 */
[----:B------:R-:W-:Y:S05]  /*19f90*/  CALL.REL.NOINC `($__internal_2_$__cuda_sm70_shflsync_bfly_p) ;  /* 0x0000b67000007944 */ /* 0x000fea0003c00000 */
[----:B-12---:R-:W-:Y:S05]  /*19fa0*/  BRA `(.L_x_1168) ;  /* 0xffffc9a000007947 */ /* 0x006fea000383ffff */
.L_x_1138:
[----:B------:R-:W-:Y:S02]  /*19fb0*/  MOV R6, 0x1 ;  /* 0x0000000100067802 */ /* 0x000fe40000000f00 */
[----:B------:R-:W-:-:S02]  /*19fc0*/  MOV R10, 0x19fe0 ;  /* 0x00019fe0000a7802 */ /* 0x000fc40000000f00 */
[----:B------:R-:W-:Y:S05]  /*19fd0*/  CALL.REL.NOINC `($__internal_2_$__cuda_sm70_shflsync_bfly_p) ;  /* 0x0000b63000007944 */ /* 0x000fea0003c00000 */
[----:B--2---:R-:W-:Y:S01]  /*19fe0*/  FADD.FTZ R9, R247, R6 ;  /* 0x00000006f7097221 */ /* 0x004fe20000010000 */
[----:B-1----:R-:W-:-:S02]  /*19ff0*/  MOV R247, R243 ;  /* 0x000000f300f77202 */ /* 0x002fc40000000f00 */
[----:B------:R-:W-:Y:S02]  /*1a000*/  MOV R6, 0x2 ;  /* 0x0000000200067802 */ /* 0x000fe40000000f00 */
[----:B------:R-:W-:Y:S02]  /*1a010*/  MOV R10, 0x1a030 ;  /* 0x0001a030000a7802 */ /* 0x000fe40000000f00 */
[----:B------:R-:W-:Y:S05]  /*1a020*/  CALL.REL.NOINC `($__internal_2_$__cuda_sm70_shflsync_bfly_p) ;  /* 0x0000b5e000007944 */ /* 0x000fea0003c00000 */
[----:B--2---:R-:W-:Y:S01]  /*1a030*/  FADD.FTZ R5, R243, R6 ;  /* 0x00000006f3057221 */ /* 0x004fe20000010000 */
[----:B------:R-:W-:Y:S02]  /*1a040*/  MOV R6, 0x1 ;  /* 0x0000000100067802 */ /* 0x000fe40000000f00 */
[----:B------:R-:W-:Y:S02]  /*1a050*/  MOV R10, 0x1a080 ;  /* 0x0001a080000a7802 */ /* 0x000fe40000000f00 */
[----:B-1----:R-:W-:Y:S02]  /*1a060*/  MOV R247, R5 ;  /* 0x0000000500f77202 */ /* 0x002fe40000000f00 */
[----:B------:R-:W-:Y:S05]  /*1a070*/  CALL.REL.NOINC `($__internal_2_$__cuda_sm70_shflsync_bfly_p) ;  /* 0x0000b59000007944 */ /* 0x000fea0003c00000 */
[----:B-12---:R-:W-:Y:S05]  /*1a080*/  BRA `(.L_x_1169) ;  /* 0xffffc93000007947 */ /* 0x006fea000383ffff */
.L_x_1150:
[----:B------:R-:W-:Y:S01]  /*1a090*/  IMAD.MOV.U32 R14, RZ, RZ, R7 ;  /* 0x000000ffff0e7224 */ /* 0x000fe200078e0007 */
[----:B------:R-:W-:Y:S01]  /*1a0a0*/  MOV R12, 0x181f ;  /* 0x0000181f000c7802 */ /* 0x000fe20000000f00 */
[----:B------:R-:W-:Y:S01]  /*1a0b0*/  IMAD.MOV.U32 R13, RZ, RZ, RZ ;  /* 0x000000ffff0d7224 */ /* 0x000fe200078e00ff */
[----:B------:R-:W-:-:S02]  /*1a0c0*/  MOV R11, 0xffffffff ;  /* 0xffffffff000b7802 */ /* 0x000fc40000000f00 */
[----:B------:R-:W-:Y:S02]  /*1a0d0*/  MOV R10, 0x1a0f0 ;  /* 0x0001a0f0000a7802 */ /* 0x000fe40000000f00 */
[----:B-----5:R-:W-:Y:S05]  /*1a0e0*/  CALL.REL.NOINC `($__internal_3_$__cuda_sm70_shflsync_idx_p) ;  /* 0x0000b56000007944 */ /* 0x020fea0003c00000 */
[----:B--2---:R-:W-:Y:S01]  /*1a0f0*/  MOV R9, R16 ;  /* 0x0000001000097202 */ /* 0x004fe20000000f00 */
[----:B-1----:R-:W-:Y:S05]  /*1a100*/  BRA `(.L_x_1170) ;  /* 0xfffff34000007947 */ /* 0x002fea000383ffff */
.L_x_1151:
[----:B------:R-:W-:Y:S01]  /*1a110*/  IMAD.MOV.U32 R14, RZ, RZ, R8 ;  /* 0x000000ffff0e7224 */ /* 0x000fe200078e0008 */
[----:B------:R-:W-:Y:S01]  /*1a120*/  MOV R12, 0x181f ;  /* 0x0000181f000c7802 */ /* 0x000fe20000000f00 */
[----:B------:R-:W-:Y:S01]  /*1a130*/  IMAD.MOV.U32 R13, RZ, RZ, RZ ;  /* 0x000000ffff0d7224 */ /* 0x000fe200078e00ff */
[----:B------:R-:W-:Y:S02]  /*1a140*/  MOV R11, 0xffffffff ;  /* 0xffffffff000b7802 */ /* 0x000fe40000000f00 */
[----:B------:R-:W-:Y:S02]  /*1a150*/  MOV R10, 0x1a170 ;  /* 0x0001a170000a7802 */ /* 0x000fe40000000f00 */
[----:B-12--5:R-:W-:Y:S05]  /*1a160*/  CALL.REL.NOINC `($__internal_3_$__cuda_sm70_shflsync_idx_p) ;  /* 0x0000b4e000007944 */ /* 0x026fea0003c00000 */
[----:B-12---:R-:W-:Y:S01]  /*1a170*/  MOV R12, R16 ;  /* 0x00000010000c7202 */ /* 0x006fe20000000f00 */
[----:B------:R-:W-:Y:S05]  /*1a180*/  BRA `(.L_x_1171) ;  /* 0xfffff2e000007947 */ /* 0x000fea000383ffff */
.L_x_1154:
[----:B------:R-:W-:Y:S01]  /*1a190*/  IMAD.MOV.U32 R14, RZ, RZ, R7 ;  /* 0x000000ffff0e7224 */ /* 0x000fe200078e0007 */
[----:B--2-4-:R-:W-:Y:S01]  /*1a1a0*/  MOV R12, 0x181f ;  /* 0x0000181f000c7802 */ /* 0x014fe20000000f00 */
[----:B------:R-:W-:Y:S01]  /*1a1b0*/  IMAD.MOV.U32 R13, RZ, RZ, 0x1 ;  /* 0x00000001ff0d7424 */ /* 0x000fe200078e00ff */
[----:B------:R-:W-:-:S02]  /*1a1c0*/  MOV R11, 0xffffffff ;  /* 0xffffffff000b7802 */ /* 0x000fc40000000f00 */
[----:B------:R-:W-:Y:S02]  /*1a1d0*/  MOV R10, 0x1a1f0 ;  /* 0x0001a1f0000a7802 */ /* 0x000fe40000000f00 */
[----:B-1-3--:R-:W-:Y:S05]  /*1a1e0*/  CALL.REL.NOINC `($__internal_3_$__cuda_sm70_shflsync_idx_p) ;  /* 0x0000b46000007944 */ /* 0x00afea0003c00000 */
[----:B--2---:R-:W-:Y:S01]  /*1a1f0*/  IMAD.MOV.U32 R9, RZ, RZ, R16 ;  /* 0x000000ffff097224 */ /* 0x004fe200078e0010 */
[----:B-1----:R-:W-:Y:S01]  /*1a200*/  MOV R14, R8 ;  /* 0x00000008000e7202 */ /* 0x002fe20000000f00 */
[----:B------:R-:W-:Y:S01]  /*1a210*/  IMAD.MOV.U32 R13, RZ, RZ, 0x1 ;  /* 0x00000001ff0d7424 */ /* 0x000fe200078e00ff */
[----:B------:R-:W-:Y:S01]  /*1a220*/  MOV R12, 0x181f ;  /* 0x0000181f000c7802 */ /* 0x000fe20000000f00 */
[----:B------:R-:W-:Y:S01]  /*1a230*/  IMAD.MOV.U32 R11, RZ, RZ, -0x1 ;  /* 0xffffffffff0b7424 */ /* 0x000fe200078e00ff */
[----:B------:R-:W-:Y:S02]  /*1a240*/  MOV R10, 0x1a260 ;  /* 0x0001a260000a7802 */ /* 0x000fe40000000f00 */
[----:B------:R-:W-:Y:S05]  /*1a250*/  CALL.REL.NOINC `($__internal_3_$__cuda_sm70_shflsync_idx_p) ;  /* 0x0000b3f000007944 */ /* 0x000fea0003c00000 */
[----:B-12---:R-:W-:Y:S01]  /*1a260*/  MOV R12, R16 ;  /* 0x00000010000c7202 */ /* 0x006fe20000000f00 */
[----:B------:R-:W-:Y:S05]  /*1a270*/  BRA `(.L_x_1172) ;  /* 0xfffff3d000007947 */ /* 0x000fea000383ffff */
.L_x_1157:
[----:B------:R-:W-:Y:S01]  /*1a280*/  IMAD.MOV.U32 R14, RZ, RZ, R7 ;  /* 0x000000ffff0e7224 */ /* 0x000fe200078e0007 */
[----:B--2---:R-:W-:Y:S01]  /*1a290*/  MOV R12, 0x181f ;  /* 0x0000181f000c7802 */ /* 0x004fe20000000f00 */
[----:B------:R-:W-:Y:S01]  /*1a2a0*/  IMAD.MOV.U32 R13, RZ, RZ, 0x2 ;  /* 0x00000002ff0d7424 */ /* 0x000fe200078e00ff */
[----:B------:R-:W-:Y:S02]  /*1a2b0*/  MOV R11, 0xffffffff ;  /* 0xffffffff000b7802 */ /* 0x000fe40000000f00 */
[----:B------:R-:W-:-:S02]  /*1a2c0*/  MOV R10, 0x1a2e0 ;  /* 0x0001a2e0000a7802 */ /* 0x000fc40000000f00 */
[----:B-1-3--:R-:W-:Y:S05]  /*1a2d0*/  CALL.REL.NOINC `($__internal_3_$__cuda_sm70_shflsync_idx_p) ;  /* 0x0000b37000007944 */ /* 0x00afea0003c00000 */
[----:B--2---:R-:W-:Y:S01]  /*1a2e0*/  MOV R9, R16 ;  /* 0x0000001000097202 */ /* 0x004fe20000000f00 */
[----:B-1----:R-:W-:Y:S05]  /*1a2f0*/  BRA `(.L_x_1173) ;  /* 0xfffff52000007947 */ /* 0x002fea000383ffff */
.L_x_1158:
[----:B------:R-:W-:Y:S01]  /*1a300*/  IMAD.MOV.U32 R14, RZ, RZ, R8 ;  /* 0x000000ffff0e7224 */ /* 0x000fe200078e0008 */
[----:B--2---:R-:W-:Y:S01]  /*1a310*/  MOV R12, 0x181f ;  /* 0x0000181f000c7802 */ /* 0x004fe20000000f00 */
[----:B------:R-:W-:Y:S01]  /*1a320*/  IMAD.MOV.U32 R13, RZ, RZ, 0x2 ;  /* 0x00000002ff0d7424 */ /* 0x000fe200078e00ff */
[----:B------:R-:W-:-:S02]  /*1a330*/  MOV R11, 0xffffffff ;  /* 0xffffffff000b7802 */ /* 0x000fc40000000f00 */
[----:B------:R-:W-:Y:S02]  /*1a340*/  MOV R10, 0x1a360 ;  /* 0x0001a360000a7802 */ /* 0x000fe40000000f00 */
[----:B-1-34-:R-:W-:Y:S05]  /*1a350*/  CALL.REL.NOINC `($__internal_3_$__cuda_sm70_shflsync_idx_p) ;  /* 0x0000b2f000007944 */ /* 0x01afea0003c00000 */
[----:B-12---:R-:W-:Y:S01]  /*1a360*/  MOV R12, R16 ;  /* 0x00000010000c7202 */ /* 0x006fe20000000f00 */
[----:B------:R-:W-:Y:S05]  /*1a370*/  BRA `(.L_x_1174) ;  /* 0xfffff4c000007947 */ /* 0x000fea000383ffff */
.L_x_1161:
[----:B------:R-:W-:Y:S01]  /*1a380*/  IMAD.MOV.U32 R14, RZ, RZ, R7 ;  /* 0x000000ffff0e7224 */ /* 0x000fe200078e0007 */
[----:B-1-3--:R-:W-:Y:S01]  /*1a390*/  MOV R12, 0x181f ;  /* 0x0000181f000c7802 */ /* 0x00afe20000000f00 */
[----:B------:R-:W-:Y:S01]  /*1a3a0*/  IMAD.MOV.U32 R13, RZ, RZ, 0x3 ;  /* 0x00000003ff0d7424 */ /* 0x000fe200078e00ff */
[----:B------:R-:W-:Y:S02]  /*1a3b0*/  MOV R11, 0xffffffff ;  /* 0xffffffff000b7802 */ /* 0x000fe40000000f00 */
[----:B------:R-:W-:Y:S02]  /*1a3c0*/  MOV R10, 0x1a3e0 ;  /* 0x0001a3e0000a7802 */ /* 0x000fe40000000f00 */
[----:B--2-4-:R-:W-:Y:S05]  /*1a3d0*/  CALL.REL.NOINC `($__internal_3_$__cuda_sm70_shflsync_idx_p) ;  /* 0x0000b27000007944 */ /* 0x014fea0003c00000 */
        /* <DEDUP_REMOVED lines=8> */
        .type           $_ZN7cutlass13device_kernelIN5flash19enable_sm80_to_sm89INS1_16FlashAttnFwdSm80INS1_25CollectiveMainloopFwdSm80ILi8ELi1ELb0EN4cute5tupleIJNS5_1CILi128EEENS7_ILi48EEENS7_ILi256EEEEEELi256ENS_10bfloat16_tEfNS_4arch4Sm80ELb0ELb1ELb1ELb1ELb0ELb1ELb1ELb0EEENS1_21CollectiveEpilogueFwdINS6_IJS8_SA_S9_EEENS6_IJNS7_ILi1EEESI_SI_EEESC_SE_Li256ELb1ELb1ELb0ELb0EEENS1_19SingleTileSchedulerILb1ELb0ELb1ELi128EEEEEEEEEvNT_6ParamsE$_ZZN5flash25CollectiveMainloopFwdSm80ILi8ELi1ELb0EN4cute5tupleIJNS1_1CILi128EEENS3_ILi48EEENS3_ILi256EEEEEELi256EN7cutlass10bfloat16_tEfNS8_4arch4Sm80ELb0ELb1ELb1ELb1ELb0ELb1ELb1ELb0EE3mmaINS_16FlashAttnFwdSm80ISC_NS_21CollectiveEpilogueFwdINS2_IJS4_S6_S5_EEENS2_IJNS3_ILi1EEESH_SH_EEES9_SB_Li256ELb1ELb1ELb0ELb0EEENS_19SingleTileSchedulerILb1ELb0ELb1ELi128EEEE13SharedStorageENS1_6TensorINS1_11ArrayEngineIfLm128EEENS1_6LayoutINS2_IJNS2_IJNS3_ILi2EEESS_EEESH_NS3_ILi32EEEEEENS2_IJNS2_IJSH_SS_EEENS3_ILi0EEENS3_ILi4EEEEEEEEEENS_7SoftmaxILi2ELi0EEEEEbRKNSC_6ParamsERT0_RT1_iRKNS_16SeqlenInfoQKNewKILb1ELb1EEENS2_IJiiiiEEERT_ENKUlvE_clEv,@function
        .size           $_ZN7cutlass13device_kernelIN5flash19enable_sm80_to_sm89INS1_16FlashAttnFwdSm80INS1_25CollectiveMainloopFwdSm80ILi8ELi1ELb0EN4cute5tupleIJNS5_1CILi128EEENS7_ILi48EEENS7_ILi256EEEEEELi256ENS_10bfloat16_tEfNS_4arch4Sm80ELb0ELb1ELb1ELb1ELb0ELb1ELb1ELb0EEENS1_21CollectiveEpilogueFwdINS6_IJS8_SA_S9_EEENS6_IJNS7_ILi1EEESI_SI_EEESC_SE_Li256ELb1ELb1ELb0ELb0EEENS1_19SingleTileSchedulerILb1ELb0ELb1ELi128EEEEEEEEEvNT_6ParamsE$_ZZN5flash25CollectiveMainloopFwdSm80ILi8ELi1ELb0EN4cute5tupleIJNS1_1CILi128EEENS3_ILi48EEENS3_ILi256EEEEEELi256EN7cutlass10bfloat16_tEfNS8_4arch4Sm80ELb0ELb1ELb1ELb1ELb0ELb1ELb1ELb0EE3mmaINS_16FlashAttnFwdSm80ISC_NS_21CollectiveEpilogueFwdINS2_IJS4_S6_S5_EEENS2_IJNS3_ILi1EEESH_SH_EEES9_SB_Li256ELb1ELb1ELb0ELb0EEENS_19SingleTileSchedulerILb1ELb0ELb1ELi128EEEE13SharedStorageENS1_6TensorINS1_11ArrayEngineIfLm128EEENS1_6LayoutINS2_IJNS2_IJNS3_ILi2EEESS_EEESH_NS3_ILi32EEEEEENS2_IJNS2_IJSH_SS_EEENS3_ILi0EEENS3_ILi4EEEEEEEEEENS_7SoftmaxILi2ELi0EEEEEbRKNSC_6ParamsERT0_RT1_iRKNS_16SeqlenInfoQKNewKILb1ELb1EEENS2_IJiiiiEEERT_ENKUlvE_clEv,($__internal_2_$__cuda_sm70_shflsync_bfly_p - $_ZN7cutlass13device_kernelIN5flash19enable_sm80_to_sm89INS1_16FlashAttnFwdSm80INS1_25CollectiveMainloopFwdSm80ILi8ELi1ELb0EN4cute5tupleIJNS5_1CILi128EEENS7_ILi48EEENS7_ILi256EEEEEELi256ENS_10bfloat16_tEfNS_4arch4Sm80ELb0ELb1ELb1ELb1ELb0ELb1ELb1ELb0EEENS1_21CollectiveEpilogueFwdINS6_IJS8_SA_S9_EEENS6_IJNS7_ILi1EEESI_SI_EEESC_SE_Li256ELb1ELb1ELb0ELb0EEENS1_19SingleTileSchedulerILb1ELb0ELb1ELi128EEEEEEEEEvNT_6ParamsE$_ZZN5flash25CollectiveMainloopFwdSm80ILi8ELi1ELb0EN4cute5tupleIJNS1_1CILi128EEENS3_ILi48EEENS3_ILi256EEEEEELi256EN7cutlass10bfloat16_tEfNS8_4arch4Sm80ELb0ELb1ELb1ELb1ELb0ELb1ELb1ELb0EE3mmaINS_16FlashAttnFwdSm80ISC_NS_21CollectiveEpilogueFwdINS2_IJS4_S6_S5_EEENS2_IJNS3_ILi1EEESH_SH_EEES9_SB_Li256ELb1ELb1ELb0ELb0EEENS_19SingleTileSchedulerILb1ELb0ELb1ELi128EEEE13SharedStorageENS1_6TensorINS1_11ArrayEngineIfLm128EEENS1_6LayoutINS2_IJNS2_IJNS3_ILi2EEESS_EEESH_NS3_ILi32EEEEEENS2_IJNS2_IJSH_SS_EEENS3_ILi0EEENS3_ILi4EEEEEEEEEENS_7SoftmaxILi2ELi0EEEEEbRKNSC_6ParamsERT0_RT1_iRKNS_16SeqlenInfoQKNewKILb1ELb1EEENS2_IJiiiiEEERT_ENKUlvE_clEv)
$_ZN7cutlass13device_kernelIN5flash19enable_sm80_to_sm89INS1_16FlashAttnFwdSm80INS1_25CollectiveMainloopFwdSm80ILi8ELi1ELb0EN4cute5tupleIJNS5_1CILi128EEENS7_ILi48EEENS7_ILi256EEEEEELi256ENS_10bfloat16_tEfNS_4arch4Sm80ELb0ELb1ELb1ELb1ELb0ELb1ELb1ELb0EEENS1_21CollectiveEpilogueFwdINS6_IJS8_SA_S9_EEENS6_IJNS7_ILi1EEESI_SI_EEESC_SE_Li256ELb1ELb1ELb0ELb0EEENS1_19SingleTileSchedulerILb1ELb0ELb1ELi128EEEEEEEEEvNT_6ParamsE$_ZZN5flash25CollectiveMainloopFwdSm80ILi8ELi1ELb0EN4cute5tupleIJNS1_1CILi128EEENS3_ILi48EEENS3_ILi256EEEEEELi256EN7cutlass10bfloat16_tEfNS8_4arch4Sm80ELb0ELb1ELb1ELb1ELb0ELb1ELb1ELb0EE3mmaINS_16FlashAttnFwdSm80ISC_NS_21CollectiveEpilogueFwdINS2_IJS4_S6_S5_EEENS2_IJNS3_ILi1EEESH_SH_EEES9_SB_Li256ELb1ELb1ELb0ELb0EEENS_19SingleTileSchedulerILb1ELb0ELb1ELi128EEEE13SharedStorageENS1_6TensorINS1_11ArrayEngineIfLm128EEENS1_6LayoutINS2_IJNS2_IJNS3_ILi2EEESS_EEESH_NS3_ILi32EEEEEENS2_IJNS2_IJSH_SS_EEENS3_ILi0EEENS3_ILi4EEEEEEEEEENS_7SoftmaxILi2ELi0EEEEEbRKNSC_6ParamsERT0_RT1_iRKNS_16SeqlenInfoQKNewKILb1ELb1EEENS2_IJiiiiEEERT_ENKUlvE_clEv:
[----:B------:R-:W-:-:S05]  /*1a460*/  IADD3 R11, R9, -c[0x0][0x20], RZ ;  /* 0x80000800090b7a10 */ /* 0x000fca0007ffe0ff */
[----:B------:R-:W2:Y:S01]  /*1a470*/  LDL.64 R30, [R11] ;  /* 0x000000000b1e7983 */ /* 0x000ea20000100a00 */
[----:B------:R-:W-:-:S03]  /*1a480*/  ULDC.64 UR8, c[0x0][0x118] ;  /* 0x0000460000087ab9 */ /* 0x000fc60000000a00 */
[----:B--2---:R-:W2:Y:S02]  /*1a490*/  LD.E R85, [R30.64+0x11c] ;  /* 0x00011c081e557980 */ /* 0x004ea4000c101900 */
[----:B--2---:R-:W-:-:S13]  /*1a4a0*/  ISETP.GT.AND P0, PT, R85, RZ, PT ;  /* 0x000000ff5500720c */ /* 0x004fda0003f04270 */
[----:B------:R-:W-:Y:S05]  /*1a4b0*/  @P0 BRA `(.L_x_1176) ;  /* 0x0000004000000947 */ /* 0x000fea0003800000 */
[----:B------:R-:W-:Y:S01]  /*1a4c0*/  MOV R8, R80 ;  /* 0x0000005000087202 */ /* 0x000fe20000000f00 */
[----:B------:R-:W-:-:S04]  /*1a4d0*/  DEPBAR.LE SB0, 0x1 ;  /* 0x000080400000791a */ /* 0x000fc80000000000 */
[----:B------:R-:W-:-:S04]  /*1a4e0*/  MOV R9, 0x0 ;  /* 0x0000000000097802 */ /* 0x000fc80000000f00 */
[----:B------:R-:W-:Y:S05]  /*1a4f0*/  RET.REL.NODEC R8 `(_ZN7cutlass13device_kernelIN5flash19enable_sm80_to_sm89INS1_16FlashAttnFwdSm80INS1_25CollectiveMainloopFwdSm80ILi8ELi1ELb0EN4cute5tupleIJNS5_1CILi128EEENS7_ILi48EEENS7_ILi256EEEEEELi256ENS_10bfloat16_tEfNS_4arch4Sm80ELb0ELb1ELb1ELb1ELb0ELb1ELb1ELb0EEENS1_21CollectiveEpilogueFwdINS6_IJS8_SA_S9_EEENS6_IJNS7_ILi1EEESI_SI_EEESC_SE_Li256ELb1ELb1ELb0ELb0EEENS1_19SingleTileSchedulerILb1ELb0ELb1ELi128EEEEEEEEEvNT_6ParamsE) ;  /* 0xfffe5b0008007950 */ /* 0x000fea0003c3ffff */
.L_x_1176:
[----:B------:R-:W2:Y:S04]  /*1a500*/  LDL.64 R156, [R11+0x8] ;  /* 0x000008000b9c7983 */ /* 0x000ea80000100a00 */
[----:B------:R-:W3:Y:S04]  /*1a510*/  LDL.64 R14, [R11+0x20] ;  /* 0x000020000b0e7983 */ /* 0x000ee80000100a00 */
[----:B------:R-:W4:Y:S04]  /*1a520*/  LDL.64 R16, [R11+0x18] ;  /* 0x000018000b107983 */ /* 0x000f280000100a00 */
[----:B------:R-:W4:Y:S04]  /*1a530*/  LD.E.U8 R10, [R30.64+0x138] ;  /* 0x000138081e0a7980 */ /* 0x000f28000c101100 */
[----:B------:R-:W4:Y:S04]  /*1a540*/  LDL.64 R12, [R11+0x10] ;  /* 0x000010000b0c7983 */ /* 0x000f280000100a00 */
[----:B------:R1:W5:Y:S04]  /*1a550*/  LD.E R8, [R30.64+0x164] ;  /* 0x000164081e087980 */ /* 0x000368000c101900 */
[----:B------:R1:W5:Y:S04]  /*1a560*/  LD.E.64 R28, [R30.64+0x110] ;  /* 0x000110081e1c7980 */ /* 0x000368000c101b00 */
[----:B------:R1:W5:Y:S04]  /*1a570*/  LD.E.64 R26, [R30.64+0x128] ;  /* 0x000128081e1a7980 */ /* 0x000368000c101b00 */
[----:B------:R1:W5:Y:S04]  /*1a580*/  LD.E.64 R22, [R30.64+0x120] ;  /* 0x000120081e167980 */ /* 0x000368000c101b00 */
[----:B------:R1:W5:Y:S04]  /*1a590*/  LD.E.64 R20, [R30.64+0x130] ;  /* 0x000130081e147980 */ /* 0x000368000c101b00 */
[----:B--2---:R-:W2:Y:S04]  /*1a5a0*/  LD.E R156, [R156.64] ;  /* 0x000000089c9c7980 */ /* 0x004ea8000c101900 */
[----:B---3--:R3:W3:Y:S04]  /*1a5b0*/  LD.E R15, [R14.64] ;  /* 0x000000080e0f7980 */ /* 0x0086e8000c101900 */
[----:B----4-:R4:W3:Y:S01]  /*1a5c0*/  LD.E R16, [R16.64+0x20] ;  /* 0x0000200810107980 */ /* 0x0108e2000c101900 */
[----:B------:R-:W-:-:S03]  /*1a5d0*/  ISETP.NE.AND P0, PT, R10, RZ, PT ;  /* 0x000000ff0a00720c */ /* 0x000fc60003f05270 */
[----:B------:R1:W5:Y:S01]  /*1a5e0*/  LD.E R25, [R12.64] ;  /* 0x000000080c197980 */ /* 0x000362000c101900 */
[----:B--2---:R-:W-:-:S04]  /*1a5f0*/  SHF.R.S32.HI R11, RZ, 0x1f, R156 ;  /* 0x0000001fff0b7819 */ /* 0x004fc8000001149c */
[----:B------:R-:W-:-:S04]  /*1a600*/  LEA.HI R106, R11, R156, RZ, 0x3 ;  /* 0x0000009c0b6a7211 */ /* 0x000fc800078f18ff */
[----:B------:R-:W-:Y:S02]  /*1a610*/  LOP3.LUT R11, R106, 0xfffffff8, RZ, 0xc0, !PT ;  /* 0xfffffff86a0b7812 */ /* 0x000fe400078ec0ff */
[----:B------:R-:W-:-:S03]  /*1a620*/  SHF.R.S32.HI R106, RZ, 0x3, R106 ;  /* 0x00000003ff6a7819 */ /* 0x000fc6000001146a */
[----:B---3--:R-:W-:Y:S02]  /*1a630*/  IMAD.IADD R14, R156, 0x1, -R11 ;  /* 0x000000019c0e7824 */ /* 0x008fe400078e0a0b */
[----:B----4-:R-:W-:Y:S01]  /*1a640*/  IMAD R17, R15, 0x80, R106 ;  /* 0x000000800f117824 */ /* 0x010fe200078e026a */
[----:B-1----:R-:W-:-:S03]  /*1a650*/  SHF.R.S32.HI R12, RZ, 0x1f, R16 ;  /* 0x0000001fff0c7819 */ /* 0x002fc60000011410 */
[----:B------:R-:W-:Y:S01]  /*1a660*/  IMAD R14, R14, 0x20, R17 ;  /* 0x000000200e0e7824 */ /* 0x000fe200078e0211 */
[----:B------:R-:W-:Y:S05]  /*1a670*/  @!P0 BRA `(.L_x_1177) ;  /* 0x00004e9000008947 */ /* 0x000fea0003800000 */
[----:B-----5:R-:W-:-:S13]  /*1a680*/  ISETP.NE.AND P0, PT, R8, 0x1, PT ;  /* 0x000000010800780c */ /* 0x020fda0003f05270 */
[----:B------:R-:W2:Y:S04]  /*1a690*/  @P0 LD.E R11, [R30.64+0x168] ;  /* 0x000168081e0b0980 */ /* 0x000ea8000c101900 */
[----:B------:R-:W3:Y:S01]  /*1a6a0*/  @P0 LD.E R10, [R30.64+0x16c] ;  /* 0x00016c081e0a0980 */ /* 0x000ee2000c101900 */
[----:B--2---:R-:W-:-:S05]  /*1a6b0*/  @P0 IMAD.HI.U32 R11, R14, R11, RZ ;  /* 0x0000000b0e0b0227 */ /* 0x004fca00078e00ff */
[----:B---3--:R-:W-:-:S04]  /*1a6c0*/  @P0 SHF.R.U32.HI R14, RZ, R10, R11 ;  /* 0x0000000aff0e0219 */ /* 0x008fc8000001160b */
[----:B------:R-:W-:Y:S01]  /*1a6d0*/  SHF.R.S32.HI R13, RZ, 0x1f, R14 ;  /* 0x0000001fff0d7819 */ /* 0x000fe2000001140e */
[-C--:B------:R-:W-:Y:S02]  /*1a6e0*/  IMAD R18, R23, R14.reuse, RZ ;  /* 0x0000000e17127224 */ /* 0x080fe400078e02ff */
[-C--:B------:R-:W-:Y:S02]  /*1a6f0*/  IMAD R10, R21, R14.reuse, RZ ;  /* 0x0000000e150a7224 */ /* 0x080fe400078e02ff */
[C---:B------:R-:W-:Y:S02]  /*1a700*/  IMAD R11, R22.reuse, R13, R18 ;  /* 0x0000000d160b7224 */ /* 0x040fe400078e0212 */
[----:B------:R-:W-:-:S04]  /*1a710*/  IMAD.WIDE.U32 R32, R22, R14, RZ ;  /* 0x0000000e16207225 */ /* 0x000fc800078e00ff */
[C---:B------:R-:W-:Y:S01]  /*1a720*/  IMAD R10, R20.reuse, R13, R10 ;  /* 0x0000000d140a7224 */ /* 0x040fe200078e020a */
[----:B------:R-:W-:Y:S01]  /*1a730*/  IADD3 R33, R33, R11, RZ ;  /* 0x0000000b21217210 */ /* 0x000fe20007ffe0ff */
[----:B------:R-:W-:-:S04]  /*1a740*/  IMAD.WIDE.U32 R18, R20, R14, RZ ;  /* 0x0000000e14127225 */ /* 0x000fc800078e00ff */
[----:B------:R-:W-:Y:S01]  /*1a750*/  IMAD R13, R23, R16, RZ ;  /* 0x00000010170d7224 */ /* 0x000fe200078e02ff */
[----:B------:R-:W-:Y:S01]  /*1a760*/  IADD3 R19, R19, R10, RZ ;  /* 0x0000000a13137210 */ /* 0x000fe20007ffe0ff */
[----:B------:R-:W-:Y:S02]  /*1a770*/  IMAD R11, R21, R16, RZ ;  /* 0x00000010150b7224 */ /* 0x000fe400078e02ff */
[----:B------:R-:W-:-:S04]  /*1a780*/  IMAD.WIDE.U32 R32, R16, R22, R32 ;  /* 0x0000001610207225 */ /* 0x000fc800078e0020 */
[----:B------:R-:W-:Y:S01]  /*1a790*/  IMAD.WIDE.U32 R30, R16, R20, R18 ;  /* 0x00000014101e7225 */ /* 0x000fe200078e0012 */
[----:B------:R-:W-:-:S03]  /*1a7a0*/  LEA R23, P1, R32, R28, 0x1 ;  /* 0x0000001c20177211 */ /* 0x000fc600078208ff */
[----:B------:R-:W-:Y:S01]  /*1a7b0*/  IMAD R13, R22, R12, R13 ;  /* 0x0000000c160d7224 */ /* 0x000fe200078e020d */
[----:B------:R-:W-:Y:S01]  /*1a7c0*/  LEA R19, P0, R30, R26, 0x1 ;  /* 0x0000001a1e137211 */ /* 0x000fe200078008ff */
[----:B------:R-:W-:-:S03]  /*1a7d0*/  IMAD R11, R20, R12, R11 ;  /* 0x0000000c140b7224 */ /* 0x000fc600078e020b */
[----:B------:R-:W-:Y:S02]  /*1a7e0*/  IADD3 R13, R33, R13, RZ ;  /* 0x0000000d210d7210 */ /* 0x000fe40007ffe0ff */
[----:B------:R-:W-:Y:S02]  /*1a7f0*/  IADD3 R11, R31, R11, RZ ;  /* 0x0000000b1f0b7210 */ /* 0x000fe40007ffe0ff */
[----:B------:R-:W-:Y:S02]  /*1a800*/  LEA.HI.X R24, R32, R29, R13, 0x1, P1 ;  /* 0x0000001d20187211 */ /* 0x000fe400008f0c0d */
[----:B------:R-:W-:Y:S01]  /*1a810*/  LEA.HI.X R22, R30, R27, R11, 0x1, P0 ;  /* 0x0000001b1e167211 */ /* 0x000fe200000f0c0b */
[----:B------:R-:W-:Y:S05]  /*1a820*/  BRA.DIV ~URZ, `(.L_x_1178) ;  /* 0x00009f227f007947 */ /* 0x000fea000b800000 */
[----:B------:R1:W2:Y:S02]  /*1a830*/  SHFL.IDX PT, R27, R24, RZ, 0x181f ;  /* 0x00181fff181b7589 */ /* 0x0002a400000e0000 */
.L_x_1252:
[----:B------:R-:W-:Y:S05]  /*1a840*/  BRA.DIV ~URZ, `(.L_x_1179) ;  /* 0x00009f827f007947 */ /* 0x000fea000b800000 */
[----:B------:R3:W4:Y:S04]  /*1a850*/  SHFL.IDX PT, R26, R23, RZ, 0x181f ;  /* 0x00181fff171a7589 */ /* 0x00072800000e0000 */
[----:B------:R3:W1:Y:S04]  /*1a860*/  SHFL.IDX PT, R21, R22, RZ, 0x181f ;  /* 0x00181fff16157589 */ /* 0x00066800000e0000 */
[----:B------:R3:W2:Y:S02]  /*1a870*/  SHFL.IDX PT, R16, R19, RZ, 0x181f ;  /* 0x00181fff13107589 */ /* 0x0006a400000e0000 */
.L_x_1253:
[----:B------:R-:W-:Y:S01]  /*1a880*/  IMAD R8, R25, R8, RZ ;  /* 0x0000000819087224 */ /* 0x000fe200078e02ff */
[----:B------:R-:W-:Y:S01]  /*1a890*/  SHF.R.S32.HI R11, RZ, 0x1f, R156 ;  /* 0x0000001fff0b7819 */ /* 0x000fe2000001149c */
[----:B------:R-:W-:Y:S01]  /*1a8a0*/  BSSY B0, `(.L_x_1180) ;  /* 0x0000039000007945 */ /* 0x000fe20003800000 */
[----:B------:R-:W-:Y:S01]  /*1a8b0*/  CS2R R122, SRZ ;  /* 0x00000000007a7805 */ /* 0x000fe2000001ff00 */
[----:B------:R-:W-:Y:S01]  /*1a8c0*/  CS2R R148, SRZ ;  /* 0x0000000000947805 */ /* 0x000fe2000001ff00 */
[----:B------:R-:W-:Y:S01]  /*1a8d0*/  ISETP.GE.AND P0, PT, R17, R8, PT ;  /* 0x000000081100720c */ /* 0x000fe20003f06270 */
[----:B------:R-:W-:Y:S01]  /*1a8e0*/  CS2R R160, SRZ ;  /* 0x0000000000a07805 */ /* 0x000fe2000001ff00 */
[----:B------:R-:W-:Y:S01]  /*1a8f0*/  LEA.HI R11, R11, R156, RZ, 0x3 ;  /* 0x0000009c0b0b7211 */ /* 0x000fe200078f18ff */
[----:B------:R-:W-:Y:S01]  /*1a900*/  CS2R R164, SRZ ;  /* 0x0000000000a47805 */ /* 0x000fe2000001ff00 */
[----:B------:R-:W-:Y:S01]  /*1a910*/  CS2R R150, SRZ ;  /* 0x0000000000967805 */ /* 0x000fe2000001ff00 */
[----:B------:R-:W-:Y:S01]  /*1a920*/  CS2R R144, SRZ ;  /* 0x0000000000907805 */ /* 0x000fe2000001ff00 */
[----:B------:R-:W-:Y:S01]  /*1a930*/  LOP3.LUT R11, R11, 0xfffffff8, RZ, 0xc0, !PT ;  /* 0xfffffff80b0b7812 */ /* 0x000fe200078ec0ff */
[----:B------:R-:W-:Y:S01]  /*1a940*/  CS2R R158, SRZ ;  /* 0x00000000009e7805 */ /* 0x000fe2000001ff00 */
[----:B------:R-:W-:Y:S01]  /*1a950*/  CS2R R162, SRZ ;  /* 0x0000000000a27805 */ /* 0x000fe2000001ff00 */
[----:B------:R-:W-:Y:S01]  /*1a960*/  CS2R R152, SRZ ;  /* 0x0000000000987805 */ /* 0x000fe2000001ff00 */
[----:B--2---:R-:W-:-:S02]  /*1a970*/  IMAD.MOV.U32 R20, RZ, RZ, R16 ;  /* 0x000000ffff147224 */ /* 0x004fc400078e0010 */
[----:B------:R-:W-:-:S04]  /*1a980*/  IMAD.IADD R18, R156, 0x1, -R11 ;  /* 0x000000019c127824 */ /* 0x000fc800078e0a0b */
[----:B------:R-:W-:Y:S01]  /*1a990*/  IMAD.SHL.U32 R18, R18, 0x4, RZ ;  /* 0x0000000412127824 */ /* 0x000fe200078e00ff */
[----:B------:R-:W-:Y:S05]  /*1a9a0*/  @P0 BRA `(.L_x_1181) ;  /* 0x0000028000000947 */ /* 0x000fea0003800000 */
[CC--:B------:R-:W-:Y:S01]  /*1a9b0*/  ISETP.GE.AND P0, PT, R18.reuse, R85.reuse, PT ;  /* 0x000000551200720c */ /* 0x0c0fe20003f06270 */
[----:B------:R-:W-:Y:S01]  /*1a9c0*/  CS2R R150, SRZ ;  /* 0x0000000000967805 */ /* 0x000fe2000001ff00 */
[----:B------:R-:W-:Y:S01]  /*1a9d0*/  CS2R R152, SRZ ;  /* 0x0000000000987805 */ /* 0x000fe2000001ff00 */
[C---:B------:R-:W-:Y:S02]  /*1a9e0*/  IADD3 R13, R18.reuse, 0x40, RZ ;  /* 0x00000040120d7810 */ /* 0x040fe40007ffe0ff */
[C---:B------:R-:W-:Y:S02]  /*1a9f0*/  IADD3 R16, R18.reuse, 0x20, RZ ;  /* 0x0000002012107810 */ /* 0x040fe40007ffe0ff */
[----:B------:R-:W-:Y:S02]  /*1aa00*/  IADD3 R11, R18, 0x60, RZ ;  /* 0x00000060120b7810 */ /* 0x000fe40007ffe0ff */
[----:B------:R-:W-:-:S04]  /*1aa10*/  ISETP.GE.AND P1, PT, R13, R85, PT ;  /* 0x000000550d00720c */ /* 0x000fc80003f26270 */
[----:B----4-:R-:W-:-:S04]  /*1aa20*/  @!P0 IMAD.WIDE R30, R18, 0x2, R26 ;  /* 0x00000002121e8825 */ /* 0x010fc800078e021a */
[----:B-1----:R-:W-:Y:S01]  /*1aa30*/  @!P0 IMAD.WIDE R28, R18, 0x2, R20 ;  /* 0x00000002121c8825 */ /* 0x002fe200078e0214 */
[----:B------:R1:W5:Y:S01]  /*1aa40*/  @!P0 LD.E.64 R150, [R30.64] ;  /* 0x000000081e968980 */ /* 0x000362000c101b00 */
[----:B------:R-:W-:-:S03]  /*1aa50*/  ISETP.GE.AND P2, PT, R16, R85, PT ;  /* 0x000000551000720c */ /* 0x000fc60003f46270 */
[----:B------:R2:W5:Y:S01]  /*1aa60*/  @!P0 LD.E.64 R152, [R28.64] ;  /* 0x000000081c988980 */ /* 0x000562000c101b00 */
[----:B------:R-:W-:Y:S01]  /*1aa70*/  ISETP.GE.AND P0, PT, R11, R85, PT ;  /* 0x000000550b00720c */ /* 0x000fe20003f06270 */
[----:B------:R-:W-:Y:S01]  /*1aa80*/  CS2R R164, SRZ ;  /* 0x0000000000a47805 */ /* 0x000fe2000001ff00 */
[----:B------:R-:W-:-:S04]  /*1aa90*/  @!P1 SHF.R.S32.HI R12, RZ, 0x1f, R13 ;  /* 0x0000001fff0c9819 */ /* 0x000fc8000001140d */
[----:B------:R-:W-:-:S03]  /*1aaa0*/  @!P1 LEA.HI R13, R12, R13, RZ, 0x2 ;  /* 0x0000000d0c0d9211 */ /* 0x000fc600078f10ff */
[----:B------:R-:W-:Y:S02]  /*1aab0*/  @!P2 SHF.R.S32.HI R14, RZ, 0x1f, R16 ;  /* 0x0000001fff0ea819 */ /* 0x000fe40000011410 */
[----:B------:R-:W-:Y:S02]  /*1aac0*/  @!P1 LOP3.LUT R13, R13, 0xfffffffc, RZ, 0xc0, !PT ;  /* 0xfffffffc0d0d9812 */ /* 0x000fe400078ec0ff */
[----:B------:R-:W-:Y:S02]  /*1aad0*/  @!P0 SHF.R.S32.HI R10, RZ, 0x1f, R11 ;  /* 0x0000001fff0a8819 */ /* 0x000fe4000001140b */
[----:B------:R-:W-:Y:S02]  /*1aae0*/  @!P2 LEA.HI R14, R14, R16, RZ, 0x2 ;  /* 0x000000100e0ea211 */ /* 0x000fe400078f10ff */
[----:B------:R-:W-:Y:S02]  /*1aaf0*/  @!P0 LEA.HI R11, R10, R11, RZ, 0x2 ;  /* 0x0000000b0a0b8211 */ /* 0x000fe400078f10ff */
[----:B------:R-:W-:-:S02]  /*1ab00*/  @!P2 LOP3.LUT R25, R14, 0xfffffffc, RZ, 0xc0, !PT ;  /* 0xfffffffc0e19a812 */ /* 0x000fc400078ec0ff */
[----:B------:R-:W-:Y:S01]  /*1ab10*/  @!P0 LOP3.LUT R11, R11, 0xfffffffc, RZ, 0xc0, !PT ;  /* 0xfffffffc0b0b8812 */ /* 0x000fe200078ec0ff */
[----:B------:R-:W-:Y:S01]  /*1ab20*/  CS2R R162, SRZ ;  /* 0x0000000000a27805 */ /* 0x000fe2000001ff00 */
[----:B------:R-:W-:Y:S01]  /*1ab30*/  CS2R R160, SRZ ;  /* 0x0000000000a07805 */ /* 0x000fe2000001ff00 */
[--C-:B--2---:R-:W-:Y:S01]  /*1ab40*/  @!P1 IMAD.WIDE R28, R13, 0x2, R26.reuse ;  /* 0x000000020d1c9825 */ /* 0x104fe200078e021a */
[----:B------:R-:W-:Y:S01]  /*1ab50*/  CS2R R148, SRZ ;  /* 0x0000000000947805 */ /* 0x000fe2000001ff00 */
[----:B------:R-:W-:Y:S01]  /*1ab60*/  CS2R R158, SRZ ;  /* 0x00000000009e7805 */ /* 0x000fe2000001ff00 */
[----:B------:R-:W-:Y:S01]  /*1ab70*/  CS2R R144, SRZ ;  /* 0x0000000000907805 */ /* 0x000fe2000001ff00 */
[C---:B------:R-:W-:Y:S01]  /*1ab80*/  @!P2 IMAD.WIDE R32, R25.reuse, 0x2, R26 ;  /* 0x000000021920a825 */ /* 0x040fe200078e021a */
[----:B------:R2:W5:Y:S03]  /*1ab90*/  @!P1 LD.E.64 R160, [R28.64] ;  /* 0x000000081ca09980 */ /* 0x000566000c101b00 */
[--C-:B-1----:R-:W-:Y:S01]  /*1aba0*/  @!P2 IMAD.WIDE R30, R25, 0x2, R20.reuse ;  /* 0x00000002191ea825 */ /* 0x102fe200078e0214 */
[----:B------:R2:W5:Y:S03]  /*1abb0*/  @!P2 LD.E.64 R164, [R32.64] ;  /* 0x0000000820a4a980 */ /* 0x000566000c101b00 */
[----:B------:R-:W-:Y:S01]  /*1abc0*/  @!P1 IMAD.WIDE R12, R13, 0x2, R20 ;  /* 0x000000020d0c9825 */ /* 0x000fe200078e0214 */
[----:B------:R2:W5:Y:S03]  /*1abd0*/  @!P2 LD.E.64 R162, [R30.64] ;  /* 0x000000081ea2a980 */ /* 0x000566000c101b00 */
[C---:B------:R-:W-:Y:S01]  /*1abe0*/  @!P0 IMAD.WIDE R26, R11.reuse, 0x2, R26 ;  /* 0x000000020b1a8825 */ /* 0x040fe200078e021a */
[----:B------:R2:W5:Y:S03]  /*1abf0*/  @!P1 LD.E.64 R158, [R12.64] ;  /* 0x000000080c9e9980 */ /* 0x000566000c101b00 */
[----:B------:R-:W-:Y:S01]  /*1ac00*/  @!P0 IMAD.WIDE R20, R11, 0x2, R20 ;  /* 0x000000020b148825 */ /* 0x000fe200078e0214 */
[----:B------:R2:W5:Y:S04]  /*1ac10*/  @!P0 LD.E.64 R148, [R26.64] ;  /* 0x000000081a948980 */ /* 0x000568000c101b00 */
[----:B------:R2:W5:Y:S02]  /*1ac20*/  @!P0 LD.E.64 R144, [R20.64] ;  /* 0x0000000814908980 */ /* 0x000564000c101b00 */
.L_x_1181:
[----:B------:R-:W-:Y:S05]  /*1ac30*/  BSYNC B0 ;  /* 0x0000000000007941 */ /* 0x000fea0003800000 */
.L_x_1180:
[----:B--2--5:R-:W-:Y:S02]  /*1ac40*/  IMAD.MOV.U32 R13, RZ, RZ, R148 ;  /* 0x000000ffff0d7224 */ /* 0x024fe400078e0094 */
[----:B------:R-:W-:-:S02]  /*1ac50*/  IMAD.MOV.U32 R12, RZ, RZ, R149 ;  /* 0x000000ffff0c7224 */ /* 0x000fc400078e0095 */
        /* <DEDUP_REMOVED lines=27> */
[----:B------:R-:W-:-:S02]  /*1ae10*/  PRMT R119, R12, 0x7610, R119 ;  /* 0x000076100c777816 */ /* 0x000fc40000000077 */
[----:B------:R-:W-:Y:S02]  /*1ae20*/  PRMT R132, R11, 0x7610, R132 ;  /* 0x000076100b847816 */ /* 0x000fe40000000084 */
[----:B------:R-:W-:Y:S01]  /*1ae30*/  PRMT R127, R10, 0x7610, R127 ;  /* 0x000076100a7f7816 */ /* 0x000fe2000000007f */
[----:B------:R-:W-:Y:S05]  /*1ae40*/  BRA.DIV ~URZ, `(.L_x_1182) ;  /* 0x00009ad27f007947 */ /* 0x000fea000b800000 */
[----:B------:R2:W3:Y:S04]  /*1ae50*/  SHFL.IDX PT, R27, R24, 0x1, 0x181f ;  /* 0x00381f00181b7f89 */ /* 0x0004e800000e0000 */
[----:B----4-:R2:W4:Y:S04]  /*1ae60*/  SHFL.IDX PT, R26, R23, 0x1, 0x181f ;  /* 0x00381f00171a7f89 */ /* 0x01052800000e0000 */
[----:B-1----:R2:W1:Y:S04]  /*1ae70*/  SHFL.IDX PT, R21, R22, 0x1, 0x181f ;  /* 0x00381f0016157f89 */ /* 0x00246800000e0000 */
[----:B------:R2:W1:Y:S02]  /*1ae80*/  SHFL.IDX PT, R16, R19, 0x1, 0x181f ;  /* 0x00381f0013107f89 */ /* 0x00046400000e0000 */
.L_x_1254:
[----:B------:R-:W-:Y:S01]  /*1ae90*/  IADD3 R11, R17, 0x20, RZ ;  /* 0x00000020110b7810 */ /* 0x000fe20007ffe0ff */
[----:B------:R-:W-:Y:S01]  /*1aea0*/  BSSY B0, `(.L_x_1183) ;  /* 0x0000034000007945 */ /* 0x000fe20003800000 */
[----:B------:R-:W-:Y:S01]  /*1aeb0*/  CS2R R130, SRZ ;  /* 0x0000000000827805 */ /* 0x000fe2000001ff00 */
[----:B------:R-:W-:Y:S01]  /*1aec0*/  CS2R R138, SRZ ;  /* 0x00000000008a7805 */ /* 0x000fe2000001ff00 */
[----:B------:R-:W-:Y:S01]  /*1aed0*/  ISETP.GE.AND P0, PT, R11, R8, PT ;  /* 0x000000080b00720c */ /* 0x000fe20003f06270 */
[----:B------:R-:W-:Y:S01]  /*1aee0*/  CS2R R142, SRZ ;  /* 0x00000000008e7805 */ /* 0x000fe2000001ff00 */
[----:B------:R-:W-:Y:S01]  /*1aef0*/  CS2R R120, SRZ ;  /* 0x0000000000787805 */ /* 0x000fe2000001ff00 */
[----:B------:R-:W-:Y:S01]  /*1af00*/  CS2R R128, SRZ ;  /* 0x0000000000807805 */ /* 0x000fe2000001ff00 */
[----:B------:R-:W-:Y:S01]  /*1af10*/  CS2R R136, SRZ ;  /* 0x0000000000887805 */ /* 0x000fe2000001ff00 */
[----:B------:R-:W-:Y:S01]  /*1af20*/  CS2R R140, SRZ ;  /* 0x00000000008c7805 */ /* 0x000fe2000001ff00 */
[----:B-1----:R-:W-:-:S02]  /*1af30*/  IMAD.MOV.U32 R28, RZ, RZ, R16 ;  /* 0x000000ffff1c7224 */ /* 0x002fc400078e0010 */
[----:B------:R-:W-:-:S05]  /*1af40*/  IMAD.MOV.U32 R29, RZ, RZ, R21 ;  /* 0x000000ffff1d7224 */ /* 0x000fca00078e0015 */
        /* <DEDUP_REMOVED lines=8> */
[----:B---34-:R-:W-:-:S04]  /*1afd0*/  @!P0 IMAD.WIDE R20, R18, 0x2, R26 ;  /* 0x0000000212148825 */ /* 0x018fc800078e021a */
[----:B------:R-:W-:Y:S01]  /*1afe0*/  @!P0 IMAD.WIDE R30, R18, 0x2, R28 ;  /* 0x00000002121e8825 */ /* 0x000fe200078e021c */
[-C--:B------:R-:W-:Y:S01]  /*1aff0*/  ISETP.GE.AND P1, PT, R13, R85.reuse, PT ;  /* 0x000000550d00720c */ /* 0x080fe20003f26270 */
[----:B------:R1:W5:Y:S04]  /*1b000*/  @!P0 LD.E.64 R142, [R20.64] ;  /* 0x00000008148e8980 */ /* 0x000368000c101b00 */
[----:B------:R3:W5:Y:S01]  /*1b010*/  @!P0 LD.E.64 R140, [R30.64] ;  /* 0x000000081e8c8980 */ /* 0x000762000c101b00 */
[----:B------:R-:W-:Y:S01]  /*1b020*/  ISETP.GE.AND P0, PT, R11, R85, PT ;  /* 0x000000550b00720c */ /* 0x000fe20003f06270 */
[----:B------:R-:W-:Y:S01]  /*1b030*/  CS2R R138, SRZ ;  /* 0x00000000008a7805 */ /* 0x000fe2000001ff00 */
[----:B------:R-:W-:-:S04]  /*1b040*/  @!P2 SHF.R.S32.HI R14, RZ, 0x1f, R16 ;  /* 0x0000001fff0ea819 */ /* 0x000fc80000011410 */
[----:B------:R-:W-:Y:S02]  /*1b050*/  @!P2 LEA.HI R14, R14, R16, RZ, 0x2 ;  /* 0x000000100e0ea211 */ /* 0x000fe400078f10ff */
[----:B------:R-:W-:-:S04]  /*1b060*/  @!P1 SHF.R.S32.HI R12, RZ, 0x1f, R13 ;  /* 0x0000001fff0c9819 */ /* 0x000fc8000001140d */
[----:B------:R-:W-:Y:S02]  /*1b070*/  @!P1 LEA.HI R13, R12, R13, RZ, 0x2 ;  /* 0x0000000d0c0d9211 */ /* 0x000fe400078f10ff */
[----:B------:R-:W-:Y:S02]  /*1b080*/  @!P0 SHF.R.S32.HI R10, RZ, 0x1f, R11 ;  /* 0x0000001fff0a8819 */ /* 0x000fe4000001140b */
[----:B------:R-:W-:Y:S02]  /*1b090*/  @!P1 LOP3.LUT R13, R13, 0xfffffffc, RZ, 0xc0, !PT ;  /* 0xfffffffc0d0d9812 */ /* 0x000fe400078ec0ff */
[----:B------:R-:W-:Y:S02]  /*1b0a0*/  @!P0 LEA.HI R11, R10, R11, RZ, 0x2 ;  /* 0x0000000b0a0b8211 */ /* 0x000fe400078f10ff */
[----:B-1----:R-:W-:Y:S02]  /*1b0b0*/  @!P2 LOP3.LUT R21, R14, 0xfffffffc, RZ, 0xc0, !PT ;  /* 0xfffffffc0e15a812 */ /* 0x002fe400078ec0ff */
[----:B------:R-:W-:Y:S01]  /*1b0c0*/  @!P0 LOP3.LUT R11, R11, 0xfffffffc, RZ, 0xc0, !PT ;  /* 0xfffffffc0b0b8812 */ /* 0x000fe200078ec0ff */
[----:B------:R-:W-:Y:S01]  /*1b0d0*/  CS2R R136, SRZ ;  /* 0x0000000000887805 */ /* 0x000fe2000001ff00 */
[--C-:B---3--:R-:W-:Y:S01]  /*1b0e0*/  @!P1 IMAD.WIDE R30, R13, 0x2, R26.reuse ;  /* 0x000000020d1e9825 */ /* 0x108fe200078e021a */
[----:B------:R-:W-:Y:S01]  /*1b0f0*/  CS2R R130, SRZ ;  /* 0x0000000000827805 */ /* 0x000fe2000001ff00 */
[----:B------:R-:W-:Y:S01]  /*1b100*/  CS2R R122, SRZ ;  /* 0x00000000007a7805 */ /* 0x000fe2000001ff00 */
[----:B------:R-:W-:Y:S01]  /*1b110*/  CS2R R128, SRZ ;  /* 0x0000000000807805 */ /* 0x000fe2000001ff00 */
[----:B------:R-:W-:Y:S01]  /*1b120*/  @!P2 IMAD.WIDE R32, R21, 0x2, R26 ;  /* 0x000000021520a825 */ /* 0x000fe200078e021a */
[----:B------:R-:W-:-:S02]  /*1b130*/  CS2R R120, SRZ ;  /* 0x0000000000787805 */ /* 0x000fc4000001ff00 */
[----:B------:R1:W5:Y:S01]  /*1b140*/  @!P1 LD.E.64 R130, [R30.64] ;  /* 0x000000081e829980 */ /* 0x000362000c101b00 */
[----:B------:R-:W-:-:S03]  /*1b150*/  @!P2 IMAD.WIDE R20, R21, 0x2, R28 ;  /* 0x000000021514a825 */ /* 0x000fc600078e021c */
[----:B------:R1:W5:Y:S01]  /*1b160*/  @!P2 LD.E.64 R138, [R32.64] ;  /* 0x00000008208aa980 */ /* 0x000362000c101b00 */
[----:B------:R-:W-:-:S03]  /*1b170*/  @!P1 IMAD.WIDE R12, R13, 0x2, R28 ;  /* 0x000000020d0c9825 */ /* 0x000fc600078e021c */
[----:B------:R1:W5:Y:S01]  /*1b180*/  @!P2 LD.E.64 R136, [R20.64] ;  /* 0x000000081488a980 */ /* 0x000362000c101b00 */
[----:B------:R-:W-:-:S03]  /*1b190*/  @!P0 IMAD.WIDE R26, R11, 0x2, R26 ;  /* 0x000000020b1a8825 */ /* 0x000fc600078e021a */
[----:B------:R1:W5:Y:S01]  /*1b1a0*/  @!P1 LD.E.64 R128, [R12.64] ;  /* 0x000000080c809980 */ /* 0x000362000c101b00 */
[----:B------:R-:W-:-:S03]  /*1b1b0*/  @!P0 IMAD.WIDE R28, R11, 0x2, R28 ;  /* 0x000000020b1c8825 */ /* 0x000fc600078e021c */
[----:B------:R1:W5:Y:S04]  /*1b1c0*/  @!P0 LD.E.64 R122, [R26.64] ;  /* 0x000000081a7a8980 */ /* 0x000368000c101b00 */
[----:B------:R1:W5:Y:S02]  /*1b1d0*/  @!P0 LD.E.64 R120, [R28.64] ;  /* 0x000000081c788980 */ /* 0x000364000c101b00 */
.L_x_1184:
[----:B------:R-:W-:Y:S05]  /*1b1e0*/  BSYNC B0 ;  /* 0x0000000000007941 */ /* 0x000fea0003800000 */
.L_x_1183:
[----:B-1---5:R-:W-:Y:S02]  /*1b1f0*/  IMAD.MOV.U32 R13, RZ, RZ, R122 ;  /* 0x000000ffff0d7224 */ /* 0x022fe400078e007a */
        /* <DEDUP_REMOVED lines=32> */
[----:B------:R1:W2:Y:S02]  /*1b400*/  SHFL.IDX PT, R25, R24, 0x2, 0x181f ;  /* 0x00581f0018197f89 */ /* 0x0002a400000e0000 */
.L_x_1255:
[----:B------:R-:W-:Y:S05]  /*1b410*/  BRA.DIV ~URZ, `(.L_x_1186) ;  /* 0x000097527f007947 */ /* 0x000fea000b800000 */
[----:B----4-:R4:W1:Y:S01]  /*1b420*/  SHFL.IDX PT, R26, R23, 0x2, 0x181f ;  /* 0x00581f00171a7f89 */ /* 0x01086200000e0000 */
[----:B--23--:R-:W-:-:S03]  /*1b430*/  MOV R27, R25 ;  /* 0x00000019001b7202 */ /* 0x00cfc60000000f00 */
[----:B------:R4:W2:Y:S04]  /*1b440*/  SHFL.IDX PT, R21, R22, 0x2, 0x181f ;  /* 0x00581f0016157f89 */ /* 0x0008a800000e0000 */
[----:B------:R4:W3:Y:S02]  /*1b450*/  SHFL.IDX PT, R16, R19, 0x2, 0x181f ;  /* 0x00581f0013107f89 */ /* 0x0008e400000e0000 */
.L_x_1256:
        /* <DEDUP_REMOVED lines=10> */
[----:B------:R-:W-:Y:S01]  /*1b500*/  CS2R R112, SRZ ;  /* 0x0000000000707805 */ /* 0x000fe2000001ff00 */
[----:B---3--:R-:W-:-:S06]  /*1b510*/  IMAD.MOV.U32 R20, RZ, RZ, R16 ;  /* 0x000000ffff147224 */ /* 0x008fcc00078e0010 */
[----:B------:R-:W-:Y:S05]  /*1b520*/  @P0 BRA `(.L_x_1188) ;  /* 0x0000028000000947 */ /* 0x000fea0003800000 */
[C---:B------:R-:W-:Y:S01]  /*1b530*/  ISETP.GE.AND P0, PT, R18.reuse, R85, PT ;  /* 0x000000551200720c */ /* 0x040fe20003f06270 */
[----:B------:R-:W-:Y:S01]  /*1b540*/  CS2R R114, SRZ ;  /* 0x0000000000727805 */ /* 0x000fe2000001ff00 */
[----:B------:R-:W-:Y:S01]  /*1b550*/  CS2R R112, SRZ ;  /* 0x0000000000707805 */ /* 0x000fe2000001ff00 */
[C---:B------:R-:W-:Y:S02]  /*1b560*/  IADD3 R16, R18.reuse, 0x20, RZ ;  /* 0x0000002012107810 */ /* 0x040fe40007ffe0ff */
[C---:B------:R-:W-:Y:S02]  /*1b570*/  IADD3 R13, R18.reuse, 0x40, RZ ;  /* 0x00000040120d7810 */ /* 0x040fe40007ffe0ff */
[----:B------:R-:W-:-:S06]  /*1b580*/  IADD3 R11, R18, 0x60, RZ ;  /* 0x00000060120b7810 */ /* 0x000fcc0007ffe0ff */
[----:B-1----:R-:W-:-:S04]  /*1b590*/  @!P0 IMAD.WIDE R30, R18, 0x2, R26 ;  /* 0x00000002121e8825 */ /* 0x002fc800078e021a */
[----:B--2---:R-:W-:Y:S01]  /*1b5a0*/  @!P0 IMAD.WIDE R28, R18, 0x2, R20 ;  /* 0x00000002121c8825 */ /* 0x004fe200078e0214 */
[----:B------:R1:W5:Y:S01]  /*1b5b0*/  @!P0 LD.E.64 R114, [R30.64] ;  /* 0x000000081e728980 */ /* 0x000362000c101b00 */
[-C--:B------:R-:W-:Y:S02]  /*1b5c0*/  ISETP.GE.AND P2, PT, R16, R85.reuse, PT ;  /* 0x000000551000720c */ /* 0x080fe40003f46270 */
[-C--:B------:R-:W-:Y:S01]  /*1b5d0*/  ISETP.GE.AND P1, PT, R13, R85.reuse, PT ;  /* 0x000000550d00720c */ /* 0x080fe20003f26270 */
[----:B------:R2:W5:Y:S01]  /*1b5e0*/  @!P0 LD.E.64 R112, [R28.64] ;  /* 0x000000081c708980 */ /* 0x000562000c101b00 */
[----:B------:R-:W-:Y:S01]  /*1b5f0*/  ISETP.GE.AND P0, PT, R11, R85, PT ;  /* 0x000000550b00720c */ /* 0x000fe20003f06270 */
        /* <DEDUP_REMOVED lines=27> */
.L_x_1188:
[----:B------:R-:W-:Y:S05]  /*1b7b0*/  BSYNC B0 ;  /* 0x0000000000007941 */ /* 0x000fea0003800000 */
.L_x_1187:
[----:B-1---5:R-:W-:Y:S01]  /*1b7c0*/  IMAD.MOV.U32 R13, RZ, RZ, R74 ;  /* 0x000000ffff0d7224 */ /* 0x022fe200078e004a */
[----:B--2---:R-:W-:Y:S01]  /*1b7d0*/  CS2R R20, SRZ ;  /* 0x0000000000147805 */ /* 0x004fe2000001ff00 */
        /* <DEDUP_REMOVED lines=33> */
.L_x_1257:
[----:B------:R-:W-:Y:S01]  /*1b9f0*/  SHF.R.S32.HI R11, RZ, 0x1f, R156 ;  /* 0x0000001fff0b7819 */ /* 0x000fe2000001149c */
[----:B-1----:R-:W-:-:S03]  /*1ba00*/  IMAD.SHL.U32 R24, R15, 0x80, RZ ;  /* 0x000000800f187824 */ /* 0x002fc600078e00ff */
[----:B------:R-:W-:-:S04]  /*1ba10*/  LEA.HI R11, R11, R156, RZ, 0x3 ;  /* 0x0000009c0b0b7211 */ /* 0x000fc800078f18ff */
[----:B------:R-:W-:Y:S01]  /*1ba20*/  LEA.HI.SX32 R24, R11, R24, 0x1d ;  /* 0x000000180b187211 */ /* 0x000fe200078feaff */
[----:B------:R-:W-:Y:S05]  /*1ba30*/  BRA.DIV ~URZ, `(.L_x_1190) ;  /* 0x000093127f007947 */ /* 0x000fea000b800000 */
[----:B------:R1:W3:Y:S01]  /*1ba40*/  SHFL.IDX PT, R38, R23, 0x3, 0x181f ;  /* 0x00781f0017267f89 */ /* 0x0002e200000e0000 */
[----:B--2---:R-:W-:-:S03]  /*1ba50*/  MOV R39, R17 ;  /* 0x0000001100277202 */ /* 0x004fc60000000f00 */
[----:B------:R1:W2:Y:S04]  /*1ba60*/  SHFL.IDX PT, R15, R22, 0x3, 0x181f ;  /* 0x00781f00160f7f89 */ /* 0x0002a800000e0000 */
[----:B------:R1:W4:Y:S02]  /*1ba70*/  SHFL.IDX PT, R16, R19, 0x3, 0x181f ;  /* 0x00781f0013107f89 */ /* 0x00032400000e0000 */
.L_x_1258:
        /* <DEDUP_REMOVED lines=10> */
[----:B--2---:R-:W-:-:S07]  /*1bb20*/  IMAD.MOV.U32 R17, RZ, RZ, R15 ;  /* 0x000000ffff117224 */ /* 0x004fce00078e000f */
[----:B------:R-:W-:Y:S05]  /*1bb30*/  @P0 BRA `(.L_x_1192) ;  /* 0x0000028000000947 */ /* 0x000fea0003800000 */
[C---:B------:R-:W-:Y:S01]  /*1bb40*/  ISETP.GE.AND P0, PT, R18.reuse, R85, PT ;  /* 0x000000551200720c */ /* 0x040fe20003f06270 */
[----:B------:R-:W-:Y:S01]  /*1bb50*/  CS2R R92, SRZ ;  /* 0x00000000005c7805 */ /* 0x000fe2000001ff00 */
[----:B------:R-:W-:Y:S01]  /*1bb60*/  CS2R R90, SRZ ;  /* 0x00000000005a7805 */ /* 0x000fe2000001ff00 */
[C---:B------:R-:W-:Y:S02]  /*1bb70*/  IADD3 R15, R18.reuse, 0x20, RZ ;  /* 0x00000020120f7810 */ /* 0x040fe40007ffe0ff */
[C---:B------:R-:W-:Y:S02]  /*1bb80*/  IADD3 R13, R18.reuse, 0x40, RZ ;  /* 0x00000040120d7810 */ /* 0x040fe40007ffe0ff */
[----:B------:R-:W-:-:S06]  /*1bb90*/  IADD3 R11, R18, 0x60, RZ ;  /* 0x00000060120b7810 */ /* 0x000fcc0007ffe0ff */
[----:B-1-34-:R-:W-:-:S04]  /*1bba0*/  @!P0 IMAD.WIDE R22, R18, 0x2, R38 ;  /* 0x0000000212168825 */ /* 0x01afc800078e0226 */
[----:B------:R-:W-:Y:S01]  /*1bbb0*/  @!P0 IMAD.WIDE R20, R18, 0x2, R16 ;  /* 0x0000000212148825 */ /* 0x000fe200078e0210 */
        /* <DEDUP_REMOVED lines=16> */
[----:B------:R-:W-:Y:S01]  /*1bcc0*/  CS2R R68, SRZ ;  /* 0x0000000000447805 */ /* 0x000fe2000001ff00 */
[----:B------:R-:W-:Y:S01]  /*1bcd0*/  CS2R R62, SRZ ;  /* 0x00000000003e7805 */ /* 0x000fe2000001ff00 */
[----:B------:R-:W-:Y:S01]  /*1bce0*/  CS2R R60, SRZ ;  /* 0x00000000003c7805 */ /* 0x000fe2000001ff00 */
[--C-:B------:R-:W-:Y:S01]  /*1bcf0*/  @!P1 IMAD.WIDE R14, R11, 0x2, R38.reuse ;  /* 0x000000020b0e9825 */ /* 0x100fe200078e0226 */
[----:B--2---:R-:W-:Y:S01]  /*1bd00*/  CS2R R20, SRZ ;  /* 0x0000000000147805 */ /* 0x004fe2000001ff00 */
[----:B------:R-:W-:Y:S01]  /*1bd10*/  CS2R R54, SRZ ;  /* 0x0000000000367805 */ /* 0x000fe2000001ff00 */
[----:B------:R2:W5:Y:S01]  /*1bd20*/  @!P2 LD.E.64 R70, [R30.64] ;  /* 0x000000081e46a980 */ /* 0x000562000c101b00 */
[----:B------:R-:W-:-:S03]  /*1bd30*/  @!P0 IMAD.WIDE R38, R10, 0x2, R38 ;  /* 0x000000020a268825 */ /* 0x000fc600078e0226 */
[----:B------:R2:W5:Y:S01]  /*1bd40*/  @!P1 LD.E.64 R62, [R14.64] ;  /* 0x000000080e3e9980 */ /* 0x000562000c101b00 */
[----:B-1----:R-:W-:-:S03]  /*1bd50*/  @!P1 IMAD.WIDE R22, R11, 0x2, R16 ;  /* 0x000000020b169825 */ /* 0x002fc600078e0210 */
[----:B------:R2:W5:Y:S01]  /*1bd60*/  @!P0 LD.E.64 R20, [R38.64] ;  /* 0x0000000826148980 */ /* 0x000562000c101b00 */
[----:B------:R-:W-:-:S03]  /*1bd70*/  @!P2 IMAD.WIDE R12, R12, 0x2, R16 ;  /* 0x000000020c0ca825 */ /* 0x000fc600078e0210 */
[----:B------:R2:W5:Y:S01]  /*1bd80*/  @!P1 LD.E.64 R60, [R22.64] ;  /* 0x00000008163c9980 */ /* 0x000562000c101b00 */
[----:B------:R-:W-:-:S03]  /*1bd90*/  @!P0 IMAD.WIDE R10, R10, 0x2, R16 ;  /* 0x000000020a0a8825 */ /* 0x000fc600078e0210 */
[----:B------:R2:W5:Y:S04]  /*1bda0*/  @!P2 LD.E.64 R68, [R12.64] ;  /* 0x000000080c44a980 */ /* 0x000568000c101b00 */
[----:B------:R2:W5:Y:S02]  /*1bdb0*/  @!P0 LD.E.64 R54, [R10.64] ;  /* 0x000000080a368980 */ /* 0x000564000c101b00 */
.L_x_1192:
[----:B------:R-:W-:Y:S05]  /*1bdc0*/  BSYNC B0 ;  /* 0x0000000000007941 */ /* 0x000fea0003800000 */
.L_x_1191:
[----:B--2---:R-:W-:Y:S01]  /*1bdd0*/  IADD3 R10, R9, -c[0x0][0x20], RZ ;  /* 0x80000800090a7a10 */ /* 0x004fe20007ffe0ff */
[----:B------:R-:W-:-:S04]  /*1bde0*/  DEPBAR.LE SB0, 0x1 ;  /* 0x000080400000791a */ /* 0x000fc80000000000 */
[----:B-1--4-:R-:W2:Y:S04]  /*1bdf0*/  LDL.64 R22, [R10+0x20] ;  /* 0x000020000a167983 */ /* 0x012ea80000100a00 */
[----:B------:R-:W4:Y:S01]  /*1be00*/  LDL.64 R146, [R10+0x28] ;  /* 0x000028000a927983 */ /* 0x000f220000100a00 */
[----:B------:R-:W-:Y:S03]  /*1be10*/  WARPSYNC 0xffffffff ;  /* 0xffffffff00007948 */ /* 0x000fe60003800000 */
[----:B------:R-:W-:Y:S01]  /*1be20*/  BAR.SYNC.DEFER_BLOCKING 0x0 ;  /* 0x0000000000007b1d */ /* 0x000fe20000010000 */
[----:B-----5:R-:W-:Y:S02]  /*1be30*/  IMAD.MOV.U32 R9, RZ, RZ, R20 ;  /* 0x000000ffff097224 */ /* 0x020fe400078e0014 */
[----:B------:R-:W-:-:S03]  /*1be40*/  IMAD.MOV.U32 R11, RZ, RZ, R21 ;  /* 0x000000ffff0b7224 */ /* 0x000fc600078e0015 */
[----:B------:R-:W-:Y:S01]  /*1be50*/  PRMT R13, R9, 0x7610, R13 ;  /* 0x00007610090d7816 */ /* 0x000fe2000000000d */
[----:B--2---:R1:W2:Y:S04]  /*1be60*/  LD.E R45, [R22.64] ;  /* 0x00000008162d7980 */ /* 0x0042a8000c101900 */
[----:B----4-:R-:W4:Y:S01]  /*1be70*/  LD.E.64 R146, [R146.64] ;  /* 0x0000000892927980 */ /* 0x010f22000c101b00 */
[----:B------:R-:W-:Y:S01]  /*1be80*/  SHF.R.S32.HI R9, RZ, 0x1f, R156 ;  /* 0x0000001fff097819 */ /* 0x000fe2000001149c */
[----:B------:R-:W-:Y:S01]  /*1be90*/  IMAD.MOV.U32 R10, RZ, RZ, R63 ;  /* 0x000000ffff0a7224 */ /* 0x000fe200078e003f */
[----:B------:R-:W-:Y:S01]  /*1bea0*/  PRMT R12, R11, 0x7610, R12 ;  /* 0x000076100b0c7816 */ /* 0x000fe2000000000c */
[----:B------:R-:W-:Y:S01]  /*1beb0*/  IMAD.MOV.U32 R14, RZ, RZ, R62 ;  /* 0x000000ffff0e7224 */ /* 0x000fe200078e003e */
[-C--:B------:R-:W-:Y:S01]  /*1bec0*/  LEA.HI R11, R9, R156.reuse, RZ, 0x3 ;  /* 0x0000009c090b7211 */ /* 0x080fe200078f18ff */
[----:B------:R-:W-:Y:S01]  /*1bed0*/  IMAD.MOV.U32 R15, RZ, RZ, R92 ;  /* 0x000000ffff0f7224 */ /* 0x000fe200078e005c */
[----:B------:R-:W-:Y:S01]  /*1bee0*/  PRMT R16, R10, 0x7610, R16 ;  /* 0x000076100a107816 */ /* 0x000fe20000000010 */
[----:B------:R-:W-:Y:S01]  /*1bef0*/  IMAD.MOV.U32 R10, RZ, RZ, R71 ;  /* 0x000000ffff0a7224 */ /* 0x000fe200078e0047 */
[----:B------:R-:W-:Y:S01]  /*1bf00*/  LOP3.LUT R11, R11, 0xfffffff8, RZ, 0xc0, !PT ;  /* 0xfffffff80b0b7812 */ /* 0x000fe200078ec0ff */
[----:B------:R-:W-:Y:S01]  /*1bf10*/  BSSY B1, `(.L_x_1193) ;  /* 0x00000f0000017945 */ /* 0x000fe20003800000 */
[----:B------:R-:W-:Y:S01]  /*1bf20*/  PRMT R17, R14, 0x7610, R17 ;  /* 0x000076100e117816 */ /* 0x000fe20000000011 */
[----:B------:R-:W-:Y:S01]  /*1bf30*/  IMAD.MOV.U32 R14, RZ, RZ, R70 ;  /* 0x000000ffff0e7224 */ /* 0x000fe200078e0046 */
[----:B------:R-:W-:Y:S01]  /*1bf40*/  PRMT R31, R10, 0x7610, R31 ;  /* 0x000076100a1f7816 */ /* 0x000fe2000000001f */
[----:B------:R-:W-:Y:S01]  /*1bf50*/  IMAD.IADD R11, R156, 0x1, -R11 ;  /* 0x000000019c0b7824 */ /* 0x000fe200078e0a0b */
[----:B------:R-:W-:Y:S01]  /*1bf60*/  LEA.HI R9, R9, R156, RZ, 0x6 ;  /* 0x0000009c09097211 */ /* 0x000fe200078f30ff */
[----:B------:R-:W-:Y:S01]  /*1bf70*/  IMAD.MOV.U32 R10, RZ, RZ, R54 ;  /* 0x000000ffff0a7224 */ /* 0x000fe200078e0036 */
[----:B------:R-:W-:Y:S01]  /*1bf80*/  PRMT R32, R14, 0x7610, R32 ;  /* 0x000076100e207816 */ /* 0x000fe20000000020 */
[----:B------:R-:W-:Y:S01]  /*1bf90*/  IMAD.SHL.U32 R11, R11, 0x8, RZ ;  /* 0x000000080b0b7824 */ /* 0x000fe200078e00ff */
[----:B------:R-:W-:Y:S01]  /*1bfa0*/  PRMT R44, R15, 0x7610, R44 ;  /* 0x000076100f2c7816 */ /* 0x000fe2000000002c */
[----:B------:R-:W-:Y:S01]  /*1bfb0*/  IMAD.MOV.U32 R14, RZ, RZ, R93 ;  /* 0x000000ffff0e7224 */ /* 0x000fe200078e005d */
[----:B------:R-:W-:Y:S01]  /*1bfc0*/  PRMT R15, R10, 0x7610, R15 ;  /* 0x000076100a0f7816 */ /* 0x000fe2000000000f */
[----:B-1----:R-:W-:-:S02]  /*1bfd0*/  IMAD.SHL.U32 R22, R106, 0x40, RZ ;  /* 0x000000406a167824 */ /* 0x002fc400078e00ff */
[----:B------:R-:W-:Y:S01]  /*1bfe0*/  IMAD.MOV.U32 R10, RZ, RZ, R60 ;  /* 0x000000ffff0a7224 */ /* 0x000fe200078e003c */
[----:B------:R-:W-:Y:S01]  /*1bff0*/  PRMT R39, R14, 0x7610, R39 ;  /* 0x000076100e277816 */ /* 0x000fe20000000027 */
[----:B------:R-:W-:Y:S01]  /*1c000*/  IMAD.SHL.U32 R9, R9, 0x8, RZ ;  /* 0x0000000809097824 */ /* 0x000fe200078e00ff */
[----:B------:R-:W-:Y:S02]  /*1c010*/  LOP3.LUT R22, R22, 0x1c0, RZ, 0xc0, !PT ;  /* 0x000001c016167812 */ /* 0x000fe400078ec0ff */
[----:B------:R-:W-:Y:S01]  /*1c020*/  PRMT R24, R10, 0x7610, R24 ;  /* 0x000076100a187816 */ /* 0x000fe20000000018 */
[----:B------:R-:W-:Y:S01]  /*1c030*/  IMAD.MOV.U32 R10, RZ, RZ, R69 ;  /* 0x000000ffff0a7224 */ /* 0x000fe200078e0045 */
[----:B------:R-:W-:Y:S02]  /*1c040*/  LOP3.LUT R11, R22, 0x38, R11, 0xf8, !PT ;  /* 0x00000038160b7812 */ /* 0x000fe400078ef80b */
[----:B------:R-:W-:Y:S02]  /*1c050*/  SHF.R.U32.HI R22, RZ, 0x3, R22 ;  /* 0x00000003ff167819 */ /* 0x000fe40000011616 */
[----:B------:R-:W-:-:S02]  /*1c060*/  PRMT R29, R10, 0x7610, R29 ;  /* 0x000076100a1d7816 */ /* 0x000fc4000000001d */
[----:B------:R-:W-:Y:S01]  /*1c070*/  LOP3.LUT R22, R11, R22, RZ, 0x3c, !PT ;  /* 0x000000160b167212 */ /* 0x000fe200078e3cff */
[----:B------:R-:W-:-:S03]  /*1c080*/  IMAD.MOV.U32 R11, RZ, RZ, R55 ;  /* 0x000000ffff0b7224 */ /* 0x000fc600078e0037 */
[----:B------:R-:W-:Y:S01]  /*1c090*/  LOP3.LUT R22, R22, 0xfffffe00, R9, 0xf8, !PT ;  /* 0xfffffe0016167812 */ /* 0x000fe200078ef809 */
[----:B------:R-:W-:Y:S01]  /*1c0a0*/  IMAD.MOV.U32 R9, RZ, RZ, R90 ;  /* 0x000000ffff097224 */ /* 0x000fe200078e005a */
[----:B------:R-:W-:Y:S01]  /*1c0b0*/  PRMT R14, R11, 0x7610, R14 ;  /* 0x000076100b0e7816 */ /* 0x000fe2000000000e */
[----:B------:R-:W-:-:S03]  /*1c0c0*/  IMAD.MOV.U32 R11, RZ, RZ, R68 ;  /* 0x000000ffff0b7224 */ /* 0x000fc600078e0044 */
[----:B---3--:R-:W-:Y:S02]  /*1c0d0*/  PRMT R38, R9, 0x7610, R38 ;  /* 0x0000761009267816 */ /* 0x008fe40000000026 */
[----:B------:R-:W-:Y:S01]  /*1c0e0*/  PRMT R30, R11, 0x7610, R30 ;  /* 0x000076100b1e7816 */ /* 0x000fe2000000001e */
[----:B--2---:R-:W-:Y:S02]  /*1c0f0*/  IMAD R45, R45, -0x80, R8 ;  /* 0xffffff802d2d7824 */ /* 0x004fe400078e0208 */
[----:B------:R-:W-:Y:S02]  /*1c100*/  IMAD.MOV.U32 R8, RZ, RZ, R61 ;  /* 0x000000ffff087224 */ /* 0x000fe400078e003d */
[----:B----4-:R-:W-:Y:S01]  /*1c110*/  IMAD.WIDE.U32 R22, R22, 0x2, R146 ;  /* 0x0000000216167825 */ /* 0x010fe200078e0092 */
[----:B------:R-:W-:Y:S02]  /*1c120*/  IMNMX R45, R45, 0x80, PT ;  /* 0x000000802d2d7817 */ /* 0x000fe40003800200 */
[----:B------:R-:W-:Y:S01]  /*1c130*/  PRMT R19, R8, 0x7610, R19 ;  /* 0x0000761008137816 */ /* 0x000fe20000000013 */
[----:B------:R-:W-:Y:S01]  /*1c140*/  IMAD.MOV.U32 R8, RZ, RZ, R91 ;  /* 0x000000ffff087224 */ /* 0x000fe200078e005b */
[----:B------:R-:W-:-:S04]  /*1c150*/  ISETP.GE.AND P0, PT, R106, R45, PT ;  /* 0x0000002d6a00720c */ /* 0x000fc80003f06270 */
[----:B------:R-:W-:-:S09]  /*1c160*/  PRMT R37, R8, 0x7610, R37 ;  /* 0x0000761008257816 */ /* 0x000fd20000000025 */
[----:B------:R-:W-:Y:S05]  /*1c170*/  @P0 BRA `(.L_x_1194) ;  /* 0x00000c9000000947 */ /* 0x000fea0003800000 */
[----:B------:R-:W-:Y:S01]  /*1c180*/  ISETP.GE.AND P0, PT, R18, R85, PT ;  /* 0x000000551200720c */ /* 0x000fe20003f06270 */
[----:B------:R-:W-:-:S12]  /*1c190*/  BSSY B0, `(.L_x_1195) ;  /* 0x0000030000007945 */ /* 0x000fd80003800000 */
[----:B------:R-:W-:Y:S05]  /*1c1a0*/  @P0 BRA `(.L_x_1196) ;  /* 0x000002e000000947 */ /* 0x000fea0003800000 */
[----:B------:R-:W2:Y:S01]  /*1c1b0*/  LD.E.128 R8, [R22.64] ;  /* 0x0000000816087980 */ /* 0x000ea2000c101d00 */
[----:B------:R-:W-:Y:S02]  /*1c1c0*/  SHF.R.U32.HI R146, RZ, 0x10, R153 ;  /* 0x00000010ff927819 */ /* 0x000fe40000011699 */
[--C-:B------:R-:W-:Y:S02]  /*1c1d0*/  SHF.R.U64 R147, R150, 0x10, R151.reuse ;  /* 0x0000001096937819 */ /* 0x100fe40000001297 */
[----:B------:R-:W-:Y:S02]  /*1c1e0*/  SHF.R.U32.HI R150, RZ, 0x10, R151 ;  /* 0x00000010ff967819 */ /* 0x000fe40000011697 */
[----:B------:R-:W-:Y:S02]  /*1c1f0*/  PRMT R127, R127, 0x5410, R146 ;  /* 0x000054107f7f7816 */ /* 0x000fe40000000092 */
[----:B------:R-:W-:Y:S02]  /*1c200*/  SHF.R.U64 R135, R152, 0x10, R153 ;  /* 0x0000001098877819 */ /* 0x000fe40000001299 */
[----:B------:R-:W-:-:S02]  /*1c210*/  PRMT R133, R133, 0x5410, R150 ;  /* 0x0000541085857816 */ /* 0x000fc40000000096 */
[----:B------:R-:W-:Y:S02]  /*1c220*/  PRMT R134, R134, 0x5410, R147 ;  /* 0x0000541086867816 */ /* 0x000fe40000000093 */
[----:B------:R-:W-:Y:S02]  /*1c230*/  PRMT R132, R132, 0x5410, R135 ;  /* 0x0000541084847816 */ /* 0x000fe40000000087 */
[----:B------:R-:W-:Y:S02]  /*1c240*/  LOP3.LUT R153, R133, 0xffff0000, RZ, 0xc0, !PT ;  /* 0xffff000085997812 */ /* 0x000fe400078ec0ff */
[----:B------:R-:W-:Y:S02]  /*1c250*/  LOP3.LUT R155, R134, 0xffff0000, RZ, 0xc0, !PT ;  /* 0xffff0000869b7812 */ /* 0x000fe400078ec0ff */
[----:B--2---:R-:W-:Y:S01]  /*1c260*/  SHF.L.U32 R152, R8, 0x10, RZ ;  /* 0x0000001008987819 */ /* 0x004fe200000006ff */
        /* <DEDUP_REMOVED lines=33> */
[----:B------:R1:W-:Y:S02]  /*1c480*/  ST.E.128 [R22.64], R8 ;  /* 0x0000000816007985 */ /* 0x0003e4000c101d08 */
.L_x_1196:
[----:B------:R-:W-:Y:S05]  /*1c490*/  BSYNC B0 ;  /* 0x0000000000007941 */ /* 0x000fea0003800000 */
.L_x_1195:
[----:B-1----:R-:W-:Y:S01]  /*1c4a0*/  IADD3 R8, R18, 0x20, RZ ;  /* 0x0000002012087810 */ /* 0x002fe20007ffe0ff */
[----:B------:R-:W-:Y:S03]  /*1c4b0*/  BSSY B0, `(.L_x_1197) ;  /* 0x0000031000007945 */ /* 0x000fe60003800000 */
[----:B------:R-:W-:-:S13]  /*1c4c0*/  ISETP.GE.AND P0, PT, R8, R85, PT ;  /* 0x000000550800720c */ /* 0x000fda0003f06270 */
[----:B------:R-:W-:Y:S05]  /*1c4d0*/  @P0 BRA `(.L_x_1198) ;  /* 0x000002e000000947 */ /* 0x000fea0003800000 */
[----:B------:R-:W2:Y:S01]  /*1c4e0*/  LD.E.128 R8, [R22.64+0x4000] ;  /* 0x0040000816087980 */ /* 0x000ea2000c101d00 */
        /* <DEDUP_REMOVED lines=44> */
[----:B------:R1:W-:Y:S02]  /*1c7b0*/  ST.E.128 [R22.64+0x4000], R8 ;  /* 0x0040000816007985 */ /* 0x0003e4000c101d08 */
.L_x_1198:
[----:B------:R-:W-:Y:S05]  /*1c7c0*/  BSYNC B0 ;  /* 0x0000000000007941 */ /* 0x000fea0003800000 */
.L_x_1197:
        /* <DEDUP_REMOVED lines=50> */
.L_x_1200:
[----:B------:R-:W-:Y:S05]  /*1caf0*/  BSYNC B0 ;  /* 0x0000000000007941 */ /* 0x000fea0003800000 */
.L_x_1199:
[----:B-1----:R-:W-:-:S04]  /*1cb00*/  IADD3 R8, R18, 0x60, RZ ;  /* 0x0000006012087810 */ /* 0x002fc80007ffe0ff */
        /* <DEDUP_REMOVED lines=48> */
.L_x_1194:
[----:B------:R-:W-:Y:S05]  /*1ce10*/  BSYNC B1 ;  /* 0x0000000000017941 */ /* 0x000fea0003800000 */
.L_x_1193:
[----:B-1----:R-:W-:Y:S01]  /*1ce20*/  IADD3 R8, R106, 0x20, RZ ;  /* 0x000000206a087810 */ /* 0x002fe20007ffe0ff */
[----:B------:R-:W-:Y:S03]  /*1ce30*/  BSSY B1, `(.L_x_1201) ;  /* 0x00000cc000017945 */ /* 0x000fe60003800000 */
[----:B------:R-:W-:-:S13]  /*1ce40*/  ISETP.GE.AND P0, PT, R8, R45, PT ;  /* 0x0000002d0800720c */ /* 0x000fda0003f06270 */
[----:B------:R-:W-:Y:S05]  /*1ce50*/  @P0 BRA `(.L_x_1202) ;  /* 0x00000c9000000947 */ /* 0x000fea0003800000 */
[----:B------:R-:W-:Y:S01]  /*1ce60*/  ISETP.GE.AND P0, PT, R18, R85, PT ;  /* 0x000000551200720c */ /* 0x000fe20003f06270 */
[----:B------:R-:W-:-:S12]  /*1ce70*/  BSSY B0, `(.L_x_1203) ;  /* 0x0000030000007945 */ /* 0x000fd80003800000 */
[----:B------:R-:W-:Y:S05]  /*1ce80*/  @P0 BRA `(.L_x_1204) ;  /* 0x000002e000000947 */ /* 0x000fea0003800000 */
[----:B------:R-:W2:Y:S01]  /*1ce90*/  LD.E.128 R8, [R22.64+0x1000] ;  /* 0x0010000816087980 */ /* 0x000ea2000c101d00 */
        /* <DEDUP_REMOVED lines=9> */
[C---:B--2---:R-:W-:Y:S01]  /*1cf30*/  IMAD.U32 R108, R10.reuse, 0x10000, RZ ;  /* 0x000100000a6c7824 */ /* 0x044fe200078e00ff */
        /* <DEDUP_REMOVED lines=35> */
.L_x_1204:
[----:B------:R-:W-:Y:S05]  /*1d170*/  BSYNC B0 ;  /* 0x0000000000007941 */ /* 0x000fea0003800000 */
.L_x_1203:
[----:B-1----:R-:W-:Y:S01]  /*1d180*/  IADD3 R8, R18, 0x20, RZ ;  /* 0x0000002012087810 */ /* 0x002fe20007ffe0ff */
[----:B------:R-:W-:Y:S03]  /*1d190*/  BSSY B0, `(.L_x_1205) ;  /* 0x0000031000007945 */ /* 0x000fe60003800000 */
[----:B------:R-:W-:-:S13]  /*1d1a0*/  ISETP.GE.AND P0, PT, R8, R85, PT ;  /* 0x000000550800720c */ /* 0x000fda0003f06270 */
        /* <DEDUP_REMOVED lines=12> */
[C---:B--2---:R-:W-:Y:S01]  /*1d270*/  IMAD.U32 R99, R10.reuse, 0x10000, RZ ;  /* 0x000100000a637824 */ /* 0x044fe200078e00ff */
        /* <DEDUP_REMOVED lines=26> */
[----:B------:R-:W-:Y:S01]  /*1d420*/  FFMA.FTZ R109, R108, R11, -R10 ;  /* 0x0000000b6c6d7223 */ /* 0x000fe2000001080a */
[----:B------:R-:W-:Y:S01]  /*1d430*/  F2FP.BF16.PACK_AB R11, R100, R9 ;  /* 0x00000009640b723e */ /* 0x000fe200000010ff */
[----:B------:R-:W-:Y:S01]  /*1d440*/  FFMA.FTZ R8, R108, R8, R107 ;  /* 0x000000086c087223 */ /* 0x000fe2000001006b */
[----:B------:R-:W-:Y:S01]  /*1d450*/  F2FP.BF16.PACK_AB R10, R99, R76 ;  /* 0x0000004c630a723e */ /* 0x000fe200000010ff */
[----:B------:R-:W-:-:S03]  /*1d460*/  FFMA.FTZ R101, R101, R86, R88 ;  /* 0x0000005665657223 */ /* 0x000fc60000010058 */
[----:B------:R-:W-:Y:S02]  /*1d470*/  F2FP.BF16.PACK_AB R8, R8, R109 ;  /* 0x0000006d0808723e */ /* 0x000fe400000010ff */
[----:B------:R-:W-:-:S05]  /*1d480*/  F2FP.BF16.PACK_AB R9, R101, R98 ;  /* 0x000000626509723e */ /* 0x000fca00000010ff */
[----:B------:R1:W-:Y:S02]  /*1d490*/  ST.E.128 [R22.64+0x5000], R8 ;  /* 0x0050000816007985 */ /* 0x0003e4000c101d08 */
.L_x_1206:
[----:B------:R-:W-:Y:S05]  /*1d4a0*/  BSYNC B0 ;  /* 0x0000000000007941 */ /* 0x000fea0003800000 */
.L_x_1205:
        /* <DEDUP_REMOVED lines=13> */
[----:B------:R-:W-:Y:S01]  /*1d580*/  IMAD.U32 R89, R66, 0x10000, RZ ;  /* 0x0001000042597824 */ /* 0x000fe200078e00ff */
[----:B------:R-:W-:Y:S02]  /*1d590*/  LOP3.LUT R101, R64, 0xffff0000, RZ, 0xc0, !PT ;  /* 0xffff000040657812 */ /* 0x000fe400078ec0ff */
[----:B------:R-:W-:Y:S01]  /*1d5a0*/  LOP3.LUT R107, R66, 0xffff0000, RZ, 0xc0, !PT ;  /* 0xffff0000426b7812 */ /* 0x000fe200078ec0ff */
[C---:B--2---:R-:W-:Y:S01]  /*1d5b0*/  IMAD.U32 R86, R10.reuse, 0x10000, RZ ;  /* 0x000100000a567824 */ /* 0x044fe200078e00ff */
[----:B------:R-:W-:Y:S01]  /*1d5c0*/  LOP3.LUT R76, R10, 0xffff0000, RZ, 0xc0, !PT ;  /* 0xffff00000a4c7812 */ /* 0x000fe200078ec0ff */
[C---:B------:R-:W-:Y:S01]  /*1d5d0*/  IMAD.U32 R10, R11.reuse, 0x10000, RZ ;  /* 0x000100000b0a7824 */ /* 0x040fe200078e00ff */
[----:B------:R-:W-:Y:S01]  /*1d5e0*/  LOP3.LUT R88, R11, 0xffff0000, RZ, 0xc0, !PT ;  /* 0xffff00000b587812 */ /* 0x000fe200078ec0ff */
[----:B------:R-:W-:Y:S01]  /*1d5f0*/  IMAD.U32 R11, R64, 0x10000, RZ ;  /* 0x00010000400b7824 */ /* 0x000fe200078e00ff */
[----:B------:R-:W-:-:S02]  /*1d600*/  SHF.L.U32 R99, R8, 0x10, RZ ;  /* 0x0000001008637819 */ /* 0x000fc400000006ff */
[----:B------:R-:W-:Y:S01]  /*1d610*/  LOP3.LUT R98, R8, 0xffff0000, RZ, 0xc0, !PT ;  /* 0xffff000008627812 */ /* 0x000fe200078ec0ff */
[C---:B------:R-:W-:Y:S01]  /*1d620*/  FMUL.FTZ R64, R76.reuse, R11 ;  /* 0x0000000b4c407220 */ /* 0x040fe20000410000 */
[C---:B------:R-:W-:Y:S01]  /*1d630*/  SHF.L.U32 R8, R9.reuse, 0x10, RZ ;  /* 0x0000001009087819 */ /* 0x040fe200000006ff */
[----:B------:R-:W-:Y:S01]  /*1d640*/  FMUL.FTZ R76, R76, R89 ;  /* 0x000000594c4c7220 */ /* 0x000fe20000410000 */
[----:B------:R-:W-:Y:S01]  /*1d650*/  LOP3.LUT R66, R9, 0xffff0000, RZ, 0xc0, !PT ;  /* 0xffff000009427812 */ /* 0x000fe200078ec0ff */
[----:B------:R-:W-:Y:S02]  /*1d660*/  FMUL.FTZ R9, R88, R101 ;  /* 0x0000006558097220 */ /* 0x000fe40000410000 */
[C---:B------:R-:W-:Y:S02]  /*1d670*/  FFMA.FTZ R11, R86.reuse, R11, R76 ;  /* 0x0000000b560b7223 */ /* 0x040fe4000001004c */
[----:B------:R-:W-:Y:S01]  /*1d680*/  FFMA.FTZ R64, R86, R89, -R64 ;  /* 0x0000005956407223 */ /* 0x000fe20000010840 */
[----:B------:R-:W-:Y:S01]  /*1d690*/  SHF.L.U32 R86, R67, 0x10, RZ ;  /* 0x0000001043567819 */ /* 0x000fe200000006ff */
        /* <DEDUP_REMOVED lines=19> */
.L_x_1208:
[----:B------:R-:W-:Y:S05]  /*1d7d0*/  BSYNC B0 ;  /* 0x0000000000007941 */ /* 0x000fea0003800000 */
.L_x_1207:
        /* <DEDUP_REMOVED lines=14> */
[C---:B--2---:R-:W-:Y:S01]  /*1d8c0*/  LOP3.LUT R64, R10.reuse, 0xffff0000, RZ, 0xc0, !PT ;  /* 0xffff00000a407812 */ /* 0x044fe200078ec0ff */
[----:B------:R-:W-:Y:S01]  /*1d8d0*/  IMAD.U32 R65, R10, 0x10000, RZ ;  /* 0x000100000a417824 */ /* 0x000fe200078e00ff */
[C---:B------:R-:W-:Y:S01]  /*1d8e0*/  SHF.L.U32 R86, R8.reuse, 0x10, RZ ;  /* 0x0000001008567819 */ /* 0x040fe200000006ff */
[C---:B------:R-:W-:Y:S01]  /*1d8f0*/  IMAD.U32 R10, R11.reuse, 0x10000, RZ ;  /* 0x000100000b0a7824 */ /* 0x040fe200078e00ff */
[----:B------:R-:W-:Y:S01]  /*1d900*/  LOP3.LUT R76, R8, 0xffff0000, RZ, 0xc0, !PT ;  /* 0xffff0000084c7812 */ /* 0x000fe200078ec0ff */
[----:B------:R-:W-:Y:S01]  /*1d910*/  IMAD.U32 R8, R56, 0x10000, RZ ;  /* 0x0001000038087824 */ /* 0x000fe200078e00ff */
[----:B------:R-:W-:Y:S01]  /*1d920*/  LOP3.LUT R66, R11, 0xffff0000, RZ, 0xc0, !PT ;  /* 0xffff00000b427812 */ /* 0x000fe200078ec0ff */
[----:B------:R-:W-:Y:S01]  /*1d930*/  IMAD.U32 R11, R58, 0x10000, RZ ;  /* 0x000100003a0b7824 */ /* 0x000fe200078e00ff */
[C---:B------:R-:W-:Y:S01]  /*1d940*/  SHF.L.U32 R67, R9.reuse, 0x10, RZ ;  /* 0x0000001009437819 */ /* 0x040fe200000006ff */
[----:B------:R-:W-:Y:S01]  /*1d950*/  FMUL.FTZ R56, R64, R8 ;  /* 0x0000000840387220 */ /* 0x000fe20000410000 */
[----:B------:R-:W-:Y:S01]  /*1d960*/  LOP3.LUT R58, R9, 0xffff0000, RZ, 0xc0, !PT ;  /* 0xffff0000093a7812 */ /* 0x000fe200078ec0ff */
[----:B------:R-:W-:-:S02]  /*1d970*/  FMUL.FTZ R9, R66, R89 ;  /* 0x0000005942097220 */ /* 0x000fc40000410000 */
[-C--:B------:R-:W-:Y:S02]  /*1d980*/  FMUL.FTZ R64, R64, R11.reuse ;  /* 0x0000000b40407220 */ /* 0x080fe40000410000 */
[----:B------:R-:W-:Y:S02]  /*1d990*/  FFMA.FTZ R56, R65, R11, -R56 ;  /* 0x0000000b41387223 */ /* 0x000fe40000010838 */
[-C--:B------:R-:W-:Y:S02]  /*1d9a0*/  FMUL.FTZ R66, R66, R99.reuse ;  /* 0x0000006342427220 */ /* 0x080fe40000410000 */
[C---:B------:R-:W-:Y:S01]  /*1d9b0*/  FFMA.FTZ R9, R10.reuse, R99, -R9 ;  /* 0x000000630a097223 */ /* 0x040fe20000010809 */
[----:B------:R-:W-:Y:S01]  /*1d9c0*/  SHF.L.U32 R99, R59, 0x10, RZ ;  /* 0x000000103b637819 */ /* 0x000fe200000006ff */
[C---:B------:R-:W-:Y:S01]  /*1d9d0*/  IMAD.U32 R11, R57.reuse, 0x10000, RZ ;  /* 0x00010000390b7824 */ /* 0x040fe200078e00ff */
[----:B------:R-:W-:Y:S01]  /*1d9e0*/  LOP3.LUT R57, R57, 0xffff0000, RZ, 0xc0, !PT ;  /* 0xffff000039397812 */ /* 0x000fe200078ec0ff */
[----:B------:R-:W-:Y:S01]  /*1d9f0*/  FFMA.FTZ R65, R65, R8, R64 ;  /* 0x0000000841417223 */ /* 0x000fe20000010040 */
[----:B------:R-:W-:Y:S01]  /*1da00*/  LOP3.LUT R59, R59, 0xffff0000, RZ, 0xc0, !PT ;  /* 0xffff00003b3b7812 */ /* 0x000fe200078ec0ff */
[----:B------:R-:W-:-:S02]  /*1da10*/  FFMA.FTZ R66, R10, R89, R66 ;  /* 0x000000590a427223 */ /* 0x000fc40000010042 */
[----:B------:R-:W-:Y:S02]  /*1da20*/  FMUL.FTZ R8, R76, R11 ;  /* 0x0000000b4c087220 */ /* 0x000fe40000410000 */
[----:B------:R-:W-:Y:S02]  /*1da30*/  FMUL.FTZ R10, R58, R57 ;  /* 0x000000393a0a7220 */ /* 0x000fe40000410000 */
[----:B------:R-:W-:Y:S02]  /*1da40*/  FMUL.FTZ R76, R76, R99 ;  /* 0x000000634c4c7220 */ /* 0x000fe40000410000 */
[----:B------:R-:W-:Y:S02]  /*1da50*/  FMUL.FTZ R58, R58, R59 ;  /* 0x0000003b3a3a7220 */ /* 0x000fe40000410000 */
[C---:B------:R-:W-:Y:S02]  /*1da60*/  FFMA.FTZ R8, R86.reuse, R99, -R8 ;  /* 0x0000006356087223 */ /* 0x040fe40000010808 */
[----:B------:R-:W-:Y:S01]  /*1da70*/  FFMA.FTZ R89, R86, R11, R76 ;  /* 0x0000000b56597223 */ /* 0x000fe2000001004c */
[----:B------:R-:W-:Y:S01]  /*1da80*/  F2FP.BF16.PACK_AB R11, R66, R9 ;  /* 0x00000009420b723e */ /* 0x000fe200000010ff */
[----:B------:R-:W-:Y:S01]  /*1da90*/  FFMA.FTZ R59, R67, R59, -R10 ;  /* 0x0000003b433b7223 */ /* 0x000fe2000001080a */
[----:B------:R-:W-:Y:S01]  /*1daa0*/  F2FP.BF16.PACK_AB R10, R65, R56 ;  /* 0x00000038410a723e */ /* 0x000fe200000010ff */
[----:B------:R-:W-:Y:S01]  /*1dab0*/  FFMA.FTZ R58, R67, R57, R58 ;  /* 0x00000039433a7223 */ /* 0x000fe2000001003a */
[----:B------:R-:W-:-:S04]  /*1dac0*/  F2FP.BF16.PACK_AB R8, R89, R8 ;  /* 0x000000085908723e */ /* 0x000fc800000010ff */
[----:B------:R-:W-:-:S05]  /*1dad0*/  F2FP.BF16.PACK_AB R9, R58, R59 ;  /* 0x0000003b3a09723e */ /* 0x000fca00000010ff */
[----:B------:R1:W-:Y:S02]  /*1dae0*/  ST.E.128 [R22.64+0xd000], R8 ;  /* 0x00d0000816007985 */ /* 0x0003e4000c101d08 */
.L_x_1202:
[----:B------:R-:W-:Y:S05]  /*1daf0*/  BSYNC B1 ;  /* 0x0000000000017941 */ /* 0x000fea0003800000 */
.L_x_1201:
        /* <DEDUP_REMOVED lines=52> */
[----:B------:R1:W-:Y:S02]  /*1de40*/  ST.E.128 [R22.64+0x2000], R8 ;  /* 0x0020000816007985 */ /* 0x0003e4000c101d08 */
.L_x_1212:
[----:B------:R-:W-:Y:S05]  /*1de50*/  BSYNC B0 ;  /* 0x0000000000007941 */ /* 0x000fea0003800000 */
.L_x_1211:
        /* <DEDUP_REMOVED lines=50> */
.L_x_1214:
[----:B------:R-:W-:Y:S05]  /*1e180*/  BSYNC B0 ;  /* 0x0000000000007941 */ /* 0x000fea0003800000 */
.L_x_1213:
        /* <DEDUP_REMOVED lines=13> */
[C---:B--2---:R-:W-:Y:S01]  /*1e260*/  IMAD.U32 R47, R10.reuse, 0x10000, RZ ;  /* 0x000100000a2f7824 */ /* 0x044fe200078e00ff */
        /* <DEDUP_REMOVED lines=36> */
.L_x_1216:
[----:B------:R-:W-:Y:S05]  /*1e4b0*/  BSYNC B0 ;  /* 0x0000000000007941 */ /* 0x000fea0003800000 */
.L_x_1215:
[----:B-1----:R-:W-:-:S04]  /*1e4c0*/  IADD3 R8, R18, 0x60, RZ ;  /* 0x0000006012087810 */ /* 0x002fc80007ffe0ff */
        /* <DEDUP_REMOVED lines=48> */
.L_x_1210:
[----:B------:R-:W-:Y:S05]  /*1e7d0*/  BSYNC B1 ;  /* 0x0000000000017941 */ /* 0x000fea0003800000 */
.L_x_1209:
[----:B------:R-:W-:Y:S01]  /*1e7e0*/  IADD3 R106, R106, 0x60, RZ ;  /* 0x000000606a6a7810 */ /* 0x000fe20007ffe0ff */
[----:B-1----:R-:W-:Y:S02]  /*1e7f0*/  IMAD.MOV.U32 R8, RZ, RZ, R80 ;  /* 0x000000ffff087224 */ /* 0x002fe400078e0050 */
[----:B------:R-:W-:Y:S01]  /*1e800*/  IMAD.MOV.U32 R9, RZ, RZ, 0x0 ;  /* 0x00000000ff097424 */ /* 0x000fe200078e00ff */
[----:B------:R-:W-:-:S13]  /*1e810*/  ISETP.GE.AND P0, PT, R106, R45, PT ;  /* 0x0000002d6a00720c */ /* 0x000fda0003f06270 */
[----:B------:R-:W-:Y:S05]  /*1e820*/  @P0 RET.REL.NODEC R8 `(_ZN7cutlass13device_kernelIN5flash19enable_sm80_to_sm89INS1_16FlashAttnFwdSm80INS1_25CollectiveMainloopFwdSm80ILi8ELi1ELb0EN4cute5tupleIJNS5_1CILi128EEENS7_ILi48EEENS7_ILi256EEEEEELi256ENS_10bfloat16_tEfNS_4arch4Sm80ELb0ELb1ELb1ELb1ELb0ELb1ELb1ELb0EEENS1_21CollectiveEpilogueFwdINS6_IJS8_SA_S9_EEENS6_IJNS7_ILi1EEESI_SI_EEESC_SE_Li256ELb1ELb1ELb0ELb0EEENS1_19SingleTileSchedulerILb1ELb0ELb1ELi128EEEEEEEEEvNT_6ParamsE) ;  /* 0xfffe17d008000950 */ /* 0x000fea0003c3ffff */
[----:B------:R-:W-:Y:S01]  /*1e830*/  ISETP.GE.AND P0, PT, R18, R85, PT ;  /* 0x000000551200720c */ /* 0x000fe20003f06270 */
[----:B------:R-:W-:-:S12]  /*1e840*/  BSSY B0, `(.L_x_1217) ;  /* 0x0000030000007945 */ /* 0x000fd80003800000 */
        /* <DEDUP_REMOVED lines=22> */
[-C--:B------:R-:W-:Y:S01]  /*1e9b0*/  FMUL.FTZ R25, R25, R11.reuse ;  /* 0x0000000b19197220 */ /* 0x080fe20000410000 */
[----:B------:R-:W-:Y:S01]  /*1e9c0*/  LOP3.LUT R39, R39, 0xffff0000, RZ, 0xc0, !PT ;  /* 0xffff000027277812 */ /* 0x000fe200078ec0ff */
[----:B------:R-:W-:Y:S01]  /*1e9d0*/  FFMA.FTZ R35, R26, R11, -R35 ;  /* 0x0000000b1a237223 */ /* 0x000fe20000010823 */
[----:B------:R-:W-:Y:S01]  /*1e9e0*/  LOP3.LUT R36, R9, 0xffff0000, RZ, 0xc0, !PT ;  /* 0xffff000009247812 */ /* 0x000fe200078ec0ff */
[----:B------:R-:W-:-:S02]  /*1e9f0*/  FMUL.FTZ R9, R27, R37 ;  /* 0x000000251b097220 */ /* 0x000fc40000410000 */
[-C--:B------:R-:W-:Y:S02]  /*1ea00*/  FMUL.FTZ R27, R27, R39.reuse ;  /* 0x000000271b1b7220 */ /* 0x080fe40000410000 */
[----:B------:R-:W-:Y:S01]  /*1ea10*/  FFMA.FTZ R9, R10, R39, -R9 ;  /* 0x000000270a097223 */ /* 0x000fe20000010809 */
[----:B------:R-:W-:Y:S01]  /*1ea20*/  LOP3.LUT R39, R38, 0xffff0000, RZ, 0xc0, !PT ;  /* 0xffff000026277812 */ /* 0x000fe200078ec0ff */
[----:B------:R-:W-:Y:S01]  /*1ea30*/  FFMA.FTZ R8, R26, R8, R25 ;  /* 0x000000081a087223 */ /* 0x000fe20000010019 */
[----:B------:R-:W-:Y:S01]  /*1ea40*/  SHF.L.U32 R25, R44, 0x10, RZ ;  /* 0x000000102c197819 */ /* 0x000fe200000006ff */
[----:B------:R-:W-:Y:S02]  /*1ea50*/  IMAD.U32 R11, R38, 0x10000, RZ ;  /* 0x00010000260b7824 */ /* 0x000fe400078e00ff */
[----:B------:R-:W-:Y:S02]  /*1ea60*/  FFMA.FTZ R26, R10, R37, R27 ;  /* 0x000000250a1a7223 */ /* 0x000fe4000001001b */
[----:B------:R-:W-:-:S02]  /*1ea70*/  FMUL.FTZ R10, R33, R11 ;  /* 0x0000000b210a7220 */ /* 0x000fc40000410000 */
        /* <DEDUP_REMOVED lines=12> */
.L_x_1218:
[----:B------:R-:W-:Y:S05]  /*1eb40*/  BSYNC B0 ;  /* 0x0000000000007941 */ /* 0x000fea0003800000 */
.L_x_1217:
        /* <DEDUP_REMOVED lines=50> */
.L_x_1220:
[----:B------:R-:W-:Y:S05]  /*1ee70*/  BSYNC B0 ;  /* 0x0000000000007941 */ /* 0x000fea0003800000 */
.L_x_1219:
        /* <DEDUP_REMOVED lines=28> */
[----:B------:R-:W-:Y:S01]  /*1f040*/  FFMA.FTZ R16, R26, R11, -R16 ;  /* 0x0000000b1a107223 */ /* 0x000fe20000010810 */
[----:B------:R-:W-:Y:S01]  /*1f050*/  SHF.L.U32 R11, R17, 0x10, RZ ;  /* 0x00000010110b7819 */ /* 0x000fe200000006ff */
[-C--:B------:R-:W-:Y:S01]  /*1f060*/  FMUL.FTZ R27, R27, R31.reuse ;  /* 0x0000001f1b1b7220 */ /* 0x080fe20000410000 */
[----:B------:R-:W-:Y:S01]  /*1f070*/  LOP3.LUT R17, R17, 0xffff0000, RZ, 0xc0, !PT ;  /* 0xffff000011117812 */ /* 0x000fe200078ec0ff */
[----:B------:R-:W-:Y:S01]  /*1f080*/  FFMA.FTZ R9, R10, R31, -R9 ;  /* 0x0000001f0a097223 */ /* 0x000fe20000010809 */
[----:B------:R-:W-:Y:S01]  /*1f090*/  LOP3.LUT R31, R24, 0xffff0000, RZ, 0xc0, !PT ;  /* 0xffff0000181f7812 */ /* 0x000fe200078ec0ff */
[----:B------:R-:W-:Y:S02]  /*1f0a0*/  FFMA.FTZ R25, R26, R8, R25 ;  /* 0x000000081a197223 */ /* 0x000fe40000010019 */
[----:B------:R-:W-:Y:S02]  /*1f0b0*/  IMAD.U32 R8, R24, 0x10000, RZ ;  /* 0x0001000018087824 */ /* 0x000fe400078e00ff */
        /* <DEDUP_REMOVED lines=14> */
.L_x_1222:
[----:B------:R-:W-:Y:S05]  /*1f1a0*/  BSYNC B0 ;  /* 0x0000000000007941 */ /* 0x000fea0003800000 */
.L_x_1221:
[----:B------:R-:W-:Y:S01]  /*1f1b0*/  IADD3 R18, R18, 0x60, RZ ;  /* 0x0000006012127810 */ /* 0x000fe20007ffe0ff */
[----:B-1----:R-:W-:Y:S02]  /*1f1c0*/  IMAD.MOV.U32 R8, RZ, RZ, R80 ;  /* 0x000000ffff087224 */ /* 0x002fe400078e0050 */
[----:B------:R-:W-:Y:S01]  /*1f1d0*/  IMAD.MOV.U32 R9, RZ, RZ, 0x0 ;  /* 0x00000000ff097424 */ /* 0x000fe200078e00ff */
[----:B------:R-:W-:-:S13]  /*1f1e0*/  ISETP.GE.AND P0, PT, R18, R85, PT ;  /* 0x000000551200720c */ /* 0x000fda0003f06270 */
[----:B------:R-:W-:Y:S05]  /*1f1f0*/  @P0 RET.REL.NODEC R8 `(_ZN7cutlass13device_kernelIN5flash19enable_sm80_to_sm89INS1_16FlashAttnFwdSm80INS1_25CollectiveMainloopFwdSm80ILi8ELi1ELb0EN4cute5tupleIJNS5_1CILi128EEENS7_ILi48EEENS7_ILi256EEEEEELi256ENS_10bfloat16_tEfNS_4arch4Sm80ELb0ELb1ELb1ELb1ELb0ELb1ELb1ELb0EEENS1_21CollectiveEpilogueFwdINS6_IJS8_SA_S9_EEENS6_IJNS7_ILi1EEESI_SI_EEESC_SE_Li256ELb1ELb1ELb0ELb0EEENS1_19SingleTileSchedulerILb1ELb0ELb1ELi128EEEEEEEEEvNT_6ParamsE) ;  /* 0xfffe0e0008000950 */ /* 0x000fea0003c3ffff */
        /* <DEDUP_REMOVED lines=41> */
[C---:B------:R-:W-:Y:S01]  /*1f490*/  FFMA.FTZ R16, R19.reuse, R13, -R16 ;  /* 0x0000000d13107223 */ /* 0x040fe20000010810 */
[----:B------:R-:W-:Y:S01]  /*1f4a0*/  MOV R13, 0x0 ;  /* 0x00000000000d7802 */ /* 0x000fe20000000f00 */
[----:B------:R-:W-:Y:S01]  /*1f4b0*/  FFMA.FTZ R15, R19, R15, R14 ;  /* 0x0000000f130f7223 */ /* 0x000fe2000001000e */
[----:B------:R-:W-:Y:S01]  /*1f4c0*/  F2FP.BF16.PACK_AB R8, R21, R24 ;  /* 0x000000181508723e */ /* 0x000fe200000010ff */
[----:B------:R-:W-:-:S03]  /*1f4d0*/  IMAD.MOV.U32 R12, RZ, RZ, R80 ;  /* 0x000000ffff0c7224 */ /* 0x000fc600078e0050 */
[----:B------:R-:W-:-:S05]  /*1f4e0*/  F2FP.BF16.PACK_AB R9, R15, R16 ;  /* 0x000000100f09723e */ /* 0x000fca00000010ff */
[----:B------:R1:W-:Y:S01]  /*1f4f0*/  ST.E.128 [R22.64+0xf000], R8 ;  /* 0x00f0000816007985 */ /* 0x0003e2000c101d08 */
[----:B------:R-:W-:Y:S05]  /*1f500*/  RET.REL.NODEC R12 `(_ZN7cutlass13device_kernelIN5flash19enable_sm80_to_sm89INS1_16FlashAttnFwdSm80INS1_25CollectiveMainloopFwdSm80ILi8ELi1ELb0EN4cute5tupleIJNS5_1CILi128EEENS7_ILi48EEENS7_ILi256EEEEEELi256ENS_10bfloat16_tEfNS_4arch4Sm80ELb0ELb1ELb1ELb1ELb0ELb1ELb1ELb0EEENS1_21CollectiveEpilogueFwdINS6_IJS8_SA_S9_EEENS6_IJNS7_ILi1EEESI_SI_EEESC_SE_Li256ELb1ELb1ELb0ELb0EEENS1_19SingleTileSchedulerILb1ELb0ELb1ELi128EEEEEEEEEvNT_6ParamsE) ;  /* 0xfffe0af00c007950 */ /* 0x000fea0003c3ffff */
.L_x_1177:
        /* <DEDUP_REMOVED lines=28> */
.L_x_1259:
[----:B------:R-:W-:Y:S05]  /*1f6d0*/  BRA.DIV ~URZ, `(.L_x_1224) ;  /* 0x000058527f007947 */ /* 0x000fea000b800000 */
[----:B------:R3:W4:Y:S04]  /*1f6e0*/  SHFL.IDX PT, R26, R21, RZ, 0x181f ;  /* 0x00181fff151a7589 */ /* 0x00072800000e0000 */
[----:B------:R3:W1:Y:S04]  /*1f6f0*/  SHFL.IDX PT, R23, R20, RZ, 0x181f ;  /* 0x00181fff14177589 */ /* 0x00066800000e0000 */
[----:B------:R3:W2:Y:S02]  /*1f700*/  SHFL.IDX PT, R16, R18, RZ, 0x181f ;  /* 0x00181fff12107589 */ /* 0x0006a400000e0000 */
.L_x_1260:
        /* <DEDUP_REMOVED lines=19> */
[C---:B------:R-:W-:Y:S01]  /*1f840*/  IADD3 R10, R76.reuse, 0x40, RZ ;  /* 0x000000404c0a7810 */ /* 0x040fe20007ffe0ff */
[----:B------:R-:W-:Y:S01]  /*1f850*/  CS2R R114, SRZ ;  /* 0x0000000000727805 */ /* 0x000fe2000001ff00 */
[-C--:B------:R-:W-:Y:S01]  /*1f860*/  ISETP.GE.AND P1, PT, R76, R85.reuse, PT ;  /* 0x000000554c00720c */ /* 0x080fe20003f26270 */
[----:B------:R-:W-:Y:S01]  /*1f870*/  CS2R R112, SRZ ;  /* 0x0000000000707805 */ /* 0x000fe2000001ff00 */
[----:B------:R-:W-:Y:S01]  /*1f880*/  ISETP.GE.AND P0, PT, R10, R85, PT ;  /* 0x000000550a00720c */ /* 0x000fe20003f06270 */
[----:B------:R-:W-:Y:S01]  /*1f890*/  CS2R R110, SRZ ;  /* 0x00000000006e7805 */ /* 0x000fe2000001ff00 */
[----:B------:R-:W-:Y:S01]  /*1f8a0*/  CS2R R108, SRZ ;  /* 0x00000000006c7805 */ /* 0x000fe2000001ff00 */
[----:B------:R-:W-:Y:S01]  /*1f8b0*/  CS2R R94, SRZ ;  /* 0x00000000005e7805 */ /* 0x000fe2000001ff00 */
[----:B------:R-:W-:Y:S01]  /*1f8c0*/  CS2R R92, SRZ ;  /* 0x00000000005c7805 */ /* 0x000fe2000001ff00 */
[----:B------:R-:W-:Y:S01]  /*1f8d0*/  CS2R R90, SRZ ;  /* 0x00000000005a7805 */ /* 0x000fe2000001ff00 */
[----:B------:R-:W-:-:S05]  /*1f8e0*/  CS2R R88, SRZ ;  /* 0x0000000000587805 */ /* 0x000fca000001ff00 */
[----:B----4-:R-:W-:Y:S02]  /*1f8f0*/  @!P1 IMAD.WIDE R12, R76, 0x2, R26 ;  /* 0x000000024c0c9825 */ /* 0x010fe400078e021a */
[----:B------:R-:W-:-:S03]  /*1f900*/  @!P0 SHF.R.S32.HI R11, RZ, 0x1f, R10 ;  /* 0x0000001fff0b8819 */ /* 0x000fc6000001140a */
[----:B------:R2:W5:Y:S01]  /*1f910*/  @!P1 LD.E.128 R112, [R12.64] ;  /* 0x000000080c709980 */ /* 0x000562000c101d00 */
[----:B------:R-:W-:-:S04]  /*1f920*/  @!P0 LEA.HI R11, R11, R10, RZ, 0x3 ;  /* 0x0000000a0b0b8211 */ /* 0x000fc800078f18ff */
[----:B------:R-:W-:-:S05]  /*1f930*/  @!P0 LOP3.LUT R11, R11, 0xfffffff8, RZ, 0xc0, !PT ;  /* 0xfffffff80b0b8812 */ /* 0x000fca00078ec0ff */
[----:B------:R-:W-:-:S04]  /*1f940*/  @!P0 IMAD.WIDE R26, R11, 0x2, R26 ;  /* 0x000000020b1a8825 */ /* 0x000fc800078e021a */
[--C-:B-1----:R-:W-:Y:S01]  /*1f950*/  @!P0 IMAD.WIDE R10, R11, 0x2, R22.reuse ;  /* 0x000000020b0a8825 */ /* 0x102fe200078e0216 */
[----:B------:R2:W5:Y:S03]  /*1f960*/  @!P0 LD.E.128 R92, [R26.64] ;  /* 0x000000081a5c8980 */ /* 0x000566000c101d00 */
[----:B------:R-:W-:Y:S01]  /*1f970*/  @!P1 IMAD.WIDE R22, R76, 0x2, R22 ;  /* 0x000000024c169825 */ /* 0x000fe200078e0216 */
[----:B------:R2:W5:Y:S04]  /*1f980*/  @!P0 LD.E.128 R88, [R10.64] ;  /* 0x000000080a588980 */ /* 0x000568000c101d00 */
[----:B------:R2:W5:Y:S02]  /*1f990*/  @!P1 LD.E.128 R108, [R22.64] ;  /* 0x00000008166c9980 */ /* 0x000564000c101d00 */
.L_x_1226:
[----:B------:R-:W-:Y:S05]  /*1f9a0*/  BSYNC B0 ;  /* 0x0000000000007941 */ /* 0x000fea0003800000 */
.L_x_1225:
        /* <DEDUP_REMOVED lines=34> */
[----:B------:R2:W4:Y:S04]  /*1fbd0*/  SHFL.IDX PT, R24, R21, 0x1, 0x181f ;  /* 0x00381f0015187f89 */ /* 0x00052800000e0000 */
[----:B-1----:R2:W1:Y:S04]  /*1fbe0*/  SHFL.IDX PT, R23, R20, 0x1, 0x181f ;  /* 0x00381f0014177f89 */ /* 0x00246800000e0000 */
[----:B------:R2:W1:Y:S02]  /*1fbf0*/  SHFL.IDX PT, R16, R18, 0x1, 0x181f ;  /* 0x00381f0012107f89 */ /* 0x00046400000e0000 */
.L_x_1261:
        /* <DEDUP_REMOVED lines=10> */
[----:B-1----:R-:W-:-:S07]  /*1fca0*/  IMAD.MOV.U32 R22, RZ, RZ, R16 ;  /* 0x000000ffff167224 */ /* 0x002fce00078e0010 */
        /* <DEDUP_REMOVED lines=12> */
[----:B---34-:R-:W-:Y:S02]  /*1fd70*/  @!P1 IMAD.WIDE R12, R76, 0x2, R24 ;  /* 0x000000024c0c9825 */ /* 0x018fe400078e0218 */
[----:B------:R-:W-:-:S03]  /*1fd80*/  @!P0 SHF.R.S32.HI R10, RZ, 0x1f, R11 ;  /* 0x0000001fff0a8819 */ /* 0x000fc6000001140b */
[----:B------:R1:W5:Y:S01]  /*1fd90*/  @!P1 LD.E.128 R64, [R12.64] ;  /* 0x000000080c409980 */ /* 0x000362000c101d00 */
[----:B------:R-:W-:-:S04]  /*1fda0*/  @!P0 LEA.HI R10, R10, R11, RZ, 0x3 ;  /* 0x0000000b0a0a8211 */ /* 0x000fc800078f18ff */
[----:B------:R-:W-:-:S05]  /*1fdb0*/  @!P0 LOP3.LUT R10, R10, 0xfffffff8, RZ, 0xc0, !PT ;  /* 0xfffffff80a0a8812 */ /* 0x000fca00078ec0ff */
[----:B------:R-:W-:-:S04]  /*1fdc0*/  @!P0 IMAD.WIDE R24, R10, 0x2, R24 ;  /* 0x000000020a188825 */ /* 0x000fc800078e0218 */
[--C-:B------:R-:W-:Y:S01]  /*1fdd0*/  @!P0 IMAD.WIDE R10, R10, 0x2, R22.reuse ;  /* 0x000000020a0a8825 */ /* 0x100fe200078e0216 */
[----:B------:R1:W5:Y:S03]  /*1fde0*/  @!P0 LD.E.128 R56, [R24.64] ;  /* 0x0000000818388980 */ /* 0x000366000c101d00 */
[----:B------:R-:W-:Y:S01]  /*1fdf0*/  @!P1 IMAD.WIDE R22, R76, 0x2, R22 ;  /* 0x000000024c169825 */ /* 0x000fe200078e0216 */
[----:B------:R1:W5:Y:S04]  /*1fe00*/  @!P0 LD.E.128 R52, [R10.64] ;  /* 0x000000080a348980 */ /* 0x000368000c101d00 */
[----:B------:R1:W5:Y:S02]  /*1fe10*/  @!P1 LD.E.128 R60, [R22.64] ;  /* 0x00000008163c9980 */ /* 0x000364000c101d00 */
.L_x_1229:
[----:B------:R-:W-:Y:S05]  /*1fe20*/  BSYNC B0 ;  /* 0x0000000000007941 */ /* 0x000fea0003800000 */
.L_x_1228:
[----:B-1---5:R-:W-:Y:S02]  /*1fe30*/  IMAD.MOV.U32 R13, RZ, RZ, R58 ;  /* 0x000000ffff0d7224 */ /* 0x022fe400078e003a */
        /* <DEDUP_REMOVED lines=32> */
[----:B---3--:R1:W3:Y:S02]  /*20040*/  SHFL.IDX PT, R25, R19, 0x2, 0x181f ;  /* 0x00581f0013197f89 */ /* 0x0082e400000e0000 */
.L_x_1262:
[----:B------:R-:W-:Y:S05]  /*20050*/  BRA.DIV ~URZ, `(.L_x_1231) ;  /* 0x000052727f007947 */ /* 0x000fea000b800000 */
[----:B----4-:R4:W1:Y:S04]  /*20060*/  SHFL.IDX PT, R24, R21, 0x2, 0x181f ;  /* 0x00581f0015187f89 */ /* 0x01086800000e0000 */
[----:B------:R4:W2:Y:S04]  /*20070*/  SHFL.IDX PT, R23, R20, 0x2, 0x181f ;  /* 0x00581f0014177f89 */ /* 0x0008a800000e0000 */
[----:B------:R4:W3:Y:S02]  /*20080*/  SHFL.IDX PT, R16, R18, 0x2, 0x181f ;  /* 0x00581f0012107f89 */ /* 0x0008e400000e0000 */
.L_x_1263:
        /* <DEDUP_REMOVED lines=11> */
[----:B--2---:R-:W-:-:S06]  /*20140*/  IMAD.MOV.U32 R17, RZ, RZ, R23 ;  /* 0x000000ffff117224 */ /* 0x004fcc00078e0017 */
        /* <DEDUP_REMOVED lines=12> */
[----:B-1-3--:R-:W-:Y:S02]  /*20210*/  @!P1 IMAD.WIDE R12, R76, 0x2, R24 ;  /* 0x000000024c0c9825 */ /* 0x00afe400078e0218 */
        /* <DEDUP_REMOVED lines=10> */
.L_x_1233:
[----:B------:R-:W-:Y:S05]  /*202c0*/  BSYNC B0 ;  /* 0x0000000000007941 */ /* 0x000fea0003800000 */
.L_x_1232:
[----:B-1---5:R-:W-:Y:S01]  /*202d0*/  IMAD.MOV.U32 R13, RZ, RZ, R38 ;  /* 0x000000ffff0d7224 */ /* 0x022fe200078e0026 */
[----:B------:R-:W-:Y:S01]  /*202e0*/  CS2R R22, SRZ ;  /* 0x0000000000167805 */ /* 0x000fe2000001ff00 */
        /* <DEDUP_REMOVED lines=33> */
.L_x_1264:
[----:B------:R-:W-:Y:S01]  /*20500*/  SHF.R.S32.HI R11, RZ, 0x1f, R156 ;  /* 0x0000001fff0b7819 */ /* 0x000fe2000001149c */
[----:B-1----:R-:W-:-:S03]  /*20510*/  IMAD.SHL.U32 R19, R15, 0x80, RZ ;  /* 0x000000800f137824 */ /* 0x002fc600078e00ff */
[----:B------:R-:W-:-:S04]  /*20520*/  LEA.HI R10, R11, R156, RZ, 0x3 ;  /* 0x0000009c0b0a7211 */ /* 0x000fc800078f18ff */
[----:B------:R-:W-:Y:S01]  /*20530*/  LEA.HI.SX32 R19, R10, R19, 0x1d ;  /* 0x000000130a137211 */ /* 0x000fe200078feaff */
[----:B------:R-:W-:Y:S05]  /*20540*/  BRA.DIV ~URZ, `(.L_x_1235) ;  /* 0x00004f527f007947 */ /* 0x000fea000b800000 */
[----:B------:R1:W4:Y:S01]  /*20550*/  SHFL.IDX PT, R68, R21, 0x3, 0x181f ;  /* 0x00781f0015447f89 */ /* 0x00032200000e0000 */
[----:B--2---:R-:W-:-:S03]  /*20560*/  MOV R69, R17 ;  /* 0x0000001100457202 */ /* 0x004fc60000000f00 */
[----:B------:R1:W2:Y:S04]  /*20570*/  SHFL.IDX PT, R15, R20, 0x3, 0x181f ;  /* 0x00781f00140f7f89 */ /* 0x0002a800000e0000 */
[----:B------:R1:W3:Y:S02]  /*20580*/  SHFL.IDX PT, R14, R18, 0x3, 0x181f ;  /* 0x00781f00120e7f89 */ /* 0x0002e400000e0000 */
.L_x_1265:
[----:B------:R-:W-:Y:S01]  /*20590*/  IADD3 R19, R19, 0x60, RZ ;  /* 0x0000006013137810 */ /* 0x000fe20007ffe0ff */
[----:B------:R-:W-:Y:S01]  /*205a0*/  BSSY B0, `(.L_x_1236) ;  /* 0x0000020000007945 */ /* 0x000fe20003800000 */
[----:B-1--4-:R-:W-:Y:S01]  /*205b0*/  CS2R R20, SRZ ;  /* 0x0000000000147805 */ /* 0x012fe2000001ff00 */
[----:B------:R-:W-:Y:S01]  /*205c0*/  CS2R R30, SRZ ;  /* 0x00000000001e7805 */ /* 0x000fe2000001ff00 */
[----:B------:R-:W-:Y:S01]  /*205d0*/  ISETP.GE.AND P0, PT, R19, R8, PT ;  /* 0x000000081300720c */ /* 0x000fe20003f06270 */
[----:B------:R-:W-:Y:S01]  /*205e0*/  CS2R R28, SRZ ;  /* 0x00000000001c7805 */ /* 0x000fe2000001ff00 */
[----:B------:R-:W-:Y:S01]  /*205f0*/  CS2R R18, SRZ ;  /* 0x0000000000127805 */ /* 0x000fe2000001ff00 */
[----:B---3--:R-:W-:Y:S01]  /*20600*/  CS2R R16, SRZ ;  /* 0x0000000000107805 */ /* 0x008fe2000001ff00 */
[----:B------:R-:W-:Y:S01]  /*20610*/  CS2R R26, SRZ ;  /* 0x00000000001a7805 */ /* 0x000fe2000001ff00 */
[----:B------:R-:W-:-:S08]  /*20620*/  CS2R R24, SRZ ;  /* 0x0000000000187805 */ /* 0x000fd0000001ff00 */
        /* <DEDUP_REMOVED lines=12> */
[----:B------:R-:W-:Y:S02]  /*206f0*/  @!P1 IMAD.WIDE R12, R76, 0x2, R68 ;  /* 0x000000024c0c9825 */ /* 0x000fe400078e0244 */
[----:B------:R-:W-:-:S03]  /*20700*/  @!P0 SHF.R.S32.HI R10, RZ, 0x1f, R11 ;  /* 0x0000001fff0a8819 */ /* 0x000fc6000001140b */
[----:B------:R1:W5:Y:S01]  /*20710*/  @!P1 LD.E.128 R28, [R12.64] ;  /* 0x000000080c1c9980 */ /* 0x000362000c101d00 */
[----:B------:R-:W-:-:S04]  /*20720*/  @!P0 LEA.HI R10, R10, R11, RZ, 0x3 ;  /* 0x0000000b0a0a8211 */ /* 0x000fc800078f18ff */
[----:B------:R-:W-:-:S05]  /*20730*/  @!P0 LOP3.LUT R10, R10, 0xfffffff8, RZ, 0xc0, !PT ;  /* 0xfffffff80a0a8812 */ /* 0x000fca00078ec0ff */
[----:B------:R-:W-:-:S04]  /*20740*/  @!P0 IMAD.WIDE R68, R10, 0x2, R68 ;  /* 0x000000020a448825 */ /* 0x000fc800078e0244 */
[--C-:B--2---:R-:W-:Y:S01]  /*20750*/  @!P0 IMAD.WIDE R10, R10, 0x2, R14.reuse ;  /* 0x000000020a0a8825 */ /* 0x104fe200078e020e */
[----:B------:R1:W5:Y:S03]  /*20760*/  @!P0 LD.E.128 R20, [R68.64] ;  /* 0x0000000844148980 */ /* 0x000366000c101d00 */
[----:B------:R-:W-:Y:S01]  /*20770*/  @!P1 IMAD.WIDE R14, R76, 0x2, R14 ;  /* 0x000000024c0e9825 */ /* 0x000fe200078e020e */
[----:B------:R1:W5:Y:S04]  /*20780*/  @!P0 LD.E.128 R16, [R10.64] ;  /* 0x000000080a108980 */ /* 0x000368000c101d00 */
[----:B------:R1:W5:Y:S02]  /*20790*/  @!P1 LD.E.128 R24, [R14.64] ;  /* 0x000000080e189980 */ /* 0x000364000c101d00 */
.L_x_1237:
[----:B------:R-:W-:Y:S05]  /*207a0*/  BSYNC B0 ;  /* 0x0000000000007941 */ /* 0x000fea0003800000 */
.L_x_1236:
[----:B-1----:R-:W-:Y:S01]  /*207b0*/  IADD3 R13, R9, -c[0x0][0x20], RZ ;  /* 0x80000800090d7a10 */ /* 0x002fe20007ffe0ff */
[----:B------:R-:W-:-:S04]  /*207c0*/  DEPBAR.LE SB0, 0x1 ;  /* 0x000080400000791a */ /* 0x000fc80000000000 */
[----:B--2---:R-:W2:Y:S04]  /*207d0*/  LDL.64 R14, [R13+0x20] ;  /* 0x000020000d0e7983 */ /* 0x004ea80000100a00 */
[----:B------:R-:W3:Y:S01]  /*207e0*/  LDL.64 R146, [R13+0x28] ;  /* 0x000028000d927983 */ /* 0x000ee20000100a00 */
[----:B------:R-:W-:Y:S03]  /*207f0*/  WARPSYNC 0xffffffff ;  /* 0xffffffff00007948 */ /* 0x000fe60003800000 */
[----:B------:R-:W-:Y:S06]  /*20800*/  BAR.SYNC.DEFER_BLOCKING 0x0 ;  /* 0x0000000000007b1d */ /* 0x000fec0000010000 */
[----:B--2---:R-:W2:Y:S04]  /*20810*/  LD.E R103, [R14.64] ;  /* 0x000000080e677980 */ /* 0x004ea8000c101900 */
[----:B---3--:R-:W5:Y:S02]  /*20820*/  LD.E.64 R146, [R146.64] ;  /* 0x0000000892927980 */ /* 0x008f64000c101b00 */
[----:B-----5:R-:W-:Y:S01]  /*20830*/  IMAD.MOV.U32 R11, RZ, RZ, R23 ;  /* 0x000000ffff0b7224 */ /* 0x020fe200078e0017 */
[----:B------:R-:W-:Y:S01]  /*20840*/  BSSY B1, `(.L_x_1238) ;  /* 0x0000112000017945 */ /* 0x000fe20003800000 */
        /* <DEDUP_REMOVED lines=27> */
[----:B--2---:R-:W-:Y:S02]  /*20a00*/  IMAD R103, R103, -0x80, R8 ;  /* 0xffffff8067677824 */ /* 0x004fe400078e0208 */
[----:B------:R-:W-:-:S03]  /*20a10*/  IMAD.MOV.U32 R8, RZ, RZ, R17 ;  /* 0x000000ffff087224 */ /* 0x000fc600078e0011 */
        /* <DEDUP_REMOVED lines=9> */
[----:B------:R-:W-:Y:S01]  /*20ab0*/  SHF.R.S32.HI R171, RZ, 0x1f, R156 ;  /* 0x0000001fffab7819 */ /* 0x000fe2000001149c */
[----:B------:R-:W-:Y:S01]  /*20ac0*/  IMAD.SHL.U32 R9, R106, 0x40, RZ ;  /* 0x000000406a097824 */ /* 0x000fe200078e00ff */
[----:B------:R-:W-:Y:S02]  /*20ad0*/  LEA.HI R12, R85, R104, RZ, 0x1d ;  /* 0x00000068550c7211 */ /* 0x000fe400078fe8ff */
[----:B------:R-:W-:Y:S02]  /*20ae0*/  LEA.HI R171, R171, R156, RZ, 0x6 ;  /* 0x0000009cabab7211 */ /* 0x000fe400078f30ff */
[----:B------:R-:W-:Y:S02]  /*20af0*/  SHF.R.S32.HI R11, RZ, 0x1f, R12 ;  /* 0x0000001fff0b7819 */ /* 0x000fe4000001140c */
[----:B------:R-:W-:Y:S01]  /*20b00*/  LOP3.LUT R9, R9, 0x1c0, RZ, 0xc0, !PT ;  /* 0x000001c009097812 */ /* 0x000fe200078ec0ff */
[----:B------:R-:W-:Y:S01]  /*20b10*/  IMAD.SHL.U32 R171, R171, 0x8, RZ ;  /* 0x00000008abab7824 */ /* 0x000fe200078e00ff */
[----:B------:R-:W-:Y:S01]  /*20b20*/  LEA.HI R10, R11, R12, RZ, 0x3 ;  /* 0x0000000c0b0a7211 */ /* 0x000fe200078f18ff */
[----:B------:R-:W-:Y:S01]  /*20b30*/  IMAD.SHL.U32 R12, R12, 0x8, RZ ;  /* 0x000000080c0c7824 */ /* 0x000fe200078e00ff */
[----:B------:R-:W-:-:S02]  /*20b40*/  LOP3.LUT R11, R9, 0x38, R76, 0xf8, !PT ;  /* 0x00000038090b7812 */ /* 0x000fc400078ef84c */
[----:B------:R-:W-:Y:S01]  /*20b50*/  SHF.R.U32.HI R8, RZ, 0x3, R9 ;  /* 0x00000003ff087819 */ /* 0x000fe20000011609 */
[----:B------:R-:W-:Y:S01]  /*20b60*/  IMAD.SHL.U32 R10, R10, 0x400, RZ ;  /* 0x000004000a0a7824 */ /* 0x000fe200078e00ff */
[----:B------:R-:W-:Y:S02]  /*20b70*/  LOP3.LUT R171, R171, 0xfffffe00, RZ, 0xc0, !PT ;  /* 0xfffffe00abab7812 */ /* 0x000fe400078ec0ff */
[----:B------:R-:W-:Y:S02]  /*20b80*/  LOP3.LUT R9, R9, 0x38, R12, 0xf8, !PT ;  /* 0x0000003809097812 */ /* 0x000fe400078ef80c */
[----:B------:R-:W-:Y:S02]  /*20b90*/  LOP3.LUT R11, R171, R11, R8, 0xf6, !PT ;  /* 0x0000000bab0b7212 */ /* 0x000fe400078ef608 */
[----:B------:R-:W-:Y:S02]  /*20ba0*/  LOP3.LUT R8, R9, R8, RZ, 0x3c, !PT ;  /* 0x0000000809087212 */ /* 0x000fe400078e3cff */
[----:B------:R-:W-:Y:S01]  /*20bb0*/  LOP3.LUT R10, R10, 0xffffe000, RZ, 0xc0, !PT ;  /* 0xffffe0000a0a7812 */ /* 0x000fe200078ec0ff */
[----:B------:R-:W-:-:S03]  /*20bc0*/  IMAD.WIDE.U32 R172, R11, 0x2, R146 ;  /* 0x000000020bac7825 */ /* 0x000fc600078e0092 */
[----:B------:R-:W-:Y:S02]  /*20bd0*/  IADD3 R171, R8, R10, R171 ;  /* 0x0000000a08ab7210 */ /* 0x000fe40007ffe0ab */
[----:B------:R-:W2:Y:S03]  /*20be0*/  LD.E.128 R12, [R172.64] ;  /* 0x00000008ac0c7980 */ /* 0x000ea6000c101d00 */
[----:B------:R-:W-:-:S05]  /*20bf0*/  IMAD.WIDE.U32 R170, R171, 0x2, R146 ;  /* 0x00000002abaa7825 */ /* 0x000fca00078e0092 */
[----:B------:R-:W3:Y:S01]  /*20c00*/  LD.E.128 R8, [R170.64] ;  /* 0x00000008aa087980 */ /* 0x000ee2000c101d00 */
[--C-:B------:R-:W-:Y:S02]  /*20c10*/  SHF.R.U64 R165, R112, 0x10, R113.reuse ;  /* 0x0000001070a57819 */ /* 0x100fe40000001271 */
[----:B------:R-:W-:Y:S02]  /*20c20*/  SHF.R.U32.HI R112, RZ, 0x10, R113 ;  /* 0x00000010ff707819 */ /* 0x000fe40000011671 */
[--C-:B------:R-:W-:Y:S02]  /*20c30*/  SHF.R.U64 R113, R114, 0x10, R115.reuse ;  /* 0x0000001072717819 */ /* 0x100fe40000001273 */
[----:B------:R-:W-:Y:S02]  /*20c40*/  SHF.R.U32.HI R114, RZ, 0x10, R115 ;  /* 0x00000010ff727819 */ /* 0x000fe40000011673 */
[--C-:B------:R-:W-:Y:S02]  /*20c50*/  SHF.R.U64 R115, R108, 0x10, R109.reuse ;  /* 0x000000106c737819 */ /* 0x100fe4000000126d */
        /* <DEDUP_REMOVED lines=13> */
[----:B------:R-:W-:Y:S01]  /*20d30*/  PRMT R163, R163, 0x5410, R114 ;  /* 0x00005410a3a37816 */ /* 0x000fe20000000072 */
[C---:B--2---:R-:W-:Y:S01]  /*20d40*/  IMAD.U32 R109, R12.reuse, 0x10000, RZ ;  /* 0x000100000c6d7824 */ /* 0x044fe200078e00ff */
[----:B------:R-:W-:Y:S01]  /*20d50*/  LOP3.LUT R108, R12, 0xffff0000, RZ, 0xc0, !PT ;  /* 0xffff00000c6c7812 */ /* 0x000fe200078ec0ff */
[C---:B------:R-:W-:Y:S01]  /*20d60*/  IMAD.U32 R12, R13.reuse, 0x10000, RZ ;  /* 0x000100000d0c7824 */ /* 0x040fe200078e00ff */
[----:B------:R-:W-:Y:S01]  /*20d70*/  LOP3.LUT R111, R13, 0xffff0000, RZ, 0xc0, !PT ;  /* 0xffff00000d6f7812 */ /* 0x000fe200078ec0ff */
[C---:B------:R-:W-:Y:S01]  /*20d80*/  IMAD.U32 R13, R15.reuse, 0x10000, RZ ;  /* 0x000100000f0d7824 */ /* 0x040fe200078e00ff */
[----:B------:R-:W-:Y:S01]  /*20d90*/  LOP3.LUT R113, R15, 0xffff0000, RZ, 0xc0, !PT ;  /* 0xffff00000f717812 */ /* 0x000fe200078ec0ff */
[C---:B------:R-:W-:Y:S01]  /*20da0*/  IMAD.U32 R110, R14.reuse, 0x10000, RZ ;  /* 0x000100000e6e7824 */ /* 0x040fe200078e00ff */
[----:B------:R-:W-:Y:S01]  /*20db0*/  LOP3.LUT R14, R14, 0xffff0000, RZ, 0xc0, !PT ;  /* 0xffff00000e0e7812 */ /* 0x000fe200078ec0ff */
[C---:B---3--:R-:W-:Y:S01]  /*20dc0*/  IMAD.U32 R112, R8.reuse, 0x10000, RZ ;  /* 0x0001000008707824 */ /* 0x048fe200078e00ff */
        /* <DEDUP_REMOVED lines=9> */
[----:B------:R-:W-:Y:S02]  /*20e60*/  FFMA.FTZ R10, R109, R115, -R10 ;  /* 0x000000736d0a7223 */ /* 0x000fe4000001080a */
[----:B------:R-:W-:Y:S02]  /*20e70*/  FMUL.FTZ R115, R15, R158 ;  /* 0x0000009e0f737220 */ /* 0x000fe40000410000 */
[----:B------:R-:W-:Y:S02]  /*20e80*/  FFMA.FTZ R112, R109, R9, R112 ;  /* 0x000000096d707223 */ /* 0x000fe40000010070 */
[----:B------:R-:W-:Y:S02]  /*20e90*/  IMAD.U32 R9, R161, 0x10000, RZ ;  /* 0x00010000a1097824 */ /* 0x000fe400078e00ff */
[----:B------:R-:W-:-:S02]  /*20ea0*/  FMUL.FTZ R15, R15, R162 ;  /* 0x000000a20f0f7220 */ /* 0x000fc40000410000 */
[----:B------:R-:W-:Y:S01]  /*20eb0*/  FFMA.FTZ R115, R108, R162, -R115 ;  /* 0x000000a26c737223 */ /* 0x000fe20000010873 */
[----:B------:R-:W-:Y:S01]  /*20ec0*/  LOP3.LUT R162, R157, 0xffff0000, RZ, 0xc0, !PT ;  /* 0xffff00009da27812 */ /* 0x000fe200078ec0ff */
[C---:B------:R-:W-:Y:S02]  /*20ed0*/  FMUL.FTZ R109, R8.reuse, R169 ;  /* 0x000000a9086d7220 */ /* 0x040fe40000410000 */
[-C--:B------:R-:W-:Y:S02]  /*20ee0*/  FMUL.FTZ R8, R8, R9.reuse ;  /* 0x0000000908087220 */ /* 0x080fe40000410000 */
[----:B------:R-:W-:Y:S01]  /*20ef0*/  FFMA.FTZ R15, R108, R158, R15 ;  /* 0x0000009e6c0f7223 */ /* 0x000fe2000001000f */
[----:B------:R-:W-:Y:S01]  /*20f00*/  LOP3.LUT R108, R161, 0xffff0000, RZ, 0xc0, !PT ;  /* 0xffff0000a16c7812 */ /* 0x000fe200078ec0ff */
[C---:B------:R-:W-:Y:S02]  /*20f10*/  FFMA.FTZ R109, R12.reuse, R9, -R109 ;  /* 0x000000090c6d7223 */ /* 0x040fe4000001086d */
[----:B------:R-:W-:-:S02]  /*20f20*/  FFMA.FTZ R9, R12, R169, R8 ;  /* 0x000000a90c097223 */ /* 0x000fc40000010008 */
[C---:B------:R-:W-:Y:S02]  /*20f30*/  FMUL.FTZ R8, R167.reuse, R162 ;  /* 0x000000a2a7087220 */ /* 0x040fe40000410000 */
[-C--:B------:R-:W-:Y:S02]  /*20f40*/  FMUL.FTZ R167, R167, R108.reuse ;  /* 0x0000006ca7a77220 */ /* 0x080fe40000410000 */
[----:B------:R-:W-:Y:S02]  /*20f50*/  FFMA.FTZ R108, R111, R108, -R8 ;  /* 0x0000006c6f6c7223 */ /* 0x000fe40000010808 */
[C---:B------:R-:W-:Y:S01]  /*20f60*/  IMAD.U32 R114, R11.reuse, 0x10000, RZ ;  /* 0x000100000b727824 */ /* 0x040fe200078e00ff */
[----:B------:R-:W-:Y:S01]  /*20f70*/  LOP3.LUT R11, R11, 0xffff0000, RZ, 0xc0, !PT ;  /* 0xffff00000b0b7812 */ /* 0x000fe200078ec0ff */
[C---:B------:R-:W-:Y:S01]  /*20f80*/  IMAD.U32 R157, R160.reuse, 0x10000, RZ ;  /* 0x00010000a09d7824 */ /* 0x040fe200078e00ff */
[----:B------:R-:W-:Y:S01]  /*20f90*/  LOP3.LUT R160, R160, 0xffff0000, RZ, 0xc0, !PT ;  /* 0xffff0000a0a07812 */ /* 0x000fe200078ec0ff */
[----:B------:R-:W-:-:S02]  /*20fa0*/  IMAD.U32 R8, R159, 0x10000, RZ ;  /* 0x000100009f087824 */ /* 0x000fc400078e00ff */
[C---:B------:R-:W-:Y:S01]  /*20fb0*/  IMAD.U32 R161, R164.reuse, 0x10000, RZ ;  /* 0x00010000a4a17824 */ /* 0x040fe200078e00ff */
[----:B------:R-:W-:Y:S01]  /*20fc0*/  LOP3.LUT R164, R164, 0xffff0000, RZ, 0xc0, !PT ;  /* 0xffff0000a4a47812 */ /* 0x000fe200078ec0ff */
[----:B------:R-:W-:Y:S02]  /*20fd0*/  FFMA.FTZ R162, R111, R162, R167 ;  /* 0x000000a26fa27223 */ /* 0x000fe400000100a7 */
[----:B------:R-:W-:Y:S02]  /*20fe0*/  IMAD.U32 R12, R163, 0x10000, RZ ;  /* 0x00010000a30c7824 */ /* 0x000fe400078e00ff */
[----:B------:R-:W-:Y:S01]  /*20ff0*/  FMUL.FTZ R158, R166, R157 ;  /* 0x0000009da69e7220 */ /* 0x000fe20000410000 */
[----:B------:R-:W-:Y:S01]  /*21000*/  F2FP.BF16.PACK_AB R9, R162, R9 ;  /* 0x00000009a209723e */ /* 0x000fe200000010ff */
[----:B------:R-:W-:Y:S02]  /*21010*/  FMUL.FTZ R167, R114, R8 ;  /* 0x0000000872a77220 */ /* 0x000fe40000410000 */
[----:B------:R-:W-:-:S02]  /*21020*/  FMUL.FTZ R166, R166, R161 ;  /* 0x000000a1a6a67220 */ /* 0x000fc40000410000 */
[-C--:B------:R-:W-:Y:S02]  /*21030*/  FMUL.FTZ R114, R114, R12.reuse ;  /* 0x0000000c72727220 */ /* 0x080fe40000410000 */
[----:B------:R-:W-:Y:S01]  /*21040*/  FFMA.FTZ R167, R13, R12, -R167 ;  /* 0x0000000c0da77223 */ /* 0x000fe200000108a7 */
[----:B------:R-:W-:Y:S01]  /*21050*/  LOP3.LUT R12, R159, 0xffff0000, RZ, 0xc0, !PT ;  /* 0xffff00009f0c7812 */ /* 0x000fe200078ec0ff */
[C---:B------:R-:W-:Y:S02]  /*21060*/  FFMA.FTZ R111, R110.reuse, R161, -R158 ;  /* 0x000000a16e6f7223 */ /* 0x040fe4000001089e */
[----:B------:R-:W-:Y:S01]  /*21070*/  FFMA.FTZ R166, R110, R157, R166 ;  /* 0x0000009d6ea67223 */ /* 0x000fe200000100a6 */
[----:B------:R-:W-:Y:S01]  /*21080*/  LOP3.LUT R110, R163, 0xffff0000, RZ, 0xc0, !PT ;  /* 0xffff0000a36e7812 */ /* 0x000fe200078ec0ff */
[----:B------:R-:W-:Y:S02]  /*21090*/  FFMA.FTZ R114, R13, R8, R114 ;  /* 0x000000080d727223 */ /* 0x000fe40000010072 */
[----:B------:R-:W-:-:S02]  /*210a0*/  FMUL.FTZ R157, R165, R160 ;  /* 0x000000a0a59d7220 */ /* 0x000fc40000410000 */
[----:B------:R-:W-:Y:S02]  /*210b0*/  FMUL.FTZ R165, R165, R164 ;  /* 0x000000a4a5a57220 */ /* 0x000fe40000410000 */
[C---:B------:R-:W-:Y:S02]  /*210c0*/  FMUL.FTZ R13, R11.reuse, R12 ;  /* 0x0000000c0b0d7220 */ /* 0x040fe40000410000 */
[----:B------:R-:W-:Y:S02]  /*210d0*/  FMUL.FTZ R8, R11, R110 ;  /* 0x0000006e0b087220 */ /* 0x000fe40000410000 */
[C---:B------:R-:W-:Y:S02]  /*210e0*/  FFMA.FTZ R164, R14.reuse, R164, -R157 ;  /* 0x000000a40ea47223 */ /* 0x040fe4000001089d */
[----:B------:R-:W-:Y:S02]  /*210f0*/  FFMA.FTZ R11, R14, R160, R165 ;  /* 0x000000a00e0b7223 */ /* 0x000fe400000100a5 */
[C---:B------:R-:W-:Y:S01]  /*21100*/  FFMA.FTZ R110, R113.reuse, R110, -R13 ;  /* 0x0000006e716e7223 */ /* 0x040fe2000001080d */
[----:B------:R-:W-:Y:S01]  /*21110*/  F2FP.BF16.PACK_AB R13, R108, R109 ;  /* 0x0000006d6c0d723e */ /* 0x000fe200000010ff */
[----:B------:R-:W-:Y:S01]  /*21120*/  FFMA.FTZ R113, R113, R12, R8 ;  /* 0x0000000c71717223 */ /* 0x000fe20000010008 */
[----:B------:R-:W-:-:S02]  /*21130*/  F2FP.BF16.PACK_AB R12, R115, R10 ;  /* 0x0000000a730c723e */ /* 0x000fc400000010ff */
[----:B------:R-:W-:Y:S02]  /*21140*/  F2FP.BF16.PACK_AB R8, R15, R112 ;  /* 0x000000700f08723e */ /* 0x000fe400000010ff */
[----:B------:R-:W-:Y:S02]  /*21150*/  F2FP.BF16.PACK_AB R14, R164, R111 ;  /* 0x0000006fa40e723e */ /* 0x000fe400000010ff */
[----:B------:R-:W-:Y:S02]  /*21160*/  F2FP.BF16.PACK_AB R10, R11, R166 ;  /* 0x000000a60b0a723e */ /* 0x000fe400000010ff */
[----:B------:R-:W-:Y:S02]  /*21170*/  F2FP.BF16.PACK_AB R15, R110, R167 ;  /* 0x000000a76e0f723e */ /* 0x000fe400000010ff */
[----:B------:R-:W-:-:S03]  /*21180*/  F2FP.BF16.PACK_AB R11, R113, R114 ;  /* 0x00000072710b723e */ /* 0x000fc600000010ff */
[----:B------:R1:W-:Y:S04]  /*21190*/  ST.E.128 [R172.64], R12 ;  /* 0x0000000cac007985 */ /* 0x0003e8000c101d08 */
[----:B------:R1:W-:Y:S02]  /*211a0*/  ST.E.128 [R170.64], R8 ;  /* 0x00000008aa007985 */ /* 0x0003e4000c101d08 */
.L_x_1241:
[----:B------:R-:W-:Y:S05]  /*211b0*/  BSYNC B0 ;  /* 0x0000000000007941 */ /* 0x000fea0003800000 */
.L_x_1240:
[----:B-1----:R-:W-:-:S04]  /*211c0*/  IADD3 R11, R76, 0x40, RZ ;  /* 0x000000404c0b7810 */ /* 0x002fc80007ffe0ff */
[----:B------:R-:W-:-:S13]  /*211d0*/  ISETP.GE.AND P0, PT, R11, R85, PT ;  /* 0x000000550b00720c */ /* 0x000fda0003f06270 */
[----:B------:R-:W-:Y:S05]  /*211e0*/  @P0 BRA `(.L_x_1239) ;  /* 0x0000077000000947 */ /* 0x000fea0003800000 */
[----:B------:R-:W-:Y:S01]  /*211f0*/  SHF.R.S32.HI R14, RZ, 0x1f, R11 ;  /* 0x0000001fff0e7819 */ /* 0x000fe2000001140b */
[----:B------:R-:W-:Y:S01]  /*21200*/  IMAD.SHL.U32 R10, R106, 0x40, RZ ;  /* 0x000000406a0a7824 */ /* 0x000fe200078e00ff */
[----:B------:R-:W-:Y:S02]  /*21210*/  SHF.R.S32.HI R13, RZ, 0x1f, R156 ;  /* 0x0000001fff0d7819 */ /* 0x000fe4000001149c */
        /* <DEDUP_REMOVED lines=21> */
[----:B------:R-:W-:-:S03]  /*21370*/  IADD3 R113, R113, R9, R8 ;  /* 0x0000000971717210 */ /* 0x000fc60007ffe008 */
[----:B------:R-:W-:-:S04]  /*21380*/  IMAD.WIDE.U32 R114, R15, 0x2, R146 ;  /* 0x000000020f727825 */ /* 0x000fc800078e0092 */
[----:B------:R-:W-:Y:S01]  /*21390*/  IMAD.WIDE.U32 R112, R113, 0x2, R146 ;  /* 0x0000000271707825 */ /* 0x000fe200078e0092 */
[----:B------:R-:W2:Y:S04]  /*213a0*/  LD.E.128 R12, [R114.64] ;  /* 0x00000008720c7980 */ /* 0x000ea8000c101d00 */
[----:B------:R-:W3:Y:S01]  /*213b0*/  LD.E.128 R8, [R112.64] ;  /* 0x0000000870087980 */ /* 0x000ee2000c101d00 */
[--C-:B------:R-:W-:Y:S02]  /*213c0*/  SHF.R.U64 R88, R88, 0x10, R89.reuse ;  /* 0x0000001058587819 */ /* 0x100fe40000001259 */
[----:B------:R-:W-:Y:S02]  /*213d0*/  SHF.R.U32.HI R89, RZ, 0x10, R89 ;  /* 0x00000010ff597819 */ /* 0x000fe40000011659 */
[----:B------:R-:W-:-:S02]  /*213e0*/  SHF.R.U64 R90, R90, 0x10, R91 ;  /* 0x000000105a5a7819 */ /* 0x000fc4000000125b */
[----:B------:R-:W-:Y:S02]  /*213f0*/  SHF.R.U64 R92, R92, 0x10, R93 ;  /* 0x000000105c5c7819 */ /* 0x000fe4000000125d */
[----:B------:R-:W-:Y:S02]  /*21400*/  SHF.R.U32.HI R91, RZ, 0x10, R91 ;  /* 0x00000010ff5b7819 */ /* 0x000fe4000001165b */
[----:B------:R-:W-:Y:S02]  /*21410*/  SHF.R.U32.HI R93, RZ, 0x10, R93 ;  /* 0x00000010ff5d7819 */ /* 0x000fe4000001165d */
[----:B------:R-:W-:Y:S02]  /*21420*/  PRMT R149, R149, 0x5410, R88 ;  /* 0x0000541095957816 */ /* 0x000fe40000000058 */
[----:B------:R-:W-:Y:S02]  /*21430*/  PRMT R148, R148, 0x5410, R89 ;  /* 0x0000541094947816 */ /* 0x000fe40000000059 */
[----:B------:R-:W-:-:S02]  /*21440*/  SHF.R.U64 R94, R94, 0x10, R95 ;  /* 0x000000105e5e7819 */ /* 0x000fc4000000125f */
[----:B------:R-:W-:Y:S01]  /*21450*/  PRMT R150, R150, 0x5410, R91 ;  /* 0x0000541096967816 */ /* 0x000fe2000000005b */
[----:B------:R-:W-:Y:S01]  /*21460*/  IMAD.U32 R111, R148, 0x10000, RZ ;  /* 0x00010000946f7824 */ /* 0x000fe200078e00ff */
[----:B------:R-:W-:Y:S02]  /*21470*/  SHF.R.U32.HI R95, RZ, 0x10, R95 ;  /* 0x00000010ff5f7819 */ /* 0x000fe4000001165f */
[----:B------:R-:W-:Y:S02]  /*21480*/  PRMT R153, R153, 0x5410, R92 ;  /* 0x0000541099997816 */ /* 0x000fe4000000005c */
[----:B------:R-:W-:Y:S02]  /*21490*/  PRMT R152, R152, 0x5410, R93 ;  /* 0x0000541098987816 */ /* 0x000fe4000000005d */
[----:B------:R-:W-:Y:S01]  /*214a0*/  PRMT R154, R154, 0x5410, R95 ;  /* 0x000054109a9a7816 */ /* 0x000fe2000000005f */
[C---:B------:R-:W-:Y:S01]  /*214b0*/  IMAD.U32 R95, R153.reuse, 0x10000, RZ ;  /* 0x00010000995f7824 */ /* 0x040fe200078e00ff */
[----:B------:R-:W-:-:S02]  /*214c0*/  LOP3.LUT R156, R153, 0xffff0000, RZ, 0xc0, !PT ;  /* 0xffff0000999c7812 */ /* 0x000fc400078ec0ff */
        /* <DEDUP_REMOVED lines=13> */
[C---:B------:R-:W-:Y:S01]  /*215a0*/  IMAD.U32 R9, R149.reuse, 0x10000, RZ ;  /* 0x0001000095097824 */ /* 0x040fe200078e00ff */
[C---:B------:R-:W-:Y:S01]  /*215b0*/  LOP3.LUT R108, R10.reuse, 0xffff0000, RZ, 0xc0, !PT ;  /* 0xffff00000a6c7812 */ /* 0x040fe200078ec0ff */
[----:B------:R-:W-:Y:S01]  /*215c0*/  IMAD.U32 R109, R10, 0x10000, RZ ;  /* 0x000100000a6d7824 */ /* 0x000fe200078e00ff */
[----:B------:R-:W-:Y:S01]  /*215d0*/  LOP3.LUT R149, R149, 0xffff0000, RZ, 0xc0, !PT ;  /* 0xffff000095957812 */ /* 0x000fe200078ec0ff */
[----:B------:R-:W-:-:S02]  /*215e0*/  FMUL.FTZ R10, R92, R9 ;  /* 0x000000095c0a7220 */ /* 0x000fc40000410000 */
[-C--:B------:R-:W-:Y:S02]  /*215f0*/  FMUL.FTZ R92, R92, R95.reuse ;  /* 0x0000005f5c5c7220 */ /* 0x080fe40000410000 */
[C---:B------:R-:W-:Y:S02]  /*21600*/  FFMA.FTZ R10, R89.reuse, R95, -R10 ;  /* 0x0000005f590a7223 */ /* 0x040fe4000001080a */
[----:B------:R-:W-:Y:S02]  /*21610*/  FFMA.FTZ R92, R89, R9, R92 ;  /* 0x00000009595c7223 */ /* 0x000fe4000001005c */
[----:B------:R-:W-:Y:S02]  /*21620*/  IMAD.U32 R9, R152, 0x10000, RZ ;  /* 0x0001000098097824 */ /* 0x000fe400078e00ff */
[C---:B------:R-:W-:Y:S02]  /*21630*/  FMUL.FTZ R95, R15.reuse, R149 ;  /* 0x000000950f5f7220 */ /* 0x040fe40000410000 */
[----:B------:R-:W-:-:S02]  /*21640*/  FMUL.FTZ R15, R15, R156 ;  /* 0x0000009c0f0f7220 */ /* 0x000fc40000410000 */
[C---:B------:R-:W-:Y:S02]  /*21650*/  FMUL.FTZ R89, R8.reuse, R111 ;  /* 0x0000006f08597220 */ /* 0x040fe40000410000 */
[----:B------:R-:W-:Y:S02]  /*21660*/  FMUL.FTZ R8, R8, R9 ;  /* 0x0000000908087220 */ /* 0x000fe40000410000 */
[C---:B------:R-:W-:Y:S02]  /*21670*/  FFMA.FTZ R95, R88.reuse, R156, -R95 ;  /* 0x0000009c585f7223 */ /* 0x040fe4000001085f */
        /* <DEDUP_REMOVED lines=17> */
[----:B------:R-:W-:-:S02]  /*21790*/  FFMA.FTZ R148, R91, R148, R152 ;  /* 0x000000945b947223 */ /* 0x000fc40000010098 */
[C---:B------:R-:W-:Y:S02]  /*217a0*/  FMUL.FTZ R149, R109.reuse, R8 ;  /* 0x000000086d957220 */ /* 0x040fe40000410000 */
[----:B------:R-:W-:Y:S01]  /*217b0*/  FMUL.FTZ R152, R94, R12 ;  /* 0x0000000c5e987220 */ /* 0x000fe20000410000 */
[----:B------:R-:W-:Y:S01]  /*217c0*/  F2FP.BF16.PACK_AB R9, R148, R9 ;  /* 0x000000099409723e */ /* 0x000fe200000010ff */
[C---:B------:R-:W-:Y:S01]  /*217d0*/  IMAD.U32 R90, R14.reuse, 0x10000, RZ ;  /* 0x000100000e5a7824 */ /* 0x040fe200078e00ff */
[----:B------:R-:W-:Y:S01]  /*217e0*/  LOP3.LUT R14, R14, 0xffff0000, RZ, 0xc0, !PT ;  /* 0xffff00000e0e7812 */ /* 0x000fe200078ec0ff */
[-C--:B------:R-:W-:Y:S02]  /*217f0*/  FMUL.FTZ R109, R109, R111.reuse ;  /* 0x0000006f6d6d7220 */ /* 0x080fe40000410000 */
[----:B------:R-:W-:Y:S02]  /*21800*/  FMUL.FTZ R94, R94, R110 ;  /* 0x0000006e5e5e7220 */ /* 0x000fe40000410000 */
[----:B------:R-:W-:-:S02]  /*21810*/  FFMA.FTZ R91, R90, R111, -R149 ;  /* 0x0000006f5a5b7223 */ /* 0x000fc40000010895 */
[----:B------:R-:W-:Y:S02]  /*21820*/  FFMA.FTZ R109, R90, R8, R109 ;  /* 0x000000085a6d7223 */ /* 0x000fe4000001006d */
[----:B------:R-:W-:Y:S02]  /*21830*/  FFMA.FTZ R94, R13, R12, R94 ;  /* 0x0000000c0d5e7223 */ /* 0x000fe4000001005e */
[C---:B------:R-:W-:Y:S02]  /*21840*/  FMUL.FTZ R90, R108.reuse, R151 ;  /* 0x000000976c5a7220 */ /* 0x040fe40000410000 */
[C---:B------:R-:W-:Y:S02]  /*21850*/  FMUL.FTZ R12, R11.reuse, R150 ;  /* 0x000000960b0c7220 */ /* 0x040fe40000410000 */
[----:B------:R-:W-:Y:S02]  /*21860*/  FMUL.FTZ R108, R108, R155 ;  /* 0x0000009b6c6c7220 */ /* 0x000fe40000410000 */
[----:B------:R-:W-:-:S02]  /*21870*/  FMUL.FTZ R8, R11, R154 ;  /* 0x0000009a0b087220 */ /* 0x000fc40000410000 */
[----:B------:R-:W-:Y:S01]  /*21880*/  FFMA.FTZ R152, R13, R110, -R152 ;  /* 0x0000006e0d987223 */ /* 0x000fe20000010898 */
[----:B------:R-:W-:Y:S01]  /*21890*/  F2FP.BF16.PACK_AB R13, R88, R89 ;  /* 0x00000059580d723e */ /* 0x000fe200000010ff */
[C---:B------:R-:W-:Y:S02]  /*218a0*/  FFMA.FTZ R90, R14.reuse, R155, -R90 ;  /* 0x0000009b0e5a7223 */ /* 0x040fe4000001085a */
[----:B------:R-:W-:Y:S01]  /*218b0*/  FFMA.FTZ R11, R93, R154, -R12 ;  /* 0x0000009a5d0b7223 */ /* 0x000fe2000001080c */
[----:B------:R-:W-:Y:S01]  /*218c0*/  F2FP.BF16.PACK_AB R12, R95, R10 ;  /* 0x0000000a5f0c723e */ /* 0x000fe200000010ff */
[----:B------:R-:W-:Y:S01]  /*218d0*/  FFMA.FTZ R108, R14, R151, R108 ;  /* 0x000000970e6c7223 */ /* 0x000fe2000001006c */
[----:B------:R-:W-:Y:S01]  /*218e0*/  F2FP.BF16.PACK_AB R14, R90, R91 ;  /* 0x0000005b5a0e723e */ /* 0x000fe200000010ff */
[----:B------:R-:W-:Y:S01]  /*218f0*/  FFMA.FTZ R93, R93, R150, R8 ;  /* 0x000000965d5d7223 */ /* 0x000fe20000010008 */
[----:B------:R-:W-:Y:S02]  /*21900*/  F2FP.BF16.PACK_AB R8, R15, R92 ;  /* 0x0000005c0f08723e */ /* 0x000fe400000010ff */
[----:B------:R-:W-:-:S02]  /*21910*/  F2FP.BF16.PACK_AB R15, R11, R152 ;  /* 0x000000980b0f723e */ /* 0x000fc400000010ff */
[----:B------:R-:W-:Y:S02]  /*21920*/  F2FP.BF16.PACK_AB R10, R108, R109 ;  /* 0x0000006d6c0a723e */ /* 0x000fe400000010ff */
[----:B------:R-:W-:Y:S01]  /*21930*/  F2FP.BF16.PACK_AB R11, R93, R94 ;  /* 0x0000005e5d0b723e */ /* 0x000fe200000010ff */
[----:B------:R1:W-:Y:S04]  /*21940*/  ST.E.128 [R114.64], R12 ;  /* 0x0000000c72007985 */ /* 0x0003e8000c101d08 */
[----:B------:R1:W-:Y:S02]  /*21950*/  ST.E.128 [R112.64], R8 ;  /* 0x0000000870007985 */ /* 0x0003e4000c101d08 */
.L_x_1239:
[----:B------:R-:W-:Y:S05]  /*21960*/  BSYNC B1 ;  /* 0x0000000000017941 */ /* 0x000fea0003800000 */
.L_x_1238:
[----:B------:R-:W-:Y:S01]  /*21970*/  IADD3 R88, R106, 0x20, RZ ;  /* 0x000000206a587810 */ /* 0x000fe20007ffe0ff */
[----:B------:R-:W-:Y:S03]  /*21980*/  BSSY B1, `(.L_x_1242) ;  /* 0x00000f1000017945 */ /* 0x000fe60003800000 */
[----:B------:R-:W-:-:S13]  /*21990*/  ISETP.GE.AND P0, PT, R88, R103, PT ;  /* 0x000000675800720c */ /* 0x000fda0003f06270 */
[----:B------:R-:W-:Y:S05]  /*219a0*/  @P0 BRA `(.L_x_1243) ;  /* 0x00000ee000000947 */ /* 0x000fea0003800000 */
[----:B------:R-:W-:Y:S01]  /*219b0*/  ISETP.GE.AND P0, PT, R76, R85, PT ;  /* 0x000000554c00720c */ /* 0x000fe20003f06270 */
[----:B------:R-:W-:-:S12]  /*219c0*/  BSSY B0, `(.L_x_1244) ;  /* 0x0000072000007945 */ /* 0x000fd80003800000 */
[----:B------:R-:W-:Y:S05]  /*219d0*/  @P0 BRA `(.L_x_1245) ;  /* 0x0000070000000947 */ /* 0x000fea0003800000 */
[----:B-1----:R-:W-:Y:S01]  /*219e0*/  LEA.HI R8, R85, R104, RZ, 0x1d ;  /* 0x0000006855087211 */ /* 0x002fe200078fe8ff */
[----:B------:R-:W-:Y:S01]  /*219f0*/  IMAD.SHL.U32 R11, R88, 0x40, RZ ;  /* 0x00000040580b7824 */ /* 0x000fe200078e00ff */
[----:B------:R-:W-:Y:S02]  /*21a00*/  SHF.R.S32.HI R9, RZ, 0x1f, R88 ;  /* 0x0000001fff097819 */ /* 0x000fe40000011458 */
[----:B------:R-:W-:Y:S02]  /*21a10*/  SHF.R.S32.HI R91, RZ, 0x1f, R8 ;  /* 0x0000001fff5b7819 */ /* 0x000fe40000011408 */
[----:B------:R-:W-:Y:S02]  /*21a20*/  LEA.HI R9, R9, R88, RZ, 0x3 ;  /* 0x0000005809097211 */ /* 0x000fe400078f18ff */
[----:B------:R-:W-:Y:S01]  /*21a30*/  LEA.HI R91, R91, R8, RZ, 0x3 ;  /* 0x000000085b5b7211 */ /* 0x000fe200078f18ff */
[----:B------:R-:W-:Y:S01]  /*21a40*/  IMAD.SHL.U32 R8, R8, 0x8, RZ ;  /* 0x0000000808087824 */ /* 0x000fe200078e00ff */
[----:B------:R-:W-:Y:S01]  /*21a50*/  LOP3.LUT R11, R11, 0x1c0, RZ, 0xc0, !PT ;  /* 0x000001c00b0b7812 */ /* 0x000fe200078ec0ff */
[----:B------:R-:W-:-:S02]  /*21a60*/  IMAD.SHL.U32 R9, R9, 0x40, RZ ;  /* 0x0000004009097824 */ /* 0x000fc400078e00ff */
[----:B------:R-:W-:Y:S01]  /*21a70*/  IMAD.SHL.U32 R91, R91, 0x400, RZ ;  /* 0x000004005b5b7824 */ /* 0x000fe200078e00ff */
[----:B------:R-:W-:Y:S02]  /*21a80*/  SHF.R.U32.HI R10, RZ, 0x3, R11 ;  /* 0x00000003ff0a7819 */ /* 0x000fe4000001160b */
[C---:B------:R-:W-:Y:S02]  /*21a90*/  LOP3.LUT R8, R11.reuse, 0x38, R8, 0xf8, !PT ;  /* 0x000000380b087812 */ /* 0x040fe400078ef808 */
[----:B------:R-:W-:Y:S02]  /*21aa0*/  LOP3.LUT R93, R11, 0x38, R76, 0xf8, !PT ;  /* 0x000000380b5d7812 */ /* 0x000fe400078ef84c */
[----:B------:R-:W-:Y:S02]  /*21ab0*/  LOP3.LUT R9, R9, 0xfffffe00, RZ, 0xc0, !PT ;  /* 0xfffffe0009097812 */ /* 0x000fe400078ec0ff */
[----:B------:R-:W-:Y:S02]  /*21ac0*/  LOP3.LUT R8, R8, R10, RZ, 0x3c, !PT ;  /* 0x0000000a08087212 */ /* 0x000fe400078e3cff */
[----:B------:R-:W-:-:S02]  /*21ad0*/  LOP3.LUT R91, R91, 0xffffe000, RZ, 0xc0, !PT ;  /* 0xffffe0005b5b7812 */ /* 0x000fc400078ec0ff */
[----:B------:R-:W-:Y:S02]  /*21ae0*/  LOP3.LUT R93, R9, R93, R10, 0xf6, !PT ;  /* 0x0000005d095d7212 */ /* 0x000fe400078ef60a */
        /* <DEDUP_REMOVED lines=24> */
[----:B------:R-:W-:-:S05]  /*21c70*/  PRMT R145, R145, 0x5410, R66 ;  /* 0x0000541091917816 */ /* 0x000fca0000000042 */
[C---:B------:R-:W-:Y:S01]  /*21c80*/  IMAD.U32 R111, R145.reuse, 0x10000, RZ ;  /* 0x00010000916f7824 */ /* 0x040fe200078e00ff */
[----:B------:R-:W-:Y:S01]  /*21c90*/  LOP3.LUT R145, R145, 0xffff0000, RZ, 0xc0, !PT ;  /* 0xffff000091917812 */ /* 0x000fe200078ec0ff */
        /* <DEDUP_REMOVED lines=30> */
[C---:B------:R-:W-:Y:S01]  /*21e80*/  IMAD.U32 R109, R141.reuse, 0x10000, RZ ;  /* 0x000100008d6d7824 */ /* 0x040fe200078e00ff */
[----:B------:R-:W-:Y:S01]  /*21e90*/  LOP3.LUT R141, R141, 0xffff0000, RZ, 0xc0, !PT ;  /* 0xffff00008d8d7812 */ /* 0x000fe200078ec0ff */
[----:B------:R-:W-:Y:S02]  /*21ea0*/  FFMA.FTZ R60, R63, R60, -R8 ;  /* 0x0000003c3f3c7223 */ /* 0x000fe40000010808 */
[C---:B------:R-:W-:Y:S01]  /*21eb0*/  IMAD.U32 R66, R11.reuse, 0x10000, RZ ;  /* 0x000100000b427824 */ /* 0x040fe200078e00ff */
[----:B------:R-:W-:Y:S01]  /*21ec0*/  LOP3.LUT R11, R11, 0xffff0000, RZ, 0xc0, !PT ;  /* 0xffff00000b0b7812 */ /* 0x000fe200078ec0ff */
[C---:B------:R-:W-:Y:S01]  /*21ed0*/  IMAD.U32 R8, R140.reuse, 0x10000, RZ ;  /* 0x000100008c087824 */ /* 0x040fe200078e00ff */
[----:B------:R-:W-:Y:S01]  /*21ee0*/  LOP3.LUT R140, R140, 0xffff0000, RZ, 0xc0, !PT ;  /* 0xffff00008c8c7812 */ /* 0x000fe200078ec0ff */
[C---:B------:R-:W-:Y:S01]  /*21ef0*/  IMAD.U32 R12, R144.reuse, 0x10000, RZ ;  /* 0x00010000900c7824 */ /* 0x040fe200078e00ff */
[----:B------:R-:W-:Y:S01]  /*21f00*/  LOP3.LUT R144, R144, 0xffff0000, RZ, 0xc0, !PT ;  /* 0xffff000090907812 */ /* 0x000fe200078ec0ff */
[----:B------:R-:W-:-:S02]  /*21f10*/  FMUL.FTZ R95, R94, R109 ;  /* 0x0000006d5e5f7220 */ /* 0x000fc40000410000 */
[----:B------:R-:W-:Y:S02]  /*21f20*/  FFMA.FTZ R138, R63, R138, R108 ;  /* 0x0000008a3f8a7223 */ /* 0x000fe4000001006c */
[C---:B------:R-:W-:Y:S01]  /*21f30*/  IMAD.U32 R62, R14.reuse, 0x10000, RZ ;  /* 0x000100000e3e7824 */ /* 0x040fe200078e00ff */
[----:B------:R-:W-:Y:S01]  /*21f40*/  LOP3.LUT R14, R14, 0xffff0000, RZ, 0xc0, !PT ;  /* 0xffff00000e0e7812 */ /* 0x000fe200078ec0ff */
[----:B------:R-:W-:Y:S01]  /*21f50*/  FMUL.FTZ R94, R94, R111 ;  /* 0x0000006f5e5e7220 */ /* 0x000fe20000410000 */
[----:B------:R-:W-:Y:S01]  /*21f60*/  F2FP.BF16.PACK_AB R9, R138, R9 ;  /* 0x000000098a09723e */ /* 0x000fe200000010ff */
[C---:B------:R-:W-:Y:S02]  /*21f70*/  FMUL.FTZ R108, R66.reuse, R8 ;  /* 0x00000008426c7220 */ /* 0x040fe40000410000 */
[----:B------:R-:W-:Y:S02]  /*21f80*/  FMUL.FTZ R66, R66, R12 ;  /* 0x0000000c42427220 */ /* 0x000fe40000410000 */
[----:B------:R-:W-:-:S02]  /*21f90*/  FFMA.FTZ R63, R62, R111, -R95 ;  /* 0x0000006f3e3f7223 */ /* 0x000fc4000001085f */
[----:B------:R-:W-:Y:S02]  /*21fa0*/  FFMA.FTZ R94, R62, R109, R94 ;  /* 0x0000006d3e5e7223 */ /* 0x000fe4000001005e */
[C---:B------:R-:W-:Y:S02]  /*21fb0*/  FFMA.FTZ R108, R13.reuse, R12, -R108 ;  /* 0x0000000c0d6c7223 */ /* 0x040fe4000001086c */
[----:B------:R-:W-:Y:S01]  /*21fc0*/  FFMA.FTZ R66, R13, R8, R66 ;  /* 0x000000080d427223 */ /* 0x000fe20000010042 */
[----:B------:R-:W-:Y:S01]  /*21fd0*/  F2FP.BF16.PACK_AB R13, R60, R61 ;  /* 0x0000003d3c0d723e */ /* 0x000fe200000010ff */
[----:B------:R-:W-:Y:S02]  /*21fe0*/  FMUL.FTZ R62, R89, R141 ;  /* 0x0000008d593e7220 */ /* 0x000fe40000410000 */
[----:B------:R-:W-:Y:S02]  /*21ff0*/  FMUL.FTZ R12, R11, R140 ;  /* 0x0000008c0b0c7220 */ /* 0x000fe40000410000 */
[----:B------:R-:W-:-:S02]  /*22000*/  FMUL.FTZ R89, R89, R145 ;  /* 0x0000009159597220 */ /* 0x000fc40000410000 */
[-C--:B------:R-:W-:Y:S02]  /*22010*/  FMUL.FTZ R8, R11, R144.reuse ;  /* 0x000000900b087220 */ /* 0x080fe40000410000 */
        /* <DEDUP_REMOVED lines=12> */
.L_x_1245:
[----:B------:R-:W-:Y:S05]  /*220e0*/  BSYNC B0 ;  /* 0x0000000000007941 */ /* 0x000fea0003800000 */
.L_x_1244:
        /* <DEDUP_REMOVED lines=81> */
[C---:B------:R-:W-:Y:S01]  /*22600*/  IMAD.U32 R8, R133.reuse, 0x10000, RZ ;  /* 0x0001000085087824 */ /* 0x040fe200078e00ff */
[----:B------:R-:W-:Y:S01]  /*22610*/  LOP3.LUT R133, R133, 0xffff0000, RZ, 0xc0, !PT ;  /* 0xffff000085857812 */ /* 0x000fe200078ec0ff */
[C---:B------:R-:W-:Y:S01]  /*22620*/  IMAD.U32 R67, R137.reuse, 0x10000, RZ ;  /* 0x0001000089437824 */ /* 0x040fe200078e00ff */
[----:B------:R-:W-:Y:S01]  /*22630*/  LOP3.LUT R137, R137, 0xffff0000, RZ, 0xc0, !PT ;  /* 0xffff000089897812 */ /* 0x000fe200078ec0ff */
[-C--:B------:R-:W-:Y:S02]  /*22640*/  FMUL.FTZ R89, R66, R52.reuse ;  /* 0x0000003442597220 */ /* 0x080fe40000410000 */
[----:B------:R-:W-:Y:S02]  /*22650*/  FFMA.FTZ R52, R55, R52, -R12 ;  /* 0x0000003437347223 */ /* 0x000fe4000001080c */
[C---:B------:R-:W-:Y:S01]  /*22660*/  IMAD.U32 R58, R11.reuse, 0x10000, RZ ;  /* 0x000100000b3a7824 */ /* 0x040fe200078e00ff */
[----:B------:R-:W-:Y:S01]  /*22670*/  LOP3.LUT R11, R11, 0xffff0000, RZ, 0xc0, !PT ;  /* 0xffff00000b0b7812 */ /* 0x000fe200078ec0ff */
[C---:B------:R-:W-:Y:S01]  /*22680*/  IMAD.U32 R12, R132.reuse, 0x10000, RZ ;  /* 0x00010000840c7824 */ /* 0x040fe200078e00ff */
[----:B------:R-:W-:Y:S01]  /*22690*/  LOP3.LUT R132, R132, 0xffff0000, RZ, 0xc0, !PT ;  /* 0xffff000084847812 */ /* 0x000fe200078ec0ff */
[----:B------:R-:W-:-:S02]  /*226a0*/  FMUL.FTZ R88, R65, R8 ;  /* 0x0000000841587220 */ /* 0x000fc40000410000 */
[C---:B------:R-:W-:Y:S01]  /*226b0*/  IMAD.U32 R54, R14.reuse, 0x10000, RZ ;  /* 0x000100000e367824 */ /* 0x040fe200078e00ff */
[----:B------:R-:W-:Y:S01]  /*226c0*/  LOP3.LUT R14, R14, 0xffff0000, RZ, 0xc0, !PT ;  /* 0xffff00000e0e7812 */ /* 0x000fe200078ec0ff */
[C---:B------:R-:W-:Y:S01]  /*226d0*/  IMAD.U32 R66, R136.reuse, 0x10000, RZ ;  /* 0x0001000088427824 */ /* 0x040fe200078e00ff */
[----:B------:R-:W-:Y:S01]  /*226e0*/  LOP3.LUT R136, R136, 0xffff0000, RZ, 0xc0, !PT ;  /* 0xffff000088887812 */ /* 0x000fe200078ec0ff */
[-C--:B------:R-:W-:Y:S02]  /*226f0*/  FMUL.FTZ R65, R65, R67.reuse ;  /* 0x0000004341417220 */ /* 0x080fe40000410000 */
[----:B------:R-:W-:Y:S02]  /*22700*/  FFMA.FTZ R130, R55, R130, R89 ;  /* 0x0000008237827223 */ /* 0x000fe40000010059 */
[C---:B------:R-:W-:Y:S02]  /*22710*/  FFMA.FTZ R55, R54.reuse, R67, -R88 ;  /* 0x0000004336377223 */ /* 0x040fe40000010858 */
[----:B------:R-:W-:Y:S01]  /*22720*/  FFMA.FTZ R65, R54, R8, R65 ;  /* 0x0000000836417223 */ /* 0x000fe20000010041 */
[----:B------:R-:W-:Y:S01]  /*22730*/  F2FP.BF16.PACK_AB R9, R130, R9 ;  /* 0x000000098209723e */ /* 0x000fe200000010ff */
[----:B------:R-:W-:-:S02]  /*22740*/  FMUL.FTZ R89, R58, R12 ;  /* 0x0000000c3a597220 */ /* 0x000fc40000410000 */
[----:B------:R-:W-:Y:S02]  /*22750*/  FMUL.FTZ R54, R64, R133 ;  /* 0x0000008540367220 */ /* 0x000fe40000410000 */
[C---:B------:R-:W-:Y:S02]  /*22760*/  FMUL.FTZ R8, R11.reuse, R132 ;  /* 0x000000840b087220 */ /* 0x040fe40000410000 */
[----:B------:R-:W-:Y:S02]  /*22770*/  FMUL.FTZ R58, R58, R66 ;  /* 0x000000423a3a7220 */ /* 0x000fe40000410000 */
[----:B------:R-:W-:Y:S02]  /*22780*/  FMUL.FTZ R64, R64, R137 ;  /* 0x0000008940407220 */ /* 0x000fe40000410000 */
[----:B------:R-:W-:Y:S02]  /*22790*/  FMUL.FTZ R11, R11, R136 ;  /* 0x000000880b0b7220 */ /* 0x000fe40000410000 */
[----:B------:R-:W-:-:S02]  /*227a0*/  FFMA.FTZ R89, R13, R66, -R89 ;  /* 0x000000420d597223 */ /* 0x000fc40000010859 */
[C---:B------:R-:W-:Y:S02]  /*227b0*/  FFMA.FTZ R54, R14.reuse, R137, -R54 ;  /* 0x000000890e367223 */ /* 0x040fe40000010836 */
[----:B------:R-:W-:Y:S01]  /*227c0*/  FFMA.FTZ R136, R57, R136, -R8 ;  /* 0x0000008839887223 */ /* 0x000fe20000010808 */
[----:B------:R-:W-:Y:S01]  /*227d0*/  F2FP.BF16.PACK_AB R8, R15, R56 ;  /* 0x000000380f08723e */ /* 0x000fe200000010ff */
[----:B------:R-:W-:Y:S01]  /*227e0*/  FFMA.FTZ R58, R13, R12, R58 ;  /* 0x0000000c0d3a7223 */ /* 0x000fe2000001003a */
        /* <DEDUP_REMOVED lines=10> */
.L_x_1243:
[----:B------:R-:W-:Y:S05]  /*22890*/  BSYNC B1 ;  /* 0x0000000000017941 */ /* 0x000fea0003800000 */
.L_x_1242:
        /* <DEDUP_REMOVED lines=119> */
.L_x_1249:
[----:B------:R-:W-:Y:S05]  /*23010*/  BSYNC B0 ;  /* 0x0000000000007941 */ /* 0x000fea0003800000 */
.L_x_1248:
        /* <DEDUP_REMOVED lines=32> */
[----:B------:R-:W-:Y:S02]  /*23220*/  SHF.R.U64 R32, R32, 0x10, R33 ;  /* 0x0000001020207819 */ /* 0x000fe40000001221 */
[----:B------:R-:W-:Y:S02]  /*23230*/  SHF.R.U64 R34, R34, 0x10, R35 ;  /* 0x0000001022227819 */ /* 0x000fe40000001223 */
[----:B------:R-:W-:-:S02]  /*23240*/  SHF.R.U64 R36, R36, 0x10, R37 ;  /* 0x0000001024247819 */ /* 0x000fc40000001225 */
[----:B------:R-:W-:Y:S02]  /*23250*/  SHF.R.U32.HI R35, RZ, 0x10, R35 ;  /* 0x00000010ff237819 */ /* 0x000fe40000011623 */
[----:B------:R-:W-:Y:S02]  /*23260*/  SHF.R.U32.HI R37, RZ, 0x10, R37 ;  /* 0x00000010ff257819 */ /* 0x000fe40000011625 */
[----:B------:R-:W-:Y:S02]  /*23270*/  SHF.R.U32.HI R44, RZ, 0x10, R33 ;  /* 0x00000010ff2c7819 */ /* 0x000fe40000011621 */
[----:B------:R-:W-:Y:S02]  /*23280*/  PRMT R107, R107, 0x5410, R32 ;  /* 0x000054106b6b7816 */ /* 0x000fe40000000020 */
[----:B------:R-:W-:Y:S02]  /*23290*/  SHF.R.U64 R38, R38, 0x10, R39 ;  /* 0x0000001026267819 */ /* 0x000fe40000001227 */
[----:B------:R-:W-:-:S02]  /*232a0*/  PRMT R116, R116, 0x5410, R35 ;  /* 0x0000541074747816 */ /* 0x000fc40000000023 */
[----:B------:R-:W-:Y:S02]  /*232b0*/  SHF.R.U32.HI R39, RZ, 0x10, R39 ;  /* 0x00000010ff277819 */ /* 0x000fe40000011627 */
[----:B------:R-:W-:Y:S02]  /*232c0*/  PRMT R119, R119, 0x5410, R36 ;  /* 0x0000541077777816 */ /* 0x000fe40000000024 */
[----:B------:R-:W-:Y:S02]  /*232d0*/  PRMT R118, R118, 0x5410, R37 ;  /* 0x0000541076767816 */ /* 0x000fe40000000025 */
[----:B------:R-:W-:Y:S01]  /*232e0*/  PRMT R120, R120, 0x5410, R39 ;  /* 0x0000541078787816 */ /* 0x000fe20000000027 */
[----:B------:R-:W-:Y:S01]  /*232f0*/  IMAD.U32 R39, R119, 0x10000, RZ ;  /* 0x0001000077277824 */ /* 0x000fe200078e00ff */
[----:B------:R-:W-:Y:S02]  /*23300*/  PRMT R105, R105, 0x5410, R44 ;  /* 0x0000541069697816 */ /* 0x000fe4000000002c */
[----:B------:R-:W-:-:S02]  /*23310*/  LOP3.LUT R52, R119, 0xffff0000, RZ, 0xc0, !PT ;  /* 0xffff000077347812 */ /* 0x000fc400078ec0ff */
[----:B------:R-:W-:Y:S01]  /*23320*/  PRMT R117, R117, 0x5410, R34 ;  /* 0x0000541075757816 */ /* 0x000fe20000000022 */
[C---:B------:R-:W-:Y:S01]  /*23330*/  IMAD.U32 R51, R105.reuse, 0x10000, RZ ;  /* 0x0001000069337824 */ /* 0x040fe200078e00ff */
[----:B------:R-:W-:Y:S02]  /*23340*/  LOP3.LUT R105, R105, 0xffff0000, RZ, 0xc0, !PT ;  /* 0xffff000069697812 */ /* 0x000fe400078ec0ff */
        /* <DEDUP_REMOVED lines=42> */
[----:B------:R-:W-:-:S02]  /*235f0*/  FMUL.FTZ R53, R45, R8 ;  /* 0x000000082d357220 */ /* 0x000fc40000410000 */
[----:B------:R-:W-:Y:S02]  /*23600*/  FMUL.FTZ R54, R38, R12 ;  /* 0x0000000c26367220 */ /* 0x000fe40000410000 */
[C---:B------:R-:W-:Y:S01]  /*23610*/  IMAD.U32 R34, R14.reuse, 0x10000, RZ ;  /* 0x000100000e227824 */ /* 0x040fe200078e00ff */
[----:B------:R-:W-:Y:S01]  /*23620*/  LOP3.LUT R14, R14, 0xffff0000, RZ, 0xc0, !PT ;  /* 0xffff00000e0e7812 */ /* 0x000fe200078ec0ff */
[-C--:B------:R-:W-:Y:S02]  /*23630*/  FMUL.FTZ R45, R45, R52.reuse ;  /* 0x000000342d2d7220 */ /* 0x080fe40000410000 */
[----:B------:R-:W-:Y:S02]  /*23640*/  FMUL.FTZ R38, R38, R51 ;  /* 0x0000003326267220 */ /* 0x000fe40000410000 */
[----:B------:R-:W-:Y:S02]  /*23650*/  FFMA.FTZ R50, R35, R105, R50 ;  /* 0x0000006923327223 */ /* 0x000fe40000010032 */
[----:B------:R-:W-:-:S02]  /*23660*/  FFMA.FTZ R35, R34, R52, -R53 ;  /* 0x0000003422237223 */ /* 0x000fc40000010835 */
[----:B------:R-:W-:Y:S01]  /*23670*/  FFMA.FTZ R45, R34, R8, R45 ;  /* 0x00000008222d7223 */ /* 0x000fe2000001002d */
[----:B------:R-:W-:Y:S01]  /*23680*/  F2FP.BF16.PACK_AB R9, R50, R9 ;  /* 0x000000093209723e */ /* 0x000fe200000010ff */
        /* <DEDUP_REMOVED lines=19> */
.L_x_1247:
[----:B------:R-:W-:Y:S05]  /*237c0*/  BSYNC B1 ;  /* 0x0000000000017941 */ /* 0x000fea0003800000 */
.L_x_1246:
        /* <DEDUP_REMOVED lines=8> */
[----:B------:R-:W-:Y:S01]  /*23850*/  LEA.HI R8, R85, R104, RZ, 0x1d ;  /* 0x0000006855087211 */ /* 0x000fe200078fe8ff */
        /* <DEDUP_REMOVED lines=24> */
[----:B------:R-:W-:Y:S02]  /*239e0*/  SHF.R.U32.HI R30, RZ, 0x10, R31 ;  /* 0x00000010ff1e7819 */ /* 0x000fe4000001161f */
[--C-:B------:R-:W-:Y:S02]  /*239f0*/  SHF.R.U64 R31, R24, 0x10, R25.reuse ;  /* 0x00000010181f7819 */ /* 0x100fe40000001219 */
[----:B------:R-:W-:Y:S02]  /*23a00*/  SHF.R.U32.HI R25, RZ, 0x10, R25 ;  /* 0x00000010ff197819 */ /* 0x000fe40000011619 */
[----:B------:R-:W-:Y:S02]  /*23a10*/  SHF.R.U64 R35, R26, 0x10, R27 ;  /* 0x000000101a237819 */ /* 0x000fe4000000121b */
[----:B------:R-:W-:Y:S02]  /*23a20*/  PRMT R86, R86, 0x5410, R25 ;  /* 0x0000541056567816 */ /* 0x000fe40000000019 */
[----:B------:R-:W-:-:S02]  /*23a30*/  SHF.R.U32.HI R26, RZ, 0x10, R27 ;  /* 0x00000010ff1a7819 */ /* 0x000fc4000001161b */
[----:B------:R-:W-:Y:S02]  /*23a40*/  PRMT R96, R96, 0x5410, R31 ;  /* 0x0000541060607816 */ /* 0x000fe4000000001f */
[----:B------:R-:W-:Y:S02]  /*23a50*/  PRMT R100, R100, 0x5410, R33 ;  /* 0x0000541064647816 */ /* 0x000fe40000000021 */
[----:B------:R-:W-:Y:S02]  /*23a60*/  PRMT R102, R102, 0x5410, R29 ;  /* 0x0000541066667816 */ /* 0x000fe4000000001d */
[----:B------:R-:W-:Y:S01]  /*23a70*/  PRMT R99, R99, 0x5410, R28 ;  /* 0x0000541063637816 */ /* 0x000fe2000000001c */
[C---:B------:R-:W-:Y:S01]  /*23a80*/  IMAD.U32 R31, R100.reuse, 0x10000, RZ ;  /* 0x00010000641f7824 */ /* 0x040fe200078e00ff */
[----:B------:R-:W-:Y:S02]  /*23a90*/  LOP3.LUT R100, R100, 0xffff0000, RZ, 0xc0, !PT ;  /* 0xffff000064647812 */ /* 0x000fe400078ec0ff */
[----:B------:R-:W-:Y:S01]  /*23aa0*/  PRMT R98, R98, 0x5410, R35 ;  /* 0x0000541062627816 */ /* 0x000fe20000000023 */
[C---:B------:R-:W-:Y:S01]  /*23ab0*/  IMAD.U32 R35, R86.reuse, 0x10000, RZ ;  /* 0x0001000056237824 */ /* 0x040fe200078e00ff */
[----:B------:R-:W-:-:S02]  /*23ac0*/  LOP3.LUT R86, R86, 0xffff0000, RZ, 0xc0, !PT ;  /* 0xffff000056567812 */ /* 0x000fc400078ec0ff */
[----:B------:R-:W-:Y:S02]  /*23ad0*/  PRMT R97, R97, 0x5410, R26 ;  /* 0x0000541061617816 */ /* 0x000fe4000000001a */
[----:B------:R-:W-:Y:S02]  /*23ae0*/  PRMT R101, R101, 0x5410, R30 ;  /* 0x0000541065657816 */ /* 0x000fe4000000001e */
        /* <DEDUP_REMOVED lines=23> */
[-C--:B------:R-:W-:Y:S02]  /*23c60*/  FMUL.FTZ R8, R8, R9.reuse ;  /* 0x0000000908087220 */ /* 0x080fe40000410000 */
[C---:B------:R-:W-:Y:S02]  /*23c70*/  FFMA.FTZ R31, R24.reuse, R100, -R31 ;  /* 0x00000064181f7223 */ /* 0x040fe4000001081f */
[----:B------:R-:W-:Y:S01]  /*23c80*/  FFMA.FTZ R15, R24, R96, R15 ;  /* 0x00000060180f7223 */ /* 0x000fe2000001000f */
[----:B------:R-:W-:Y:S01]  /*23c90*/  LOP3.LUT R24, R99, 0xffff0000, RZ, 0xc0, !PT ;  /* 0xffff000063187812 */ /* 0x000fe200078ec0ff */
[C---:B------:R-:W-:Y:S02]  /*23ca0*/  FFMA.FTZ R25, R12.reuse, R9, -R25 ;  /* 0x000000090c197223 */ /* 0x040fe40000010819 */
[----:B------:R-:W-:-:S02]  /*23cb0*/  FFMA.FTZ R9, R12, R35, R8 ;  /* 0x000000230c097223 */ /* 0x000fc40000010008 */
[----:B------:R-:W-:Y:S02]  /*23cc0*/  FMUL.FTZ R12, R34, R86 ;  /* 0x00000056220c7220 */ /* 0x000fe40000410000 */
[----:B------:R-:W-:Y:S02]  /*23cd0*/  IMAD.U32 R8, R98, 0x10000, RZ ;  /* 0x0001000062087824 */ /* 0x000fe400078e00ff */
[----:B------:R-:W-:Y:S02]  /*23ce0*/  IMAD.U32 R35, R102, 0x10000, RZ ;  /* 0x0001000066237824 */ /* 0x000fe400078e00ff */
[-C--:B------:R-:W-:Y:S02]  /*23cf0*/  FMUL.FTZ R45, R34, R24.reuse ;  /* 0x00000018222d7220 */ /* 0x080fe40000410000 */
[----:B------:R-:W-:Y:S02]  /*23d00*/  FFMA.FTZ R24, R27, R24, -R12 ;  /* 0x000000181b187223 */ /* 0x000fe4000001080c */
[----:B------:R-:W-:-:S02]  /*23d10*/  FMUL.FTZ R44, R33, R8 ;  /* 0x00000008212c7220 */ /* 0x000fc40000410000 */
[C---:B------:R-:W-:Y:S01]  /*23d20*/  IMAD.U32 R26, R14.reuse, 0x10000, RZ ;  /* 0x000100000e1a7824 */ /* 0x040fe200078e00ff */
[----:B------:R-:W-:Y:S01]  /*23d30*/  LOP3.LUT R14, R14, 0xffff0000, RZ, 0xc0, !PT ;  /* 0xffff00000e0e7812 */ /* 0x000fe200078ec0ff */
[C---:B------:R-:W-:Y:S01]  /*23d40*/  IMAD.U32 R30, R11.reuse, 0x10000, RZ ;  /* 0x000100000b1e7824 */ /* 0x040fe200078e00ff */
[----:B------:R-:W-:Y:S01]  /*23d50*/  LOP3.LUT R11, R11, 0xffff0000, RZ, 0xc0, !PT ;  /* 0xffff00000b0b7812 */ /* 0x000fe200078ec0ff */
[----:B------:R-:W-:Y:S02]  /*23d60*/  IMAD.U32 R12, R97, 0x10000, RZ ;  /* 0x00010000610c7824 */ /* 0x000fe400078e00ff */
[----:B------:R-:W-:Y:S02]  /*23d70*/  FMUL.FTZ R33, R33, R35 ;  /* 0x0000002321217220 */ /* 0x000fe40000410000 */
[----:B------:R-:W-:Y:S02]  /*23d80*/  IMAD.U32 R34, R101, 0x10000, RZ ;  /* 0x0001000065227824 */ /* 0x000fe400078e00ff */
[----:B------:R-:W-:-:S02]  /*23d90*/  FFMA.FTZ R86, R27, R86, R45 ;  /* 0x000000561b567223 */ /* 0x000fc4000001002d */
[----:B------:R-:W-:Y:S02]  /*23da0*/  FMUL.FTZ R45, R30, R12 ;  /* 0x0000000c1e2d7220 */ /* 0x000fe40000410000 */
[----:B------:R-:W-:Y:S01]  /*23db0*/  FFMA.FTZ R27, R26, R35, -R44 ;  /* 0x000000231a1b7223 */ /* 0x000fe2000001082c */
[----:B------:R-:W-:Y:S01]  /*23dc0*/  LOP3.LUT R35, R98, 0xffff0000, RZ, 0xc0, !PT ;  /* 0xffff000062237812 */ /* 0x000fe200078ec0ff */
[----:B------:R-:W-:Y:S01]  /*23dd0*/  FFMA.FTZ R33, R26, R8, R33 ;  /* 0x000000081a217223 */ /* 0x000fe20000010021 */
[----:B------:R-:W-:Y:S01]  /*23de0*/  LOP3.LUT R8, R97, 0xffff0000, RZ, 0xc0, !PT ;  /* 0xffff000061087812 */ /* 0x000fe200078ec0ff */
[-C--:B------:R-:W-:Y:S01]  /*23df0*/  FMUL.FTZ R30, R30, R34.reuse ;  /* 0x000000221e1e7220 */ /* 0x080fe20000410000 */
[----:B------:R-:W-:Y:S01]  /*23e00*/  LOP3.LUT R26, R101, 0xffff0000, RZ, 0xc0, !PT ;  /* 0xffff0000651a7812 */ /* 0x000fe200078ec0ff */
[C---:B------:R-:W-:Y:S01]  /*23e10*/  FFMA.FTZ R45, R13.reuse, R34, -R45 ;  /* 0x000000220d2d7223 */ /* 0x040fe2000001082d */
[----:B------:R-:W-:Y:S01]  /*23e20*/  F2FP.BF16.PACK_AB R9, R86, R9 ;  /* 0x000000095609723e */ /* 0x000fe200000010ff */
[----:B------:R-:W-:-:S02]  /*23e30*/  FFMA.FTZ R30, R13, R12, R30 ;  /* 0x0000000c0d1e7223 */ /* 0x000fc4000001001e */
[C---:B------:R-:W-:Y:S02]  /*23e40*/  FMUL.FTZ R13, R32.reuse, R35 ;  /* 0x00000023200d7220 */ /* 0x040fe40000410000 */
[C---:B------:R-:W-:Y:S02]  /*23e50*/  FMUL.FTZ R12, R11.reuse, R8 ;  /* 0x000000080b0c7220 */ /* 0x040fe40000410000 */
[-C--:B------:R-:W-:Y:S02]  /*23e60*/  FMUL.FTZ R34, R32, R47.reuse ;  /* 0x0000002f20227220 */ /* 0x080fe40000410000 */
[-C--:B------:R-:W-:Y:S02]  /*23e70*/  FMUL.FTZ R11, R11, R26.reuse ;  /* 0x0000001a0b0b7220 */ /* 0x080fe40000410000 */
[----:B------:R-:W-:Y:S01]  /*23e80*/  FFMA.FTZ R32, R14, R47, -R13 ;  /* 0x0000002f0e207223 */ /* 0x000fe2000001080d */
[----:B------:R-:W-:Y:S01]  /*23e90*/  F2FP.BF16.PACK_AB R13, R24, R25 ;  /* 0x00000019180d723e */ /* 0x000fe200000010ff */
        /* <DEDUP_REMOVED lines=8> */
[----:B------:R-:W-:Y:S01]  /*23f20*/  F2FP.BF16.PACK_AB R11, R11, R30 ;  /* 0x0000001e0b0b723e */ /* 0x000fe200000010ff */
[----:B------:R1:W-:Y:S04]  /*23f30*/  ST.E.128 [R38.64], R12 ;  /* 0x0000000c26007985 */ /* 0x0003e8000c101d08 */
[----:B------:R1:W-:Y:S02]  /*23f40*/  ST.E.128 [R36.64], R8 ;  /* 0x0000000824007985 */ /* 0x0003e4000c101d08 */
.L_x_1251:
[----:B------:R-:W-:Y:S05]  /*23f50*/  BSYNC B0 ;  /* 0x0000000000007941 */ /* 0x000fea0003800000 */
.L_x_1250:
[----:B------:R-:W-:Y:S01]  /*23f60*/  IADD3 R76, R76, 0x40, RZ ;  /* 0x000000404c4c7810 */ /* 0x000fe20007ffe0ff */
[----:B-1----:R-:W-:-:S02]  /*23f70*/  IMAD.MOV.U32 R8, RZ, RZ, R80 ;  /* 0x000000ffff087224 */ /* 0x002fc400078e0050 */
[----:B------:R-:W-:Y:S01]  /*23f80*/  IMAD.MOV.U32 R9, RZ, RZ, 0x0 ;  /* 0x00000000ff097424 */ /* 0x000fe200078e00ff */
[----:B------:R-:W-:-:S13]  /*23f90*/  ISETP.GE.AND P0, PT, R76, R85, PT ;  /* 0x000000554c00720c */ /* 0x000fda0003f06270 */
[----:B------:R-:W-:Y:S05]  /*23fa0*/  @P0 RET.REL.NODEC R8 `(_ZN7cutlass13device_kernelIN5flash19enable_sm80_to_sm89INS1_16FlashAttnFwdSm80INS1_25CollectiveMainloopFwdSm80ILi8ELi1ELb0EN4cute5tupleIJNS5_1CILi128EEENS7_ILi48EEENS7_ILi256EEEEEELi256ENS_10bfloat16_tEfNS_4arch4Sm80ELb0ELb1ELb1ELb1ELb0ELb1ELb1ELb0EEENS1_21CollectiveEpilogueFwdINS6_IJS8_SA_S9_EEENS6_IJNS7_ILi1EEESI_SI_EEESC_SE_Li256ELb1ELb1ELb0ELb0EEENS1_19SingleTileSchedulerILb1ELb0ELb1ELi128EEEEEEEEEvNT_6ParamsE) ;  /* 0xfffdc05008000950 */ /* 0x000fea0003c3ffff */
[----:B------:R-:W-:Y:S01]  /*23fb0*/  SHF.R.S32.HI R13, RZ, 0x1f, R76 ;  /* 0x0000001fff0d7819 */ /* 0x000fe2000001144c */
[----:B------:R-:W-:Y:S01]  /*23fc0*/  IMAD.SHL.U32 R9, R106, 0x40, RZ ;  /* 0x000000406a097824 */ /* 0x000fe200078e00ff */
[----:B------:R-:W-:Y:S02]  /*23fd0*/  SHF.R.S32.HI R11, RZ, 0x1f, R106 ;  /* 0x0000001fff0b7819 */ /* 0x000fe4000001146a */
[----:B------:R-:W-:Y:S02]  /*23fe0*/  LEA.HI R12, R13, R76, RZ, 0x3 ;  /* 0x0000004c0d0c7211 */ /* 0x000fe400078f18ff */
[----:B------:R-:W-:Y:S02]  /*23ff0*/  LOP3.LUT R9, R9, 0x1c0, RZ, 0xc0, !PT ;  /* 0x000001c009097812 */ /* 0x000fe400078ec0ff */
[----:B------:R-:W-:Y:S02]  /*24000*/  SHF.R.S32.HI R10, RZ, 0x3, R12 ;  /* 0x00000003ff0a7819 */ /* 0x000fe4000001140c */
[----:B------:R-:W-:-:S02]  /*24010*/  LEA.HI R8, R11, R106, RZ, 0x3 ;  /* 0x0000006a0b087211 */ /* 0x000fc400078f18ff */
[----:B------:R-:W-:Y:S02]  /*24020*/  LEA.HI R85, R85, R10, RZ, 0x1d ;  /* 0x0000000a55557211 */ /* 0x000fe400078fe8ff */
[----:B------:R-:W-:Y:S01]  /*24030*/  LEA.HI R13, R13, R76, RZ, 0x6 ;  /* 0x0000004c0d0d7211 */ /* 0x000fe200078f30ff */
[----:B------:R-:W-:Y:S01]  /*24040*/  IMAD.SHL.U32 R8, R8, 0x40, RZ ;  /* 0x0000004008087824 */ /* 0x000fe200078e00ff */
[----:B------:R-:W-:Y:S02]  /*24050*/  LOP3.LUT R12, R9, 0x38, R12, 0xf8, !PT ;  /* 0x00000038090c7812 */ /* 0x000fe400078ef80c */
[----:B------:R-:W-:Y:S01]  /*24060*/  SHF.R.U32.HI R11, RZ, 0x3, R9 ;  /* 0x00000003ff0b7819 */ /* 0x000fe20000011609 */
[----:B------:R-:W-:Y:S01]  /*24070*/  IMAD.SHL.U32 R13, R13, 0x80, RZ ;  /* 0x000000800d0d7824 */ /* 0x000fe200078e00ff */
[----:B------:R-:W-:Y:S02]  /*24080*/  SHF.R.S32.HI R10, RZ, 0x1f, R85 ;  /* 0x0000001fff0a7819 */ /* 0x000fe40000011455 */
[----:B------:R-:W-:Y:S01]  /*24090*/  LOP3.LUT R14, R12, R11, RZ, 0x3c, !PT ;  /* 0x0000000b0c0e7212 */ /* 0x000fe200078e3cff */
[----:B------:R-:W-:Y:S01]  /*240a0*/  IMAD.SHL.U32 R12, R85, 0x8, RZ ;  /* 0x00000008550c7824 */ /* 0x000fe200078e00ff */
[----:B------:R-:W-:-:S02]  /*240b0*/  LEA.HI R10, R10, R85, RZ, 0x3 ;  /* 0x000000550a0a7211 */ /* 0x000fc400078f18ff */
[----:B------:R-:W-:Y:S02]  /*240c0*/  LOP3.LUT R13, R13, 0xffffe000, RZ, 0xc0, !PT ;  /* 0xffffe0000d0d7812 */ /* 0x000fe400078ec0ff */
[----:B------:R-:W-:Y:S02]  /*240d0*/  LOP3.LUT R8, R8, 0xfffffe00, RZ, 0xc0, !PT ;  /* 0xfffffe0008087812 */ /* 0x000fe400078ec0ff */
[----:B------:R-:W-:Y:S01]  /*240e0*/  LOP3.LUT R12, R9, 0x38, R12, 0xf8, !PT ;  /* 0x00000038090c7812 */ /* 0x000fe200078ef80c */
[----:B------:R-:W-:Y:S01]  /*240f0*/  IMAD.SHL.U32 R9, R10, 0x400, RZ ;  /* 0x000004000a097824 */ /* 0x000fe200078e00ff */
[----:B------:R-:W-:Y:S02]  /*24100*/  IADD3 R13, R14, R13, R8 ;  /* 0x0000000d0e0d7210 */ /* 0x000fe40007ffe008 */
        /* <DEDUP_REMOVED lines=9> */
[----:B------:R-:W-:Y:S02]  /*241a0*/  SHF.R.U64 R18, R18, 0x10, R19 ;  /* 0x0000001012127819 */ /* 0x000fe40000001213 */
[----:B------:R-:W-:Y:S02]  /*241b0*/  SHF.R.U64 R20, R20, 0x10, R21 ;  /* 0x0000001014147819 */ /* 0x000fe40000001215 */
[----:B------:R-:W-:Y:S02]  /*241c0*/  SHF.R.U32.HI R19, RZ, 0x10, R19 ;  /* 0x00000010ff137819 */ /* 0x000fe40000011613 */
[----:B------:R-:W-:-:S02]  /*241d0*/  SHF.R.U32.HI R21, RZ, 0x10, R21 ;  /* 0x00000010ff157819 */ /* 0x000fc40000011615 */
[----:B------:R-:W-:Y:S02]  /*241e0*/  SHF.R.U64 R22, R22, 0x10, R23 ;  /* 0x0000001016167819 */ /* 0x000fe40000001217 */
[----:B------:R-:W-:Y:S02]  /*241f0*/  PRMT R69, R69, 0x5410, R16 ;  /* 0x0000541045457816 */ /* 0x000fe40000000010 */
[----:B------:R-:W-:Y:S02]  /*24200*/  PRMT R68, R68, 0x5410, R17 ;  /* 0x0000541044447816 */ /* 0x000fe40000000011 */
[----:B------:R-:W-:Y:S02]  /*24210*/  SHF.R.U32.HI R23, RZ, 0x10, R23 ;  /* 0x00000010ff177819 */ /* 0x000fe40000011617 */
[----:B------:R-:W-:Y:S01]  /*24220*/  PRMT R73, R73, 0x5410, R20 ;  /* 0x0000541049497816 */ /* 0x000fe20000000014 */
[----:B------:R-:W-:Y:S01]  /*24230*/  IMAD.U32 R29, R68, 0x10000, RZ ;  /* 0x00010000441d7824 */ /* 0x000fe200078e00ff */
[----:B------:R-:W-:-:S02]  /*24240*/  PRMT R70, R70, 0x5410, R19 ;  /* 0x0000541046467816 */ /* 0x000fc40000000013 */
[----:B------:R-:W-:Y:S02]  /*24250*/  PRMT R72, R72, 0x5410, R21 ;  /* 0x0000541048487816 */ /* 0x000fe40000000015 */
[----:B------:R-:W-:Y:S01]  /*24260*/  PRMT R74, R74, 0x5410, R23 ;  /* 0x000054104a4a7816 */ /* 0x000fe20000000017 */
[C---:B------:R-:W-:Y:S01]  /*24270*/  IMAD.U32 R23, R73.reuse, 0x10000, RZ ;  /* 0x0001000049177824 */ /* 0x040fe200078e00ff */
[----:B------:R-:W-:Y:S02]  /*24280*/  LOP3.LUT R73, R73, 0xffff0000, RZ, 0xc0, !PT ;  /* 0xffff000049497812 */ /* 0x000fe400078ec0ff */
        /* <DEDUP_REMOVED lines=13> */
[----:B------:R-:W-:Y:S01]  /*24360*/  IMAD.U32 R20, R12, 0x10000, RZ ;  /* 0x000100000c147824 */ /* 0x000fe200078e00ff */
[----:B------:R-:W-:Y:S01]  /*24370*/  LOP3.LUT R26, R14, 0xffff0000, RZ, 0xc0, !PT ;  /* 0xffff00000e1a7812 */ /* 0x000fe200078ec0ff */
[C---:B------:R-:W-:Y:S01]  /*24380*/  IMAD.U32 R13, R69.reuse, 0x10000, RZ ;  /* 0x00010000450d7824 */ /* 0x040fe200078e00ff */
[----:B------:R-:W-:Y:S01]  /*24390*/  LOP3.LUT R12, R12, 0xffff0000, RZ, 0xc0, !PT ;  /* 0xffff00000c0c7812 */ /* 0x000fe200078ec0ff */
[----:B------:R-:W-:Y:S01]  /*243a0*/  IMAD.U32 R27, R14, 0x10000, RZ ;  /* 0x000100000e1b7824 */ /* 0x000fe200078e00ff */
[----:B------:R-:W-:Y:S01]  /*243b0*/  LOP3.LUT R69, R69, 0xffff0000, RZ, 0xc0, !PT ;  /* 0xffff000045457812 */ /* 0x000fe200078ec0ff */
[----:B------:R-:W-:-:S02]  /*243c0*/  FMUL.FTZ R14, R20, R13 ;  /* 0x0000000d140e7220 */ /* 0x000fc40000410000 */
[-C--:B------:R-:W-:Y:S02]  /*243d0*/  FMUL.FTZ R20, R20, R23.reuse ;  /* 0x0000001714147220 */ /* 0x080fe40000410000 */
[C---:B------:R-:W-:Y:S02]  /*243e0*/  FFMA.FTZ R14, R17.reuse, R23, -R14 ;  /* 0x00000017110e7223 */ /* 0x040fe4000001080e */
[----:B------:R-:W-:Y:S02]  /*243f0*/  FFMA.FTZ R20, R17, R13, R20 ;  /* 0x0000000d11147223 */ /* 0x000fe40000010014 */
[----:B------:R-:W-:Y:S02]  /*24400*/  FMUL.FTZ R23, R12, R69 ;  /* 0x000000450c177220 */ /* 0x000fe40000410000 */
[----:B------:R-:W-:Y:S02]  /*24410*/  IMAD.U32 R13, R72, 0x10000, RZ ;  /* 0x00010000480d7824 */ /* 0x000fe400078e00ff */
        /* <DEDUP_REMOVED lines=19> */
[C---:B------:R-:W-:Y:S01]  /*24550*/  FMUL.FTZ R29, R27.reuse, R8 ;  /* 0x000000081b1d7220 */ /* 0x040fe20000410000 */
[----:B------:R-:W-:Y:S01]  /*24560*/  F2FP.BF16.PACK_AB R13, R16, R13 ;  /* 0x0000000d100d723e */ /* 0x000fe200000010ff */
[C---:B------:R-:W-:Y:S01]  /*24570*/  IMAD.U32 R28, R74.reuse, 0x10000, RZ ;  /* 0x000100004a1c7824 */ /* 0x040fe200078e00ff */
[----:B------:R-:W-:Y:S01]  /*24580*/  LOP3.LUT R74, R74, 0xffff0000, RZ, 0xc0, !PT ;  /* 0xffff00004a4a7812 */ /* 0x000fe200078ec0ff */
[----:B------:R-:W-:-:S02]  /*24590*/  FMUL.FTZ R27, R27, R17 ;  /* 0x000000111b1b7220 */ /* 0x000fc40000410000 */
[----:B------:R-:W-:Y:S02]  /*245a0*/  FFMA.FTZ R68, R19, R68, R30 ;  /* 0x0000004413447223 */ /* 0x000fe4000001001e */
[C---:B------:R-:W-:Y:S02]  /*245b0*/  FFMA.FTZ R17, R18.reuse, R17, -R29 ;  /* 0x0000001112117223 */ /* 0x040fe4000001081d */
[----:B------:R-:W-:Y:S02]  /*245c0*/  FFMA.FTZ R27, R18, R8, R27 ;  /* 0x00000008121b7223 */ /* 0x000fe4000001001b */
[----:B------:R-:W-:Y:S02]  /*245d0*/  FMUL.FTZ R19, R22, R12 ;  /* 0x0000000c16137220 */ /* 0x000fe40000410000 */
[----:B------:R-:W-:Y:S02]  /*245e0*/  FMUL.FTZ R18, R26, R71 ;  /* 0x000000471a127220 */ /* 0x000fe40000410000 */
[----:B------:R-:W-:-:S02]  /*245f0*/  FMUL.FTZ R8, R15, R70 ;  /* 0x000000460f087220 */ /* 0x000fc40000410000 */
[----:B------:R-:W-:Y:S02]  /*24600*/  FMUL.FTZ R22, R22, R28 ;  /* 0x0000001c16167220 */ /* 0x000fe40000410000 */
[-C--:B------:R-:W-:Y:S02]  /*24610*/  FMUL.FTZ R26, R26, R75.reuse ;  /* 0x0000004b1a1a7220 */ /* 0x080fe40000410000 */
[----:B------:R-:W-:Y:S02]  /*24620*/  FMUL.FTZ R15, R15, R74 ;  /* 0x0000004a0f0f7220 */ /* 0x000fe40000410000 */
[----:B------:R-:W-:Y:S02]  /*24630*/  FFMA.FTZ R19, R9, R28, -R19 ;  /* 0x0000001c09137223 */ /* 0x000fe40000010813 */
        /* <DEDUP_REMOVED lines=8> */
[----:B------:R-:W-:Y:S01]  /*246c0*/  F2FP.BF16.PACK_AB R14, R18, R17 ;  /* 0x00000011120e723e */ /* 0x000fe200000010ff */
[----:B------:R-:W-:Y:S01]  /*246d0*/  IMAD.MOV.U32 R16, RZ, RZ, R80 ;  /* 0x000000ffff107224 */ /* 0x000fe200078e0050 */
[----:B------:R-:W-:Y:S01]  /*246e0*/  F2FP.BF16.PACK_AB R15, R74, R19 ;  /* 0x000000134a0f723e */ /* 0x000fe200000010ff */
[----:B------:R-:W-:Y:S01]  /*246f0*/  IMAD.MOV.U32 R17, RZ, RZ, 0x0 ;  /* 0x00000000ff117424 */ /* 0x000fe200078e00ff */
[----:B------:R-:W-:-:S02]  /*24700*/  F2FP.BF16.PACK_AB R10, R10, R27 ;  /* 0x0000001b0a0a723e */ /* 0x000fc400000010ff */
[----:B------:R-:W-:Y:S01]  /*24710*/  F2FP.BF16.PACK_AB R11, R21, R22 ;  /* 0x00000016150b723e */ /* 0x000fe200000010ff */
[----:B------:R1:W-:Y:S04]  /*24720*/  ST.E.128 [R24.64], R12 ;  /* 0x0000000c18007985 */ /* 0x0003e8000c101d08 */
[----:B------:R1:W-:Y:S01]  /*24730*/  ST.E.128 [R146.64], R8 ;  /* 0x0000000892007985 */ /* 0x0003e2000c101d08 */
[----:B------:R-:W-:Y:S05]  /*24740*/  RET.REL.NODEC R16 `(_ZN7cutlass13device_kernelIN5flash19enable_sm80_to_sm89INS1_16FlashAttnFwdSm80INS1_25CollectiveMainloopFwdSm80ILi8ELi1ELb0EN4cute5tupleIJNS5_1CILi128EEENS7_ILi48EEENS7_ILi256EEEEEELi256ENS_10bfloat16_tEfNS_4arch4Sm80ELb0ELb1ELb1ELb1ELb0ELb1ELb1ELb0EEENS1_21CollectiveEpilogueFwdINS6_IJS8_SA_S9_EEENS6_IJNS7_ILi1EEESI_SI_EEESC_SE_Li256ELb1ELb1ELb0ELb0EEENS1_19SingleTileSchedulerILb1ELb0ELb1ELi128EEEEEEEEEvNT_6ParamsE) ;  /* 0xfffdb8b010007950 */ /* 0x000fea0003c3ffff */
.L_x_1178:
[----:B------:R-:W-:Y:S01]  /*24750*/  IMAD.MOV.U32 R14, RZ, RZ, R24 ;  /* 0x000000ffff0e7224 */ /* 0x000fe200078e0018 */
[----:B------:R-:W-:Y:S01]  /*24760*/  MOV R12, 0x181f ;  /* 0x0000181f000c7802 */ /* 0x000fe20000000f00 */
[----:B------:R-:W-:Y:S01]  /*24770*/  IMAD.MOV.U32 R13, RZ, RZ, RZ ;  /* 0x000000ffff0d7224 */ /* 0x000fe200078e00ff */
[----:B------:R-:W-:Y:S02]  /*24780*/  MOV R11, 0xffffffff ;  /* 0xffffffff000b7802 */ /* 0x000fe40000000f00 */
[----:B------:R-:W-:-:S02]  /*24790*/  MOV R10, 0x247b0 ;  /* 0x000247b0000a7802 */ /* 0x000fc40000000f00 */
[----:B------:R-:W-:Y:S05]  /*247a0*/  CALL.REL.NOINC `($__internal_3_$__cuda_sm70_shflsync_idx_p) ;  /* 0x00000ea000007944 */ /* 0x000fea0003c00000 */
[----:B--2---:R-:W-:Y:S01]  /*247b0*/  MOV R27, R16 ;  /* 0x00000010001b7202 */ /* 0x004fe20000000f00 */
[----:B-1----:R-:W-:Y:S05]  /*247c0*/  BRA `(.L_x_1252) ;  /* 0xffff607000007947 */ /* 0x002fea000383ffff */
.L_x_1179:
[----:B------:R-:W-:Y:S01]  /*247d0*/  IMAD.MOV.U32 R14, RZ, RZ, R23 ;  /* 0x000000ffff0e7224 */ /* 0x000fe200078e0017 */
[----:B------:R-:W-:Y:S01]  /*247e0*/  MOV R12, 0x181f ;  /* 0x0000181f000c7802 */ /* 0x000fe20000000f00 */
[----:B------:R-:W-:Y:S01]  /*247f0*/  IMAD.MOV.U32 R13, RZ, RZ, RZ ;  /* 0x000000ffff0d7224 */ /* 0x000fe200078e00ff */
[----:B------:R-:W-:-:S02]  /*24800*/  MOV R11, 0xffffffff ;  /* 0xffffffff000b7802 */ /* 0x000fc40000000f00 */
[----:B------:R-:W-:Y:S02]  /*24810*/  MOV R10, 0x24830 ;  /* 0x00024830000a7802 */ /* 0x000fe40000000f00 */
[----:B-12---:R-:W-:Y:S05]  /*24820*/  CALL.REL.NOINC `($__internal_3_$__cuda_sm70_shflsync_idx_p) ;  /* 0x00000e2000007944 */ /* 0x006fea0003c00000 */
[----:B-1----:R-:W-:Y:S01]  /*24830*/  IMAD.MOV.U32 R14, RZ, RZ, R22 ;  /* 0x000000ffff0e7224 */ /* 0x002fe200078e0016 */
[----:B------:R-:W-:Y:S01]  /*24840*/  MOV R13, RZ ;  /* 0x000000ff000d7202 */ /* 0x000fe20000000f00 */
[----:B------:R-:W-:Y:S01]  /*24850*/  IMAD.MOV.U32 R12, RZ, RZ, 0x181f ;  /* 0x0000181fff0c7424 */ /* 0x000fe200078e00ff */
[----:B------:R-:W-:Y:S01]  /*24860*/  MOV R11, 0xffffffff ;  /* 0xffffffff000b7802 */ /* 0x000fe20000000f00 */
[----:B--2---:R-:W-:Y:S01]  /*24870*/  IMAD.MOV.U32 R26, RZ, RZ, R16 ;  /* 0x000000ffff1a7224 */ /* 0x004fe200078e0010 */
[----:B------:R-:W-:Y:S02]  /*24880*/  MOV R10, 0x248a0 ;  /* 0x000248a0000a7802 */ /* 0x000fe40000000f00 */
[----:B------:R-:W-:Y:S05]  /*24890*/  CALL.REL.NOINC `($__internal_3_$__cuda_sm70_shflsync_idx_p) ;  /* 0x00000db000007944 */ /* 0x000fea0003c00000 */
[----:B--2---:R-:W-:Y:S01]  /*248a0*/  IMAD.MOV.U32 R21, RZ, RZ, R16 ;  /* 0x000000ffff157224 */ /* 0x004fe200078e0010 */
[----:B-1----:R-:W-:Y:S01]  /*248b0*/  MOV R14, R19 ;  /* 0x00000013000e7202 */ /* 0x002fe20000000f00 */
[----:B------:R-:W-:Y:S01]  /*248c0*/  IMAD.MOV.U32 R13, RZ, RZ, RZ ;  /* 0x000000ffff0d7224 */ /* 0x000fe200078e00ff */
[----:B------:R-:W-:Y:S01]  /*248d0*/  MOV R12, 0x181f ;  /* 0x0000181f000c7802 */ /* 0x000fe20000000f00 */
[----:B------:R-:W-:Y:S01]  /*248e0*/  IMAD.MOV.U32 R11, RZ, RZ, -0x1 ;  /* 0xffffffffff0b7424 */ /* 0x000fe200078e00ff */
[----:B------:R-:W-:-:S02]  /*248f0*/  MOV R10, 0x24910 ;  /* 0x00024910000a7802 */ /* 0x000fc40000000f00 */
[----:B------:R-:W-:Y:S05]  /*24900*/  CALL.REL.NOINC `($__internal_3_$__cuda_sm70_shflsync_idx_p) ;  /* 0x00000d4000007944 */ /* 0x000fea0003c00000 */
[----:B-12---:R-:W-:Y:S05]  /*24910*/  BRA `(.L_x_1253) ;  /* 0xffff5f6000007947 */ /* 0x006fea000383ffff */
.L_x_1182:
[----:B------:R-:W-:Y:S01]  /*24920*/  IMAD.MOV.U32 R14, RZ, RZ, R24 ;  /* 0x000000ffff0e7224 */ /* 0x000fe200078e0018 */
[----:B------:R-:W-:Y:S01]  /*24930*/  MOV R12, 0x181f ;  /* 0x0000181f000c7802 */ /* 0x000fe20000000f00 */
[----:B------:R-:W-:Y:S01]  /*24940*/  IMAD.MOV.U32 R13, RZ, RZ, 0x1 ;  /* 0x00000001ff0d7424 */ /* 0x000fe200078e00ff */
[----:B------:R-:W-:-:S02]  /*24950*/  MOV R11, 0xffffffff ;  /* 0xffffffff000b7802 */ /* 0x000fc40000000f00 */
[----:B------:R-:W-:Y:S02]  /*24960*/  MOV R10, 0x24980 ;  /* 0x00024980000a7802 */ /* 0x000fe40000000f00 */
[----:B-1-34-:R-:W-:Y:S05]  /*24970*/  CALL.REL.NOINC `($__internal_3_$__cuda_sm70_shflsync_idx_p) ;  /* 0x00000cd000007944 */ /* 0x01afea0003c00000 */
[----:B--2---:R-:W-:Y:S01]  /*24980*/  IMAD.MOV.U32 R21, RZ, RZ, R16 ;  /* 0x000000ffff157224 */ /* 0x004fe200078e0010 */
[----:B-1----:R-:W-:Y:S01]  /*24990*/  MOV R14, R23 ;  /* 0x00000017000e7202 */ /* 0x002fe20000000f00 */
[----:B------:R-:W-:Y:S01]  /*249a0*/  IMAD.MOV.U32 R13, RZ, RZ, 0x1 ;  /* 0x00000001ff0d7424 */ /* 0x000fe200078e00ff */
[----:B------:R-:W-:Y:S01]  /*249b0*/  MOV R12, 0x181f ;  /* 0x0000181f000c7802 */ /* 0x000fe20000000f00 */
[----:B------:R-:W-:Y:S01]  /*249c0*/  IMAD.MOV.U32 R11, RZ, RZ, -0x1 ;  /* 0xffffffffff0b7424 */ /* 0x000fe200078e00ff */
[----:B------:R-:W-:Y:S02]  /*249d0*/  MOV R10, 0x249f0 ;  /* 0x000249f0000a7802 */ /* 0x000fe40000000f00 */
[----:B------:R-:W-:Y:S05]  /*249e0*/  CALL.REL.NOINC `($__internal_3_$__cuda_sm70_shflsync_idx_p) ;  /* 0x00000c6000007944 */ /* 0x000fea0003c00000 */
[----:B-1----:R-:W-:Y:S01]  /*249f0*/  IMAD.MOV.U32 R14, RZ, RZ, R22 ;  /* 0x000000ffff0e7224 */ /* 0x002fe200078e0016 */
[----:B------:R-:W-:Y:S01]  /*24a00*/  MOV R12, 0x181f ;  /* 0x0000181f000c7802 */ /* 0x000fe20000000f00 */
[----:B------:R-:W-:Y:S01]  /*24a10*/  IMAD.MOV.U32 R13, RZ, RZ, 0x1 ;  /* 0x00000001ff0d7424 */ /* 0x000fe200078e00ff */
[----:B--2---:R-:W-:Y:S01]  /*24a20*/  MOV R26, R16 ;  /* 0x00000010001a7202 */ /* 0x004fe20000000f00 */
[----:B------:R-:W-:Y:S01]  /*24a30*/  IMAD.MOV.U32 R11, RZ, RZ, -0x1 ;  /* 0xffffffffff0b7424 */ /* 0x000fe200078e00ff */
[----:B------:R-:W-:-:S02]  /*24a40*/  MOV R27, R21 ;  /* 0x00000015001b7202 */ /* 0x000fc40000000f00 */
[----:B------:R-:W-:Y:S02]  /*24a50*/  MOV R10, 0x24a70 ;  /* 0x00024a70000a7802 */ /* 0x000fe40000000f00 */
[----:B------:R-:W-:Y:S05]  /*24a60*/  CALL.REL.NOINC `($__internal_3_$__cuda_sm70_shflsync_idx_p) ;  /* 0x00000be000007944 */ /* 0x000fea0003c00000 */
[----:B--2---:R-:W-:Y:S01]  /*24a70*/  IMAD.MOV.U32 R21, RZ, RZ, R16 ;  /* 0x000000ffff157224 */ /* 0x004fe200078e0010 */
[----:B-1----:R-:W-:Y:S01]  /*24a80*/  MOV R14, R19 ;  /* 0x00000013000e7202 */ /* 0x002fe20000000f00 */
[----:B------:R-:W-:Y:S01]  /*24a90*/  IMAD.MOV.U32 R13, RZ, RZ, 0x1 ;  /* 0x00000001ff0d7424 */ /* 0x000fe200078e00ff */
[----:B------:R-:W-:Y:S01]  /*24aa0*/  MOV R12, 0x181f ;  /* 0x0000181f000c7802 */ /* 0x000fe20000000f00 */
[----:B------:R-:W-:Y:S01]  /*24ab0*/  IMAD.MOV.U32 R11, RZ, RZ, -0x1 ;  /* 0xffffffffff0b7424 */ /* 0x000fe200078e00ff */
[----:B------:R-:W-:Y:S02]  /*24ac0*/  MOV R10, 0x24ae0 ;  /* 0x00024ae0000a7802 */ /* 0x000fe40000000f00 */
[----:B------:R-:W-:Y:S05]  /*24ad0*/  CALL.REL.NOINC `($__internal_3_$__cuda_sm70_shflsync_idx_p) ;  /* 0x00000b7000007944 */ /* 0x000fea0003c00000 */
[----:B-12---:R-:W-:Y:S05]  /*24ae0*/  BRA `(.L_x_1254) ;  /* 0xffff63a000007947 */ /* 0x006fea000383ffff */
.L_x_1185:
[----:B------:R-:W-:Y:S01]  /*24af0*/  IMAD.MOV.U32 R14, RZ, RZ, R24 ;  /* 0x000000ffff0e7224 */ /* 0x000fe200078e0018 */
[----:B------:R-:W-:Y:S01]  /*24b00*/  MOV R12, 0x181f ;  /* 0x0000181f000c7802 */ /* 0x000fe20000000f00 */
[----:B------:R-:W-:Y:S01]  /*24b10*/  IMAD.MOV.U32 R13, RZ, RZ, 0x2 ;  /* 0x00000002ff0d7424 */ /* 0x000fe200078e00ff */
[----:B------:R-:W-:Y:S02]  /*24b20*/  MOV R11, 0xffffffff ;  /* 0xffffffff000b7802 */ /* 0x000fe40000000f00 */
[----:B------:R-:W-:-:S02]  /*24b30*/  MOV R10, 0x24b50 ;  /* 0x00024b50000a7802 */ /* 0x000fc40000000f00 */
[----:B--234-:R-:W-:Y:S05]  /*24b40*/  CALL.REL.NOINC `($__internal_3_$__cuda_sm70_shflsync_idx_p) ;  /* 0x00000b0000007944 */ /* 0x01cfea0003c00000 */
[----:B--2---:R-:W-:Y:S01]  /*24b50*/  MOV R25, R16 ;  /* 0x0000001000197202 */ /* 0x004fe20000000f00 */
[----:B-1----:R-:W-:Y:S05]  /*24b60*/  BRA `(.L_x_1255) ;  /* 0xffff68a000007947 */ /* 0x002fea000383ffff */
.L_x_1186:
[----:B------:R-:W-:Y:S01]  /*24b70*/  IMAD.MOV.U32 R14, RZ, RZ, R23 ;  /* 0x000000ffff0e7224 */ /* 0x000fe200078e0017 */
[----:B------:R-:W-:Y:S01]  /*24b80*/  MOV R12, 0x181f ;  /* 0x0000181f000c7802 */ /* 0x000fe20000000f00 */
[----:B------:R-:W-:Y:S01]  /*24b90*/  IMAD.MOV.U32 R13, RZ, RZ, 0x2 ;  /* 0x00000002ff0d7424 */ /* 0x000fe200078e00ff */
[----:B------:R-:W-:-:S02]  /*24ba0*/  MOV R11, 0xffffffff ;  /* 0xffffffff000b7802 */ /* 0x000fc40000000f00 */
[----:B------:R-:W-:Y:S02]  /*24bb0*/  MOV R10, 0x24bd0 ;  /* 0x00024bd0000a7802 */ /* 0x000fe40000000f00 */
[----:B-1234-:R-:W-:Y:S05]  /*24bc0*/  CALL.REL.NOINC `($__internal_3_$__cuda_sm70_shflsync_idx_p) ;  /* 0x00000a8000007944 */ /* 0x01efea0003c00000 */
[----:B-1----:R-:W-:Y:S01]  /*24bd0*/  IMAD.MOV.U32 R14, RZ, RZ, R22 ;  /* 0x000000ffff0e7224 */ /* 0x002fe200078e0016 */
[----:B------:R-:W-:Y:S01]  /*24be0*/  MOV R12, 0x181f ;  /* 0x0000181f000c7802 */ /* 0x000fe20000000f00 */
[----:B------:R-:W-:Y:S01]  /*24bf0*/  IMAD.MOV.U32 R13, RZ, RZ, 0x2 ;  /* 0x00000002ff0d7424 */ /* 0x000fe200078e00ff */
[----:B--2---:R-:W-:Y:S01]  /*24c00*/  MOV R26, R16 ;  /* 0x00000010001a7202 */ /* 0x004fe20000000f00 */
[----:B------:R-:W-:Y:S01]  /*24c10*/  IMAD.MOV.U32 R11, RZ, RZ, -0x1 ;  /* 0xffffffffff0b7424 */ /* 0x000fe200078e00ff */
[----:B------:R-:W-:Y:S02]  /*24c20*/  MOV R27, R25 ;  /* 0x00000019001b7202 */ /* 0x000fe40000000f00 */
[----:B------:R-:W-:Y:S02]  /*24c30*/  MOV R10, 0x24c50 ;  /* 0x00024c50000a7802 */ /* 0x000fe40000000f00 */
[----:B------:R-:W-:Y:S05]  /*24c40*/  CALL.REL.NOINC `($__internal_3_$__cuda_sm70_shflsync_idx_p) ;  /* 0x00000a0000007944 */ /* 0x000fea0003c00000 */
        /* <DEDUP_REMOVED lines=8> */
.L_x_1189:
[----:B------:R-:W-:Y:S01]  /*24cd0*/  IMAD.MOV.U32 R14, RZ, RZ, R24 ;  /* 0x000000ffff0e7224 */ /* 0x000fe200078e0018 */
[----:B------:R-:W-:Y:S01]  /*24ce0*/  MOV R12, 0x181f ;  /* 0x0000181f000c7802 */ /* 0x000fe20000000f00 */
[----:B------:R-:W-:Y:S01]  /*24cf0*/  IMAD.MOV.U32 R13, RZ, RZ, 0x3 ;  /* 0x00000003ff0d7424 */ /* 0x000fe200078e00ff */
[----:B------:R-:W-:-:S02]  /*24d00*/  MOV R11, 0xffffffff ;  /* 0xffffffff000b7802 */ /* 0x000fc40000000f00 */
[----:B------:R-:W-:Y:S02]  /*24d10*/  MOV R10, 0x24d30 ;  /* 0x00024d30000a7802 */ /* 0x000fe40000000f00 */
[----:B----4-:R-:W-:Y:S05]  /*24d20*/  CALL.REL.NOINC `($__internal_3_$__cuda_sm70_shflsync_idx_p) ;  /* 0x0000092000007944 */ /* 0x010fea0003c00000 */
[----:B--2---:R-:W-:Y:S01]  /*24d30*/  MOV R17, R16 ;  /* 0x0000001000117202 */ /* 0x004fe20000000f00 */
[----:B-1----:R-:W-:Y:S05]  /*24d40*/  BRA `(.L_x_1257) ;  /* 0xffff6ca000007947 */ /* 0x002fea000383ffff */
.L_x_1190:
[----:B------:R-:W-:Y:S01]  /*24d50*/  IMAD.MOV.U32 R14, RZ, RZ, R23 ;  /* 0x000000ffff0e7224 */ /* 0x000fe200078e0017 */
[----:B------:R-:W-:Y:S01]  /*24d60*/  MOV R12, 0x181f ;  /* 0x0000181f000c7802 */ /* 0x000fe20000000f00 */
[----:B------:R-:W-:Y:S01]  /*24d70*/  IMAD.MOV.U32 R13, RZ, RZ, 0x3 ;  /* 0x00000003ff0d7424 */ /* 0x000fe200078e00ff */
[----:B------:R-:W-:Y:S02]  /*24d80*/  MOV R11, 0xffffffff ;  /* 0xffffffff000b7802 */ /* 0x000fe40000000f00 */
[----:B------:R-:W-:Y:S02]  /*24d90*/  MOV R10, 0x24db0 ;  /* 0x00024db0000a7802 */ /* 0x000fe40000000f00 */
[----:B--2-4-:R-:W-:Y:S05]  /*24da0*/  CALL.REL.NOINC `($__internal_3_$__cuda_sm70_shflsync_idx_p) ;  /* 0x000008a000007944 */ /* 0x014fea0003c00000 */
        /* <DEDUP_REMOVED lines=16> */
.L_x_1223:
        /* <DEDUP_REMOVED lines=8> */
.L_x_1224:
        /* <DEDUP_REMOVED lines=21> */
.L_x_1227:
        /* <DEDUP_REMOVED lines=29> */
.L_x_1230:
        /* <DEDUP_REMOVED lines=8> */
.L_x_1231:
        /* <DEDUP_REMOVED lines=9> */
[----:B------:R-:W-:Y:S01]  /*25360*/  MOV R11, 0xffffffff ;  /* 0xffffffff000b7802 */ /* 0x000fe20000000f00 */
[----:B--2---:R-:W-:Y:S01]  /*25370*/  IMAD.MOV.U32 R24, RZ, RZ, R16 ;  /* 0x000000ffff187224 */ /* 0x004fe200078e0010 */
        /* <DEDUP_REMOVED lines=10> */
.L_x_1234:
[----:B------:R-:W-:Y:S01]  /*25420*/  IMAD.MOV.U32 R14, RZ, RZ, R19 ;  /* 0x000000ffff0e7224 */ /* 0x000fe200078e0013 */
[----:B------:R-:W-:Y:S01]  /*25430*/  MOV R12, 0x181f ;  /* 0x0000181f000c7802 */ /* 0x000fe20000000f00 */
[----:B------:R-:W-:Y:S01]  /*25440*/  IMAD.MOV.U32 R13, RZ, RZ, 0x3 ;  /* 0x00000003ff0d7424 */ /* 0x000fe200078e00ff */
[----:B------:R-:W-:-:S02]  /*25450*/  MOV R11, 0xffffffff ;  /* 0xffffffff000b7802 */ /* 0x000fc40000000f00 */
[----:B------:R-:W-:Y:S02]  /*25460*/  MOV R10, 0x25480 ;  /* 0x00025480000a7802 */ /* 0x000fe40000000f00 */
[----:B---34-:R-:W-:Y:S05]  /*25470*/  CALL.REL.NOINC `($__internal_3_$__cuda_sm70_shflsync_idx_p) ;  /* 0x000001d000007944 */ /* 0x018fea0003c00000 */
[----:B--2---:R-:W-:Y:S01]  /*25480*/  MOV R17, R16 ;  /* 0x0000001000117202 */ /* 0x004fe20000000f00 */
[----:B-1----:R-:W-:Y:S05]  /*25490*/  BRA `(.L_x_1264) ;  /* 0xffffb06000007947 */ /* 0x002fea000383ffff */
.L_x_1235:
[----:B------:R-:W-:Y:S01]  /*254a0*/  IMAD.MOV.U32 R14, RZ, RZ, R21 ;  /* 0x000000ffff0e7224 */ /* 0x000fe200078e0015 */
[----:B------:R-:W-:Y:S01]  /*254b0*/  MOV R12, 0x181f ;  /* 0x0000181f000c7802 */ /* 0x000fe20000000f00 */
[----:B------:R-:W-:Y:S01]  /*254c0*/  IMAD.MOV.U32 R13, RZ, RZ, 0x3 ;  /* 0x00000003ff0d7424 */ /* 0x000fe200078e00ff */
[----:B------:R-:W-:Y:S02]  /*254d0*/  MOV R11, 0xffffffff ;  /* 0xffffffff000b7802 */ /* 0x000fe40000000f00 */
[----:B------:R-:W-:Y:S02]  /*254e0*/  MOV R10, 0x25500 ;  /* 0x00025500000a7802 */ /* 0x000fe40000000f00 */
[----:B--234-:R-:W-:Y:S05]  /*254f0*/  CALL.REL.NOINC `($__internal_3_$__cuda_sm70_shflsync_idx_p) ;  /* 0x0000015000007944 */ /* 0x01cfea0003c00000 */
        /* <DEDUP_REMOVED lines=17> */
        .weak           $__internal_2_$__cuda_sm70_shflsync_bfly_p
        .type           $__internal_2_$__cuda_sm70_shflsync_bfly_p,@function
        .size           $__internal_2_$__cuda_sm70_shflsync_bfly_p,($__internal_3_$__cuda_sm70_shflsync_idx_p - $__internal_2_$__cuda_sm70_shflsync_bfly_p)
$__internal_2_$__cuda_sm70_shflsync_bfly_p:
[----:B------:R-:W-:Y:S01]  /*25610*/  MOV R11, 0x0 ;  /* 0x00000000000b7802 */ /* 0x000fe20000000f00 */
[----:B------:R-:W-:Y:S04]  /*25620*/  WARPSYNC R3 ;  /* 0x0000000300007348 */ /* 0x000fe80003800000 */
[----:B------:R1:W2:Y:S01]  /*25630*/  SHFL.BFLY PT, R6, R247, R6, R4 ;  /* 0x0c000006f7067389 */ /* 0x0002a200000e0004 */
[----:B------:R-:W-:Y:S05]  /*25640*/  RET.REL.NODEC R10 `(_ZN7cutlass13device_kernelIN5flash19enable_sm80_to_sm89INS1_16FlashAttnFwdSm80INS1_25CollectiveMainloopFwdSm80ILi8ELi1ELb0EN4cute5tupleIJNS5_1CILi128EEENS7_ILi48EEENS7_ILi256EEEEEELi256ENS_10bfloat16_tEfNS_4arch4Sm80ELb0ELb1ELb1ELb1ELb0ELb1ELb1ELb0EEENS1_21CollectiveEpilogueFwdINS6_IJS8_SA_S9_EEENS6_IJNS7_ILi1EEESI_SI_EEESC_SE_Li256ELb1ELb1ELb0ELb0EEENS1_19SingleTileSchedulerILb1ELb0ELb1ELi128EEEEEEEEEvNT_6ParamsE) ;  /* 0xfffda9b00a007950 */ /* 0x000fea0003c3ffff */
        .weak           $__internal_3_$__cuda_sm70_shflsync_idx_p
        .type           $__internal_3_$__cuda_sm70_shflsync_idx_p,@function
        .size           $__internal_3_$__cuda_sm70_shflsync_idx_p,(.L_x_1544 - $__internal_3_$__cuda_sm70_shflsync_idx_p)
$__internal_3_$__cuda_sm70_shflsync_idx_p:
[----:B------:R-:W-:Y:S01]  /*25650*/  MOV R30, R10 ;  /* 0x0000000a001e7202 */ /* 0x000fe20000000f00 */
[----:B------:R-:W-:Y:S04]  /*25660*/  WARPSYNC R11 ;  /* 0x0000000b00007348 */ /* 0x000fe80003800000 */
[----:B------:R-:W-:Y:S01]  /*25670*/  MOV R31, 0x0 ;  /* 0x00000000001f7802 */ /* 0x000fe20000000f00 */
[----:B------:R1:W2:Y:S03]  /*25680*/  SHFL.IDX PT, R16, R14, R13, R12 ;  /* 0x0000000d0e107389 */ /* 0x0002a600000e000c */
[----:B------:R-:W-:Y:S05]  /*25690*/  RET.REL.NODEC R30 `(_ZN7cutlass13device_kernelIN5flash19enable_sm80_to_sm89INS1_16FlashAttnFwdSm80INS1_25CollectiveMainloopFwdSm80ILi8ELi1ELb0EN4cute5tupleIJNS5_1CILi128EEENS7_ILi48EEENS7_ILi256EEEEEELi256ENS_10bfloat16_tEfNS_4arch4Sm80ELb0ELb1ELb1ELb1ELb0ELb1ELb1ELb0EEENS1_21CollectiveEpilogueFwdINS6_IJS8_SA_S9_EEENS6_IJNS7_ILi1EEESI_SI_EEESC_SE_Li256ELb1ELb1ELb0ELb0EEENS1_19SingleTileSchedulerILb1ELb0ELb1ELi128EEEEEEEEEvNT_6ParamsE) ;  /* 0xfffda9601e007950 */ /* 0x000fea0003c3ffff */
.L_x_1266:
        /* <DEDUP_REMOVED lines=14> */
.L_x_1544:


//--------------------- .text._ZN7cutlass13device_kernelIN5flash19enable_sm80_to_sm89INS1_16FlashAttnFwdSm80INS1_25CollectiveMainloopFwdSm80ILi8ELi1ELb0EN4cute5tupleIJNS5_1CILi128EEENS7_ILi96EEENS7_ILi256EEEEEELi256ENS_10bfloat16_tEfNS_4arch4Sm80ELb1ELb0ELb1ELb0ELb0ELb0ELb1ELb0EEENS1_21CollectiveEpilogueFwdINS6_IJS8_SA_S9_EEENS6_IJNS7_ILi1EEESI_SI_EEESC_SE_Li256ELb0ELb1ELb0ELb0EEENS1_30DynamicPersistentTileSchedulerILi256ELi256ELb0ELb1ELb0EEEEEEEEEvNT_6ParamsE --------------------------
	.section	.text._ZN7cutlass13device_kernelIN5flash19enable_sm80_to_sm89INS1_16FlashAttnFwdSm80INS1_25CollectiveMainloopFwdSm80ILi8ELi1ELb0EN4cute5tupleIJNS5_1CILi128EEENS7_ILi96EEENS7_ILi256EEEEEELi256ENS_10bfloat16_tEfNS_4arch4Sm80ELb1ELb0ELb1ELb0ELb0ELb0ELb1ELb0EEENS1_21CollectiveEpilogueFwdINS6_IJS8_SA_S9_EEENS6_IJNS7_ILi1EEESI_SI_EEESC_SE_Li256ELb0ELb1ELb0ELb0EEENS1_30DynamicPersistentTileSchedulerILi256ELi256ELb0ELb1ELb0EEEEEEEEEvNT_6ParamsE,"ax",@progbits
	.sectioninfo	@"SHI_REGISTERS=255"
	.align	128
.text._ZN7cutlass13device_kernelIN5flash19enable_sm80_to_sm89INS1_16FlashAttnFwdSm80INS1_25CollectiveMainloopFwdSm80ILi8ELi1ELb0EN4cute5tupleIJNS5_1CILi128EEENS7_ILi96EEENS7_ILi256EEEEEELi256ENS_10bfloat16_tEfNS_4arch4Sm80ELb1ELb0ELb1ELb0ELb0ELb0ELb1ELb0EEENS1_21CollectiveEpilogueFwdINS6_IJS8_SA_S9_EEENS6_IJNS7_ILi1EEESI_SI_EEESC_SE_Li256ELb0ELb1ELb0ELb0EEENS1_30DynamicPersistentTileSchedulerILi256ELi256ELb0ELb1ELb0EEEEEEEEEvNT_6ParamsE:
        .type           _ZN7cutlass13device_kernelIN5flash19enable_sm80_to_sm89INS1_16FlashAttnFwdSm80INS1_25CollectiveMainloopFwdSm80ILi8ELi1ELb0EN4cute5tupleIJNS5_1CILi128EEENS7_ILi96EEENS7_ILi256EEEEEELi256ENS_10bfloat16_tEfNS_4arch4Sm80ELb1ELb0ELb1ELb0ELb0ELb0ELb1ELb0EEENS1_21CollectiveEpilogueFwdINS6_IJS8_SA_S9_EEENS6_IJNS7_ILi1EEESI_SI_EEESC_SE_Li256ELb0ELb1ELb0ELb0EEENS1_30DynamicPersistentTileSchedulerILi256ELi256ELb0ELb1ELb0EEEEEEEEEvNT_6ParamsE,@function
        .size           _ZN7cutlass13device_kernelIN5flash19enable_sm80_to_sm89INS1_16FlashAttnFwdSm80INS1_25CollectiveMainloopFwdSm80ILi8ELi1ELb0EN4cute5tupleIJNS5_1CILi128EEENS7_ILi96EEENS7_ILi256EEEEEELi256ENS_10bfloat16_tEfNS_4arch4Sm80ELb1ELb0ELb1ELb0ELb0ELb0ELb1ELb0EEENS1_21CollectiveEpilogueFwdINS6_IJS8_SA_S9_EEENS6_IJNS7_ILi1EEESI_SI_EEESC_SE_Li256ELb0ELb1ELb0ELb0EEENS1_30DynamicPersistentTileSchedulerILi256ELi256ELb0ELb1ELb0EEEEEEEEEvNT_6ParamsE,(.L_x_1548 - _ZN7cutlass13device_kernelIN5flash19enable_sm80_to_sm89INS1_16FlashAttnFwdSm80INS1_25CollectiveMainloopFwdSm80ILi8ELi1ELb0EN4cute5tupleIJNS5_1CILi128EEENS7_ILi96EEENS7_ILi256EEEEEELi256ENS_10bfloat16_tEfNS_4arch4Sm80ELb1ELb0ELb1ELb0ELb0ELb0ELb1ELb0EEENS1_21CollectiveEpilogueFwdINS6_IJS8_SA_S9_EEENS6_IJNS7_ILi1EEESI_SI_EEESC_SE_Li256ELb0ELb1ELb0ELb0EEENS1_30DynamicPersistentTileSchedulerILi256ELi256ELb0ELb1ELb0EEEEEEEEEvNT_6ParamsE)
        .other          _ZN7cutlass13device_kernelIN5flash19enable_sm80_to_sm89INS1_16FlashAttnFwdSm80INS1_25CollectiveMainloopFwdSm80ILi8ELi1ELb0EN4cute5tupleIJNS5_1CILi128EEENS7_ILi96EEENS7_ILi256EEEEEELi256ENS_10bfloat16_tEfNS_4arch4Sm80ELb1ELb0ELb1ELb0ELb0ELb0ELb1ELb0EEENS1_21CollectiveEpilogueFwdINS6_IJS8_SA_S9_EEENS6_IJNS7_ILi1EEESI_SI_EEESC_SE_Li256ELb0ELb1ELb0ELb0EEENS1_30DynamicPersistentTileSchedulerILi256ELi256ELb0ELb1ELb0EEEEEEEEEvNT_6ParamsE,@"STO_CUDA_ENTRY STV_DEFAULT"
_ZN7cutlass13device_kernelIN5flash19enable_sm80_to_sm89INS1_16FlashAttnFwdSm80INS1_25CollectiveMainloopFwdSm80ILi8ELi1ELb0EN4cute5tupleIJNS5_1CILi128EEENS7_ILi96EEENS7_ILi256EEEEEELi256ENS_10bfloat16_tEfNS_4arch4Sm80ELb1ELb0ELb1ELb0ELb0ELb0ELb1ELb0EEENS1_21CollectiveEpilogueFwdINS6_IJS8_SA_S9_EEENS6_IJNS7_ILi1EEESI_SI_EEESC_SE_Li256ELb0ELb1ELb0ELb0EEENS1_30DynamicPersistentTileSchedulerILi256ELi256ELb0ELb1ELb0EEEEEEEEEvNT_6ParamsE:
[----:B------:R-:W-:-:S03]  /*0000*/  MOV R1, c[0x0][0x28] ;  /* 0x00000a0000017a02 */ /* 0x000fc60000000f00 */
[----:B------:R-:W1:Y:S01]  /*0010*/  S2R R18, SR_TID.X ;  /* 0x0000000000127919 */ /* 0x000e620000002100 */
[----:B------:R-:W-:-:S03]  /*0020*/  IADD3 R1, R1, -0xa8, RZ ;  /* 0xffffff5801017810 */ /* 0x000fc60007ffe0ff */
[----:B------:R-:W2:Y:S01]  /*0030*/  S2R R13, SR_CTAID.X ;  /* 0x00000000000d7919 */ /* 0x000ea20000002500 */
[----:B-1----:R-:W-:-:S05]  /*0040*/  SHF.R.U32.HI R0, RZ, 0x5, R18 ;  /* 0x00000005ff007819 */ /* 0x002fca0000011612 */
[----:B------:R-:W1:Y:S04]  /*0050*/  SHFL.IDX PT, R2, R0, RZ, 0x1f ;  /* 0x00001fff00027589 */ /* 0x000e6800000e0000 */
[----:B------:R-:W3:Y:S01]  /*0060*/  SHFL.IDX PT, R0, R0, RZ, 0x1f ;  /* 0x00001fff00007589 */ /* 0x000ee200000e0000 */
[----:B-1----:R-:W-:Y:S01]  /*0070*/  ISETP.GE.AND P0, PT, R2, 0x1, PT ;  /* 0x000000010200780c */ /* 0x002fe20003f06270 */
[----:B---3--:R1:W3:-:S12]  /*0080*/  R2UR UR6, R0 ;  /* 0x00000000000673c2 */ /* 0x0082d800000e0000 */
[----:B------:R-:W-:Y:S06]  /*0090*/  @P0 BAR.ARV 0x4, 0x100 ;  /* 0x0104000000000b1d */ /* 0x000fec0000002000 */
[----:B--2---:R-:W-:-:S13]  /*00a0*/  ISETP.GE.AND P0, PT, R13, c[0x0][0x538], PT ;  /* 0x00014e000d007a0c */ /* 0x004fda0003f06270 */
[----:B------:R-:W-:Y:S05]  /*00b0*/  @P0 EXIT ;  /* 0x000000000000094d */ /* 0x000fea0003800000 */
[----:B-1-3--:R-:W-:Y:S01]  /*00c0*/  SHF.R.S32.HI R11, RZ, 0x1f, R18 ;  /* 0x0000001fff0b7819 */ /* 0x00afe20000011412 */
[----:B------:R-:W-:Y:S01]  /*00d0*/  IMAD.MOV.U32 R220, RZ, RZ, 0x40 ;  /* 0x00000040ffdc7424 */ /* 0x000fe200078e00ff */
[----:B------:R-:W-:Y:S01]  /*00e0*/  ULDC.64 UR8, c[0x0][0x118] ;  /* 0x0000460000087ab9 */ /* 0x000fe20000000a00 */
[----:B------:R-:W-:Y:S01]  /*00f0*/  IMAD.MOV.U32 R218, RZ, RZ, 0x20 ;  /* 0x00000020ffda7424 */ /* 0x000fe200078e00ff */
[CC--:B------:R-:W-:Y:S02]  /*0100*/  LEA.HI R2, R11.reuse, R18.reuse, RZ, 0x4 ;  /* 0x000000120b027211 */ /* 0x0c0fe400078f20ff */
[----:B------:R-:W-:Y:S02]  /*0110*/  LEA.HI R9, R11, R18, RZ, 0x3 ;  /* 0x000000120b097211 */ /* 0x000fe400078f18ff */
[----:B------:R-:W-:Y:S02]  /*0120*/  SHF.R.S32.HI R3, RZ, 0x4, R2 ;  /* 0x00000004ff037819 */ /* 0x000fe40000011402 */
[----:B------:R-:W-:-:S02]  /*0130*/  LOP3.LUT R5, R9, 0xfffffff8, RZ, 0xc0, !PT ;  /* 0xfffffff809057812 */ /* 0x000fc400078ec0ff */
[----:B------:R-:W-:Y:S02]  /*0140*/  LEA.HI R0, R2, R3, RZ, 0x1 ;  /* 0x0000000302007211 */ /* 0x000fe400078f08ff */
[----:B------:R-:W-:Y:S01]  /*0150*/  SHF.R.S32.HI R15, RZ, 0x3, R9 ;  /* 0x00000003ff0f7819 */ /* 0x000fe20000011409 */
[----:B------:R-:W-:Y:S01]  /*0160*/  IMAD.IADD R8, R18, 0x1, -R5 ;  /* 0x0000000112087824 */ /* 0x000fe200078e0a05 */
[----:B------:R-:W-:Y:S02]  /*0170*/  LOP3.LUT R0, R0, 0xfffffffe, RZ, 0xc0, !PT ;  /* 0xfffffffe00007812 */ /* 0x000fe400078ec0ff */
[----:B------:R-:W-:Y:S01]  /*0180*/  LEA.HI R12, R11, R18, RZ, 0x2 ;  /* 0x000000120b0c7211 */ /* 0x000fe200078f10ff */
[----:B------:R-:W-:Y:S02]  /*0190*/  IMAD.SHL.U32 R4, R15, 0x40, RZ ;  /* 0x000000400f047824 */ /* 0x000fe400078e00ff */
[----:B------:R-:W-:Y:S01]  /*01a0*/  IMAD.IADD R216, R3, 0x1, -R0 ;  /* 0x0000000103d87824 */ /* 0x000fe200078e0a00 */
[----:B------:R-:W-:Y:S01]  /*01b0*/  LOP3.LUT R0, R2, 0xfffffff0, RZ, 0xc0, !PT ;  /* 0xfffffff002007812 */ /* 0x000fe200078ec0ff */
[C---:B------:R-:W-:Y:S01]  /*01c0*/  IMAD.SHL.U32 R16, R8.reuse, 0x8, RZ ;  /* 0x0000000808107824 */ /* 0x040fe200078e00ff */
[--C-:B------:R-:W-:Y:S01]  /*01d0*/  SHF.R.S32.HI R10, RZ, 0x2, R12.reuse ;  /* 0x00000002ff0a7819 */ /* 0x100fe2000001140c */
[----:B------:R-:W-:Y:S01]  /*01e0*/  IMAD.SHL.U32 R6, R8, 0x40, RZ ;  /* 0x0000004008067824 */ /* 0x000fe200078e00ff */
[----:B------:R-:W-:Y:S01]  /*01f0*/  SHF.R.S32.HI R3, RZ, 0x1f, R12 ;  /* 0x0000001fff037819 */ /* 0x000fe2000001140c */
[----:B------:R-:W-:Y:S01]  /*0200*/  IMAD.IADD R2, R18, 0x1, -R0 ;  /* 0x0000000112027824 */ /* 0x000fe200078e0a00 */
[----:B------:R-:W-:-:S02]  /*0210*/  LOP3.LUT R0, R4, 0x1c0, RZ, 0xc0, !PT ;  /* 0x000001c004007812 */ /* 0x000fc400078ec0ff */
[----:B------:R-:W-:Y:S02]  /*0220*/  LEA.HI R3, R3, R10, RZ, 0x3 ;  /* 0x0000000a03037211 */ /* 0x000fe400078f18ff */
[----:B------:R-:W-:Y:S02]  /*0230*/  LOP3.LUT R5, R0, 0x38, R16, 0xf8, !PT ;  /* 0x0000003800057812 */ /* 0x000fe400078ef810 */
[----:B------:R-:W-:Y:S02]  /*0240*/  LOP3.LUT R4, R3, 0xfffffff8, RZ, 0xc0, !PT ;  /* 0xfffffff803047812 */ /* 0x000fe400078ec0ff */
[----:B------:R-:W-:Y:S02]  /*0250*/  SHF.R.U32.HI R3, RZ, 0x3, R0 ;  /* 0x00000003ff037819 */ /* 0x000fe40000011600 */
[----:B------:R-:W-:Y:S02]  /*0260*/  SHF.R.S32.HI R7, RZ, 0x1f, R2 ;  /* 0x0000001fff077819 */ /* 0x000fe40000011402 */
[----:B------:R-:W-:-:S02]  /*0270*/  LOP3.LUT R0, R6, 0x1c0, RZ, 0xc0, !PT ;  /* 0x000001c006007812 */ /* 0x000fc400078ec0ff */
[----:B------:R-:W-:Y:S02]  /*0280*/  LOP3.LUT R5, R5, R3, RZ, 0x3c, !PT ;  /* 0x0000000305057212 */ /* 0x000fe400078e3cff */
[----:B------:R-:W-:Y:S01]  /*0290*/  LEA.HI R217, R7, R2, RZ, 0x3 ;  /* 0x0000000207d97211 */ /* 0x000fe200078f18ff */
[----:B------:R-:W-:Y:S01]  /*02a0*/  IMAD.IADD R7, R10, 0x1, -R4 ;  /* 0x000000010a077824 */ /* 0x000fe200078e0a04 */
[----:B------:R-:W-:Y:S02]  /*02b0*/  LOP3.LUT R3, R0, 0x8, R9, 0xf8, !PT ;  /* 0x0000000800037812 */ /* 0x000fe400078ef809 */
[----:B------:R-:W-:Y:S02]  /*02c0*/  SHF.R.U32.HI R0, RZ, 0x3, R0 ;  /* 0x00000003ff007819 */ /* 0x000fe40000011600 */
[-C--:B------:R-:W-:Y:S02]  /*02d0*/  LEA.HI R6, R11, R18.reuse, RZ, 0x5 ;  /* 0x000000120b067211 */ /* 0x080fe400078f28ff */
[C---:B------:R-:W-:Y:S01]  /*02e0*/  LOP3.LUT R4, R217.reuse, 0xfffffff8, RZ, 0xc0, !PT ;  /* 0xfffffff8d9047812 */ /* 0x040fe200078ec0ff */
[----:B------:R-:W-:Y:S01]  /*02f0*/  IMAD.SHL.U32 R217, R217, 0x40, RZ ;  /* 0x00000040d9d97824 */ /* 0x000fe200078e00ff */
[----:B------:R-:W-:-:S02]  /*0300*/  LEA.HI R10, R11, R18, RZ, 0x6 ;  /* 0x000000120b0a7211 */ /* 0x000fc400078f30ff */
[----:B------:R-:W-:Y:S01]  /*0310*/  LOP3.LUT R11, R3, R0, RZ, 0x3c, !PT ;  /* 0x00000000030b7212 */ /* 0x000fe200078e3cff */
[----:B------:R-:W-:Y:S01]  /*0320*/  IMAD.IADD R9, R2, 0x1, -R4 ;  /* 0x0000000102097824 */ /* 0x000fe200078e0a04 */
[----:B------:R-:W-:Y:S01]  /*0330*/  LOP3.LUT R0, R6, 0xffffffe0, RZ, 0xc0, !PT ;  /* 0xffffffe006007812 */ /* 0x000fe200078ec0ff */
[----:B------:R-:W-:Y:S01]  /*0340*/  IMAD.SHL.U32 R4, R10, 0x8, RZ ;  /* 0x000000080a047824 */ /* 0x000fe200078e00ff */
[--C-:B------:R-:W-:Y:S02]  /*0350*/  SHF.R.S32.HI R223, RZ, 0x5, R6.reuse ;  /* 0x00000005ffdf7819 */ /* 0x100fe40000011406 */
[----:B------:R-:W-:Y:S01]  /*0360*/  SHF.R.S32.HI R2, RZ, 0x1f, R6 ;  /* 0x0000001fff027819 */ /* 0x000fe20000011406 */
[----:B------:R-:W-:Y:S01]  /*0370*/  IMAD.IADD R14, R18, 0x1, -R0 ;  /* 0x00000001120e7824 */ /* 0x000fe200078e0a00 */
[----:B------:R-:W-:Y:S01]  /*0380*/  LOP3.LUT R251, R5, 0x7ffffe00, R4, 0xf8, !PT ;  /* 0x7ffffe0005fb7812 */ /* 0x000fe200078ef804 */
[----:B------:R-:W-:Y:S01]  /*0390*/  IMAD.SHL.U32 R5, R216, 0x8, RZ ;  /* 0x00000008d8057824 */ /* 0x000fe200078e00ff */
[----:B------:R-:W-:Y:S01]  /*03a0*/  LEA.HI R0, R2, R223, RZ, 0x3 ;  /* 0x000000df02007211 */ /* 0x000fe200078f18ff */
[----:B------:R-:W-:Y:S01]  /*03b0*/  IMAD.SHL.U32 R2, R9, 0x40, RZ ;  /* 0x0000004009027824 */ /* 0x000fe200078e00ff */
[----:B------:R-:W-:Y:S01]  /*03c0*/  SHF.R.S32.HI R4, RZ, 0x1f, R14 ;  /* 0x0000001fff047819 */ /* 0x000fe2000001140e */
[----:B------:R-:W-:Y:S01]  /*03d0*/  IMAD R216, R216, 0x200, R11 ;  /* 0x00000200d8d87824 */ /* 0x000fe200078e020b */
[----:B------:R-:W-:Y:S01]  /*03e0*/  LOP3.LUT R3, R12, 0xfffffffc, RZ, 0xc0, !PT ;  /* 0xfffffffc0c037812 */ /* 0x000fe200078ec0ff */
[----:B------:R-:W-:Y:S01]  /*03f0*/  IMAD.SHL.U32 R251, R251, 0x2, RZ ;  /* 0x00000002fbfb7824 */ /* 0x000fe200078e00ff */
[----:B------:R-:W-:-:S02]  /*0400*/  LOP3.LUT R0, R0, 0xffffff8, RZ, 0xc0, !PT ;  /* 0x0ffffff800007812 */ /* 0x000fc400078ec0ff */
[----:B------:R-:W-:Y:S01]  /*0410*/  LEA.HI R10, R4, R14, RZ, 0x2 ;  /* 0x0000000e040a7211 */ /* 0x000fe200078f10ff */
[----:B------:R-:W-:Y:S01]  /*0420*/  IMAD.IADD R6, R18, 0x1, -R3 ;  /* 0x0000000112067824 */ /* 0x000fe200078e0a03 */
[----:B------:R-:W-:Y:S01]  /*0430*/  LOP3.LUT R2, R2, 0x1c0, RZ, 0xc0, !PT ;  /* 0x000001c002027812 */ /* 0x000fe200078ec0ff */
[C---:B------:R-:W-:Y:S01]  /*0440*/  IMAD.IADD R3, R223.reuse, 0x1, -R0 ;  /* 0x00000001df037824 */ /* 0x040fe200078e0a00 */
[----:B------:R-:W-:Y:S01]  /*0450*/  SHF.R.S32.HI R0, RZ, 0x2, R10 ;  /* 0x00000002ff007819 */ /* 0x000fe2000001140a */
[----:B------:R-:W-:Y:S01]  /*0460*/  IMAD.SHL.U32 R223, R223, 0x400, RZ ;  /* 0x00000400dfdf7824 */ /* 0x000fe200078e00ff */
[----:B------:R-:W-:Y:S02]  /*0470*/  LOP3.LUT R5, R2, 0x8, R5, 0xf8, !PT ;  /* 0x0000000802057812 */ /* 0x000fe400078ef805 */
[----:B------:R-:W-:Y:S01]  /*0480*/  SHF.R.U32.HI R2, RZ, 0x3, R2 ;  /* 0x00000003ff027819 */ /* 0x000fe20000011602 */
[----:B------:R-:W-:Y:S01]  /*0490*/  IMAD R12, R3, 0x10, R0 ;  /* 0x00000010030c7824 */ /* 0x000fe200078e0200 */
[C---:B------:R-:W-:Y:S01]  /*04a0*/  LEA.HI R0, R6.reuse, R6, RZ, 0x1 ;  /* 0x0000000606007211 */ /* 0x040fe200078f08ff */
[----:B------:R-:W-:Y:S01]  /*04b0*/  IMAD R3, R6, 0x2, R223 ;  /* 0x0000000206037824 */ /* 0x000fe200078e02df */
[----:B------:R-:W-:Y:S01]  /*04c0*/  LOP3.LUT R5, R5, R2, RZ, 0x3c, !PT ;  /* 0x0000000205057212 */ /* 0x000fe200078e3cff */
[C---:B------:R-:W-:Y:S01]  /*04d0*/  IMAD.SHL.U32 R2, R7.reuse, 0x40, RZ ;  /* 0x0000004007027824 */ /* 0x040fe200078e00ff */
[----:B------:R-:W-:Y:S01]  /*04e0*/  LOP3.LUT R4, R7, 0x1, RZ, 0xc0, !PT ;  /* 0x0000000107047812 */ /* 0x000fe200078ec0ff */
[----:B------:R-:W-:Y:S01]  /*04f0*/  STL [R1+0x94], R12 ;  /* 0x0000940c01007387 */ /* 0x000fe20000100800 */
[----:B------:R-:W-:-:S02]  /*0500*/  LOP3.LUT R0, R0, 0x1ffffffe, RZ, 0xc0, !PT ;  /* 0x1ffffffe00007812 */ /* 0x000fc400078ec0ff */
[----:B------:R-:W-:Y:S01]  /*0510*/  LOP3.LUT R2, R2, 0x1c0, RZ, 0xc0, !PT ;  /* 0x000001c002027812 */ /* 0x000fe200078ec0ff */
[----:B------:R-:W-:Y:S01]  /*0520*/  STL [R1+0x68], R13 ;  /* 0x0000680d01007387 */ /* 0x000fe20000100800 */
[----:B------:R-:W-:Y:S01]  /*0530*/  ISETP.NE.U32.AND P0, PT, R4, 0x1, PT ;  /* 0x000000010400780c */ /* 0x000fe20003f05070 */
[----:B------:R-:W-:Y:S01]  /*0540*/  IMAD.IADD R4, R6, 0x1, -R0 ;  /* 0x0000000106047824 */ /* 0x000fe200078e0a00 */
[----:B------:R-:W-:Y:S02]  /*0550*/  LEA.HI R0, R2, R2, RZ, 0x1d ;  /* 0x0000000202007211 */ /* 0x000fe400078fe8ff */
[----:B------:R-:W-:Y:S02]  /*0560*/  LOP3.LUT R217, R217, 0xfffffe00, RZ, 0xc0, !PT ;  /* 0xfffffe00d9d97812 */ /* 0x000fe400078ec0ff */
[----:B------:R-:W-:Y:S01]  /*0570*/  SHF.R.S32.HI R17, RZ, 0x1f, R16 ;  /* 0x0000001fff117819 */ /* 0x000fe20000011410 */
[----:B------:R-:W-:Y:S01]  /*0580*/  IMAD.IADD R3, R3, 0x1, R0 ;  /* 0x0000000103037824 */ /* 0x000fe200078e0200 */
[----:B------:R-:W-:Y:S01]  /*0590*/  IADD3 R6, R16, 0x40, RZ ;  /* 0x0000004010067810 */ /* 0x000fe20007ffe0ff */
[----:B------:R-:W-:Y:S01]  /*05a0*/  IMAD R0, R8, 0x20, R15 ;  /* 0x0000002008007824 */ /* 0x000fe200078e020f */
[----:B------:R-:W-:-:S02]  /*05b0*/  IADD3 R223, R5, R217, R223 ;  /* 0x000000d905df7210 */ /* 0x000fc40007ffe0df */
[----:B------:R-:W-:Y:S02]  /*05c0*/  LOP3.LUT R217, R5, R217, RZ, 0xfc, !PT ;  /* 0x000000d905d97212 */ /* 0x000fe400078efcff */
[----:B------:R1:W-:Y:S01]  /*05d0*/  STL [R1+0x90], R0 ;  /* 0x0000900001007387 */ /* 0x0003e20000100800 */
[C---:B------:R-:W-:Y:S02]  /*05e0*/  IADD3 R5, R16.reuse, 0x80, RZ ;  /* 0x0000008010057810 */ /* 0x040fe40007ffe0ff */
[----:B------:R-:W-:Y:S01]  /*05f0*/  IADD3 R2, R16, 0xc0, RZ ;  /* 0x000000c010027810 */ /* 0x000fe20007ffe0ff */
[----:B------:R-:W-:Y:S01]  /*0600*/  STL.64 [R1+0x38], R16 ;  /* 0x0000381001007387 */ /* 0x000fe20000100a00 */
[----:B------:R-:W-:Y:S02]  /*0610*/  R2P PR, R7, 0x6 ;  /* 0x0000000607007804 */ /* 0x000fe40000000000 */
[----:B------:R-:W-:Y:S01]  /*0620*/  LEA R3, R3, 0x80, 0x1 ;  /* 0x0000008003037811 */ /* 0x000fe200078e08ff */
[----:B------:R2:W-:Y:S01]  /*0630*/  STL [R1+0x44], R6 ;  /* 0x0000440601007387 */ /* 0x0005e20000100800 */
[----:B------:R-:W-:-:S02]  /*0640*/  LOP3.LUT P4, RZ, R8, 0x2, RZ, 0xc0, !PT ;  /* 0x0000000208ff7812 */ /* 0x000fc4000788c0ff */
[C---:B------:R-:W-:Y:S01]  /*0650*/  LOP3.LUT P6, RZ, R9.reuse, 0x2, RZ, 0xc0, !PT ;  /* 0x0000000209ff7812 */ /* 0x040fe200078cc0ff */
[----:B------:R3:W-:Y:S01]  /*0660*/  STL [R1+0x40], R5 ;  /* 0x0000400501007387 */ /* 0x0007e20000100800 */
[----:B------:R-:W-:Y:S02]  /*0670*/  LOP3.LUT P3, RZ, R8, 0x4, RZ, 0xc0, !PT ;  /* 0x0000000408ff7812 */ /* 0x000fe4000786c0ff */
[----:B------:R-:W-:Y:S02]  /*0680*/  LOP3.LUT P5, RZ, R9, 0x4, RZ, 0xc0, !PT ;  /* 0x0000000409ff7812 */ /* 0x000fe400078ac0ff */
[----:B------:R-:W-:Y:S02]  /*0690*/  LEA R216, R216, 0xc100, 0x1 ;  /* 0x0000c100d8d87811 */ /* 0x000fe400078e08ff */
[----:B------:R-:W-:Y:S02]  /*06a0*/  LEA R223, R223, 0x18100, 0x1 ;  /* 0x00018100dfdf7811 */ /* 0x000fe400078e08ff */
[----:B------:R-:W-:-:S02]  /*06b0*/  LEA R217, R217, 0x100, 0x1 ;  /* 0x00000100d9d97811 */ /* 0x000fc400078e08ff */
[----:B------:R-:W-:Y:S02]  /*06c0*/  SEL R219, R220, 0xffffffc0, !P3 ;  /* 0xffffffc0dcdb7807 */ /* 0x000fe40005800000 */
[----:B-1----:R-:W-:Y:S02]  /*06d0*/  LOP3.LUT R0, R10, 0x7ffffffc, RZ, 0xc0, !PT ;  /* 0x7ffffffc0a007812 */ /* 0x002fe400078ec0ff */
[C---:B------:R-:W-:Y:S01]  /*06e0*/  IADD3 R227, R216.reuse, 0x20, RZ ;  /* 0x00000020d8e37810 */ /* 0x040fe20007ffe0ff */
[C---:B------:R-:W-:Y:S01]  /*06f0*/  IMAD.IADD R222, R216.reuse, 0x1, R219 ;  /* 0x00000001d8de7824 */ /* 0x040fe200078e02db */
[----:B------:R-:W-:Y:S01]  /*0700*/  @P4 IADD3 R227, R216, -0x20, RZ ;  /* 0xffffffe0d8e34810 */ /* 0x000fe20007ffe0ff */
[----:B------:R-:W-:Y:S01]  /*0710*/  IMAD.IADD R0, R14, 0x1, -R0 ;  /* 0x000000010e007824 */ /* 0x000fe200078e0a00 */
[----:B--2---:R-:W-:-:S03]  /*0720*/  SHF.R.S32.HI R6, RZ, 0x1f, R6 ;  /* 0x0000001fff067819 */ /* 0x004fc60000011406 */
[----:B------:R-:W-:Y:S01]  /*0730*/  IMAD.IADD R219, R219, 0x1, R227 ;  /* 0x00000001dbdb7824 */ /* 0x000fe200078e02e3 */
[C---:B------:R-:W-:Y:S02]  /*0740*/  IADD3 R250, R227.reuse, 0x800, RZ ;  /* 0x00000800e3fa7810 */ /* 0x040fe40007ffe0ff */
[----:B---3--:R-:W-:Y:S01]  /*0750*/  SHF.R.S32.HI R5, RZ, 0x1f, R5 ;  /* 0x0000001fff057819 */ /* 0x008fe20000011405 */
[----:B------:R1:W-:Y:S01]  /*0760*/  STL [R1+0x64], R6 ;  /* 0x0000640601007387 */ /* 0x0003e20000100800 */
[C---:B------:R-:W-:Y:S02]  /*0770*/  IADD3 R249, R227.reuse, 0x1000, RZ ;  /* 0x00001000e3f97810 */ /* 0x040fe40007ffe0ff */
[C---:B------:R-:W-:Y:S01]  /*0780*/  IADD3 R248, R227.reuse, 0x1800, RZ ;  /* 0x00001800e3f87810 */ /* 0x040fe20007ffe0ff */
[----:B------:R2:W-:Y:S01]  /*0790*/  STL [R1+0x48], R2 ;  /* 0x0000480201007387 */ /* 0x0005e20000100800 */
[C---:B------:R-:W-:Y:S02]  /*07a0*/  IADD3 R247, R227.reuse, 0x2000, RZ ;  /* 0x00002000e3f77810 */ /* 0x040fe40007ffe0ff */
[C---:B------:R-:W-:Y:S01]  /*07b0*/  IADD3 R246, R227.reuse, 0x2800, RZ ;  /* 0x00002800e3f67810 */ /* 0x040fe20007ffe0ff */
[----:B------:R3:W-:Y:S01]  /*07c0*/  STL [R1+0x60], R5 ;  /* 0x0000600501007387 */ /* 0x0007e20000100800 */
[----:B------:R-:W-:-:S02]  /*07d0*/  IADD3 R245, R227, 0x3000, RZ ;  /* 0x00003000e3f57810 */ /* 0x000fc40007ffe0ff */
[C---:B------:R-:W-:Y:S02]  /*07e0*/  IADD3 R244, R227.reuse, 0x3800, RZ ;  /* 0x00003800e3f47810 */ /* 0x040fe40007ffe0ff */
[C---:B------:R-:W-:Y:S02]  /*07f0*/  IADD3 R243, R227.reuse, 0x4000, RZ ;  /* 0x00004000e3f37810 */ /* 0x040fe40007ffe0ff */
[C---:B------:R-:W-:Y:S02]  /*0800*/  IADD3 R242, R227.reuse, 0x4800, RZ ;  /* 0x00004800e3f27810 */ /* 0x040fe40007ffe0ff */
[C---:B------:R-:W-:Y:S02]  /*0810*/  IADD3 R241, R227.reuse, 0x5000, RZ ;  /* 0x00005000e3f17810 */ /* 0x040fe40007ffe0ff */
[C---:B------:R-:W-:Y:S02]  /*0820*/  IADD3 R240, R227.reuse, 0x5800, RZ ;  /* 0x00005800e3f07810 */ /* 0x040fe40007ffe0ff */
[----:B------:R-:W-:-:S02]  /*0830*/  IADD3 R239, R227, 0x6000, RZ ;  /* 0x00006000e3ef7810 */ /* 0x000fc40007ffe0ff */
[C---:B------:R-:W-:Y:S01]  /*0840*/  IADD3 R238, R227.reuse, 0x6800, RZ ;  /* 0x00006800e3ee7810 */ /* 0x040fe20007ffe0ff */
[----:B-1----:R-:W-:Y:S01]  /*0850*/  IMAD.SHL.U32 R6, R0, 0x2, RZ ;  /* 0x0000000200067824 */ /* 0x002fe200078e00ff */
[C---:B------:R-:W-:Y:S01]  /*0860*/  IADD3 R237, R227.reuse, 0x7000, RZ ;  /* 0x00007000e3ed7810 */ /* 0x040fe20007ffe0ff */
[----:B------:R-:W-:Y:S01]  /*0870*/  IMAD R0, R4, 0x8, R12 ;  /* 0x0000000804007824 */ /* 0x000fe200078e020c */
[C---:B------:R-:W-:Y:S02]  /*0880*/  IADD3 R236, R227.reuse, 0x7800, RZ ;  /* 0x00007800e3ec7810 */ /* 0x040fe40007ffe0ff */
[----:B--2---:R-:W-:Y:S02]  /*0890*/  SHF.R.S32.HI R2, RZ, 0x1f, R2 ;  /* 0x0000001fff027819 */ /* 0x004fe40000011402 */
[----:B------:R-:W-:Y:S02]  /*08a0*/  IADD3 R235, R227, 0x8000, RZ ;  /* 0x00008000e3eb7810 */ /* 0x000fe40007ffe0ff */
[C---:B---3--:R-:W-:Y:S01]  /*08b0*/  SEL R5, R218.reuse, 0xffffffe0, !P1 ;  /* 0xffffffe0da057807 */ /* 0x048fe20004800000 */
[----:B------:R1:W-:Y:S01]  /*08c0*/  STL [R1+0x5c], R2 ;  /* 0x00005c0201007387 */ /* 0x0003e20000100800 */
[----:B------:R-:W-:-:S02]  /*08d0*/  SEL R218, R218, 0xffffffe0, !P6 ;  /* 0xffffffe0dada7807 */ /* 0x000fc40007000000 */
[C---:B------:R-:W-:Y:S01]  /*08e0*/  IADD3 R234, R227.reuse, 0x8800, RZ ;  /* 0x00008800e3ea7810 */ /* 0x040fe20007ffe0ff */
[----:B------:R2:W-:Y:S01]  /*08f0*/  STL [R1+0x54], R6 ;  /* 0x0000540601007387 */ /* 0x0005e20000100800 */
[----:B------:R-:W-:Y:S01]  /*0900*/  IADD3 R233, R227, 0x9000, RZ ;  /* 0x00009000e3e97810 */ /* 0x000fe20007ffe0ff */
[----:B------:R-:W-:Y:S01]  /*0910*/  IMAD.IADD R224, R223, 0x1, R218 ;  /* 0x00000001dfe07824 */ /* 0x000fe200078e02da */
[C---:B------:R-:W-:Y:S01]  /*0920*/  IADD3 R232, R227.reuse, 0x9800, RZ ;  /* 0x00009800e3e87810 */ /* 0x040fe20007ffe0ff */
[----:B------:R3:W-:Y:S01]  /*0930*/  STL [R1+0x8c], R0 ;  /* 0x00008c0001007387 */ /* 0x0007e20000100800 */
[----:B------:R-:W-:Y:S01]  /*0940*/  IMAD.IADD R218, R218, 0x1, R217 ;  /* 0x00000001dada7824 */ /* 0x000fe200078e02d9 */
[C---:B------:R-:W-:Y:S02]  /*0950*/  IADD3 R231, R227.reuse, 0xa000, RZ ;  /* 0x0000a000e3e77810 */ /* 0x040fe40007ffe0ff */
[----:B------:R4:W-:Y:S01]  /*0960*/  STL [R1+0x6c], R3 ;  /* 0x00006c0301007387 */ /* 0x0009e20000100800 */
[----:B------:R-:W-:-:S02]  /*0970*/  IADD3 R230, R227, 0xa800, RZ ;  /* 0x0000a800e3e67810 */ /* 0x000fc40007ffe0ff */
[C---:B------:R-:W-:Y:S02]  /*0980*/  IADD3 R229, R227.reuse, 0xb000, RZ ;  /* 0x0000b000e3e57810 */ /* 0x040fe40007ffe0ff */
[----:B------:R-:W-:Y:S02]  /*0990*/  IADD3 R228, R227, 0xb800, RZ ;  /* 0x0000b800e3e47810 */ /* 0x000fe40007ffe0ff */
[C---:B-1----:R-:W-:Y:S02]  /*09a0*/  SEL R2, R220.reuse, 0xffffffc0, !P2 ;  /* 0xffffffc0dc027807 */ /* 0x042fe40005000000 */
[----:B------:R-:W-:Y:S02]  /*09b0*/  SEL R220, R220, 0xffffffc0, !P5 ;  /* 0xffffffc0dcdc7807 */ /* 0x000fe40006800000 */
[C---:B--2---:R-:W-:Y:S01]  /*09c0*/  IADD3 R6, R3.reuse, -0x10, RZ ;  /* 0xfffffff003067810 */ /* 0x044fe20007ffe0ff */
[C---:B------:R-:W-:Y:S01]  /*09d0*/  IMAD.IADD R4, R3.reuse, 0x1, R2 ;  /* 0x0000000103047824 */ /* 0x040fe200078e0202 */
[----:B------:R-:W-:Y:S01]  /*09e0*/  @P0 IADD3 R6, R3, 0x10, RZ ;  /* 0x0000001003060810 */ /* 0x000fe20007ffe0ff */
[----:B------:R-:W-:-:S02]  /*09f0*/  IMAD.IADD R226, R223, 0x1, R220 ;  /* 0x00000001dfe27824 */ /* 0x000fc400078e02dc */
[----:B---3--:R-:W-:Y:S01]  /*0a00*/  IMAD.IADD R0, R3, 0x1, R5 ;  /* 0x0000000103007824 */ /* 0x008fe200078e0205 */
[----:B------:R-:W-:Y:S01]  /*0a10*/  STL [R1+0x88], R4 ;  /* 0x0000880401007387 */ /* 0x000fe20000100800 */
[----:B------:R-:W-:Y:S02]  /*0a20*/  IMAD.IADD R221, R220, 0x1, R217 ;  /* 0x00000001dcdd7824 */ /* 0x000fe400078e02d9 */
[----:B----4-:R-:W-:Y:S01]  /*0a30*/  IMAD.IADD R3, R2, 0x1, R6 ;  /* 0x0000000102037824 */ /* 0x010fe200078e0206 */
[----:B------:R1:W-:Y:S01]  /*0a40*/  STL [R1+0x78], R0 ;  /* 0x0000780001007387 */ /* 0x0003e20000100800 */
[----:B------:R-:W-:Y:S02]  /*0a50*/  IMAD.IADD R225, R224, 0x1, R220 ;  /* 0x00000001e0e17824 */ /* 0x000fe400078e02dc */
[----:B------:R-:W-:Y:S02]  /*0a60*/  IMAD.IADD R220, R220, 0x1, R218 ;  /* 0x00000001dcdc7824 */ /* 0x000fe400078e02da */
[----:B-1----:R-:W-:-:S05]  /*0a70*/  IMAD.IADD R0, R0, 0x1, R2 ;  /* 0x0000000100007824 */ /* 0x002fca00078e0202 */
[----:B------:R1:W-:Y:S04]  /*0a80*/  STL [R1+0x84], R0 ;  /* 0x0000840001007387 */ /* 0x0003e80000100800 */
[----:B------:R-:W-:Y:S04]  /*0a90*/  STL [R1+0x70], R6 ;  /* 0x0000700601007387 */ /* 0x000fe80000100800 */
[----:B------:R-:W-:Y:S01]  /*0aa0*/  STL [R1+0x80], R3 ;  /* 0x0000800301007387 */ /* 0x000fe20000100800 */
[----:B-1----:R-:W-:-:S05]  /*0ab0*/  IMAD.IADD R0, R5, 0x1, R6 ;  /* 0x0000000105007824 */ /* 0x002fca00078e0206 */
[----:B------:R1:W-:Y:S02]  /*0ac0*/  STL [R1+0x74], R0 ;  /* 0x0000740001007387 */ /* 0x0003e40000100800 */
[----:B-1----:R-:W-:-:S05]  /*0ad0*/  IMAD.IADD R0, R0, 0x1, R2 ;  /* 0x0000000100007824 */ /* 0x002fca00078e0202 */
[----:B------:R1:W-:Y:S02]  /*0ae0*/  STL [R1+0x7c], R0 ;  /* 0x00007c0001007387 */ /* 0x0003e40000100800 */
.L_x_1320:
[----:B------:R-:W2:Y:S01]  /*0af0*/  LDL R4, [R1+0x68] ;  /* 0x0000680001047983 */ /* 0x000ea20000100800 */
[----:B-1----:R-:W-:Y:S01]  /*0b00*/  IMAD.MOV.U32 R0, RZ, RZ, c[0x0][0x560] ;  /* 0x00015800ff007624 */ /* 0x002fe200078e00ff */
        /* <DEDUP_REMOVED lines=17> */
.L_x_1268:
[----:B------:R-:W-:-:S04]  /*0c20*/  MOV R0, c[0x0][0x554] ;  /* 0x0001550000007a02 */ /* 0x000fc80000000f00 */
[----:B------:R-:W-:Y:S02]  /*0c30*/  ISETP.NE.AND P0, PT, R0, 0x1, PT ;  /* 0x000000010000780c */ /* 0x000fe40003f05270 */
[----:B------:R-:W-:-:S11]  /*0c40*/  MOV R0, R2 ;  /* 0x0000000200007202 */ /* 0x000fd60000000f00 */
[----:B------:R-:W-:-:S05]  /*0c50*/  @P0 IMAD.HI.U32 R4, R2, c[0x0][0x558], RZ ;  /* 0x0001560002040a27 */ /* 0x000fca00078e00ff */
[----:B------:R-:W-:-:S05]  /*0c60*/  @P0 SHF.R.U32.HI R0, RZ, c[0x0][0x55c], R4 ;  /* 0x00015700ff000a19 */ /* 0x000fca0000011604 */
[----:B------:R-:W-:Y:S02]  /*0c70*/  IMAD R4, R0, c[0x0][0x554], RZ ;  /* 0x0001550000047a24 */ /* 0x000fe400078e02ff */
.L_x_1269:
[----:B------:R-:W-:Y:S05]  /*0c80*/  BSYNC B0 ;  /* 0x0000000000007941 */ /* 0x000fea0003800000 */
.L_x_1267:
[----:B------:R-:W2:Y:S01]  /*0c90*/  LDL.LU R55, [R1+0xc] ;  /* 0x00000c0001377983 */ /* 0x000ea20000300800 */
        /* <DEDUP_REMOVED lines=8> */
[----:B------:R-:W-:Y:S01]  /*0d20*/  MOV R5, c[0x0][0x548] ;  /* 0x0001520000057a02 */ /* 0x000fe20000000f00 */
[----:B------:R-:W-:Y:S01]  /*0d30*/  IMAD.SHL.U32 R54, R0, 0x80, RZ ;  /* 0x0000008000367824 */ /* 0x000fe200078e00ff */
[----:B------:R-:W-:Y:S01]  /*0d40*/  UIMAD.WIDE UR4, UR4, 0x2aaaaaab, URZ ;  /* 0x2aaaaaab040478a5 */ /* 0x000fe2000f8e023f */
[----:B------:R-:W-:Y:S01]  /*0d50*/  CS2R R130, SRZ ;  /* 0x0000000000827805 */ /* 0x000fe2000001ff00 */
[----:B------:R-:W-:Y:S01]  /*0d60*/  ISETP.NE.AND P0, PT, R5, 0x1, PT ;  /* 0x000000010500780c */ /* 0x000fe20003f05270 */
[----:B------:R-:W-:Y:S01]  /*0d70*/  IMAD.MOV.U32 R5, RZ, RZ, c[0x0][0x168] ;  /* 0x00005a00ff057624 */ /* 0x000fe200078e00ff */
[----:B------:R-:W-:Y:S01]  /*0d80*/  IADD3 R0, R54, 0x7f, RZ ;  /* 0x0000007f36007810 */ /* 0x000fe20007ffe0ff */
[----:B------:R-:W-:Y:S01]  /*0d90*/  USHF.R.U32.HI UR4, URZ, 0x1f, UR5 ;  /* 0x0000001f3f047899 */ /* 0x000fe20008011605 */
[----:B------:R-:W-:Y:S01]  /*0da0*/  MOV R56, R2 ;  /* 0x0000000200387202 */ /* 0x000fe20000000f00 */
[----:B------:R1:W-:Y:S01]  /*0db0*/  STL [R1+0x58], R54 ;  /* 0x0000583601007387 */ /* 0x0003e20000100800 */
[----:B------:R-:W-:Y:S01]  /*0dc0*/  CS2R R128, SRZ ;  /* 0x0000000000807805 */ /* 0x000fe2000001ff00 */
[----:B------:R-:W-:Y:S01]  /*0dd0*/  @P1 IMAD.HI.U32 R4, R0, c[0x0][0x2c8], RZ ;  /* 0x0000b20000041a27 */ /* 0x000fe200078e00ff */
[----:B------:R-:W-:Y:S01]  /*0de0*/  ULEA.HI.SX32 UR4, UR5, UR4, 0x1c ;  /* 0x0000000405047291 */ /* 0x000fe2000f8fe23f */
[----:B------:R-:W-:Y:S01]  /*0df0*/  CS2R R126, SRZ ;  /* 0x00000000007e7805 */ /* 0x000fe2000001ff00 */
[----:B------:R-:W-:Y:S01]  /*0e00*/  CS2R R124, SRZ ;  /* 0x00000000007c7805 */ /* 0x000fe2000001ff00 */
[----:B------:R-:W-:Y:S01]  /*0e10*/  IMAD.MOV.U32 R122, RZ, RZ, RZ ;  /* 0x000000ffff7a7224 */ /* 0x000fe200078e00ff */
[----:B------:R-:W-:Y:S01]  /*0e20*/  @P1 SHF.R.U32.HI R0, RZ, c[0x0][0x2cc], R4 ;  /* 0x0000b300ff001a19 */ /* 0x000fe20000011604 */
[----:B------:R-:W-:Y:S01]  /*0e30*/  @P0 IMAD.HI.U32 R3, R2, c[0x0][0x54c], RZ ;  /* 0x0001530002030a27 */ /* 0x000fe200078e00ff */
[----:B------:R-:W-:Y:S01]  /*0e40*/  IADD3 R4, -R5, 0x60, RZ ;  /* 0x0000006005047810 */ /* 0x000fe20007ffe1ff */
[----:B------:R-:W-:Y:S01]  /*0e50*/  CS2R R120, SRZ ;  /* 0x0000000000787805 */ /* 0x000fe2000001ff00 */
[----:B------:R-:W-:Y:S01]  /*0e60*/  CS2R R6, SRZ ;  /* 0x0000000000067805 */ /* 0x000fe2000001ff00 */
[----:B------:R-:W-:Y:S01]  /*0e70*/  MOV R118, RZ ;  /* 0x000000ff00767202 */ /* 0x000fe20000000f00 */
[----:B------:R-:W-:Y:S01]  /*0e80*/  CS2R R116, SRZ ;  /* 0x0000000000747805 */ /* 0x000fe2000001ff00 */
[----:B------:R-:W-:Y:S01]  /*0e90*/  IADD3 R0, R0, c[0x0][0x1d0], R4 ;  /* 0x0000740000007a10 */ /* 0x000fe20007ffe004 */
[----:B------:R-:W-:Y:S01]  /*0ea0*/  CS2R R8, SRZ ;  /* 0x0000000000087805 */ /* 0x000fe2000001ff00 */
[----:B------:R-:W-:Y:S01]  /*0eb0*/  @P0 SHF.R.U32.HI R56, RZ, c[0x0][0x550], R3 ;  /* 0x00015400ff380a19 */ /* 0x000fe20000011603 */
[----:B------:R-:W-:Y:S01]  /*0ec0*/  IMAD.MOV.U32 R114, RZ, RZ, RZ ;  /* 0x000000ffff727224 */ /* 0x000fe200078e00ff */
[----:B------:R-:W-:Y:S01]  /*0ed0*/  CS2R R10, SRZ ;  /* 0x00000000000a7805 */ /* 0x000fe2000001ff00 */
[----:B------:R-:W-:Y:S01]  /*0ee0*/  IMAD.HI R3, R0, 0x2aaaaaab, RZ ;  /* 0x2aaaaaab00037827 */ /* 0x000fe200078e02ff */
[----:B------:R-:W-:Y:S01]  /*0ef0*/  MOV R110, RZ ;  /* 0x000000ff006e7202 */ /* 0x000fe20000000f00 */
[----:B------:R-:W-:Y:S01]  /*0f00*/  CS2R R12, SRZ ;  /* 0x00000000000c7805 */ /* 0x000fe2000001ff00 */
[----:B------:R-:W-:Y:S01]  /*0f10*/  CS2R R14, SRZ ;  /* 0x00000000000e7805 */ /* 0x000fe2000001ff00 */
[----:B------:R-:W-:Y:S01]  /*0f20*/  IMAD.MOV R0, RZ, RZ, -R56 ;  /* 0x000000ffff007224 */ /* 0x000fe200078e0a38 */
[----:B------:R-:W-:Y:S01]  /*0f30*/  SHF.R.U32.HI R4, RZ, 0x1f, R3 ;  /* 0x0000001fff047819 */ /* 0x000fe20000011603 */
[----:B------:R-:W-:Y:S01]  /*0f40*/  IMAD.MOV.U32 R112, RZ, RZ, RZ ;  /* 0x000000ffff707224 */ /* 0x000fe200078e00ff */
[----:B------:R-:W-:Y:S01]  /*0f50*/  MOV R104, RZ ;  /* 0x000000ff00687202 */ /* 0x000fe20000000f00 */
[----:B------:R-:W-:Y:S01]  /*0f60*/  IMAD R60, R0, c[0x0][0x548], R2 ;  /* 0x00015200003c7a24 */ /* 0x000fe200078e0202 */
[----:B------:R-:W-:Y:S01]  /*0f70*/  LEA.HI.SX32 R3, R3, R4, 0x1c ;  /* 0x0000000403037211 */ /* 0x000fe200078fe2ff */
[----:B------:R-:W-:Y:S01]  /*0f80*/  IMAD.MOV.U32 R108, RZ, RZ, RZ ;  /* 0x000000ffff6c7224 */ /* 0x000fe200078e00ff */
[----:B------:R-:W-:Y:S01]  /*0f90*/  PRMT R0, RZ, 0x7610, R0 ;  /* 0x00007610ff007816 */ /* 0x000fe20000000000 */
[----:B------:R-:W-:Y:S01]  /*0fa0*/  CS2R R4, SRZ ;  /* 0x0000000000047805 */ /* 0x000fe2000001ff00 */
[----:B------:R-:W-:Y:S01]  /*0fb0*/  IMNMX R52, R3, UR4, PT ;  /* 0x0000000403347c17 */ /* 0x000fe2000b800200 */
[----:B------:R-:W-:Y:S01]  /*0fc0*/  IMAD.MOV.U32 R106, RZ, RZ, RZ ;  /* 0x000000ffff6a7224 */ /* 0x000fe200078e00ff */
[----:B------:R-:W-:Y:S01]  /*0fd0*/  CS2R R16, SRZ ;  /* 0x0000000000107805 */ /* 0x000fe2000001ff00 */
[----:B------:R-:W-:Y:S01]  /*0fe0*/  IMAD.MOV.U32 R102, RZ, RZ, RZ ;  /* 0x000000ffff667224 */ /* 0x000fe200078e00ff */
[----:B------:R-:W-:Y:S01]  /*0ff0*/  ISETP.GE.AND P0, PT, R52, 0x1, PT ;  /* 0x000000013400780c */ /* 0x000fe20003f06270 */
        /* <DEDUP_REMOVED lines=70> */
[----:B------:R1:W-:Y:S04]  /*1460*/  STL [R1+0x4c], R60 ;  /* 0x00004c3c01007387 */ /* 0x0003e80000100800 */
[----:B------:R1:W-:Y:S01]  /*1470*/  STL [R1+0x14], R52 ;  /* 0x0000143401007387 */ /* 0x0003e20000100800 */
[----:B------:R-:W-:Y:S05]  /*1480*/  @!P0 BRA `(.L_x_1270) ;  /* 0x000117a000008947 */ /* 0x000fea0003800000 */
[----:B-1----:R-:W2:Y:S01]  /*1490*/  LDL R52, [R1+0x90] ;  /* 0x0000900001347983 */ /* 0x002ea20000100800 */
[----:B------:R-:W-:Y:S01]  /*14a0*/  IMAD.MOV.U32 R62, RZ, RZ, R55 ;  /* 0x000000ffff3e7224 */ /* 0x000fe200078e0037 */
[----:B------:R-:W-:-:S02]  /*14b0*/  ISETP.NE.U32.AND P0, PT, RZ, c[0x0][0x340], PT ;  /* 0x0000d000ff007a0c */ /* 0x000fc40003f05070 */
[----:B------:R-:W3:Y:S02]  /*14c0*/  LDL R55, [R1+0x44] ;  /* 0x0000440001377983 */ /* 0x000ee40000100800 */
[----:B------:R-:W-:Y:S02]  /*14d0*/  ISETP.NE.AND.EX P0, PT, RZ, c[0x0][0x344], PT, P0 ;  /* 0x0000d100ff007a0c */ /* 0x000fe40003f05300 */
[----:B------:R-:W4:Y:S04]  /*14e0*/  LDL.64 R58, [R1+0x38] ;  /* 0x00003800013a7983 */ /* 0x000f280000100a00 */
[----:B------:R-:W5:Y:S04]  /*14f0*/  LDL R18, [R1+0x40] ;  /* 0x0000400001127983 */ /* 0x000f680000100800 */
[----:B------:R-:W3:Y:S03]  /*1500*/  LDL R17, [R1+0x48] ;  /* 0x0000480001117983 */ /* 0x000ee60000100800 */
[----:B------:R-:W-:-:S04]  /*1510*/  @P0 IMAD.MOV.U32 R2, RZ, RZ, 0x4 ;  /* 0x00000004ff020424 */ /* 0x000fc800078e00ff */
[----:B------:R-:W-:-:S05]  /*1520*/  @P0 IMAD.WIDE R2, R56, R2, c[0x0][0x340] ;  /* 0x0000d00038020625 */ /* 0x000fca00078e0202 */
[----:B------:R1:W4:Y:S04]  /*1530*/  @P0 LDG.E R16, [R2.64] ;  /* 0x0000000802100981 */ /* 0x000328000c1e1900 */
[----:B------:R-:W2:Y:S01]  /*1540*/  S2R R63, SR_TID.X ;  /* 0x00000000003f7919 */ /* 0x000ea20000002100 */
[----:B------:R-:W-:-:S05]  /*1550*/  SHF.R.S32.HI R13, RZ, 0x1f, R60 ;  /* 0x0000001fff0d7819 */ /* 0x000fca000001143c */
[----:B------:R-:W-:Y:S01]  /*1560*/  IMAD R5, R13, c[0x0][0x1b8], RZ ;  /* 0x00006e000d057a24 */ /* 0x000fe200078e02ff */
[----:B------:R-:W-:-:S03]  /*1570*/  SHF.R.S32.HI R15, RZ, 0x1f, R56 ;  /* 0x0000001fff0f7819 */ /* 0x000fc60000011438 */
[C---:B------:R-:W-:Y:S02]  /*1580*/  IMAD R5, R60.reuse, c[0x0][0x1bc], R5 ;  /* 0x00006f003c057a24 */ /* 0x040fe400078e0205 */
[----:B-1----:R-:W-:-:S05]  /*1590*/  IMAD.WIDE.U32 R2, R60, c[0x0][0x1b8], RZ ;  /* 0x00006e003c027a25 */ /* 0x002fca00078e00ff */
[----:B------:R-:W-:Y:S01]  /*15a0*/  IADD3 R3, R3, R5, RZ ;  /* 0x0000000503037210 */ /* 0x000fe20007ffe0ff */
[----:B------:R-:W-:-:S04]  /*15b0*/  IMAD R5, R15, c[0x0][0x1c0], RZ ;  /* 0x000070000f057a24 */ /* 0x000fc800078e02ff */
[C---:B------:R-:W-:Y:S02]  /*15c0*/  IMAD R5, R56.reuse, c[0x0][0x1c4], R5 ;  /* 0x0000710038057a24 */ /* 0x040fe400078e0205 */
[----:B------:R-:W-:-:S05]  /*15d0*/  IMAD.WIDE.U32 R2, R56, c[0x0][0x1c0], R2 ;  /* 0x0000700038027a25 */ /* 0x000fca00078e0002 */
[----:B------:R-:W-:Y:S02]  /*15e0*/  IADD3 R3, R3, R5, RZ ;  /* 0x0000000503037210 */ /* 0x000fe40007ffe0ff */
[----:B------:R-:W-:Y:S02]  /*15f0*/  LOP3.LUT R62, R62, 0xfffffffe, RZ, 0xc0, !PT ;  /* 0xfffffffe3e3e7812 */ /* 0x000fe400078ec0ff */
[----:B--2---:R-:W-:Y:S02]  /*1600*/  IADD3 R4, R52, R54, RZ ;  /* 0x0000003634047210 */ /* 0x004fe40007ffe0ff */
[----:B------:R-:W-:-:S03]  /*1610*/  SHF.R.S32.HI R52, RZ, 0x1f, R63 ;  /* 0x0000001fff347819 */ /* 0x000fc6000001143f */
[----:B------:R-:W-:Y:S01]  /*1620*/  @P1 IMAD.HI.U32 R6, R4, c[0x0][0x2c8], RZ ;  /* 0x0000b20004061a27 */ /* 0x000fe200078e00ff */
[----:B------:R-:W-:-:S03]  /*1630*/  LEA.HI R52, R52, R63, RZ, 0x3 ;  /* 0x0000003f34347211 */ /* 0x000fc600078f18ff */
[----:B------:R-:W-:Y:S01]  /*1640*/  IMAD.MOV.U32 R0, RZ, RZ, R4 ;  /* 0x000000ffff007224 */ /* 0x000fe200078e0004 */
[----:B------:R-:W-:Y:S02]  /*1650*/  @P1 SHF.R.U32.HI R0, RZ, c[0x0][0x2cc], R6 ;  /* 0x0000b300ff001a19 */ /* 0x000fe40000011606 */
[----:B------:R-:W-:Y:S02]  /*1660*/  SHF.R.S32.HI R52, RZ, 0x3, R52 ;  /* 0x00000003ff347819 */ /* 0x000fe40000011434 */
[--C-:B------:R-:W-:Y:S01]  /*1670*/  SHF.R.S32.HI R6, RZ, 0x1f, R0.reuse ;  /* 0x0000001fff067819 */ /* 0x100fe20000011400 */
[----:B------:R-:W-:Y:S01]  /*1680*/  IMAD.MOV R8, RZ, RZ, -R0 ;  /* 0x000000ffff087224 */ /* 0x000fe200078e0a00 */
[----:B------:R-:W-:Y:S02]  /*1690*/  SHF.R.S32.HI R9, RZ, 0x1f, R52 ;  /* 0x0000001fff097819 */ /* 0x000fe40000011434 */
[----:B---3--:R-:W-:Y:S01]  /*16a0*/  ISETP.GE.AND P2, PT, R55, c[0x0][0x1d4], PT ;  /* 0x0000750037007a0c */ /* 0x008fe20003f46270 */
[----:B------:R-:W-:-:S02]  /*16b0*/  IMAD R5, R6, c[0x0][0x1b0], RZ ;  /* 0x00006c0006057a24 */ /* 0x000fc400078e02ff */
[----:B------:R-:W-:Y:S01]  /*16c0*/  IMAD.WIDE.U32 R2, R0, c[0x0][0x1b0], R2 ;  /* 0x00006c0000027a25 */ /* 0x000fe200078e0002 */
[----:B------:R-:W-:-:S03]  /*16d0*/  SEL R10, RZ, 0xffffffff, P2 ;  /* 0xffffffffff0a7807 */ /* 0x000fc60001000000 */
[----:B------:R-:W-:Y:S02]  /*16e0*/  IMAD R12, R0, c[0x0][0x1b4], R5 ;  /* 0x00006d00000c7a24 */ /* 0x000fe400078e0205 */
[----:B------:R-:W-:Y:S02]  /*16f0*/  IMAD R8, R8, c[0x0][0x2c4], R4 ;  /* 0x0000b10008087a24 */ /* 0x000fe400078e0204 */
[----:B------:R-:W-:Y:S02]  /*1700*/  IMAD R0, R9, c[0x0][0x1e0], RZ ;  /* 0x0000780009007a24 */ /* 0x000fe400078e02ff */
[----:B----4-:R-:W-:-:S04]  /*1710*/  IMAD.WIDE.U32 R6, R52, c[0x0][0x1e0], R58 ;  /* 0x0000780034067a25 */ /* 0x010fc800078e003a */
[----:B------:R-:W-:Y:S02]  /*1720*/  IMAD R0, R52, c[0x0][0x1e4], R0 ;  /* 0x0000790034007a24 */ /* 0x000fe400078e0200 */
[----:B------:R-:W-:Y:S01]  /*1730*/  IMAD.SHL.U32 R14, R10, 0x2, RZ ;  /* 0x000000020a0e7824 */ /* 0x000fe200078e00ff */
[----:B------:R-:W-:Y:S01]  /*1740*/  SHF.R.S32.HI R10, RZ, 0x1f, R8 ;  /* 0x0000001fff0a7819 */ /* 0x000fe20000011408 */
[----:B------:R-:W-:Y:S01]  /*1750*/  IMAD R9, R9, c[0x0][0x208], RZ ;  /* 0x0000820009097a24 */ /* 0x000fe200078e02ff */
[----:B------:R-:W-:Y:S01]  /*1760*/  IADD3 R7, R7, R0, RZ ;  /* 0x0000000007077210 */ /* 0x000fe20007ffe0ff */
[----:B------:R-:W-:Y:S01]  /*1770*/  IMAD.WIDE.U32 R4, R52, c[0x0][0x208], R58 ;  /* 0x0000820034047a25 */ /* 0x000fe200078e003a */
[----:B------:R-:W-:-:S03]  /*1780*/  IADD3 R3, R3, R12, RZ ;  /* 0x0000000c03037210 */ /* 0x000fc60007ffe0ff */
[----:B------:R-:W-:Y:S02]  /*1790*/  IMAD R9, R52, c[0x0][0x20c], R9 ;  /* 0x0000830034097a24 */ /* 0x000fe400078e0209 */
[----:B------:R-:W-:Y:S02]  /*17a0*/  IMAD R0, R10, c[0x0][0x1a8], RZ ;  /* 0x00006a000a007a24 */ /* 0x000fe400078e02ff */
[----:B------:R-:W-:Y:S02]  /*17b0*/  IMAD.IADD R5, R5, 0x1, R9 ;  /* 0x0000000105057824 */ /* 0x000fe400078e0209 */
[C---:B------:R-:W-:Y:S02]  /*17c0*/  IMAD R12, R8.reuse, c[0x0][0x1ac], R0 ;  /* 0x00006b00080c7a24 */ /* 0x040fe400078e0200 */
[----:B------:R-:W-:Y:S01]  /*17d0*/  IMAD.WIDE.U32 R8, R8, c[0x0][0x1a8], R2 ;  /* 0x00006a0008087a25 */ /* 0x000fe200078e0002 */
[----:B------:R-:W-:-:S03]  /*17e0*/  ISETP.GE.AND P1, PT, R58, c[0x0][0x1d4], PT ;  /* 0x000075003a007a0c */ /* 0x000fc60003f26270 */
[C---:B------:R-:W-:Y:S02]  /*17f0*/  IMAD R2, R13.reuse, c[0x0][0x210], RZ ;  /* 0x000084000d027a24 */ /* 0x040fe400078e02ff */
[----:B------:R-:W-:Y:S02]  /*1800*/  IMAD R0, R13, c[0x0][0x1e8], RZ ;  /* 0x00007a000d007a24 */ /* 0x000fe400078e02ff */
[C---:B------:R-:W-:Y:S02]  /*1810*/  IMAD R2, R60.reuse, c[0x0][0x214], R2 ;  /* 0x000085003c027a24 */ /* 0x040fe400078e0202 */
[----:B------:R-:W-:Y:S01]  /*1820*/  IMAD.WIDE.U32 R4, R60, c[0x0][0x210], R4 ;  /* 0x000084003c047a25 */ /* 0x000fe200078e0004 */
[----:B------:R-:W-:Y:S02]  /*1830*/  @P2 LOP3.LUT R62, R62, 0x1, RZ, 0xfc, !PT ;  /* 0x000000013e3e2812 */ /* 0x000fe400078efcff */
[----:B------:R-:W-:Y:S01]  /*1840*/  @P0 SHF.R.S32.HI R3, RZ, 0x1f, R16 ;  /* 0x0000001fff030819 */ /* 0x000fe20000011410 */
[C---:B------:R-:W-:Y:S01]  /*1850*/  IMAD R0, R60.reuse, c[0x0][0x1ec], R0 ;  /* 0x00007b003c007a24 */ /* 0x040fe200078e0200 */
[----:B------:R-:W-:Y:S01]  /*1860*/  @!P0 MOV R3, R15 ;  /* 0x0000000f00038202 */ /* 0x000fe20000000f00 */
[----:B------:R-:W-:Y:S01]  /*1870*/  IMAD.WIDE.U32 R6, R60, c[0x0][0x1e8], R6 ;  /* 0x00007a003c067a25 */ /* 0x000fe200078e0006 */
[----:B------:R-:W-:-:S02]  /*1880*/  IADD3 R5, R5, R2, RZ ;  /* 0x0000000205057210 */ /* 0x000fc40007ffe0ff */
[----:B------:R-:W-:Y:S01]  /*1890*/  LOP3.LUT R62, R62, 0xfffffffd, RZ, 0xc0, !PT ;  /* 0xfffffffd3e3e7812 */ /* 0x000fe200078ec0ff */
[----:B------:R-:W-:Y:S01]  /*18a0*/  IMAD.IADD R7, R7, 0x1, R0 ;  /* 0x0000000107077824 */ /* 0x000fe200078e0200 */
[----:B------:R-:W-:Y:S01]  /*18b0*/  @P0 MOV R2, R16 ;  /* 0x0000001000020202 */ /* 0x000fe20000000f00 */
[----:B------:R-:W-:Y:S02]  /*18c0*/  @!P0 IMAD.MOV.U32 R2, RZ, RZ, R56 ;  /* 0x000000ffff028224 */ /* 0x000fe400078e0038 */
[C---:B------:R-:W-:Y:S01]  /*18d0*/  IMAD R0, R3.reuse, c[0x0][0x1f0], RZ ;  /* 0x00007c0003007a24 */ /* 0x040fe200078e02ff */
[----:B------:R-:W-:Y:S01]  /*18e0*/  @P1 LOP3.LUT R62, R62, 0x2, RZ, 0xfc, !PT ;  /* 0x000000023e3e1812 */ /* 0x000fe200078efcff */
[----:B------:R-:W-:Y:S02]  /*18f0*/  IMAD R3, R3, c[0x0][0x218], RZ ;  /* 0x0000860003037a24 */ /* 0x000fe400078e02ff */
[----:B------:R-:W-:-:S04]  /*1900*/  IMAD.WIDE.U32 R6, R2, c[0x0][0x1f0], R6 ;  /* 0x00007c0002067a25 */ /* 0x000fc800078e0006 */
[C---:B------:R-:W-:Y:S01]  /*1910*/  IMAD.WIDE.U32 R4, R2.reuse, c[0x0][0x218], R4 ;  /* 0x0000860002047a25 */ /* 0x040fe200078e0004 */
[----:B------:R-:W-:Y:S03]  /*1920*/  STL [R1+0xc], R62 ;  /* 0x00000c3e01007387 */ /* 0x000fe60000100800 */
[C---:B------:R-:W-:Y:S02]  /*1930*/  IMAD R0, R2.reuse, c[0x0][0x1f4], R0 ;  /* 0x00007d0002007a24 */ /* 0x040fe400078e0200 */
[----:B------:R-:W-:Y:S01]  /*1940*/  IMAD R2, R2, c[0x0][0x21c], R3 ;  /* 0x0000870002027a24 */ /* 0x000fe200078e0203 */
[----:B------:R1:W-:Y:S04]  /*1950*/  STL.64 [R1+0x20], R6 ;  /* 0x0000200601007387 */ /* 0x0003e80000100a00 */
[----:B------:R2:W-:Y:S01]  /*1960*/  STL.64 [R1+0x28], R4 ;  /* 0x0000280401007387 */ /* 0x0005e20000100a00 */
[----:B------:R-:W-:-:S02]  /*1970*/  SEL R11, RZ, 0x1, P1 ;  /* 0x00000001ff0b7807 */ /* 0x000fc40000800000 */
[----:B-----5:R-:W-:Y:S02]  /*1980*/  ISETP.GE.AND P6, PT, R18, c[0x0][0x1d4], PT ;  /* 0x0000750012007a0c */ /* 0x020fe40003fc6270 */
[----:B------:R-:W-:Y:S02]  /*1990*/  ISETP.GE.AND P5, PT, R17, c[0x0][0x1d4], PT ;  /* 0x0000750011007a0c */ /* 0x000fe40003fa6270 */
[----:B-1----:R-:W-:Y:S02]  /*19a0*/  IADD3 R6, R7, R0, RZ ;  /* 0x0000000007067210 */ /* 0x002fe40007ffe0ff */
[----:B------:R-:W-:-:S03]  /*19b0*/  IADD3 R0, R5, R2, RZ ;  /* 0x0000000205007210 */ /* 0x000fc60007ffe0ff */
[----:B------:R2:W-:Y:S04]  /*19c0*/  STL [R1+0x30], R6 ;  /* 0x0000300601007387 */ /* 0x0005e80000100800 */
[----:B------:R2:W-:Y:S01]  /*19d0*/  STL [R1+0x34], R0 ;  /* 0x0000340001007387 */ /* 0x0005e20000100800 */
[----:B------:R-:W-:Y:S01]  /*19e0*/  LOP3.LUT R20, R14, 0x2, R11, 0xe2, !PT ;  /* 0x000000020e147812 */ /* 0x000fe200078ee20b */
[----:B------:R-:W-:Y:S01]  /*19f0*/  IMAD.IADD R12, R9, 0x1, R12 ;  /* 0x00000001090c7824 */ /* 0x000fe200078e020c */
[----:B------:R-:W-:Y:S02]  /*1a00*/  SEL R11, RZ, 0x4, P6 ;  /* 0x00000004ff0b7807 */ /* 0x000fe40003000000 */
[----:B------:R-:W-:Y:S02]  /*1a10*/  SEL R10, RZ, 0x8, P5 ;  /* 0x00000008ff0a7807 */ /* 0x000fe40002800000 */
[----:B------:R-:W-:-:S02]  /*1a20*/  LEA R14, P1, R8, c[0x0][0x160], 0x1 ;  /* 0x00005800080e7a11 */ /* 0x000fc400078208ff */
[----:B------:R-:W-:Y:S01]  /*1a30*/  ISETP.GE.AND P0, PT, R55, c[0x0][0x198], PT ;  /* 0x0000660037007a0c */ /* 0x000fe20003f06270 */
[----:B------:R-:W-:Y:S01]  /*1a40*/  IMAD.IADD R3, R52, 0x1, R54 ;  /* 0x0000000134037824 */ /* 0x000fe200078e0236 */
[----:B------:R-:W-:Y:S02]  /*1a50*/  LOP3.LUT R20, R10, R20, R11, 0xfe, !PT ;  /* 0x000000140a147212 */ /* 0x000fe400078efe0b */
[----:B------:R-:W-:Y:S02]  /*1a60*/  LEA.HI.X R12, R8, c[0x0][0x164], R12, 0x1, P1 ;  /* 0x00005900080c7a11 */ /* 0x000fe400008f0c0c */
[----:B------:R-:W-:Y:S02]  /*1a70*/  ISETP.GE.AND P2, PT, R58, c[0x0][0x198], PT ;  /* 0x000066003a007a0c */ /* 0x000fe40003f46270 */
[----:B------:R-:W-:Y:S02]  /*1a80*/  P2R R13, PR, RZ, 0x1 ;  /* 0x00000001ff0d7803 */ /* 0x000fe40000000000 */
[----:B------:R-:W-:-:S02]  /*1a90*/  ISETP.GE.AND P4, PT, R18, c[0x0][0x198], PT ;  /* 0x0000660012007a0c */ /* 0x000fc40003f86270 */
[----:B------:R-:W-:Y:S01]  /*1aa0*/  ISETP.GE.AND P3, PT, R17, c[0x0][0x198], PT ;  /* 0x0000660011007a0c */ /* 0x000fe20003f66270 */
[----:B------:R-:W-:Y:S10]  /*1ab0*/  BRA.DIV ~URZ, `(.L_x_1271) ;  /* 0x000136627f007947 */ /* 0x000ff4000b800000 */
[----:B------:R1:W3:Y:S02]  /*1ac0*/  SHFL.IDX PT, R2, R12, RZ, 0x181f ;  /* 0x00181fff0c027589 */ /* 0x0002e400000e0000 */
.L_x_1321:
[----:B------:R-:W-:Y:S05]  /*1ad0*/  BRA.DIV ~URZ, `(.L_x_1272) ;  /* 0x000136b27f007947 */ /* 0x000fea000b800000 */
[----:B--2---:R2:W4:Y:S02]  /*1ae0*/  SHFL.IDX PT, R0, R14, RZ, 0x181f ;  /* 0x00181fff0e007589 */ /* 0x00452400000e0000 */
.L_x_1322:
        /* <DEDUP_REMOVED lines=12> */
[----:B------:R-:W-:-:S02]  /*1bb0*/  ISETP.NE.AND P1, PT, R13, RZ, PT ;  /* 0x000000ff0d00720c */ /* 0x000fc40003f25270 */
[----:B-----5:R-:W-:-:S04]  /*1bc0*/  LEA R10, P0, R8, R0, 0x1 ;  /* 0x00000000080a7211 */ /* 0x020fc800078008ff */
[----:B------:R-:W-:Y:S02]  /*1bd0*/  LEA.HI.X R11, R8, R2, R9, 0x1, P0 ;  /* 0x00000002080b7211 */ /* 0x000fe400000f0c09 */
[----:B--2---:R-:W-:-:S03]  /*1be0*/  LEA R8, P0, R6, R0, 0x1 ;  /* 0x0000000006087211 */ /* 0x004fc600078008ff */
[----:B------:R-:W-:Y:S01]  /*1bf0*/  @!PT LDS RZ, [RZ] ;  /* 0x00000000fffff984 */ /* 0x000fe20000000800 */
[----:B------:R-:W-:Y:S01]  /*1c00*/  @!PT LDS RZ, [RZ] ;  /* 0x00000000fffff984 */ /* 0x000fe20000000800 */
[----:B------:R-:W-:Y:S01]  /*1c10*/  @!PT LDS RZ, [RZ] ;  /* 0x00000000fffff984 */ /* 0x000fe20000000800 */
[----:B------:R2:W-:Y:S01]  /*1c20*/  LDGSTS.E.BYPASS.LTC128B.128 [R251+0x18100], [R10.64], !P2 ;  /* 0x181000000afb7fae */ /* 0x0005e2000d101d48 */
[----:B----4-:R-:W-:Y:S02]  /*1c30*/  LEA.HI.X R9, R6, R2, R7, 0x1, P0 ;  /* 0x0000000206097211 */ /* 0x010fe400000f0c07 */
[----:B---3--:R-:W-:-:S03]  /*1c40*/  LEA R6, P0, R4, R0, 0x1 ;  /* 0x0000000004067211 */ /* 0x008fc600078008ff */
[----:B------:R2:W-:Y:S01]  /*1c50*/  LDGSTS.E.BYPASS.LTC128B.128 [R251+0x1c100], [R8.64], !P1 ;  /* 0x1c10000008fb7fae */ /* 0x0005e2000c901d48 */
[----:B------:R-:W-:Y:S02]  /*1c60*/  LEA.HI.X R7, R4, R2, R5, 0x1, P0 ;  /* 0x0000000204077211 */ /* 0x000fe400000f0c05 */
[----:B------:R-:W-:-:S03]  /*1c70*/  LEA R4, P0, R16, R0, 0x1 ;  /* 0x0000000010047211 */ /* 0x000fc600078008ff */
[----:B------:R2:W-:Y:S01]  /*1c80*/  LDGSTS.E.BYPASS.LTC128B.128 [R251+0x20100], [R6.64], !P4 ;  /* 0x2010000006fb7fae */ /* 0x0005e2000e101d48 */
[----:B------:R-:W-:-:S05]  /*1c90*/  LEA.HI.X R5, R16, R2, R17, 0x1, P0 ;  /* 0x0000000210057211 */ /* 0x000fca00000f0c11 */
[----:B------:R2:W-:Y:S04]  /*1ca0*/  LDGSTS.E.BYPASS.LTC128B.128 [R251+0x24100], [R4.64], !P3 ;  /* 0x2410000004fb7fae */ /* 0x0005e8000d901d48 */
.L_x_1274:
[----:B------:R-:W-:Y:S05]  /*1cb0*/  BSYNC B0 ;  /* 0x0000000000007941 */ /* 0x000fea0003800000 */
.L_x_1273:
[----:B------:R-:W-:Y:S05]  /*1cc0*/  BRA.DIV ~URZ, `(.L_x_1275) ;  /* 0x000135227f007947 */ /* 0x000fea000b800000 */
[----:B---3--:R3:W1:Y:S04]  /*1cd0*/  SHFL.IDX PT, R2, R12, 0x1, 0x181f ;  /* 0x00381f000c027f89 */ /* 0x00866800000e0000 */
[----:B----4-:R3:W4:Y:S02]  /*1ce0*/  SHFL.IDX PT, R0, R14, 0x1, 0x181f ;  /* 0x00381f000e007f89 */ /* 0x01072400000e0000 */
.L_x_1323:
[----:B--2---:R-:W-:Y:S01]  /*1cf0*/  IADD3 R4, R3, 0x20, RZ ;  /* 0x0000002003047810 */ /* 0x004fe20007ffe0ff */
[----:B------:R-:W-:Y:S03]  /*1d00*/  BSSY B0, `(.L_x_1276) ;  /* 0x000001a000007945 */ /* 0x000fe60003800000 */
[----:B------:R-:W-:-:S13]  /*1d10*/  ISETP.GE.AND P0, PT, R4, R15, PT ;  /* 0x0000000f0400720c */ /* 0x000fda0003f06270 */
[----:B------:R-:W-:Y:S05]  /*1d20*/  @P0 BRA `(.L_x_1277) ;  /* 0x0000017000000947 */ /* 0x000fea0003800000 */
[----:B------:R-:W2:Y:S04]  /*1d30*/  LDL.64 R8, [R1+0x38] ;  /* 0x0000380001087983 */ /* 0x000ea80000100a00 */
[----:B------:R-:W5:Y:S04]  /*1d40*/  LDL R6, [R1+0x44] ;  /* 0x0000440001067983 */ /* 0x000f680000100800 */
[----:B---3--:R-:W3:Y:S04]  /*1d50*/  LDL R7, [R1+0x64] ;  /* 0x0000640001077983 */ /* 0x008ee80000100800 */
[----:B----4-:R-:W4:Y:S04]  /*1d60*/  LDL R5, [R1+0x40] ;  /* 0x0000400001057983 */ /* 0x010f280000100800 */
[----:B------:R-:W4:Y:S04]  /*1d70*/  LDL R18, [R1+0x60] ;  /* 0x0000600001127983 */ /* 0x000f280000100800 */
[----:B------:R-:W4:Y:S04]  /*1d80*/  LDL R16, [R1+0x48] ;  /* 0x0000480001107983 */ /* 0x000f280000100800 */
[----:B------:R-:W4:Y:S01]  /*1d90*/  LDL R17, [R1+0x5c] ;  /* 0x00005c0001117983 */ /* 0x000f220000100800 */
[----:B------:R-:W-:-:S02]  /*1da0*/  ISETP.NE.AND P1, PT, R13, RZ, PT ;  /* 0x000000ff0d00720c */ /* 0x000fc40003f25270 */
[----:B--2---:R-:W-:-:S04]  /*1db0*/  LEA R10, P0, R8, R0, 0x1 ;  /* 0x00000000080a7211 */ /* 0x004fc800078008ff */
[----:B-1----:R-:W-:Y:S02]  /*1dc0*/  LEA.HI.X R11, R8, R2, R9, 0x1, P0 ;  /* 0x00000002080b7211 */ /* 0x002fe400000f0c09 */
[----:B-----5:R-:W-:-:S03]  /*1dd0*/  LEA R8, P0, R6, R0, 0x1 ;  /* 0x0000000006087211 */ /* 0x020fc600078008ff */
[----:B------:R-:W-:Y:S01]  /*1de0*/  @!PT LDS RZ, [RZ] ;  /* 0x00000000fffff984 */ /* 0x000fe20000000800 */
[----:B------:R-:W-:Y:S01]  /*1df0*/  @!PT LDS RZ, [RZ] ;  /* 0x00000000fffff984 */ /* 0x000fe20000000800 */
[----:B------:R-:W-:Y:S01]  /*1e00*/  @!PT LDS RZ, [RZ] ;  /* 0x00000000fffff984 */ /* 0x000fe20000000800 */
[----:B------:R1:W-:Y:S01]  /*1e10*/  LDGSTS.E.BYPASS.LTC128B.128 [R251+0x19100], [R10.64], !P2 ;  /* 0x191000000afb7fae */ /* 0x0003e2000d101d48 */
[----:B---3--:R-:W-:Y:S02]  /*1e20*/  LEA.HI.X R9, R6, R2, R7, 0x1, P0 ;  /* 0x0000000206097211 */ /* 0x008fe400000f0c07 */
[----:B----4-:R-:W-:-:S03]  /*1e30*/  LEA R6, P0, R5, R0, 0x1 ;  /* 0x0000000005067211 */ /* 0x010fc600078008ff */
[----:B------:R1:W-:Y:S01]  /*1e40*/  LDGSTS.E.BYPASS.LTC128B.128 [R251+0x1d100], [R8.64], !P1 ;  /* 0x1d10000008fb7fae */ /* 0x0003e2000c901d48 */
[----:B------:R-:W-:Y:S02]  /*1e50*/  LEA.HI.X R7, R5, R2, R18, 0x1, P0 ;  /* 0x0000000205077211 */ /* 0x000fe400000f0c12 */
[----:B------:R-:W-:-:S03]  /*1e60*/  LEA R4, P0, R16, R0, 0x1 ;  /* 0x0000000010047211 */ /* 0x000fc600078008ff */
[----:B------:R1:W-:Y:S01]  /*1e70*/  LDGSTS.E.BYPASS.LTC128B.128 [R251+0x21100], [R6.64], !P4 ;  /* 0x2110000006fb7fae */ /* 0x0003e2000e101d48 */
[----:B------:R-:W-:-:S05]  /*1e80*/  LEA.HI.X R5, R16, R2, R17, 0x1, P0 ;  /* 0x0000000210057211 */ /* 0x000fca00000f0c11 */
[----:B------:R1:W-:Y:S04]  /*1e90*/  LDGSTS.E.BYPASS.LTC128B.128 [R251+0x25100], [R4.64], !P3 ;  /* 0x2510000004fb7fae */ /* 0x0003e8000d901d48 */
.L_x_1277:
[----:B------:R-:W-:Y:S05]  /*1ea0*/  BSYNC B0 ;  /* 0x0000000000007941 */ /* 0x000fea0003800000 */
.L_x_1276:
[----:B------:R-:W-:Y:S05]  /*1eb0*/  BRA.DIV ~URZ, `(.L_x_1278) ;  /* 0x000133f27f007947 */ /* 0x000fea000b800000 */
[----:B-1----:R1:W2:Y:S02]  /*1ec0*/  SHFL.IDX PT, R2, R12, 0x2, 0x181f ;  /* 0x00581f000c027f89 */ /* 0x0022a400000e0000 */
.L_x_1324:
[----:B------:R-:W-:Y:S05]  /*1ed0*/  BRA.DIV ~URZ, `(.L_x_1279) ;  /* 0x000134427f007947 */ /* 0x000fea000b800000 */
[----:B----4-:R4:W1:Y:S02]  /*1ee0*/  SHFL.IDX PT, R0, R14, 0x2, 0x181f ;  /* 0x00581f000e007f89 */ /* 0x01086400000e0000 */
.L_x_1325:
        /* <DEDUP_REMOVED lines=11> */
[----:B------:R-:W-:-:S02]  /*1fa0*/  ISETP.NE.AND P1, PT, R13, RZ, PT ;  /* 0x000000ff0d00720c */ /* 0x000fc40003f25270 */
[----:B-1---5:R-:W-:-:S04]  /*1fb0*/  LEA R10, P0, R8, R0, 0x1 ;  /* 0x00000000080a7211 */ /* 0x022fc800078008ff */
[----:B------:R-:W-:Y:S02]  /*1fc0*/  LEA.HI.X R11, R8, R2, R9, 0x1, P0 ;  /* 0x00000002080b7211 */ /* 0x000fe400000f0c09 */
[----:B---3--:R-:W-:-:S03]  /*1fd0*/  LEA R8, P0, R6, R0, 0x1 ;  /* 0x0000000006087211 */ /* 0x008fc600078008ff */
[----:B------:R-:W-:Y:S01]  /*1fe0*/  @!PT LDS RZ, [RZ] ;  /* 0x00000000fffff984 */ /* 0x000fe20000000800 */
[----:B------:R-:W-:Y:S01]  /*1ff0*/  @!PT LDS RZ, [RZ] ;  /* 0x00000000fffff984 */ /* 0x000fe20000000800 */
[----:B------:R-:W-:Y:S01]  /*2000*/  @!PT LDS RZ, [RZ] ;  /* 0x00000000fffff984 */ /* 0x000fe20000000800 */
[----:B------:R1:W-:Y:S01]  /*2010*/  LDGSTS.E.BYPASS.LTC128B.128 [R251+0x1a100], [R10.64], !P2 ;  /* 0x1a1000000afb7fae */ /* 0x0003e2000d101d48 */
[----:B----4-:R-:W-:Y:S02]  /*2020*/  LEA.HI.X R9, R6, R2, R7, 0x1, P0 ;  /* 0x0000000206097211 */ /* 0x010fe400000f0c07 */
[----:B--2---:R-:W-:-:S03]  /*2030*/  LEA R6, P0, R5, R0, 0x1 ;  /* 0x0000000005067211 */ /* 0x004fc600078008ff */
[----:B------:R1:W-:Y:S01]  /*2040*/  LDGSTS.E.BYPASS.LTC128B.128 [R251+0x1e100], [R8.64], !P1 ;  /* 0x1e10000008fb7fae */ /* 0x0003e2000c901d48 */
[----:B------:R-:W-:Y:S02]  /*2050*/  LEA.HI.X R7, R5, R2, R18, 0x1, P0 ;  /* 0x0000000205077211 */ /* 0x000fe400000f0c12 */
[----:B------:R-:W-:-:S03]  /*2060*/  LEA R4, P0, R16, R0, 0x1 ;  /* 0x0000000010047211 */ /* 0x000fc600078008ff */
[----:B------:R1:W-:Y:S01]  /*2070*/  LDGSTS.E.BYPASS.LTC128B.128 [R251+0x22100], [R6.64], !P4 ;  /* 0x2210000006fb7fae */ /* 0x0003e2000e101d48 */
[----:B------:R-:W-:-:S05]  /*2080*/  LEA.HI.X R5, R16, R2, R17, 0x1, P0 ;  /* 0x0000000210057211 */ /* 0x000fca00000f0c11 */
[----:B------:R1:W-:Y:S04]  /*2090*/  LDGSTS.E.BYPASS.LTC128B.128 [R251+0x26100], [R4.64], !P3 ;  /* 0x2610000004fb7fae */ /* 0x0003e8000d901d48 */
.L_x_1281:
[----:B------:R-:W-:Y:S05]  /*20a0*/  BSYNC B0 ;  /* 0x0000000000007941 */ /* 0x000fea0003800000 */
.L_x_1280:
[----:B------:R-:W-:Y:S05]  /*20b0*/  BRA.DIV ~URZ, `(.L_x_1282) ;  /* 0x000132c27f007947 */ /* 0x000fea000b800000 */
[----:B--2---:R2:W3:Y:S04]  /*20c0*/  SHFL.IDX PT, R2, R12, 0x3, 0x181f ;  /* 0x00781f000c027f89 */ /* 0x0044e800000e0000 */
[----:B-1----:R2:W1:Y:S02]  /*20d0*/  SHFL.IDX PT, R0, R14, 0x3, 0x181f ;  /* 0x00781f000e007f89 */ /* 0x00246400000e0000 */
.L_x_1326:
[----:B------:R-:W5:Y:S04]  /*20e0*/  LDL.64 R8, [R1+0x38] ;  /* 0x0000380001087983 */ /* 0x000f680000100a00 */
[----:B--2---:R-:W2:Y:S04]  /*20f0*/  LDL R6, [R1+0x44] ;  /* 0x0000440001067983 */ /* 0x004ea80000100800 */
[----:B----4-:R-:W4:Y:S04]  /*2100*/  LDL R7, [R1+0x64] ;  /* 0x0000640001077983 */ /* 0x010f280000100800 */
[----:B---3--:R-:W3:Y:S04]  /*2110*/  LDL R12, [R1+0x40] ;  /* 0x00004000010c7983 */ /* 0x008ee80000100800 */
[----:B------:R-:W3:Y:S04]  /*2120*/  LDL R14, [R1+0x60] ;  /* 0x00006000010e7983 */ /* 0x000ee80000100800 */
[----:B------:R-:W3:Y:S04]  /*2130*/  LDL R10, [R1+0x48] ;  /* 0x00004800010a7983 */ /* 0x000ee80000100800 */
[----:B------:R-:W3:Y:S04]  /*2140*/  LDL R11, [R1+0x5c] ;  /* 0x00005c00010b7983 */ /* 0x000ee80000100800 */
[----:B------:R-:W3:Y:S01]  /*2150*/  LDL R154, [R1+0x14] ;  /* 0x00001400019a7983 */ /* 0x000ee20000100800 */
[----:B------:R-:W-:-:S04]  /*2160*/  IADD3 R3, R3, 0x60, RZ ;  /* 0x0000006003037810 */ /* 0x000fc80007ffe0ff */
[----:B------:R-:W-:-:S13]  /*2170*/  ISETP.GE.AND P0, PT, R3, R15, PT ;  /* 0x0000000f0300720c */ /* 0x000fda0003f06270 */
[----:B-1---5:R-:W-:-:S04]  /*2180*/  @!P0 LEA R4, P1, R8, R0, 0x1 ;  /* 0x0000000008048211 */ /* 0x022fc800078208ff */
[----:B------:R-:W-:Y:S02]  /*2190*/  @!P0 LEA.HI.X R5, R8, R2, R9, 0x1, P1 ;  /* 0x0000000208058211 */ /* 0x000fe400008f0c09 */
[----:B--2---:R-:W-:-:S03]  /*21a0*/  @!P0 LEA R8, P1, R6, R0, 0x1 ;  /* 0x0000000006088211 */ /* 0x004fc600078208ff */
[----:B------:R-:W-:Y:S01]  /*21b0*/  @!PT LDS RZ, [RZ] ;  /* 0x00000000fffff984 */ /* 0x000fe20000000800 */
[----:B------:R-:W-:Y:S01]  /*21c0*/  @!PT LDS RZ, [RZ] ;  /* 0x00000000fffff984 */ /* 0x000fe20000000800 */
[----:B------:R-:W-:Y:S01]  /*21d0*/  @!PT LDS RZ, [RZ] ;  /* 0x00000000fffff984 */ /* 0x000fe20000000800 */
[----:B------:R1:W-:Y:S01]  /*21e0*/  @!P0 LDGSTS.E.BYPASS.LTC128B.128 [R251+0x1b100], [R4.64], !P2 ;  /* 0x1b10000004fb8fae */ /* 0x0003e2000d101d48 */
[----:B----4-:R-:W-:Y:S02]  /*21f0*/  @!P0 LEA.HI.X R9, R6, R2, R7, 0x1, P1 ;  /* 0x0000000206098211 */ /* 0x010fe400008f0c07 */
[----:B------:R-:W-:Y:S02]  /*2200*/  ISETP.NE.AND P2, PT, R13, RZ, PT ;  /* 0x000000ff0d00720c */ /* 0x000fe40003f45270 */
[----:B---3--:R-:W-:-:S04]  /*2210*/  @!P0 LEA R6, P1, R12, R0, 0x1 ;  /* 0x000000000c068211 */ /* 0x008fc800078208ff */
[----:B------:R-:W-:-:S07]  /*2220*/  @!P0 LEA.HI.X R7, R12, R2, R14, 0x1, P1 ;  /* 0x000000020c078211 */ /* 0x000fce00008f0c0e */
[----:B------:R2:W-:Y:S04]  /*2230*/  @!P0 LDGSTS.E.BYPASS.LTC128B.128 [R251+0x1f100], [R8.64], !P2 ;  /* 0x1f10000008fb8fae */ /* 0x0005e8000d101d48 */
[----:B------:R3:W-:Y:S01]  /*2240*/  @!P0 LDGSTS.E.BYPASS.LTC128B.128 [R251+0x23100], [R6.64], !P4 ;  /* 0x2310000006fb8fae */ /* 0x0007e2000e101d48 */
[----:B-1----:R-:W-:-:S04]  /*2250*/  @!P0 LEA R4, P1, R10, R0, 0x1 ;  /* 0x000000000a048211 */ /* 0x002fc800078208ff */
[----:B------:R-:W-:-:S05]  /*2260*/  @!P0 LEA.HI.X R5, R10, R2, R11, 0x1, P1 ;  /* 0x000000020a058211 */ /* 0x000fca00008f0c0b */
[----:B------:R2:W-:Y:S04]  /*2270*/  @!P0 LDGSTS.E.BYPASS.LTC128B.128 [R251+0x27100], [R4.64], !P3 ;  /* 0x2710000004fb8fae */ /* 0x0005e8000d901d48 */
[----:B------:R-:W0:Y:S01]  /*2280*/  LDGDEPBAR ;  /* 0x00000000000079af */ /* 0x000e220000000000 */
[----:B------:R-:W-:Y:S01]  /*2290*/  WARPSYNC 0xffffffff ;  /* 0xffffffff00007948 */ /* 0x000fe20003800000 */
[----:B---3--:R-:W-:Y:S02]  /*22a0*/  IADD3 R6, R154, -0x1, RZ ;  /* 0xffffffff9a067810 */ /* 0x008fe40007ffe0ff */
[----:B------:R-:W3:Y:S04]  /*22b0*/  LDL R10, [R1+0x30] ;  /* 0x00003000010a7983 */ /* 0x000ee80000100800 */
[----:B------:R-:W4:Y:S04]  /*22c0*/  LDL.64 R16, [R1+0x20] ;  /* 0x0000200001107983 */ /* 0x000f280000100a00 */
[----:B------:R-:W5:Y:S04]  /*22d0*/  LDL R153, [R1+0xc] ;  /* 0x00000c0001997983 */ /* 0x000f680000100800 */
[----:B--2---:R-:W2:Y:S04]  /*22e0*/  LDL R11, [R1+0x34] ;  /* 0x00003400010b7983 */ /* 0x004ea80000100800 */
[----:B------:R-:W2:Y:S04]  /*22f0*/  LDL.64 R12, [R1+0x28] ;  /* 0x00002800010c7983 */ /* 0x000ea80000100a00 */
[----:B------:R-:W1:Y:S01]  /*2300*/  S2R R18, SR_TID.X ;  /* 0x0000000000127919 */ /* 0x000e620000002100 */
[----:B------:R-:W-:-:S02]  /*2310*/  MOV R148, 0xffffffa0 ;  /* 0xffffffa000947802 */ /* 0x000fc40000000f00 */
[----:B------:R-:W-:-:S03]  /*2320*/  SHF.R.S32.HI R8, RZ, 0x1f, R6 ;  /* 0x0000001fff087819 */ /* 0x000fc60000011406 */
[----:B------:R-:W-:Y:S02]  /*2330*/  IMAD R148, R154, R148, 0x60 ;  /* 0x000000609a947424 */ /* 0x000fe400078e0294 */
[----:B------:R-:W-:Y:S02]  /*2340*/  IMAD R2, R8, c[0x0][0x1e0], RZ ;  /* 0x0000780008027a24 */ /* 0x000fe400078e02ff */
[----:B------:R-:W-:Y:S01]  /*2350*/  IMAD.WIDE.U32 R4, R6, c[0x0][0x1e0], RZ ;  /* 0x0000780006047a25 */ /* 0x000fe200078e00ff */
[----:B-1----:R-:W-:-:S04]  /*2360*/  SHF.R.S32.HI R14, RZ, 0x1f, R18 ;  /* 0x0000001fff0e7819 */ /* 0x002fc80000011412 */
[----:B------:R-:W-:-:S04]  /*2370*/  LEA.HI R14, R14, R18, RZ, 0x3 ;  /* 0x000000120e0e7211 */ /* 0x000fc800078f18ff */
[----:B------:R-:W-:Y:S01]  /*2380*/  SHF.R.S32.HI R14, RZ, 0x3, R14 ;  /* 0x00000003ff0e7819 */ /* 0x000fe2000001140e */
[----:B------:R-:W-:-:S03]  /*2390*/  IMAD R2, R6, c[0x0][0x1e4], R2 ;  /* 0x0000790006027a24 */ /* 0x000fc600078e0202 */
[----:B------:R-:W-:-:S04]  /*23a0*/  IADD3 R0, R148, c[0x0][0x1d0], -R14 ;  /* 0x0000740094007a10 */ /* 0x000fc80007ffe80e */
[----:B------:R-:W-:Y:S02]  /*23b0*/  ISETP.GE.AND P0, PT, R0, 0x1, PT ;  /* 0x000000010000780c */ /* 0x000fe40003f06270 */
[----:B------:R-:W-:-:S05]  /*23c0*/  IADD3 R2, R5, R2, RZ ;  /* 0x0000000205027210 */ /* 0x000fca0007ffe0ff */
[----:B------:R-:W-:Y:S02]  /*23d0*/  IMAD R3, R2, 0x60, RZ ;  /* 0x0000006002037824 */ /* 0x000fe400078e02ff */
[----:B------:R-:W-:Y:S01]  /*23e0*/  IMAD.MOV.U32 R149, RZ, RZ, c[0x0][0x1e0] ;  /* 0x00007800ff957624 */ /* 0x000fe200078e00ff */
[----:B------:R-:W-:Y:S01]  /*23f0*/  MOV R152, c[0x0][0x1e4] ;  /* 0x0000790000987a02 */ /* 0x000fe20000000f00 */
[----:B------:R-:W-:Y:S01]  /*2400*/  IMAD.MOV.U32 R21, RZ, RZ, 0x6 ;  /* 0x00000006ff157424 */ /* 0x000fe200078e00ff */
[----:B------:R-:W-:-:S04]  /*2410*/  MOV R22, c[0x0][0x208] ;  /* 0x0000820000167a02 */ /* 0x000fc80000000f00 */
[C---:B------:R-:W-:Y:S02]  /*2420*/  SHF.L.U64.HI R21, R22.reuse, R21, c[0x0][0x20c] ;  /* 0x0000830016157619 */ /* 0x040fe40000010215 */
[----:B------:R-:W-:Y:S01]  /*2430*/  SHF.L.U32 R22, R22, 0x6, RZ ;  /* 0x0000000616167819 */ /* 0x000fe200000006ff */
[----:B------:R-:W-:Y:S01]  /*2440*/  BAR.SYNC.DEFER_BLOCKING 0x0 ;  /* 0x0000000000007b1d */ /* 0x000fe20000010000 */
[----:B------:R-:W-:Y:S02]  /*2450*/  LOP3.LUT P3, RZ, R20, 0x4, RZ, 0xc0, !PT ;  /* 0x0000000414ff7812 */ /* 0x000fe4000786c0ff */
[----:B---3--:R-:W-:Y:S02]  /*2460*/  MOV R151, R10 ;  /* 0x0000000a00977202 */ /* 0x008fe40000000f00 */
[----:B----4-:R-:W-:-:S05]  /*2470*/  MOV R150, R16 ;  /* 0x0000001000967202 */ /* 0x010fca0000000f00 */
[----:B------:R-:W-:Y:S01]  /*2480*/  IMAD.WIDE.U32 R4, R4, 0x60, R150 ;  /* 0x0000006004047825 */ /* 0x000fe200078e0096 */
[C---:B-----5:R-:W-:Y:S02]  /*2490*/  LOP3.LUT P4, RZ, R153.reuse, 0x2, RZ, 0xc0, !PT ;  /* 0x0000000299ff7812 */ /* 0x060fe4000788c0ff */
[----:B------:R-:W-:Y:S02]  /*24a0*/  LOP3.LUT P2, RZ, R153, 0x1, RZ, 0xc0, !PT ;  /* 0x0000000199ff7812 */ /* 0x000fe4000784c0ff */
[----:B------:R-:W-:Y:S02]  /*24b0*/  @P0 LEA R2, P1, R4, c[0x0][0x1c8], 0x1 ;  /* 0x0000720004020a11 */ /* 0x000fe400078208ff */
[----:B------:R-:W-:-:S04]  /*24c0*/  IADD3 R5, R5, R3, RZ ;  /* 0x0000000305057210 */ /* 0x000fc80007ffe0ff */
[----:B------:R-:W-:Y:S02]  /*24d0*/  @P0 LEA.HI.X R3, R4, c[0x0][0x1cc], R5, 0x1, P1 ;  /* 0x0000730004030a11 */ /* 0x000fe400008f0c05 */
[----:B------:R-:W-:-:S03]  /*24e0*/  ISETP.GE.AND P1, PT, R0, 0x21, PT ;  /* 0x000000210000780c */ /* 0x000fc60003f26270 */
[----:B------:R-:W-:Y:S01]  /*24f0*/  @!PT LDS RZ, [RZ] ;  /* 0x00000000fffff984 */ /* 0x000fe20000000800 */
[----:B------:R-:W-:Y:S01]  /*2500*/  @!PT LDS RZ, [RZ] ;  /* 0x00000000fffff984 */ /* 0x000fe20000000800 */
[----:B------:R-:W-:Y:S01]  /*2510*/  @!PT LDS RZ, [RZ] ;  /* 0x00000000fffff984 */ /* 0x000fe20000000800 */
[----:B------:R1:W-:Y:S04]  /*2520*/  @P0 LDGSTS.E.BYPASS.LTC128B.128 [R251+0xc100], [R2.64], !P4 ;  /* 0x0c10000002fb0fae */ /* 0x0003e8000e101d48 */
[----:B------:R1:W-:Y:S04]  /*2530*/  @P0 LDGSTS.E.BYPASS.LTC128B.128 [R251+0xf100], [R2.64+0x80], !P2 ;  /* 0x0f10008002fb0fae */ /* 0x0003e8000d101d48 */
[----:B------:R1:W-:Y:S04]  /*2540*/  @P0 LDGSTS.E.BYPASS.LTC128B.128 [R251+0x12100], [R2.64+0x100], !P6 ;  /* 0x1210010002fb0fae */ /* 0x0003e8000f101d48 */
[----:B------:R1:W-:Y:S01]  /*2550*/  @P0 LDGSTS.E.BYPASS.LTC128B.128 [R251+0x15100], [R2.64+0x180], !P5 ;  /* 0x1510018002fb0fae */ /* 0x0003e2000e901d48 */
[----:B------:R-:W-:-:S02]  /*2560*/  IMAD R10, R8, c[0x0][0x208], RZ ;  /* 0x00008200080a7a24 */ /* 0x000fc400078e02ff */
[----:B------:R-:W-:-:S04]  /*2570*/  IMAD.WIDE.U32 R8, R6, c[0x0][0x208], RZ ;  /* 0x0000820006087a25 */ /* 0x000fc800078e00ff */
[----:B------:R-:W-:Y:S01]  /*2580*/  IMAD R10, R6, c[0x0][0x20c], R10 ;  /* 0x00008300060a7a24 */ /* 0x000fe200078e020a */
[----:B--2---:R-:W-:Y:S02]  /*2590*/  MOV R6, R12 ;  /* 0x0000000c00067202 */ /* 0x004fe40000000f00 */
[----:B-1----:R-:W-:-:S04]  /*25a0*/  @P1 LEA R3, P0, R149, R4, 0x5 ;  /* 0x0000000495031211 */ /* 0x002fc800078028ff */
[----:B------:R-:W-:Y:S02]  /*25b0*/  @P1 LEA.HI.X R7, R149, R5, R152, 0x5, P0 ;  /* 0x0000000595071211 */ /* 0x000fe400000f2c98 */
[----:B------:R-:W-:-:S04]  /*25c0*/  @P1 LEA R2, P0, R3, c[0x0][0x1c8], 0x1 ;  /* 0x0000720003021a11 */ /* 0x000fc800078008ff */
[----:B------:R-:W-:Y:S02]  /*25d0*/  @P1 LEA.HI.X R3, R3, c[0x0][0x1cc], R7, 0x1, P0 ;  /* 0x0000730003031a11 */ /* 0x000fe400000f0c07 */
[----:B------:R-:W-:Y:S01]  /*25e0*/  ISETP.GE.AND P0, PT, R0, 0x41, PT ;  /* 0x000000410000780c */ /* 0x000fe20003f06270 */
[----:B------:R-:W-:Y:S01]  /*25f0*/  IMAD.IADD R9, R9, 0x1, R10 ;  /* 0x0000000109097824 */ /* 0x000fe200078e020a */
[----:B------:R-:W-:Y:S01]  /*2600*/  MOV R7, R11 ;  /* 0x0000000b00077202 */ /* 0x000fe20000000f00 */
[----:B------:R-:W-:Y:S01]  /*2610*/  IMAD.WIDE.U32 R10, R149, 0x40, RZ ;  /* 0x00000040950a7825 */ /* 0x000fe200078e00ff */
[----:B------:R1:W-:Y:S04]  /*2620*/  @P1 LDGSTS.E.BYPASS.LTC128B.128 [R251+0xd100], [R2.64], !P4 ;  /* 0x0d10000002fb1fae */ /* 0x0003e8000e101d48 */
[----:B------:R1:W-:Y:S01]  /*2630*/  @P1 LDGSTS.E.BYPASS.LTC128B.128 [R251+0x10100], [R2.64+0x80], !P2 ;  /* 0x1010008002fb1fae */ /* 0x0003e2000d101d48 */
[----:B------:R-:W-:-:S03]  /*2640*/  IMAD.WIDE.U32 R6, R8, 0x60, R6 ;  /* 0x0000006008067825 */ /* 0x000fc600078e0006 */
[----:B------:R1:W-:Y:S04]  /*2650*/  @P1 LDGSTS.E.BYPASS.LTC128B.128 [R251+0x13100], [R2.64+0x100], !P6 ;  /* 0x1310010002fb1fae */ /* 0x0003e8000f101d48 */
[----:B------:R1:W-:Y:S01]  /*2660*/  @P1 LDGSTS.E.BYPASS.LTC128B.128 [R251+0x16100], [R2.64+0x180], !P5 ;  /* 0x1610018002fb1fae */ /* 0x0003e2000e901d48 */
[----:B------:R-:W-:Y:S02]  /*2670*/  @P0 IADD3 R8, P1, R4, R10, RZ ;  /* 0x0000000a04080210 */ /* 0x000fe40007f3e0ff */
[----:B-1----:R-:W-:Y:S01]  /*2680*/  SHF.L.U32 R2, R152, 0x6, RZ ;  /* 0x0000000698027819 */ /* 0x002fe200000006ff */
[----:B------:R-:W-:-:S03]  /*2690*/  IMAD R3, R9, 0x60, RZ ;  /* 0x0000006009037824 */ /* 0x000fc600078e02ff */
[----:B------:R-:W-:Y:S02]  /*26a0*/  @P0 IADD3.X R5, R5, R11, R2, P1, !PT ;  /* 0x0000000b05050210 */ /* 0x000fe40000ffe402 */
[----:B------:R-:W-:Y:S02]  /*26b0*/  LEA R2, P1, R6, c[0x0][0x1f8], 0x1 ;  /* 0x00007e0006027a11 */ /* 0x000fe400078208ff */
[----:B------:R-:W-:-:S04]  /*26c0*/  IADD3 R3, R7, R3, RZ ;  /* 0x0000000307037210 */ /* 0x000fc80007ffe0ff */
[----:B------:R-:W-:Y:S02]  /*26d0*/  LEA.HI.X R3, R6, c[0x0][0x1fc], R3, 0x1, P1 ;  /* 0x00007f0006037a11 */ /* 0x000fe400008f0c03 */
[----:B------:R-:W-:-:S04]  /*26e0*/  @P0 LEA R4, P1, R8, c[0x0][0x1c8], 0x1 ;  /* 0x0000720008040a11 */ /* 0x000fc800078208ff */
[----:B------:R-:W-:-:S05]  /*26f0*/  @P0 LEA.HI.X R5, R8, c[0x0][0x1cc], R5, 0x1, P1 ;  /* 0x0000730008050a11 */ /* 0x000fca00008f0c05 */
[----:B------:R1:W-:Y:S04]  /*2700*/  @P0 LDGSTS.E.BYPASS.LTC128B.128 [R251+0xe100], [R4.64], !P4 ;  /* 0x0e10000004fb0fae */ /* 0x0003e8000e101d48 */
[----:B------:R1:W-:Y:S04]  /*2710*/  @P0 LDGSTS.E.BYPASS.LTC128B.128 [R251+0x11100], [R4.64+0x80], !P2 ;  /* 0x1110008004fb0fae */ /* 0x0003e8000d101d48 */
[----:B------:R1:W-:Y:S04]  /*2720*/  @P0 LDGSTS.E.BYPASS.LTC128B.128 [R251+0x14100], [R4.64+0x100], !P6 ;  /* 0x1410010004fb0fae */ /* 0x0003e8000f101d48 */
[----:B------:R1:W-:Y:S04]  /*2730*/  @P0 LDGSTS.E.BYPASS.LTC128B.128 [R251+0x17100], [R4.64+0x180], !P5 ;  /* 0x1710018004fb0fae */ /* 0x0003e8000e901d48 */
[----:B------:R-:W0:Y:S01]  /*2740*/  LDGDEPBAR ;  /* 0x00000000000079af */ /* 0x000e220000000000 */
[----:B------:R-:W-:-:S04]  /*2750*/  IADD3 R18, P1, P0, R22, 0x80, R2 ;  /* 0x0000008016127810 */ /* 0x000fc8000783e002 */
[----:B------:R-:W-:Y:S02]  /*2760*/  IADD3.X R19, R21, RZ, R3, P1, P0 ;  /* 0x000000ff15137210 */ /* 0x000fe40000fe0403 */
[----:B------:R-:W-:-:S04]  /*2770*/  IADD3 R16, P1, P0, R22, 0x100, R2 ;  /* 0x0000010016107810 */ /* 0x000fc8000783e002 */
[----:B------:R-:W-:Y:S02]  /*2780*/  IADD3.X R17, R21, RZ, R3, P1, P0 ;  /* 0x000000ff15117210 */ /* 0x000fe40000fe0403 */
[----:B------:R-:W-:Y:S01]  /*2790*/  IADD3 R10, P1, P0, R22, 0x180, R2 ;  /* 0x00000180160a7810 */ /* 0x000fe2000783e002 */
[----:B------:R-:W-:-:S04]  /*27a0*/  DEPBAR.LE SB0, 0x1 ;  /* 0x000080400000791a */ /* 0x000fc80000000000 */
[----:B------:R-:W-:-:S04]  /*27b0*/  DEPBAR.LE SB0, 0x0 ;  /* 0x000080000000791a */ /* 0x000fc80000000000 */
[----:B------:R-:W-:Y:S01]  /*27c0*/  BAR.SYNC.DEFER_BLOCKING 0x0 ;  /* 0x0000000000007b1d */ /* 0x000fe20000010000 */
[----:B-1----:R-:W-:Y:S02]  /*27d0*/  LOP3.LUT R4, R20, 0x1, RZ, 0xc0, !PT ;  /* 0x0000000114047812 */ /* 0x002fe400078ec0ff */
[----:B------:R-:W-:Y:S02]  /*27e0*/  IADD3.X R11, R21, RZ, R3, P1, P0 ;  /* 0x000000ff150b7210 */ /* 0x000fe40000fe0403 */
[----:B------:R-:W-:-:S04]  /*27f0*/  ISETP.NE.U32.AND P1, PT, R4, 0x1, PT ;  /* 0x000000010400780c */ /* 0x000fc80003f25070 */
[----:B------:R-:W-:Y:S02]  /*2800*/  ISETP.LT.OR P0, PT, R0, 0x1, P1 ;  /* 0x000000010000780c */ /* 0x000fe40000f01670 */
[----:B------:R-:W-:Y:S01]  /*2810*/  LOP3.LUT P4, RZ, R20, 0x2, RZ, 0xc0, !PT ;  /* 0x0000000214ff7812 */ /* 0x000fe2000788c0ff */
[----:B------:R-:W-:Y:S04]  /*2820*/  LDSM.16.M88.4 R4, [R223] ;  /* 0x00000000df04783b */ /* 0x000fe80000000200 */
[----:B------:R-:W1:Y:S04]  /*2830*/  LDSM.16.M88.4 R28, [R216] ;  /* 0x00000000d81c783b */ /* 0x000e680000000200 */
[----:B------:R-:W2:Y:S04]  /*2840*/  LDSM.16.M88.4 R24, [R216+0x800] ;  /* 0x00080000d818783b */ /* 0x000ea80000000200 */
[----:B------:R-:W3:Y:S04]  /*2850*/  LDSM.16.M88.4 R40, [R216+0x1000] ;  /* 0x00100000d828783b */ /* 0x000ee80000000200 */
[----:B------:R-:W4:Y:S04]  /*2860*/  LDSM.16.M88.4 R44, [R216+0x1800] ;  /* 0x00180000d82c783b */ /* 0x000f280000000200 */
[----:B------:R-:W5:Y:S04]  /*2870*/  LDSM.16.M88.4 R48, [R216+0x2000] ;  /* 0x00200000d830783b */ /* 0x000f680000000200 */
[----:B------:R-:W-:Y:S04]  /*2880*/  LDSM.16.M88.4 R60, [R216+0x2800] ;  /* 0x00280000d83c783b */ /* 0x000fe80000000200 */
[----:B------:R-:W-:Y:S04]  /*2890*/  LDSM.16.M88.4 R12, [R224] ;  /* 0x00000000e00c783b */ /* 0x000fe80000000200 */
[----:B------:R-:W-:Y:S04]  /*28a0*/  LDSM.16.M88.4 R52, [R227] ;  /* 0x00000000e334783b */ /* 0x000fe80000000200 */
[----:B------:R-:W1:Y:S04]  /*28b0*/  LDSM.16.M88.4 R64, [R250] ;  /* 0x00000000fa40783b */ /* 0x000e680000000200 */
[----:B------:R-:W-:Y:S04]  /*28c0*/  LDSM.16.M88.4 R76, [R249] ;  /* 0x00000000f94c783b */ /* 0x000fe80000000200 */
[----:B------:R-:W1:Y:S04]  /*28d0*/  LDSM.16.M88.4 R92, [R248] ;  /* 0x00000000f85c783b */ /* 0x000e680000000200 */
[----:B------:R-:W-:Y:S04]  /*28e0*/  LDSM.16.M88.4 R96, [R247] ;  /* 0x00000000f760783b */ /* 0x000fe80000000200 */
[----:B------:R-:W1:Y:S04]  /*28f0*/  LDSM.16.M88.4 R104, [R246] ;  /* 0x00000000f668783b */ /* 0x000e680000000200 */
[----:B------:R-:W-:Y:S01]  /*2900*/  @!PT LDS RZ, [RZ] ;  /* 0x00000000fffff984 */ /* 0x000fe20000000800 */
[----:B------:R-:W-:Y:S01]  /*2910*/  @!PT LDS RZ, [RZ] ;  /* 0x00000000fffff984 */ /* 0x000fe20000000800 */
[----:B------:R-:W-:Y:S01]  /*2920*/  @!PT LDS RZ, [RZ] ;  /* 0x00000000fffff984 */ /* 0x000fe20000000800 */
[----:B------:R1:W-:Y:S01]  /*2930*/  LDGSTS.E.BYPASS.LTC128B.128 [R251+0x100], [R2.64], !P0 ;  /* 0x0010000002fb7fae */ /* 0x0003e2000c101d48 */
[----:B------:R-:W-:-:S02]  /*2940*/  ISETP.LT.OR P0, PT, R0, 0x1, !P4 ;  /* 0x000000010000780c */ /* 0x000fc40006701670 */
[----:B------:R-:W-:-:S11]  /*2950*/  LOP3.LUT P2, RZ, R20, 0x8, RZ, 0xc0, !PT ;  /* 0x0000000814ff7812 */ /* 0x000fd6000784c0ff */
[----:B------:R1:W-:Y:S01]  /*2960*/  LDGSTS.E.BYPASS.LTC128B.128 [R251+0x3100], [R2.64+0x80], !P0 ;  /* 0x0310008002fb7fae */ /* 0x0003e2000c101d48 */
[----:B------:R-:W-:-:S13]  /*2970*/  ISETP.LT.OR P0, PT, R0, 0x1, !P3 ;  /* 0x000000010000780c */ /* 0x000fda0005f01670 */
[----:B------:R1:W-:Y:S01]  /*2980*/  LDGSTS.E.BYPASS.LTC128B.128 [R251+0x6100], [R2.64+0x100], !P0 ;  /* 0x0610010002fb7fae */ /* 0x0003e2000c101d48 */
[----:B------:R-:W-:-:S13]  /*2990*/  ISETP.LT.OR P0, PT, R0, 0x1, !P2 ;  /* 0x000000010000780c */ /* 0x000fda0005701670 */
[----:B------:R1:W-:Y:S01]  /*29a0*/  LDGSTS.E.BYPASS.LTC128B.128 [R251+0x9100], [R2.64+0x180], !P0 ;  /* 0x0910018002fb7fae */ /* 0x0003e2000c101d48 */
[----:B------:R-:W-:-:S04]  /*29b0*/  IADD3 R8, P0, R22, R2, RZ ;  /* 0x0000000216087210 */ /* 0x000fc80007f1e0ff */
[----:B------:R-:W-:Y:S02]  /*29c0*/  IADD3.X R9, R21, R3, RZ, P0, !PT ;  /* 0x0000000315097210 */ /* 0x000fe400007fe4ff */
[----:B-1----:R-:W-:-:S04]  /*29d0*/  IADD3 R2, P0, R8, R22, RZ ;  /* 0x0000001608027210 */ /* 0x002fc80007f1e0ff */
[----:B------:R-:W-:Y:S02]  /*29e0*/  IADD3.X R3, R9, R21, RZ, P0, !PT ;  /* 0x0000001509037210 */ /* 0x000fe400007fe4ff */
[----:B------:R-:W-:-:S13]  /*29f0*/  ISETP.LT.OR P0, PT, R0, 0x21, P1 ;  /* 0x000000210000780c */ /* 0x000fda0000f01670 */
[----:B------:R4:W-:Y:S01]  /*2a00*/  LDGSTS.E.BYPASS.LTC128B.128 [R251+0x1100], [R8.64], !P0 ;  /* 0x0110000008fb7fae */ /* 0x0009e2000c101d48 */
[----:B------:R-:W-:-:S13]  /*2a10*/  ISETP.LT.OR P0, PT, R0, 0x21, !P4 ;  /* 0x000000210000780c */ /* 0x000fda0006701670 */
[----:B------:R1:W-:Y:S01]  /*2a20*/  LDGSTS.E.BYPASS.LTC128B.128 [R251+0x4100], [R18.64], !P0 ;  /* 0x0410000012fb7fae */ /* 0x0003e2000c101d48 */
[----:B------:R-:W-:-:S13]  /*2a30*/  ISETP.LT.OR P0, PT, R0, 0x21, !P3 ;  /* 0x000000210000780c */ /* 0x000fda0005f01670 */
[----:B------:R1:W-:Y:S01]  /*2a40*/  LDGSTS.E.BYPASS.LTC128B.128 [R251+0x7100], [R16.64], !P0 ;  /* 0x0710000010fb7fae */ /* 0x0003e2000c101d48 */
[----:B------:R-:W-:-:S13]  /*2a50*/  ISETP.LT.OR P0, PT, R0, 0x21, !P2 ;  /* 0x000000210000780c */ /* 0x000fda0005701670 */
[----:B------:R4:W-:Y:S01]  /*2a60*/  LDGSTS.E.BYPASS.LTC128B.128 [R251+0xa100], [R10.64], !P0 ;  /* 0x0a1000000afb7fae */ /* 0x0009e2000c101d48 */
[C---:B------:R-:W-:Y:S01]  /*2a70*/  ISETP.LT.OR P0, PT, R0.reuse, 0x41, P1 ;  /* 0x000000410000780c */ /* 0x040fe20000f01670 */
[C---:B------:R-:W-:Y:S08]  /*2a80*/  HMMA.16816.F32.BF16 R36, R4.reuse, R28, RZ ;  /* 0x0000001c0424723c */ /* 0x040ff000000418ff */
[----:B------:R-:W-:Y:S04]  /*2a90*/  HMMA.16816.F32.BF16 R32, R4, R30, RZ ;  /* 0x0000001e0420723c */ /* 0x000fe800000418ff */
[----:B------:R1:W-:Y:S01]  /*2aa0*/  LDGSTS.E.BYPASS.LTC128B.128 [R251+0x2100], [R2.64], !P0 ;  /* 0x0210000002fb7fae */ /* 0x0003e2000c101d48 */
[----:B------:R-:W-:-:S03]  /*2ab0*/  ISETP.LT.OR P0, PT, R0, 0x41, !P4 ;  /* 0x000000410000780c */ /* 0x000fc60006701670 */
[C---:B--2---:R-:W-:Y:S08]  /*2ac0*/  HMMA.16816.F32.BF16 R28, R4.reuse, R24, RZ ;  /* 0x00000018041c723c */ /* 0x044ff000000418ff */
[C---:B------:R-:W-:Y:S08]  /*2ad0*/  HMMA.16816.F32.BF16 R24, R4.reuse, R26, RZ ;  /* 0x0000001a0418723c */ /* 0x040ff000000418ff */
[C---:B---3--:R-:W-:Y:S01]  /*2ae0*/  HMMA.16816.F32.BF16 R20, R4.reuse, R40, RZ ;  /* 0x000000280414723c */ /* 0x048fe200000418ff */
[----:B------:R2:W-:Y:S07]  /*2af0*/  LDGSTS.E.BYPASS.LTC128B.128 [R251+0x5100], [R2.64+0x80], !P0 ;  /* 0x0510008002fb7fae */ /* 0x0005ee000c101d48 */
[C---:B-1----:R-:W-:Y:S08]  /*2b00*/  HMMA.16816.F32.BF16 R16, R4.reuse, R42, RZ ;  /* 0x0000002a0410723c */ /* 0x042ff000000418ff */
[C---:B----4-:R-:W-:Y:S08]  /*2b10*/  HMMA.16816.F32.BF16 R8, R4.reuse, R44, RZ ;  /* 0x0000002c0408723c */ /* 0x050ff000000418ff */
[----:B------:R-:W-:Y:S01]  /*2b20*/  HMMA.16816.F32.BF16 R40, R4, R46, RZ ;  /* 0x0000002e0428723c */ /* 0x000fe200000418ff */
[----:B------:R-:W-:-:S02]  /*2b30*/  ISETP.LT.OR P1, PT, R0, 0x41, !P3 ;  /* 0x000000410000780c */ /* 0x000fc40005f21670 */
[----:B------:R-:W-:-:S05]  /*2b40*/  ISETP.LT.OR P0, PT, R0, 0x41, !P2 ;  /* 0x000000410000780c */ /* 0x000fca0005701670 */
[C---:B-----5:R-:W-:Y:S06]  /*2b50*/  HMMA.16816.F32.BF16 R56, R4.reuse, R48, RZ ;  /* 0x000000300438723c */ /* 0x060fec00000418ff */
[----:B------:R2:W-:Y:S02]  /*2b60*/  LDGSTS.E.BYPASS.LTC128B.128 [R251+0x8100], [R2.64+0x100], !P1 ;  /* 0x0810010002fb7fae */ /* 0x0005e4000c901d48 */
[----:B------:R-:W-:Y:S02]  /*2b70*/  HMMA.16816.F32.BF16 R84, R4, R50, RZ ;  /* 0x000000320454723c */ /* 0x000fe400000418ff */
[----:B------:R2:W-:Y:S04]  /*2b80*/  LDGSTS.E.BYPASS.LTC128B.128 [R251+0xb100], [R2.64+0x180], !P0 ;  /* 0x0b10018002fb7fae */ /* 0x0005e8000c101d48 */
[----:B------:R-:W-:Y:S02]  /*2b90*/  LDSM.16.M88.4 R44, [R222] ;  /* 0x00000000de2c783b */ /* 0x000fe40000000200 */
[C---:B------:R-:W-:Y:S02]  /*2ba0*/  HMMA.16816.F32.BF16 R68, R12.reuse, R64, R28 ;  /* 0x000000400c44723c */ /* 0x040fe4000004181c */
[----:B------:R-:W-:Y:S04]  /*2bb0*/  LDSM.16.M88.4 R28, [R222+0x2000] ;  /* 0x00200000de1c783b */ /* 0x000fe80000000200 */
[----:B------:R-:W-:Y:S02]  /*2bc0*/  LDSM.16.M88.4 R100, [R222+0x2800] ;  /* 0x00280000de64783b */ /* 0x000fe40000000200 */
[C---:B------:R-:W-:Y:S02]  /*2bd0*/  HMMA.16816.F32.BF16 R64, R12.reuse, R66, R24 ;  /* 0x000000420c40723c */ /* 0x040fe40000041818 */
[----:B------:R-:W-:Y:S04]  /*2be0*/  LDSM.16.M88.4 R108, [R219+0x1000] ;  /* 0x00100000db6c783b */ /* 0x000fe80000000200 */
[----:B------:R-:W-:Y:S02]  /*2bf0*/  LDSM.16.M88.4 R116, [R219+0x1800] ;  /* 0x00180000db74783b */ /* 0x000fe40000000200 */
[C---:B------:R-:W-:Y:S02]  /*2c00*/  HMMA.16816.F32.BF16 R48, R12.reuse, R92, R8 ;  /* 0x0000005c0c30723c */ /* 0x040fe40000041808 */
[----:B------:R-:W1:Y:S04]  /*2c10*/  LDSM.16.M88.4 R8, [R226] ;  /* 0x00000000e208783b */ /* 0x000e680000000200 */
[----:B------:R-:W-:Y:S02]  /*2c20*/  LDSM.16.M88.4 R112, [R216+0x3800] ;  /* 0x00380000d870783b */ /* 0x000fe40000000200 */
[C---:B------:R-:W-:Y:S02]  /*2c30*/  HMMA.16816.F32.BF16 R24, R12.reuse, R94, R40 ;  /* 0x0000005e0c18723c */ /* 0x040fe40000041828 */
[----:B------:R-:W3:Y:S04]  /*2c40*/  LDSM.16.M88.4 R40, [R222+0x800] ;  /* 0x00080000de28783b */ /* 0x000ee80000000200 */
[----:B------:R-:W-:Y:S02]  /*2c50*/  LDSM.16.M88.4 R120, [R216+0x4000] ;  /* 0x00400000d878783b */ /* 0x000fe40000000200 */
[C---:B------:R-:W-:Y:S02]  /*2c60*/  HMMA.16816.F32.BF16 R80, R12.reuse, R52, R36 ;  /* 0x000000340c50723c */ /* 0x040fe40000041824 */
[----:B------:R-:W4:Y:S04]  /*2c70*/  LDSM.16.M88.4 R36, [R222+0x1000] ;  /* 0x00100000de24783b */ /* 0x000f280000000200 */
[----:B------:R-:W-:Y:S02]  /*2c80*/  LDSM.16.M88.4 R132, [R219+0x6800] ;  /* 0x00680000db84783b */ /* 0x000fe40000000200 */
[----:B------:R-:W-:Y:S02]  /*2c90*/  HMMA.16816.F32.BF16 R72, R12, R54, R32 ;  /* 0x000000360c48723c */ /* 0x000fe40000041820 */
[----:B------:R-:W5:Y:S04]  /*2ca0*/  LDSM.16.M88.4 R32, [R222+0x1800] ;  /* 0x00180000de20783b */ /* 0x000f680000000200 */
[----:B------:R-:W-:Y:S02]  /*2cb0*/  LDSM.16.M88.4 R140, [R233] ;  /* 0x00000000e98c783b */ /* 0x000fe40000000200 */
[C---:B------:R-:W-:Y:S02]  /*2cc0*/  HMMA.16816.F32.BF16 R88, R4.reuse, R60, RZ ;  /* 0x0000003c0458723c */ /* 0x040fe400000418ff */
[----:B------:R-:W-:Y:S04]  /*2cd0*/  LDSM.16.M88.4 R144, [R222+0x9000] ;  /* 0x00900000de90783b */ /* 0x000fe80000000200 */
[----:B------:R-:W-:Y:S02]  /*2ce0*/  LDSM.16.M88.4 R128, [R232] ;  /* 0x00000000e880783b */ /* 0x000fe40000000200 */
[----:B------:R-:W-:Y:S02]  /*2cf0*/  HMMA.16816.F32.BF16 R4, R4, R62, RZ ;  /* 0x0000003e0404723c */ /* 0x000fe400000418ff */
[----:B------:R-:W-:Y:S04]  /*2d00*/  LDSM.16.M88.4 R136, [R219+0x9000] ;  /* 0x00900000db88783b */ /* 0x000fe80000000200 */
[----:B------:R-:W0:Y:S02]  /*2d10*/  LDGDEPBAR ;  /* 0x00000000000079af */ /* 0x000e240000000000 */
[C---:B------:R-:W-:Y:S08]  /*2d20*/  HMMA.16816.F32.BF16 R52, R12.reuse, R78, R16 ;  /* 0x0000004e0c34723c */ /* 0x040ff00000041810 */
[C---:B------:R-:W-:Y:S08]  /*2d30*/  HMMA.16816.F32.BF16 R60, R12.reuse, R76, R20 ;  /* 0x0000004c0c3c723c */ /* 0x040ff00000041814 */
[C---:B------:R-:W-:Y:S08]  /*2d40*/  HMMA.16816.F32.BF16 R92, R12.reuse, R104, R88 ;  /* 0x000000680c5c723c */ /* 0x040ff00000041858 */
[C---:B------:R-:W-:Y:S08]  /*2d50*/  HMMA.16816.F32.BF16 R20, R12.reuse, R96, R56 ;  /* 0x000000600c14723c */ /* 0x040ff00000041838 */
[C---:B------:R-:W-:Y:S01]  /*2d60*/  HMMA.16816.F32.BF16 R16, R12.reuse, R98, R84 ;  /* 0x000000620c10723c */ /* 0x040fe20000041854 */
[----:B------:R-:W-:Y:S07]  /*2d70*/  LDSM.16.M88.4 R96, [R219] ;  /* 0x00000000db60783b */ /* 0x000fee0000000200 */
[----:B------:R-:W-:Y:S01]  /*2d80*/  HMMA.16816.F32.BF16 R88, R12, R106, R4 ;  /* 0x0000006a0c58723c */ /* 0x000fe20000041804 */
[----:B------:R-:W-:Y:S04]  /*2d90*/  LDSM.16.M88.4 R4, [R225] ;  /* 0x00000000e104783b */ /* 0x000fe80000000200 */
[----:B------:R-:W2:Y:S03]  /*2da0*/  LDSM.16.M88.4 R104, [R219+0x800] ;  /* 0x00080000db68783b */ /* 0x000ea60000000200 */
[C---:B-1----:R-:W-:Y:S08]  /*2db0*/  HMMA.16816.F32.BF16 R84, R8.reuse, R44, R80 ;  /* 0x0000002c0854723c */ /* 0x042ff00000041850 */
[C---:B------:R-:W-:Y:S08]  /*2dc0*/  HMMA.16816.F32.BF16 R80, R8.reuse, R46, R72 ;  /* 0x0000002e0850723c */ /* 0x040ff00000041848 */
[C---:B---3--:R-:W-:Y:S08]  /*2dd0*/  HMMA.16816.F32.BF16 R12, R8.reuse, R42, R64 ;  /* 0x0000002a080c723c */ /* 0x048ff00000041840 */
[C---:B----4-:R-:W-:Y:S01]  /*2de0*/  HMMA.16816.F32.BF16 R72, R8.reuse, R38, R52 ;  /* 0x000000260848723c */ /* 0x050fe20000041834 */
[----:B------:R-:W1:Y:S07]  /*2df0*/  LDSM.16.M88.4 R52, [R219+0x2000] ;  /* 0x00200000db34783b */ /* 0x000e6e0000000200 */
[C---:B-----5:R-:W-:Y:S01]  /*2e00*/  HMMA.16816.F32.BF16 R64, R8.reuse, R32, R48 ;  /* 0x000000200840723c */ /* 0x060fe20000041830 */
[----:B------:R-:W3:Y:S07]  /*2e10*/  LDSM.16.M88.4 R48, [R219+0x2800] ;  /* 0x00280000db30783b */ /* 0x000eee0000000200 */
[C---:B------:R-:W-:Y:S08]  /*2e20*/  HMMA.16816.F32.BF16 R76, R8.reuse, R40, R68 ;  /* 0x00000028084c723c */ /* 0x040ff00000041844 */
[C---:B------:R-:W-:Y:S01]  /*2e30*/  HMMA.16816.F32.BF16 R68, R8.reuse, R36, R60 ;  /* 0x000000240844723c */ /* 0x040fe2000004183c */
[----:B------:R-:W-:Y:S07]  /*2e40*/  LDSM.16.M88.4 R36, [R216+0x3000] ;  /* 0x00300000d824783b */ /* 0x000fee0000000200 */
[C---:B------:R-:W-:Y:S08]  /*2e50*/  HMMA.16816.F32.BF16 R60, R8.reuse, R34, R24 ;  /* 0x00000022083c723c */ /* 0x040ff00000041818 */
[C---:B------:R-:W-:Y:S08]  /*2e60*/  HMMA.16816.F32.BF16 R56, R8.reuse, R28, R20 ;  /* 0x0000001c0838723c */ /* 0x040ff00000041814 */
[C---:B------:R-:W-:Y:S01]  /*2e70*/  HMMA.16816.F32.BF16 R44, R8.reuse, R30, R16 ;  /* 0x0000001e082c723c */ /* 0x040fe20000041810 */
[----:B------:R-:W4:Y:S07]  /*2e80*/  LDSM.16.M88.4 R16, [R223+0x4000] ;  /* 0x00400000df10783b */ /* 0x000f2e0000000200 */
[C---:B------:R-:W-:Y:S01]  /*2e90*/  HMMA.16816.F32.BF16 R40, R8.reuse, R100, R92 ;  /* 0x000000640828723c */ /* 0x040fe2000004185c */
[----:B------:R-:W-:Y:S07]  /*2ea0*/  LDSM.16.M88.4 R92, [R216+0x4800] ;  /* 0x00480000d85c783b */ /* 0x000fee0000000200 */
[----:B------:R-:W-:Y:S08]  /*2eb0*/  HMMA.16816.F32.BF16 R32, R8, R102, R88 ;  /* 0x000000660820723c */ /* 0x000ff00000041858 */
[C---:B--2---:R-:W-:Y:S08]  /*2ec0*/  HMMA.16816.F32.BF16 R12, R4.reuse, R106, R12 ;  /* 0x0000006a040c723c */ /* 0x044ff0000004180c */
[C---:B------:R-:W-:Y:S08]  /*2ed0*/  HMMA.16816.F32.BF16 R28, R4.reuse, R96, R84 ;  /* 0x00000060041c723c */ /* 0x040ff00000041854 */
[C---:B------:R-:W-:Y:S08]  /*2ee0*/  HMMA.16816.F32.BF16 R20, R4.reuse, R104, R76 ;  /* 0x000000680414723c */ /* 0x040ff0000004184c */
[C---:B------:R-:W-:Y:S08]  /*2ef0*/  HMMA.16816.F32.BF16 R24, R4.reuse, R98, R80 ;  /* 0x000000620418723c */ /* 0x040ff00000041850 */
[C---:B------:R-:W-:Y:S08]  /*2f00*/  HMMA.16816.F32.BF16 R8, R4.reuse, R108, R68 ;  /* 0x0000006c0408723c */ /* 0x040ff00000041844 */
[C---:B------:R-:W-:Y:S08]  /*2f10*/  HMMA.16816.F32.BF16 R72, R4.reuse, R110, R72 ;  /* 0x0000006e0448723c */ /* 0x040ff00000041848 */
[C---:B------:R-:W-:Y:S08]  /*2f20*/  HMMA.16816.F32.BF16 R84, R4.reuse, R116, R64 ;  /* 0x000000740454723c */ /* 0x040ff00000041840 */
[C---:B------:R-:W-:Y:S01]  /*2f30*/  HMMA.16816.F32.BF16 R76, R4.reuse, R118, R60 ;  /* 0x00000076044c723c */ /* 0x040fe2000004183c */
[----:B------:R-:W2:Y:S04]  /*2f40*/  LDSM.16.M88.4 R116, [R216+0x5000] ;  /* 0x00500000d874783b */ /* 0x000ea80000000200 */
[----:B------:R-:W5:Y:S03]  /*2f50*/  LDSM.16.M88.4 R60, [R216+0x5800] ;  /* 0x00580000d83c783b */ /* 0x000f660000000200 */
[C---:B-1----:R-:W-:Y:S01]  /*2f60*/  HMMA.16816.F32.BF16 R108, R4.reuse, R52, R56 ;  /* 0x00000034046c723c */ /* 0x042fe20000041838 */
[----:B------:R-:W-:Y:S07]  /*2f70*/  LDSM.16.M88.4 R56, [R245] ;  /* 0x00000000f538783b */ /* 0x000fee0000000200 */
[C---:B------:R-:W-:Y:S01]  /*2f80*/  HMMA.16816.F32.BF16 R100, R4.reuse, R54, R44 ;  /* 0x000000360464723c */ /* 0x040fe2000004182c */
[----:B------:R-:W-:Y:S04]  /*2f90*/  LDSM.16.M88.4 R52, [R244] ;  /* 0x00000000f434783b */ /* 0x000fe80000000200 */
[----:B------:R-:W-:Y:S03]  /*2fa0*/  LDSM.16.M88.4 R44, [R242] ;  /* 0x00000000f22c783b */ /* 0x000fe60000000200 */
[C---:B---3--:R-:W-:Y:S01]  /*2fb0*/  HMMA.16816.F32.BF16 R104, R4.reuse, R48, R40 ;  /* 0x000000300468723c */ /* 0x048fe20000041828 */
[----:B------:R-:W-:Y:S07]  /*2fc0*/  LDSM.16.M88.4 R40, [R241] ;  /* 0x00000000f128783b */ /* 0x000fee0000000200 */
[----:B------:R-:W-:Y:S01]  /*2fd0*/  HMMA.16816.F32.BF16 R96, R4, R50, R32 ;  /* 0x000000320460723c */ /* 0x000fe20000041820 */
[----:B------:R-:W1:Y:S04]  /*2fe0*/  LDSM.16.M88.4 R4, [R224+0x4000] ;  /* 0x00400000e004783b */ /* 0x000e680000000200 */
[----:B------:R-:W3:Y:S03]  /*2ff0*/  LDSM.16.M88.4 R48, [R243] ;  /* 0x00000000f330783b */ /* 0x000ee60000000200 */
        /* <DEDUP_REMOVED lines=8> */
[C---:B--2---:R-:W-:Y:S01]  /*3080*/  HMMA.16816.F32.BF16 R20, R16.reuse, R116, R108 ;  /* 0x000000741014723c */ /* 0x044fe2000004186c */
[----:B------:R-:W2:Y:S07]  /*3090*/  LDSM.16.M88.4 R108, [R240] ;  /* 0x00000000f06c783b */ /* 0x000eae0000000200 */
[C---:B-----5:R-:W-:Y:S08]  /*30a0*/  HMMA.16816.F32.BF16 R72, R16.reuse, R60, R104 ;  /* 0x0000003c1048723c */ /* 0x060ff00000041868 */
[C---:B------:R-:W-:Y:S08]  /*30b0*/  HMMA.16816.F32.BF16 R28, R16.reuse, R92, R84 ;  /* 0x0000005c101c723c */ /* 0x040ff00000041854 */
[C---:B------:R-:W-:Y:S08]  /*30c0*/  HMMA.16816.F32.BF16 R24, R16.reuse, R94, R76 ;  /* 0x0000005e1018723c */ /* 0x040ff0000004184c */
[----:B------:R-:W-:Y:S08]  /*30d0*/  HMMA.16816.F32.BF16 R8, R16, R118, R100 ;  /* 0x000000761008723c */ /* 0x000ff00000041864 */
[----:B-1----:R-:W-:Y:S01]  /*30e0*/  HMMA.16816.F32.BF16 R104, R4, R54, R64 ;  /* 0x000000360468723c */ /* 0x002fe20000041840 */
[----:B------:R-:W1:Y:S07]  /*30f0*/  LDSM.16.M88.4 R64, [R222+0x3800] ;  /* 0x00380000de40783b */ /* 0x000e6e0000000200 */
[----:B------:R-:W-:Y:S01]  /*3100*/  HMMA.16816.F32.BF16 R16, R16, R62, R96 ;  /* 0x0000003e1010723c */ /* 0x000fe20000041860 */
[----:B------:R-:W4:Y:S07]  /*3110*/  LDSM.16.M88.4 R60, [R222+0x4000] ;  /* 0x00400000de3c783b */ /* 0x000f2e0000000200 */
[C---:B------:R-:W-:Y:S08]  /*3120*/  HMMA.16816.F32.BF16 R100, R4.reuse, R52, R68 ;  /* 0x000000340464723c */ /* 0x040ff00000041844 */
[C---:B------:R-:W-:Y:S08]  /*3130*/  HMMA.16816.F32.BF16 R92, R4.reuse, R58, R80 ;  /* 0x0000003a045c723c */ /* 0x040ff00000041850 */
[C---:B------:R-:W-:Y:S01]  /*3140*/  HMMA.16816.F32.BF16 R84, R4.reuse, R44, R28 ;  /* 0x0000002c0454723c */ /* 0x040fe2000004181c */
[----:B------:R-:W-:Y:S07]  /*3150*/  LDSM.16.M88.4 R28, [R219+0x3800] ;  /* 0x00380000db1c783b */ /* 0x000fee0000000200 */
[C---:B------:R-:W-:Y:S01]  /*3160*/  HMMA.16816.F32.BF16 R80, R4.reuse, R46, R24 ;  /* 0x0000002e0450723c */ /* 0x040fe20000041818 */
[----:B------:R-:W5:Y:S07]  /*3170*/  LDSM.16.M88.4 R44, [R222+0x5000] ;  /* 0x00500000de2c783b */ /* 0x000f6e0000000200 */
[C---:B------:R-:W-:Y:S01]  /*3180*/  HMMA.16816.F32.BF16 R52, R4.reuse, R42, R8 ;  /* 0x0000002a0434723c */ /* 0x040fe20000041808 */
[----:B------:R-:W1:Y:S07]  /*3190*/  LDSM.16.M88.4 R8, [R225+0x4000] ;  /* 0x00400000e108783b */ /* 0x000e6e0000000200 */
[C---:B------:R-:W-:Y:S01]  /*31a0*/  HMMA.16816.F32.BF16 R76, R4.reuse, R56, R88 ;  /* 0x00000038044c723c */ /* 0x040fe20000041858 */
[----:B------:R-:W4:Y:S07]  /*31b0*/  LDSM.16.M88.4 R56, [R222+0x4800] ;  /* 0x00480000de38783b */ /* 0x000f2e0000000200 */
[C---:B------:R-:W-:Y:S01]  /*31c0*/  HMMA.16816.F32.BF16 R68, R4.reuse, R40, R20 ;  /* 0x000000280444723c */ /* 0x040fe20000041814 */
[----:B------:R-:W4:Y:S07]  /*31d0*/  LDSM.16.M88.4 R40, [R222+0x5800] ;  /* 0x00580000de28783b */ /* 0x000f2e0000000200 */
[C---:B---3--:R-:W-:Y:S01]  /*31e0*/  HMMA.16816.F32.BF16 R88, R4.reuse, R50, R32 ;  /* 0x000000320458723c */ /* 0x048fe20000041820 */
[----:B------:R-:W3:Y:S07]  /*31f0*/  LDSM.16.M88.4 R32, [R219+0x3000] ;  /* 0x00300000db20783b */ /* 0x000eee0000000200 */
[C---:B------:R-:W-:Y:S08]  /*3200*/  HMMA.16816.F32.BF16 R96, R4.reuse, R48, R36 ;  /* 0x000000300460723c */ /* 0x040ff00000041824 */
[----:B--2---:R-:W-:Y:S08]  /*3210*/  HMMA.16816.F32.BF16 R36, R4, R110, R16 ;  /* 0x0000006e0424723c */ /* 0x004ff00000041810 */
[----:B-1----:R-:W-:Y:S01]  /*3220*/  HMMA.16816.F32.BF16 R16, R12, R64, R100 ;  /* 0x000000400c10723c */ /* 0x002fe20000041864 */
[----:B------:R-:W1:Y:S07]  /*3230*/  LDSM.16.M88.4 R100, [R219+0x4800] ;  /* 0x00480000db64783b */ /* 0x000e6e0000000200 */
[----:B------:R-:W-:Y:S01]  /*3240*/  HMMA.16816.F32.BF16 R48, R4, R108, R72 ;  /* 0x0000006c0430723c */ /* 0x000fe20000041848 */
[----:B------:R-:W2:Y:S07]  /*3250*/  LDSM.16.M88.4 R72, [R219+0x4000] ;  /* 0x00400000db48783b */ /* 0x000eae0000000200 */
[C---:B------:R-:W-:Y:S08]  /*3260*/  HMMA.16816.F32.BF16 R20, R12.reuse, R114, R92 ;  /* 0x000000720c14723c */ /* 0x040ff0000004185c */
[C---:B------:R-:W-:Y:S08]  /*3270*/  HMMA.16816.F32.BF16 R4, R12.reuse, R66, R104 ;  /* 0x000000420c04723c */ /* 0x040ff00000041868 */
[C---:B------:R-:W-:Y:S08]  /*3280*/  HMMA.16816.F32.BF16 R24, R12.reuse, R112, R76 ;  /* 0x000000700c18723c */ /* 0x040ff0000004184c */
[C---:B----4-:R-:W-:Y:S08]  /*3290*/  HMMA.16816.F32.BF16 R64, R12.reuse, R60, R96 ;  /* 0x0000003c0c40723c */ /* 0x050ff00000041860 */
[C---:B------:R-:W-:Y:S08]  /*32a0*/  HMMA.16816.F32.BF16 R60, R12.reuse, R62, R88 ;  /* 0x0000003e0c3c723c */ /* 0x040ff00000041858 */
[----:B-----5:R-:W-:Y:S08]  /*32b0*/  HMMA.16816.F32.BF16 R108, R12, R44, R68 ;  /* 0x0000002c0c6c723c */ /* 0x020ff00000041844 */
[----:B------:R-:W-:Y:S01]  /*32c0*/  HMMA.16816.F32.BF16 R76, R8, R28, R16 ;  /* 0x0000001c084c723c */ /* 0x000fe20000041810 */
[----:B------:R-:W4:Y:S07]  /*32d0*/  LDSM.16.M88.4 R16, [R219+0x5000] ;  /* 0x00500000db10783b */ /* 0x000f2e0000000200 */
        /* <DEDUP_REMOVED lines=8> */
[----:B------:R-:W5:Y:S07]  /*3360*/  LDSM.16.M88.4 R12, [R219+0x5800] ;  /* 0x00580000db0c783b */ /* 0x000f6e0000000200 */
[C---:B---3--:R-:W-:Y:S01]  /*3370*/  HMMA.16816.F32.BF16 R84, R8.reuse, R34, R20 ;  /* 0x000000220854723c */ /* 0x048fe20000041814 */
[----:B------:R-:W-:Y:S07]  /*3380*/  LDSM.16.M88.4 R20, [R216+0x6000] ;  /* 0x00600000d814783b */ /* 0x000fee0000000200 */
[C---:B------:R-:W-:Y:S01]  /*3390*/  HMMA.16816.F32.BF16 R44, R8.reuse, R30, R4 ;  /* 0x0000001e082c723c */ /* 0x040fe20000041804 */
[----:B------:R-:W3:Y:S04]  /*33a0*/  LDSM.16.M88.4 R4, [R223+0x8000] ;  /* 0x00800000df04783b */ /* 0x000ee80000000200 */
[----:B------:R-:W-:Y:S03]  /*33b0*/  LDSM.16.M88.4 R28, [R224+0x8000] ;  /* 0x00800000e01c783b */ /* 0x000fe60000000200 */
[C---:B------:R-:W-:Y:S08]  /*33c0*/  HMMA.16816.F32.BF16 R92, R8.reuse, R32, R24 ;  /* 0x00000020085c723c */ /* 0x040ff00000041818 */
[C---:B-1----:R-:W-:Y:S01]  /*33d0*/  HMMA.16816.F32.BF16 R32, R8.reuse, R100, R88 ;  /* 0x000000640820723c */ /* 0x042fe20000041858 */
[----:B------:R-:W1:Y:S07]  /*33e0*/  LDSM.16.M88.4 R88, [R239] ;  /* 0x00000000ef58783b */ /* 0x000e6e0000000200 */
[C---:B------:R-:W-:Y:S01]  /*33f0*/  HMMA.16816.F32.BF16 R24, R8.reuse, R102, R80 ;  /* 0x000000660818723c */ /* 0x040fe20000041850 */
[----:B------:R-:W1:Y:S07]  /*3400*/  LDSM.16.M88.4 R80, [R216+0x8800] ;  /* 0x00880000d850783b */ /* 0x000e6e0000000200 */
[C---:B--2---:R-:W-:Y:S08]  /*3410*/  HMMA.16816.F32.BF16 R36, R8.reuse, R74, R60 ;  /* 0x0000004a0824723c */ /* 0x044ff0000004183c */
[C---:B----4-:R-:W-:Y:S08]  /*3420*/  HMMA.16816.F32.BF16 R60, R8.reuse, R16, R108 ;  /* 0x00000010083c723c */ /* 0x050ff0000004186c */
[C---:B------:R-:W-:Y:S08]  /*3430*/  HMMA.16816.F32.BF16 R68, R8.reuse, R18, R68 ;  /* 0x000000120844723c */ /* 0x040ff00000041844 */
[C---:B-----5:R-:W-:Y:S08]  /*3440*/  HMMA.16816.F32.BF16 R16, R8.reuse, R12, R104 ;  /* 0x0000000c0810723c */ /* 0x060ff00000041868 */
[C---:B------:R-:W-:Y:S01]  /*3450*/  HMMA.16816.F32.BF16 R40, R8.reuse, R72, R64 ;  /* 0x000000480828723c */ /* 0x040fe20000041840 */
[----:B------:R-:W2:Y:S07]  /*3460*/  LDSM.16.M88.4 R72, [R216+0x8000] ;  /* 0x00800000d848783b */ /* 0x000eae0000000200 */
[----:B------:R-:W-:Y:S08]  /*3470*/  HMMA.16816.F32.BF16 R12, R8, R14, R96 ;  /* 0x0000000e080c723c */ /* 0x000ff00000041860 */
[C---:B---3--:R-:W-:Y:S08]  /*3480*/  HMMA.16816.F32.BF16 R8, R4.reuse, R20, R92 ;  /* 0x000000140408723c */ /* 0x048ff0000004185c */
[C---:B------:R-:W-:Y:S01]  /*3490*/  HMMA.16816.F32.BF16 R104, R4.reuse, R48, R32 ;  /* 0x000000300468723c */ /* 0x040fe20000041820 */
[----:B------:R-:W-:Y:S07]  /*34a0*/  LDSM.16.M88.4 R32, [R222+0x6000] ;  /* 0x00600000de20783b */ /* 0x000fee0000000200 */
[C---:B------:R-:W-:Y:S01]  /*34b0*/  HMMA.16816.F32.BF16 R96, R4.reuse, R50, R24 ;  /* 0x000000320460723c */ /* 0x040fe20000041818 */
[----:B------:R-:W3:Y:S04]  /*34c0*/  LDSM.16.M88.4 R24, [R226+0x8000] ;  /* 0x00800000e218783b */ /* 0x000ee80000000200 */
[----:B------:R-:W-:Y:S03]  /*34d0*/  LDSM.16.M88.4 R48, [R237] ;  /* 0x00000000ed30783b */ /* 0x000fe60000000200 */
[----:B------:R-:W-:Y:S01]  /*34e0*/  HMMA.16816.F32.BF16 R64, R4, R22, R84 ;  /* 0x000000160440723c */ /* 0x000fe20000041854 */
[----:B------:R-:W-:Y:S07]  /*34f0*/  LDSM.16.M88.4 R20, [R225+0x8000] ;  /* 0x00800000e114783b */ /* 0x000fee0000000200 */
[----:B-1----:R-:W-:Y:S08]  /*3500*/  HMMA.16816.F32.BF16 R8, R28, R88, R8 ;  /* 0x000000581c08723c */ /* 0x002ff00000041808 */
[C---:B------:R-:W-:Y:S01]  /*3510*/  HMMA.16816.F32.BF16 R112, R4.reuse, R52, R40 ;  /* 0x000000340470723c */ /* 0x040fe20000041828 */
[----:B------:R-:W-:Y:S07]  /*3520*/  LDSM.16.M88.4 R40, [R235] ;  /* 0x00000000eb28783b */ /* 0x000fee0000000200 */
[C---:B------:R-:W-:Y:S01]  /*3530*/  HMMA.16816.F32.BF16 R108, R4.reuse, R54, R36 ;  /* 0x00000036046c723c */ /* 0x040fe20000041824 */
[----:B------:R-:W1:Y:S07]  /*3540*/  LDSM.16.M88.4 R52, [R238] ;  /* 0x00000000ee34783b */ /* 0x000e6e0000000200 */
[C---:B------:R-:W-:Y:S08]  /*3550*/  HMMA.16816.F32.BF16 R76, R4.reuse, R56, R76 ;  /* 0x00000038044c723c */ /* 0x040ff0000004184c */
[C---:B------:R-:W-:Y:S01]  /*3560*/  HMMA.16816.F32.BF16 R100, R4.reuse, R58, R44 ;  /* 0x0000003a0464723c */ /* 0x040fe2000004182c */
[----:B------:R-:W4:Y:S04]  /*3570*/  LDSM.16.M88.4 R56, [R219+0x6000] ;  /* 0x00600000db38783b */ /* 0x000f280000000200 */
[----:B------:R-:W-:Y:S03]  /*3580*/  LDSM.16.M88.4 R44, [R236] ;  /* 0x00000000ec2c783b */ /* 0x000fe60000000200 */
[C---:B------:R-:W-:Y:S08]  /*3590*/  HMMA.16816.F32.BF16 R120, R4.reuse, R82, R12 ;  /* 0x000000520478723c */ /* 0x040ff0000004180c */
[C---:B--2---:R-:W-:Y:S08]  /*35a0*/  HMMA.16816.F32.BF16 R92, R4.reuse, R72, R60 ;  /* 0x00000048045c723c */ /* 0x044ff0000004183c */
[C---:B------:R-:W-:Y:S01]  /*35b0*/  HMMA.16816.F32.BF16 R84, R4.reuse, R74, R68 ;  /* 0x0000004a0454723c */ /* 0x040fe20000041844 */
[----:B------:R-:W-:Y:S04]  /*35c0*/  LDSM.16.M88.4 R72, [R216+0x9000] ;  /* 0x00900000d848783b */ /* 0x000fe80000000200 */
[----:B------:R-:W-:Y:S03]  /*35d0*/  LDSM.16.M88.4 R68, [R234] ;  /* 0x00000000ea44783b */ /* 0x000fe60000000200 */
        /* <DEDUP_REMOVED lines=10> */
[----:B------:R-:W-:Y:S08]  /*3680*/  HMMA.16816.F32.BF16 R52, R28, R54, R100 ;  /* 0x000000361c34723c */ /* 0x000ff00000041864 */
[----:B--2---:R-:W-:Y:S08]  /*3690*/  HMMA.16816.F32.BF16 R36, R24, R64, R36 ;  /* 0x000000401824723c */ /* 0x004ff00000041824 */
[----:B------:R-:W-:Y:S08]  /*36a0*/  HMMA.16816.F32.BF16 R80, R28, R50, R108 ;  /* 0x000000321c50723c */ /* 0x000ff0000004186c */
[----:B------:R-:W-:Y:S01]  /*36b0*/  HMMA.16816.F32.BF16 R32, R20, R58, R8 ;  /* 0x0000003a1420723c */ /* 0x000fe20000041808 */
[----:B------:R-:W-:Y:S07]  /*36c0*/  LDSM.16.M88.4 R8, [R226+0xc000] ;  /* 0x00c00000e208783b */ /* 0x000fee0000000200 */
[C---:B------:R-:W-:Y:S08]  /*36d0*/  HMMA.16816.F32.BF16 R116, R28.reuse, R44, R104 ;  /* 0x0000002c1c74723c */ /* 0x040ff00000041868 */
[----:B------:R-:W-:Y:S01]  /*36e0*/  HMMA.16816.F32.BF16 R108, R28, R46, R96 ;  /* 0x0000002e1c6c723c */ /* 0x000fe20000041860 */
[----:B------:R-:W2:Y:S04]  /*36f0*/  LDSM.16.M88.4 R44, [R222+0x8000] ;  /* 0x00800000de2c783b */ /* 0x000ea80000000200 */
[----:B------:R-:W-:Y:S03]  /*3700*/  LDSM.16.M88.4 R96, [R222+0x8800] ;  /* 0x00880000de60783b */ /* 0x000fe60000000200 */
[----:B------:R-:W-:Y:S08]  /*3710*/  HMMA.16816.F32.BF16 R4, R16, R72, R4 ;  /* 0x000000481004723c */ /* 0x000ff00000041804 */
[C---:B------:R-:W-:Y:S01]  /*3720*/  HMMA.16816.F32.BF16 R60, R28.reuse, R48, R112 ;  /* 0x000000301c3c723c */ /* 0x040fe20000041870 */
[----:B------:R-:W3:Y:S07]  /*3730*/  LDSM.16.M88.4 R48, [R222+0x7800] ;  /* 0x00780000de30783b */ /* 0x000eee0000000200 */
[C---:B------:R-:W-:Y:S01]  /*3740*/  HMMA.16816.F32.BF16 R56, R28.reuse, R68, R124 ;  /* 0x000000441c38723c */ /* 0x040fe2000004187c */
[----:B------:R-:W4:Y:S07]  /*3750*/  LDSM.16.M88.4 R124, [R216+0x9800] ;  /* 0x00980000d87c783b */ /* 0x000f2e0000000200 */
[C---:B------:R-:W-:Y:S01]  /*3760*/  HMMA.16816.F32.BF16 R104, R28.reuse, R40, R92 ;  /* 0x000000281c68723c */ /* 0x040fe2000004185c */
[----:B------:R-:W-:Y:S07]  /*3770*/  LDSM.16.M88.4 R92, [R219+0x8000] ;  /* 0x00800000db5c783b */ /* 0x000fee0000000200 */
[----:B------:R-:W-:Y:S01]  /*3780*/  HMMA.16816.F32.BF16 R100, R28, R42, R84 ;  /* 0x0000002a1c64723c */ /* 0x000fe20000041854 */
[----:B------:R-:W-:Y:S07]  /*3790*/  LDSM.16.M88.4 R84, [R219+0x7800] ;  /* 0x00780000db54783b */ /* 0x000fee0000000200 */
[----:B------:R-:W-:Y:S08]  /*37a0*/  HMMA.16816.F32.BF16 R36, R20, R132, R36 ;  /* 0x000000841424723c */ /* 0x000ff00000041824 */
[----:B------:R-:W-:Y:S01]  /*37b0*/  HMMA.16816.F32.BF16 R40, R24, R66, R52 ;  /* 0x000000421828723c */ /* 0x000fe20000041834 */
[----:B------:R-:W5:Y:S07]  /*37c0*/  LDSM.16.M88.4 R52, [R219+0x7000] ;  /* 0x00700000db34783b */ /* 0x000f6e0000000200 */
[----:B------:R-:W-:Y:S01]  /*37d0*/  HMMA.16816.F32.BF16 R112, R28, R70, R120 ;  /* 0x000000461c70723c */ /* 0x000fe20000041878 */
[----:B------:R-:W3:Y:S07]  /*37e0*/  LDSM.16.M88.4 R120, [R219+0x8800] ;  /* 0x00880000db78783b */ /* 0x000eee0000000200 */
[----:B------:R-:W-:Y:S08]  /*37f0*/  HMMA.16816.F32.BF16 R32, R16, R74, R32 ;  /* 0x0000004a1020723c */ /* 0x000ff00000041820 */
[----:B-1----:R-:W-:Y:S01]  /*3800*/  HMMA.16816.F32.BF16 R28, R12, R140, R4 ;  /* 0x0000008c0c1c723c */ /* 0x002fe20000041804 */
[----:B------:R-:W1:Y:S07]  /*3810*/  LDSM.16.M88.4 R4, [R225+0xc000] ;  /* 0x00c00000e104783b */ /* 0x000e6e0000000200 */
[C---:B------:R-:W-:Y:S08]  /*3820*/  HMMA.16816.F32.BF16 R88, R24.reuse, R76, R60 ;  /* 0x0000004c1858723c */ /* 0x040ff0000004183c */
[C---:B------:R-:W-:Y:S01]  /*3830*/  HMMA.16816.F32.BF16 R64, R24.reuse, R78, R80 ;  /* 0x0000004e1840723c */ /* 0x040fe20000041850 */
[----:B------:R-:W1:Y:S07]  /*3840*/  LDSM.16.M88.4 R80, [R216+0xa000] ;  /* 0x00a00000d850783b */ /* 0x000e6e0000000200 */
[C---:B--2---:R-:W-:Y:S08]  /*3850*/  HMMA.16816.F32.BF16 R68, R24.reuse, R44, R104 ;  /* 0x0000002c1844723c */ /* 0x044ff00000041868 */
[C---:B------:R-:W-:Y:S01]  /*3860*/  HMMA.16816.F32.BF16 R60, R24.reuse, R46, R100 ;  /* 0x0000002e183c723c */ /* 0x040fe20000041864 */
[----:B------:R-:W-:Y:S07]  /*3870*/  LDSM.16.M88.4 R100, [R216+0xa800] ;  /* 0x00a80000d864783b */ /* 0x000fee0000000200 */
[C---:B---3--:R-:W-:Y:S08]  /*3880*/  HMMA.16816.F32.BF16 R72, R24.reuse, R48, R116 ;  /* 0x000000301848723c */ /* 0x048ff00000041874 */
[----:B------:R-:W-:Y:S08]  /*3890*/  HMMA.16816.F32.BF16 R76, R24, R50, R108 ;  /* 0x00000032184c723c */ /* 0x000ff0000004186c */
[----:B----4-:R-:W-:Y:S08]  /*38a0*/  HMMA.16816.F32.BF16 R44, R16, R124, R36 ;  /* 0x0000007c102c723c */ /* 0x010ff00000041824 */
[----:B------:R-:W-:Y:S08]  /*38b0*/  HMMA.16816.F32.BF16 R48, R20, R134, R40 ;  /* 0x000000861430723c */ /* 0x000ff00000041828 */
[----:B------:R-:W-:Y:S08]  /*38c0*/  HMMA.16816.F32.BF16 R56, R24, R96, R56 ;  /* 0x000000601838723c */ /* 0x000ff00000041838 */
[----:B------:R-:W-:Y:S08]  /*38d0*/  HMMA.16816.F32.BF16 R40, R12, R142, R32 ;  /* 0x0000008e0c28723c */ /* 0x000ff00000041820 */
[----:B------:R-:W-:Y:S08]  /*38e0*/  HMMA.16816.F32.BF16 R32, R8, R144, R28 ;  /* 0x000000900820723c */ /* 0x000ff0000004181c */
[----:B------:R-:W-:Y:S01]  /*38f0*/  HMMA.16816.F32.BF16 R28, R24, R98, R112 ;  /* 0x00000062181c723c */ /* 0x000fe20000041870 */
[----:B------:R-:W2:Y:S07]  /*3900*/  LDSM.16.M88.4 R96, [R222+0x9800] ;  /* 0x00980000de60783b */ /* 0x000eae0000000200 */
[----:B-----5:R-:W-:Y:S08]  /*3910*/  HMMA.16816.F32.BF16 R24, R20, R52, R88 ;  /* 0x000000341418723c */ /* 0x020ff00000041858 */
[----:B------:R-:W-:Y:S08]  /*3920*/  HMMA.16816.F32.BF16 R44, R12, R128, R44 ;  /* 0x000000800c2c723c */ /* 0x000ff0000004182c */
[----:B------:R-:W-:Y:S08]  /*3930*/  HMMA.16816.F32.BF16 R48, R16, R126, R48 ;  /* 0x0000007e1030723c */ /* 0x000ff00000041830 */
[C---:B------:R-:W-:Y:S01]  /*3940*/  HMMA.16816.F32.BF16 R36, R20.reuse, R54, R64 ;  /* 0x000000361424723c */ /* 0x040fe20000041840 */
[----:B------:R-:W-:Y:S07]  /*3950*/  LDSM.16.M88.4 R64, [R219+0x9800] ;  /* 0x00980000db40783b */ /* 0x000fee0000000200 */
[C---:B------:R-:W-:Y:S08]  /*3960*/  HMMA.16816.F32.BF16 R52, R20.reuse, R84, R72 ;  /* 0x000000541434723c */ /* 0x040ff00000041848 */
[C---:B------:R-:W-:Y:S08]  /*3970*/  HMMA.16816.F32.BF16 R76, R20.reuse, R86, R76 ;  /* 0x00000056144c723c */ /* 0x040ff0000004184c */
[C---:B------:R-:W-:Y:S08]  /*3980*/  HMMA.16816.F32.BF16 R88, R20.reuse, R120, R56 ;  /* 0x000000781458723c */ /* 0x040ff00000041838 */
[----:B------:R-:W-:Y:S01]  /*3990*/  HMMA.16816.F32.BF16 R84, R20, R92, R68 ;  /* 0x0000005c1454723c */ /* 0x000fe20000041844 */
[----:B------:R-:W3:Y:S07]  /*39a0*/  LDSM.16.M88.4 R68, [R231] ;  /* 0x00000000e744783b */ /* 0x000eee0000000200 */
[----:B-1----:R-:W-:Y:S08]  /*39b0*/  HMMA.16816.F32.BF16 R56, R4, R136, R32 ;  /* 0x000000880438723c */ /* 0x002ff00000041820 */
[----:B------:R-:W-:Y:S08]  /*39c0*/  HMMA.16816.F32.BF16 R32, R8, R146, R40 ;  /* 0x000000920820723c */ /* 0x000ff00000041828 */
[C---:B------:R-:W-:Y:S01]  /*39d0*/  HMMA.16816.F32.BF16 R92, R20.reuse, R94, R60 ;  /* 0x0000005e145c723c */ /* 0x040fe2000004183c */
[----:B------:R-:W-:Y:S07]  /*39e0*/  LDSM.16.M88.4 R60, [R219+0xa000] ;  /* 0x00a00000db3c783b */ /* 0x000fee0000000200 */
[----:B------:R-:W-:Y:S08]  /*39f0*/  HMMA.16816.F32.BF16 R120, R20, R122, R28 ;  /* 0x0000007a1478723c */ /* 0x000ff0000004181c */
[----:B------:R-:W-:Y:S08]  /*3a00*/  HMMA.16816.F32.BF16 R24, R16, R80, R24 ;  /* 0x000000501018723c */ /* 0x000ff00000041818 */
[----:B--2---:R-:W-:Y:S01]  /*3a10*/  HMMA.16816.F32.BF16 R20, R8, R96, R44 ;  /* 0x000000600814723c */ /* 0x004fe2000004182c */
[----:B------:R-:W-:Y:S07]  /*3a20*/  LDSM.16.M88.4 R44, [R222+0xa000] ;  /* 0x00a00000de2c783b */ /* 0x000fee0000000200 */
[----:B------:R-:W-:Y:S01]  /*3a30*/  HMMA.16816.F32.BF16 R28, R12, R130, R48 ;  /* 0x000000820c1c723c */ /* 0x000fe20000041830 */
[----:B------:R-:W-:Y:S01]  /*3a40*/  FMUL.FTZ R0, R56, c[0x0][0x320] ;  /* 0x0000c80038007a20 */ /* 0x000fe20000410000 */
[----:B------:R-:W1:Y:S06]  /*3a50*/  LDSM.16.M88.4 R48, [R216+0xb000] ;  /* 0x00b00000d830783b */ /* 0x000e6c0000000200 */
[----:B------:R-:W-:Y:S01]  /*3a60*/  HMMA.16816.F32.BF16 R32, R4, R138, R32 ;  /* 0x0000008a0420723c */ /* 0x000fe20000041820 */
[----:B------:R2:W4:Y:S07]  /*3a70*/  MUFU.TANH R105, R0 ;  /* 0x0000000000697308 */ /* 0x00052e0000002400 */
[----:B------:R-:W-:Y:S01]  /*3a80*/  HMMA.16816.F32.BF16 R36, R16, R82, R36 ;  /* 0x000000521024723c */ /* 0x000fe20000041824 */
[----:B--2---:R-:W-:-:S07]  /*3a90*/  FMUL.FTZ R0, R57, c[0x0][0x320] ;  /* 0x0000c80039007a20 */ /* 0x004fce0000410000 */
[----:B------:R-:W-:Y:S01]  /*3aa0*/  HMMA.16816.F32.BF16 R72, R16, R100, R52 ;  /* 0x000000641048723c */ /* 0x000fe20000041834 */
[----:B------:R-:W2:Y:S01]  /*3ab0*/  LDSM.16.M88.4 R52, [R230] ;  /* 0x00000000e634783b */ /* 0x000ea20000000200 */
[----:B------:R5:W1:Y:S06]  /*3ac0*/  MUFU.TANH R104, R0 ;  /* 0x0000000000687308 */ /* 0x000a6c0000002400 */
[----:B---3--:R-:W-:Y:S08]  /*3ad0*/  HMMA.16816.F32.BF16 R24, R12, R68, R24 ;  /* 0x000000440c18723c */ /* 0x008ff00000041818 */
[----:B------:R-:W-:Y:S01]  /*3ae0*/  HMMA.16816.F32.BF16 R40, R4, R64, R20 ;  /* 0x000000400428723c */ /* 0x000fe20000041814 */
[----:B-----5:R-:W-:-:S04]  /*3af0*/  FMUL.FTZ R0, R58, c[0x0][0x320] ;  /* 0x0000c8003a007a20 */ /* 0x020fc80000410000 */
[----:B------:R3:W1:Y:S03]  /*3b00*/  MUFU.TANH R106, R0 ;  /* 0x00000000006a7308 */ /* 0x0006660000002400 */
[----:B------:R-:W-:Y:S08]  /*3b10*/  HMMA.16816.F32.BF16 R20, R8, R98, R28 ;  /* 0x000000620814723c */ /* 0x000ff0000004181c */
[----:B------:R-:W-:Y:S01]  /*3b20*/  HMMA.16816.F32.BF16 R76, R16, R102, R76 ;  /* 0x00000066104c723c */ /* 0x000fe2000004184c */
[----:B---3--:R-:W-:-:S07]  /*3b30*/  FMUL.FTZ R0, R59, c[0x0][0x320] ;  /* 0x0000c8003b007a20 */ /* 0x008fce0000410000 */
[----:B------:R-:W-:Y:S01]  /*3b40*/  HMMA.16816.F32.BF16 R36, R12, R70, R36 ;  /* 0x000000460c24723c */ /* 0x000fe20000041824 */
[----:B------:R-:W3:Y:S01]  /*3b50*/  LDSM.16.M88.4 R56, [R222+0xa800] ;  /* 0x00a80000de38783b */ /* 0x000ee20000000200 */
[----:B------:R5:W1:Y:S03]  /*3b60*/  MUFU.TANH R103, R0 ;  /* 0x0000000000677308 */ /* 0x000a660000002400 */
[----:B------:R-:W1:Y:S01]  /*3b70*/  LDSM.16.M88.4 R68, [R216+0xb800] ;  /* 0x00b80000d844783b */ /* 0x000e620000000200 */
[----:B-----5:R-:W-:-:S04]  /*3b80*/  FMUL.FTZ R0, R32, c[0x0][0x320] ;  /* 0x0000c80020007a20 */ /* 0x020fc80000410000 */
[----:B------:R5:W1:Y:S01]  /*3b90*/  MUFU.TANH R100, R0 ;  /* 0x0000000000647308 */ /* 0x000a620000002400 */
[----:B------:R-:W-:Y:S01]  /*3ba0*/  HMMA.16816.F32.BF16 R20, R4, R66, R20 ;  /* 0x000000420414723c */ /* 0x000fe20000041814 */
[----:B-----5:R-:W-:-:S06]  /*3bb0*/  FMUL.FTZ R0, R33, c[0x0][0x320] ;  /* 0x0000c80021007a20 */ /* 0x020fcc0000410000 */
[----:B------:R5:W1:Y:S02]  /*3bc0*/  MUFU.TANH R99, R0 ;  /* 0x0000000000637308 */ /* 0x000a640000002400 */
[----:B-----5:R-:W-:-:S06]  /*3bd0*/  FMUL.FTZ R0, R34, c[0x0][0x320] ;  /* 0x0000c80022007a20 */ /* 0x020fcc0000410000 */
[----:B------:R5:W2:Y:S01]  /*3be0*/  MUFU.TANH R102, R0 ;  /* 0x0000000000667308 */ /* 0x000aa20000002400 */
[----:B-1----:R-:W-:Y:S01]  /*3bf0*/  HMMA.16816.F32.BF16 R80, R16, R48, R84 ;  /* 0x000000301050723c */ /* 0x002fe20000041854 */
[----:B-----5:R-:W-:-:S07]  /*3c00*/  FMUL.FTZ R0, R35, c[0x0][0x320] ;  /* 0x0000c80023007a20 */ /* 0x020fce0000410000 */
[----:B------:R-:W-:Y:S01]  /*3c10*/  HMMA.16816.F32.BF16 R32, R8, R44, R24 ;  /* 0x0000002c0820723c */ /* 0x000fe20000041818 */
[----:B------:R1:W1:Y:S07]  /*3c20*/  MUFU.TANH R101, R0 ;  /* 0x0000000000657308 */ /* 0x00026e0000002400 */
[----:B--2---:R-:W-:Y:S01]  /*3c30*/  HMMA.16816.F32.BF16 R28, R12, R52, R72 ;  /* 0x000000340c1c723c */ /* 0x004fe20000041848 */
[----:B-1----:R-:W-:-:S04]  /*3c40*/  FMUL.FTZ R0, R40, c[0x0][0x320] ;  /* 0x0000c80028007a20 */ /* 0x002fc80000410000 */
[----:B------:R1:W2:Y:S03]  /*3c50*/  MUFU.TANH R96, R0 ;  /* 0x0000000000607308 */ /* 0x0002a60000002400 */
[----:B------:R-:W-:Y:S01]  /*3c60*/  HMMA.16816.F32.BF16 R24, R8, R46, R36 ;  /* 0x0000002e0818723c */ /* 0x000fe20000041824 */
[----:B------:R-:W-:Y:S01]  /*3c70*/  LDSM.16.M88.4 R44, [R229] ;  /* 0x00000000e52c783b */ /* 0x000fe20000000200 */
[----:B-1----:R-:W-:-:S04]  /*3c80*/  FMUL.FTZ R0, R41, c[0x0][0x320] ;  /* 0x0000c80029007a20 */ /* 0x002fc80000410000 */
[----:B------:R1:W1:Y:S02]  /*3c90*/  MUFU.TANH R87, R0 ;  /* 0x0000000000577308 */ /* 0x0002640000002400 */
[----:B------:R-:W-:Y:S01]  /*3ca0*/  HMMA.16816.F32.BF16 R36, R12, R54, R76 ;  /* 0x000000360c24723c */ /* 0x000fe2000004184c */
[----:B------:R-:W5:Y:S01]  /*3cb0*/  LDSM.16.M88.4 R52, [R219+0xa800] ;  /* 0x00a80000db34783b */ /* 0x000f620000000200 */
[----:B-1----:R-:W-:-:S04]  /*3cc0*/  FMUL.FTZ R0, R42, c[0x0][0x320] ;  /* 0x0000c8002a007a20 */ /* 0x002fc80000410000 */
[----:B------:R1:W1:Y:S02]  /*3cd0*/  MUFU.TANH R98, R0 ;  /* 0x0000000000627308 */ /* 0x0002640000002400 */
[----:B-1----:R-:W-:Y:S02]  /*3ce0*/  FMUL.FTZ R0, R43, c[0x0][0x320] ;  /* 0x0000c8002b007a20 */ /* 0x002fe40000410000 */
[----:B------:R-:W-:Y:S04]  /*3cf0*/  HMMA.16816.F32.BF16 R40, R4, R60, R32 ;  /* 0x0000003c0428723c */ /* 0x000fe80000041820 */
[----:B------:R1:W1:Y:S02]  /*3d00*/  MUFU.TANH R97, R0 ;  /* 0x0000000000617308 */ /* 0x0002640000002400 */
[----:B-1----:R-:W-:-:S06]  /*3d10*/  FMUL.FTZ R0, R20, c[0x0][0x320] ;  /* 0x0000c80014007a20 */ /* 0x002fcc0000410000 */
[----:B------:R1:W1:Y:S01]  /*3d20*/  MUFU.TANH R84, R0 ;  /* 0x0000000000547308 */ /* 0x0002620000002400 */
[----:B---3--:R-:W-:Y:S01]  /*3d30*/  HMMA.16816.F32.BF16 R32, R8, R56, R28 ;  /* 0x000000380820723c */ /* 0x008fe2000004181c */
[----:B-1----:R-:W-:-:S06]  /*3d40*/  FMUL.FTZ R0, R21, c[0x0][0x320] ;  /* 0x0000c80015007a20 */ /* 0x002fcc0000410000 */
[----:B------:R1:W3:Y:S02]  /*3d50*/  MUFU.TANH R73, R0 ;  /* 0x0000000000497308 */ /* 0x0002e40000002400 */
[----:B-1----:R-:W-:-:S06]  /*3d60*/  FMUL.FTZ R0, R22, c[0x0][0x320] ;  /* 0x0000c80016007a20 */ /* 0x002fcc0000410000 */
[----:B------:R1:W1:Y:S01]  /*3d70*/  MUFU.TANH R86, R0 ;  /* 0x0000000000567308 */ /* 0x0002620000002400 */
[----:B------:R-:W-:Y:S01]  /*3d80*/  HMMA.16816.F32.BF16 R48, R16, R50, R92 ;  /* 0x000000321030723c */ /* 0x000fe2000004185c */
[----:B-1----:R-:W-:-:S07]  /*3d90*/  FMUL.FTZ R0, R23, c[0x0][0x320] ;  /* 0x0000c80017007a20 */ /* 0x002fce0000410000 */
[----:B------:R-:W-:Y:S01]  /*3da0*/  HMMA.16816.F32.BF16 R20, R4, R62, R24 ;  /* 0x0000003e0414723c */ /* 0x000fe20000041818 */
[----:B------:R-:W1:Y:S01]  /*3db0*/  LDSM.16.M88.4 R60, [R222+0xb000] ;  /* 0x00b00000de3c783b */ /* 0x000e620000000200 */
[----:B------:R2:W1:Y:S06]  /*3dc0*/  MUFU.TANH R85, R0 ;  /* 0x0000000000557308 */ /* 0x00046c0000002400 */
[----:B------:R-:W-:Y:S01]  /*3dd0*/  HMMA.16816.F32.BF16 R24, R8, R58, R36 ;  /* 0x0000003a0818723c */ /* 0x000fe20000041824 */
[----:B------:R-:W1:Y:S01]  /*3de0*/  LDSM.16.M88.4 R56, [R228] ;  /* 0x00000000e438783b */ /* 0x000e620000000200 */
[----:B--2---:R-:W-:-:S04]  /*3df0*/  FMUL.FTZ R0, R40, c[0x0][0x320] ;  /* 0x0000c80028007a20 */ /* 0x004fc80000410000 */
[----:B------:R2:W1:Y:S02]  /*3e00*/  MUFU.TANH R72, R0 ;  /* 0x0000000000487308 */ /* 0x0004640000002400 */
[----:B------:R-:W-:Y:S01]  /*3e10*/  HMMA.16816.F32.BF16 R64, R16, R68, R88 ;  /* 0x000000441040723c */ /* 0x000fe20000041858 */
[----:B--2---:R-:W-:-:S05]  /*3e20*/  FMUL.FTZ R0, R41, c[0x0][0x320] ;  /* 0x0000c80029007a20 */ /* 0x004fca0000410000 */
[----:B------:R2:W1:Y:S02]  /*3e30*/  MUFU.TANH R69, R0 ;  /* 0x0000000000457308 */ /* 0x0004640000002400 */
[----:B-----5:R-:W-:Y:S08]  /*3e40*/  HMMA.16816.F32.BF16 R36, R4, R52, R32 ;  /* 0x000000340424723c */ /* 0x020ff00000041820 */
[----:B------:R-:W-:Y:S01]  /*3e50*/  HMMA.16816.F32.BF16 R16, R16, R70, R120 ;  /* 0x000000461010723c */ /* 0x000fe20000041878 */
[----:B--2---:R-:W-:-:S07]  /*3e60*/  FMUL.FTZ R0, R42, c[0x0][0x320] ;  /* 0x0000c8002a007a20 */ /* 0x004fce0000410000 */
[C---:B------:R-:W-:Y:S01]  /*3e70*/  HMMA.16816.F32.BF16 R28, R12.reuse, R44, R80 ;  /* 0x0000002c0c1c723c */ /* 0x040fe20000041850 */
[----:B------:R2:W1:Y:S02]  /*3e80*/  MUFU.TANH R75, R0 ;  /* 0x00000000004b7308 */ /* 0x0004640000002400 */
[----:B--2---:R-:W-:Y:S02]  /*3e90*/  FMUL.FTZ R0, R43, c[0x0][0x320] ;  /* 0x0000c8002b007a20 */ /* 0x004fe40000410000 */
[----:B------:R-:W2:Y:S04]  /*3ea0*/  LDSM.16.M88.4 R40, [R222+0xb800] ;  /* 0x00b80000de28783b */ /* 0x000ea80000000200 */
[----:B------:R5:W1:Y:S01]  /*3eb0*/  MUFU.TANH R74, R0 ;  /* 0x00000000004a7308 */ /* 0x000a620000002400 */
[----:B------:R-:W-:Y:S01]  /*3ec0*/  HMMA.16816.F32.BF16 R32, R12, R46, R48 ;  /* 0x0000002e0c20723c */ /* 0x000fe20000041830 */
[----:B------:R-:W-:Y:S01]  /*3ed0*/  FMUL.FTZ R37, R37, c[0x0][0x320] ;  /* 0x0000c80025257a20 */ /* 0x000fe20000410000 */
[----:B------:R-:W2:Y:S01]  /*3ee0*/  LDSM.16.M88.4 R44, [R219+0xb000] ;  /* 0x00b00000db2c783b */ /* 0x000ea20000000200 */
[----:B-----5:R-:W-:-:S04]  /*3ef0*/  FMUL.FTZ R0, R20, c[0x0][0x320] ;  /* 0x0000c80014007a20 */ /* 0x020fc80000410000 */
[----:B------:R5:W1:Y:S01]  /*3f00*/  MUFU.TANH R53, R0 ;  /* 0x0000000000357308 */ /* 0x000a620000002400 */
[----:B------:R-:W-:Y:S02]  /*3f10*/  FMUL.FTZ R38, R38, c[0x0][0x320] ;  /* 0x0000c80026267a20 */ /* 0x000fe40000410000 */
[----:B------:R-:W-:Y:S02]  /*3f20*/  FMUL.FTZ R39, R39, c[0x0][0x320] ;  /* 0x0000c80027277a20 */ /* 0x000fe40000410000 */
[----:B-----5:R-:W-:-:S04]  /*3f30*/  FMUL.FTZ R0, R21, c[0x0][0x320] ;  /* 0x0000c80015007a20 */ /* 0x020fc80000410000 */
[----:B------:R5:W2:Y:S01]  /*3f40*/  MUFU.TANH R51, R0 ;  /* 0x0000000000337308 */ /* 0x000aa20000002400 */
[----:B-1----:R-:W-:Y:S01]  /*3f50*/  HMMA.16816.F32.BF16 R28, R8, R60, R28 ;  /* 0x0000003c081c723c */ /* 0x002fe2000004181c */
[----:B-----5:R-:W-:-:S06]  /*3f60*/  FMUL.FTZ R0, R22, c[0x0][0x320] ;  /* 0x0000c80016007a20 */ /* 0x020fcc0000410000 */
[----:B------:R1:W1:Y:S08]  /*3f70*/  MUFU.TANH R68, R0 ;  /* 0x0000000000447308 */ /* 0x0002700000002400 */
[----:B------:R-:W2:Y:S01]  /*3f80*/  MUFU.TANH R48, R37 ;  /* 0x0000002500307308 */ /* 0x000ea20000002400 */
[----:B-1----:R-:W-:Y:S02]  /*3f90*/  FMUL.FTZ R0, R23, c[0x0][0x320] ;  /* 0x0000c80017007a20 */ /* 0x002fe40000410000 */
[C---:B------:R-:W-:Y:S05]  /*3fa0*/  HMMA.16816.F32.BF16 R20, R12.reuse, R56, R64 ;  /* 0x000000380c14723c */ /* 0x040fea0000041840 */
[----:B------:R-:W1:Y:S03]  /*3fb0*/  MUFU.TANH R52, R38 ;  /* 0x0000002600347308 */ /* 0x000e660000002400 */
[----:B------:R-:W-:Y:S05]  /*3fc0*/  HMMA.16816.F32.BF16 R12, R12, R58, R16 ;  /* 0x0000003a0c0c723c */ /* 0x000fea0000041810 */
[----:B------:R5:W1:Y:S08]  /*3fd0*/  MUFU.TANH R60, R0 ;  /* 0x00000000003c7308 */ /* 0x000a700000002400 */
[----:B------:R1:W1:Y:S01]  /*3fe0*/  MUFU.TANH R50, R39 ;  /* 0x0000002700327308 */ /* 0x0002620000002400 */
[----:B-----5:R-:W-:-:S02]  /*3ff0*/  FMUL.FTZ R0, R36, c[0x0][0x320] ;  /* 0x0000c80024007a20 */ /* 0x020fc40000410000 */
[----:B-1----:R-:W1:Y:S01]  /*4000*/  LDSM.16.M88.4 R36, [R219+0xb800] ;  /* 0x00b80000db24783b */ /* 0x002e620000000200 */
[C---:B------:R-:W-:Y:S08]  /*4010*/  HMMA.16816.F32.BF16 R32, R8.reuse, R62, R32 ;  /* 0x0000003e0820723c */ /* 0x040ff00000041820 */
[----:B--2---:R-:W-:Y:S08]  /*4020*/  HMMA.16816.F32.BF16 R16, R8, R40, R20 ;  /* 0x000000280810723c */ /* 0x004ff00000041814 */
[C---:B------:R-:W-:Y:S08]  /*4030*/  HMMA.16816.F32.BF16 R24, R4.reuse, R54, R24 ;  /* 0x000000360418723c */ /* 0x040ff00000041818 */
[----:B------:R-:W-:Y:S01]  /*4040*/  HMMA.16816.F32.BF16 R28, R4, R44, R28 ;  /* 0x0000002c041c723c */ /* 0x000fe2000004181c */
[----:B------:R-:W-:Y:S01]  /*4050*/  MOV R111, R154 ;  /* 0x0000009a006f7202 */ /* 0x000fe20000000f00 */
[----:B------:R2:W1:Y:S01]  /*4060*/  MUFU.TANH R49, R0 ;  /* 0x0000000000317308 */ /* 0x0004620000002400 */
[----:B------:R-:W-:-:S05]  /*4070*/  DEPBAR.LE SB0, 0x0 ;  /* 0x000080000000791a */ /* 0x000fca0000000000 */
[----:B------:R-:W-:Y:S08]  /*4080*/  HMMA.16816.F32.BF16 R8, R8, R42, R12 ;  /* 0x0000002a0808723c */ /* 0x000ff0000004180c */
[C---:B------:R-:W-:Y:S08]  /*4090*/  HMMA.16816.F32.BF16 R20, R4.reuse, R46, R32 ;  /* 0x0000002e0414723c */ /* 0x040ff00000041820 */
[C---:B-1----:R-:W-:Y:S08]  /*40a0*/  HMMA.16816.F32.BF16 R12, R4.reuse, R36, R16 ;  /* 0x00000024040c723c */ /* 0x042ff00000041810 */
[----:B------:R-:W-:Y:S01]  /*40b0*/  HMMA.16816.F32.BF16 R4, R4, R38, R8 ;  /* 0x000000260404723c */ /* 0x000fe20000041808 */
[----:B------:R-:W-:-:S02]  /*40c0*/  FMUL.FTZ R26, R26, c[0x0][0x320] ;  /* 0x0000c8001a1a7a20 */ /* 0x000fc40000410000 */
[----:B------:R-:W-:Y:S02]  /*40d0*/  FMUL.FTZ R27, R27, c[0x0][0x320] ;  /* 0x0000c8001b1b7a20 */ /* 0x000fe40000410000 */
[----:B------:R-:W-:Y:S02]  /*40e0*/  FMUL.FTZ R30, R30, c[0x0][0x320] ;  /* 0x0000c8001e1e7a20 */ /* 0x000fe40000410000 */
[----:B------:R-:W-:Y:S02]  /*40f0*/  FMUL.FTZ R31, R31, c[0x0][0x320] ;  /* 0x0000c8001f1f7a20 */ /* 0x000fe40000410000 */
[----:B------:R-:W-:Y:S02]  /*4100*/  FMUL.FTZ R24, R24, c[0x0][0x320] ;  /* 0x0000c80018187a20 */ /* 0x000fe40000410000 */
[----:B------:R-:W-:Y:S02]  /*4110*/  FMUL.FTZ R25, R25, c[0x0][0x320] ;  /* 0x0000c80019197a20 */ /* 0x000fe40000410000 */
[----:B------:R-:W-:-:S02]  /*4120*/  FMUL.FTZ R28, R28, c[0x0][0x320] ;  /* 0x0000c8001c1c7a20 */ /* 0x000fc40000410000 */
[----:B------:R-:W-:Y:S02]  /*4130*/  FMUL.FTZ R29, R29, c[0x0][0x320] ;  /* 0x0000c8001d1d7a20 */ /* 0x000fe40000410000 */
[----:B------:R-:W-:Y:S02]  /*4140*/  FMUL.FTZ R20, R20, c[0x0][0x320] ;  /* 0x0000c80014147a20 */ /* 0x000fe40000410000 */
[----:B------:R-:W-:Y:S02]  /*4150*/  FMUL.FTZ R21, R21, c[0x0][0x320] ;  /* 0x0000c80015157a20 */ /* 0x000fe40000410000 */
[----:B------:R-:W-:Y:S02]  /*4160*/  FMUL.FTZ R22, R22, c[0x0][0x320] ;  /* 0x0000c80016167a20 */ /* 0x000fe40000410000 */
[----:B------:R-:W-:Y:S02]  /*4170*/  FMUL.FTZ R23, R23, c[0x0][0x320] ;  /* 0x0000c80017177a20 */ /* 0x000fe40000410000 */
[----:B------:R-:W-:-:S02]  /*4180*/  FMUL.FTZ R14, R14, c[0x0][0x320] ;  /* 0x0000c8000e0e7a20 */ /* 0x000fc40000410000 */
[----:B------:R-:W-:Y:S01]  /*4190*/  FMUL.FTZ R15, R15, c[0x0][0x320] ;  /* 0x0000c8000f0f7a20 */ /* 0x000fe20000410000 */
[----:B------:R-:W-:Y:S01]  /*41a0*/  ISETP.GE.AND P0, PT, R111, 0x2, PT ;  /* 0x000000026f00780c */ /* 0x000fe20003f06270 */
[----:B------:R-:W-:Y:S02]  /*41b0*/  FMUL.FTZ R12, R12, c[0x0][0x320] ;  /* 0x0000c8000c0c7a20 */ /* 0x000fe40000410000 */
[----:B------:R-:W-:Y:S02]  /*41c0*/  FMUL.FTZ R13, R13, c[0x0][0x320] ;  /* 0x0000c8000d0d7a20 */ /* 0x000fe40000410000 */
        /* <DEDUP_REMOVED lines=12> */
[----:B------:R-:W1:Y:S08]  /*4290*/  MUFU.TANH R24, R24 ;  /* 0x0000001800187308 */ /* 0x000e700000002400 */
        /* <DEDUP_REMOVED lines=10> */
[----:B------:R2:W1:Y:S01]  /*4340*/  MUFU.TANH R22, R7 ;  /* 0x0000000700167308 */ /* 0x0004620000002400 */
[----:B------:R-:W-:Y:S01]  /*4350*/  BSSY B0, `(.L_x_1283) ;  /* 0x000002b000007945 */ /* 0x000fe20003800000 */
[----:B------:R-:W-:Y:S06]  /*4360*/  BAR.SYNC.DEFER_BLOCKING 0x0 ;  /* 0x0000000000007b1d */ /* 0x000fec0000010000 */
[----:B------:R-:W-:Y:S05]  /*4370*/  @!P0 BRA `(.L_x_1284) ;  /* 0x0000028000008947 */ /* 0x000fea0003800000 */
[----:B--234-:R-:W-:Y:S01]  /*4380*/  IADD3 R0, R111, -0x2, RZ ;  /* 0xfffffffe6f007810 */ /* 0x01cfe20007ffe0ff */
[----:B------:R-:W-:Y:S01]  /*4390*/  IMAD.SHL.U32 R7, R149, 0x40, RZ ;  /* 0x0000004095077824 */ /* 0x000fe200078e00ff */
[----:B------:R-:W-:-:S02]  /*43a0*/  LOP3.LUT P3, RZ, R153, 0x2, RZ, 0xc0, !PT ;  /* 0x0000000299ff7812 */ /* 0x000fc4000786c0ff */
[----:B------:R-:W-:Y:S01]  /*43b0*/  SHF.R.S32.HI R2, RZ, 0x1f, R0 ;  /* 0x0000001fff027819 */ /* 0x000fe20000011400 */
[----:B------:R-:W-:Y:S01]  /*43c0*/  IMAD.WIDE.U32 R4, R0, c[0x0][0x1e0], RZ ;  /* 0x0000780000047a25 */ /* 0x000fe200078e00ff */
[----:B------:R-:W-:-:S03]  /*43d0*/  LOP3.LUT P4, RZ, R153, 0x1, RZ, 0xc0, !PT ;  /* 0x0000000199ff7812 */ /* 0x000fc6000788c0ff */
[----:B------:R-:W-:-:S04]  /*43e0*/  IMAD R2, R2, c[0x0][0x1e0], RZ ;  /* 0x0000780002027a24 */ /* 0x000fc800078e02ff */
[----:B------:R-:W-:-:S04]  /*43f0*/  IMAD R0, R0, c[0x0][0x1e4], R2 ;  /* 0x0000790000007a24 */ /* 0x000fc800078e0202 */
[----:B------:R-:W-:Y:S02]  /*4400*/  IMAD.IADD R0, R5, 0x1, R0 ;  /* 0x0000000105007824 */ /* 0x000fe400078e0200 */
[----:B------:R-:W-:-:S04]  /*4410*/  IMAD.WIDE.U32 R4, R4, 0x60, R150 ;  /* 0x0000006004047825 */ /* 0x000fc800078e0096 */
[----:B------:R-:W-:Y:S01]  /*4420*/  IMAD R0, R0, 0x60, RZ ;  /* 0x0000006000007824 */ /* 0x000fe200078e02ff */
        /* <DEDUP_REMOVED lines=29> */
.L_x_1284:
[----:B---34-:R-:W-:Y:S05]  /*4600*/  BSYNC B0 ;  /* 0x0000000000007941 */ /* 0x018fea0003800000 */
.L_x_1283:
[----:B--2---:R-:W2:Y:S04]  /*4610*/  LDL R2, [R1+0x58] ;  /* 0x0000580001027983 */ /* 0x004ea80000100800 */
[----:B------:R-:W2:Y:S04]  /*4620*/  LDL R0, [R1+0x8c] ;  /* 0x00008c0001007983 */ /* 0x000ea80000100800 */
[----:B------:R-:W3:Y:S01]  /*4630*/  LDL R3, [R1+0x54] ;  /* 0x0000540001037983 */ /* 0x000ee20000100800 */
[----:B------:R-:W-:-:S03]  /*4640*/  IMAD.MOV.U32 R4, RZ, RZ, c[0x0][0x2c4] ;  /* 0x0000b100ff047624 */ /* 0x000fc600078e00ff */
[----:B------:R-:W-:Y:S02]  /*4650*/  STL [R1+0xa4], R223 ;  /* 0x0000a4df01007387 */ /* 0x000fe40000100800 */
[----:B------:R-:W-:Y:S02]  /*4660*/  ISETP.NE.AND P3, PT, R4, 0x1, PT ;  /* 0x000000010400780c */ /* 0x000fe40003f65270 */
[----:B------:R-:W-:Y:S04]  /*4670*/  STL [R1+0xa0], R222 ;  /* 0x0000a0de01007387 */ /* 0x000fe80000100800 */
[----:B------:R-:W-:Y:S04]  /*4680*/  STL [R1+0x9c], R219 ;  /* 0x00009cdb01007387 */ /* 0x000fe80000100800 */
[----:B------:R-:W-:Y:S04]  /*4690*/  STL [R1+0x98], R216 ;  /* 0x000098d801007387 */ /* 0x000fe80000100800 */
[----:B------:R-:W-:Y:S04]  /*46a0*/  LDSM.16.MT88.4 R56, [R217+0x3000] ;  /* 0x00300000d938783b */ /* 0x000fe80000004200 */
[----:B------:R-:W-:Y:S04]  /*46b0*/  LDSM.16.MT88.4 R64, [R221+0x6000] ;  /* 0x00600000dd40783b */ /* 0x000fe80000004200 */
[----:B------:R-:W0:Y:S01]  /*46c0*/  LDGDEPBAR ;  /* 0x00000000000079af */ /* 0x000e220000000000 */
[----:B--2---:R-:W-:-:S04]  /*46d0*/  IMAD.IADD R0, R0, 0x1, R2 ;  /* 0x0000000100007824 */ /* 0x004fc800078e0202 */
[----:B------:R-:W-:-:S05]  /*46e0*/  @P3 IMAD.HI.U32 R2, R0, c[0x0][0x2c8], RZ ;  /* 0x0000b20000023a27 */ /* 0x000fca00078e00ff */
[----:B------:R-:W-:Y:S02]  /*46f0*/  @P3 SHF.R.U32.HI R0, RZ, c[0x0][0x2cc], R2 ;  /* 0x0000b300ff003a19 */ /* 0x000fe40000011602 */
[----:B------:R-:W-:-:S03]  /*4700*/  IADD3 R2, R148, c[0x0][0x1d0], RZ ;  /* 0x0000740094027a10 */ /* 0x000fc60007ffe0ff */
[----:B------:R-:W2:Y:S01]  /*4710*/  SHFL.IDX PT, R5, R0, RZ, 0x1c1f ;  /* 0x001c1fff00057589 */ /* 0x000ea200000e0000 */
[C---:B---3--:R-:W-:Y:S02]  /*4720*/  IADD3 R4, -R3.reuse, 0x1, R2 ;  /* 0x0000000103047810 */ /* 0x048fe40007ffe102 */
[----:B------:R-:W-:Y:S01]  /*4730*/  IADD3 R3, -R3, R2, RZ ;  /* 0x0000000203037210 */ /* 0x000fe20007ffe1ff */
[----:B------:R-:W3:Y:S01]  /*4740*/  SHFL.IDX PT, R0, R0, 0x1, 0x1c1f ;  /* 0x003c1f0000007f89 */ /* 0x000ee200000e0000 */
[----:B------:R-:W-:-:S05]  /*4750*/  IADD3 R4, R4, -c[0x0][0x168], RZ ;  /* 0x80005a0004047a10 */ /* 0x000fca0007ffe0ff */
[C---:B--2---:R-:W-:Y:S02]  /*4760*/  IMAD.IADD R2, R4.reuse, 0x1, R5 ;  /* 0x0000000104027824 */ /* 0x044fe400078e0205 */
[----:B---3--:R-:W-:-:S03]  /*4770*/  IMAD.IADD R0, R4, 0x1, R0 ;  /* 0x0000000104007824 */ /* 0x008fc600078e0200 */
[----:B------:R-:W-:-:S04]  /*4780*/  IMNMX R2, R3, R2, PT ;  /* 0x0000000203027217 */ /* 0x000fc80003800200 */
[C---:B------:R-:W-:Y:S02]  /*4790*/  ISETP.GT.AND P0, PT, R2.reuse, RZ, PT ;  /* 0x000000ff0200720c */ /* 0x040fe40003f04270 */
[C---:B------:R-:W-:Y:S02]  /*47a0*/  ISETP.GT.AND P1, PT, R2.reuse, 0x1, PT ;  /* 0x000000010200780c */ /* 0x040fe40003f24270 */
[----:B------:R-:W-:Y:S02]  /*47b0*/  FSEL R5, R105, -INF , P0 ;  /* 0xff80000069057808 */ /* 0x000fe40000000000 */
[----:B------:R-:W-:Y:S02]  /*47c0*/  ISETP.GT.AND P0, PT, R2, 0x8, PT ;  /* 0x000000080200780c */ /* 0x000fe40003f04270 */
[----:B------:R-:W-:Y:S02]  /*47d0*/  FSEL R6, R104, -INF , P1 ;  /* 0xff80000068067808 */ /* 0x000fe40000800000 */
[----:B------:R-:W-:-:S02]  /*47e0*/  ISETP.GT.AND P1, PT, R2, 0x9, PT ;  /* 0x000000090200780c */ /* 0x000fc40003f24270 */
[----:B------:R-:W-:Y:S02]  /*47f0*/  FSEL R7, R100, -INF , P0 ;  /* 0xff80000064077808 */ /* 0x000fe40000000000 */
[C---:B------:R-:W-:Y:S02]  /*4800*/  ISETP.GT.AND P0, PT, R2.reuse, 0x10, PT ;  /* 0x000000100200780c */ /* 0x040fe40003f04270 */
[----:B------:R-:W-:Y:S02]  /*4810*/  FSEL R11, R99, -INF , P1 ;  /* 0xff800000630b7808 */ /* 0x000fe40000800000 */
[----:B------:R-:W-:Y:S02]  /*4820*/  ISETP.GT.AND P1, PT, R2, 0x11, PT ;  /* 0x000000110200780c */ /* 0x000fe40003f24270 */
[----:B------:R-:W-:Y:S02]  /*4830*/  FSEL R12, R96, -INF , P0 ;  /* 0xff800000600c7808 */ /* 0x000fe40000000000 */
[----:B------:R-:W-:-:S02]  /*4840*/  ISETP.GT.AND P0, PT, R2, 0x18, PT ;  /* 0x000000180200780c */ /* 0x000fc40003f04270 */
[----:B------:R-:W-:Y:S02]  /*4850*/  FSEL R13, R87, -INF , P1 ;  /* 0xff800000570d7808 */ /* 0x000fe40000800000 */
[----:B------:R-:W-:Y:S02]  /*4860*/  ISETP.GT.AND P1, PT, R2, 0x19, PT ;  /* 0x000000190200780c */ /* 0x000fe40003f24270 */
[----:B------:R-:W-:Y:S02]  /*4870*/  FSEL R18, R84, -INF , P0 ;  /* 0xff80000054127808 */ /* 0x000fe40000000000 */
[C---:B------:R-:W-:Y:S02]  /*4880*/  ISETP.GT.AND P0, PT, R2.reuse, 0x20, PT ;  /* 0x000000200200780c */ /* 0x040fe40003f04270 */
[----:B------:R-:W-:Y:S02]  /*4890*/  FSEL R19, R73, -INF , P1 ;  /* 0xff80000049137808 */ /* 0x000fe40000800000 */
[----:B------:R-:W-:-:S02]  /*48a0*/  ISETP.GT.AND P1, PT, R2, 0x21, PT ;  /* 0x000000210200780c */ /* 0x000fc40003f24270 */
[----:B------:R-:W-:Y:S02]  /*48b0*/  FSEL R76, R72, -INF , P0 ;  /* 0xff800000484c7808 */ /* 0x000fe40000000000 */
[C---:B------:R-:W-:Y:S02]  /*48c0*/  ISETP.GT.AND P0, PT, R2.reuse, 0x28, PT ;  /* 0x000000280200780c */ /* 0x040fe40003f04270 */
[----:B------:R-:W-:Y:S02]  /*48d0*/  FSEL R79, R69, -INF , P1 ;  /* 0xff800000454f7808 */ /* 0x000fe40000800000 */
[C---:B------:R-:W-:Y:S02]  /*48e0*/  ISETP.GT.AND P1, PT, R2.reuse, 0x29, PT ;  /* 0x000000290200780c */ /* 0x040fe40003f24270 */
        /* <DEDUP_REMOVED lines=8> */
[----:B-1----:R-:W-:Y:S02]  /*4970*/  FSEL R215, R24, -INF , P0 ;  /* 0xff80000018d77808 */ /* 0x002fe40000000000 */
[C---:B------:R-:W-:Y:S02]  /*4980*/  ISETP.GT.AND P0, PT, R2.reuse, 0x40, PT ;  /* 0x000000400200780c */ /* 0x040fe40003f04270 */
[----:B------:R-:W-:Y:S02]  /*4990*/  FSEL R214, R25, -INF , P1 ;  /* 0xff80000019d67808 */ /* 0x000fe40000800000 */
[----:B------:R-:W-:Y:S02]  /*49a0*/  ISETP.GT.AND P1, PT, R2, 0x41, PT ;  /* 0x000000410200780c */ /* 0x000fe40003f24270 */
[----:B------:R-:W-:Y:S02]  /*49b0*/  FSEL R94, R28, -INF , P0 ;  /* 0xff8000001c5e7808 */ /* 0x000fe40000000000 */
[----:B------:R-:W-:-:S02]  /*49c0*/  FMNMX.FTZ R133, R5, R6, !PT ;  /* 0x0000000605857209 */ /* 0x000fc40007810000 */
[C---:B------:R-:W-:Y:S02]  /*49d0*/  ISETP.GT.AND P0, PT, R2.reuse, 0x48, PT ;  /* 0x000000480200780c */ /* 0x040fe40003f04270 */
[----:B------:R-:W-:Y:S02]  /*49e0*/  FSEL R113, R29, -INF , P1 ;  /* 0xff8000001d717808 */ /* 0x000fe40000800000 */
[----:B------:R-:W-:Y:S02]  /*49f0*/  ISETP.GT.AND P1, PT, R2, 0x49, PT ;  /* 0x000000490200780c */ /* 0x000fe40003f24270 */
[----:B------:R-:W-:Y:S02]  /*4a00*/  FMNMX.FTZ R133, R7, R133, !PT ;  /* 0x0000008507857209 */ /* 0x000fe40007810000 */
[----:B------:R-:W-:Y:S02]  /*4a10*/  FSEL R112, R20, -INF , P0 ;  /* 0xff80000014707808 */ /* 0x000fe40000000000 */
[----:B------:R-:W-:-:S02]  /*4a20*/  ISETP.GT.AND P0, PT, R2, 0x50, PT ;  /* 0x000000500200780c */ /* 0x000fc40003f04270 */
[----:B------:R-:W-:Y:S02]  /*4a30*/  FSEL R110, R21, -INF , P1 ;  /* 0xff800000156e7808 */ /* 0x000fe40000800000 */
[C---:B------:R-:W-:Y:S02]  /*4a40*/  ISETP.GT.AND P1, PT, R2.reuse, 0x51, PT ;  /* 0x000000510200780c */ /* 0x040fe40003f24270 */
[----:B------:R-:W-:Y:S02]  /*4a50*/  FMNMX.FTZ R133, R11, R133, !PT ;  /* 0x000000850b857209 */ /* 0x000fe40007810000 */
[----:B------:R-:W-:Y:S02]  /*4a60*/  FSEL R92, R17, -INF , P0 ;  /* 0xff800000115c7808 */ /* 0x000fe40000000000 */
[----:B------:R-:W-:Y:S02]  /*4a70*/  ISETP.GT.AND P0, PT, R2, 0x58, PT ;  /* 0x000000580200780c */ /* 0x000fe40003f04270 */
[----:B------:R-:W-:-:S02]  /*4a80*/  FSEL R223, R16, -INF , P1 ;  /* 0xff80000010df7808 */ /* 0x000fc40000800000 */
[----:B------:R-:W-:Y:S02]  /*4a90*/  IMNMX R0, R3, R0, PT ;  /* 0x0000000003007217 */ /* 0x000fe40003800200 */
[----:B------:R-:W-:Y:S02]  /*4aa0*/  ISETP.GT.AND P1, PT, R2, 0x59, PT ;  /* 0x000000590200780c */ /* 0x000fe40003f24270 */
[----:B------:R-:W-:Y:S02]  /*4ab0*/  FMNMX.FTZ R133, R12, R133, !PT ;  /* 0x000000850c857209 */ /* 0x000fe40007810000 */
[----:B------:R-:W-:Y:S02]  /*4ac0*/  FSEL R95, R15, -INF , P0 ;  /* 0xff8000000f5f7808 */ /* 0x000fe40000000000 */
[----:B------:R-:W-:Y:S02]  /*4ad0*/  ISETP.GT.AND P0, PT, R0, RZ, PT ;  /* 0x000000ff0000720c */ /* 0x000fe40003f04270 */
[----:B------:R-:W-:-:S02]  /*4ae0*/  FSEL R107, R14, -INF , P1 ;  /* 0xff8000000e6b7808 */ /* 0x000fc40000800000 */
[----:B------:R-:W-:Y:S02]  /*4af0*/  FMNMX.FTZ R133, R13, R133, !PT ;  /* 0x000000850d857209 */ /* 0x000fe40007810000 */
[----:B------:R-:W-:Y:S02]  /*4b00*/  ISETP.GT.AND P1, PT, R0, 0x1, PT ;  /* 0x000000010000780c */ /* 0x000fe40003f24270 */
[----:B------:R-:W-:Y:S02]  /*4b10*/  FSEL R4, R106, -INF , P0 ;  /* 0xff8000006a047808 */ /* 0x000fe40000000000 */
[----:B------:R-:W-:Y:S02]  /*4b20*/  FMNMX.FTZ R133, R18, R133, !PT ;  /* 0x0000008512857209 */ /* 0x000fe40007810000 */
[----:B------:R-:W-:Y:S02]  /*4b30*/  ISETP.GT.AND P0, PT, R0, 0x8, PT ;  /* 0x000000080000780c */ /* 0x000fe40003f04270 */
[----:B------:R-:W-:-:S02]  /*4b40*/  FSEL R10, R103, -INF , P1 ;  /* 0xff800000670a7808 */ /* 0x000fc40000800000 */
[----:B------:R-:W-:Y:S02]  /*4b50*/  FMNMX.FTZ R133, R19, R133, !PT ;  /* 0x0000008513857209 */ /* 0x000fe40007810000 */
[----:B------:R-:W-:Y:S02]  /*4b60*/  ISETP.GT.AND P1, PT, R0, 0x9, PT ;  /* 0x000000090000780c */ /* 0x000fe40003f24270 */
[----:B------:R-:W-:Y:S02]  /*4b70*/  FSEL R9, R102, -INF , P0 ;  /* 0xff80000066097808 */ /* 0x000fe40000000000 */
[----:B------:R-:W-:Y:S02]  /*4b80*/  FMNMX.FTZ R2, R4, R10, !PT ;  /* 0x0000000a04027209 */ /* 0x000fe40007810000 */
[----:B------:R-:W-:Y:S02]  /*4b90*/  FMNMX.FTZ R133, R76, R133, !PT ;  /* 0x000000854c857209 */ /* 0x000fe40007810000 */
[----:B------:R-:W-:-:S02]  /*4ba0*/  ISETP.GT.AND P0, PT, R0, 0x10, PT ;  /* 0x000000100000780c */ /* 0x000fc40003f04270 */
[----:B------:R-:W-:Y:S02]  /*4bb0*/  FSEL R8, R101, -INF , P1 ;  /* 0xff80000065087808 */ /* 0x000fe40000800000 */
[----:B------:R-:W-:Y:S02]  /*4bc0*/  FMNMX.FTZ R2, R9, R2, !PT ;  /* 0x0000000209027209 */ /* 0x000fe40007810000 */
[----:B------:R-:W-:Y:S02]  /*4bd0*/  FMNMX.FTZ R133, R79, R133, !PT ;  /* 0x000000854f857209 */ /* 0x000fe40007810000 */
[----:B------:R-:W-:Y:S02]  /*4be0*/  ISETP.GT.AND P1, PT, R0, 0x11, PT ;  /* 0x000000110000780c */ /* 0x000fe40003f24270 */
[----:B------:R-:W-:Y:S02]  /*4bf0*/  FSEL R17, R98, -INF , P0 ;  /* 0xff80000062117808 */ /* 0x000fe40000000000 */
[----:B------:R-:W-:-:S02]  /*4c00*/  FMNMX.FTZ R2, R8, R2, !PT ;  /* 0x0000000208027209 */ /* 0x000fc40007810000 */
[----:B------:R-:W-:Y:S02]  /*4c10*/  FMNMX.FTZ R133, R78, R133, !PT ;  /* 0x000000854e857209 */ /* 0x000fe40007810000 */
[C---:B------:R-:W-:Y:S02]  /*4c20*/  ISETP.GT.AND P0, PT, R0.reuse, 0x18, PT ;  /* 0x000000180000780c */ /* 0x040fe40003f04270 */
        /* <DEDUP_REMOVED lines=23> */
[----:B------:R-:W-:Y:S02]  /*4da0*/  ISETP.GT.AND P0, PT, R0, 0x30, PT ;  /* 0x000000300000780c */ /* 0x000fe40003f04270 */
[----:B------:R-:W-:Y:S02]  /*4db0*/  FSEL R72, R60, -INF , P1 ;  /* 0xff8000003c487808 */ /* 0x000fe40000800000 */
[----:B------:R-:W-:Y:S01]  /*4dc0*/  FMNMX.FTZ R2, R73, R2, !PT ;  /* 0x0000000249027209 */ /* 0x000fe20007810000 */
[----:B------:R-:W-:Y:S01]  /*4dd0*/  LDSM.16.MT88.4 R60, [R220+0x800] ;  /* 0x00080000dc3c783b */ /* 0x000fe20000004200 */
[----:B------:R-:W-:Y:S02]  /*4de0*/  FMNMX.FTZ R133, R113, R133, !PT ;  /* 0x0000008571857209 */ /* 0x000fe40007810000 */
        /* <DEDUP_REMOVED lines=13> */
[----:B------:R-:W-:Y:S01]  /*4ec0*/  LDSM.16.MT88.4 R44, [R220] ;  /* 0x00000000dc2c783b */ /* 0x000fe20000004200 */
[----:B------:R-:W-:Y:S02]  /*4ed0*/  FMNMX.FTZ R133, R92, R133, !PT ;  /* 0x000000855c857209 */ /* 0x000fe40007810000 */
[----:B------:R-:W-:Y:S02]  /*4ee0*/  ISETP.GT.AND P0, PT, R0, 0x40, PT ;  /* 0x000000400000780c */ /* 0x000fe40003f04270 */
[----:B------:R-:W-:-:S02]  /*4ef0*/  FSEL R212, R40, -INF , P1 ;  /* 0xff80000028d47808 */ /* 0x000fc40000800000 */
[----:B------:R-:W-:Y:S01]  /*4f00*/  FMNMX.FTZ R2, R213, R2, !PT ;  /* 0x00000002d5027209 */ /* 0x000fe20007810000 */
[----:B------:R-:W-:Y:S01]  /*4f10*/  LDSM.16.MT88.4 R40, [R221] ;  /* 0x00000000dd28783b */ /* 0x000fe20000004200 */
[----:B------:R-:W-:Y:S02]  /*4f20*/  FMNMX.FTZ R133, R223, R133, !PT ;  /* 0x00000085df857209 */ /* 0x000fe40007810000 */
[----:B------:R-:W-:Y:S02]  /*4f30*/  ISETP.GT.AND P1, PT, R0, 0x41, PT ;  /* 0x000000410000780c */ /* 0x000fe40003f24270 */
[----:B------:R-:W-:Y:S02]  /*4f40*/  FSEL R118, R33, -INF , P0 ;  /* 0xff80000021767808 */ /* 0x000fe40000000000 */
[----:B------:R-:W-:Y:S02]  /*4f50*/  FMNMX.FTZ R2, R212, R2, !PT ;  /* 0x00000002d4027209 */ /* 0x000fe40007810000 */
[----:B------:R-:W-:-:S02]  /*4f60*/  FMNMX.FTZ R133, R95, R133, !PT ;  /* 0x000000855f857209 */ /* 0x000fc40007810000 */
[----:B------:R-:W-:Y:S02]  /*4f70*/  ISETP.GT.AND P0, PT, R0, 0x48, PT ;  /* 0x000000480000780c */ /* 0x000fe40003f04270 */
[----:B------:R-:W-:Y:S02]  /*4f80*/  FSEL R117, R32, -INF , P1 ;  /* 0xff80000020757808 */ /* 0x000fe40000800000 */
[----:B------:R-:W-:Y:S01]  /*4f90*/  FMNMX.FTZ R2, R118, R2, !PT ;  /* 0x0000000276027209 */ /* 0x000fe20007810000 */
[----:B------:R-:W-:Y:S01]  /*4fa0*/  LDSM.16.MT88.4 R32, [R217+0x800] ;  /* 0x00080000d920783b */ /* 0x000fe20000004200 */
[----:B------:R-:W-:Y:S02]  /*4fb0*/  FMNMX.FTZ R133, R107, R133, !PT ;  /* 0x000000856b857209 */ /* 0x000fe40007810000 */
[----:B------:R-:W-:Y:S02]  /*4fc0*/  ISETP.GT.AND P1, PT, R0, 0x49, PT ;  /* 0x000000490000780c */ /* 0x000fe40003f24270 */
[----:B------:R-:W-:Y:S01]  /*4fd0*/  FSEL R216, R31, -INF , P0 ;  /* 0xff8000001fd87808 */ /* 0x000fe20000000000 */
[----:B------:R-:W1:Y:S01]  /*4fe0*/  SHFL.BFLY PT, R3, R133, 0x2, 0x1f ;  /* 0x0c401f0085037f89 */ /* 0x000e6200000e0000 */
        /* <DEDUP_REMOVED lines=8> */
[----:B------:R-:W-:Y:S02]  /*5070*/  ISETP.GT.AND P1, PT, R0, 0x58, PT ;  /* 0x000000580000780c */ /* 0x000fe40003f24270 */
[----:B------:R-:W-:Y:S02]  /*5080*/  FSEL R114, R26, -INF , P2 ;  /* 0xff8000001a727808 */ /* 0x000fe40001000000 */
[----:B------:R-:W-:Y:S02]  /*5090*/  FMNMX.FTZ R2, R109, R2, !PT ;  /* 0x000000026d027209 */ /* 0x000fe40007810000 */
[----:B------:R-:W-:Y:S02]  /*50a0*/  ISETP.GT.AND P0, PT, R0, 0x59, PT ;  /* 0x000000590000780c */ /* 0x000fe40003f04270 */
[----:B------:R-:W-:Y:S02]  /*50b0*/  FSEL R119, R23, -INF , P1 ;  /* 0xff80000017777808 */ /* 0x000fe40000800000 */
[----:B------:R-:W-:-:S02]  /*50c0*/  FMNMX.FTZ R0, R114, R2, !PT ;  /* 0x0000000272007209 */ /* 0x000fc40007810000 */
[----:B------:R-:W-:Y:S02]  /*50d0*/  FSEL R121, R22, -INF , P0 ;  /* 0xff80000016797808 */ /* 0x000fe40000000000 */
        /* <DEDUP_REMOVED lines=19> */
[----:B-1----:R-:W-:-:S05]  /*5210*/  FMUL.FTZ R0, R132, c[0x0][0x2d0] ;  /* 0x0000b40084007a20 */ /* 0x002fca0000410000 */
[----:B------:R-:W-:Y:S01]  /*5220*/  FSEL R0, R0, RZ, P0 ;  /* 0x000000ff00007208 */ /* 0x000fe20000000000 */
[----:B--2---:R-:W-:Y:S02]  /*5230*/  FFMA.FTZ R3, R7, c[0x0][0x2d0], -R2 ;  /* 0x0000b40007037a23 */ /* 0x004fe40000010802 */
[----:B---3--:R-:W-:Y:S02]  /*5240*/  FADD.FTZ R123, R71, R70 ;  /* 0x00000046477b7221 */ /* 0x008fe40000010000 */
[----:B------:R1:W2:Y:S02]  /*5250*/  MUFU.EX2 R207, R3 ;  /* 0x0000000300cf7308 */ /* 0x0002a40000000800 */
[----:B-1----:R-:W-:-:S06]  /*5260*/  FFMA.FTZ R3, R12, c[0x0][0x2d0], -R2 ;  /* 0x0000b4000c037a23 */ /* 0x002fcc0000010802 */
[----:B------:R1:W-:Y:S02]  /*5270*/  MUFU.EX2 R209, R3 ;  /* 0x0000000300d17308 */ /* 0x0003e40000000800 */
[----:B-1----:R-:W-:Y:S02]  /*5280*/  FFMA.FTZ R3, R13, c[0x0][0x2d0], -R2 ;  /* 0x0000b4000d037a23 */ /* 0x002fe40000010802 */
[----:B------:R-:W-:Y:S04]  /*5290*/  LDSM.16.MT88.4 R12, [R218] ;  /* 0x00000000da0c783b */ /* 0x000fe80000004200 */
[----:B------:R1:W-:Y:S02]  /*52a0*/  MUFU.EX2 R208, R3 ;  /* 0x0000000300d07308 */ /* 0x0003e40000000800 */
[----:B-1----:R-:W-:-:S02]  /*52b0*/  FFMA.FTZ R3, R4, c[0x0][0x2d0], -R0 ;  /* 0x0000b40004037a23 */ /* 0x002fc40000010800 */
[----:B------:R-:W1:Y:S04]  /*52c0*/  LDSM.16.MT88.4 R4, [R217] ;  /* 0x00000000d904783b */ /* 0x000e680000004200 */
[----:B------:R3:W-:Y:S02]  /*52d0*/  MUFU.EX2 R69, R3 ;  /* 0x0000000300457308 */ /* 0x0007e40000000800 */
[----:B---3--:R-:W-:Y:S01]  /*52e0*/  FFMA.FTZ R3, R10, c[0x0][0x2d0], -R0 ;  /* 0x0000b4000a037a23 */ /* 0x008fe20000010800 */
[----:B--2---:R-:W-:-:S05]  /*52f0*/  F2FP.BF16.PACK_AB R10, R206, R207 ;  /* 0x000000cfce0a723e */ /* 0x004fca00000010ff */
[----:B------:R2:W3:Y:S02]  /*5300*/  MUFU.EX2 R68, R3 ;  /* 0x0000000300447308 */ /* 0x0004e40000000800 */
[----:B--2---:R-:W-:Y:S01]  /*5310*/  FFMA.FTZ R3, R9, c[0x0][0x2d0], -R0 ;  /* 0x0000b40009037a23 */ /* 0x004fe20000010800 */
[----:B---3--:R-:W-:-:S05]  /*5320*/  F2FP.BF16.PACK_AB R9, R68, R69 ;  /* 0x000000454409723e */ /* 0x008fca00000010ff */
[----:B------:R2:W-:Y:S02]  /*5330*/  MUFU.EX2 R134, R3 ;  /* 0x0000000300867308 */ /* 0x0005e40000000800 */
[----:B--2---:R-:W-:Y:S01]  /*5340*/  FFMA.FTZ R3, R8, c[0x0][0x2d0], -R0 ;  /* 0x0000b40008037a23 */ /* 0x004fe20000010800 */
[----:B------:R-:W-:Y:S01]  /*5350*/  F2FP.BF16.PACK_AB R8, R70, R71 ;  /* 0x000000474608723e */ /* 0x000fe200000010ff */
[----:B------:R-:W-:-:S04]  /*5360*/  IMAD.MOV.U32 R70, RZ, RZ, R94 ;  /* 0x000000ffff467224 */ /* 0x000fc800078e005e */
[----:B------:R2:W3:Y:S02]  /*5370*/  MUFU.EX2 R204, R3 ;  /* 0x0000000300cc7308 */ /* 0x0004e40000000800 */
[----:B--2---:R-:W-:Y:S01]  /*5380*/  FFMA.FTZ R3, R18, c[0x0][0x2d0], -R2 ;  /* 0x0000b40012037a23 */ /* 0x004fe20000010802 */
[----:B---3--:R-:W-:-:S05]  /*5390*/  F2FP.BF16.PACK_AB R11, R204, R134 ;  /* 0x00000086cc0b723e */ /* 0x008fca00000010ff */
[----:B------:R2:W-:Y:S02]  /*53a0*/  MUFU.EX2 R116, R3 ;  /* 0x0000000300747308 */ /* 0x0005e40000000800 */
[C---:B-1----:R-:W-:Y:S07]  /*53b0*/  HMMA.16816.F32.BF16 R36, R8.reuse, R4, RZ ;  /* 0x000000040824723c */ /* 0x042fee00000418ff */
[----:B------:R-:W-:Y:S01]  /*53c0*/  F2FP.BF16.PACK_AB R4, R208, R209 ;  /* 0x000000d1d004723e */ /* 0x000fe200000010ff */
[----:B------:R-:W-:Y:S01]  /*53d0*/  HMMA.16816.F32.BF16 R20, R8, R6, RZ ;  /* 0x000000060814723c */ /* 0x000fe200000418ff */
[----:B--2---:R-:W-:-:S04]  /*53e0*/  FFMA.FTZ R3, R19, c[0x0][0x2d0], -R2 ;  /* 0x0000b40013037a23 */ /* 0x004fc80000010802 */
[----:B------:R1:W2:Y:S02]  /*53f0*/  MUFU.EX2 R120, R3 ;  /* 0x0000000300787308 */ /* 0x0002a40000000800 */
[----:B-1----:R-:W-:Y:S01]  /*5400*/  FFMA.FTZ R3, R17, c[0x0][0x2d0], -R0 ;  /* 0x0000b40011037a23 */ /* 0x002fe20000010800 */
[----:B--2---:R-:W-:-:S05]  /*5410*/  F2FP.BF16.PACK_AB R6, R120, R116 ;  /* 0x000000747806723e */ /* 0x004fca00000010ff */
[----:B------:R1:W-:Y:S02]  /*5420*/  MUFU.EX2 R205, R3 ;  /* 0x0000000300cd7308 */ /* 0x0003e40000000800 */
[--C-:B-1----:R-:W-:Y:S02]  /*5430*/  FFMA.FTZ R3, R16, c[0x0][0x2d0], -R0.reuse ;  /* 0x0000b40010037a23 */ /* 0x102fe40000010800 */
[C---:B------:R-:W-:Y:S04]  /*5440*/  HMMA.16816.F32.BF16 R16, R8.reuse, R12, RZ ;  /* 0x0000000c0810723c */ /* 0x040fe800000418ff */
[----:B------:R1:W2:Y:S04]  /*5450*/  MUFU.EX2 R135, R3 ;  /* 0x0000000300877308 */ /* 0x0002a80000000800 */
[----:B------:R-:W-:Y:S01]  /*5460*/  HMMA.16816.F32.BF16 R12, R8, R14, RZ ;  /* 0x0000000e080c723c */ /* 0x000fe200000418ff */
[----:B-1----:R-:W-:Y:S01]  /*5470*/  FFMA.FTZ R3, R24, c[0x0][0x2d0], -R0 ;  /* 0x0000b40018037a23 */ /* 0x002fe20000010800 */
[----:B--2---:R-:W-:-:S03]  /*5480*/  F2FP.BF16.PACK_AB R5, R135, R205 ;  /* 0x000000cd8705723e */ /* 0x004fc600000010ff */
[----:B------:R1:W2:Y:S02]  /*5490*/  MUFU.EX2 R93, R3 ;  /* 0x00000003005d7308 */ /* 0x0002a40000000800 */
[----:B-1----:R-:W-:Y:S01]  /*54a0*/  FFMA.FTZ R3, R25, c[0x0][0x2d0], -R0 ;  /* 0x0000b40019037a23 */ /* 0x002fe20000010800 */
[-C--:B--2---:R-:W-:Y:S01]  /*54b0*/  MOV R71, R93.reuse ;  /* 0x0000005d00477202 */ /* 0x084fe20000000f00 */
[----:B------:R-:W-:Y:S04]  /*54c0*/  HMMA.16816.F32.BF16 R24, R8, R40, RZ ;  /* 0x000000280818723c */ /* 0x000fe800000418ff */
[----:B------:R-:W1:Y:S02]  /*54d0*/  MUFU.EX2 R108, R3 ;  /* 0x00000003006c7308 */ /* 0x000e640000000800 */
[----:B-1----:R-:W-:Y:S01]  /*54e0*/  F2FP.BF16.PACK_AB R7, R108, R93 ;  /* 0x0000005d6c07723e */ /* 0x002fe200000010ff */
[----:B------:R-:W-:-:S06]  /*54f0*/  FFMA.FTZ R3, R76, c[0x0][0x2d0], -R2 ;  /* 0x0000b4004c037a23 */ /* 0x000fcc0000010802 */
[C---:B------:R-:W-:Y:S08]  /*5500*/  HMMA.16816.F32.BF16 R200, R4.reuse, R28, R16 ;  /* 0x0000001c04c8723c */ /* 0x040ff00000041810 */
[----:B------:R-:W-:Y:S01]  /*5510*/  HMMA.16816.F32.BF16 R196, R4, R30, R12 ;  /* 0x0000001e04c4723c */ /* 0x000fe2000004180c */
[----:B------:R-:W1:Y:S07]  /*5520*/  LDSM.16.MT88.4 R28, [R218+0x3000] ;  /* 0x00300000da1c783b */ /* 0x000e6e0000004200 */
[----:B------:R-:W-:Y:S01]  /*5530*/  HMMA.16816.F32.BF16 R16, R8, R42, RZ ;  /* 0x0000002a0810723c */ /* 0x000fe200000418ff */
[----:B------:R-:W-:Y:S07]  /*5540*/  LDSM.16.MT88.4 R40, [R221+0x3000] ;  /* 0x00300000dd28783b */ /* 0x000fee0000004200 */
[C---:B------:R-:W-:Y:S01]  /*5550*/  HMMA.16816.F32.BF16 R88, R4.reuse, R32, R36 ;  /* 0x000000200458723c */ /* 0x040fe20000041824 */
[----:B------:R-:W-:Y:S07]  /*5560*/  LDSM.16.MT88.4 R36, [R217+0x6000] ;  /* 0x00600000d924783b */ /* 0x000fee0000004200 */
[----:B------:R-:W-:Y:S01]  /*5570*/  HMMA.16816.F32.BF16 R84, R4, R34, R20 ;  /* 0x000000220454723c */ /* 0x000fe20000041814 */
[----:B------:R-:W2:Y:S07]  /*5580*/  LDSM.16.MT88.4 R32, [R217+0x3800] ;  /* 0x00380000d920783b */ /* 0x000eae0000004200 */
[----:B------:R-:W-:Y:S08]  /*5590*/  HMMA.16816.F32.BF16 R12, R8, R44, RZ ;  /* 0x0000002c080c723c */ /* 0x000ff000000418ff */
[C---:B------:R-:W-:Y:S08]  /*55a0*/  HMMA.16816.F32.BF16 R80, R4.reuse, R48, R24 ;  /* 0x000000300450723c */ /* 0x040ff00000041818 */
[----:B------:R-:W-:Y:S01]  /*55b0*/  HMMA.16816.F32.BF16 R188, R4, R50, R16 ;  /* 0x0000003204bc723c */ /* 0x000fe20000041810 */
[----:B------:R-:W-:Y:S07]  /*55c0*/  LDSM.16.MT88.4 R48, [R221+0x3800] ;  /* 0x00380000dd30783b */ /* 0x000fee0000004200 */
[C---:B------:R-:W-:Y:S01]  /*55d0*/  HMMA.16816.F32.BF16 R24, R8.reuse, R46, RZ ;  /* 0x0000002e0818723c */ /* 0x040fe200000418ff */
[----:B------:R-:W3:Y:S07]  /*55e0*/  LDSM.16.MT88.4 R44, [R220+0x3000] ;  /* 0x00300000dc2c783b */ /* 0x000eee0000004200 */
[C---:B------:R-:W-:Y:S08]  /*55f0*/  HMMA.16816.F32.BF16 R20, R8.reuse, R56, RZ ;  /* 0x000000380814723c */ /* 0x040ff000000418ff */
[----:B------:R-:W-:Y:S01]  /*5600*/  HMMA.16816.F32.BF16 R16, R8, R58, RZ ;  /* 0x0000003a0810723c */ /* 0x000fe200000418ff */
[----:B------:R-:W-:Y:S07]  /*5610*/  LDSM.16.MT88.4 R56, [R218+0x6000] ;  /* 0x00600000da38783b */ /* 0x000fee0000004200 */
[----:B------:R-:W-:Y:S08]  /*5620*/  HMMA.16816.F32.BF16 R192, R4, R60, R12 ;  /* 0x0000003c04c0723c */ /* 0x000ff0000004180c */
[----:B-1----:R-:W-:Y:S08]  /*5630*/  HMMA.16816.F32.BF16 R12, R8, R28, RZ ;  /* 0x0000001c080c723c */ /* 0x002ff000000418ff */
[C---:B--2---:R-:W-:Y:S08]  /*5640*/  HMMA.16816.F32.BF16 R180, R4.reuse, R32, R20 ;  /* 0x0000002004b4723c */ /* 0x044ff00000041814 */
[----:B------:R-:W-:Y:S01]  /*5650*/  HMMA.16816.F32.BF16 R172, R4, R34, R16 ;  /* 0x0000002204ac723c */ /* 0x000fe20000041810 */
[----:B------:R-:W1:Y:S07]  /*5660*/  LDSM.16.MT88.4 R32, [R220+0x3800] ;  /* 0x00380000dc20783b */ /* 0x000e6e0000004200 */
[----:B------:R-:W-:Y:S08]  /*5670*/  HMMA.16816.F32.BF16 R28, R8, R30, RZ ;  /* 0x0000001e081c723c */ /* 0x000ff000000418ff */
[C---:B------:R-:W-:Y:S01]  /*5680*/  HMMA.16816.F32.BF16 R184, R4.reuse, R62, R24 ;  /* 0x0000003e04b8723c */ /* 0x040fe20000041818 */
[----:B------:R-:W2:Y:S07]  /*5690*/  LDSM.16.MT88.4 R60, [R217+0x6800] ;  /* 0x00680000d93c783b */ /* 0x000eae0000004200 */
[----:B------:R-:W-:Y:S08]  /*56a0*/  HMMA.16816.F32.BF16 R168, R4, R52, R12 ;  /* 0x0000003404a8723c */ /* 0x000ff0000004180c */
[C---:B---3--:R-:W-:Y:S08]  /*56b0*/  HMMA.16816.F32.BF16 R16, R8.reuse, R44, RZ ;  /* 0x0000002c0810723c */ /* 0x048ff000000418ff */
[C---:B------:R-:W-:Y:S01]  /*56c0*/  HMMA.16816.F32.BF16 R12, R8.reuse, R46, RZ ;  /* 0x0000002e080c723c */ /* 0x040fe200000418ff */
[----:B------:R-:W-:Y:S07]  /*56d0*/  LDSM.16.MT88.4 R44, [R220+0x6000] ;  /* 0x00600000dc2c783b */ /* 0x000fee0000004200 */
[C---:B------:R-:W-:Y:S08]  /*56e0*/  HMMA.16816.F32.BF16 R20, R8.reuse, R42, RZ ;  /* 0x0000002a0814723c */ /* 0x040ff000000418ff */
[----:B------:R-:W-:Y:S01]  /*56f0*/  HMMA.16816.F32.BF16 R24, R8, R40, RZ ;  /* 0x000000280818723c */ /* 0x000fe200000418ff */
[----:B------:R-:W3:Y:S07]  /*5700*/  LDSM.16.MT88.4 R40, [R218+0x6800] ;  /* 0x00680000da28783b */ /* 0x000eee0000004200 */
[----:B------:R-:W-:Y:S01]  /*5710*/  HMMA.16816.F32.BF16 R160, R4, R54, R28 ;  /* 0x0000003604a0723c */ /* 0x000fe2000004181c */
[----:B------:R-:W4:Y:S07]  /*5720*/  LDSM.16.MT88.4 R52, [R221+0x6800] ;  /* 0x00680000dd34783b */ /* 0x000f2e0000004200 */
[----:B------:R-:W-:Y:S08]  /*5730*/  HMMA.16816.F32.BF16 R28, R8, R36, RZ ;  /* 0x00000024081c723c */ /* 0x000ff000000418ff */
[C---:B-1----:R-:W-:Y:S08]  /*5740*/  HMMA.16816.F32.BF16 R156, R4.reuse, R32, R16 ;  /* 0x00000020049c723c */ /* 0x042ff00000041810 */
[C---:B------:R-:W-:Y:S01]  /*5750*/  HMMA.16816.F32.BF16 R148, R4.reuse, R34, R12 ;  /* 0x000000220494723c */ /* 0x040fe2000004180c */
[----:B------:R-:W1:Y:S07]  /*5760*/  LDSM.16.MT88.4 R32, [R220+0x6800] ;  /* 0x00680000dc20783b */ /* 0x000e6e0000004200 */
[----:B------:R-:W-:Y:S08]  /*5770*/  HMMA.16816.F32.BF16 R152, R4, R50, R20 ;  /* 0x000000320498723c */ /* 0x000ff00000041814 */
[C---:B------:R-:W-:Y:S08]  /*5780*/  HMMA.16816.F32.BF16 R16, R8.reuse, R58, RZ ;  /* 0x0000003a0810723c */ /* 0x040ff000000418ff */
[C---:B------:R-:W-:Y:S07]  /*5790*/  HMMA.16816.F32.BF16 R12, R8.reuse, R64, RZ ;  /* 0x00000040080c723c */ /* 0x040fee00000418ff */
[----:B------:R-:W-:Y:S01]  /*57a0*/  MOV R65, R122 ;  /* 0x0000007a00417202 */ /* 0x000fe20000000f00 */
[----:B------:R-:W-:Y:S01]  /*57b0*/  HMMA.16816.F32.BF16 R20, R8, R56, RZ ;  /* 0x000000380814723c */ /* 0x000fe200000418ff */
[----:B------:R-:W-:-:S02]  /*57c0*/  FADD.FTZ R122, R69, R68 ;  /* 0x00000044457a7221 */ /* 0x000fc40000010000 */
[----:B------:R-:W-:-:S05]  /*57d0*/  IMAD.MOV.U32 R69, RZ, RZ, R92 ;  /* 0x000000ffff457224 */ /* 0x000fca00078e005c */
[----:B------:R-:W-:Y:S08]  /*57e0*/  HMMA.16816.F32.BF16 R164, R4, R48, R24 ;  /* 0x0000003004a4723c */ /* 0x000ff00000041818 */
[----:B------:R-:W-:Y:S01]  /*57f0*/  HMMA.16816.F32.BF16 R24, R8, R38, RZ ;  /* 0x000000260818723c */ /* 0x000fe200000418ff */
[----:B------:R-:W-:Y:S07]  /*5800*/  LDSM.16.MT88.4 R36, [R218+0x9000] ;  /* 0x00900000da24783b */ /* 0x000fee0000004200 */
[C---:B--2---:R-:W-:Y:S01]  /*5810*/  HMMA.16816.F32.BF16 R56, R4.reuse, R60, R28 ;  /* 0x0000003c0438723c */ /* 0x044fe2000004181c */
[----:B------:R-:W2:Y:S06]  /*5820*/  LDSM.16.MT88.4 R28, [R217+0x9000] ;  /* 0x00900000d91c783b */ /* 0x000eac0000004200 */
[----:B------:R-:W-:Y:S01]  /*5830*/  IMAD.MOV.U32 R60, RZ, RZ, R119 ;  /* 0x000000ffff3c7224 */ /* 0x000fe200078e0077 */
[----:B---3--:R-:W-:Y:S01]  /*5840*/  HMMA.16816.F32.BF16 R96, R4, R42, R16 ;  /* 0x0000002a0460723c */ /* 0x008fe20000041810 */
[----:B------:R-:W-:-:S02]  /*5850*/  IMAD.MOV.U32 R61, RZ, RZ, R121 ;  /* 0x000000ffff3d7224 */ /* 0x000fc400078e0079 */
[----:B------:R3:W-:Y:S05]  /*5860*/  MUFU.EX2 R121, R3 ;  /* 0x0000000300797308 */ /* 0x0007ea0000000800 */
[C---:B----4-:R-:W-:Y:S08]  /*5870*/  HMMA.16816.F32.BF16 R140, R4.reuse, R52, R12 ;  /* 0x00000034048c723c */ /* 0x050ff0000004180c */
[----:B------:R-:W-:Y:S01]  /*5880*/  HMMA.16816.F32.BF16 R176, R4, R40, R20 ;  /* 0x0000002804b0723c */ /* 0x000fe20000041814 */
[----:B---3--:R-:W-:-:S07]  /*5890*/  FFMA.FTZ R3, R79, c[0x0][0x2d0], -R2 ;  /* 0x0000b4004f037a23 */ /* 0x008fce0000010802 */
[C---:B------:R-:W-:Y:S08]  /*58a0*/  HMMA.16816.F32.BF16 R16, R8.reuse, R44, RZ ;  /* 0x0000002c0810723c */ /* 0x040ff000000418ff */
[C---:B------:R-:W-:Y:S08]  /*58b0*/  HMMA.16816.F32.BF16 R12, R8.reuse, R46, RZ ;  /* 0x0000002e080c723c */ /* 0x040ff000000418ff */
[----:B------:R-:W-:Y:S07]  /*58c0*/  HMMA.16816.F32.BF16 R20, R8, R66, RZ ;  /* 0x000000420814723c */ /* 0x000fee00000418ff */
[----:B------:R-:W-:Y:S01]  /*58d0*/  IMAD.MOV.U32 R67, RZ, RZ, R117 ;  /* 0x000000ffff437224 */ /* 0x000fe200078e0075 */
[C---:B------:R-:W-:Y:S01]  /*58e0*/  HMMA.16816.F32.BF16 R144, R4.reuse, R62, R24 ;  /* 0x0000003e0490723c */ /* 0x040fe20000041818 */
[----:B------:R-:W3:Y:S01]  /*58f0*/  LDSM.16.MT88.4 R24, [R217+0x9800] ;  /* 0x00980000d918783b */ /* 0x000ee20000004200 */
[----:B------:R-:W-:Y:S01]  /*5900*/  IMAD.MOV.U32 R66, RZ, RZ, R116 ;  /* 0x000000ffff427224 */ /* 0x000fe200078e0074 */
[----:B------:R4:W2:Y:S04]  /*5910*/  MUFU.EX2 R63, R3 ;  /* 0x00000003003f7308 */ /* 0x0008a80000000800 */
[----:B------:R-:W-:Y:S01]  /*5920*/  MOV R62, R118 ;  /* 0x00000076003e7202 */ /* 0x000fe20000000f00 */
[C---:B-1----:R-:W-:Y:S08]  /*5930*/  HMMA.16816.F32.BF16 R128, R4.reuse, R32, R16 ;  /* 0x000000200480723c */ /* 0x042ff00000041810 */
[----:B------:R-:W-:Y:S01]  /*5940*/  HMMA.16816.F32.BF16 R124, R4, R34, R12 ;  /* 0x00000022047c723c */ /* 0x000fe2000004180c */
[----:B------:R-:W1:Y:S01]  /*5950*/  LDSM.16.MT88.4 R32, [R218+0x9800] ;  /* 0x00980000da20783b */ /* 0x000e620000004200 */
[----:B----4-:R-:W-:-:S04]  /*5960*/  FFMA.FTZ R3, R78, c[0x0][0x2d0], -R2 ;  /* 0x0000b4004e037a23 */ /* 0x010fc80000010802 */
[----:B------:R4:W-:Y:S02]  /*5970*/  MUFU.EX2 R222, R3 ;  /* 0x0000000300de7308 */ /* 0x0009e40000000800 */
[----:B------:R-:W-:Y:S08]  /*5980*/  HMMA.16816.F32.BF16 R136, R4, R54, R20 ;  /* 0x000000360488723c */ /* 0x000ff00000041814 */
[C---:B--2---:R-:W-:Y:S07]  /*5990*/  HMMA.16816.F32.BF16 R20, R8.reuse, R28, RZ ;  /* 0x0000001c0814723c */ /* 0x044fee00000418ff */
[----:B------:R-:W-:Y:S01]  /*59a0*/  MOV R29, R115 ;  /* 0x00000073001d7202 */ /* 0x000fe20000000f00 */
[----:B------:R-:W-:Y:S01]  /*59b0*/  HMMA.16816.F32.BF16 R16, R8, R30, RZ ;  /* 0x0000001e0810723c */ /* 0x000fe200000418ff */
[----:B------:R-:W-:-:S02]  /*59c0*/  IMAD.MOV.U32 R28, RZ, RZ, R114 ;  /* 0x000000ffff1c7224 */ /* 0x000fc400078e0072 */
[----:B----4-:R-:W-:-:S04]  /*59d0*/  FFMA.FTZ R3, R77, c[0x0][0x2d0], -R2 ;  /* 0x0000b4004d037a23 */ /* 0x010fc80000010802 */
[----:B------:R-:W-:Y:S01]  /*59e0*/  IMAD.MOV.U32 R31, RZ, RZ, R113 ;  /* 0x000000ffff1f7224 */ /* 0x000fe200078e0071 */
[----:B------:R-:W-:Y:S01]  /*59f0*/  HMMA.16816.F32.BF16 R12, R8, R36, RZ ;  /* 0x00000024080c723c */ /* 0x000fe200000418ff */
[----:B------:R-:W-:Y:S01]  /*5a00*/  MOV R30, R112 ;  /* 0x00000070001e7202 */ /* 0x000fe20000000f00 */
[----:B------:R2:W-:Y:S06]  /*5a10*/  MUFU.EX2 R64, R3 ;  /* 0x0000000300407308 */ /* 0x0005ec0000000800 */
[C---:B---3--:R-:W-:Y:S01]  /*5a20*/  HMMA.16816.F32.BF16 R116, R4.reuse, R24, R20 ;  /* 0x000000180474723c */ /* 0x048fe20000041814 */
[----:B------:R-:W3:Y:S06]  /*5a30*/  LDSM.16.MT88.4 R20, [R221+0x9000] ;  /* 0x00900000dd14783b */ /* 0x000eec0000004200 */
[----:B------:R-:W-:Y:S01]  /*5a40*/  IMAD.MOV.U32 R25, RZ, RZ, R110 ;  /* 0x000000ffff197224 */ /* 0x000fe200078e006e */
[----:B------:R-:W-:Y:S01]  /*5a50*/  HMMA.16816.F32.BF16 R112, R4, R26, R16 ;  /* 0x0000001a0470723c */ /* 0x000fe20000041810 */
[----:B------:R-:W-:Y:S01]  /*5a60*/  IMAD.MOV.U32 R24, RZ, RZ, R109 ;  /* 0x000000ffff187224 */ /* 0x000fe200078e006d */
[----:B------:R-:W4:Y:S01]  /*5a70*/  LDSM.16.MT88.4 R16, [R221+0x9800] ;  /* 0x00980000dd10783b */ /* 0x000f220000004200 */
[----:B--2---:R-:W-:-:S04]  /*5a80*/  FFMA.FTZ R3, R75, c[0x0][0x2d0], -R0 ;  /* 0x0000b4004b037a23 */ /* 0x004fc80000010800 */
[----:B------:R-:W-:Y:S01]  /*5a90*/  MOV R27, R111 ;  /* 0x0000006f001b7202 */ /* 0x000fe20000000f00 */
[----:B------:R-:W-:Y:S02]  /*5aa0*/  IMAD.MOV.U32 R26, RZ, RZ, R108 ;  /* 0x000000ffff1a7224 */ /* 0x000fe400078e006c */
[----:B-1----:R-:W-:Y:S07]  /*5ab0*/  HMMA.16816.F32.BF16 R108, R4, R32, R12 ;  /* 0x00000020046c723c */ /* 0x002fee000004180c */
[----:B------:R-:W-:Y:S01]  /*5ac0*/  MOV R32, R107 ;  /* 0x0000006b00207202 */ /* 0x000fe20000000f00 */
[----:B------:R-:W-:Y:S01]  /*5ad0*/  HMMA.16816.F32.BF16 R12, R8, R38, RZ ;  /* 0x00000026080c723c */ /* 0x000fe200000418ff */
[----:B------:R-:W-:-:S02]  /*5ae0*/  IMAD.MOV.U32 R33, RZ, RZ, R120 ;  /* 0x000000ffff217224 */ /* 0x000fc400078e0078 */
[----:B------:R1:W-:Y:S02]  /*5af0*/  MUFU.EX2 R120, R3 ;  /* 0x0000000300787308 */ /* 0x0003e40000000800 */
[----:B-1----:R-:W-:-:S06]  /*5b00*/  FFMA.FTZ R3, R74, c[0x0][0x2d0], -R0 ;  /* 0x0000b4004a037a23 */ /* 0x002fcc0000010800 */
[----:B------:R1:W2:Y:S11]  /*5b10*/  MUFU.EX2 R219, R3 ;  /* 0x0000000300db7308 */ /* 0x0002b60000000800 */
[----:B------:R-:W-:Y:S02]  /*5b20*/  @!UPT UIADD3 URZ, URZ, URZ, URZ ;  /* 0x0000003f3f3ff290 */ /* 0x000fe4000fffe03f */
[----:B------:R-:W-:Y:S07]  /*5b30*/  HMMA.16816.F32.BF16 R104, R4, R34, R12 ;  /* 0x000000220468723c */ /* 0x000fee000004180c */
[----:B------:R-:W-:Y:S01]  /*5b40*/  IMAD.MOV.U32 R35, RZ, RZ, R95 ;  /* 0x000000ffff237224 */ /* 0x000fe200078e005f */
[----:B---3--:R-:W-:Y:S01]  /*5b50*/  HMMA.16816.F32.BF16 R12, R8, R20, RZ ;  /* 0x00000014080c723c */ /* 0x008fe200000418ff */
[----:B-1----:R-:W-:-:S04]  /*5b60*/  FFMA.FTZ R3, R73, c[0x0][0x2d0], -R0 ;  /* 0x0000b40049037a23 */ /* 0x002fc80000010800 */
[----:B------:R1:W-:Y:S11]  /*5b70*/  MUFU.EX2 R34, R3 ;  /* 0x0000000300227308 */ /* 0x0003f60000000800 */
[----:B------:R-:W-:Y:S08]  /*5b80*/  @!UPT UIADD3 URZ, URZ, URZ, URZ ;  /* 0x0000003f3f3ff290 */ /* 0x000ff0000fffe03f */
[----:B----4-:R-:W-:Y:S01]  /*5b90*/  HMMA.16816.F32.BF16 R100, R4, R16, R12 ;  /* 0x000000100464723c */ /* 0x010fe2000004180c */
[----:B-1----:R-:W-:-:S04]  /*5ba0*/  FFMA.FTZ R3, R72, c[0x0][0x2d0], -R0 ;  /* 0x0000b40048037a23 */ /* 0x002fc80000010800 */
[----:B------:R1:W3:Y:S03]  /*5bb0*/  MUFU.EX2 R68, R3 ;  /* 0x0000000300447308 */ /* 0x0002e60000000800 */
[----:B------:R-:W-:Y:S01]  /*5bc0*/  HMMA.16816.F32.BF16 R12, R8, R22, RZ ;  /* 0x00000016080c723c */ /* 0x000fe200000418ff */
[----:B-1----:R-:W-:-:S04]  /*5bd0*/  IMAD.MOV.U32 R3, RZ, RZ, R65 ;  /* 0x000000ffff037224 */ /* 0x002fc800078e0041 */
[----:B------:R-:W-:Y:S11]  /*5be0*/  FFMA.FTZ R3, R3, c[0x0][0x2d0], -R2 ;  /* 0x0000b40003037a23 */ /* 0x000ff60000010802 */
[----:B------:R-:W-:Y:S08]  /*5bf0*/  @!UPT UIADD3 URZ, URZ, URZ, URZ ;  /* 0x0000003f3f3ff290 */ /* 0x000ff0000fffe03f */
[----:B------:R-:W-:Y:S01]  /*5c00*/  HMMA.16816.F32.BF16 R92, R4, R18, R12 ;  /* 0x00000012045c723c */ /* 0x000fe2000004180c */
[----:B------:R-:W1:Y:S07]  /*5c10*/  LDSM.16.MT88.4 R12, [R220+0x9000] ;  /* 0x00900000dc0c783b */ /* 0x000e6e0000004200 */
[C---:B-1----:R-:W-:Y:S08]  /*5c20*/  HMMA.16816.F32.BF16 R16, R8.reuse, R12, RZ ;  /* 0x0000000c0810723c */ /* 0x042ff000000418ff */
[----:B------:R-:W-:Y:S01]  /*5c30*/  HMMA.16816.F32.BF16 R8, R8, R14, RZ ;  /* 0x0000000e0808723c */ /* 0x000fe200000418ff */
[----:B------:R-:W1:Y:S11]  /*5c40*/  LDSM.16.MT88.4 R12, [R220+0x9800] ;  /* 0x00980000dc0c783b */ /* 0x000e760000004200 */
[----:B------:R-:W-:Y:S04]  /*5c50*/  @!UPT UIADD3 URZ, URZ, URZ, URZ ;  /* 0x0000003f3f3ff290 */ /* 0x000fe8000fffe03f */
[C---:B-1----:R-:W-:Y:S08]  /*5c60*/  HMMA.16816.F32.BF16 R52, R4.reuse, R12, R16 ;  /* 0x0000000c0434723c */ /* 0x042ff00000041810 */
[----:B------:R-:W-:Y:S01]  /*5c70*/  HMMA.16816.F32.BF16 R12, R4, R14, R8 ;  /* 0x0000000e040c723c */ /* 0x000fe20000041808 */
[----:B------:R-:W1:Y:S06]  /*5c80*/  LDSM.16.MT88.4 R8, [R217+0x1000] ;  /* 0x00100000d908783b */ /* 0x000e6c0000004200 */
[----:B------:R-:W-:-:S02]  /*5c90*/  F2FP.BF16.PACK_AB R4, R63, R121 ;  /* 0x000000793f04723e */ /* 0x000fc400000010ff */
[----:B--2---:R-:W-:Y:S02]  /*5ca0*/  F2FP.BF16.PACK_AB R5, R219, R120 ;  /* 0x00000078db05723e */ /* 0x004fe400000010ff */
[----:B------:R-:W-:Y:S02]  /*5cb0*/  F2FP.BF16.PACK_AB R6, R64, R222 ;  /* 0x000000de4006723e */ /* 0x000fe400000010ff */
[----:B---3--:R-:W-:-:S07]  /*5cc0*/  F2FP.BF16.PACK_AB R7, R68, R34 ;  /* 0x000000224407723e */ /* 0x008fce00000010ff */
[C---:B-1----:R-:W-:Y:S08]  /*5cd0*/  HMMA.16816.F32.BF16 R88, R4.reuse, R8, R88 ;  /* 0x000000080458723c */ /* 0x042ff00000041858 */
[C---:B------:R-:W-:Y:S01]  /*5ce0*/  HMMA.16816.F32.BF16 R48, R4.reuse, R10, R84 ;  /* 0x0000000a0430723c */ /* 0x040fe20000041854 */
[----:B------:R-:W1:Y:S07]  /*5cf0*/  LDSM.16.MT88.4 R8, [R218+0x1000] ;  /* 0x00100000da08783b */ /* 0x000e6e0000004200 */
[C---:B-1----:R-:W-:Y:S07]  /*5d00*/  HMMA.16816.F32.BF16 R84, R4.reuse, R8, R200 ;  /* 0x000000080454723c */ /* 0x042fee00000418c8 */
[----:B------:R-:W-:Y:S01]  /*5d10*/  MOV R203, R64 ;  /* 0x0000004000cb7202 */ /* 0x000fe20000000f00 */
[----:B------:R-:W-:Y:S01]  /*5d20*/  HMMA.16816.F32.BF16 R44, R4, R10, R196 ;  /* 0x0000000a042c723c */ /* 0x000fe200000418c4 */
[----:B------:R-:W1:Y:S01]  /*5d30*/  LDSM.16.MT88.4 R8, [R221+0x1000] ;  /* 0x00100000dd08783b */ /* 0x000e620000004200 */
[----:B------:R-:W-:Y:S01]  /*5d40*/  MOV R200, R63 ;  /* 0x0000003f00c87202 */ /* 0x000fe20000000f00 */
[----:B------:R-:W-:-:S02]  /*5d50*/  IMAD.MOV.U32 R201, RZ, RZ, R60 ;  /* 0x000000ffffc97224 */ /* 0x000fc400078e003c */
[----:B------:R-:W-:Y:S02]  /*5d60*/  IMAD.MOV.U32 R202, RZ, RZ, R61 ;  /* 0x000000ffffca7224 */ /* 0x000fe400078e003d */
[----:B------:R-:W-:Y:S01]  /*5d70*/  IMAD.MOV.U32 R196, RZ, RZ, R29 ;  /* 0x000000ffffc47224 */ /* 0x000fe200078e001d */
[----:B------:R-:W-:Y:S01]  /*5d80*/  MOV R197, R66 ;  /* 0x0000004200c57202 */ /* 0x000fe20000000f00 */
[----:B------:R-:W-:Y:S02]  /*5d90*/  IMAD.MOV.U32 R198, RZ, RZ, R67 ;  /* 0x000000ffffc67224 */ /* 0x000fe400078e0043 */
[----:B------:R-:W-:Y:S01]  /*5da0*/  IMAD.MOV.U32 R199, RZ, RZ, R62 ;  /* 0x000000ffffc77224 */ /* 0x000fe200078e003e */
[C---:B-1----:R-:W-:Y:S08]  /*5db0*/  HMMA.16816.F32.BF16 R80, R4.reuse, R8, R80 ;  /* 0x000000080450723c */ /* 0x042ff00000041850 */
[----:B------:R-:W-:Y:S01]  /*5dc0*/  HMMA.16816.F32.BF16 R40, R4, R10, R188 ;  /* 0x0000000a0428723c */ /* 0x000fe200000418bc */
[----:B------:R-:W1:Y:S06]  /*5dd0*/  LDSM.16.MT88.4 R8, [R220+0x1000] ;  /* 0x00100000dc08783b */ /* 0x000e6c0000004200 */
[----:B------:R-:W-:Y:S01]  /*5de0*/  IMAD.MOV.U32 R189, RZ, RZ, R30 ;  /* 0x000000ffffbd7224 */ /* 0x000fe200078e001e */
[----:B------:R-:W-:Y:S01]  /*5df0*/  MOV R190, R31 ;  /* 0x0000001f00be7202 */ /* 0x000fe20000000f00 */
[----:B------:R-:W-:-:S02]  /*5e00*/  IMAD.MOV.U32 R191, RZ, RZ, R28 ;  /* 0x000000ffffbf7224 */ /* 0x000fc400078e001c */
[----:B------:R-:W-:Y:S01]  /*5e10*/  IMAD.MOV.U32 R188, RZ, RZ, R25 ;  /* 0x000000ffffbc7224 */ /* 0x000fe200078e0019 */
[C---:B-1----:R-:W-:Y:S07]  /*5e20*/  HMMA.16816.F32.BF16 R76, R4.reuse, R8, R192 ;  /* 0x00000008044c723c */ /* 0x042fee00000418c0 */
[----:B------:R-:W-:Y:S01]  /*5e30*/  MOV R195, R34 ;  /* 0x0000002200c37202 */ /* 0x000fe20000000f00 */
[----:B------:R-:W-:Y:S01]  /*5e40*/  HMMA.16816.F32.BF16 R36, R4, R10, R184 ;  /* 0x0000000a0424723c */ /* 0x000fe200000418b8 */
[----:B------:R-:W1:Y:S01]  /*5e50*/  LDSM.16.MT88.4 R8, [R217+0x4000] ;  /* 0x00400000d908783b */ /* 0x000e620000004200 */
[----:B------:R-:W-:Y:S01]  /*5e60*/  MOV R192, R68 ;  /* 0x0000004400c07202 */ /* 0x000fe20000000f00 */
[----:B------:R-:W-:-:S02]  /*5e70*/  IMAD.MOV.U32 R193, RZ, RZ, R71 ;  /* 0x000000ffffc17224 */ /* 0x000fc400078e0047 */
[----:B------:R-:W-:Y:S02]  /*5e80*/  IMAD.MOV.U32 R194, RZ, RZ, R70 ;  /* 0x000000ffffc27224 */ /* 0x000fe400078e0046 */
[----:B------:R-:W-:Y:S01]  /*5e90*/  MOV R184, R33 ;  /* 0x0000002100b87202 */ /* 0x000fe20000000f00 */
[----:B------:R-:W-:Y:S01]  /*5ea0*/  IMAD.MOV.U32 R185, RZ, RZ, R26 ;  /* 0x000000ffffb97224 */ /* 0x000fe200078e001a */
[----:B------:R-:W-:Y:S01]  /*5eb0*/  MOV R187, R24 ;  /* 0x0000001800bb7202 */ /* 0x000fe20000000f00 */
[----:B------:R-:W-:Y:S01]  /*5ec0*/  IMAD.MOV.U32 R186, RZ, RZ, R27 ;  /* 0x000000ffffba7224 */ /* 0x000fe200078e001b */
[----:B-1----:R-:W-:Y:S07]  /*5ed0*/  HMMA.16816.F32.BF16 R72, R4, R8, R180 ;  /* 0x000000080448723c */ /* 0x002fee00000418b4 */
[----:B------:R-:W-:-:S02]  /*5ee0*/  IMAD.MOV.U32 R182, RZ, RZ, R35 ;  /* 0x000000ffffb67224 */ /* 0x000fc400078e0023 */
[----:B------:R-:W-:Y:S02]  /*5ef0*/  IMAD.MOV.U32 R181, RZ, RZ, R32 ;  /* 0x000000ffffb57224 */ /* 0x000fe400078e0020 */
[C---:B------:R-:W-:Y:S01]  /*5f00*/  HMMA.16816.F32.BF16 R32, R4.reuse, R10, R172 ;  /* 0x0000000a0420723c */ /* 0x040fe200000418ac */
[----:B------:R-:W1:Y:S01]  /*5f10*/  LDSM.16.MT88.4 R8, [R218+0x4000] ;  /* 0x00400000da08783b */ /* 0x000e620000004200 */
[----:B------:R-:W-:Y:S02]  /*5f20*/  IMAD.MOV.U32 R183, RZ, RZ, R69 ;  /* 0x000000ffffb77224 */ /* 0x000fe400078e0045 */
[----:B------:R-:W-:Y:S01]  /*5f30*/  IMAD.MOV.U32 R180, RZ, RZ, R181 ;  /* 0x000000ffffb47224 */ /* 0x000fe200078e00b5 */
[----:B------:R-:W-:Y:S01]  /*5f40*/  MOV R181, R182 ;  /* 0x000000b600b57202 */ /* 0x000fe20000000f00 */
[----:B------:R-:W-:Y:S02]  /*5f50*/  IMAD.MOV.U32 R182, RZ, RZ, R223 ;  /* 0x000000ffffb67224 */ /* 0x000fe400078e00df */
        /* <DEDUP_REMOVED lines=37> */
[----:B------:R-:W-:-:S02]  /*61b0*/  MOV R119, R190 ;  /* 0x000000be00777202 */ /* 0x000fc40000000f00 */
[----:B------:R-:W-:Y:S01]  /*61c0*/  MOV R116, R187 ;  /* 0x000000bb00747202 */ /* 0x000fe20000000f00 */
[----:B------:R-:W-:Y:S02]  /*61d0*/  IMAD.MOV.U32 R187, RZ, RZ, R199 ;  /* 0x000000ffffbb7224 */ /* 0x000fe400078e00c7 */
[C---:B-1----:R-:W-:Y:S08]  /*61e0*/  HMMA.16816.F32.BF16 R160, R4.reuse, R8, R108 ;  /* 0x0000000804a0723c */ /* 0x042ff0000004186c */
[----:B------:R-:W-:Y:S01]  /*61f0*/  HMMA.16816.F32.BF16 R136, R4, R10, R104 ;  /* 0x0000000a0488723c */ /* 0x000fe20000041868 */
[----:B------:R-:W1:Y:S01]  /*6200*/  LDSM.16.MT88.4 R8, [R221+0xa000] ;  /* 0x00a00000dd08783b */ /* 0x000e620000004200 */
[----:B------:R2:W-:Y:S02]  /*6210*/  MUFU.EX2 R105, R3 ;  /* 0x0000000300697308 */ /* 0x0005e40000000800 */
[----:B--2---:R-:W-:-:S02]  /*6220*/  FFMA.FTZ R3, R252, c[0x0][0x2d0], -R2 ;  /* 0x0000b400fc037a23 */ /* 0x004fc40000010802 */
[----:B------:R-:W-:Y:S02]  /*6230*/  IMAD.MOV.U32 R252, RZ, RZ, R127 ;  /* 0x000000fffffc7224 */ /* 0x000fe400078e007f */
[C---:B-1----:R-:W-:Y:S08]  /*6240*/  HMMA.16816.F32.BF16 R156, R4.reuse, R8, R100 ;  /* 0x00000008049c723c */ /* 0x042ff00000041864 */
[----:B------:R-:W-:Y:S01]  /*6250*/  HMMA.16816.F32.BF16 R100, R4, R10, R92 ;  /* 0x0000000a0464723c */ /* 0x000fe2000004185c */
[----:B------:R-:W1:Y:S01]  /*6260*/  LDSM.16.MT88.4 R8, [R220+0xa000] ;  /* 0x00a00000dc08783b */ /* 0x000e620000004200 */
[----:B------:R2:W3:Y:S02]  /*6270*/  MUFU.EX2 R95, R3 ;  /* 0x00000003005f7308 */ /* 0x0004e40000000800 */
[----:B--2---:R-:W-:-:S04]  /*6280*/  FFMA.FTZ R3, R215, c[0x0][0x2d0], -R2 ;  /* 0x0000b400d7037a23 */ /* 0x004fc80000010802 */
[C---:B-1----:R-:W-:Y:S08]  /*6290*/  HMMA.16816.F32.BF16 R152, R4.reuse, R8, R52 ;  /* 0x000000080498723c */ /* 0x042ff00000041834 */
[----:B------:R-:W-:Y:S01]  /*62a0*/  HMMA.16816.F32.BF16 R12, R4, R10, R12 ;  /* 0x0000000a040c723c */ /* 0x000fe2000004180c */
[----:B------:R1:W-:Y:S01]  /*62b0*/  MUFU.EX2 R6, R3 ;  /* 0x0000000300067308 */ /* 0x0003e20000000800 */
[----:B------:R-:W2:Y:S05]  /*62c0*/  LDSM.16.MT88.4 R8, [R217+0x1800] ;  /* 0x00180000d908783b */ /* 0x000eaa0000004200 */
[----:B------:R-:W-:-:S02]  /*62d0*/  FFMA.FTZ R4, R210, c[0x0][0x2d0], -R0 ;  /* 0x0000b400d2047a23 */ /* 0x000fc40000010800 */
[----:B------:R-:W-:Y:S02]  /*62e0*/  FADD.FTZ R5, R134, R122 ;  /* 0x0000007a86057221 */ /* 0x000fe40000010000 */
[----:B------:R-:W-:Y:S01]  /*62f0*/  MUFU.EX2 R106, R4 ;  /* 0x00000004006a7308 */ /* 0x000fe20000000800 */
[----:B------:R-:W-:Y:S02]  /*6300*/  IMAD.MOV.U32 R122, RZ, RZ, R195 ;  /* 0x000000ffff7a7224 */ /* 0x000fe400078e00c3 */
[----:B------:R-:W-:Y:S02]  /*6310*/  FADD.FTZ R5, R204, R5 ;  /* 0x00000005cc057221 */ /* 0x000fe40000010000 */
[----:B-1----:R-:W-:-:S04]  /*6320*/  FFMA.FTZ R3, R214, c[0x0][0x2d0], -R2 ;  /* 0x0000b400d6037a23 */ /* 0x002fc80000010802 */
[----:B------:R1:W-:Y:S02]  /*6330*/  MUFU.EX2 R104, R3 ;  /* 0x0000000300687308 */ /* 0x0003e40000000800 */
[----:B-1----:R-:W-:Y:S01]  /*6340*/  FADD.FTZ R3, R207, R123 ;  /* 0x0000007bcf037221 */ /* 0x002fe20000010000 */
[----:B------:R-:W-:-:S03]  /*6350*/  MOV R123, R128 ;  /* 0x00000080007b7202 */ /* 0x000fc60000000f00 */
[----:B------:R-:W-:Y:S02]  /*6360*/  FADD.FTZ R4, R206, R3 ;  /* 0x00000003ce047221 */ /* 0x000fe40000010000 */
[----:B------:R-:W-:Y:S02]  /*6370*/  FFMA.FTZ R3, R211, c[0x0][0x2d0], -R0 ;  /* 0x0000b400d3037a23 */ /* 0x000fe40000010800 */
[----:B------:R-:W-:Y:S02]  /*6380*/  FADD.FTZ R4, R209, R4 ;  /* 0x00000004d1047221 */ /* 0x000fe40000010000 */
[----:B------:R1:W4:Y:S02]  /*6390*/  MUFU.EX2 R94, R3 ;  /* 0x00000003005e7308 */ /* 0x0003240000000800 */
[----:B------:R-:W-:Y:S01]  /*63a0*/  FADD.FTZ R92, R208, R4 ;  /* 0x00000004d05c7221 */ /* 0x000fe20000010000 */
[----:B---3--:R-:W-:Y:S01]  /*63b0*/  F2FP.BF16.PACK_AB R4, R95, R105 ;  /* 0x000000695f04723e */ /* 0x008fe200000010ff */
[----:B-1----:R-:W-:-:S04]  /*63c0*/  FFMA.FTZ R3, R213, c[0x0][0x2d0], -R0 ;  /* 0x0000b400d5037a23 */ /* 0x002fc80000010800 */
[----:B------:R1:W-:Y:S02]  /*63d0*/  MUFU.EX2 R223, R3 ;  /* 0x0000000300df7308 */ /* 0x0003e40000000800 */
[----:B-1----:R-:W-:-:S06]  /*63e0*/  FFMA.FTZ R3, R212, c[0x0][0x2d0], -R0 ;  /* 0x0000b400d4037a23 */ /* 0x002fcc0000010800 */
[----:B------:R1:W3:Y:S02]  /*63f0*/  MUFU.EX2 R134, R3 ;  /* 0x0000000300867308 */ /* 0x0002e40000000800 */
[----:B-1----:R-:W-:Y:S01]  /*6400*/  FADD.FTZ R3, R205, R5 ;  /* 0x00000005cd037221 */ /* 0x002fe20000010000 */
[----:B----4-:R-:W-:Y:S02]  /*6410*/  F2FP.BF16.PACK_AB R5, R94, R106 ;  /* 0x0000006a5e05723e */ /* 0x010fe400000010ff */
[----:B---3--:R-:W-:Y:S01]  /*6420*/  F2FP.BF16.PACK_AB R7, R134, R223 ;  /* 0x000000df8607723e */ /* 0x008fe200000010ff */
[----:B------:R-:W-:Y:S02]  /*6430*/  FADD.FTZ R93, R135, R3 ;  /* 0x00000003875d7221 */ /* 0x000fe40000010000 */
[----:B------:R-:W-:-:S05]  /*6440*/  IMAD.MOV.U32 R135, RZ, RZ, R6 ;  /* 0x000000ffff877224 */ /* 0x000fca00078e0006 */
[----:B------:R-:W-:-:S07]  /*6450*/  F2FP.BF16.PACK_AB R6, R104, R135 ;  /* 0x000000876806723e */ /* 0x000fce00000010ff */
[C---:B--2---:R-:W-:Y:S08]  /*6460*/  HMMA.16816.F32.BF16 R200, R4.reuse, R8, R88 ;  /* 0x0000000804c8723c */ /* 0x044ff00000041858 */
        /* <DEDUP_REMOVED lines=8> */
[----:B------:R-:W-:Y:S01]  /*64f0*/  IMAD.MOV.U32 R86, RZ, RZ, R104 ;  /* 0x000000ffff567224 */ /* 0x000fe200078e0068 */
[----:B------:R-:W-:Y:S01]  /*6500*/  MOV R47, R185 ;  /* 0x000000b9002f7202 */ /* 0x000fe20000000f00 */
[----:B------:R-:W-:Y:S01]  /*6510*/  IMAD.MOV.U32 R46, RZ, RZ, R186 ;  /* 0x000000ffff2e7224 */ /* 0x000fe200078e00ba */
[----:B------:R-:W-:Y:S01]  /*6520*/  MOV R44, R192 ;  /* 0x000000c0002c7202 */ /* 0x000fe20000000f00 */
[----:B------:R-:W-:-:S06]  /*6530*/  IMAD.MOV.U32 R45, RZ, RZ, R187 ;  /* 0x000000ffff2d7224 */ /* 0x000fcc00078e00bb */
[----:B------:R-:W-:Y:S01]  /*6540*/  IMAD.MOV.U32 R3, RZ, RZ, R52 ;  /* 0x000000ffff037224 */ /* 0x000fe200078e0034 */
[----:B------:R-:W-:Y:S01]  /*6550*/  MOV R48, R54 ;  /* 0x0000003600307202 */ /* 0x000fe20000000f00 */
[----:B------:R-:W-:Y:S02]  /*6560*/  IMAD.MOV.U32 R52, RZ, RZ, R184 ;  /* 0x000000ffff347224 */ /* 0x000fe400078e00b8 */
[----:B------:R-:W-:Y:S02]  /*6570*/  IMAD.MOV.U32 R50, RZ, RZ, R55 ;  /* 0x000000ffff327224 */ /* 0x000fe400078e0037 */
[----:B------:R-:W-:Y:S01]  /*6580*/  IMAD.MOV.U32 R49, RZ, RZ, R53 ;  /* 0x000000ffff317224 */ /* 0x000fe200078e0035 */
[----:B------:R-:W-:Y:S01]  /*6590*/  MOV R53, R119 ;  /* 0x0000007700357202 */ /* 0x000fe20000000f00 */
[----:B------:R-:W-:Y:S02]  /*65a0*/  IMAD.MOV.U32 R55, RZ, RZ, R117 ;  /* 0x000000ffff377224 */ /* 0x000fe400078e0075 */
[----:B------:R-:W-:Y:S01]  /*65b0*/  IMAD.MOV.U32 R54, RZ, RZ, R118 ;  /* 0x000000ffff367224 */ /* 0x000fe200078e0076 */
[C---:B-1----:R-:W-:Y:S07]  /*65c0*/  HMMA.16816.F32.BF16 R208, R4.reuse, R8, R80 ;  /* 0x0000000804d0723c */ /* 0x042fee0000041850 */
[----:B------:R-:W-:Y:S01]  /*65d0*/  IMAD.MOV.U32 R80, RZ, RZ, R180 ;  /* 0x000000ffff507224 */ /* 0x000fe200078e00b4 */
[----:B------:R-:W-:Y:S01]  /*65e0*/  HMMA.16816.F32.BF16 R204, R4, R10, R40 ;  /* 0x0000000a04cc723c */ /* 0x000fe20000041828 */
[----:B------:R-:W1:Y:S01]  /*65f0*/  LDSM.16.MT88.4 R8, [R220+0x1800] ;  /* 0x00180000dc08783b */ /* 0x000e620000004200 */
[----:B------:R-:W-:Y:S01]  /*6600*/  MOV R81, R181 ;  /* 0x000000b500517202 */ /* 0x000fe20000000f00 */
[----:B------:R-:W-:-:S02]  /*6610*/  IMAD.MOV.U32 R82, RZ, RZ, R182 ;  /* 0x000000ffff527224 */ /* 0x000fc400078e00b6 */
[----:B------:R-:W-:Y:S02]  /*6620*/  IMAD.MOV.U32 R83, RZ, RZ, R183 ;  /* 0x000000ffff537224 */ /* 0x000fe400078e00b7 */
[----:B------:R-:W-:Y:S01]  /*6630*/  IMAD.MOV.U32 R41, RZ, RZ, R3 ;  /* 0x000000ffff297224 */ /* 0x000fe200078e0003 */
[----:B------:R-:W-:Y:S01]  /*6640*/  MOV R3, R194 ;  /* 0x000000c200037202 */ /* 0x000fe20000000f00 */
[----:B------:R-:W-:Y:S01]  /*6650*/  IMAD.MOV.U32 R43, RZ, RZ, R131 ;  /* 0x000000ffff2b7224 */ /* 0x000fe200078e0083 */
[----:B------:R-:W-:Y:S01]  /*6660*/  MOV R42, R130 ;  /* 0x00000082002a7202 */ /* 0x000fe20000000f00 */
[----:B------:R-:W-:Y:S02]  /*6670*/  IMAD.MOV.U32 R40, RZ, RZ, R50 ;  /* 0x000000ffff287224 */ /* 0x000fe400078e0032 */
[----:B------:R-:W-:Y:S01]  /*6680*/  FFMA.FTZ R3, R3, c[0x0][0x2d0], -R2 ;  /* 0x0000b40003037a23 */ /* 0x000fe20000010802 */
[C---:B-1----:R-:W-:Y:S07]  /*6690*/  HMMA.16816.F32.BF16 R196, R4.reuse, R8, R76 ;  /* 0x0000000804c4723c */ /* 0x042fee000004184c */
[----:B------:R-:W-:Y:S01]  /*66a0*/  IMAD.MOV.U32 R76, RZ, RZ, R124 ;  /* 0x000000ffff4c7224 */ /* 0x000fe200078e007c */
[----:B------:R-:W-:Y:S01]  /*66b0*/  HMMA.16816.F32.BF16 R184, R4, R10, R36 ;  /* 0x0000000a04b8723c */ /* 0x000fe20000041824 */
[----:B------:R-:W1:Y:S01]  /*66c0*/  LDSM.16.MT88.4 R8, [R217+0x4800] ;  /* 0x00480000d908783b */ /* 0x000e620000004200 */
[----:B------:R-:W-:Y:S01]  /*66d0*/  MOV R77, R116 ;  /* 0x00000074004d7202 */ /* 0x000fe20000000f00 */
[----:B------:R-:W-:Y:S01]  /*66e0*/  IMAD.MOV.U32 R79, RZ, RZ, R48 ;  /* 0x000000ffff4f7224 */ /* 0x000fe200078e0030 */
[----:B------:R-:W-:-:S03]  /*66f0*/  MOV R78, R49 ;  /* 0x00000031004e7202 */ /* 0x000fc60000000f00 */
[----:B------:R-:W-:Y:S01]  /*6700*/  IMAD.MOV.U32 R39, RZ, RZ, R125 ;  /* 0x000000ffff277224 */ /* 0x000fe200078e007d */
[----:B------:R-:W-:Y:S01]  /*6710*/  MOV R38, R126 ;  /* 0x0000007e00267202 */ /* 0x000fe20000000f00 */
[----:B------:R-:W-:Y:S01]  /*6720*/  IMAD.MOV.U32 R37, RZ, RZ, R129 ;  /* 0x000000ffff257224 */ /* 0x000fe200078e0081 */
        /* <DEDUP_REMOVED lines=11> */
[----:B------:R-:W-:-:S02]  /*67e0*/  IMAD.MOV.U32 R25, RZ, RZ, R82 ;  /* 0x000000ffff197224 */ /* 0x000fc400078e0052 */
        /* <DEDUP_REMOVED lines=9> */
[C---:B------:R-:W-:Y:S01]  /*6880*/  HMMA.16816.F32.BF16 R60, R4.reuse, R10, R16 ;  /* 0x0000000a043c723c */ /* 0x040fe20000041810 */
[----:B------:R-:W1:Y:S06]  /*6890*/  LDSM.16.MT88.4 R8, [R218+0x7800] ;  /* 0x00780000da08783b */ /* 0x000e6c0000004200 */
[----:B------:R-:W-:Y:S01]  /*68a0*/  IMAD.MOV.U32 R18, RZ, RZ, R85 ;  /* 0x000000ffff127224 */ /* 0x000fe200078e0055 */
[----:B------:R-:W-:Y:S01]  /*68b0*/  MOV R16, R86 ;  /* 0x0000005600107202 */ /* 0x000fe20000000f00 */
[----:B------:R-:W-:Y:S01]  /*68c0*/  IMAD.MOV.U32 R19, RZ, RZ, R87 ;  /* 0x000000ffff137224 */ /* 0x000fe200078e0057 */
[----:B------:R-:W-:Y:S01]  /*68d0*/  MOV R17, R44 ;  /* 0x0000002c00117202 */ /* 0x000fe20000000f00 */
[C---:B-1----:R-:W-:Y:S07]  /*68e0*/  HMMA.16816.F32.BF16 R48, R4.reuse, R8, R176 ;  /* 0x000000080430723c */ /* 0x042fee00000418b0 */
[----:B------:R-:W-:Y:S01]  /*68f0*/  MOV R179, R37 ;  /* 0x0000002500b37202 */ /* 0x000fe20000000f00 */
[----:B------:R-:W-:Y:S01]  /*6900*/  IMAD.MOV.U32 R176, RZ, RZ, R78 ;  /* 0x000000ffffb07224 */ /* 0x000fe200078e004e */
[----:B------:R-:W-:Y:S01]  /*6910*/  HMMA.16816.F32.BF16 R36, R4, R10, R96 ;  /* 0x0000000a0424723c */ /* 0x000fe20000041860 */
[----:B------:R-:W1:Y:S01]  /*6920*/  LDSM.16.MT88.4 R8, [R221+0x7800] ;  /* 0x00780000dd08783b */ /* 0x000e620000004200 */
[----:B------:R-:W-:Y:S01]  /*6930*/  MOV R177, R79 ;  /* 0x0000004f00b17202 */ /* 0x000fe20000000f00 */
[----:B------:R-:W-:-:S04]  /*6940*/  IMAD.MOV.U32 R178, RZ, RZ, R40 ;  /* 0x000000ffffb27224 */ /* 0x000fc800078e0028 */
        /* <DEDUP_REMOVED lines=11> */
[----:B------:R-:W-:Y:S01]  /*6a00*/  MOV R149, R53 ;  /* 0x0000003500957202 */ /* 0x000fe20000000f00 */
[----:B------:R-:W-:Y:S02]  /*6a10*/  IMAD.MOV.U32 R150, RZ, RZ, R54 ;  /* 0x000000ffff967224 */ /* 0x000fe400078e0036 */
[----:B------:R-:W-:Y:S01]  /*6a20*/  IMAD.MOV.U32 R151, RZ, RZ, R55 ;  /* 0x000000ffff977224 */ /* 0x000fe200078e0037 */
[----:B------:R-:W-:Y:S01]  /*6a30*/  MOV R148, R149 ;  /* 0x0000009500947202 */ /* 0x000fe20000000f00 */
[----:B------:R-:W-:Y:S02]  /*6a40*/  IMAD.MOV.U32 R149, RZ, RZ, R150 ;  /* 0x000000ffff957224 */ /* 0x000fe400078e0096 */
[----:B------:R-:W-:Y:S01]  /*6a50*/  IMAD.MOV.U32 R150, RZ, RZ, R151 ;  /* 0x000000ffff967224 */ /* 0x000fe200078e0097 */
[----:B------:R-:W-:Y:S01]  /*6a60*/  MOV R151, R172 ;  /* 0x000000ac00977202 */ /* 0x000fe20000000f00 */
[----:B------:R-:W-:-:S02]  /*6a70*/  IMAD.MOV.U32 R172, RZ, RZ, R173 ;  /* 0x000000ffffac7224 */ /* 0x000fc400078e00ad */
[----:B------:R-:W-:Y:S01]  /*6a80*/  IMAD.MOV.U32 R173, RZ, RZ, R174 ;  /* 0x000000ffffad7224 */ /* 0x000fe200078e00ae */
        /* <DEDUP_REMOVED lines=9> */
[----:B------:R-:W-:Y:S02]  /*6b20*/  MOV R179, R134 ;  /* 0x0000008600b37202 */ /* 0x000fe40000000f00 */
[----:B------:R2:W-:Y:S01]  /*6b30*/  MUFU.EX2 R134, R3 ;  /* 0x0000000300867308 */ /* 0x0005e20000000800 */
[C---:B-1----:R-:W-:Y:S08]  /*6b40*/  HMMA.16816.F32.BF16 R68, R4.reuse, R8, R168 ;  /* 0x000000080444723c */ /* 0x042ff000000418a8 */
[----:B------:R-:W-:Y:S01]  /*6b50*/  HMMA.16816.F32.BF16 R56, R4, R10, R144 ;  /* 0x0000000a0438723c */ /* 0x000fe20000041890 */
[----:B------:R-:W1:Y:S01]  /*6b60*/  LDSM.16.MT88.4 R8, [R217+0xa800] ;  /* 0x00a80000d908783b */ /* 0x000e620000004200 */
[----:B--2---:R-:W-:-:S02]  /*6b70*/  FFMA.FTZ R3, R148, c[0x0][0x2d0], -R2 ;  /* 0x0000b40094037a23 */ /* 0x004fc40000010802 */
[----:B------:R-:W-:Y:S02]  /*6b80*/  IMAD.MOV.U32 R148, RZ, RZ, R149 ;  /* 0x000000ffff947224 */ /* 0x000fe400078e0095 */
        /* <DEDUP_REMOVED lines=15> */
[----:B------:R-:W-:Y:S02]  /*6c80*/  IMAD.MOV.U32 R16, RZ, RZ, R223 ;  /* 0x000000ffff107224 */ /* 0x000fe400078e00df */
[----:B------:R-:W-:-:S02]  /*6c90*/  FFMA.FTZ R26, R26, c[0x0][0x2d0], -R2 ;  /* 0x0000b4001a1a7a23 */ /* 0x000fc40000010802 */
[--C-:B------:R-:W-:Y:S02]  /*6ca0*/  FFMA.FTZ R25, R25, c[0x0][0x2d0], -R2.reuse ;  /* 0x0000b40019197a23 */ /* 0x100fe40000010802 */
[--C-:B------:R-:W-:Y:S02]  /*6cb0*/  FFMA.FTZ R24, R24, c[0x0][0x2d0], -R2.reuse ;  /* 0x0000b40018187a23 */ /* 0x100fe40000010802 */
[----:B------:R-:W-:Y:S01]  /*6cc0*/  FFMA.FTZ R23, R23, c[0x0][0x2d0], -R2 ;  /* 0x0000b40017177a23 */ /* 0x000fe20000010802 */
[----:B------:R-:W-:Y:S01]  /*6cd0*/  MOV R170, R17 ;  /* 0x0000001100aa7202 */ /* 0x000fe20000000f00 */
[----:B------:R-:W-:Y:S01]  /*6ce0*/  IMAD.MOV.U32 R171, RZ, RZ, R18 ;  /* 0x000000ffffab7224 */ /* 0x000fe200078e0012 */
[----:B------:R2:W5:Y:S01]  /*6cf0*/  LDL.LU R223, [R1+0xa4] ;  /* 0x0000a40001df7983 */ /* 0x0005620000300800 */
[C---:B-1----:R-:W-:Y:S08]  /*6d00*/  HMMA.16816.F32.BF16 R44, R4.reuse, R8, R164 ;  /* 0x00000008042c723c */ /* 0x042ff000000418a4 */
[C---:B------:R-:W-:Y:S01]  /*6d10*/  HMMA.16816.F32.BF16 R32, R4.reuse, R10, R140 ;  /* 0x0000000a0420723c */ /* 0x040fe2000004188c */
[----:B------:R-:W1:Y:S07]  /*6d20*/  LDSM.16.MT88.4 R8, [R218+0xa800] ;  /* 0x00a80000da08783b */ /* 0x000e6e0000004200 */
[C---:B-1----:R-:W-:Y:S08]  /*6d30*/  HMMA.16816.F32.BF16 R80, R4.reuse, R8, R160 ;  /* 0x000000080450723c */ /* 0x042ff000000418a0 */
[C---:B------:R-:W-:Y:S01]  /*6d40*/  HMMA.16816.F32.BF16 R72, R4.reuse, R10, R136 ;  /* 0x0000000a0448723c */ /* 0x040fe20000041888 */
[----:B------:R-:W1:Y:S01]  /*6d50*/  LDSM.16.MT88.4 R8, [R221+0xa800] ;  /* 0x00a80000dd08783b */ /* 0x000e620000004200 */
[----:B------:R3:W-:Y:S06]  /*6d60*/  MUFU.EX2 R137, R3 ;  /* 0x0000000300897308 */ /* 0x0007ec0000000800 */
[C---:B-1----:R-:W-:Y:S08]  /*6d70*/  HMMA.16816.F32.BF16 R64, R4.reuse, R8, R156 ;  /* 0x000000080440723c */ /* 0x042ff0000004189c */
[----:B------:R-:W-:Y:S01]  /*6d80*/  HMMA.16816.F32.BF16 R52, R4, R10, R100 ;  /* 0x0000000a0434723c */ /* 0x000fe20000041864 */
[----:B------:R-:W1:Y:S01]  /*6d90*/  LDSM.16.MT88.4 R8, [R220+0xa800] ;  /* 0x00a80000dc08783b */ /* 0x000e620000004200 */
[----:B---3--:R-:W-:-:S04]  /*6da0*/  FFMA.FTZ R3, R148, c[0x0][0x2d0], -R2 ;  /* 0x0000b40094037a23 */ /* 0x008fc80000010802 */
[----:B------:R3:W-:Y:S02]  /*6db0*/  MUFU.EX2 R138, R3 ;  /* 0x00000003008a7308 */ /* 0x0007e40000000800 */
[----:B---3--:R-:W-:Y:S01]  /*6dc0*/  FFMA.FTZ R3, R149, c[0x0][0x2d0], -R2 ;  /* 0x0000b40095037a23 */ /* 0x008fe20000010802 */
        /* <DEDUP_REMOVED lines=10> */
[----:B------:R-:W-:Y:S01]  /*6e70*/  IMAD.MOV.U32 R99, RZ, RZ, R176 ;  /* 0x000000ffff637224 */ /* 0x000fe200078e00b0 */
[----:B------:R-:W-:Y:S01]  /*6e80*/  MOV R148, R150 ;  /* 0x0000009600947202 */ /* 0x000fe20000000f00 */
[----:B------:R-:W-:Y:S01]  /*6e90*/  IMAD.MOV.U32 R176, RZ, RZ, R177 ;  /* 0x000000ffffb07224 */ /* 0x000fe200078e00b1 */
[----:B-1----:R-:W-:Y:S01]  /*6ea0*/  HMMA.16816.F32.BF16 R40, R4, R8, R152 ;  /* 0x000000080428723c */ /* 0x002fe20000041898 */
[----:B------:R1:W3:Y:S01]  /*6eb0*/  MUFU.EX2 R152, R3 ;  /* 0x0000000300987308 */ /* 0x0002e20000000800 */
[----:B------:R-:W-:Y:S01]  /*6ec0*/  MOV R177, R178 ;  /* 0x000000b200b17202 */ /* 0x000fe20000000f00 */
[----:B------:R-:W-:Y:S02]  /*6ed0*/  IMAD.MOV.U32 R178, RZ, RZ, R179 ;  /* 0x000000ffffb27224 */ /* 0x000fe400078e00b3 */
[----:B------:R-:W-:-:S03]  /*6ee0*/  IMAD.MOV.U32 R179, RZ, RZ, R16 ;  /* 0x000000ffffb37224 */ /* 0x000fc600078e0010 */
[----:B------:R-:W-:Y:S01]  /*6ef0*/  HMMA.16816.F32.BF16 R28, R4, R10, R12 ;  /* 0x0000000a041c723c */ /* 0x000fe2000004180c */
[----:B------:R-:W4:Y:S01]  /*6f00*/  LDSM.16.MT88.4 R8, [R217+0x2000] ;  /* 0x00200000d908783b */ /* 0x000f220000004200 */
[----:B------:R-:W-:Y:S01]  /*6f10*/  IMAD.MOV.U32 R150, RZ, RZ, R172 ;  /* 0x000000ffff967224 */ /* 0x000fe200078e00ac */
[----:B------:R-:W-:Y:S01]  /*6f20*/  MOV R16, R135 ;  /* 0x0000008700107202 */ /* 0x000fe20000000f00 */
[----:B------:R-:W-:Y:S01]  /*6f30*/  IMAD.MOV.U32 R172, RZ, RZ, R174 ;  /* 0x000000ffffac7224 */ /* 0x000fe200078e00ae */
[----:B------:R-:W2:Y:S01]  /*6f40*/  LDSM.16.MT88.4 R12, [R221+0x2000] ;  /* 0x00200000dd0c783b */ /* 0x000ea20000004200 */
[----:B-1----:R-:W-:Y:S02]  /*6f50*/  FFMA.FTZ R3, R149, c[0x0][0x2d0], -R0 ;  /* 0x0000b40095037a23 */ /* 0x002fe40000010800 */
[----:B------:R-:W-:Y:S01]  /*6f60*/  IMAD.MOV.U32 R149, RZ, RZ, R151 ;  /* 0x000000ffff957224 */ /* 0x000fe200078e0097 */
[----:B------:R-:W-:Y:S01]  /*6f70*/  MOV R151, R173 ;  /* 0x000000ad00977202 */ /* 0x000fe20000000f00 */
[----:B------:R-:W-:-:S02]  /*6f80*/  IMAD.MOV.U32 R135, RZ, RZ, R122 ;  /* 0x000000ffff877224 */ /* 0x000fc400078e007a */
[----:B------:R-:W-:Y:S01]  /*6f90*/  IMAD.MOV.U32 R173, RZ, RZ, R175 ;  /* 0x000000ffffad7224 */ /* 0x000fe200078e00af */
[----:B------:R-:W-:Y:S01]  /*6fa0*/  MOV R175, R176 ;  /* 0x000000b000af7202 */ /* 0x000fe20000000f00 */
[----:B------:R-:W-:Y:S01]  /*6fb0*/  FFMA.FTZ R4, R148, c[0x0][0x2d0], -R0 ;  /* 0x0000b40094047a23 */ /* 0x000fe20000010800 */
[----:B------:R-:W-:Y:S01]  /*6fc0*/  MOV R148, R149 ;  /* 0x0000009500947202 */ /* 0x000fe20000000f00 */
[----:B------:R-:W-:Y:S02]  /*6fd0*/  IMAD.MOV.U32 R122, RZ, RZ, R222 ;  /* 0x000000ffff7a7224 */ /* 0x000fe400078e00de */
[----:B------:R-:W-:Y:S01]  /*6fe0*/  IMAD.MOV.U32 R174, RZ, RZ, R177 ;  /* 0x000000ffffae7224 */ /* 0x000fe200078e00b1 */
[----:B------:R-:W-:Y:S01]  /*6ff0*/  MOV R177, R179 ;  /* 0x000000b300b17202 */ /* 0x000fe20000000f00 */
[----:B------:R-:W-:Y:S01]  /*7000*/  IMAD.MOV.U32 R176, RZ, RZ, R178 ;  /* 0x000000ffffb07224 */ /* 0x000fe200078e00b2 */
[----:B------:R1:W-:Y:S01]  /*7010*/  MUFU.EX2 R136, R4 ;  /* 0x0000000400887308 */ /* 0x0003e20000000800 */
[----:B------:R-:W-:Y:S01]  /*7020*/  IMAD.MOV.U32 R149, RZ, RZ, R150 ;  /* 0x000000ffff957224 */ /* 0x000fe200078e0096 */
[----:B---3--:R-:W-:Y:S01]  /*7030*/  F2FP.BF16.PACK_AB R6, R152, R138 ;  /* 0x0000008a9806723e */ /* 0x008fe200000010ff */
[----:B------:R-:W-:Y:S01]  /*7040*/  IMAD.MOV.U32 R150, RZ, RZ, R151 ;  /* 0x000000ffff967224 */ /* 0x000fe200078e0097 */
[----:B------:R-:W-:Y:S01]  /*7050*/  MOV R151, R172 ;  /* 0x000000ac00977202 */ /* 0x000fe20000000f00 */
[----:B------:R-:W-:Y:S01]  /*7060*/  IMAD.MOV.U32 R178, RZ, RZ, R16 ;  /* 0x000000ffffb27224 */ /* 0x000fe200078e0010 */
[----:B------:R-:W-:Y:S01]  /*7070*/  MOV R16, R122 ;  /* 0x0000007a00107202 */ /* 0x000fe20000000f00 */
[----:B------:R-:W-:Y:S01]  /*7080*/  IMAD.MOV.U32 R179, RZ, RZ, R135 ;  /* 0x000000ffffb37224 */ /* 0x000fe200078e0087 */
[----:B------:R3:W5:Y:S01]  /*7090*/  LDL.LU R222, [R1+0xa0] ;  /* 0x0000a00001de7983 */ /* 0x0007620000300800 */
[----:B------:R-:W-:-:S02]  /*70a0*/  IMAD.MOV.U32 R172, RZ, RZ, R173 ;  /* 0x000000ffffac7224 */ /* 0x000fc400078e00ad */
[----:B------:R-:W-:Y:S01]  /*70b0*/  IMAD.MOV.U32 R173, RZ, RZ, R176 ;  /* 0x000000ffffad7224 */ /* 0x000fe200078e00b0 */
[----:B------:R-:W-:Y:S01]  /*70c0*/  MOV R176, R177 ;  /* 0x000000b100b07202 */ /* 0x000fe20000000f00 */
[----:B------:R-:W-:Y:S01]  /*70d0*/  IMAD.MOV.U32 R122, RZ, RZ, R123 ;  /* 0x000000ffff7a7224 */ /* 0x000fe200078e007b */
[----:B------:R2:W2:Y:S01]  /*70e0*/  MUFU.EX2 R135, R3 ;  /* 0x0000000300877308 */ /* 0x0004a20000000800 */
[----:B------:R-:W-:Y:S02]  /*70f0*/  IMAD.MOV.U32 R177, RZ, RZ, R178 ;  /* 0x000000ffffb17224 */ /* 0x000fe400078e00b2 */
[----:B------:R-:W-:Y:S01]  /*7100*/  IMAD.MOV.U32 R178, RZ, RZ, R179 ;  /* 0x000000ffffb27224 */ /* 0x000fe200078e00b3 */
[----:B------:R-:W-:Y:S01]  /*7110*/  MOV R179, R16 ;  /* 0x0000001000b37202 */ /* 0x000fe20000000f00 */
[----:B-1----:R-:W-:Y:S02]  /*7120*/  FFMA.FTZ R4, R149, c[0x0][0x2d0], -R0 ;  /* 0x0000b40095047a23 */ /* 0x002fe40000010800 */
[----:B------:R-:W-:-:S02]  /*7130*/  IMAD.MOV.U32 R16, RZ, RZ, R122 ;  /* 0x000000ffff107224 */ /* 0x000fc400078e007a */
[----:B------:R-:W-:Y:S01]  /*7140*/  IMAD.MOV.U32 R122, RZ, RZ, R252 ;  /* 0x000000ffff7a7224 */ /* 0x000fe200078e00fc */
[----:B------:R1:W-:Y:S01]  /*7150*/  MUFU.EX2 R139, R4 ;  /* 0x00000004008b7308 */ /* 0x0003e20000000800 */
[----:B--2---:R-:W-:-:S07]  /*7160*/  FFMA.FTZ R3, R216, c[0x0][0x2d0], -R0 ;  /* 0x0000b400d8037a23 */ /* 0x004fce0000010800 */
[----:B------:R-:W2:Y:S01]  /*7170*/  MUFU.EX2 R252, R3 ;  /* 0x0000000300fc7308 */ /* 0x000ea20000000800 */
[----:B------:R-:W-:Y:S02]  /*7180*/  FADD.FTZ R5, R150, R93 ;  /* 0x0000005d96057221 */ /* 0x000fe40000010000 */
[----:B------:R-:W-:Y:S02]  /*7190*/  IMAD.MOV.U32 R169, RZ, RZ, R16 ;  /* 0x000000ffffa97224 */ /* 0x000fe400078e0010 */
[----:B------:R-:W-:Y:S02]  /*71a0*/  FADD.FTZ R2, R172, R5 ;  /* 0x00000005ac027221 */ /* 0x000fe40000010000 */
[----:B------:R-:W-:Y:S02]  /*71b0*/  IMAD.MOV.U32 R172, RZ, RZ, R19 ;  /* 0x000000ffffac7224 */ /* 0x000fe400078e0013 */
[----:B------:R-:W3:Y:S01]  /*71c0*/  LDSM.16.MT88.4 R16, [R218+0x2000] ;  /* 0x00200000da10783b */ /* 0x000ee20000004200 */
[----:B-1----:R-:W-:-:S02]  /*71d0*/  F2FP.BF16.PACK_AB R4, R137, R134 ;  /* 0x000000868904723e */ /* 0x002fc400000010ff */
[----:B------:R-:W-:Y:S02]  /*71e0*/  F2FP.BF16.PACK_AB R5, R136, R135 ;  /* 0x000000878805723e */ /* 0x000fe400000010ff */
[----:B--2---:R-:W-:Y:S01]  /*71f0*/  F2FP.BF16.PACK_AB R7, R139, R252 ;  /* 0x000000fc8b07723e */ /* 0x004fe200000010ff */
[----:B------:R-:W-:Y:S01]  /*7200*/  IMAD.MOV.U32 R168, RZ, RZ, R179 ;  /* 0x000000ffffa87224 */ /* 0x000fe200078e00b3 */
[----:B------:R-:W-:Y:S01]  /*7210*/  MOV R147, R178 ;  /* 0x000000b200937202 */ /* 0x000fe20000000f00 */
[----:B------:R-:W-:Y:S01]  /*7220*/  FADD.FTZ R3, R148, R92 ;  /* 0x0000005c94037221 */ /* 0x000fe20000010000 */
[----:B------:R-:W-:Y:S01]  /*7230*/  MOV R179, R95 ;  /* 0x0000005f00b37202 */ /* 0x000fe20000000f00 */
[----:B------:R-:W-:Y:S02]  /*7240*/  IMAD.MOV.U32 R178, RZ, RZ, R94 ;  /* 0x000000ffffb27224 */ /* 0x000fe400078e005e */
[C---:B----4-:R-:W-:Y:S08]  /*7250*/  HMMA.16816.F32.BF16 R140, R4.reuse, R8, R200 ;  /* 0x00000008048c723c */ /* 0x050ff000000418c8 */
[----:B------:R-:W-:Y:S01]  /*7260*/  HMMA.16816.F32.BF16 R92, R4, R10, R188 ;  /* 0x0000000a045c723c */ /* 0x000fe200000418bc */
[----:B------:R-:W1:Y:S01]  /*7270*/  LDSM.16.MT88.4 R8, [R220+0x2000] ;  /* 0x00200000dc08783b */ /* 0x000e620000004200 */
[----:B------:R-:W-:-:S06]  /*7280*/  FADD.FTZ R3, R151, R3 ;  /* 0x0000000397037221 */ /* 0x000fcc0000010000 */
[C---:B------:R-:W-:Y:S08]  /*7290*/  HMMA.16816.F32.BF16 R156, R4.reuse, R12, R208 ;  /* 0x0000000c049c723c */ /* 0x040ff000000418d0 */
[C---:B------:R-:W-:Y:S01]  /*72a0*/  HMMA.16816.F32.BF16 R100, R4.reuse, R14, R204 ;  /* 0x0000000e0464723c */ /* 0x040fe200000418cc */
[----:B------:R-:W-:Y:S07]  /*72b0*/  LDSM.16.MT88.4 R12, [R218+0x5000] ;  /* 0x00500000da0c783b */ /* 0x000fee0000004200 */
[C---:B---3--:R-:W-:Y:S08]  /*72c0*/  HMMA.16816.F32.BF16 R148, R4.reuse, R16, R96 ;  /* 0x000000100494723c */ /* 0x048ff00000041860 */
[C---:B------:R-:W-:Y:S01]  /*72d0*/  HMMA.16816.F32.BF16 R96, R4.reuse, R18, R212 ;  /* 0x000000120460723c */ /* 0x040fe200000418d4 */
[----:B------:R-:W2:Y:S07]  /*72e0*/  LDSM.16.MT88.4 R16, [R217+0x5000] ;  /* 0x00500000d910783b */ /* 0x000eae0000004200 */
[C---:B-1----:R-:W-:Y:S01]  /*72f0*/  HMMA.16816.F32.BF16 R160, R4.reuse, R10, R184 ;  /* 0x0000000a04a0723c */ /* 0x042fe200000418b8 */
[----:B------:R-:W-:Y:S01]  /*7300*/  IMAD.MOV.U32 R144, RZ, RZ, R170 ;  /* 0x000000ffff907224 */ /* 0x000fe200078e00aa */
[----:B------:R-:W-:Y:S11]  /*7310*/  MOV R170, R174 ;  /* 0x000000ae00aa7202 */ /* 0x000ff60000000f00 */
[----:B------:R-:W-:Y:S11]  /*7320*/  @!UPT UIADD3 URZ, URZ, URZ, URZ ;  /* 0x0000003f3f3ff290 */ /* 0x000ff6000fffe03f */
[----:B------:R-:W-:Y:S01]  /*7330*/  IMAD.MOV.U32 R184, RZ, RZ, R163 ;  /* 0x000000ffffb87224 */ /* 0x000fe200078e00a3 */
[----:B------:R-:W-:Y:S01]  /*7340*/  MOV R186, R161 ;  /* 0x000000a100ba7202 */ /* 0x000fe20000000f00 */
[----:B------:R-:W-:Y:S01]  /*7350*/  IMAD.MOV.U32 R185, RZ, RZ, R162 ;  /* 0x000000ffffb97224 */ /* 0x000fe200078e00a2 */
[----:B------:R-:W-:Y:S01]  /*7360*/  MOV R163, R171 ;  /* 0x000000ab00a37202 */ /* 0x000fe20000000f00 */
[----:B------:R-:W-:Y:S02]  /*7370*/  IMAD.MOV.U32 R162, RZ, RZ, R172 ;  /* 0x000000ffffa27224 */ /* 0x000fe400078e00ac */
[----:B------:R-:W-:Y:S02]  /*7380*/  IMAD.MOV.U32 R171, RZ, RZ, R173 ;  /* 0x000000ffffab7224 */ /* 0x000fe400078e00ad */
[----:B------:R-:W-:Y:S01]  /*7390*/  IMAD.MOV.U32 R161, RZ, RZ, R175 ;  /* 0x000000ffffa17224 */ /* 0x000fe200078e00af */
[C---:B--2---:R-:W-:Y:S08]  /*73a0*/  HMMA.16816.F32.BF16 R208, R4.reuse, R18, R180 ;  /* 0x0000001204d0723c */ /* 0x044ff000000418b4 */
[C---:B------:R-:W-:Y:S01]  /*73b0*/  HMMA.16816.F32.BF16 R172, R4.reuse, R16, R192 ;  /* 0x0000001004ac723c */ /* 0x040fe200000418c0 */
[----:B------:R-:W-:Y:S01]  /*73c0*/  MOV R146, R168 ;  /* 0x000000a800927202 */ /* 0x000fe20000000f00 */
[----:B------:R-:W-:Y:S01]  /*73d0*/  IMAD.MOV.U32 R145, RZ, RZ, R169 ;  /* 0x000000ffff917224 */ /* 0x000fe200078e00a9 */
[----:B------:R-:W-:Y:S05]  /*73e0*/  LDSM.16.MT88.4 R16, [R220+0x5000] ;  /* 0x00500000dc10783b */ /* 0x000fea0000004200 */
[C---:B------:R-:W-:Y:S08]  /*73f0*/  HMMA.16816.F32.BF16 R180, R4.reuse, R12, R128 ;  /* 0x0000000c04b4723c */ /* 0x040ff00000041880 */
[C---:B------:R-:W-:Y:S01]  /*7400*/  HMMA.16816.F32.BF16 R192, R4.reuse, R14, R124 ;  /* 0x0000000e04c0723c */ /* 0x040fe2000004187c */
[----:B------:R-:W1:Y:S07]  /*7410*/  LDSM.16.MT88.4 R12, [R217+0x8000] ;  /* 0x00800000d90c783b */ /* 0x000e6e0000004200 */
[C---:B------:R-:W-:Y:S01]  /*7420*/  HMMA.16816.F32.BF16 R164, R4.reuse, R8, R196 ;  /* 0x0000000804a4723c */ /* 0x040fe200000418c4 */
[----:B------:R-:W2:Y:S07]  /*7430*/  LDSM.16.MT88.4 R8, [R221+0x5000] ;  /* 0x00500000dd08783b */ /* 0x000eae0000004200 */
[C---:B-1----:R-:W-:Y:S08]  /*7440*/  HMMA.16816.F32.BF16 R88, R4.reuse, R12, R88 ;  /* 0x0000000c0458723c */ /* 0x042ff00000041858 */
[C---:B------:R-:W-:Y:S08]  /*7450*/  HMMA.16816.F32.BF16 R12, R4.reuse, R14, R60 ;  /* 0x0000000e040c723c */ /* 0x040ff0000004183c */
[C---:B--2---:R-:W-:Y:S08]  /*7460*/  HMMA.16816.F32.BF16 R116, R4.reuse, R8, R116 ;  /* 0x000000080474723c */ /* 0x044ff00000041874 */
[----:B------:R-:W-:Y:S01]  /*7470*/  HMMA.16816.F32.BF16 R108, R4, R10, R108 ;  /* 0x0000000a046c723c */ /* 0x000fe2000004186c */
[----:B------:R-:W1:Y:S07]  /*7480*/  LDSM.16.MT88.4 R8, [R218+0x8000] ;  /* 0x00800000da08783b */ /* 0x000e6e0000004200 */
[----:B------:R-:W-:Y:S01]  /*7490*/  MOV R169, R12 ;  /* 0x0000000c00a97202 */ /* 0x000fe20000000f00 */
[----:B------:R-:W-:Y:S01]  /*74a0*/  IMAD.MOV.U32 R168, RZ, RZ, R13 ;  /* 0x000000ffffa87224 */ /* 0x000fe200078e000d */
[----:B------:R-:W-:Y:S01]  /*74b0*/  MOV R60, R15 ;  /* 0x0000000f003c7202 */ /* 0x000fe20000000f00 */
[----:B------:R-:W-:-:S02]  /*74c0*/  IMAD.MOV.U32 R61, RZ, RZ, R14 ;  /* 0x000000ffff3d7224 */ /* 0x000fc400078e000e */
[----:B------:R-:W2:Y:S01]  /*74d0*/  LDSM.16.MT88.4 R12, [R220+0x8000] ;  /* 0x00800000dc0c783b */ /* 0x000ea20000004200 */
[C---:B-1----:R-:W-:Y:S08]  /*74e0*/  HMMA.16816.F32.BF16 R212, R4.reuse, R8, R48 ;  /* 0x0000000804d4723c */ /* 0x042ff00000041830 */
[C---:B------:R-:W-:Y:S01]  /*74f0*/  HMMA.16816.F32.BF16 R204, R4.reuse, R10, R36 ;  /* 0x0000000a04cc723c */ /* 0x040fe20000041824 */
[----:B------:R-:W-:Y:S01]  /*7500*/  IMAD.MOV.U32 R123, RZ, RZ, R219 ;  /* 0x000000ffff7b7224 */ /* 0x000fe200078e00db */
[----:B------:R-:W1:Y:S04]  /*7510*/  LDSM.16.MT88.4 R8, [R217+0xb000] ;  /* 0x00b00000d908783b */ /* 0x000e680000004200 */
[----:B------:R3:W5:Y:S02]  /*7520*/  LDL.LU R219, [R1+0x9c] ;  /* 0x00009c0001db7983 */ /* 0x0007640000300800 */
[C---:B--2---:R-:W-:Y:S02]  /*7530*/  HMMA.16816.F32.BF16 R48, R4.reuse, R12, R68 ;  /* 0x0000000c0430723c */ /* 0x044fe40000041844 */
[----:B------:R3:W5:Y:S06]  /*7540*/  LDL.LU R216, [R1+0x98] ;  /* 0x0000980001d87983 */ /* 0x00076c0000300800 */
[C---:B------:R-:W-:Y:S01]  /*7550*/  HMMA.16816.F32.BF16 R36, R4.reuse, R14, R56 ;  /* 0x0000000e0424723c */ /* 0x040fe20000041838 */
[----:B------:R-:W2:Y:S07]  /*7560*/  LDSM.16.MT88.4 R12, [R221+0xb000] ;  /* 0x00b00000dd0c783b */ /* 0x000eae0000004200 */
[C---:B------:R-:W-:Y:S08]  /*7570*/  HMMA.16816.F32.BF16 R112, R4.reuse, R16, R112 ;  /* 0x000000100470723c */ /* 0x040ff00000041870 */
[----:B------:R-:W-:Y:S01]  /*7580*/  HMMA.16816.F32.BF16 R104, R4, R18, R104 ;  /* 0x000000120468723c */ /* 0x000fe20000041868 */
[----:B------:R-:W4:Y:S01]  /*7590*/  LDSM.16.MT88.4 R16, [R221+0x8000] ;  /* 0x00800000dd10783b */ /* 0x000f220000004200 */
[----:B------:R-:W-:-:S02]  /*75a0*/  FFMA.FTZ R22, R22, c[0x0][0x2d0], -R0 ;  /* 0x0000b40016167a23 */ /* 0x000fc40000010800 */
[--C-:B------:R-:W-:Y:S02]  /*75b0*/  FFMA.FTZ R21, R21, c[0x0][0x2d0], -R0.reuse ;  /* 0x0000b40015157a23 */ /* 0x100fe40000010800 */
[--C-:B------:R-:W-:Y:S02]  /*75c0*/  FFMA.FTZ R20, R20, c[0x0][0x2d0], -R0.reuse ;  /* 0x0000b40014147a23 */ /* 0x100fe40000010800 */
[----:B------:R-:W-:Y:S01]  /*75d0*/  FFMA.FTZ R27, R27, c[0x0][0x2d0], -R0 ;  /* 0x0000b4001b1b7a23 */ /* 0x000fe20000010800 */
[----:B------:R-:W-:Y:S01]  /*75e0*/  MOV R62, R122 ;  /* 0x0000007a003e7202 */ /* 0x000fe20000000f00 */
[----:B------:R-:W-:Y:S01]  /*75f0*/  FADD.FTZ R2, R120, R2 ;  /* 0x0000000278027221 */ /* 0x000fe20000010000 */
[C---:B-1----:R-:W-:Y:S01]  /*7600*/  HMMA.16816.F32.BF16 R44, R4.reuse, R8, R44 ;  /* 0x00000008042c723c */ /* 0x042fe2000004182c */
[----:B------:R-:W-:Y:S01]  /*7610*/  IMAD.MOV.U32 R63, RZ, RZ, R144 ;  /* 0x000000ffff3f7224 */ /* 0x000fe200078e0090 */
[----:B------:R-:W-:Y:S01]  /*7620*/  MOV R130, R89 ;  /* 0x0000005900827202 */ /* 0x000fe20000000f00 */
[----:B------:R-:W-:Y:S01]  /*7630*/  IMAD.MOV.U32 R128, RZ, RZ, R91 ;  /* 0x000000ffff807224 */ /* 0x000fe200078e005b */
[----:B------:R-:W-:Y:S04]  /*7640*/  LDSM.16.MT88.4 R56, [R221+0x5800] ;  /* 0x00580000dd38783b */ /* 0x000fe80000004200 */
[----:B--2---:R-:W-:Y:S01]  /*7650*/  HMMA.16816.F32.BF16 R196, R4, R14, R52 ;  /* 0x0000000e04c4723c */ /* 0x004fe20000041834 */
[----:B------:R-:W2:Y:S01]  /*7660*/  LDL R15, [R1+0x58] ;  /* 0x00005800010f7983 */ /* 0x000ea20000100800 */
[----:B------:R-:W-:-:S02]  /*7670*/  FADD.FTZ R0, R121, R3 ;  /* 0x0000000379007221 */ /* 0x000fc40000010000 */
[----:B------:R-:W-:-:S04]  /*7680*/  IMAD.MOV.U32 R3, RZ, RZ, R123 ;  /* 0x000000ffff037224 */ /* 0x000fc800078e007b */
[C---:B------:R-:W-:Y:S01]  /*7690*/  HMMA.16816.F32.BF16 R188, R4.reuse, R10, R32 ;  /* 0x0000000a04bc723c */ /* 0x040fe20000041820 */
[----:B------:R-:W1:Y:S07]  /*76a0*/  LDSM.16.MT88.4 R8, [R220+0xb000] ;  /* 0x00b00000dc08783b */ /* 0x000e6e0000004200 */
[C---:B----4-:R-:W-:Y:S08]  /*76b0*/  HMMA.16816.F32.BF16 R84, R4.reuse, R16, R84 ;  /* 0x000000100454723c */ /* 0x050ff00000041854 */
[----:B------:R-:W-:Y:S01]  /*76c0*/  HMMA.16816.F32.BF16 R120, R4, R18, R76 ;  /* 0x000000120478723c */ /* 0x000fe2000004184c */
[----:B------:R-:W4:Y:S01]  /*76d0*/  LDSM.16.MT88.4 R16, [R218+0xb000] ;  /* 0x00b00000da10783b */ /* 0x000f220000004200 */
[----:B------:R-:W-:-:S05]  /*76e0*/  FADD.FTZ R3, R3, R2 ;  /* 0x0000000203037221 */ /* 0x000fca0000010000 */
[----:B------:R-:W-:Y:S01]  /*76f0*/  IMAD.MOV.U32 R77, RZ, RZ, R145 ;  /* 0x000000ffff4d7224 */ /* 0x000fe200078e0091 */
[----:B------:R-:W-:Y:S01]  /*7700*/  MOV R78, R146 ;  /* 0x00000092004e7202 */ /* 0x000fe20000000f00 */
[----:B------:R-:W-:Y:S02]  /*7710*/  IMAD.MOV.U32 R79, RZ, RZ, R147 ;  /* 0x000000ffff4f7224 */ /* 0x000fe400078e0093 */
[----:B------:R-:W-:Y:S01]  /*7720*/  FADD.FTZ R0, R77, R0 ;  /* 0x000000004d007221 */ /* 0x000fe20000010000 */
[----:B------:R-:W-:Y:S01]  /*7730*/  MOV R89, R162 ;  /* 0x000000a200597202 */ /* 0x000fe20000000f00 */
[----:B------:R-:W-:Y:S02]  /*7740*/  FADD.FTZ R3, R79, R3 ;  /* 0x000000034f037221 */ /* 0x000fe40000010000 */
[----:B------:R-:W-:Y:S02]  /*7750*/  IMAD.MOV.U32 R131, RZ, RZ, R88 ;  /* 0x000000ffff837224 */ /* 0x000fe400078e0058 */
[----:B------:R-:W-:-:S02]  /*7760*/  IMAD.MOV.U32 R129, RZ, RZ, R90 ;  /* 0x000000ffff817224 */ /* 0x000fc400078e005a */
[----:B------:R-:W-:Y:S01]  /*7770*/  IMAD.MOV.U32 R91, RZ, RZ, R161 ;  /* 0x000000ffff5b7224 */ /* 0x000fe200078e00a1 */
[C---:B------:R-:W-:Y:S01]  /*7780*/  HMMA.16816.F32.BF16 R32, R4.reuse, R12, R64 ;  /* 0x0000000c0420723c */ /* 0x040fe20000041840 */
[----:B------:R-:W-:Y:S02]  /*7790*/  FADD.FTZ R0, R78, R0 ;  /* 0x000000004e007221 */ /* 0x000fe40000010000 */
[----:B------:R-:W-:Y:S01]  /*77a0*/  IMAD.MOV.U32 R187, RZ, RZ, R160 ;  /* 0x000000ffffbb7224 */ /* 0x000fe200078e00a0 */
[----:B------:R-:W-:Y:S01]  /*77b0*/  MOV R69, R130 ;  /* 0x0000008200457202 */ /* 0x000fe20000000f00 */
[----:B------:R-:W-:Y:S01]  /*77c0*/  FADD.FTZ R2, R62, R0 ;  /* 0x000000003e027221 */ /* 0x000fe20000010000 */
[----:B------:R-:W-:Y:S01]  /*77d0*/  MOV R71, R128 ;  /* 0x0000008000477202 */ /* 0x000fe20000000f00 */
[----:B------:R-:W-:Y:S01]  /*77e0*/  IMAD.MOV.U32 R90, RZ, RZ, R152 ;  /* 0x000000ffff5a7224 */ /* 0x000fe200078e0098 */
[----:B-1----:R-:W-:Y:S01]  /*77f0*/  HMMA.16816.F32.BF16 R40, R4, R8, R40 ;  /* 0x000000080428723c */ /* 0x002fe20000041828 */
[----:B------:R-:W-:Y:S01]  /*7800*/  IMAD.MOV.U32 R88, RZ, RZ, R163 ;  /* 0x000000ffff587224 */ /* 0x000fe200078e00a3 */
[----:B------:R-:W-:Y:S01]  /*7810*/  MOV R78, R91 ;  /* 0x0000005b004e7202 */ /* 0x000fe20000000f00 */
[----:B------:R-:W-:Y:S01]  /*7820*/  FADD.FTZ R0, R63, R3 ;  /* 0x000000033f007221 */ /* 0x000fe20000010000 */
[----:B------:R1:W-:Y:S01]  /*7830*/  MUFU.EX2 R12, R23 ;  /* 0x00000017000c7308 */ /* 0x0003e20000000800 */
[----:B------:R-:W-:Y:S01]  /*7840*/  FADD.FTZ R2, R88, R2 ;  /* 0x0000000258027221 */ /* 0x000fe20000010000 */
[----:B------:R-:W3:Y:S01]  /*7850*/  LDSM.16.MT88.4 R152, [R218+0x2800] ;  /* 0x00280000da98783b */ /* 0x000ee20000004200 */
[----:B------:R-:W-:-:S02]  /*7860*/  FADD.FTZ R3, R89, R0 ;  /* 0x0000000059037221 */ /* 0x000fc40000010000 */
[----:B------:R-:W-:Y:S01]  /*7870*/  IMAD.MOV.U32 R79, RZ, RZ, R90 ;  /* 0x000000ffff4f7224 */ /* 0x000fe200078e005a */
[----:B------:R-:W-:Y:S01]  /*7880*/  MOV R90, R178 ;  /* 0x000000b2005a7202 */ /* 0x000fe20000000f00 */
[----:B------:R-:W-:Y:S01]  /*7890*/  IMAD.MOV.U32 R88, RZ, RZ, R176 ;  /* 0x000000ffff587224 */ /* 0x000fe200078e00b0 */
[C---:B------:R-:W-:Y:S01]  /*78a0*/  HMMA.16816.F32.BF16 R28, R4.reuse, R10, R28 ;  /* 0x0000000a041c723c */ /* 0x040fe2000004181c */
[----:B------:R-:W-:Y:S01]  /*78b0*/  IMAD.MOV.U32 R89, RZ, RZ, R177 ;  /* 0x000000ffff597224 */ /* 0x000fe200078e00b1 */
[----:B------:R-:W-:Y:S01]  /*78c0*/  LDSM.16.MT88.4 R64, [R220+0x5800] ;  /* 0x00580000dc40783b */ /* 0x000fe20000004200 */
[----:B------:R-:W-:Y:S01]  /*78d0*/  IMAD.MOV.U32 R91, RZ, RZ, R179 ;  /* 0x000000ffff5b7224 */ /* 0x000fe200078e00b3 */
[----:B------:R1:W-:Y:S01]  /*78e0*/  MUFU.EX2 R11, R24 ;  /* 0x00000018000b7308 */ /* 0x0003e20000000800 */
[----:B------:R-:W-:Y:S01]  /*78f0*/  IMAD.MOV.U32 R62, RZ, RZ, R170 ;  /* 0x000000ffff3e7224 */ /* 0x000fe200078e00aa */
[----:B------:R-:W-:Y:S02]  /*7900*/  MOV R63, R171 ;  /* 0x000000ab003f7202 */ /* 0x000fe40000000f00 */
[C---:B----4-:R-:W-:Y:S01]  /*7910*/  HMMA.16816.F32.BF16 R200, R4.reuse, R16, R80 ;  /* 0x0000001004c8723c */ /* 0x050fe20000041850 */
[----:B-1----:R-:W-:Y:S01]  /*7920*/  IMAD.MOV.U32 R23, RZ, RZ, R90 ;  /* 0x000000ffff177224 */ /* 0x002fe200078e005a */
[----:B------:R-:W-:Y:S06]  /*7930*/  LDSM.16.MT88.4 R144, [R217+0x2800] ;  /* 0x00280000d990783b */ /* 0x000fec0000004200 */
[----:B------:R-:W-:Y:S01]  /*7940*/  HMMA.16816.F32.BF16 R124, R4, R18, R72 ;  /* 0x00000012047c723c */ /* 0x000fe20000041848 */
[----:B------:R1:W-:Y:S01]  /*7950*/  MUFU.EX2 R5, R22 ;  /* 0x0000001600057308 */ /* 0x0003e20000000800 */
[----:B------:R-:W-:Y:S01]  /*7960*/  IMAD.MOV.U32 R16, RZ, RZ, R169 ;  /* 0x000000ffff107224 */ /* 0x000fe200078e00a9 */
[----:B------:R-:W-:Y:S01]  /*7970*/  MOV R17, R168 ;  /* 0x000000a800117202 */ /* 0x000fe20000000f00 */
[----:B------:R-:W-:Y:S01]  /*7980*/  IMAD.MOV.U32 R24, RZ, RZ, R88 ;  /* 0x000000ffff187224 */ /* 0x000fe200078e0058 */
[----:B------:R-:W4:Y:S02]  /*7990*/  LDSM.16.MT88.4 R168, [R220+0x2800] ;  /* 0x00280000dca8783b */ /* 0x000f240000004200 */
[----:B------:R-:W-:-:S02]  /*79a0*/  MOV R4, R89 ;  /* 0x0000005900047202 */ /* 0x000fc40000000f00 */
[----:B------:R-:W-:Y:S01]  /*79b0*/  LDSM.16.MT88.4 R72, [R217+0x8800] ;  /* 0x00880000d948783b */ /* 0x000fe20000004200 */
[----:B------:R3:W-:Y:S08]  /*79c0*/  MUFU.EX2 R9, R26 ;  /* 0x0000001a00097308 */ /* 0x0007f00000000800 */
[----:B------:R-:W-:Y:S01]  /*79d0*/  MUFU.EX2 R8, R20 ;  /* 0x0000001400087308 */ /* 0x000fe20000000800 */
[----:B-1----:R-:W-:Y:S01]  /*79e0*/  MOV R22, R91 ;  /* 0x0000005b00167202 */ /* 0x002fe20000000f00 */
[----:B------:R-:W-:Y:S01]  /*79f0*/  IMAD.MOV.U32 R68, RZ, RZ, R131 ;  /* 0x000000ffff447224 */ /* 0x000fe200078e0083 */
[----:B------:R-:W1:Y:S01]  /*7a00*/  LDSM.16.MT88.4 R88, [R221+0x8800] ;  /* 0x00880000dd58783b */ /* 0x000e620000004200 */
[----:B------:R-:W-:-:S02]  /*7a10*/  FADD.FTZ R3, R23, R3 ;  /* 0x0000000317037221 */ /* 0x000fc40000010000 */
[----:B------:R-:W-:Y:S01]  /*7a20*/  IMAD.MOV.U32 R70, RZ, RZ, R129 ;  /* 0x000000ffff467224 */ /* 0x000fe200078e0081 */
[----:B------:R-:W1:Y:S01]  /*7a30*/  LDSM.16.MT88.4 R160, [R221+0x2800] ;  /* 0x00280000dda0783b */ /* 0x000e620000004200 */
[----:B------:R3:W3:Y:S01]  /*7a40*/  MUFU.EX2 R10, R25 ;  /* 0x00000019000a7308 */ /* 0x0006e20000000800 */
[----:B------:R-:W-:Y:S01]  /*7a50*/  FADD.FTZ R0, R22, R2 ;  /* 0x0000000216007221 */ /* 0x000fe20000010000 */
[----:B------:R-:W-:Y:S01]  /*7a60*/  MOV R14, R79 ;  /* 0x0000004f000e7202 */ /* 0x000fe20000000f00 */
[----:B------:R-:W-:Y:S05]  /*7a70*/  LDSM.16.MT88.4 R176, [R217+0x5800] ;  /* 0x00580000d9b0783b */ /* 0x000fea0000004200 */
[----:B------:R-:W4:Y:S08]  /*7a80*/  MUFU.EX2 R7, R21 ;  /* 0x0000001500077308 */ /* 0x000f300000000800 */
[----:B------:R-:W4:Y:S01]  /*7a90*/  MUFU.EX2 R6, R27 ;  /* 0x0000001b00067308 */ /* 0x000f220000000800 */
[----:B---3--:R-:W-:Y:S01]  /*7aa0*/  IMAD.MOV.U32 R26, RZ, RZ, R62 ;  /* 0x000000ffff1a7224 */ /* 0x008fe200078e003e */
[----:B------:R-:W-:Y:S01]  /*7ab0*/  MOV R25, R63 ;  /* 0x0000003f00197202 */ /* 0x000fe20000000f00 */
[----:B------:R-:W-:-:S02]  /*7ac0*/  FADD.FTZ R3, R24, R3 ;  /* 0x0000000318037221 */ /* 0x000fc40000010000 */
[----:B------:R-:W-:Y:S02]  /*7ad0*/  FADD.FTZ R4, R4, R0 ;  /* 0x0000000004047221 */ /* 0x000fe40000010000 */
[----:B------:R-:W-:Y:S01]  /*7ae0*/  FADD.FTZ R3, R26, R3 ;  /* 0x000000031a037221 */ /* 0x000fe20000010000 */
[----:B------:R-:W-:Y:S01]  /*7af0*/  F2FP.BF16.PACK_AB R128, R10, R9 ;  /* 0x000000090a80723e */ /* 0x000fe200000010ff */
[----:B------:R-:W-:Y:S01]  /*7b00*/  IMAD.MOV.U32 R80, RZ, RZ, R187 ;  /* 0x000000ffff507224 */ /* 0x000fe200078e00bb */
[----:B----4-:R-:W-:Y:S01]  /*7b10*/  F2FP.BF16.PACK_AB R129, R7, R5 ;  /* 0x000000050781723e */ /* 0x010fe200000010ff */
[----:B------:R-:W-:Y:S01]  /*7b20*/  FADD.FTZ R3, R135, R3 ;  /* 0x0000000387037221 */ /* 0x000fe20000010000 */
[----:B------:R-:W-:Y:S01]  /*7b30*/  F2FP.BF16.PACK_AB R130, R12, R11 ;  /* 0x0000000b0c82723e */ /* 0x000fe200000010ff */
[----:B------:R-:W-:Y:S01]  /*7b40*/  IMAD.MOV.U32 R81, RZ, RZ, R186 ;  /* 0x000000ffff517224 */ /* 0x000fe200078e00ba */
[----:B------:R-:W-:Y:S01]  /*7b50*/  MOV R82, R185 ;  /* 0x000000b900527202 */ /* 0x000fe20000000f00 */
[----:B------:R-:W-:Y:S01]  /*7b60*/  IMAD.MOV.U32 R83, RZ, RZ, R184 ;  /* 0x000000ffff537224 */ /* 0x000fe200078e00b8 */
[----:B------:R-:W-:Y:S01]  /*7b70*/  F2FP.BF16.PACK_AB R131, R6, R8 ;  /* 0x000000080683723e */ /* 0x000fe200000010ff */
[----:B------:R-:W-:Y:S01]  /*7b80*/  IMAD.MOV.U32 R18, RZ, RZ, R61 ;  /* 0x000000ffff127224 */ /* 0x000fe200078e003d */
[----:B------:R-:W-:Y:S01]  /*7b90*/  MOV R19, R60 ;  /* 0x0000003c00137202 */ /* 0x000fe20000000f00 */
[----:B------:R-:W-:Y:S01]  /*7ba0*/  FADD.FTZ R3, R136, R3 ;  /* 0x0000000388037221 */ /* 0x000fe20000010000 */
[----:B------:R-:W-:Y:S03]  /*7bb0*/  LDSM.16.MT88.4 R184, [R218+0x5800] ;  /* 0x00580000dab8783b */ /* 0x000fe60000004200 */
[C---:B------:R-:W-:Y:S08]  /*7bc0*/  HMMA.16816.F32.BF16 R148, R128.reuse, R152, R148 ;  /* 0x000000988094723c */ /* 0x040ff00000041894 */
[C---:B------:R-:W-:Y:S08]  /*7bd0*/  HMMA.16816.F32.BF16 R164, R128.reuse, R168, R164 ;  /* 0x000000a880a4723c */ /* 0x040ff000000418a4 */
[C---:B------:R-:W-:Y:S01]  /*7be0*/  HMMA.16816.F32.BF16 R60, R128.reuse, R64, R112 ;  /* 0x00000040803c723c */ /* 0x040fe20000041870 */
[----:B------:R-:W3:Y:S07]  /*7bf0*/  LDSM.16.MT88.4 R112, [R218+0xb800] ;  /* 0x00b80000da70783b */ /* 0x000eee0000004200 */
[C---:B-1----:R-:W-:Y:S08]  /*7c00*/  HMMA.16816.F32.BF16 R84, R128.reuse, R88, R84 ;  /* 0x000000588054723c */ /* 0x042ff00000041854 */
[C---:B------:R-:W-:Y:S01]  /*7c10*/  HMMA.16816.F32.BF16 R152, R128.reuse, R154, R96 ;  /* 0x0000009a8098723c */ /* 0x040fe20000041860 */
[----:B------:R-:W-:Y:S07]  /*7c20*/  LDSM.16.MT88.4 R96, [R220+0x8800] ;  /* 0x00880000dc60783b */ /* 0x000fee0000004200 */
[C---:B------:R-:W-:Y:S01]  /*7c30*/  HMMA.16816.F32.BF16 R168, R128.reuse, R170, R80 ;  /* 0x000000aa80a8723c */ /* 0x040fe20000041850 */
[----:B------:R-:W1:Y:S07]  /*7c40*/  LDSM.16.MT88.4 R80, [R218+0x8800] ;  /* 0x00880000da50783b */ /* 0x000e6e0000004200 */
[C---:B------:R-:W-:Y:S01]  /*7c50*/  HMMA.16816.F32.BF16 R64, R128.reuse, R66, R104 ;  /* 0x000000428040723c */ /* 0x040fe20000041868 */
[----:B------:R-:W4:Y:S07]  /*7c60*/  LDSM.16.MT88.4 R104, [R217+0xb800] ;  /* 0x00b80000d968783b */ /* 0x000f2e0000004200 */
[C---:B------:R-:W-:Y:S08]  /*7c70*/  HMMA.16816.F32.BF16 R68, R128.reuse, R72, R68 ;  /* 0x000000488044723c */ /* 0x040ff00000041844 */
[C---:B------:R-:W-:Y:S01]  /*7c80*/  HMMA.16816.F32.BF16 R88, R128.reuse, R90, R120 ;  /* 0x0000005a8058723c */ /* 0x040fe20000041878 */
[----:B------:R-:W1:Y:S07]  /*7c90*/  LDSM.16.MT88.4 R120, [R221+0xb800] ;  /* 0x00b80000dd78783b */ /* 0x000e6e0000004200 */
[----:B------:R-:W-:Y:S01]  /*7ca0*/  HMMA.16816.F32.BF16 R72, R128, R74, R16 ;  /* 0x0000004a8048723c */ /* 0x000fe20000041810 */
[----:B------:R-:W1:Y:S01]  /*7cb0*/  LDSM.16.MT88.4 R16, [R220+0xb800] ;  /* 0x00b80000dc10783b */ /* 0x000e620000004200 */
[----:B------:R-:W-:-:S06]  /*7cc0*/  IMAD.MOV.U32 R13, RZ, RZ, R78 ;  /* 0x000000ffff0d7224 */ /* 0x000fcc00078e004e */
[C---:B------:R-:W-:Y:S08]  /*7cd0*/  HMMA.16816.F32.BF16 R52, R128.reuse, R56, R116 ;  /* 0x000000388034723c */ /* 0x040ff00000041874 */
[C---:B------:R-:W-:Y:S08]  /*7ce0*/  HMMA.16816.F32.BF16 R140, R128.reuse, R144, R140 ;  /* 0x00000090808c723c */ /* 0x040ff0000004188c */
[----:B------:R-:W-:Y:S01]  /*7cf0*/  HMMA.16816.F32.BF16 R156, R128, R160, R156 ;  /* 0x000000a0809c723c */ /* 0x000fe2000004189c */
[----:B--2---:R-:W-:-:S04]  /*7d00*/  @P3 IMAD.HI.U32 R2, R15, c[0x0][0x2c8], RZ ;  /* 0x0000b2000f023a27 */ /* 0x004fc800078e00ff */
[----:B------:R-:W-:Y:S01]  /*7d10*/  IMAD.MOV.U32 R0, RZ, RZ, R15 ;  /* 0x000000ffff007224 */ /* 0x000fe200078e000f */
[----:B------:R-:W-:Y:S01]  /*7d20*/  @P3 SHF.R.U32.HI R0, RZ, c[0x0][0x2cc], R2 ;  /* 0x0000b300ff003a19 */ /* 0x000fe20000011602 */
[----:B------:R-:W-:Y:S01]  /*7d30*/  FADD.FTZ R2, R25, R4 ;  /* 0x0000000419027221 */ /* 0x000fe20000010000 */
[----:B------:R-:W-:-:S03]  /*7d40*/  MOV R4, c[0x0][0x168] ;  /* 0x00005a0000047a02 */ /* 0x000fc60000000f00 */
[----:B------:R-:W-:Y:S01]  /*7d50*/  FADD.FTZ R2, R134, R2 ;  /* 0x0000000286027221 */ /* 0x000fe20000010000 */
[----:B------:R-:W-:-:S03]  /*7d60*/  IADD3 R0, R0, c[0x0][0x1d0], -R4 ;  /* 0x0000740000007a10 */ /* 0x000fc60007ffe804 */
[----:B------:R-:W-:Y:S02]  /*7d70*/  FADD.FTZ R2, R137, R2 ;  /* 0x0000000289027221 */ /* 0x000fe40000010000 */
[----:B------:R-:W-:-:S04]  /*7d80*/  IMAD.HI R4, R0, 0x2aaaaaab, RZ ;  /* 0x2aaaaaab00047827 */ /* 0x000fc800078e02ff */
[----:B------:R-:W-:Y:S02]  /*7d90*/  FADD.FTZ R0, R252, R3 ;  /* 0x00000003fc007221 */ /* 0x000fe40000010000 */
[----:B------:R-:W-:Y:S02]  /*7da0*/  FADD.FTZ R2, R138, R2 ;  /* 0x000000028a027221 */ /* 0x000fe40000010000 */
[----:B------:R-:W-:Y:S02]  /*7db0*/  FADD.FTZ R0, R139, R0 ;  /* 0x000000008b007221 */ /* 0x000fe40000010000 */
[----:B------:R-:W-:Y:S02]  /*7dc0*/  FADD.FTZ R2, R14, R2 ;  /* 0x000000020e027221 */ /* 0x000fe40000010000 */
[----:B------:R-:W-:Y:S02]  /*7dd0*/  FADD.FTZ R0, R5, R0 ;  /* 0x0000000005007221 */ /* 0x000fe40000010000 */
[----:B------:R-:W-:Y:S01]  /*7de0*/  FADD.FTZ R2, R9, R2 ;  /* 0x0000000209027221 */ /* 0x000fe20000010000 */
[----:B------:R-:W-:Y:S01]  /*7df0*/  SHF.R.U32.HI R3, RZ, 0x1f, R4 ;  /* 0x0000001fff037819 */ /* 0x000fe20000011604 */
[----:B------:R-:W-:-:S02]  /*7e00*/  FADD.FTZ R0, R7, R0 ;  /* 0x0000000007007221 */ /* 0x000fc40000010000 */
[----:B------:R-:W-:Y:S01]  /*7e10*/  FADD.FTZ R2, R10, R2 ;  /* 0x000000020a027221 */ /* 0x000fe20000010000 */
[----:B------:R-:W-:Y:S01]  /*7e20*/  LEA.HI.SX32 R3, R4, R3, 0x1c ;  /* 0x0000000304037211 */ /* 0x000fe200078fe2ff */
[----:B------:R-:W-:Y:S02]  /*7e30*/  FADD.FTZ R0, R8, R0 ;  /* 0x0000000008007221 */ /* 0x000fe40000010000 */
[----:B------:R-:W-:Y:S01]  /*7e40*/  FADD.FTZ R2, R11, R2 ;  /* 0x000000020b027221 */ /* 0x000fe20000010000 */
[----:B------:R-:W-:Y:S01]  /*7e50*/  IMNMX R3, RZ, R3, !PT ;  /* 0x00000003ff037217 */ /* 0x000fe20007800200 */
[----:B------:R-:W-:Y:S02]  /*7e60*/  FADD.FTZ R0, R6, R0 ;  /* 0x0000000006007221 */ /* 0x000fe40000010000 */
[----:B------:R-:W-:Y:S02]  /*7e70*/  FADD.FTZ R2, R12, R2 ;  /* 0x000000020c027221 */ /* 0x000fe40000010000 */
[----:B------:R2:W-:Y:S01]  /*7e80*/  STL [R1+0x4], R3 ;  /* 0x0000040301007387 */ /* 0x0005e20000100800 */
[----:B------:R-:W-:-:S03]  /*7e90*/  IADD3 R252, R13, -0x2, RZ ;  /* 0xfffffffe0dfc7810 */ /* 0x000fc60007ffe0ff */
[----:B------:R2:W-:Y:S04]  /*7ea0*/  STL [R1+0x18], R0 ;  /* 0x0000180001007387 */ /* 0x0005e80000100800 */
[----:B------:R2:W-:Y:S01]  /*7eb0*/  STL [R1+0x10], R2 ;  /* 0x0000100201007387 */ /* 0x0005e20000100800 */
[----:B------:R-:W-:Y:S01]  /*7ec0*/  ISETP.GE.AND P0, PT, R252, R3, PT ;  /* 0x00000003fc00720c */ /* 0x000fe20003f06270 */
[C---:B------:R-:W-:Y:S08]  /*7ed0*/  HMMA.16816.F32.BF16 R56, R128.reuse, R58, R108 ;  /* 0x0000003a8038723c */ /* 0x040ff0000004186c */
[C---:B------:R-:W-:Y:S08]  /*7ee0*/  HMMA.16816.F32.BF16 R144, R128.reuse, R146, R92 ;  /* 0x000000928090723c */ /* 0x040ff0000004185c */
[C---:B------:R-:W-:Y:S08]  /*7ef0*/  HMMA.16816.F32.BF16 R160, R128.reuse, R162, R100 ;  /* 0x000000a280a0723c */ /* 0x040ff00000041864 */
[C---:B---3--:R-:W-:Y:S08]  /*7f00*/  HMMA.16816.F32.BF16 R108, R128.reuse, R112, R200 ;  /* 0x00000070806c723c */ /* 0x048ff000000418c8 */
[C---:B------:R-:W-:Y:S08]  /*7f10*/  HMMA.16816.F32.BF16 R172, R128.reuse, R176, R172 ;  /* 0x000000b080ac723c */ /* 0x040ff000000418ac */
[C---:B------:R-:W-:Y:S08]  /*7f20*/  HMMA.16816.F32.BF16 R180, R128.reuse, R184, R180 ;  /* 0x000000b880b4723c */ /* 0x040ff000000418b4 */
[C---:B-1----:R-:W-:Y:S08]  /*7f30*/  HMMA.16816.F32.BF16 R76, R128.reuse, R80, R212 ;  /* 0x00000050804c723c */ /* 0x042ff000000418d4 */
        /* <DEDUP_REMOVED lines=13> */
[----:B--2---:R-:W2:Y:S01]  /*8010*/  LDL R13, [R1+0x8c] ;  /* 0x00008c00010d7983 */ /* 0x004ea20000100800 */
[----:B------:R-:W-:Y:S01]  /*8020*/  IMAD.MOV.U32 R136, RZ, RZ, R132 ;  /* 0x000000ffff887224 */ /* 0x000fe200078e0084 */
[----:B------:R-:W-:-:S02]  /*8030*/  MOV R135, R133 ;  /* 0x0000008500877202 */ /* 0x000fc40000000f00 */
[----:B------:R-:W-:Y:S01]  /*8040*/  MOV R201, R252 ;  /* 0x000000fc00c97202 */ /* 0x000fe20000000f00 */
[----:B--2---:R-:W-:-:S05]  /*8050*/  IMAD.IADD R0, R13, 0x1, R15 ;  /* 0x000000010d007824 */ /* 0x004fca00078e020f */
[----:B------:R1:W-:Y:S02]  /*8060*/  STL [R1], R0 ;  /* 0x0000000001007387 */ /* 0x0003e40000100800 */
[----:B-1----:R-:W-:-:S05]  /*8070*/  @P3 IMAD.HI.U32 R0, R0, c[0x0][0x2c8], RZ ;  /* 0x0000b20000003a27 */ /* 0x002fca00078e00ff */
[----:B------:R-:W-:-:S05]  /*8080*/  @P3 SHF.R.U32.HI R0, RZ, c[0x0][0x2cc], R0 ;  /* 0x0000b300ff003a19 */ /* 0x000fca0000011600 */
[----:B------:R1:W-:Y:S02]  /*8090*/  @P3 STL [R1+0x8], R0 ;  /* 0x0000080001003387 */ /* 0x0003e40000100800 */
.L_x_1286:
[----:B------:R-:W-:Y:S04]  /*80a0*/  DEPBAR.LE SB0, 0x0 ;  /* 0x000080000000791a */ /* 0x000fe80000000000 */
[----:B------:R-:W-:Y:S01]  /*80b0*/  WARPSYNC 0xffffffff ;  /* 0xffffffff00007948 */ /* 0x000fe20003800000 */
[----:B------:R-:W-:Y:S01]  /*80c0*/  BAR.SYNC.DEFER_BLOCKING 0x0 ;  /* 0x0000000000007b1d */ /* 0x000fe20000010000 */
[C---:B------:R-:W-:Y:S02]  /*80d0*/  ISETP.GE.AND P0, PT, R201.reuse, RZ, PT ;  /* 0x000000ffc900720c */ /* 0x040fe40003f06270 */
[----:B------:R-:W-:Y:S02]  /*80e0*/  MOV R198, c[0x0][0x2c4] ;  /* 0x0000b10000c67a02 */ /* 0x000fe40000000f00 */
[C---:B------:R-:W-:Y:S09]  /*80f0*/  IADD3 R252, R201.reuse, -0x1, RZ ;  /* 0xffffffffc9fc7810 */ /* 0x040ff20007ffe0ff */
[----:B-1----:R-:W-:Y:S01]  /*8100*/  @P0 SHF.R.S32.HI R0, RZ, 0x1f, R201 ;  /* 0x0000001fff000819 */ /* 0x002fe200000114c9 */
[C---:B------:R-:W-:Y:S04]  /*8110*/  @P0 IMAD.WIDE.U32 R2, R201.reuse, c[0x0][0x208], RZ ;  /* 0x00008200c9020a25 */ /* 0x040fe800078e00ff */
[----:B------:R-:W-:Y:S04]  /*8120*/  @P0 IMAD R0, R0, c[0x0][0x208], RZ ;  /* 0x0000820000000a24 */ /* 0x000fe800078e02ff */
[----:B------:R-:W-:Y:S01]  /*8130*/  @P0 IMAD R0, R201, c[0x0][0x20c], R0 ;  /* 0x00008300c9000a24 */ /* 0x000fe200078e0200 */
[----:B-----5:R-:W-:Y:S04]  /*8140*/  LDSM.16.M88.4 R48, [R223] ;  /* 0x00000000df30783b */ /* 0x020fe80000000200 */
[----:B------:R-:W-:Y:S04]  /*8150*/  @P0 IADD3 R0, R3, R0, RZ ;  /* 0x0000000003000210 */ /* 0x000fe80007ffe0ff */
[----:B------:R-:W1:Y:S01]  /*8160*/  LDSM.16.M88.4 R8, [R216] ;  /* 0x00000000d808783b */ /* 0x000e620000000200 */
[----:B------:R-:W-:Y:S07]  /*8170*/  @P0 IMAD R0, R0, 0x60, RZ ;  /* 0x0000006000000824 */ /* 0x000fee00078e02ff */
[----:B------:R-:W2:Y:S08]  /*8180*/  LDSM.16.M88.4 R16, [R216+0x800] ;  /* 0x00080000d810783b */ /* 0x000eb00000000200 */
[----:B------:R-:W3:Y:S06]  /*8190*/  LDL.64 R132, [R1+0x28] ;  /* 0x0000280001847983 */ /* 0x000eec0000100a00 */
[----:B------:R-:W4:Y:S08]  /*81a0*/  LDSM.16.M88.4 R24, [R216+0x1000] ;  /* 0x00100000d818783b */ /* 0x000f300000000200 */
[----:B------:R-:W3:Y:S04]  /*81b0*/  LDL R134, [R1+0x34] ;  /* 0x0000340001867983 */ /* 0x000ee80000100800 */
[----:B------:R4:W-:Y:S04]  /*81c0*/  STL [R1+0x98], R220 ;  /* 0x000098dc01007387 */ /* 0x0009e80000100800 */
[----:B------:R-:W4:Y:S01]  /*81d0*/  LDSM.16.M88.4 R32, [R216+0x1800] ;  /* 0x00180000d820783b */ /* 0x000f220000000200 */
[C---:B-1----:R-:W-:Y:S07]  /*81e0*/  HMMA.16816.F32.BF16 R4, R48.reuse, R8, RZ ;  /* 0x000000083004723c */ /* 0x042fee00000418ff */
[----:B------:R-:W1:Y:S01]  /*81f0*/  LDSM.16.M88.4 R40, [R216+0x2000] ;  /* 0x00200000d828783b */ /* 0x000e620000000200 */
[C---:B------:R-:W-:Y:S07]  /*8200*/  HMMA.16816.F32.BF16 R8, R48.reuse, R10, RZ ;  /* 0x0000000a3008723c */ /* 0x040fee00000418ff */
[----:B------:R-:W1:Y:S01]  /*8210*/  LDSM.16.M88.4 R188, [R216+0x2800] ;  /* 0x00280000d8bc783b */ /* 0x000e620000000200 */
[C---:B--2---:R-:W-:Y:S07]  /*8220*/  HMMA.16816.F32.BF16 R12, R48.reuse, R16, RZ ;  /* 0x00000010300c723c */ /* 0x044fee00000418ff */
[----:B----4-:R-:W2:Y:S01]  /*8230*/  LDL R220, [R1+0xc] ;  /* 0x00000c0001dc7983 */ /* 0x010ea20000100800 */
[C---:B------:R-:W-:Y:S03]  /*8240*/  HMMA.16816.F32.BF16 R16, R48.reuse, R18, RZ ;  /* 0x000000123010723c */ /* 0x040fe600000418ff */
[----:B------:R-:W-:Y:S05]  /*8250*/  LDSM.16.M88.4 R192, [R227] ;  /* 0x00000000e3c0783b */ /* 0x000fea0000000200 */
[C---:B------:R-:W-:Y:S03]  /*8260*/  HMMA.16816.F32.BF16 R20, R48.reuse, R24, RZ ;  /* 0x000000183014723c */ /* 0x040fe600000418ff */
[----:B------:R-:W4:Y:S04]  /*8270*/  LDL R197, [R1+0x8] ;  /* 0x0000080001c57983 */ /* 0x000f280000100800 */
[----:B------:R-:W4:Y:S01]  /*8280*/  LDL R196, [R1+0x54] ;  /* 0x0000540001c47983 */ /* 0x000f220000100800 */
[C---:B------:R-:W-:Y:S08]  /*8290*/  HMMA.16816.F32.BF16 R24, R48.reuse, R26, RZ ;  /* 0x0000001a3018723c */ /* 0x040ff000000418ff */
[C---:B------:R-:W-:Y:S08]  /*82a0*/  HMMA.16816.F32.BF16 R28, R48.reuse, R32, RZ ;  /* 0x00000020301c723c */ /* 0x040ff000000418ff */
[C---:B------:R-:W-:Y:S08]  /*82b0*/  HMMA.16816.F32.BF16 R32, R48.reuse, R34, RZ ;  /* 0x000000223020723c */ /* 0x040ff000000418ff */
[C---:B-1----:R-:W-:Y:S08]  /*82c0*/  HMMA.16816.F32.BF16 R36, R48.reuse, R40, RZ ;  /* 0x000000283024723c */ /* 0x042ff000000418ff */
[C---:B------:R-:W-:Y:S08]  /*82d0*/  HMMA.16816.F32.BF16 R40, R48.reuse, R42, RZ ;  /* 0x0000002a3028723c */ /* 0x040ff000000418ff */
[C---:B------:R-:W-:Y:S08]  /*82e0*/  HMMA.16816.F32.BF16 R44, R48.reuse, R188, RZ ;  /* 0x000000bc302c723c */ /* 0x040ff000000418ff */
[----:B------:R-:W-:Y:S01]  /*82f0*/  HMMA.16816.F32.BF16 R48, R48, R190, RZ ;  /* 0x000000be3030723c */ /* 0x000fe200000418ff */
[----:B------:R-:W1:Y:S07]  /*8300*/  LDSM.16.M88.4 R188, [R224] ;  /* 0x00000000e0bc783b */ /* 0x000e6e0000000200 */
[C---:B-1----:R-:W-:Y:S08]  /*8310*/  HMMA.16816.F32.BF16 R4, R188.reuse, R192, R4 ;  /* 0x000000c0bc04723c */ /* 0x042ff00000041804 */
[C---:B------:R-:W-:Y:S01]  /*8320*/  HMMA.16816.F32.BF16 R8, R188.reuse, R194, R8 ;  /* 0x000000c2bc08723c */ /* 0x040fe20000041808 */
[----:B------:R-:W1:Y:S07]  /*8330*/  LDSM.16.M88.4 R192, [R250] ;  /* 0x00000000fac0783b */ /* 0x000e6e0000000200 */
[C---:B-1----:R-:W-:Y:S08]  /*8340*/  HMMA.16816.F32.BF16 R12, R188.reuse, R192, R12 ;  /* 0x000000c0bc0c723c */ /* 0x042ff0000004180c */
[C---:B------:R-:W-:Y:S01]  /*8350*/  HMMA.16816.F32.BF16 R16, R188.reuse, R194, R16 ;  /* 0x000000c2bc10723c */ /* 0x040fe20000041810 */
[----:B------:R-:W1:Y:S07]  /*8360*/  LDSM.16.M88.4 R192, [R249] ;  /* 0x00000000f9c0783b */ /* 0x000e6e0000000200 */
[C---:B-1----:R-:W-:Y:S08]  /*8370*/  HMMA.16816.F32.BF16 R20, R188.reuse, R192, R20 ;  /* 0x000000c0bc14723c */ /* 0x042ff00000041814 */
[C---:B------:R-:W-:Y:S01]  /*8380*/  HMMA.16816.F32.BF16 R24, R188.reuse, R194, R24 ;  /* 0x000000c2bc18723c */ /* 0x040fe20000041818 */
[----:B------:R-:W1:Y:S07]  /*8390*/  LDSM.16.M88.4 R192, [R248] ;  /* 0x00000000f8c0783b */ /* 0x000e6e0000000200 */
[C---:B-1----:R-:W-:Y:S04]  /*83a0*/  HMMA.16816.F32.BF16 R28, R188.reuse, R192, R28 ;  /* 0x000000c0bc1c723c */ /* 0x042fe8000004181c */
[----:B---3--:R-:W-:Y:S04]  /*83b0*/  @P0 MOV R138, R132 ;  /* 0x00000084008a0202 */ /* 0x008fe80000000f00 */
[C---:B------:R-:W-:Y:S01]  /*83c0*/  HMMA.16816.F32.BF16 R32, R188.reuse, R194, R32 ;  /* 0x000000c2bc20723c */ /* 0x040fe20000041820 */
[----:B------:R-:W1:Y:S03]  /*83d0*/  LDSM.16.M88.4 R192, [R247] ;  /* 0x00000000f7c0783b */ /* 0x000e660000000200 */
[----:B------:R-:W-:Y:S05]  /*83e0*/  @P0 MOV R139, R134 ;  /* 0x00000086008b0202 */ /* 0x000fea0000000f00 */
[----:B------:R-:W-:Y:S05]  /*83f0*/  @P0 IMAD.WIDE.U32 R138, R2, 0x60, R138 ;  /* 0x00000060028a0825 */ /* 0x000fea00078e008a */
[----:B------:R-:W-:Y:S02]  /*8400*/  @P0 SHF.L.U32 R132, R138, 0x1, RZ ;  /* 0x000000018a840819 */ /* 0x000fe400000006ff */
[----:B------:R-:W-:Y:S02]  /*8410*/  @P0 IADD3 R0, R139, R0, RZ ;  /* 0x000000008b000210 */ /* 0x000fe40007ffe0ff */
[----:B------:R-:W-:Y:S02]  /*8420*/  @P0 IADD3 R2, P1, R132, c[0x0][0x1f8], RZ ;  /* 0x00007e0084020a10 */ /* 0x000fe40007f3e0ff */
[----:B------:R-:W-:Y:S02]  /*8430*/  @P0 SHF.L.U64.HI R0, R138, 0x1, R0 ;  /* 0x000000018a000819 */ /* 0x000fe40000010200 */
[----:B------:R-:W-:Y:S02]  /*8440*/  @P0 IADD3 R138, P2, R132, 0x80, RZ ;  /* 0x00000080848a0810 */ /* 0x000fe40007f5e0ff */
[----:B------:R-:W-:Y:S02]  /*8450*/  @P0 IADD3.X R3, R0, c[0x0][0x1fc], RZ, P1, !PT ;  /* 0x00007f0000030a10 */ /* 0x000fe40000ffe4ff */
[----:B------:R-:W-:Y:S04]  /*8460*/  @P0 IADD3 R138, P1, R138, c[0x0][0x1f8], RZ ;  /* 0x00007e008a8a0a10 */ /* 0x000fe80007f3e0ff */
[--C-:B------:R-:W-:Y:S02]  /*8470*/  @P0 IADD3.X R139, RZ, c[0x0][0x1fc], R0.reuse, P1, P2 ;  /* 0x00007f00ff8b0a10 */ /* 0x100fe40000fe4400 */
[C---:B--2---:R-:W-:Y:S02]  /*8480*/  LOP3.LUT P4, RZ, R220.reuse, 0x2, RZ, 0xc0, !PT ;  /* 0x00000002dcff7812 */ /* 0x044fe4000788c0ff */
[----:B------:R-:W-:Y:S01]  /*8490*/  LOP3.LUT P3, RZ, R220, 0x1, RZ, 0xc0, !PT ;  /* 0x00000001dcff7812 */ /* 0x000fe2000786c0ff */
[C---:B-1----:R-:W-:Y:S08]  /*84a0*/  HMMA.16816.F32.BF16 R36, R188.reuse, R192, R36 ;  /* 0x000000c0bc24723c */ /* 0x042ff00000041824 */
[C---:B------:R-:W-:Y:S01]  /*84b0*/  HMMA.16816.F32.BF16 R40, R188.reuse, R194, R40 ;  /* 0x000000c2bc28723c */ /* 0x040fe20000041828 */
[----:B------:R-:W1:Y:S08]  /*84c0*/  LDSM.16.M88.4 R192, [R246] ;  /* 0x00000000f6c0783b */ /* 0x000e700000000200 */
[----:B------:R-:W-:Y:S01]  /*84d0*/  @!PT LDS RZ, [RZ] ;  /* 0x00000000fffff984 */ /* 0x000fe20000000800 */
[----:B------:R-:W-:Y:S01]  /*84e0*/  @!PT LDS RZ, [RZ] ;  /* 0x00000000fffff984 */ /* 0x000fe20000000800 */
[----:B------:R-:W-:Y:S01]  /*84f0*/  @!PT LDS RZ, [RZ] ;  /* 0x00000000fffff984 */ /* 0x000fe20000000800 */
[----:B------:R2:W-:Y:S08]  /*8500*/  @P0 LDGSTS.E.BYPASS.LTC128B.128 [R251+0x100], [R2.64], !P4 ;  /* 0x0010000002fb0fae */ /* 0x0005f0000e101d48 */
[----:B------:R3:W-:Y:S01]  /*8510*/  @P0 LDGSTS.E.BYPASS.LTC128B.128 [R251+0x3100], [R138.64], !P3 ;  /* 0x031000008afb0fae */ /* 0x0007e2000d901d48 */
[C---:B-1----:R-:W-:Y:S03]  /*8520*/  HMMA.16816.F32.BF16 R44, R188.reuse, R192, R44 ;  /* 0x000000c0bc2c723c */ /* 0x042fe6000004182c */
[----:B---3--:R-:W-:Y:S04]  /*8530*/  @P0 IADD3 R138, P2, R132, 0x100, RZ ;  /* 0x00000100848a0810 */ /* 0x008fe80007f5e0ff */
[----:B------:R-:W-:Y:S01]  /*8540*/  @P0 IADD3 R138, P1, R138, c[0x0][0x1f8], RZ ;  /* 0x00007e008a8a0a10 */ /* 0x000fe20007f3e0ff */
[----:B------:R-:W-:Y:S04]  /*8550*/  HMMA.16816.F32.BF16 R48, R188, R194, R48 ;  /* 0x000000c2bc30723c */ /* 0x000fe80000041830 */
[--C-:B------:R-:W-:Y:S02]  /*8560*/  @P0 IADD3.X R139, RZ, c[0x0][0x1fc], R0.reuse, P1, P2 ;  /* 0x00007f00ff8b0a10 */ /* 0x100fe40000fe4400 */
[----:B------:R-:W-:Y:S03]  /*8570*/  @P0 IADD3 R132, P2, R132, 0x180, RZ ;  /* 0x0000018084840810 */ /* 0x000fe60007f5e0ff */
[----:B------:R1:W-:Y:S03]  /*8580*/  @P0 LDGSTS.E.BYPASS.LTC128B.128 [R251+0x6100], [R138.64], !P6 ;  /* 0x061000008afb0fae */ /* 0x0003e6000f101d48 */
[----:B------:R-:W-:Y:S04]  /*8590*/  @P0 IADD3 R132, P1, R132, c[0x0][0x1f8], RZ ;  /* 0x00007e0084840a10 */ /* 0x000fe80007f3e0ff */
[----:B------:R-:W-:Y:S02]  /*85a0*/  @P0 IADD3.X R133, RZ, c[0x0][0x1fc], R0, P1, P2 ;  /* 0x00007f00ff850a10 */ /* 0x000fe40000fe4400 */
[----:B------:R-:W-:Y:S03]  /*85b0*/  @P0 MOV R0, c[0x0][0x208] ;  /* 0x0000820000000a02 */ /* 0x000fe60000000f00 */
[----:B------:R3:W-:Y:S08]  /*85c0*/  @P0 LDGSTS.E.BYPASS.LTC128B.128 [R251+0x9100], [R132.64], !P5 ;  /* 0x0910000084fb0fae */ /* 0x0007f0000e901d48 */
[----:B-1----:R-:W4:Y:S01]  /*85d0*/  LDL R138, [R1+0x30] ;  /* 0x00003000018a7983 */ /* 0x002f220000100800 */
[----:B---3--:R-:W-:Y:S02]  /*85e0*/  @P0 MOV R133, 0x6 ;  /* 0x0000000600850802 */ /* 0x008fe40000000f00 */
[C---:B------:R-:W-:Y:S02]  /*85f0*/  @P0 SHF.L.U32 R132, R0.reuse, 0x6, RZ ;  /* 0x0000000600840819 */ /* 0x040fe400000006ff */
[----:B------:R-:W-:Y:S02]  /*8600*/  @P0 SHF.L.U64.HI R0, R0, R133, c[0x0][0x20c] ;  /* 0x0000830000000619 */ /* 0x000fe40000010285 */
[----:B--2---:R-:W-:Y:S04]  /*8610*/  @P0 IADD3 R2, P1, R2, R132, RZ ;  /* 0x0000008402020210 */ /* 0x004fe80007f3e0ff */
[----:B------:R-:W-:Y:S02]  /*8620*/  @P0 IADD3.X R3, R3, R0, RZ, P1, !PT ;  /* 0x0000000003030210 */ /* 0x000fe40000ffe4ff */
[----:B------:R-:W-:Y:S03]  /*8630*/  @P0 IADD3 R132, P1, R132, R2, RZ ;  /* 0x0000000284840210 */ /* 0x000fe60007f3e0ff */
[----:B------:R1:W-:Y:S01]  /*8640*/  @P0 LDGSTS.E.BYPASS.LTC128B.128 [R251+0x1100], [R2.64], !P4 ;  /* 0x0110000002fb0fae */ /* 0x0003e2000e101d48 */
[----:B------:R-:W-:Y:S02]  /*8650*/  @P0 IADD3.X R133, R0, R3, RZ, P1, !PT ;  /* 0x0000000300850210 */ /* 0x000fe40000ffe4ff */
[----:B------:R-:W-:Y:S05]  /*8660*/  ISETP.NE.AND P1, PT, R198, 0x1, PT ;  /* 0x00000001c600780c */ /* 0x000fea0003f25270 */
[----:B------:R1:W-:Y:S08]  /*8670*/  @P0 LDGSTS.E.BYPASS.LTC128B.128 [R251+0x4100], [R2.64+0x80], !P3 ;  /* 0x0410008002fb0fae */ /* 0x0003f0000d901d48 */
[----:B------:R1:W-:Y:S08]  /*8680*/  @P0 LDGSTS.E.BYPASS.LTC128B.128 [R251+0x7100], [R2.64+0x100], !P6 ;  /* 0x0710010002fb0fae */ /* 0x0003f0000f101d48 */
[----:B------:R1:W-:Y:S08]  /*8690*/  @P0 LDGSTS.E.BYPASS.LTC128B.128 [R251+0xa100], [R2.64+0x180], !P5 ;  /* 0x0a10018002fb0fae */ /* 0x0003f0000e901d48 */
[----:B------:R2:W-:Y:S08]  /*86a0*/  @P0 LDGSTS.E.BYPASS.LTC128B.128 [R251+0x2100], [R132.64], !P4 ;  /* 0x0210000084fb0fae */ /* 0x0005f0000e101d48 */
[----:B------:R2:W-:Y:S08]  /*86b0*/  @P0 LDGSTS.E.BYPASS.LTC128B.128 [R251+0x5100], [R132.64+0x80], !P3 ;  /* 0x0510008084fb0fae */ /* 0x0005f0000d901d48 */
[----:B------:R2:W-:Y:S01]  /*86c0*/  @P0 LDGSTS.E.BYPASS.LTC128B.128 [R251+0x8100], [R132.64+0x100], !P6 ;  /* 0x0810010084fb0fae */ /* 0x0005e2000f101d48 */
[----:B-1----:R-:W-:Y:S07]  /*86d0*/  IMAD R2, R201, -0x60, RZ ;  /* 0xffffffa0c9027824 */ /* 0x002fee00078e02ff */
[----:B------:R2:W-:Y:S08]  /*86e0*/  @P0 LDGSTS.E.BYPASS.LTC128B.128 [R251+0xb100], [R132.64+0x180], !P5 ;  /* 0x0b10018084fb0fae */ /* 0x0005f0000e901d48 */
[----:B------:R-:W-:Y:S08]  /*86f0*/  LDSM.16.M88.4 R188, [R226] ;  /* 0x00000000e2bc783b */ /* 0x000ff00000000200 */
[----:B------:R-:W1:Y:S08]  /*8700*/  LDSM.16.M88.4 R192, [R222] ;  /* 0x00000000dec0783b */ /* 0x000e700000000200 */
[----:B------:R-:W0:Y:S08]  /*8710*/  LDGDEPBAR ;  /* 0x00000000000079af */ /* 0x000e300000000000 */
[----:B------:R3:W4:Y:S01]  /*8720*/  LDL R0, [R1] ;  /* 0x0000000001007983 */ /* 0x0007220000100800 */
        /* <DEDUP_REMOVED lines=17> */
[----:B------:R-:W-:Y:S08]  /*8840*/  LDSM.16.M88.4 R188, [R225] ;  /* 0x00000000e1bc783b */ /* 0x000ff00000000200 */
[----:B------:R-:W1:Y:S03]  /*8850*/  LDSM.16.M88.4 R192, [R219] ;  /* 0x00000000dbc0783b */ /* 0x000e660000000200 */
[----:B----4-:R-:W-:Y:S05]  /*8860*/  @P1 MOV R0, R197 ;  /* 0x000000c500001202 */ /* 0x010fea0000000f00 */
[----:B------:R-:W-:Y:S01]  /*8870*/  SHFL.IDX PT, R3, R0, 0x1, 0x1c1f ;  /* 0x003c1f0000037f89 */ /* 0x000fe200000e0000 */
        /* <DEDUP_REMOVED lines=17> */
[----:B------:R-:W-:Y:S08]  /*8990*/  LDSM.16.M88.4 R188, [R223+0x4000] ;  /* 0x00400000dfbc783b */ /* 0x000ff00000000200 */
[----:B------:R-:W1:Y:S02]  /*89a0*/  LDSM.16.M88.4 R192, [R216+0x3000] ;  /* 0x00300000d8c0783b */ /* 0x000e640000000200 */
        /* <DEDUP_REMOVED lines=18> */
[----:B------:R-:W1:Y:S02]  /*8ad0*/  LDSM.16.M88.4 R192, [R245] ;  /* 0x00000000f5c0783b */ /* 0x000e640000000200 */
        /* <DEDUP_REMOVED lines=192> */
[----:B------:R-:W1:Y:S11]  /*96e0*/  LDSM.16.M88.4 R192, [R219+0x9800] ;  /* 0x00980000dbc0783b */ /* 0x000e760000000200 */
[----:B------:R-:W-:Y:S04]  /*96f0*/  @!UPT UIADD3 URZ, URZ, URZ, URZ ;  /* 0x0000003f3f3ff290 */ /* 0x000fe8000fffe03f */
[----:B------:R-:W-:Y:S02]  /*9700*/  FMUL.FTZ R6, R6, c[0x0][0x320] ;  /* 0x0000c80006067a20 */ /* 0x000fe40000410000 */
[----:B------:R-:W-:Y:S02]  /*9710*/  FMUL.FTZ R4, R4, c[0x0][0x320] ;  /* 0x0000c80004047a20 */ /* 0x000fe40000410000 */
[----:B--2---:R-:W-:Y:S01]  /*9720*/  MUFU.TANH R133, R6 ;  /* 0x0000000600857308 */ /* 0x004fe20000002400 */
[----:B------:R-:W-:Y:S02]  /*9730*/  FMUL.FTZ R5, R5, c[0x0][0x320] ;  /* 0x0000c80005057a20 */ /* 0x000fe40000410000 */
[----:B------:R-:W-:Y:S02]  /*9740*/  FMUL.FTZ R7, R7, c[0x0][0x320] ;  /* 0x0000c80007077a20 */ /* 0x000fe40000410000 */
[----:B------:R-:W-:Y:S02]  /*9750*/  FMUL.FTZ R11, R11, c[0x0][0x320] ;  /* 0x0000c8000b0b7a20 */ /* 0x000fe40000410000 */
[----:B------:R-:W-:Y:S02]  /*9760*/  FMUL.FTZ R9, R9, c[0x0][0x320] ;  /* 0x0000c80009097a20 */ /* 0x000fe40000410000 */
[----:B------:R-:W-:Y:S01]  /*9770*/  FMUL.FTZ R10, R10, c[0x0][0x320] ;  /* 0x0000c8000a0a7a20 */ /* 0x000fe20000410000 */
[----:B------:R2:W4:Y:S01]  /*9780*/  MUFU.TANH R137, R4 ;  /* 0x0000000400897308 */ /* 0x0005220000002400 */
[----:B------:R-:W-:Y:S09]  /*9790*/  FMUL.FTZ R8, R8, c[0x0][0x320] ;  /* 0x0000c80008087a20 */ /* 0x000ff20000410000 */
[----:B------:R-:W-:Y:S01]  /*97a0*/  MUFU.TANH R9, R9 ;  /* 0x0000000900097308 */ /* 0x000fe20000002400 */
[C---:B-1----:R-:W-:Y:S08]  /*97b0*/  HMMA.16816.F32.BF16 R12, R188.reuse, R192, R12 ;  /* 0x000000c0bc0c723c */ /* 0x042ff0000004180c */
[C---:B------:R-:W-:Y:S01]  /*97c0*/  HMMA.16816.F32.BF16 R16, R188.reuse, R194, R16 ;  /* 0x000000c2bc10723c */ /* 0x040fe20000041810 */
[----:B------:R-:W1:Y:S01]  /*97d0*/  LDSM.16.M88.4 R192, [R219+0xa000] ;  /* 0x00a00000dbc0783b */ /* 0x000e620000000200 */
[----:B------:R4:W-:Y:S07]  /*97e0*/  MUFU.TANH R139, R11 ;  /* 0x0000000b008b7308 */ /* 0x0009ee0000002400 */
[----:B--2---:R2:W1:Y:S03]  /*97f0*/  SHFL.IDX PT, R4, R0, RZ, 0x1c1f ;  /* 0x001c1fff00047589 */ /* 0x00446600000e0000 */
[----:B------:R-:W-:Y:S04]  /*9800*/  MUFU.TANH R8, R8 ;  /* 0x0000000800087308 */ /* 0x000fe80000002400 */
        /* <DEDUP_REMOVED lines=10> */
[----:B--2---:R-:W-:Y:S04]  /*98b0*/  IADD3 R0, -R196, 0x1, R2 ;  /* 0x00000001c4007810 */ /* 0x004fe80007ffe102 */
[----:B------:R-:W-:Y:S01]  /*98c0*/  IADD3 R0, R0, c[0x0][0x1d0], RZ ;  /* 0x0000740000007a10 */ /* 0x000fe20007ffe0ff */
[C---:B-1----:R-:W-:Y:S04]  /*98d0*/  HMMA.16816.F32.BF16 R20, R188.reuse, R192, R20 ;  /* 0x000000c0bc14723c */ /* 0x042fe80000041814 */
[----:B------:R-:W-:Y:S01]  /*98e0*/  MUFU.TANH R5, R18 ;  /* 0x0000001200057308 */ /* 0x000fe20000002400 */
[----:B------:R-:W-:Y:S04]  /*98f0*/  IADD3 R0, R0, -c[0x0][0x168], RZ ;  /* 0x80005a0000007a10 */ /* 0x000fe80007ffe0ff */
[----:B------:R-:W-:Y:S01]  /*9900*/  IADD3 R2, R0, R4, RZ ;  /* 0x0000000400027210 */ /* 0x000fe20007ffe0ff */
[C---:B------:R-:W-:Y:S01]  /*9910*/  HMMA.16816.F32.BF16 R24, R188.reuse, R194, R24 ;  /* 0x000000c2bc18723c */ /* 0x040fe20000041818 */
[----:B------:R-:W1:Y:S02]  /*9920*/  LDSM.16.M88.4 R192, [R219+0xa800] ;  /* 0x00a80000dbc0783b */ /* 0x000e640000000200 */
[----:B------:R-:W-:Y:S01]  /*9930*/  ISETP.GT.AND P0, PT, R2, RZ, PT ;  /* 0x000000ff0200720c */ /* 0x000fe20003f04270 */
[----:B------:R-:W-:Y:S01]  /*9940*/  MUFU.TANH R17, R17 ;  /* 0x0000001100117308 */ /* 0x000fe20000002400 */
[----:B------:R-:W-:Y:S02]  /*9950*/  IADD3 R0, R0, R3, RZ ;  /* 0x0000000300007210 */ /* 0x000fe40007ffe0ff */
[----:B----4-:R-:W-:Y:S02]  /*9960*/  FSEL R11, R137, -INF , P0 ;  /* 0xff800000890b7808 */ /* 0x010fe40000000000 */
[C---:B------:R-:W-:Y:S02]  /*9970*/  ISETP.GT.AND P0, PT, R0.reuse, 0x1, PT ;  /* 0x000000010000780c */ /* 0x040fe40003f04270 */
[----:B------:R-:W-:Y:S02]  /*9980*/  ISETP.GT.AND P1, PT, R0, RZ, PT ;  /* 0x000000ff0000720c */ /* 0x000fe40003f24270 */
[----:B------:R-:W-:Y:S01]  /*9990*/  FMNMX.FTZ R3, R11, R135, !PT ;  /* 0x000000870b037209 */ /* 0x000fe20007810000 */
[----:B------:R-:W-:Y:S01]  /*99a0*/  MUFU.TANH R19, R19 ;  /* 0x0000001300137308 */ /* 0x000fe20000002400 */
[----:B------:R-:W-:Y:S01]  /*99b0*/  ISETP.GT.AND P2, PT, R2, 0x1, PT ;  /* 0x000000010200780c */ /* 0x000fe20003f44270 */
        /* <DEDUP_REMOVED lines=8> */
[----:B------:R-:W-:Y:S05]  /*9a40*/  FMUL.FTZ R27, R27, c[0x0][0x320] ;  /* 0x0000c8001b1b7a20 */ /* 0x000fea0000410000 */
[----:B------:R-:W-:Y:S01]  /*9a50*/  MUFU.TANH R24, R24 ;  /* 0x0000001800187308 */ /* 0x000fe20000002400 */
[C---:B-1----:R-:W-:Y:S09]  /*9a60*/  HMMA.16816.F32.BF16 R28, R188.reuse, R192, R28 ;  /* 0x000000c0bc1c723c */ /* 0x042ff2000004181c */
[----:B------:R-:W-:Y:S01]  /*9a70*/  MUFU.TANH R22, R22 ;  /* 0x0000001600167308 */ /* 0x000fe20000002400 */
[C---:B------:R-:W-:Y:S01]  /*9a80*/  HMMA.16816.F32.BF16 R32, R188.reuse, R194, R32 ;  /* 0x000000c2bc20723c */ /* 0x040fe20000041820 */
[----:B------:R-:W1:Y:S08]  /*9a90*/  LDSM.16.M88.4 R192, [R219+0xb000] ;  /* 0x00b00000dbc0783b */ /* 0x000e700000000200 */
[----:B------:R-:W-:Y:S10]  /*9aa0*/  MUFU.TANH R25, R25 ;  /* 0x0000001900197308 */ /* 0x000ff40000002400 */
        /* <DEDUP_REMOVED lines=14> */
[----:B------:R-:W1:Y:S01]  /*9b90*/  LDSM.16.M88.4 R192, [R219+0xb800] ;  /* 0x00b80000dbc0783b */ /* 0x000e620000000200 */
[----:B------:R-:W-:Y:S07]  /*9ba0*/  DEPBAR.LE SB0, 0x0 ;  /* 0x000080000000791a */ /* 0x000fee0000000000 */
[----:B------:R-:W-:Y:S01]  /*9bb0*/  MUFU.TANH R32, R32 ;  /* 0x0000002000207308 */ /* 0x000fe20000002400 */
[----:B------:R-:W-:Y:S04]  /*9bc0*/  BAR.SYNC.DEFER_BLOCKING 0x0 ;  /* 0x0000000000007b1d */ /* 0x000fe80000010000 */
[----:B------:R-:W-:Y:S02]  /*9bd0*/  FMUL.FTZ R36, R36, c[0x0][0x320] ;  /* 0x0000c80024247a20 */ /* 0x000fe40000410000 */
[----:B------:R-:W-:Y:S02]  /*9be0*/  FMUL.FTZ R38, R38, c[0x0][0x320] ;  /* 0x0000c80026267a20 */ /* 0x000fe40000410000 */
[----:B------:R-:W-:Y:S02]  /*9bf0*/  FMUL.FTZ R37, R37, c[0x0][0x320] ;  /* 0x0000c80025257a20 */ /* 0x000fe40000410000 */
[----:B------:R-:W-:Y:S04]  /*9c00*/  FMUL.FTZ R39, R39, c[0x0][0x320] ;  /* 0x0000c80027277a20 */ /* 0x000fe80000410000 */
[----:B------:R-:W-:Y:S02]  /*9c10*/  FMUL.FTZ R43, R43, c[0x0][0x320] ;  /* 0x0000c8002b2b7a20 */ /* 0x000fe40000410000 */
[----:B------:R-:W-:Y:S02]  /*9c20*/  FMUL.FTZ R40, R40, c[0x0][0x320] ;  /* 0x0000c80028287a20 */ /* 0x000fe40000410000 */
[----:B------:R-:W-:Y:S02]  /*9c30*/  FMUL.FTZ R41, R41, c[0x0][0x320] ;  /* 0x0000c80029297a20 */ /* 0x000fe40000410000 */
[----:B------:R-:W-:Y:S04]  /*9c40*/  FMUL.FTZ R42, R42, c[0x0][0x320] ;  /* 0x0000c8002a2a7a20 */ /* 0x000fe80000410000 */
[----:B------:R-:W-:Y:S01]  /*9c50*/  MUFU.TANH R41, R41 ;  /* 0x0000002900297308 */ /* 0x000fe20000002400 */
[C---:B-1----:R-:W-:Y:S09]  /*9c60*/  HMMA.16816.F32.BF16 R44, R188.reuse, R192, R44 ;  /* 0x000000c0bc2c723c */ /* 0x042ff2000004182c */
[----:B------:R-:W-:Y:S01]  /*9c70*/  MUFU.TANH R43, R43 ;  /* 0x0000002b002b7308 */ /* 0x000fe20000002400 */
[----:B------:R-:W-:Y:S01]  /*9c80*/  HMMA.16816.F32.BF16 R48, R188, R194, R48 ;  /* 0x000000c2bc30723c */ /* 0x000fe20000041830 */
[----:B------:R-:W2:Y:S08]  /*9c90*/  LDL.64 R188, [R1+0x20] ;  /* 0x0000200001bc7983 */ /* 0x000eb00000100a00 */
[----:B------:R-:W1:Y:S10]  /*9ca0*/  MUFU.TANH R132, R7 ;  /* 0x0000000700847308 */ /* 0x000e740000002400 */
[----:B------:R4:W1:Y:S01]  /*9cb0*/  MUFU.TANH R7, R10 ;  /* 0x0000000a00077308 */ /* 0x0008620000002400 */
[----:B------:R-:W-:Y:S02]  /*9cc0*/  FMUL.FTZ R45, R45, c[0x0][0x320] ;  /* 0x0000c8002d2d7a20 */ /* 0x000fe40000410000 */
[----:B------:R-:W-:Y:S02]  /*9cd0*/  FMUL.FTZ R46, R46, c[0x0][0x320] ;  /* 0x0000c8002e2e7a20 */ /* 0x000fe40000410000 */
[----:B------:R-:W-:Y:S02]  /*9ce0*/  FMUL.FTZ R44, R44, c[0x0][0x320] ;  /* 0x0000c8002c2c7a20 */ /* 0x000fe40000410000 */
[----:B------:R-:W-:Y:S02]  /*9cf0*/  FMUL.FTZ R47, R47, c[0x0][0x320] ;  /* 0x0000c8002f2f7a20 */ /* 0x000fe40000410000 */
[----:B------:R-:W-:Y:S01]  /*9d00*/  FMUL.FTZ R51, R51, c[0x0][0x320] ;  /* 0x0000c80033337a20 */ /* 0x000fe20000410000 */
[----:B------:R1:W-:Y:S10]  /*9d10*/  MUFU.TANH R192, R13 ;  /* 0x0000000d00c07308 */ /* 0x0003f40000002400 */
[----:B------:R3:W-:Y:S01]  /*9d20*/  MUFU.TANH R193, R14 ;  /* 0x0000000e00c17308 */ /* 0x0007e20000002400 */
[----:B----4-:R-:W-:Y:S02]  /*9d30*/  FSEL R10, R133, -INF , P1 ;  /* 0xff800000850a7808 */ /* 0x010fe40000800000 */
[----:B------:R-:W-:Y:S02]  /*9d40*/  ISETP.GT.AND P1, PT, R2, 0x8, PT ;  /* 0x000000080200780c */ /* 0x000fe40003f24270 */
[----:B------:R-:W-:Y:S05]  /*9d50*/  FMNMX.FTZ R4, R10, R136, !PT ;  /* 0x000000880a047209 */ /* 0x000fea0007810000 */
[----:B------:R4:W4:Y:S01]  /*9d60*/  MUFU.TANH R191, R12 ;  /* 0x0000000c00bf7308 */ /* 0x0009220000002400 */
[----:B-1----:R-:W-:Y:S02]  /*9d70*/  FSEL R13, R132, -INF , P0 ;  /* 0xff800000840d7808 */ /* 0x002fe40000000000 */
[----:B------:R-:W-:Y:S02]  /*9d80*/  ISETP.GT.AND P0, PT, R2, 0x9, PT ;  /* 0x000000090200780c */ /* 0x000fe40003f04270 */
[----:B------:R-:W-:Y:S05]  /*9d90*/  FMNMX.FTZ R4, R13, R4, !PT ;  /* 0x000000040d047209 */ /* 0x000fea0007810000 */
[----:B------:R-:W1:Y:S01]  /*9da0*/  MUFU.TANH R16, R16 ;  /* 0x0000001000107308 */ /* 0x000e620000002400 */
[----:B------:R-:W-:Y:S02]  /*9db0*/  FSEL R15, R9, -INF , P0 ;  /* 0xff800000090f7808 */ /* 0x000fe40000000000 */
[----:B------:R-:W-:Y:S02]  /*9dc0*/  ISETP.GT.AND P0, PT, R0, 0x9, PT ;  /* 0x000000090000780c */ /* 0x000fe40003f04270 */
[----:B---3--:R-:W-:Y:S02]  /*9dd0*/  FSEL R14, R8, -INF , P1 ;  /* 0xff800000080e7808 */ /* 0x008fe40000800000 */
[----:B------:R-:W-:Y:S02]  /*9de0*/  ISETP.GT.AND P1, PT, R0, 0x8, PT ;  /* 0x000000080000780c */ /* 0x000fe40003f24270 */
[----:B------:R-:W-:Y:S01]  /*9df0*/  FSEL R139, R139, -INF , P0 ;  /* 0xff8000008b8b7808 */ /* 0x000fe20000000000 */
[----:B------:R-:W3:Y:S01]  /*9e00*/  MUFU.TANH R20, R20 ;  /* 0x0000001400147308 */ /* 0x000ee20000002400 */
[----:B------:R-:W-:Y:S01]  /*9e10*/  FSEL R18, R7, -INF , P1 ;  /* 0xff80000007127808 */ /* 0x000fe20000800000 */
[----:B------:R-:W-:Y:S01]  /*9e20*/  FMUL.FTZ R7, R48, c[0x0][0x320] ;  /* 0x0000c80030077a20 */ /* 0x000fe20000410000 */
[----:B------:R-:W-:Y:S02]  /*9e30*/  ISETP.GT.AND P1, PT, R2, 0x10, PT ;  /* 0x000000100200780c */ /* 0x000fe40003f24270 */
[----:B----4-:R-:W-:Y:S02]  /*9e40*/  FSEL R12, R134, -INF , P2 ;  /* 0xff800000860c7808 */ /* 0x010fe40001000000 */
[----:B------:R-:W-:Y:S02]  /*9e50*/  ISETP.GT.AND P0, PT, R2, 0x11, PT ;  /* 0x000000110200780c */ /* 0x000fe40003f04270 */
[----:B------:R-:W-:Y:S01]  /*9e60*/  FMNMX.FTZ R3, R12, R3, !PT ;  /* 0x000000030c037209 */ /* 0x000fe20007810000 */
[----:B------:R-:W4:Y:S01]  /*9e70*/  MUFU.TANH R23, R23 ;  /* 0x0000001700177308 */ /* 0x000f220000002400 */
[----:B------:R-:W-:Y:S02]  /*9e80*/  FSEL R191, R191, -INF , P1 ;  /* 0xff800000bfbf7808 */ /* 0x000fe40000800000 */
[----:B------:R-:W-:Y:S02]  /*9e90*/  FSEL R192, R192, -INF , P0 ;  /* 0xff800000c0c07808 */ /* 0x000fe40000000000 */
[----:B------:R-:W-:Y:S02]  /*9ea0*/  FMNMX.FTZ R4, R18, R4, !PT ;  /* 0x0000000412047209 */ /* 0x000fe40007810000 */
[C---:B------:R-:W-:Y:S02]  /*9eb0*/  ISETP.GT.AND P1, PT, R0.reuse, 0x10, PT ;  /* 0x000000100000780c */ /* 0x040fe40003f24270 */
[----:B------:R-:W-:Y:S01]  /*9ec0*/  ISETP.GT.AND P0, PT, R0, 0x11, PT ;  /* 0x000000110000780c */ /* 0x000fe20003f04270 */
[----:B------:R-:W3:Y:S01]  /*9ed0*/  MUFU.TANH R30, R30 ;  /* 0x0000001e001e7308 */ /* 0x000ee20000002400 */
[----:B------:R-:W-:Y:S02]  /*9ee0*/  FMNMX.FTZ R3, R14, R3, !PT ;  /* 0x000000030e037209 */ /* 0x000fe40007810000 */
[----:B------:R-:W-:Y:S02]  /*9ef0*/  FMNMX.FTZ R4, R139, R4, !PT ;  /* 0x000000048b047209 */ /* 0x000fe40007810000 */
[----:B------:R-:W-:Y:S02]  /*9f00*/  FSEL R193, R193, -INF , P1 ;  /* 0xff800000c1c17808 */ /* 0x000fe40000800000 */
[----:B------:R-:W-:Y:S01]  /*9f10*/  FSEL R194, R6, -INF , P0 ;  /* 0xff80000006c27808 */ /* 0x000fe20000000000 */
[----:B------:R-:W-:Y:S01]  /*9f20*/  FMUL.FTZ R6, R49, c[0x0][0x320] ;  /* 0x0000c80031067a20 */ /* 0x000fe20000410000 */
[C---:B------:R-:W-:Y:S01]  /*9f30*/  ISETP.GT.AND P0, PT, R2.reuse, 0x19, PT ;  /* 0x000000190200780c */ /* 0x040fe20003f04270 */
[----:B------:R-:W3:Y:S01]  /*9f40*/  MUFU.TANH R31, R31 ;  /* 0x0000001f001f7308 */ /* 0x000ee20000002400 */
[----:B------:R-:W-:Y:S02]  /*9f50*/  ISETP.GT.AND P1, PT, R2, 0x18, PT ;  /* 0x000000180200780c */ /* 0x000fe40003f24270 */
[----:B------:R-:W-:Y:S02]  /*9f60*/  FMNMX.FTZ R3, R15, R3, !PT ;  /* 0x000000030f037209 */ /* 0x000fe40007810000 */
[----:B------:R-:W-:Y:S02]  /*9f70*/  FSEL R196, R17, -INF , P0 ;  /* 0xff80000011c47808 */ /* 0x000fe40000000000 */
[----:B-1----:R-:W-:Y:S02]  /*9f80*/  FSEL R195, R16, -INF , P1 ;  /* 0xff80000010c37808 */ /* 0x002fe40000800000 */
[C---:B------:R-:W-:Y:S01]  /*9f90*/  ISETP.GT.AND P0, PT, R0.reuse, 0x19, PT ;  /* 0x000000190000780c */ /* 0x040fe20003f04270 */
[----:B------:R-:W1:Y:S01]  /*9fa0*/  MUFU.TANH R33, R33 ;  /* 0x0000002100217308 */ /* 0x000e620000002400 */
[----:B------:R-:W-:Y:S02]  /*9fb0*/  FMNMX.FTZ R4, R193, R4, !PT ;  /* 0x00000004c1047209 */ /* 0x000fe40007810000 */
[----:B------:R-:W-:Y:S02]  /*9fc0*/  ISETP.GT.AND P1, PT, R0, 0x18, PT ;  /* 0x000000180000780c */ /* 0x000fe40003f24270 */
[----:B------:R-:W-:Y:S02]  /*9fd0*/  FMNMX.FTZ R3, R191, R3, !PT ;  /* 0x00000003bf037209 */ /* 0x000fe40007810000 */
[----:B------:R-:W-:Y:S02]  /*9fe0*/  FSEL R198, R19, -INF , P0 ;  /* 0xff80000013c67808 */ /* 0x000fe40000000000 */
[----:B------:R-:W-:Y:S01]  /*9ff0*/  FSEL R197, R5, -INF , P1 ;  /* 0xff80000005c57808 */ /* 0x000fe20000800000 */
[----:B------:R-:W1:Y:S01]  /*a000*/  MUFU.TANH R34, R34 ;  /* 0x0000002200227308 */ /* 0x000e620000002400 */
[----:B------:R-:W-:Y:S01]  /*a010*/  FMNMX.FTZ R4, R194, R4, !PT ;  /* 0x00000004c2047209 */ /* 0x000fe20007810000 */
[----:B------:R-:W-:Y:S01]  /*a020*/  FMUL.FTZ R5, R50, c[0x0][0x320] ;  /* 0x0000c80032057a20 */ /* 0x000fe20000410000 */
[C---:B------:R-:W-:Y:S02]  /*a030*/  ISETP.GT.AND P0, PT, R2.reuse, 0x21, PT ;  /* 0x000000210200780c */ /* 0x040fe40003f04270 */
[----:B------:R-:W-:Y:S02]  /*a040*/  ISETP.GT.AND P1, PT, R2, 0x20, PT ;  /* 0x000000200200780c */ /* 0x000fe40003f24270 */
[----:B------:R-:W-:Y:S02]  /*a050*/  FMNMX.FTZ R3, R192, R3, !PT ;  /* 0x00000003c0037209 */ /* 0x000fe40007810000 */
[----:B------:R-:W-:Y:S01]  /*a060*/  FSEL R202, R21, -INF , P0 ;  /* 0xff80000015ca7808 */ /* 0x000fe20000000000 */
[----:B------:R-:W1:Y:S01]  /*a070*/  MUFU.TANH R35, R35 ;  /* 0x0000002300237308 */ /* 0x000e620000002400 */
[----:B---3--:R-:W-:Y:S02]  /*a080*/  FSEL R203, R20, -INF , P1 ;  /* 0xff80000014cb7808 */ /* 0x008fe40000800000 */
[C---:B------:R-:W-:Y:S02]  /*a090*/  ISETP.GT.AND P1, PT, R0.reuse, 0x20, PT ;  /* 0x000000200000780c */ /* 0x040fe40003f24270 */
[----:B------:R-:W-:Y:S02]  /*a0a0*/  FMNMX.FTZ R4, R197, R4, !PT ;  /* 0x00000004c5047209 */ /* 0x000fe40007810000 */
[----:B------:R-:W-:Y:S02]  /*a0b0*/  ISETP.GT.AND P0, PT, R0, 0x21, PT ;  /* 0x000000210000780c */ /* 0x000fe40003f04270 */
[----:B------:R-:W-:Y:S01]  /*a0c0*/  FMNMX.FTZ R3, R195, R3, !PT ;  /* 0x00000003c3037209 */ /* 0x000fe20007810000 */
[----:B------:R-:W3:Y:S01]  /*a0d0*/  MUFU.TANH R36, R36 ;  /* 0x0000002400247308 */ /* 0x000ee20000002400 */
[----:B------:R-:W-:Y:S02]  /*a0e0*/  FMNMX.FTZ R4, R198, R4, !PT ;  /* 0x00000004c6047209 */ /* 0x000fe40007810000 */
[----:B------:R-:W-:Y:S02]  /*a0f0*/  FSEL R204, R22, -INF , P1 ;  /* 0xff80000016cc7808 */ /* 0x000fe40000800000 */
[C---:B------:R-:W-:Y:S02]  /*a100*/  ISETP.GT.AND P1, PT, R2.reuse, 0x28, PT ;  /* 0x000000280200780c */ /* 0x040fe40003f24270 */
[----:B----4-:R-:W-:Y:S02]  /*a110*/  FSEL R200, R23, -INF , P0 ;  /* 0xff80000017c87808 */ /* 0x010fe40000000000 */
[----:B------:R-:W-:Y:S01]  /*a120*/  ISETP.GT.AND P0, PT, R2, 0x29, PT ;  /* 0x000000290200780c */ /* 0x000fe20003f04270 */
[----:B------:R-:W4:Y:S01]  /*a130*/  MUFU.TANH R37, R37 ;  /* 0x0000002500257308 */ /* 0x000f220000002400 */
[----:B------:R-:W-:Y:S02]  /*a140*/  FMNMX.FTZ R3, R196, R3, !PT ;  /* 0x00000003c4037209 */ /* 0x000fe40007810000 */
[----:B------:R-:W-:Y:S02]  /*a150*/  FSEL R205, R24, -INF , P1 ;  /* 0xff80000018cd7808 */ /* 0x000fe40000800000 */
[----:B------:R-:W-:Y:S01]  /*a160*/  FSEL R199, R25, -INF , P0 ;  /* 0xff80000019c77808 */ /* 0x000fe20000000000 */
[----:B------:R-:W2:Y:S01]  /*a170*/  LDL.LU R24, [R1+0x10] ;  /* 0x0000100001187983 */ /* 0x000ea20000300800 */
[C---:B------:R-:W-:Y:S02]  /*a180*/  ISETP.GT.AND P1, PT, R0.reuse, 0x28, PT ;  /* 0x000000280000780c */ /* 0x040fe40003f24270 */
[----:B------:R-:W-:Y:S01]  /*a190*/  ISETP.GT.AND P0, PT, R0, 0x29, PT ;  /* 0x000000290000780c */ /* 0x000fe20003f04270 */
[----:B------:R-:W1:Y:S01]  /*a1a0*/  MUFU.TANH R38, R38 ;  /* 0x0000002600267308 */ /* 0x000e620000002400 */
[----:B------:R-:W-:Y:S02]  /*a1b0*/  FMNMX.FTZ R4, R204, R4, !PT ;  /* 0x00000004cc047209 */ /* 0x000fe40007810000 */
[----:B------:R-:W-:Y:S02]  /*a1c0*/  FMNMX.FTZ R3, R203, R3, !PT ;  /* 0x00000003cb037209 */ /* 0x000fe40007810000 */
[----:B------:R-:W-:Y:S02]  /*a1d0*/  FSEL R206, R26, -INF , P1 ;  /* 0xff8000001ace7808 */ /* 0x000fe40000800000 */
[----:B------:R-:W-:Y:S02]  /*a1e0*/  FSEL R207, R27, -INF , P0 ;  /* 0xff8000001bcf7808 */ /* 0x000fe40000000000 */
[----:B------:R-:W-:Y:S01]  /*a1f0*/  ISETP.GT.AND P0, PT, R2, 0x31, PT ;  /* 0x000000310200780c */ /* 0x000fe20003f04270 */
[----:B------:R-:W1:Y:S01]  /*a200*/  MUFU.TANH R39, R39 ;  /* 0x0000002700277308 */ /* 0x000e620000002400 */
[----:B------:R-:W-:Y:S02]  /*a210*/  FMNMX.FTZ R4, R200, R4, !PT ;  /* 0x00000004c8047209 */ /* 0x000fe40007810000 */
[----:B------:R-:W-:Y:S02]  /*a220*/  ISETP.GT.AND P1, PT, R2, 0x30, PT ;  /* 0x000000300200780c */ /* 0x000fe40003f24270 */
[----:B------:R-:W-:Y:S02]  /*a230*/  FMNMX.FTZ R3, R202, R3, !PT ;  /* 0x00000003ca037209 */ /* 0x000fe40007810000 */
[----:B------:R-:W-:Y:S02]  /*a240*/  FSEL R29, R29, -INF , P0 ;  /* 0xff8000001d1d7808 */ /* 0x000fe40000000000 */
[----:B------:R-:W-:Y:S01]  /*a250*/  FSEL R211, R28, -INF , P1 ;  /* 0xff8000001cd37808 */ /* 0x000fe20000800000 */
[----:B------:R-:W3:Y:S01]  /*a260*/  MUFU.TANH R40, R40 ;  /* 0x0000002800287308 */ /* 0x000ee20000002400 */
[----:B------:R-:W-:Y:S02]  /*a270*/  FMNMX.FTZ R4, R206, R4, !PT ;  /* 0x00000004ce047209 */ /* 0x000fe40007810000 */
[C---:B------:R-:W-:Y:S02]  /*a280*/  ISETP.GT.AND P1, PT, R0.reuse, 0x30, PT ;  /* 0x000000300000780c */ /* 0x040fe40003f24270 */
[----:B------:R-:W-:Y:S02]  /*a290*/  ISETP.GT.AND P0, PT, R0, 0x31, PT ;  /* 0x000000310000780c */ /* 0x000fe40003f04270 */
[----:B------:R-:W-:Y:S02]  /*a2a0*/  FMNMX.FTZ R3, R205, R3, !PT ;  /* 0x00000003cd037209 */ /* 0x000fe40007810000 */
[----:B------:R-:W-:Y:S01]  /*a2b0*/  FSEL R30, R30, -INF , P1 ;  /* 0xff8000001e1e7808 */ /* 0x000fe20000800000 */
[----:B------:R-:W3:Y:S01]  /*a2c0*/  MUFU.TANH R42, R42 ;  /* 0x0000002a002a7308 */ /* 0x000ee20000002400 */
[----:B------:R-:W-:Y:S02]  /*a2d0*/  FSEL R31, R31, -INF , P0 ;  /* 0xff8000001f1f7808 */ /* 0x000fe40000000000 */
[C---:B------:R-:W-:Y:S02]  /*a2e0*/  ISETP.GT.AND P1, PT, R2.reuse, 0x38, PT ;  /* 0x000000380200780c */ /* 0x040fe40003f24270 */
[----:B------:R-:W-:Y:S02]  /*a2f0*/  ISETP.GT.AND P0, PT, R2, 0x39, PT ;  /* 0x000000390200780c */ /* 0x000fe40003f04270 */
[----:B------:R-:W-:Y:S02]  /*a300*/  FMNMX.FTZ R4, R207, R4, !PT ;  /* 0x00000004cf047209 */ /* 0x000fe40007810000 */
[----:B------:R-:W-:Y:S01]  /*a310*/  FMNMX.FTZ R3, R199, R3, !PT ;  /* 0x00000003c7037209 */ /* 0x000fe20007810000 */
[----:B------:R-:W3:Y:S01]  /*a320*/  MUFU.TANH R45, R45 ;  /* 0x0000002d002d7308 */ /* 0x000ee20000002400 */
[----:B------:R-:W-:Y:S02]  /*a330*/  FSEL R214, R32, -INF , P1 ;  /* 0xff80000020d67808 */ /* 0x000fe40000800000 */
[----:B-1----:R-:W-:Y:S02]  /*a340*/  FSEL R213, R33, -INF , P0 ;  /* 0xff80000021d57808 */ /* 0x002fe40000000000 */
[----:B------:R-:W-:Y:S02]  /*a350*/  FMNMX.FTZ R4, R30, R4, !PT ;  /* 0x000000041e047209 */ /* 0x000fe40007810000 */
[C---:B------:R-:W-:Y:S02]  /*a360*/  ISETP.GT.AND P1, PT, R0.reuse, 0x38, PT ;  /* 0x000000380000780c */ /* 0x040fe40003f24270 */
[----:B------:R-:W-:Y:S01]  /*a370*/  ISETP.GT.AND P0, PT, R0, 0x39, PT ;  /* 0x000000390000780c */ /* 0x000fe20003f04270 */
[----:B------:R-:W1:Y:S01]  /*a380*/  MUFU.TANH R46, R46 ;  /* 0x0000002e002e7308 */ /* 0x000e620000002400 */
[----:B------:R-:W-:Y:S02]  /*a390*/  FMNMX.FTZ R3, R211, R3, !PT ;  /* 0x00000003d3037209 */ /* 0x000fe40007810000 */
[----:B------:R-:W-:Y:S02]  /*a3a0*/  FSEL R215, R34, -INF , P1 ;  /* 0xff80000022d77808 */ /* 0x000fe40000800000 */
[C---:B------:R-:W-:Y:S02]  /*a3b0*/  ISETP.GT.AND P1, PT, R2.reuse, 0x40, PT ;  /* 0x000000400200780c */ /* 0x040fe40003f24270 */
[----:B------:R-:W-:Y:S02]  /*a3c0*/  FSEL R35, R35, -INF , P0 ;  /* 0xff80000023237808 */ /* 0x000fe40000000000 */
[----:B------:R-:W-:Y:S01]  /*a3d0*/  FMNMX.FTZ R4, R31, R4, !PT ;  /* 0x000000041f047209 */ /* 0x000fe20007810000 */
[----:B------:R-:W1:Y:S01]  /*a3e0*/  MUFU.TANH R44, R44 ;  /* 0x0000002c002c7308 */ /* 0x000e620000002400 */
[----:B------:R-:W-:Y:S02]  /*a3f0*/  ISETP.GT.AND P0, PT, R2, 0x41, PT ;  /* 0x000000410200780c */ /* 0x000fe40003f04270 */
[----:B------:R-:W-:Y:S02]  /*a400*/  FMNMX.FTZ R3, R29, R3, !PT ;  /* 0x000000031d037209 */ /* 0x000fe40007810000 */
[----:B---3--:R-:W-:Y:S02]  /*a410*/  FSEL R36, R36, -INF , P1 ;  /* 0xff80000024247808 */ /* 0x008fe40000800000 */
[C---:B------:R-:W-:Y:S02]  /*a420*/  ISETP.GT.AND P1, PT, R0.reuse, 0x40, PT ;  /* 0x000000400000780c */ /* 0x040fe40003f24270 */
[----:B----4-:R-:W-:Y:S01]  /*a430*/  FSEL R37, R37, -INF , P0 ;  /* 0xff80000025257808 */ /* 0x010fe20000000000 */
[----:B------:R-:W3:Y:S01]  /*a440*/  MUFU.TANH R47, R47 ;  /* 0x0000002f002f7308 */ /* 0x000ee20000002400 */
[----:B------:R-:W-:Y:S02]  /*a450*/  ISETP.GT.AND P0, PT, R0, 0x41, PT ;  /* 0x000000410000780c */ /* 0x000fe40003f04270 */
[----:B------:R-:W-:Y:S02]  /*a460*/  FMNMX.FTZ R4, R215, R4, !PT ;  /* 0x00000004d7047209 */ /* 0x000fe40007810000 */
[----:B------:R-:W-:Y:S02]  /*a470*/  FMNMX.FTZ R3, R214, R3, !PT ;  /* 0x00000003d6037209 */ /* 0x000fe40007810000 */
[----:B------:R-:W-:Y:S02]  /*a480*/  FSEL R38, R38, -INF , P1 ;  /* 0xff80000026267808 */ /* 0x000fe40000800000 */
[----:B------:R-:W-:Y:S01]  /*a490*/  FSEL R39, R39, -INF , P0 ;  /* 0xff80000027277808 */ /* 0x000fe20000000000 */
[----:B------:R-:W4:Y:S01]  /*a4a0*/  MUFU.TANH R7, R7 ;  /* 0x0000000700077308 */ /* 0x000f220000002400 */
[----:B------:R-:W-:Y:S02]  /*a4b0*/  FMNMX.FTZ R4, R35, R4, !PT ;  /* 0x0000000423047209 */ /* 0x000fe40007810000 */
[C---:B------:R-:W-:Y:S02]  /*a4c0*/  ISETP.GT.AND P1, PT, R2.reuse, 0x48, PT ;  /* 0x000000480200780c */ /* 0x040fe40003f24270 */
[----:B------:R-:W-:Y:S02]  /*a4d0*/  ISETP.GT.AND P0, PT, R2, 0x49, PT ;  /* 0x000000490200780c */ /* 0x000fe40003f04270 */
[----:B------:R-:W-:Y:S02]  /*a4e0*/  FMNMX.FTZ R3, R213, R3, !PT ;  /* 0x00000003d5037209 */ /* 0x000fe40007810000 */
[----:B------:R-:W-:Y:S01]  /*a4f0*/  FSEL R16, R40, -INF , P1 ;  /* 0xff80000028107808 */ /* 0x000fe20000800000 */
[----:B------:R-:W1:Y:S01]  /*a500*/  MUFU.TANH R6, R6 ;  /* 0x0000000600067308 */ /* 0x000e620000002400 */
[----:B------:R-:W-:Y:S02]  /*a510*/  FSEL R17, R41, -INF , P0 ;  /* 0xff80000029117808 */ /* 0x000fe40000000000 */
[----:B------:R-:W-:Y:S02]  /*a520*/  ISETP.GT.AND P0, PT, R0, 0x49, PT ;  /* 0x000000490000780c */ /* 0x000fe40003f04270 */
[----:B------:R-:W-:Y:S02]  /*a530*/  FMNMX.FTZ R4, R38, R4, !PT ;  /* 0x0000000426047209 */ /* 0x000fe40007810000 */
[----:B------:R-:W-:Y:S02]  /*a540*/  ISETP.GT.AND P1, PT, R0, 0x48, PT ;  /* 0x000000480000780c */ /* 0x000fe40003f24270 */
[----:B------:R-:W-:Y:S01]  /*a550*/  FMNMX.FTZ R3, R36, R3, !PT ;  /* 0x0000000324037209 */ /* 0x000fe20007810000 */
[----:B------:R-:W3:Y:S01]  /*a560*/  MUFU.TANH R5, R5 ;  /* 0x0000000500057308 */ /* 0x000ee20000002400 */
[----:B------:R-:W-:Y:S02]  /*a570*/  FSEL R22, R43, -INF , P0 ;  /* 0xff8000002b167808 */ /* 0x000fe40000000000 */
[----:B------:R-:W-:Y:S02]  /*a580*/  FSEL R19, R42, -INF , P1 ;  /* 0xff8000002a137808 */ /* 0x000fe40000800000 */
[----:B------:R-:W-:Y:S02]  /*a590*/  ISETP.GT.AND P0, PT, R0, 0x50, PT ;  /* 0x000000500000780c */ /* 0x000fe40003f04270 */
[----:B------:R-:W-:Y:S02]  /*a5a0*/  FMNMX.FTZ R4, R39, R4, !PT ;  /* 0x0000000427047209 */ /* 0x000fe40007810000 */
[C---:B------:R-:W-:Y:S01]  /*a5b0*/  ISETP.GT.AND P1, PT, R2.reuse, 0x51, PT ;  /* 0x000000510200780c */ /* 0x040fe20003f24270 */
[----:B------:R-:W3:Y:S01]  /*a5c0*/  MUFU.TANH R134, R51 ;  /* 0x0000003300867308 */ /* 0x000ee20000002400 */
[----:B------:R-:W-:Y:S02]  /*a5d0*/  FMNMX.FTZ R3, R37, R3, !PT ;  /* 0x0000000325037209 */ /* 0x000fe40007810000 */
[----:B------:R-:W-:Y:S02]  /*a5e0*/  ISETP.GT.AND P2, PT, R2, 0x50, PT ;  /* 0x000000500200780c */ /* 0x000fe40003f44270 */
[----:B------:R-:W-:Y:S02]  /*a5f0*/  FSEL R210, R45, -INF , P1 ;  /* 0xff8000002dd27808 */ /* 0x000fe40000800000 */
[----:B-1----:R-:W-:Y:S02]  /*a600*/  FSEL R23, R46, -INF , P0 ;  /* 0xff8000002e177808 */ /* 0x002fe40000000000 */
[C---:B------:R-:W-:Y:S02]  /*a610*/  ISETP.GT.AND P0, PT, R2.reuse, 0x59, PT ;  /* 0x000000590200780c */ /* 0x040fe40003f04270 */
[----:B------:R-:W-:Y:S02]  /*a620*/  ISETP.GT.AND P1, PT, R2, 0x58, PT ;  /* 0x000000580200780c */ /* 0x000fe40003f24270 */
[----:B------:R-:W-:Y:S02]  /*a630*/  FMNMX.FTZ R2, R19, R4, !PT ;  /* 0x0000000413027209 */ /* 0x000fe40007810000 */
[----:B------:R-:W-:Y:S02]  /*a640*/  FMNMX.FTZ R3, R16, R3, !PT ;  /* 0x0000000310037209 */ /* 0x000fe40007810000 */
[----:B------:R-:W-:Y:S02]  /*a650*/  FSEL R212, R44, -INF , P2 ;  /* 0xff8000002cd47808 */ /* 0x000fe40001000000 */
[----:B------:R-:W-:Y:S02]  /*a660*/  ISETP.GT.AND P2, PT, R0, 0x51, PT ;  /* 0x000000510000780c */ /* 0x000fe40003f44270 */
[----:B------:R-:W-:Y:S02]  /*a670*/  FMNMX.FTZ R2, R22, R2, !PT ;  /* 0x0000000216027209 */ /* 0x000fe40007810000 */
[----:B------:R-:W-:Y:S02]  /*a680*/  FMNMX.FTZ R3, R17, R3, !PT ;  /* 0x0000000311037209 */ /* 0x000fe40007810000 */
[----:B---3--:R-:W-:Y:S02]  /*a690*/  FSEL R21, R47, -INF , P2 ;  /* 0xff8000002f157808 */ /* 0x008fe40001000000 */
        /* <DEDUP_REMOVED lines=8> */
[----:B------:R-:W-:Y:S02]  /*a720*/  FMNMX.FTZ R3, R210, R3, !PT ;  /* 0x00000003d2037209 */ /* 0x000fe40007810000 */
[----:B------:R-:W-:Y:S02]  /*a730*/  FSEL R134, R134, -INF , P0 ;  /* 0xff80000086867808 */ /* 0x000fe40000000000 */
[----:B------:R-:W-:Y:S02]  /*a740*/  FMNMX.FTZ R0, R20, R0, !PT ;  /* 0x0000000014007209 */ /* 0x000fe40007810000 */
[----:B------:R-:W-:Y:S02]  /*a750*/  FMNMX.FTZ R3, R209, R3, !PT ;  /* 0x00000003d1037209 */ /* 0x000fe40007810000 */
[----:B------:R-:W-:Y:S02]  /*a760*/  FMNMX.FTZ R0, R134, R0, !PT ;  /* 0x0000000086007209 */ /* 0x000fe40007810000 */
[----:B------:R-:W-:Y:S02]  /*a770*/  FMNMX.FTZ R3, R208, R3, !PT ;  /* 0x00000003d0037209 */ /* 0x000fe40007810000 */
[----:B------:R-:W-:Y:S01]  /*a780*/  ISETP.GE.AND P2, PT, R201, 0x1, PT ;  /* 0x00000001c900780c */ /* 0x000fe20003f46270 */
[----:B------:R-:W1:Y:S08]  /*a790*/  SHFL.BFLY PT, R2, R0, 0x2, 0x1f ;  /* 0x0c401f0000027f89 */ /* 0x000e7000000e0000 */
[----:B------:R-:W3:Y:S04]  /*a7a0*/  SHFL.BFLY PT, R133, R3, 0x2, 0x1f ;  /* 0x0c401f0003857f89 */ /* 0x000ee800000e0000 */
[----:B------:R-:W-:Y:S02]  /*a7b0*/  @P2 SHF.R.S32.HI R6, RZ, 0x1f, R252 ;  /* 0x0000001fff062819 */ /* 0x000fe400000114fc */
[----:B------:R-:W-:Y:S03]  /*a7c0*/  @P2 MOV R7, R138 ;  /* 0x0000008a00072202 */ /* 0x000fe60000000f00 */
[----:B------:R-:W-:Y:S01]  /*a7d0*/  @P2 IMAD R6, R6, c[0x0][0x1e0], RZ ;  /* 0x0000780006062a24 */ /* 0x000fe200078e02ff */
[----:B-1----:R-:W-:Y:S02]  /*a7e0*/  FMNMX.FTZ R0, R0, R2, !PT ;  /* 0x0000000200007209 */ /* 0x002fe40007810000 */
[----:B---3--:R-:W-:Y:S03]  /*a7f0*/  FMNMX.FTZ R133, R3, R133, !PT ;  /* 0x0000008503857209 */ /* 0x008fe60007810000 */
[----:B------:R-:W1:Y:S08]  /*a800*/  SHFL.BFLY PT, R3, R0, 0x1, 0x1f ;  /* 0x0c201f0000037f89 */ /* 0x000e7000000e0000 */
[----:B------:R-:W3:Y:S01]  /*a810*/  SHFL.BFLY PT, R4, R133, 0x1, 0x1f ;  /* 0x0c201f0085047f89 */ /* 0x000ee200000e0000 */
[----:B-1----:R-:W-:Y:S04]  /*a820*/  FMNMX.FTZ R132, R0, R3, !PT ;  /* 0x0000000300847209 */ /* 0x002fe80007810000 */
[C---:B------:R-:W-:Y:S04]  /*a830*/  FSETP.NEU.FTZ.AND P0, PT, R132.reuse, -INF , PT ;  /* 0xff8000008400780b */ /* 0x040fe80003f1d000 */
[----:B------:R-:W-:Y:S02]  /*a840*/  FSEL R0, R132, RZ, P0 ;  /* 0x000000ff84007208 */ /* 0x000fe40000000000 */
[----:B---3--:R-:W-:Y:S01]  /*a850*/  FMNMX.FTZ R133, R133, R4, !PT ;  /* 0x0000000485857209 */ /* 0x008fe20007810000 */
[----:B------:R-:W-:Y:S03]  /*a860*/  @P2 IMAD.WIDE.U32 R4, R252, c[0x0][0x1e0], RZ ;  /* 0x00007800fc042a25 */ /* 0x000fe600078e00ff */
[C---:B------:R-:W-:Y:S01]  /*a870*/  FSETP.NEU.FTZ.AND P1, PT, R133.reuse, -INF , PT ;  /* 0xff8000008500780b */ /* 0x040fe20003f3d000 */
[----:B------:R-:W-:Y:S02]  /*a880*/  FADD.FTZ R3, -R0, R136 ;  /* 0x0000008800037221 */ /* 0x000fe40000010100 */
[----:B------:R-:W-:Y:S01]  /*a890*/  @P2 IMAD R0, R252, c[0x0][0x1e4], R6 ;  /* 0x00007900fc002a24 */ /* 0x000fe200078e0206 */
[----:B--2---:R-:W-:Y:S01]  /*a8a0*/  @P2 MOV R6, R188 ;  /* 0x000000bc00062202 */ /* 0x004fe20000000f00 */
[----:B------:R-:W-:Y:S01]  /*a8b0*/  FMUL.FTZ R188, R132, c[0x0][0x2d0] ;  /* 0x0000b40084bc7a20 */ /* 0x000fe20000410000 */
[----:B------:R-:W-:Y:S02]  /*a8c0*/  FSEL R2, R133, RZ, P1 ;  /* 0x000000ff85027208 */ /* 0x000fe40000800000 */
[----:B------:R-:W-:Y:S01]  /*a8d0*/  @P2 IADD3 R0, R5, R0, RZ ;  /* 0x0000000005002210 */ /* 0x000fe20007ffe0ff */
[----:B------:R-:W-:Y:S01]  /*a8e0*/  @P2 IMAD.WIDE.U32 R6, R4, 0x60, R6 ;  /* 0x0000006004062825 */ /* 0x000fe200078e0006 */
[----:B------:R-:W-:Y:S03]  /*a8f0*/  FSEL R188, R188, RZ, P0 ;  /* 0x000000ffbcbc7208 */ /* 0x000fe60000000000 */
[----:B------:R-:W-:Y:S02]  /*a900*/  @P2 IMAD R0, R0, 0x60, RZ ;  /* 0x0000006000002824 */ /* 0x000fe400078e02ff */
[----:B------:R-:W-:Y:S02]  /*a910*/  FADD.FTZ R2, -R2, R135 ;  /* 0x0000008702027221 */ /* 0x000fe40000010100 */
[----:B------:R-:W-:Y:S01]  /*a920*/  FMUL.FTZ R135, R133, c[0x0][0x2d0] ;  /* 0x0000b40085877a20 */ /* 0x000fe20000410000 */
[----:B------:R-:W-:Y:S04]  /*a930*/  @P2 IADD3 R0, R7, R0, RZ ;  /* 0x0000000007002210 */ /* 0x000fe80007ffe0ff */
[C---:B------:R-:W-:Y:S02]  /*a940*/  @P2 SHF.L.U64.HI R0, R6.reuse, 0x1, R0 ;  /* 0x0000000106002819 */ /* 0x040fe40000010200 */
[----:B------:R-:W-:Y:S02]  /*a950*/  @P2 SHF.L.U32 R6, R6, 0x1, RZ ;  /* 0x0000000106062819 */ /* 0x000fe400000006ff */
[----:B------:R-:W-:Y:S02]  /*a960*/  FSEL R135, R135, RZ, P1 ;  /* 0x000000ff87877208 */ /* 0x000fe40000800000 */
[----:B------:R-:W-:Y:S03]  /*a970*/  @P2 IADD3 R4, P3, R6, c[0x0][0x1c8], RZ ;  /* 0x0000720006042a10 */ /* 0x000fe60007f7e0ff */
[--C-:B------:R-:W-:Y:S01]  /*a980*/  FFMA.FTZ R15, R15, c[0x0][0x2d0], -R135.reuse ;  /* 0x0000b4000f0f7a23 */ /* 0x100fe20000010887 */
[----:B------:R-:W-:Y:S05]  /*a990*/  @P2 IADD3.X R5, R0, c[0x0][0x1cc], RZ, P3, !PT ;  /* 0x0000730000052a10 */ /* 0x000fea0001ffe4ff */
[----:B------:R1:W-:Y:S01]  /*a9a0*/  @P2 LDGSTS.E.BYPASS.LTC128B.128 [R251+0xc100], [R4.64], !P4 ;  /* 0x0c10000004fb2fae */ /* 0x0003e2000e101d48 */
[----:B------:R-:W-:Y:S04]  /*a9b0*/  @P2 IADD3 R8, P4, R6, 0x80, RZ ;  /* 0x0000008006082810 */ /* 0x000fe80007f9e0ff */
[----:B------:R-:W-:Y:S04]  /*a9c0*/  @P2 IADD3 R8, P3, R8, c[0x0][0x1c8], RZ ;  /* 0x0000720008082a10 */ /* 0x000fe80007f7e0ff */
[--C-:B------:R-:W-:Y:S02]  /*a9d0*/  @P2 IADD3.X R9, RZ, c[0x0][0x1cc], R0.reuse, P3, P4 ;  /* 0x00007300ff092a10 */ /* 0x100fe40001fe8400 */
[----:B------:R-:W-:Y:S11]  /*a9e0*/  LOP3.LUT P4, RZ, R220, 0x1, RZ, 0xc0, !PT ;  /* 0x00000001dcff7812 */ /* 0x000ff6000788c0ff */
[----:B------:R-:W-:Y:S02]  /*a9f0*/  @!UPT UIADD3 URZ, URZ, URZ, URZ ;  /* 0x0000003f3f3ff290 */ /* 0x000fe4000fffe03f */
[----:B------:R2:W-:Y:S02]  /*aa00*/  @P2 LDGSTS.E.BYPASS.LTC128B.128 [R251+0xf100], [R8.64], !P4 ;  /* 0x0f10000008fb2fae */ /* 0x0005e4000e101d48 */
[----:B--2---:R-:W-:Y:S04]  /*aa10*/  @P2 IADD3 R8, P4, R6, 0x100, RZ ;  /* 0x0000010006082810 */ /* 0x004fe80007f9e0ff */
[----:B------:R-:W-:Y:S04]  /*aa20*/  @P2 IADD3 R8, P3, R8, c[0x0][0x1c8], RZ ;  /* 0x0000720008082a10 */ /* 0x000fe80007f7e0ff */
[--C-:B------:R-:W-:Y:S02]  /*aa30*/  @P2 IADD3.X R9, RZ, c[0x0][0x1cc], R0.reuse, P3, P4 ;  /* 0x00007300ff092a10 */ /* 0x100fe40001fe8400 */
[----:B------:R-:W-:Y:S03]  /*aa40*/  @P2 IADD3 R6, P4, R6, 0x180, RZ ;  /* 0x0000018006062810 */ /* 0x000fe60007f9e0ff */
[----:B------:R2:W-:Y:S01]  /*aa50*/  @P2 LDGSTS.E.BYPASS.LTC128B.128 [R251+0x12100], [R8.64], !P6 ;  /* 0x1210000008fb2fae */ /* 0x0005e2000f101d48 */
[----:B------:R-:W-:Y:S04]  /*aa60*/  @P2 IADD3 R6, P3, R6, c[0x0][0x1c8], RZ ;  /* 0x0000720006062a10 */ /* 0x000fe80007f7e0ff */
[----:B------:R-:W-:Y:S01]  /*aa70*/  @P2 IADD3.X R7, RZ, c[0x0][0x1cc], R0, P3, P4 ;  /* 0x00007300ff072a10 */ /* 0x000fe20001fe8400 */
[--C-:B------:R-:W-:Y:S01]  /*aa80*/  FFMA.FTZ R0, R11, c[0x0][0x2d0], -R135.reuse ;  /* 0x0000b4000b007a23 */ /* 0x100fe20000010887 */
[----:B------:R-:W-:Y:S03]  /*aa90*/  LOP3.LUT P4, RZ, R220, 0x1, RZ, 0xc0, !PT ;  /* 0x00000001dcff7812 */ /* 0x000fe6000788c0ff */
[----:B------:R3:W-:Y:S01]  /*aaa0*/  MUFU.EX2 R136, R0 ;  /* 0x0000000000887308 */ /* 0x0007e20000000800 */
[----:B------:R4:W-:Y:S01]  /*aab0*/  @P2 LDGSTS.E.BYPASS.LTC128B.128 [R251+0x15100], [R6.64], !P5 ;  /* 0x1510000006fb2fae */ /* 0x0009e2000e901d48 */
[--C-:B---3--:R-:W-:Y:S08]  /*aac0*/  FFMA.FTZ R0, R10, c[0x0][0x2d0], -R188.reuse ;  /* 0x0000b4000a007a23 */ /* 0x108ff000000108bc */
[----:B------:R3:W-:Y:S01]  /*aad0*/  MUFU.EX2 R138, R0 ;  /* 0x00000000008a7308 */ /* 0x0007e20000000800 */
[----:B----4-:R-:W-:Y:S02]  /*aae0*/  @P2 MOV R6, c[0x0][0x1e0] ;  /* 0x0000780000062a02 */ /* 0x010fe40000000f00 */
[----:B------:R-:W-:Y:S04]  /*aaf0*/  @P2 MOV R7, 0x6 ;  /* 0x0000000600072802 */ /* 0x000fe80000000f00 */
[C---:B------:R-:W-:Y:S02]  /*ab00*/  @P2 SHF.L.U64.HI R7, R6.reuse, R7, c[0x0][0x1e4] ;  /* 0x0000790006072619 */ /* 0x040fe40000010207 */
[----:B------:R-:W-:Y:S04]  /*ab10*/  @P2 SHF.L.U32 R6, R6, 0x6, RZ ;  /* 0x0000000606062819 */ /* 0x000fe800000006ff */
[----:B-1----:R-:W-:Y:S04]  /*ab20*/  @P2 IADD3 R4, P3, R4, R6, RZ ;  /* 0x0000000604042210 */ /* 0x002fe80007f7e0ff */
[C---:B------:R-:W-:Y:S02]  /*ab30*/  @P2 IADD3.X R5, R7.reuse, R5, RZ, P3, !PT ;  /* 0x0000000507052210 */ /* 0x040fe40001ffe4ff */
[----:B------:R-:W-:Y:S02]  /*ab40*/  LOP3.LUT P3, RZ, R220, 0x2, RZ, 0xc0, !PT ;  /* 0x00000002dcff7812 */ /* 0x000fe4000786c0ff */
[----:B------:R-:W4:Y:S01]  /*ab50*/  LDL.LU R220, [R1+0x98] ;  /* 0x0000980001dc7983 */ /* 0x000f220000300800 */
[----:B------:R-:W-:Y:S01]  /*ab60*/  @P2 IADD3 R6, P0, R6, R4, RZ ;  /* 0x0000000406062210 */ /* 0x000fe20007f1e0ff */
[--C-:B---3--:R-:W-:Y:S03]  /*ab70*/  FFMA.FTZ R0, R12, c[0x0][0x2d0], -R135.reuse ;  /* 0x0000b4000c007a23 */ /* 0x108fe60000010887 */
[----:B------:R-:W-:Y:S01]  /*ab80*/  @P2 IADD3.X R7, R7, R5, RZ, P0, !PT ;  /* 0x0000000507072210 */ /* 0x000fe200007fe4ff */
[----:B------:R1:W-:Y:S05]  /*ab90*/  MUFU.EX2 R137, R0 ;  /* 0x0000000000897308 */ /* 0x0003ea0000000800 */
[----:B------:R3:W-:Y:S08]  /*aba0*/  @P2 LDGSTS.E.BYPASS.LTC128B.128 [R251+0xd100], [R4.64], !P3 ;  /* 0x0d10000004fb2fae */ /* 0x0007f0000d901d48 */
[----:B------:R3:W-:Y:S08]  /*abb0*/  @P2 LDGSTS.E.BYPASS.LTC128B.128 [R251+0x10100], [R4.64+0x80], !P4 ;  /* 0x1010008004fb2fae */ /* 0x0007f0000e101d48 */
[----:B------:R3:W-:Y:S01]  /*abc0*/  @P2 LDGSTS.E.BYPASS.LTC128B.128 [R251+0x13100], [R4.64+0x100], !P6 ;  /* 0x1310010004fb2fae */ /* 0x0007e2000f101d48 */
[----:B-1----:R-:W-:Y:S02]  /*abd0*/  FMUL.FTZ R0, R2, c[0x0][0x2d0] ;  /* 0x0000b40002007a20 */ /* 0x002fe40000410000 */
[----:B------:R-:W-:Y:S05]  /*abe0*/  FFMA.FTZ R2, R13, c[0x0][0x2d0], -R188 ;  /* 0x0000b4000d027a23 */ /* 0x000fea00000108bc */
[----:B------:R3:W-:Y:S01]  /*abf0*/  @P2 LDGSTS.E.BYPASS.LTC128B.128 [R251+0x16100], [R4.64+0x180], !P5 ;  /* 0x1610018004fb2fae */ /* 0x0007e2000e901d48 */
[----:B------:R-:W2:Y:S07]  /*ac00*/  MUFU.EX2 R0, R0 ;  /* 0x0000000000007308 */ /* 0x000eae0000000800 */
[----:B------:R1:W-:Y:S03]  /*ac10*/  @P2 LDGSTS.E.BYPASS.LTC128B.128 [R251+0xe100], [R6.64], !P3 ;  /* 0x0e10000006fb2fae */ /* 0x0003e6000d901d48 */
[----:B------:R1:W-:Y:S05]  /*ac20*/  MUFU.EX2 R190, R2 ;  /* 0x0000000200be7308 */ /* 0x0003ea0000000800 */
[----:B------:R1:W-:Y:S08]  /*ac30*/  @P2 LDGSTS.E.BYPASS.LTC128B.128 [R251+0x11100], [R6.64+0x80], !P4 ;  /* 0x1110008006fb2fae */ /* 0x0003f0000e101d48 */
[----:B------:R1:W-:Y:S01]  /*ac40*/  @P2 LDGSTS.E.BYPASS.LTC128B.128 [R251+0x14100], [R6.64+0x100], !P6 ;  /* 0x1410010006fb2fae */ /* 0x0003e2000f101d48 */
[C---:B--2---:R-:W-:Y:S01]  /*ac50*/  FMUL.FTZ R8, R0.reuse, R144 ;  /* 0x0000009000087220 */ /* 0x044fe20000410000 */
[----:B------:R-:W-:Y:S01]  /*ac60*/  MOV R144, R36 ;  /* 0x0000002400907202 */ /* 0x000fe20000000f00 */
[C---:B------:R-:W-:Y:S02]  /*ac70*/  FMUL.FTZ R36, R0.reuse, R172 ;  /* 0x000000ac00247220 */ /* 0x040fe40000410000 */
[C---:B---3--:R-:W-:Y:S01]  /*ac80*/  FMUL.FTZ R4, R0.reuse, R140 ;  /* 0x0000008c00047220 */ /* 0x048fe20000410000 */
[----:B------:R-:W-:Y:S02]  /*ac90*/  MOV R140, R29 ;  /* 0x0000001d008c7202 */ /* 0x000fe40000000f00 */
[----:B------:R-:W2:Y:S01]  /*aca0*/  LDL.LU R172, [R1+0x18] ;  /* 0x0000180001ac7983 */ /* 0x000ea20000300800 */
[C---:B------:R-:W-:Y:S01]  /*acb0*/  FMUL.FTZ R5, R0.reuse, R141 ;  /* 0x0000008d00057220 */ /* 0x040fe20000410000 */
[----:B------:R-:W-:Y:S01]  /*acc0*/  MOV R141, R38 ;  /* 0x00000026008d7202 */ /* 0x000fe20000000f00 */
[----:B------:R-:W-:Y:S01]  /*acd0*/  FMUL.FTZ R9, R0, R145 ;  /* 0x0000009100097220 */ /* 0x000fe20000410000 */
[----:B------:R3:W-:Y:S01]  /*ace0*/  @P2 LDGSTS.E.BYPASS.LTC128B.128 [R251+0x17100], [R6.64+0x180], !P5 ;  /* 0x1710018006fb2fae */ /* 0x0007e2000e901d48 */
[----:B-1----:R-:W-:Y:S01]  /*acf0*/  FFMA.FTZ R2, R14, c[0x0][0x2d0], -R135 ;  /* 0x0000b4000e027a23 */ /* 0x002fe20000010887 */
[----:B------:R-:W-:Y:S01]  /*ad00*/  MUFU.EX2 R145, R15 ;  /* 0x0000000f00917308 */ /* 0x000fe20000000800 */
        /* <DEDUP_REMOVED lines=9> */
[----:B------:R1:W-:Y:S01]  /*ada0*/  MUFU.EX2 R189, R2 ;  /* 0x0000000200bd7308 */ /* 0x0003e20000000800 */
        /* <DEDUP_REMOVED lines=15> */
[----:B------:R-:W0:Y:S01]  /*aea0*/  LDGDEPBAR ;  /* 0x00000000000079af */ /* 0x000e220000000000 */
        /* <DEDUP_REMOVED lines=8> */
[----:B-1----:R-:W-:Y:S01]  /*af30*/  FMUL.FTZ R2, R3, c[0x0][0x2d0] ;  /* 0x0000b40003027a20 */ /* 0x002fe20000410000 */
[----:B------:R-:W-:Y:S01]  /*af40*/  MOV R180, R165 ;  /* 0x000000a500b47202 */ /* 0x000fe20000000f00 */
[C---:B------:R-:W-:Y:S01]  /*af50*/  FFMA.FTZ R3, R0.reuse, R24, R136 ;  /* 0x0000001800037223 */ /* 0x040fe20000010088 */
[C---:B------:R-:W-:Y:S01]  /*af60*/  F2FP.BF16.PACK_AB R136, R137.reuse, R136 ;  /* 0x000000888988723e */ /* 0x040fe200000010ff */
[C---:B------:R-:W-:Y:S01]  /*af70*/  FMUL.FTZ R24, R0.reuse, R160 ;  /* 0x000000a000187220 */ /* 0x040fe20000410000 */
[----:B------:R-:W-:Y:S01]  /*af80*/  MOV R160, R22 ;  /* 0x0000001600a07202 */ /* 0x000fe20000000f00 */
[----:B------:R-:W1:Y:S01]  /*af90*/  MUFU.EX2 R2, R2 ;  /* 0x0000000200027308 */ /* 0x000e620000000800 */
[C---:B------:R-:W-:Y:S01]  /*afa0*/  FMUL.FTZ R49, R0.reuse, R185 ;  /* 0x000000b900317220 */ /* 0x040fe20000410000 */
[----:B------:R-:W-:Y:S01]  /*afb0*/  MOV R185, R149 ;  /* 0x0000009500b97202 */ /* 0x000fe20000000f00 */
[C---:B------:R-:W-:Y:S01]  /*afc0*/  FMUL.FTZ R52, R0.reuse, R52 ;  /* 0x0000003400347220 */ /* 0x040fe20000410000 */
[----:B------:R-:W-:Y:S01]  /*afd0*/  MOV R176, R160 ;  /* 0x000000a000b07202 */ /* 0x000fe20000000f00 */
        /* <DEDUP_REMOVED lines=40> */
[C---:B-1----:R-:W-:Y:S01]  /*b260*/  FMUL.FTZ R35, R2.reuse, R171 ;  /* 0x000000ab02237220 */ /* 0x042fe20000410000 */
[----:B------:R-:W-:Y:S01]  /*b270*/  MOV R171, R144 ;  /* 0x0000009000ab7202 */ /* 0x000fe20000000f00 */
[C---:B---3--:R-:W-:Y:S01]  /*b280*/  FMUL.FTZ R6, R2.reuse, R142 ;  /* 0x0000008e02067220 */ /* 0x048fe20000410000 */
[----:B------:R1:W-:Y:S01]  /*b290*/  MUFU.EX2 R144, R0 ;  /* 0x0000000000907308 */ /* 0x0003e20000000800 */
[C---:B------:R-:W-:Y:S02]  /*b2a0*/  FMUL.FTZ R7, R2.reuse, R143 ;  /* 0x0000008f02077220 */ /* 0x040fe40000410000 */
[C---:B------:R-:W-:Y:S01]  /*b2b0*/  FMUL.FTZ R42, R2.reuse, R178 ;  /* 0x000000b2022a7220 */ /* 0x040fe20000410000 */
[----:B------:R-:W-:Y:S01]  /*b2c0*/  MOV R178, R140 ;  /* 0x0000008c00b27202 */ /* 0x000fe20000000f00 */
[C---:B------:R-:W-:Y:S01]  /*b2d0*/  FMUL.FTZ R11, R2.reuse, R147 ;  /* 0x00000093020b7220 */ /* 0x040fe20000410000 */
[----:B------:R-:W3:Y:S01]  /*b2e0*/  LDSM.16.MT88.4 R140, [R217] ;  /* 0x00000000d98c783b */ /* 0x000ee20000004200 */
[C---:B------:R-:W-:Y:S02]  /*b2f0*/  FMUL.FTZ R43, R2.reuse, R179 ;  /* 0x000000b3022b7220 */ /* 0x040fe40000410000 */
[C---:B------:R-:W-:Y:S02]  /*b300*/  FMUL.FTZ R50, R2.reuse, R186 ;  /* 0x000000ba02327220 */ /* 0x040fe40000410000 */
[C---:B------:R-:W-:Y:S02]  /*b310*/  FMUL.FTZ R51, R2.reuse, R187 ;  /* 0x000000bb02337220 */ /* 0x040fe40000410000 */
[----:B------:R-:W-:Y:S02]  /*b320*/  FMUL.FTZ R10, R2, R146 ;  /* 0x00000092020a7220 */ /* 0x000fe40000410000 */
[----:B------:R-:W-:Y:S01]  /*b330*/  FADD.FTZ R146, R137, R3 ;  /* 0x0000000389927221 */ /* 0x000fe20000010000 */
[----:B------:R-:W-:Y:S01]  /*b340*/  F2FP.BF16.PACK_AB R137, R190, R138 ;  /* 0x0000008abe89723e */ /* 0x000fe200000010ff */
[C---:B------:R-:W-:Y:S02]  /*b350*/  FMUL.FTZ R14, R2.reuse, R150 ;  /* 0x00000096020e7220 */ /* 0x040fe40000410000 */
[C---:B------:R-:W-:Y:S02]  /*b360*/  FMUL.FTZ R15, R2.reuse, R151 ;  /* 0x00000097020f7220 */ /* 0x040fe40000410000 */
[C---:B------:R-:W-:Y:S02]  /*b370*/  FMUL.FTZ R18, R2.reuse, R154 ;  /* 0x0000009a02127220 */ /* 0x040fe40000410000 */
[C---:B------:R-:W-:Y:S02]  /*b380*/  FMUL.FTZ R19, R2.reuse, R155 ;  /* 0x0000009b02137220 */ /* 0x040fe40000410000 */
[--C-:B-1----:R-:W-:Y:S02]  /*b390*/  FFMA.FTZ R0, R139, c[0x0][0x2d0], -R188.reuse ;  /* 0x0000b4008b007a23 */ /* 0x102fe400000108bc */
[C---:B------:R-:W-:Y:S02]  /*b3a0*/  FMUL.FTZ R22, R2.reuse, R158 ;  /* 0x0000009e02167220 */ /* 0x040fe40000410000 */
[----:B------:R-:W1:Y:S01]  /*b3b0*/  MUFU.EX2 R152, R0 ;  /* 0x0000000000987308 */ /* 0x000e620000000800 */
[C---:B------:R-:W-:Y:S02]  /*b3c0*/  FMUL.FTZ R23, R2.reuse, R159 ;  /* 0x0000009f02177220 */ /* 0x040fe40000410000 */
[C---:B------:R-:W-:Y:S02]  /*b3d0*/  FMUL.FTZ R26, R2.reuse, R162 ;  /* 0x000000a2021a7220 */ /* 0x040fe40000410000 */
        /* <DEDUP_REMOVED lines=11> */
[C---:B------:R-:W-:Y:S02]  /*b490*/  FMUL.FTZ R47, R2.reuse, R183 ;  /* 0x000000b7022f7220 */ /* 0x040fe40000410000 */
[C---:B------:R-:W-:Y:S02]  /*b4a0*/  FMUL.FTZ R54, R2.reuse, R54 ;  /* 0x0000003602367220 */ /* 0x040fe40000410000 */
[----:B------:R-:W-:Y:S01]  /*b4b0*/  FMUL.FTZ R55, R2, R55 ;  /* 0x0000003702377220 */ /* 0x000fe20000410000 */
[----:B-1----:R-:W-:Y:S01]  /*b4c0*/  F2FP.BF16.PACK_AB R139, R152, R144 ;  /* 0x00000090988b723e */ /* 0x002fe200000010ff */
        /* <DEDUP_REMOVED lines=39> */
[----:B------:R-:W-:Y:S02]  /*b740*/  FFMA.FTZ R3, R197, c[0x0][0x2d0], -R188 ;  /* 0x0000b400c5037a23 */ /* 0x000fe400000108bc */
[----:B------:R1:W-:Y:S01]  /*b750*/  MUFU.EX2 R150, R0 ;  /* 0x0000000000967308 */ /* 0x0003e20000000800 */
[--C-:B------:R-:W-:Y:S09]  /*b760*/  FFMA.FTZ R191, R212, c[0x0][0x2d0], -R135.reuse ;  /* 0x0000b400d4bf7a23 */ /* 0x100ff20000010887 */
[----:B------:R-:W-:Y:S01]  /*b770*/  MUFU.EX2 R191, R191 ;  /* 0x000000bf00bf7308 */ /* 0x000fe20000000800 */
[--C-:B-1----:R-:W-:Y:S02]  /*b780*/  FFMA.FTZ R0, R192, c[0x0][0x2d0], -R135.reuse ;  /* 0x0000b400c0007a23 */ /* 0x102fe40000010887 */
[--C-:B------:R-:W-:Y:S07]  /*b790*/  FFMA.FTZ R192, R210, c[0x0][0x2d0], -R135.reuse ;  /* 0x0000b400d2c07a23 */ /* 0x100fee0000010887 */
[----:B------:R1:W-:Y:S01]  /*b7a0*/  MUFU.EX2 R149, R0 ;  /* 0x0000000000957308 */ /* 0x0003e20000000800 */
[----:B--2---:R-:W-:Y:S01]  /*b7b0*/  FFMA.FTZ R2, R2, R172, R138 ;  /* 0x000000ac02027223 */ /* 0x004fe2000001008a */
[----:B------:R-:W-:Y:S02]  /*b7c0*/  F2FP.BF16.PACK_AB R138, R145, R189 ;  /* 0x000000bd918a723e */ /* 0x000fe400000010ff */
[----:B------:R-:W-:Y:S01]  /*b7d0*/  MOV R172, R156 ;  /* 0x0000009c00ac7202 */ /* 0x000fe20000000f00 */
[----:B------:R-:W-:Y:S05]  /*b7e0*/  FADD.FTZ R2, R190, R2 ;  /* 0x00000002be027221 */ /* 0x000fea0000010000 */
[----:B------:R2:W-:Y:S01]  /*b7f0*/  MUFU.EX2 R156, R3 ;  /* 0x00000003009c7308 */ /* 0x0005e20000000800 */
[C---:B---3--:R-:W-:Y:S05]  /*b800*/  HMMA.16816.F32.BF16 R4, R136.reuse, R140, R4 ;  /* 0x0000008c8804723c */ /* 0x048fea0000041804 */
[----:B------:R-:W-:Y:S02]  /*b810*/  FADD.FTZ R2, R144, R2 ;  /* 0x0000000290027221 */ /* 0x000fe40000010000 */
[----:B------:R-:W-:Y:S01]  /*b820*/  FFMA.FTZ R190, R172, c[0x0][0x2d0], -R188 ;  /* 0x0000b400acbe7a23 */ /* 0x000fe200000108bc */
[C---:B------:R-:W-:Y:S01]  /*b830*/  HMMA.16816.F32.BF16 R8, R136.reuse, R142, R8 ;  /* 0x0000008e8808723c */ /* 0x040fe20000041808 */
[----:B------:R-:W3:Y:S01]  /*b840*/  LDSM.16.MT88.4 R140, [R218] ;  /* 0x00000000da8c783b */ /* 0x000ee20000004200 */
[----:B------:R-:W-:Y:S02]  /*b850*/  MUFU.EX2 R192, R192 ;  /* 0x000000c000c07308 */ /* 0x000fe40000000800 */
[----:B------:R-:W-:Y:S02]  /*b860*/  FADD.FTZ R2, R152, R2 ;  /* 0x0000000298027221 */ /* 0x000fe40000010000 */
[--C-:B------:R-:W-:Y:S02]  /*b870*/  FFMA.FTZ R152, R185, c[0x0][0x2d0], -R135.reuse ;  /* 0x0000b400b9987a23 */ /* 0x100fe40000010887 */
[--C-:B-1----:R-:W-:Y:S04]  /*b880*/  FFMA.FTZ R0, R193, c[0x0][0x2d0], -R188.reuse ;  /* 0x0000b400c1007a23 */ /* 0x102fe800000108bc */
[----:B------:R1:W1:Y:S01]  /*b890*/  MUFU.EX2 R148, R0 ;  /* 0x0000000000947308 */ /* 0x0002620000000800 */
[--C-:B--2---:R-:W-:Y:S09]  /*b8a0*/  FFMA.FTZ R3, R206, c[0x0][0x2d0], -R188.reuse ;  /* 0x0000b400ce037a23 */ /* 0x104ff200000108bc */
[----:B------:R2:W-:Y:S10]  /*b8b0*/  MUFU.EX2 R161, R3 ;  /* 0x0000000300a17308 */ /* 0x0005f40000000800 */
[----:B------:R-:W-:Y:S01]  /*b8c0*/  MUFU.EX2 R190, R190 ;  /* 0x000000be00be7308 */ /* 0x000fe20000000800 */
[----:B-1----:R-:W-:Y:S01]  /*b8d0*/  FFMA.FTZ R0, R194, c[0x0][0x2d0], -R188 ;  /* 0x0000b400c2007a23 */ /* 0x002fe200000108bc */
[C---:B---3--:R-:W-:Y:S08]  /*b8e0*/  HMMA.16816.F32.BF16 R12, R136.reuse, R140, R12 ;  /* 0x0000008c880c723c */ /* 0x048ff0000004180c */
[----:B------:R1:W-:Y:S01]  /*b8f0*/  MUFU.EX2 R153, R0 ;  /* 0x0000000000997308 */ /* 0x0003e20000000800 */
[----:B--2---:R-:W-:Y:S03]  /*b900*/  FADD.FTZ R3, R148, R2 ;  /* 0x0000000294037221 */ /* 0x004fe60000010000 */
[--C-:B------:R-:W-:Y:S01]  /*b910*/  FFMA.FTZ R2, R178, c[0x0][0x2d0], -R135.reuse ;  /* 0x0000b400b2027a23 */ /* 0x100fe20000010887 */
[C---:B------:R-:W-:Y:S01]  /*b920*/  HMMA.16816.F32.BF16 R16, R136.reuse, R142, R16 ;  /* 0x0000008e8810723c */ /* 0x040fe20000041810 */
[----:B------:R-:W2:Y:S04]  /*b930*/  LDSM.16.MT88.4 R140, [R221] ;  /* 0x00000000dd8c783b */ /* 0x000ea80000004200 */
[----:B------:R3:W-:Y:S01]  /*b940*/  MUFU.EX2 R206, R2 ;  /* 0x0000000200ce7308 */ /* 0x0007e20000000800 */
[--C-:B-1----:R-:W-:Y:S09]  /*b950*/  FFMA.FTZ R0, R195, c[0x0][0x2d0], -R135.reuse ;  /* 0x0000b400c3007a23 */ /* 0x102ff20000010887 */
[----:B------:R1:W1:Y:S01]  /*b960*/  MUFU.EX2 R155, R0 ;  /* 0x00000000009b7308 */ /* 0x0002620000000800 */
[--C-:B---3--:R-:W-:Y:S01]  /*b970*/  FFMA.FTZ R2, R171, c[0x0][0x2d0], -R135.reuse ;  /* 0x0000b400ab027a23 */ /* 0x108fe20000010887 */
[C---:B--2---:R-:W-:Y:S03]  /*b980*/  HMMA.16816.F32.BF16 R20, R136.reuse, R140, R20 ;  /* 0x0000008c8814723c */ /* 0x044fe60000041814 */
[--C-:B-1----:R-:W-:Y:S05]  /*b990*/  FFMA.FTZ R0, R196, c[0x0][0x2d0], -R135.reuse ;  /* 0x0000b400c4007a23 */ /* 0x102fea0000010887 */
[C---:B------:R-:W-:Y:S01]  /*b9a0*/  HMMA.16816.F32.BF16 R24, R136.reuse, R142, R24 ;  /* 0x0000008e8818723c */ /* 0x040fe20000041818 */
[----:B----4-:R-:W1:Y:S01]  /*b9b0*/  LDSM.16.MT88.4 R140, [R220] ;  /* 0x00000000dc8c783b */ /* 0x010e620000004200 */
[----:B------:R2:W3:Y:S02]  /*b9c0*/  MUFU.EX2 R160, R0 ;  /* 0x0000000000a07308 */ /* 0x0004e40000000800 */
[----:B--2---:R-:W-:Y:S08]  /*b9d0*/  FFMA.FTZ R0, R198, c[0x0][0x2d0], -R188 ;  /* 0x0000b400c6007a23 */ /* 0x004ff000000108bc */
[----:B------:R-:W-:Y:S10]  /*b9e0*/  MUFU.EX2 R198, R152 ;  /* 0x0000009800c67308 */ /* 0x000ff40000000800 */
[----:B------:R2:W-:Y:S01]  /*b9f0*/  MUFU.EX2 R159, R0 ;  /* 0x00000000009f7308 */ /* 0x0005e20000000800 */
[C---:B-1----:R-:W-:Y:S08]  /*ba00*/  HMMA.16816.F32.BF16 R28, R136.reuse, R140, R28 ;  /* 0x0000008c881c723c */ /* 0x042ff0000004181c */
[C---:B------:R-:W-:Y:S01]  /*ba10*/  HMMA.16816.F32.BF16 R32, R136.reuse, R142, R32 ;  /* 0x0000008e8820723c */ /* 0x040fe20000041820 */
[----:B------:R-:W1:Y:S03]  /*ba20*/  LDSM.16.MT88.4 R140, [R217+0x3000] ;  /* 0x00300000d98c783b */ /* 0x000e660000004200 */
[----:B--2---:R-:W-:Y:S02]  /*ba30*/  FADD.FTZ R0, R189, R146 ;  /* 0x00000092bd007221 */ /* 0x004fe40000010000 */
[--C-:B------:R-:W-:Y:S02]  /*ba40*/  FFMA.FTZ R189, R209, c[0x0][0x2d0], -R135.reuse ;  /* 0x0000b400d1bd7a23 */ /* 0x100fe40000010887 */
[----:B------:R-:W-:Y:S02]  /*ba50*/  FADD.FTZ R151, R145, R0 ;  /* 0x0000000091977221 */ /* 0x000fe40000010000 */
[----:B------:R-:W-:Y:S02]  /*ba60*/  LDSM.16.MT88.4 R144, [R218+0x1000] ;  /* 0x00100000da90783b */ /* 0x000fe40000004200 */
[--C-:B------:R-:W-:Y:S01]  /*ba70*/  FFMA.FTZ R0, R203, c[0x0][0x2d0], -R135.reuse ;  /* 0x0000b400cb007a23 */ /* 0x100fe20000010887 */
[----:B------:R-:W-:Y:S10]  /*ba80*/  MUFU.EX2 R189, R189 ;  /* 0x000000bd00bd7308 */ /* 0x000ff40000000800 */
[----:B------:R2:W4:Y:S01]  /*ba90*/  MUFU.EX2 R158, R0 ;  /* 0x00000000009e7308 */ /* 0x0005220000000800 */
[C---:B-1----:R-:W-:Y:S08]  /*baa0*/  HMMA.16816.F32.BF16 R36, R136.reuse, R140, R36 ;  /* 0x0000008c8824723c */ /* 0x042ff00000041824 */
[C---:B------:R-:W-:Y:S01]  /*bab0*/  HMMA.16816.F32.BF16 R40, R136.reuse, R142, R40 ;  /* 0x0000008e8828723c */ /* 0x040fe20000041828 */
[----:B------:R-:W1:Y:S03]  /*bac0*/  LDSM.16.MT88.4 R140, [R218+0x3000] ;  /* 0x00300000da8c783b */ /* 0x000e660000004200 */
[--C-:B--2---:R-:W-:Y:S04]  /*bad0*/  FFMA.FTZ R0, R202, c[0x0][0x2d0], -R135.reuse ;  /* 0x0000b400ca007a23 */ /* 0x104fe80000010887 */
[----:B------:R2:W1:Y:S04]  /*bae0*/  MUFU.EX2 R167, R0 ;  /* 0x0000000000a77308 */ /* 0x0004680000000800 */
[--C-:B--2---:R-:W-:Y:S06]  /*baf0*/  FFMA.FTZ R0, R204, c[0x0][0x2d0], -R188.reuse ;  /* 0x0000b400cc007a23 */ /* 0x104fec00000108bc */
[----:B------:R2:W-:Y:S01]  /*bb00*/  MUFU.EX2 R157, R0 ;  /* 0x00000000009d7308 */ /* 0x0005e20000000800 */
[C---:B-1----:R-:W-:Y:S08]  /*bb10*/  HMMA.16816.F32.BF16 R44, R136.reuse, R140, R44 ;  /* 0x0000008c882c723c */ /* 0x042ff0000004182c */
[C---:B------:R-:W-:Y:S01]  /*bb20*/  HMMA.16816.F32.BF16 R48, R136.reuse, R142, R48 ;  /* 0x0000008e8830723c */ /* 0x040fe20000041830 */
[----:B------:R-:W1:Y:S03]  /*bb30*/  LDSM.16.MT88.4 R140, [R221+0x3000] ;  /* 0x00300000dd8c783b */ /* 0x000e660000004200 */
[--C-:B--2---:R-:W-:Y:S02]  /*bb40*/  FFMA.FTZ R0, R200, c[0x0][0x2d0], -R188.reuse ;  /* 0x0000b400c8007a23 */ /* 0x104fe400000108bc */
[----:B------:R-:W-:Y:S10]  /*bb50*/  MUFU.EX2 R200, R2 ;  /* 0x0000000200c87308 */ /* 0x000ff40000000800 */
[----:B------:R2:W-:Y:S01]  /*bb60*/  MUFU.EX2 R163, R0 ;  /* 0x0000000000a37308 */ /* 0x0005e20000000800 */
[C---:B-1----:R-:W-:Y:S08]  /*bb70*/  HMMA.16816.F32.BF16 R52, R136.reuse, R140, R52 ;  /* 0x0000008c8834723c */ /* 0x042ff00000041834 */
[C---:B------:R-:W-:Y:S01]  /*bb80*/  HMMA.16816.F32.BF16 R56, R136.reuse, R142, R56 ;  /* 0x0000008e8838723c */ /* 0x040fe20000041838 */
[----:B------:R-:W1:Y:S03]  /*bb90*/  LDSM.16.MT88.4 R140, [R220+0x3000] ;  /* 0x00300000dc8c783b */ /* 0x000e660000004200 */
[--C-:B--2---:R-:W-:Y:S04]  /*bba0*/  FFMA.FTZ R0, R205, c[0x0][0x2d0], -R135.reuse ;  /* 0x0000b400cd007a23 */ /* 0x104fe80000010887 */
[----:B------:R2:W1:Y:S04]  /*bbb0*/  MUFU.EX2 R166, R0 ;  /* 0x0000000000a67308 */ /* 0x0004680000000800 */
[----:B--2---:R-:W-:Y:S06]  /*bbc0*/  FFMA.FTZ R0, R199, c[0x0][0x2d0], -R135 ;  /* 0x0000b400c7007a23 */ /* 0x004fec0000010887 */
[----:B------:R2:W2:Y:S01]  /*bbd0*/  MUFU.EX2 R168, R0 ;  /* 0x0000000000a87308 */ /* 0x0004a20000000800 */
[C---:B-1----:R-:W-:Y:S08]  /*bbe0*/  HMMA.16816.F32.BF16 R60, R136.reuse, R140, R60 ;  /* 0x0000008c883c723c */ /* 0x042ff0000004183c */
[C---:B------:R-:W-:Y:S01]  /*bbf0*/  HMMA.16816.F32.BF16 R64, R136.reuse, R142, R64 ;  /* 0x0000008e8840723c */ /* 0x040fe20000041840 */
[----:B------:R-:W1:Y:S03]  /*bc00*/  LDSM.16.MT88.4 R140, [R217+0x6000] ;  /* 0x00600000d98c783b */ /* 0x000e660000004200 */
[----:B--2---:R-:W-:Y:S04]  /*bc10*/  FFMA.FTZ R0, R207, c[0x0][0x2d0], -R188 ;  /* 0x0000b400cf007a23 */ /* 0x004fe800000108bc */
[----:B------:R2:W-:Y:S04]  /*bc20*/  MUFU.EX2 R162, R0 ;  /* 0x0000000000a27308 */ /* 0x0005e80000000800 */
[----:B--2---:R-:W-:Y:S01]  /*bc30*/  FADD.FTZ R0, R150, R151 ;  /* 0x0000009796007221 */ /* 0x004fe20000010000 */
[C---:B-1----:R-:W-:Y:S03]  /*bc40*/  HMMA.16816.F32.BF16 R68, R136.reuse, R140, R68 ;  /* 0x0000008c8844723c */ /* 0x042fe60000041844 */
[----:B------:R-:W-:Y:S02]  /*bc50*/  FADD.FTZ R154, R149, R0 ;  /* 0x00000000959a7221 */ /* 0x000fe40000010000 */
[--C-:B------:R-:W-:Y:S02]  /*bc60*/  FFMA.FTZ R0, R211, c[0x0][0x2d0], -R135.reuse ;  /* 0x0000b400d3007a23 */ /* 0x100fe40000010887 */
[----:B------:R-:W-:Y:S01]  /*bc70*/  FADD.FTZ R154, R155, R154 ;  /* 0x0000009a9b9a7221 */ /* 0x000fe20000010000 */
[C---:B------:R-:W-:Y:S01]  /*bc80*/  HMMA.16816.F32.BF16 R72, R136.reuse, R142, R72 ;  /* 0x0000008e8848723c */ /* 0x040fe20000041848 */
[----:B------:R-:W1:Y:S01]  /*bc90*/  LDSM.16.MT88.4 R140, [R218+0x6000] ;  /* 0x00600000da8c783b */ /* 0x000e620000004200 */
[----:B------:R-:W2:Y:S02]  /*bca0*/  MUFU.EX2 R165, R0 ;  /* 0x0000000000a57308 */ /* 0x000ea40000000800 */
[----:B---3--:R-:W-:Y:S04]  /*bcb0*/  FADD.FTZ R2, R160, R154 ;  /* 0x0000009aa0027221 */ /* 0x008fe80000010000 */
[----:B----4-:R-:W-:Y:S04]  /*bcc0*/  FADD.FTZ R2, R158, R2 ;  /* 0x000000029e027221 */ /* 0x010fe80000010000 */
[----:B------:R-:W-:Y:S04]  /*bcd0*/  FADD.FTZ R2, R167, R2 ;  /* 0x00000002a7027221 */ /* 0x000fe80000010000 */
[----:B------:R-:W-:Y:S04]  /*bce0*/  FADD.FTZ R2, R166, R2 ;  /* 0x00000002a6027221 */ /* 0x000fe80000010000 */
[----:B------:R-:W-:Y:S04]  /*bcf0*/  FADD.FTZ R2, R168, R2 ;  /* 0x00000002a8027221 */ /* 0x000fe80000010000 */
[----:B--2---:R-:W-:Y:S02]  /*bd00*/  FADD.FTZ R2, R165, R2 ;  /* 0x00000002a5027221 */ /* 0x004fe40000010000 */
[----:B------:R-:W-:Y:S02]  /*bd10*/  FFMA.FTZ R0, R164, c[0x0][0x2d0], -R188 ;  /* 0x0000b400a4007a23 */ /* 0x000fe400000108bc */
[----:B------:R-:W-:Y:S02]  /*bd20*/  FADD.FTZ R2, R206, R2 ;  /* 0x00000002ce027221 */ /* 0x000fe40000010000 */
[----:B------:R2:W-:Y:S01]  /*bd30*/  MUFU.EX2 R164, R0 ;  /* 0x0000000000a47308 */ /* 0x0005e20000000800 */
[C---:B-1----:R-:W-:Y:S08]  /*bd40*/  HMMA.16816.F32.BF16 R76, R136.reuse, R140, R76 ;  /* 0x0000008c884c723c */ /* 0x042ff0000004184c */
[C---:B------:R-:W-:Y:S01]  /*bd50*/  HMMA.16816.F32.BF16 R80, R136.reuse, R142, R80 ;  /* 0x0000008e8850723c */ /* 0x040fe20000041850 */
[----:B------:R-:W1:Y:S03]  /*bd60*/  LDSM.16.MT88.4 R140, [R221+0x6000] ;  /* 0x00600000dd8c783b */ /* 0x000e660000004200 */
[----:B--2---:R-:W-:Y:S04]  /*bd70*/  FFMA.FTZ R0, R175, c[0x0][0x2d0], -R188 ;  /* 0x0000b400af007a23 */ /* 0x004fe800000108bc */
[----:B------:R2:W-:Y:S04]  /*bd80*/  MUFU.EX2 R204, R0 ;  /* 0x0000000000cc7308 */ /* 0x0005e80000000800 */
[--C-:B--2---:R-:W-:Y:S06]  /*bd90*/  FFMA.FTZ R0, R214, c[0x0][0x2d0], -R135.reuse ;  /* 0x0000b400d6007a23 */ /* 0x104fec0000010887 */
[----:B------:R2:W3:Y:S01]  /*bda0*/  MUFU.EX2 R205, R0 ;  /* 0x0000000000cd7308 */ /* 0x0004e20000000800 */
[C---:B-1----:R-:W-:Y:S08]  /*bdb0*/  HMMA.16816.F32.BF16 R84, R136.reuse, R140, R84 ;  /* 0x0000008c8854723c */ /* 0x042ff00000041854 */
[C---:B------:R-:W-:Y:S01]  /*bdc0*/  HMMA.16816.F32.BF16 R88, R136.reuse, R142, R88 ;  /* 0x0000008e8858723c */ /* 0x040fe20000041858 */
[----:B------:R-:W1:Y:S03]  /*bdd0*/  LDSM.16.MT88.4 R140, [R220+0x6000] ;  /* 0x00600000dc8c783b */ /* 0x000e660000004200 */
[----:B--2---:R-:W-:Y:S02]  /*bde0*/  FFMA.FTZ R0, R213, c[0x0][0x2d0], -R135 ;  /* 0x0000b400d5007a23 */ /* 0x004fe40000010887 */
[----:B---3--:R-:W-:Y:S02]  /*bdf0*/  FADD.FTZ R2, R205, R2 ;  /* 0x00000002cd027221 */ /* 0x008fe40000010000 */
[----:B------:R2:W3:Y:S01]  /*be00*/  MUFU.EX2 R207, R0 ;  /* 0x0000000000cf7308 */ /* 0x0004e20000000800 */
[C---:B-1----:R-:W-:Y:S03]  /*be10*/  HMMA.16816.F32.BF16 R92, R136.reuse, R140, R92 ;  /* 0x0000008c885c723c */ /* 0x042fe6000004185c */
[----:B--2---:R-:W-:Y:S02]  /*be20*/  FFMA.FTZ R0, R215, c[0x0][0x2d0], -R188 ;  /* 0x0000b400d7007a23 */ /* 0x004fe400000108bc */
[----:B---3--:R-:W-:Y:S04]  /*be30*/  FADD.FTZ R2, R207, R2 ;  /* 0x00000002cf027221 */ /* 0x008fe80000010000 */
[----:B------:R1:W-:Y:S01]  /*be40*/  MUFU.EX2 R203, R0 ;  /* 0x0000000000cb7308 */ /* 0x0003e20000000800 */
[C---:B------:R-:W-:Y:S01]  /*be50*/  HMMA.16816.F32.BF16 R96, R136.reuse, R142, R96 ;  /* 0x0000008e8860723c */ /* 0x040fe20000041860 */
[----:B------:R-:W2:Y:S02]  /*be60*/  LDSM.16.MT88.4 R140, [R217+0x9000] ;  /* 0x00900000d98c783b */ /* 0x000ea40000004200 */
[----:B------:R-:W-:Y:S02]  /*be70*/  FADD.FTZ R2, R200, R2 ;  /* 0x00000002c8027221 */ /* 0x000fe40000010000 */
[--C-:B-1----:R-:W-:Y:S04]  /*be80*/  FFMA.FTZ R0, R174, c[0x0][0x2d0], -R188.reuse ;  /* 0x0000b400ae007a23 */ /* 0x102fe800000108bc */
[----:B------:R1:W-:Y:S01]  /*be90*/  MUFU.EX2 R202, R0 ;  /* 0x0000000000ca7308 */ /* 0x0003e20000000800 */
[C---:B--2---:R-:W-:Y:S08]  /*bea0*/  HMMA.16816.F32.BF16 R100, R136.reuse, R140, R100 ;  /* 0x0000008c8864723c */ /* 0x044ff00000041864 */
[C---:B------:R-:W-:Y:S01]  /*beb0*/  HMMA.16816.F32.BF16 R104, R136.reuse, R142, R104 ;  /* 0x0000008e8868723c */ /* 0x040fe20000041868 */
[----:B------:R-:W2:Y:S03]  /*bec0*/  LDSM.16.MT88.4 R140, [R218+0x9000] ;  /* 0x00900000da8c783b */ /* 0x000ea60000004200 */
[----:B-1----:R-:W-:Y:S02]  /*bed0*/  FADD.FTZ R0, R153, R3 ;  /* 0x0000000399007221 */ /* 0x002fe40000010000 */
[--C-:B------:R-:W-:Y:S04]  /*bee0*/  FFMA.FTZ R3, R170, c[0x0][0x2d0], -R135.reuse ;  /* 0x0000b400aa037a23 */ /* 0x100fe80000010887 */
[----:B------:R1:W3:Y:S02]  /*bef0*/  MUFU.EX2 R199, R3 ;  /* 0x0000000300c77308 */ /* 0x0002e40000000800 */
[----:B-1----:R-:W-:Y:S02]  /*bf00*/  FFMA.FTZ R3, R173, c[0x0][0x2d0], -R188 ;  /* 0x0000b400ad037a23 */ /* 0x002fe400000108bc */
[----:B---3--:R-:W-:Y:S06]  /*bf10*/  FADD.FTZ R2, R199, R2 ;  /* 0x00000002c7027221 */ /* 0x008fec0000010000 */
[----:B------:R-:W-:Y:S01]  /*bf20*/  MUFU.EX2 R3, R3 ;  /* 0x0000000300037308 */ /* 0x000fe20000000800 */
[C---:B--2---:R-:W-:Y:S03]  /*bf30*/  HMMA.16816.F32.BF16 R108, R136.reuse, R140, R108 ;  /* 0x0000008c886c723c */ /* 0x044fe6000004186c */
[----:B------:R-:W-:Y:S05]  /*bf40*/  FADD.FTZ R2, R198, R2 ;  /* 0x00000002c6027221 */ /* 0x000fea0000010000 */
        /* <DEDUP_REMOVED lines=9> */
[----:B------:R-:W-:Y:S02]  /*bfe0*/  F2FP.BF16.PACK_AB R137, R153, R148 ;  /* 0x000000949989723e */ /* 0x000fe400000010ff */
[----:B------:R-:W-:Y:S01]  /*bff0*/  LDSM.16.MT88.4 R148, [R221+0x1800] ;  /* 0x00180000dd94783b */ /* 0x000fe20000004200 */
[----:B------:R-:W-:Y:S01]  /*c000*/  F2FP.BF16.PACK_AB R138, R160, R155 ;  /* 0x0000009ba08a723e */ /* 0x000fe200000010ff */
[--C-:B------:R-:W-:Y:S01]  /*c010*/  FFMA.FTZ R153, R184, c[0x0][0x2d0], -R135.reuse ;  /* 0x0000b400b8997a23 */ /* 0x100fe20000010887 */
[----:B------:R-:W-:Y:S01]  /*c020*/  F2FP.BF16.PACK_AB R139, R159, R156 ;  /* 0x0000009c9f8b723e */ /* 0x000fe200000010ff */
[----:B------:R-:W-:Y:S02]  /*c030*/  FADD.FTZ R156, R156, R0 ;  /* 0x000000009c9c7221 */ /* 0x000fe40000010000 */
[----:B------:R2:W3:Y:S01]  /*c040*/  MUFU.EX2 R196, R153 ;  /* 0x0000009900c47308 */ /* 0x0004e20000000800 */
[----:B------:R-:W-:Y:S01]  /*c050*/  FFMA.FTZ R135, R208, c[0x0][0x2d0], -R135 ;  /* 0x0000b400d0877a23 */ /* 0x000fe20000010887 */
[----:B------:R-:W-:Y:S01]  /*c060*/  LDSM.16.MT88.4 R184, [R218+0x5800] ;  /* 0x00580000dab8783b */ /* 0x000fe20000004200 */
[--C-:B------:R-:W-:Y:S02]  /*c070*/  FFMA.FTZ R160, R169, c[0x0][0x2d0], -R188.reuse ;  /* 0x0000b400a9a07a23 */ /* 0x100fe400000108bc */
[----:B------:R-:W-:Y:S05]  /*c080*/  FFMA.FTZ R0, R181, c[0x0][0x2d0], -R188 ;  /* 0x0000b400b5007a23 */ /* 0x000fea00000108bc */
[----:B------:R-:W4:Y:S01]  /*c090*/  LDL R208, [R1+0x4] ;  /* 0x0000040001d07983 */ /* 0x000f220000100800 */
[----:B------:R-:W-:Y:S10]  /*c0a0*/  MUFU.EX2 R135, R135 ;  /* 0x0000008700877308 */ /* 0x000ff40000000800 */
[----:B------:R3:W3:Y:S01]  /*c0b0*/  MUFU.EX2 R195, R0 ;  /* 0x0000000000c37308 */ /* 0x0006e20000000800 */
[C---:B-1----:R-:W-:Y:S01]  /*c0c0*/  HMMA.16816.F32.BF16 R4, R136.reuse, R140, R4 ;  /* 0x0000008c8804723c */ /* 0x042fe20000041804 */
[----:B--2---:R-:W-:Y:S02]  /*c0d0*/  LDSM.16.MT88.4 R152, [R221+0x2000] ;  /* 0x00200000dd98783b */ /* 0x004fe40000004200 */
[----:B---3--:R-:W-:Y:S04]  /*c0e0*/  FADD.FTZ R2, R196, R2 ;  /* 0x00000002c4027221 */ /* 0x008fe80000010000 */
[----:B------:R-:W-:Y:S01]  /*c0f0*/  FADD.FTZ R2, R191, R2 ;  /* 0x00000002bf027221 */ /* 0x000fe20000010000 */
[C---:B------:R-:W-:Y:S01]  /*c100*/  HMMA.16816.F32.BF16 R8, R136.reuse, R142, R8 ;  /* 0x0000008e8808723c */ /* 0x040fe20000041808 */
[----:B------:R-:W1:Y:S03]  /*c110*/  LDSM.16.MT88.4 R140, [R218+0x800] ;  /* 0x00080000da8c783b */ /* 0x000e660000004200 */
[--C-:B------:R-:W-:Y:S04]  /*c120*/  FFMA.FTZ R0, R180, c[0x0][0x2d0], -R188.reuse ;  /* 0x0000b400b4007a23 */ /* 0x100fe800000108bc */
[----:B------:R2:W3:Y:S01]  /*c130*/  MUFU.EX2 R197, R0 ;  /* 0x0000000000c57308 */ /* 0x0004e20000000800 */
[C---:B-1----:R-:W-:Y:S03]  /*c140*/  HMMA.16816.F32.BF16 R12, R136.reuse, R140, R12 ;  /* 0x0000008c880c723c */ /* 0x042fe6000004180c */
[--C-:B--2---:R-:W-:Y:S06]  /*c150*/  FFMA.FTZ R0, R177, c[0x0][0x2d0], -R188.reuse ;  /* 0x0000b400b1007a23 */ /* 0x104fec00000108bc */
[----:B------:R1:W2:Y:S01]  /*c160*/  MUFU.EX2 R194, R0 ;  /* 0x0000000000c27308 */ /* 0x0002a20000000800 */
[C---:B------:R-:W-:Y:S01]  /*c170*/  HMMA.16816.F32.BF16 R16, R136.reuse, R142, R16 ;  /* 0x0000008e8810723c */ /* 0x040fe20000041810 */
[----:B------:R-:W2:Y:S02]  /*c180*/  LDSM.16.MT88.4 R140, [R221+0x800] ;  /* 0x00080000dd8c783b */ /* 0x000ea40000004200 */
[--C-:B-1----:R-:W-:Y:S06]  /*c190*/  FFMA.FTZ R0, R176, c[0x0][0x2d0], -R188.reuse ;  /* 0x0000b400b0007a23 */ /* 0x102fec00000108bc */
[----:B------:R-:W-:Y:S03]  /*c1a0*/  LDSM.16.MT88.4 R176, [R217+0x5800] ;  /* 0x00580000d9b0783b */ /* 0x000fe60000004200 */
[----:B------:R-:W-:Y:S01]  /*c1b0*/  FFMA.FTZ R188, R134, c[0x0][0x2d0], -R188 ;  /* 0x0000b40086bc7a23 */ /* 0x000fe200000108bc */
[----:B------:R1:W1:Y:S10]  /*c1c0*/  MUFU.EX2 R193, R0 ;  /* 0x0000000000c17308 */ /* 0x0002740000000800 */
[----:B------:R3:W-:Y:S01]  /*c1d0*/  MUFU.EX2 R134, R160 ;  /* 0x000000a000867308 */ /* 0x0007e20000000800 */
[C---:B--2---:R-:W-:Y:S09]  /*c1e0*/  HMMA.16816.F32.BF16 R20, R136.reuse, R140, R20 ;  /* 0x0000008c8814723c */ /* 0x044ff20000041814 */
[----:B------:R-:W2:Y:S01]  /*c1f0*/  MUFU.EX2 R188, R188 ;  /* 0x000000bc00bc7308 */ /* 0x000ea20000000800 */
[C---:B------:R-:W-:Y:S01]  /*c200*/  HMMA.16816.F32.BF16 R24, R136.reuse, R142, R24 ;  /* 0x0000008e8818723c */ /* 0x040fe20000041818 */
[----:B------:R-:W2:Y:S02]  /*c210*/  LDSM.16.MT88.4 R140, [R220+0x800] ;  /* 0x00080000dc8c783b */ /* 0x000ea40000004200 */
[----:B-1----:R-:W-:Y:S04]  /*c220*/  FADD.FTZ R0, R159, R156 ;  /* 0x0000009c9f007221 */ /* 0x002fe80000010000 */
[----:B------:R-:W-:Y:S05]  /*c230*/  FADD.FTZ R0, R157, R0 ;  /* 0x000000009d007221 */ /* 0x000fea0000010000 */
[----:B------:R-:W-:Y:S04]  /*c240*/  FADD.FTZ R0, R163, R0 ;  /* 0x00000000a3007221 */ /* 0x000fe80000010000 */
[----:B------:R-:W-:Y:S04]  /*c250*/  FADD.FTZ R0, R161, R0 ;  /* 0x00000000a1007221 */ /* 0x000fe80000010000 */
[----:B------:R-:W-:Y:S04]  /*c260*/  FADD.FTZ R0, R162, R0 ;  /* 0x00000000a2007221 */ /* 0x000fe80000010000 */
[----:B------:R-:W-:Y:S04]  /*c270*/  FADD.FTZ R0, R164, R0 ;  /* 0x00000000a4007221 */ /* 0x000fe80000010000 */
[----:B------:R-:W-:Y:S04]  /*c280*/  FADD.FTZ R0, R204, R0 ;  /* 0x00000000cc007221 */ /* 0x000fe80000010000 */
[----:B------:R-:W-:Y:S04]  /*c290*/  FADD.FTZ R0, R203, R0 ;  /* 0x00000000cb007221 */ /* 0x000fe80000010000 */
[----:B------:R-:W-:Y:S04]  /*c2a0*/  FADD.FTZ R0, R202, R0 ;  /* 0x00000000ca007221 */ /* 0x000fe80000010000 */
[----:B------:R-:W-:Y:S01]  /*c2b0*/  FADD.FTZ R0, R195, R0 ;  /* 0x00000000c3007221 */ /* 0x000fe20000010000 */
[C---:B--2---:R-:W-:Y:S03]  /*c2c0*/  HMMA.16816.F32.BF16 R28, R136.reuse, R140, R28 ;  /* 0x0000008c881c723c */ /* 0x044fe6000004181c */
[----:B---3--:R-:W-:Y:S04]  /*c2d0*/  FADD.FTZ R0, R197, R0 ;  /* 0x00000000c5007221 */ /* 0x008fe80000010000 */
[----:B------:R-:W-:Y:S01]  /*c2e0*/  FADD.FTZ R0, R194, R0 ;  /* 0x00000000c2007221 */ /* 0x000fe20000010000 */
[C---:B------:R-:W-:Y:S01]  /*c2f0*/  HMMA.16816.F32.BF16 R32, R136.reuse, R142, R32 ;  /* 0x0000008e8820723c */ /* 0x040fe20000041820 */
[----:B------:R-:W1:Y:S03]  /*c300*/  LDSM.16.MT88.4 R140, [R217+0x3800] ;  /* 0x00380000d98c783b */ /* 0x000e660000004200 */
[----:B------:R-:W-:Y:S04]  /*c310*/  FADD.FTZ R0, R193, R0 ;  /* 0x00000000c1007221 */ /* 0x000fe80000010000 */
[C---:B-1----:R-:W-:Y:S08]  /*c320*/  HMMA.16816.F32.BF16 R36, R136.reuse, R140, R36 ;  /* 0x0000008c8824723c */ /* 0x042ff00000041824 */
[C---:B------:R-:W-:Y:S01]  /*c330*/  HMMA.16816.F32.BF16 R40, R136.reuse, R142, R40 ;  /* 0x0000008e8828723c */ /* 0x040fe20000041828 */
[----:B------:R-:W1:Y:S07]  /*c340*/  LDSM.16.MT88.4 R140, [R218+0x3800] ;  /* 0x00380000da8c783b */ /* 0x000e6e0000004200 */
[C---:B-1----:R-:W-:Y:S08]  /*c350*/  HMMA.16816.F32.BF16 R44, R136.reuse, R140, R44 ;  /* 0x0000008c882c723c */ /* 0x042ff0000004182c */
[C---:B------:R-:W-:Y:S01]  /*c360*/  HMMA.16816.F32.BF16 R48, R136.reuse, R142, R48 ;  /* 0x0000008e8830723c */ /* 0x040fe20000041830 */
[----:B------:R-:W1:Y:S02]  /*c370*/  LDSM.16.MT88.4 R140, [R221+0x3800] ;  /* 0x00380000dd8c783b */ /* 0x000e640000004200 */
[----:B----4-:R-:W-:Y:S02]  /*c380*/  ISETP.GT.AND P0, PT, R201, R208, PT ;  /* 0x000000d0c900720c */ /* 0x010fe40003f04270 */
[----:B------:R-:W-:Y:S03]  /*c390*/  MOV R201, R252 ;  /* 0x000000fc00c97202 */ /* 0x000fe60000000f00 */
        /* <DEDUP_REMOVED lines=33> */
[----:B------:R-:W-:Y:S02]  /*c5b0*/  F2FP.BF16.PACK_AB R138, R168, R166 ;  /* 0x000000a6a88a723e */ /* 0x000fe400000010ff */
[----:B------:R-:W-:Y:S05]  /*c5c0*/  F2FP.BF16.PACK_AB R139, R162, R161 ;  /* 0x000000a1a28b723e */ /* 0x000fea00000010ff */
[----:B------:R-:W-:Y:S08]  /*c5d0*/  LDSM.16.MT88.4 R160, [R221+0x2800] ;  /* 0x00280000dda0783b */ /* 0x000ff00000004200 */
[----:B------:R-:W-:Y:S01]  /*c5e0*/  LDSM.16.MT88.4 R168, [R220+0x2800] ;  /* 0x00280000dca8783b */ /* 0x000fe20000004200 */
        /* <DEDUP_REMOVED lines=98> */
[----:B------:R-:W-:Y:S01]  /*cc10*/  HMMA.16816.F32.BF16 R128, R136, R142, R128 ;  /* 0x0000008e8880723c */ /* 0x000fe20000041880 */
[----:B------:R-:W1:Y:S06]  /*cc20*/  LDSM.16.MT88.4 R140, [R220+0x2000] ;  /* 0x00200000dc8c783b */ /* 0x000e6c0000004200 */
[----:B------:R-:W-:Y:S02]  /*cc30*/  F2FP.BF16.PACK_AB R136, R199, R200 ;  /* 0x000000c8c788723e */ /* 0x000fe400000010ff */
[----:B------:R-:W-:Y:S03]  /*cc40*/  F2FP.BF16.PACK_AB R137, R197, R195 ;  /* 0x000000c3c589723e */ /* 0x000fe600000010ff */
[----:B------:R-:W-:Y:S02]  /*cc50*/  F2FP.BF16.PACK_AB R138, R196, R198 ;  /* 0x000000c6c48a723e */ /* 0x000fe400000010ff */
[----:B------:R-:W-:Y:S07]  /*cc60*/  F2FP.BF16.PACK_AB R139, R193, R194 ;  /* 0x000000c2c18b723e */ /* 0x000fee00000010ff */
        /* <DEDUP_REMOVED lines=17> */
[----:B------:R-:W2:Y:S07]  /*cd80*/  LDSM.16.MT88.4 R156, [R221+0x8000] ;  /* 0x00800000dd9c783b */ /* 0x000eae0000004200 */
[C---:B---3--:R-:W-:Y:S08]  /*cd90*/  HMMA.16816.F32.BF16 R52, R136.reuse, R148, R52 ;  /* 0x000000948834723c */ /* 0x048ff00000041834 */
[C---:B------:R-:W-:Y:S01]  /*cda0*/  HMMA.16816.F32.BF16 R56, R136.reuse, R150, R56 ;  /* 0x000000968838723c */ /* 0x040fe20000041838 */
[----:B------:R-:W3:Y:S07]  /*cdb0*/  LDSM.16.MT88.4 R148, [R220+0x8000] ;  /* 0x00800000dc94783b */ /* 0x000eee0000004200 */
[C---:B----4-:R-:W-:Y:S08]  /*cdc0*/  HMMA.16816.F32.BF16 R60, R136.reuse, R152, R60 ;  /* 0x00000098883c723c */ /* 0x050ff0000004183c */
        /* <DEDUP_REMOVED lines=11> */
[C---:B---3--:R-:W-:Y:S08]  /*ce80*/  HMMA.16816.F32.BF16 R92, R136.reuse, R148, R92 ;  /* 0x00000094885c723c */ /* 0x048ff0000004185c */
[C---:B------:R-:W-:Y:S01]  /*ce90*/  HMMA.16816.F32.BF16 R96, R136.reuse, R150, R96 ;  /* 0x000000968860723c */ /* 0x040fe20000041860 */
[----:B------:R-:W3:Y:S07]  /*cea0*/  LDSM.16.MT88.4 R148, [R217+0x2800] ;  /* 0x00280000d994783b */ /* 0x000eee0000004200 */
[C---:B-1----:R-:W-:Y:S08]  /*ceb0*/  HMMA.16816.F32.BF16 R100, R136.reuse, R140, R100 ;  /* 0x0000008c8864723c */ /* 0x042ff00000041864 */
[C---:B------:R-:W-:Y:S08]  /*cec0*/  HMMA.16816.F32.BF16 R104, R136.reuse, R142, R104 ;  /* 0x0000008e8868723c */ /* 0x040ff00000041868 */
[C---:B------:R-:W-:Y:S08]  /*ced0*/  HMMA.16816.F32.BF16 R108, R136.reuse, R152, R108 ;  /* 0x00000098886c723c */ /* 0x040ff0000004186c */
[C---:B------:R-:W-:Y:S01]  /*cee0*/  HMMA.16816.F32.BF16 R112, R136.reuse, R154, R112 ;  /* 0x0000009a8870723c */ /* 0x040fe20000041870 */
[----:B------:R-:W1:Y:S07]  /*cef0*/  LDSM.16.MT88.4 R152, [R218+0x2800] ;  /* 0x00280000da98783b */ /* 0x000e6e0000004200 */
[C---:B--2---:R-:W-:Y:S08]  /*cf00*/  HMMA.16816.F32.BF16 R116, R136.reuse, R144, R116 ;  /* 0x000000908874723c */ /* 0x044ff00000041874 */
[C---:B------:R-:W-:Y:S08]  /*cf10*/  HMMA.16816.F32.BF16 R120, R136.reuse, R146, R120 ;  /* 0x000000928878723c */ /* 0x040ff00000041878 */
[C---:B----4-:R-:W-:Y:S08]  /*cf20*/  HMMA.16816.F32.BF16 R124, R136.reuse, R156, R124 ;  /* 0x0000009c887c723c */ /* 0x050ff0000004187c */
[----:B------:R-:W-:Y:S07]  /*cf30*/  HMMA.16816.F32.BF16 R128, R136, R158, R128 ;  /* 0x0000009e8880723c */ /* 0x000fee0000041880 */
[----:B------:R-:W-:Y:S02]  /*cf40*/  F2FP.BF16.PACK_AB R136, R192, R191 ;  /* 0x000000bfc088723e */ /* 0x000fe400000010ff */
[----:B------:R-:W-:Y:S03]  /*cf50*/  F2FP.BF16.PACK_AB R137, R190, R3 ;  /* 0x00000003be89723e */ /* 0x000fe600000010ff */
[----:B------:R-:W-:Y:S01]  /*cf60*/  F2FP.BF16.PACK_AB R138, R135, R189 ;  /* 0x000000bd878a723e */ /* 0x000fe200000010ff */
[----:B------:R-:W-:Y:S01]  /*cf70*/  FADD.FTZ R3, R3, R0 ;  /* 0x0000000003037221 */ /* 0x000fe20000010000 */
[----:B------:R-:W-:Y:S01]  /*cf80*/  F2FP.BF16.PACK_AB R139, R188, R134 ;  /* 0x00000086bc8b723e */ /* 0x000fe200000010ff */
[----:B------:R-:W-:Y:S02]  /*cf90*/  FADD.FTZ R0, R192, R2 ;  /* 0x00000002c0007221 */ /* 0x000fe40000010000 */
[----:B------:R-:W-:Y:S02]  /*cfa0*/  FADD.FTZ R3, R190, R3 ;  /* 0x00000003be037221 */ /* 0x000fe40000010000 */
[----:B------:R-:W-:Y:S02]  /*cfb0*/  FADD.FTZ R2, R189, R0 ;  /* 0x00000000bd027221 */ /* 0x000fe40000010000 */
[C---:B---3--:R-:W-:Y:S01]  /*cfc0*/  HMMA.16816.F32.BF16 R140, R136.reuse, R148, R4 ;  /* 0x00000094888c723c */ /* 0x048fe20000041804 */
[----:B------:R-:W2:Y:S02]  /*cfd0*/  LDSM.16.MT88.4 R4, [R221+0x5800] ;  /* 0x00580000dd04783b */ /* 0x000ea40000004200 */
[----:B------:R-:W-:Y:S01]  /*cfe0*/  FADD.FTZ R2, R135, R2 ;  /* 0x0000000287027221 */ /* 0x000fe20000010000 */
[----:B------:R-:W-:Y:S01]  /*cff0*/  MOV R135, R133 ;  /* 0x0000008500877202 */ /* 0x000fe20000000f00 */
[----:B------:R-:W-:Y:S03]  /*d000*/  FADD.FTZ R0, R134, R3 ;  /* 0x0000000386007221 */ /* 0x000fe60000010000 */
[C---:B------:R-:W-:Y:S01]  /*d010*/  HMMA.16816.F32.BF16 R144, R136.reuse, R150, R8 ;  /* 0x000000968890723c */ /* 0x040fe20000041808 */
[----:B------:R-:W3:Y:S03]  /*d020*/  LDSM.16.MT88.4 R8, [R220+0x5800] ;  /* 0x00580000dc08783b */ /* 0x000ee60000004200 */
[----:B------:R-:W-:Y:S04]  /*d030*/  FADD.FTZ R0, R188, R0 ;  /* 0x00000000bc007221 */ /* 0x000fe80000010000 */
[C---:B-1----:R-:W-:Y:S01]  /*d040*/  HMMA.16816.F32.BF16 R148, R136.reuse, R152, R12 ;  /* 0x000000988894723c */ /* 0x042fe2000004180c */
[----:B------:R-:W1:Y:S07]  /*d050*/  LDSM.16.MT88.4 R12, [R217+0x8800] ;  /* 0x00880000d90c783b */ /* 0x000e6e0000004200 */
[C---:B------:R-:W-:Y:S01]  /*d060*/  HMMA.16816.F32.BF16 R152, R136.reuse, R154, R16 ;  /* 0x0000009a8898723c */ /* 0x040fe20000041810 */
[----:B------:R-:W4:Y:S07]  /*d070*/  LDSM.16.MT88.4 R16, [R218+0x8800] ;  /* 0x00880000da10783b */ /* 0x000f2e0000004200 */
[C---:B------:R-:W-:Y:S01]  /*d080*/  HMMA.16816.F32.BF16 R156, R136.reuse, R160, R20 ;  /* 0x000000a0889c723c */ /* 0x040fe20000041814 */
[----:B------:R-:W-:Y:S07]  /*d090*/  LDSM.16.MT88.4 R20, [R220+0x8800] ;  /* 0x00880000dc14783b */ /* 0x000fee0000004200 */
[C---:B------:R-:W-:Y:S01]  /*d0a0*/  HMMA.16816.F32.BF16 R160, R136.reuse, R162, R24 ;  /* 0x000000a288a0723c */ /* 0x040fe20000041818 */
[----:B------:R-:W-:Y:S07]  /*d0b0*/  LDSM.16.MT88.4 R24, [R217+0xb800] ;  /* 0x00b80000d918783b */ /* 0x000fee0000004200 */
[C---:B------:R-:W-:Y:S01]  /*d0c0*/  HMMA.16816.F32.BF16 R164, R136.reuse, R168, R28 ;  /* 0x000000a888a4723c */ /* 0x040fe2000004181c */
[----:B------:R-:W-:Y:S07]  /*d0d0*/  LDSM.16.MT88.4 R28, [R221+0xb800] ;  /* 0x00b80000dd1c783b */ /* 0x000fee0000004200 */
[C---:B------:R-:W-:Y:S01]  /*d0e0*/  HMMA.16816.F32.BF16 R168, R136.reuse, R170, R32 ;  /* 0x000000aa88a8723c */ /* 0x040fe20000041820 */
[----:B------:R-:W-:Y:S04]  /*d0f0*/  STL [R1+0x10], R2 ;  /* 0x0000100201007387 */ /* 0x000fe80000100800 */
[----:B------:R-:W-:Y:S03]  /*d100*/  STL [R1+0x18], R0 ;  /* 0x0000180001007387 */ /* 0x000fe60000100800 */
[C---:B------:R-:W-:Y:S08]  /*d110*/  HMMA.16816.F32.BF16 R172, R136.reuse, R176, R36 ;  /* 0x000000b088ac723c */ /* 0x040ff00000041824 */
[C---:B------:R-:W-:Y:S08]  /*d120*/  HMMA.16816.F32.BF16 R176, R136.reuse, R178, R40 ;  /* 0x000000b288b0723c */ /* 0x040ff00000041828 */
[C---:B------:R-:W-:Y:S08]  /*d130*/  HMMA.16816.F32.BF16 R180, R136.reuse, R184, R44 ;  /* 0x000000b888b4723c */ /* 0x040ff0000004182c */
[C---:B------:R-:W-:Y:S08]  /*d140*/  HMMA.16816.F32.BF16 R184, R136.reuse, R186, R48 ;  /* 0x000000ba88b8723c */ /* 0x040ff00000041830 */
        /* <DEDUP_REMOVED lines=21> */
[C---:B-1----:R-:W-:Y:S08]  /*d2a0*/  HMMA.16816.F32.BF16 R124, R136.reuse, R12, R124 ;  /* 0x0000000c887c723c */ /* 0x042ff0000004187c */
[----:B------:R-:W-:Y:S07]  /*d2b0*/  HMMA.16816.F32.BF16 R128, R136, R14, R128 ;  /* 0x0000000e8880723c */ /* 0x000fee0000041880 */
[----:B------:R-:W-:Y:S01]  /*d2c0*/  MOV R136, R132 ;  /* 0x0000008400887202 */ /* 0x000fe20000000f00 */
[----:B------:R-:W-:-:S05]  /*d2d0*/  @P0 BRA `(.L_x_1286) ;  /* 0xffffadc000000947 */ /* 0x000fca000383ffff */
.L_x_1285:
[----:B--2---:R-:W-:-:S13]  /*d2e0*/  ISETP.GE.AND P0, PT, R252, RZ, PT ;  /* 0x000000fffc00720c */ /* 0x004fda0003f06270 */
[----:B------:R-:W-:Y:S05]  /*d2f0*/  @!P0 BRA `(.L_x_1287) ;  /* 0x00004f0000008947 */ /* 0x000fea0003800000 */
[----:B------:R-:W-:Y:S02]  /*d300*/  MOV R135, R132 ;  /* 0x0000008400877202 */ /* 0x000fe40000000f00 */
[----:B------:R-:W-:Y:S02]  /*d310*/  MOV R134, R133 ;  /* 0x0000008500867202 */ /* 0x000fe40000000f00 */
.L_x_1288:
[----:B-1----:R-:W2:Y:S01]  /*d320*/  LDL R0, [R1+0xc] ;  /* 0x00000c0001007983 */ /* 0x002ea20000100800 */
[----:B------:R-:W-:Y:S04]  /*d330*/  DEPBAR.LE SB0, 0x0 ;  /* 0x000080000000791a */ /* 0x000fe80000000000 */
[----:B------:R-:W3:Y:S01]  /*d340*/  LDL R14, [R1+0x34] ;  /* 0x00003400010e7983 */ /* 0x000ee20000100800 */
[----:B------:R-:W-:Y:S01]  /*d350*/  WARPSYNC 0xffffffff ;  /* 0xffffffff00007948 */ /* 0x000fe20003800000 */
[----:B------:R-:W-:Y:S02]  /*d360*/  IMAD.WIDE.U32 R12, R252, c[0x0][0x208], RZ ;  /* 0x00008200fc0c7a25 */ /* 0x000fe400078e00ff */
[----:B------:R-:W3:Y:S06]  /*d370*/  LDL.64 R2, [R1+0x28] ;  /* 0x0000280001027983 */ /* 0x000eec0000100a00 */
[----:B------:R-:W-:Y:S08]  /*d380*/  BAR.SYNC.DEFER_BLOCKING 0x0 ;  /* 0x0000000000007b1d */ /* 0x000ff00000010000 */
[----:B-----5:R-:W-:Y:S08]  /*d390*/  LDSM.16.M88.4 R48, [R223] ;  /* 0x00000000df30783b */ /* 0x020ff00000000200 */
[----:B------:R-:W1:Y:S08]  /*d3a0*/  LDSM.16.M88.4 R8, [R216] ;  /* 0x00000000d808783b */ /* 0x000e700000000200 */
[----:B------:R-:W4:Y:S08]  /*d3b0*/  LDSM.16.M88.4 R16, [R216+0x800] ;  /* 0x00080000d810783b */ /* 0x000f300000000200 */
[----:B------:R-:W2:Y:S08]  /*d3c0*/  LDSM.16.M88.4 R24, [R216+0x1000] ;  /* 0x00100000d818783b */ /* 0x000eb00000000200 */
        /* <DEDUP_REMOVED lines=12> */
[C---:B--2---:R-:W-:Y:S02]  /*d490*/  LOP3.LUT P4, RZ, R0.reuse, 0x2, RZ, 0xc0, !PT ;  /* 0x0000000200ff7812 */ /* 0x044fe4000788c0ff */
[----:B------:R-:W-:Y:S02]  /*d4a0*/  LOP3.LUT P3, RZ, R0, 0x1, RZ, 0xc0, !PT ;  /* 0x0000000100ff7812 */ /* 0x000fe4000786c0ff */
[----:B------:R-:W-:Y:S05]  /*d4b0*/  SHF.R.S32.HI R0, RZ, 0x1f, R252 ;  /* 0x0000001fff007819 */ /* 0x000fea00000114fc */
[----:B------:R-:W-:Y:S01]  /*d4c0*/  IMAD R0, R0, c[0x0][0x208], RZ ;  /* 0x0000820000007a24 */ /* 0x000fe200078e02ff */
[----:B---3--:R-:W-:Y:S03]  /*d4d0*/  MOV R3, R14 ;  /* 0x0000000e00037202 */ /* 0x008fe60000000f00 */
[----:B------:R-:W-:Y:S02]  /*d4e0*/  IMAD R0, R252, c[0x0][0x20c], R0 ;  /* 0x00008300fc007a24 */ /* 0x000fe400078e0200 */
[----:B------:R-:W-:Y:S03]  /*d4f0*/  IMAD.WIDE.U32 R2, R12, 0x60, R2 ;  /* 0x000000600c027825 */ /* 0x000fe600078e0002 */
[----:B------:R-:W-:Y:S02]  /*d500*/  IADD3 R0, R13, R0, RZ ;  /* 0x000000000d007210 */ /* 0x000fe40007ffe0ff */
[C---:B----4-:R-:W-:Y:S03]  /*d510*/  HMMA.16816.F32.BF16 R12, R48.reuse, R16, RZ ;  /* 0x00000010300c723c */ /* 0x050fe600000418ff */
[----:B------:R-:W-:Y:S05]  /*d520*/  IMAD R0, R0, 0x60, RZ ;  /* 0x0000006000007824 */ /* 0x000fea00078e02ff */
[C---:B------:R-:W-:Y:S01]  /*d530*/  HMMA.16816.F32.BF16 R16, R48.reuse, R18, RZ ;  /* 0x000000123010723c */ /* 0x040fe200000418ff */
[----:B------:R-:W-:Y:S03]  /*d540*/  IADD3 R3, R3, R0, RZ ;  /* 0x0000000003037210 */ /* 0x000fe60007ffe0ff */
[C---:B------:R-:W-:Y:S02]  /*d550*/  SHF.L.U32 R0, R2.reuse, 0x1, RZ ;  /* 0x0000000102007819 */ /* 0x040fe400000006ff */
[----:B------:R-:W-:Y:S02]  /*d560*/  SHF.L.U64.HI R2, R2, 0x1, R3 ;  /* 0x0000000102027819 */ /* 0x000fe40000010203 */
[C---:B------:R-:W-:Y:S01]  /*d570*/  HMMA.16816.F32.BF16 R20, R48.reuse, R24, RZ ;  /* 0x000000183014723c */ /* 0x040fe200000418ff */
[C---:B------:R-:W-:Y:S03]  /*d580*/  IADD3 R132, P2, R0.reuse, c[0x0][0x1f8], RZ ;  /* 0x00007e0000847a10 */ /* 0x040fe60007f5e0ff */
[----:B------:R-:W-:Y:S02]  /*d590*/  IADD3 R28, P1, R0, 0x80, RZ ;  /* 0x00000080001c7810 */ /* 0x000fe40007f3e0ff */
[----:B------:R-:W-:Y:S02]  /*d5a0*/  IADD3.X R133, R2, c[0x0][0x1fc], RZ, P2, !PT ;  /* 0x00007f0002857a10 */ /* 0x000fe400017fe4ff */
[C---:B------:R-:W-:Y:S01]  /*d5b0*/  HMMA.16816.F32.BF16 R24, R48.reuse, R26, RZ ;  /* 0x0000001a3018723c */ /* 0x040fe200000418ff */
[----:B------:R-:W-:Y:S02]  /*d5c0*/  IADD3 R28, P0, R28, c[0x0][0x1f8], RZ ;  /* 0x00007e001c1c7a10 */ /* 0x000fe40007f1e0ff */
[----:B------:R-:W-:Y:S01]  /*d5d0*/  @!PT LDS RZ, [RZ] ;  /* 0x00000000fffff984 */ /* 0x000fe20000000800 */
[----:B------:R-:W-:Y:S01]  /*d5e0*/  @!PT LDS RZ, [RZ] ;  /* 0x00000000fffff984 */ /* 0x000fe20000000800 */
[----:B------:R-:W-:Y:S01]  /*d5f0*/  @!PT LDS RZ, [RZ] ;  /* 0x00000000fffff984 */ /* 0x000fe20000000800 */
[----:B------:R2:W-:Y:S01]  /*d600*/  LDGSTS.E.BYPASS.LTC128B.128 [R251+0x100], [R132.64], !P4 ;  /* 0x0010000084fb7fae */ /* 0x0005e2000e101d48 */
[----:B------:R-:W-:Y:S02]  /*d610*/  IADD3 R38, P2, R0, 0x100, RZ ;  /* 0x0000010000267810 */ /* 0x000fe40007f5e0ff */
[--C-:B------:R-:W-:Y:S02]  /*d620*/  IADD3.X R29, RZ, c[0x0][0x1fc], R2.reuse, P0, P1 ;  /* 0x00007f00ff1d7a10 */ /* 0x100fe400007e2402 */
[----:B------:R-:W-:Y:S03]  /*d630*/  IADD3 R38, P0, R38, c[0x0][0x1f8], RZ ;  /* 0x00007e0026267a10 */ /* 0x000fe60007f1e0ff */
[----:B------:R3:W-:Y:S01]  /*d640*/  LDGSTS.E.BYPASS.LTC128B.128 [R251+0x3100], [R28.64], !P3 ;  /* 0x031000001cfb7fae */ /* 0x0007e2000d901d48 */
[--C-:B------:R-:W-:Y:S02]  /*d650*/  IADD3.X R39, RZ, c[0x0][0x1fc], R2.reuse, P0, P2 ;  /* 0x00007f00ff277a10 */ /* 0x100fe400007e4402 */
[----:B------:R-:W-:Y:S04]  /*d660*/  IADD3 R0, P1, R0, 0x180, RZ ;  /* 0x0000018000007810 */ /* 0x000fe80007f3e0ff */
[----:B------:R-:W-:Y:S01]  /*d670*/  IADD3 R36, P0, R0, c[0x0][0x1f8], RZ ;  /* 0x00007e0000247a10 */ /* 0x000fe20007f1e0ff */
[----:B------:R4:W-:Y:S01]  /*d680*/  LDGSTS.E.BYPASS.LTC128B.128 [R251+0x6100], [R38.64], !P6 ;  /* 0x0610000026fb7fae */ /* 0x0009e2000f101d48 */
[----:B------:R-:W-:Y:S02]  /*d690*/  MOV R0, c[0x0][0x208] ;  /* 0x0000820000007a02 */ /* 0x000fe40000000f00 */
[----:B------:R-:W-:Y:S02]  /*d6a0*/  IADD3.X R37, RZ, c[0x0][0x1fc], R2, P0, P1 ;  /* 0x00007f00ff257a10 */ /* 0x000fe400007e2402 */
[----:B------:R-:W-:Y:S03]  /*d6b0*/  SHF.L.U32 R3, R0, 0x6, RZ ;  /* 0x0000000600037819 */ /* 0x000fe600000006ff */
[----:B------:R4:W-:Y:S01]  /*d6c0*/  LDGSTS.E.BYPASS.LTC128B.128 [R251+0x9100], [R36.64], !P5 ;  /* 0x0910000024fb7fae */ /* 0x0009e2000e901d48 */
[----:B------:R-:W-:Y:S04]  /*d6d0*/  IADD3 R2, P1, R132, R3, RZ ;  /* 0x0000000384027210 */ /* 0x000fe80007f3e0ff */
[----:B--2---:R-:W-:Y:S01]  /*d6e0*/  IADD3 R132, P0, R3, R2, RZ ;  /* 0x0000000203847210 */ /* 0x004fe20007f1e0ff */
[C---:B---3--:R-:W-:Y:S08]  /*d6f0*/  HMMA.16816.F32.BF16 R28, R48.reuse, R32, RZ ;  /* 0x00000020301c723c */ /* 0x048ff000000418ff */
[C---:B------:R-:W-:Y:S08]  /*d700*/  HMMA.16816.F32.BF16 R32, R48.reuse, R34, RZ ;  /* 0x000000223020723c */ /* 0x040ff000000418ff */
[C---:B----4-:R-:W-:Y:S08]  /*d710*/  HMMA.16816.F32.BF16 R36, R48.reuse, R40, RZ ;  /* 0x000000283024723c */ /* 0x050ff000000418ff */
[C---:B------:R-:W-:Y:S08]  /*d720*/  HMMA.16816.F32.BF16 R40, R48.reuse, R42, RZ ;  /* 0x0000002a3028723c */ /* 0x040ff000000418ff */
[C---:B-1----:R-:W-:Y:S07]  /*d730*/  HMMA.16816.F32.BF16 R44, R48.reuse, R136, RZ ;  /* 0x00000088302c723c */ /* 0x042fee00000418ff */
[----:B------:R-:W-:Y:S01]  /*d740*/  MOV R137, 0x6 ;  /* 0x0000000600897802 */ /* 0x000fe20000000f00 */
[----:B------:R-:W-:Y:S04]  /*d750*/  HMMA.16816.F32.BF16 R48, R48, R138, RZ ;  /* 0x0000008a3030723c */ /* 0x000fe800000418ff */
[----:B------:R-:W-:Y:S04]  /*d760*/  SHF.L.U64.HI R0, R0, R137, c[0x0][0x20c] ;  /* 0x0000830000007619 */ /* 0x000fe80000010289 */
[C---:B------:R-:W-:Y:S05]  /*d770*/  HMMA.16816.F32.BF16 R4, R188.reuse, R192, R4 ;  /* 0x000000c0bc04723c */ /* 0x040fea0000041804 */
[----:B------:R-:W-:Y:S03]  /*d780*/  IADD3.X R3, R133, R0, RZ, P1, !PT ;  /* 0x0000000085037210 */ /* 0x000fe60000ffe4ff */
[C---:B------:R-:W-:Y:S02]  /*d790*/  HMMA.16816.F32.BF16 R8, R188.reuse, R194, R8 ;  /* 0x000000c2bc08723c */ /* 0x040fe40000041808 */
[----:B------:R1:W-:Y:S02]  /*d7a0*/  LDGSTS.E.BYPASS.LTC128B.128 [R251+0x1100], [R2.64], !P4 ;  /* 0x0110000002fb7fae */ /* 0x0003e4000e101d48 */
[----:B------:R-:W-:Y:S02]  /*d7b0*/  IADD3.X R133, R0, R3, RZ, P0, !PT ;  /* 0x0000000300857210 */ /* 0x000fe400007fe4ff */
[C---:B------:R-:W-:Y:S02]  /*d7c0*/  ISETP.GT.AND P0, PT, R252.reuse, RZ, PT ;  /* 0x000000fffc00720c */ /* 0x040fe40003f04270 */
[C---:B------:R-:W-:Y:S02]  /*d7d0*/  HMMA.16816.F32.BF16 R12, R188.reuse, R196, R12 ;  /* 0x000000c4bc0c723c */ /* 0x040fe4000004180c */
[----:B------:R1:W-:Y:S02]  /*d7e0*/  LDGSTS.E.BYPASS.LTC128B.128 [R251+0x4100], [R2.64+0x80], !P3 ;  /* 0x0410008002fb7fae */ /* 0x0003e4000d901d48 */
[----:B------:R-:W-:Y:S04]  /*d7f0*/  IADD3 R252, R252, -0x1, RZ ;  /* 0xfffffffffcfc7810 */ /* 0x000fe80007ffe0ff */
[C---:B------:R-:W-:Y:S02]  /*d800*/  HMMA.16816.F32.BF16 R16, R188.reuse, R198, R16 ;  /* 0x000000c6bc10723c */ /* 0x040fe40000041810 */
[----:B------:R1:W-:Y:S06]  /*d810*/  LDGSTS.E.BYPASS.LTC128B.128 [R251+0x7100], [R2.64+0x100], !P6 ;  /* 0x0710010002fb7fae */ /* 0x0003ec000f101d48 */
[C---:B------:R-:W-:Y:S02]  /*d820*/  HMMA.16816.F32.BF16 R20, R188.reuse, R200, R20 ;  /* 0x000000c8bc14723c */ /* 0x040fe40000041814 */
[----:B------:R1:W-:Y:S06]  /*d830*/  LDGSTS.E.BYPASS.LTC128B.128 [R251+0xa100], [R2.64+0x180], !P5 ;  /* 0x0a10018002fb7fae */ /* 0x0003ec000e901d48 */
[C---:B------:R-:W-:Y:S02]  /*d840*/  HMMA.16816.F32.BF16 R24, R188.reuse, R202, R24 ;  /* 0x000000cabc18723c */ /* 0x040fe40000041818 */
[----:B------:R2:W-:Y:S06]  /*d850*/  LDGSTS.E.BYPASS.LTC128B.128 [R251+0x2100], [R132.64], !P4 ;  /* 0x0210000084fb7fae */ /* 0x0005ec000e101d48 */
[C---:B------:R-:W-:Y:S02]  /*d860*/  HMMA.16816.F32.BF16 R28, R188.reuse, R204, R28 ;  /* 0x000000ccbc1c723c */ /* 0x040fe4000004181c */
[----:B------:R2:W-:Y:S06]  /*d870*/  LDGSTS.E.BYPASS.LTC128B.128 [R251+0x5100], [R132.64+0x80], !P3 ;  /* 0x0510008084fb7fae */ /* 0x0005ec000d901d48 */
[C---:B------:R-:W-:Y:S02]  /*d880*/  HMMA.16816.F32.BF16 R32, R188.reuse, R206, R32 ;  /* 0x000000cebc20723c */ /* 0x040fe40000041820 */
[----:B------:R2:W-:Y:S06]  /*d890*/  LDGSTS.E.BYPASS.LTC128B.128 [R251+0x8100], [R132.64+0x100], !P6 ;  /* 0x0810010084fb7fae */ /* 0x0005ec000f101d48 */
[C---:B------:R-:W-:Y:S02]  /*d8a0*/  HMMA.16816.F32.BF16 R36, R188.reuse, R208, R36 ;  /* 0x000000d0bc24723c */ /* 0x040fe40000041824 */
[----:B------:R2:W-:Y:S06]  /*d8b0*/  LDGSTS.E.BYPASS.LTC128B.128 [R251+0xb100], [R132.64+0x180], !P5 ;  /* 0x0b10018084fb7fae */ /* 0x0005ec000e901d48 */
[C---:B------:R-:W-:Y:S02]  /*d8c0*/  HMMA.16816.F32.BF16 R40, R188.reuse, R210, R40 ;  /* 0x000000d2bc28723c */ /* 0x040fe40000041828 */
[----:B------:R-:W-:Y:S06]  /*d8d0*/  LDSM.16.M88.4 R136, [R226] ;  /* 0x00000000e288783b */ /* 0x000fec0000000200 */
[C---:B------:R-:W-:Y:S02]  /*d8e0*/  HMMA.16816.F32.BF16 R44, R188.reuse, R212, R44 ;  /* 0x000000d4bc2c723c */ /* 0x040fe4000004182c */
[----:B------:R-:W3:Y:S06]  /*d8f0*/  LDSM.16.M88.4 R192, [R222] ;  /* 0x00000000dec0783b */ /* 0x000eec0000000200 */
[----:B------:R-:W-:Y:S02]  /*d900*/  HMMA.16816.F32.BF16 R48, R188, R214, R48 ;  /* 0x000000d6bc30723c */ /* 0x000fe40000041830 */
[----:B------:R-:W4:Y:S08]  /*d910*/  LDSM.16.M88.4 R196, [R222+0x800] ;  /* 0x00080000dec4783b */ /* 0x000f300000000200 */
[----:B------:R-:W1:Y:S08]  /*d920*/  LDSM.16.M88.4 R200, [R222+0x1000] ;  /* 0x00100000dec8783b */ /* 0x000e700000000200 */
[----:B------:R-:W0:Y:S08]  /*d930*/  LDGDEPBAR ;  /* 0x00000000000079af */ /* 0x000e300000000000 */
[----:B------:R-:W1:Y:S01]  /*d940*/  LDSM.16.M88.4 R204, [R222+0x1800] ;  /* 0x00180000decc783b */ /* 0x000e620000000200 */
[C---:B---3--:R-:W-:Y:S07]  /*d950*/  HMMA.16816.F32.BF16 R4, R136.reuse, R192, R4 ;  /* 0x000000c08804723c */ /* 0x048fee0000041804 */
[----:B------:R-:W3:Y:S01]  /*d960*/  LDSM.16.M88.4 R188, [R222+0x2000] ;  /* 0x00200000debc783b */ /* 0x000ee20000000200 */
[C---:B------:R-:W-:Y:S07]  /*d970*/  HMMA.16816.F32.BF16 R8, R136.reuse, R194, R8 ;  /* 0x000000c28808723c */ /* 0x040fee0000041808 */
[----:B------:R-:W2:Y:S01]  /*d980*/  LDSM.16.M88.4 R208, [R222+0x2800] ;  /* 0x00280000ded0783b */ /* 0x000ea20000000200 */
[C---:B----4-:R-:W-:Y:S07]  /*d990*/  HMMA.16816.F32.BF16 R12, R136.reuse, R196, R12 ;  /* 0x000000c4880c723c */ /* 0x050fee000004180c */
[----:B------:R-:W-:Y:S01]  /*d9a0*/  LDSM.16.M88.4 R192, [R219] ;  /* 0x00000000dbc0783b */ /* 0x000fe20000000200 */
[C---:B------:R-:W-:Y:S07]  /*d9b0*/  HMMA.16816.F32.BF16 R16, R136.reuse, R198, R16 ;  /* 0x000000c68810723c */ /* 0x040fee0000041810 */
[----:B------:R-:W-:Y:S01]  /*d9c0*/  LDSM.16.M88.4 R196, [R219+0x800] ;  /* 0x00080000dbc4783b */ /* 0x000fe20000000200 */
[C---:B-1----:R-:W-:Y:S08]  /*d9d0*/  HMMA.16816.F32.BF16 R20, R136.reuse, R200, R20 ;  /* 0x000000c88814723c */ /* 0x042ff00000041814 */
        /* <DEDUP_REMOVED lines=8> */
[C---:B--2---:R-:W-:Y:S08]  /*da60*/  HMMA.16816.F32.BF16 R44, R136.reuse, R208, R44 ;  /* 0x000000d0882c723c */ /* 0x044ff0000004182c */
        /* <DEDUP_REMOVED lines=154> */
[----:B------:R-:W-:Y:S01]  /*e410*/  LDSM.16.M88.4 R208, [R216+0xa000] ;  /* 0x00a00000d8d0783b */ /* 0x000fe20000000200 */
        /* <DEDUP_REMOVED lines=26> */
[C---:B------:R-:W-:Y:S01]  /*e5c0*/  HMMA.16816.F32.BF16 R24, R196.reuse, R210, R24 ;  /* 0x000000d2c418723c */ /* 0x040fe20000041818 */
[----:B------:R-:W4:Y:S07]  /*e5d0*/  LDSM.16.M88.4 R208, [R232] ;  /* 0x00000000e8d0783b */ /* 0x000f2e0000000200 */
[C---:B--2---:R-:W-:Y:S08]  /*e5e0*/  HMMA.16816.F32.BF16 R28, R196.reuse, R136, R28 ;  /* 0x00000088c41c723c */ /* 0x044ff0000004181c */
[C---:B------:R-:W-:Y:S01]  /*e5f0*/  HMMA.16816.F32.BF16 R32, R196.reuse, R138, R32 ;  /* 0x0000008ac420723c */ /* 0x040fe20000041820 */
[----:B------:R-:W2:Y:S07]  /*e600*/  LDSM.16.M88.4 R136, [R231] ;  /* 0x00000000e788783b */ /* 0x000eae0000000200 */
[C---:B-1----:R-:W-:Y:S08]  /*e610*/  HMMA.16816.F32.BF16 R36, R196.reuse, R188, R36 ;  /* 0x000000bcc424723c */ /* 0x042ff00000041824 */
[C---:B------:R-:W-:Y:S01]  /*e620*/  HMMA.16816.F32.BF16 R40, R196.reuse, R190, R40 ;  /* 0x000000bec428723c */ /* 0x040fe20000041828 */
[----:B------:R-:W1:Y:S07]  /*e630*/  LDSM.16.M88.4 R188, [R230] ;  /* 0x00000000e6bc783b */ /* 0x000e6e0000000200 */
[C---:B---3--:R-:W-:Y:S08]  /*e640*/  HMMA.16816.F32.BF16 R44, R196.reuse, R192, R44 ;  /* 0x000000c0c42c723c */ /* 0x048ff0000004182c */
[----:B------:R-:W-:Y:S01]  /*e650*/  HMMA.16816.F32.BF16 R48, R196, R194, R48 ;  /* 0x000000c2c430723c */ /* 0x000fe20000041830 */
[----:B------:R-:W3:Y:S07]  /*e660*/  LDSM.16.M88.4 R192, [R229] ;  /* 0x00000000e5c0783b */ /* 0x000eee0000000200 */
[C---:B----4-:R-:W-:Y:S01]  /*e670*/  HMMA.16816.F32.BF16 R4, R200.reuse, R204, R4 ;  /* 0x000000ccc804723c */ /* 0x050fe20000041804 */
[----:B------:R-:W4:Y:S07]  /*e680*/  LDSM.16.M88.4 R196, [R228] ;  /* 0x00000000e4c4783b */ /* 0x000f2e0000000200 */
[C---:B------:R-:W-:Y:S01]  /*e690*/  HMMA.16816.F32.BF16 R8, R200.reuse, R206, R8 ;  /* 0x000000cec808723c */ /* 0x040fe20000041808 */
[----:B------:R-:W-:Y:S07]  /*e6a0*/  LDSM.16.M88.4 R204, [R226+0xc000] ;  /* 0x00c00000e2cc783b */ /* 0x000fee0000000200 */
[C---:B------:R-:W-:Y:S08]  /*e6b0*/  HMMA.16816.F32.BF16 R12, R200.reuse, R208, R12 ;  /* 0x000000d0c80c723c */ /* 0x040ff0000004180c */
[C---:B------:R-:W-:Y:S01]  /*e6c0*/  HMMA.16816.F32.BF16 R16, R200.reuse, R210, R16 ;  /* 0x000000d2c810723c */ /* 0x040fe20000041810 */
[----:B------:R-:W4:Y:S07]  /*e6d0*/  LDSM.16.M88.4 R208, [R222+0x9000] ;  /* 0x00900000ded0783b */ /* 0x000f2e0000000200 */
        /* <DEDUP_REMOVED lines=9> */
[C---:B----4-:R-:W-:Y:S08]  /*e770*/  HMMA.16816.F32.BF16 R44, R200.reuse, R196, R44 ;  /* 0x000000c4c82c723c */ /* 0x050ff0000004182c */
[----:B------:R-:W-:Y:S01]  /*e780*/  HMMA.16816.F32.BF16 R48, R200, R198, R48 ;  /* 0x000000c6c830723c */ /* 0x000fe20000041830 */
[----:B------:R-:W4:Y:S07]  /*e790*/  LDSM.16.M88.4 R196, [R222+0xb000] ;  /* 0x00b00000dec4783b */ /* 0x000f2e0000000200 */
[C---:B------:R-:W-:Y:S01]  /*e7a0*/  HMMA.16816.F32.BF16 R4, R204.reuse, R208, R4 ;  /* 0x000000d0cc04723c */ /* 0x040fe20000041804 */
[----:B------:R-:W-:Y:S07]  /*e7b0*/  LDSM.16.M88.4 R200, [R225+0xc000] ;  /* 0x00c00000e1c8783b */ /* 0x000fee0000000200 */
[C---:B------:R-:W-:Y:S01]  /*e7c0*/  HMMA.16816.F32.BF16 R8, R204.reuse, R210, R8 ;  /* 0x000000d2cc08723c */ /* 0x040fe20000041808 */
[----:B------:R-:W-:Y:S07]  /*e7d0*/  LDSM.16.M88.4 R208, [R219+0x9000] ;  /* 0x00900000dbd0783b */ /* 0x000fee0000000200 */
[C---:B--2---:R-:W-:Y:S08]  /*e7e0*/  HMMA.16816.F32.BF16 R12, R204.reuse, R136, R12 ;  /* 0x00000088cc0c723c */ /* 0x044ff0000004180c */
[C---:B------:R-:W-:Y:S01]  /*e7f0*/  HMMA.16816.F32.BF16 R16, R204.reuse, R138, R16 ;  /* 0x0000008acc10723c */ /* 0x040fe20000041810 */
[----:B------:R-:W2:Y:S07]  /*e800*/  LDSM.16.M88.4 R136, [R222+0xb800] ;  /* 0x00b80000de88783b */ /* 0x000eae0000000200 */
[C---:B-1----:R-:W-:Y:S08]  /*e810*/  HMMA.16816.F32.BF16 R20, R204.reuse, R188, R20 ;  /* 0x000000bccc14723c */ /* 0x042ff00000041814 */
[C---:B------:R-:W-:Y:S08]  /*e820*/  HMMA.16816.F32.BF16 R24, R204.reuse, R190, R24 ;  /* 0x000000becc18723c */ /* 0x040ff00000041818 */
[C---:B---3--:R-:W-:Y:S08]  /*e830*/  HMMA.16816.F32.BF16 R28, R204.reuse, R192, R28 ;  /* 0x000000c0cc1c723c */ /* 0x048ff0000004181c */
[C---:B------:R-:W-:Y:S08]  /*e840*/  HMMA.16816.F32.BF16 R32, R204.reuse, R194, R32 ;  /* 0x000000c2cc20723c */ /* 0x040ff00000041820 */
[C---:B----4-:R-:W-:Y:S08]  /*e850*/  HMMA.16816.F32.BF16 R36, R204.reuse, R196, R36 ;  /* 0x000000c4cc24723c */ /* 0x050ff00000041824 */
[C---:B------:R-:W-:Y:S08]  /*e860*/  HMMA.16816.F32.BF16 R40, R204.reuse, R198, R40 ;  /* 0x000000c6cc28723c */ /* 0x040ff00000041828 */
[C---:B--2---:R-:W-:Y:S08]  /*e870*/  HMMA.16816.F32.BF16 R44, R204.reuse, R136, R44 ;  /* 0x00000088cc2c723c */ /* 0x044ff0000004182c */
[----:B------:R-:W-:Y:S01]  /*e880*/  HMMA.16816.F32.BF16 R48, R204, R138, R48 ;  /* 0x0000008acc30723c */ /* 0x000fe20000041830 */
[----:B------:R-:W1:Y:S07]  /*e890*/  LDSM.16.M88.4 R136, [R219+0x9800] ;  /* 0x00980000db88783b */ /* 0x000e6e0000000200 */
[C---:B------:R-:W-:Y:S08]  /*e8a0*/  HMMA.16816.F32.BF16 R4, R200.reuse, R208, R4 ;  /* 0x000000d0c804723c */ /* 0x040ff00000041804 */
[C---:B------:R-:W-:Y:S11]  /*e8b0*/  HMMA.16816.F32.BF16 R8, R200.reuse, R210, R8 ;  /* 0x000000d2c808723c */ /* 0x040ff60000041808 */
[----:B------:R-:W-:Y:S05]  /*e8c0*/  @!UPT UIADD3 URZ, URZ, URZ, URZ ;  /* 0x0000003f3f3ff290 */ /* 0x000fea000fffe03f */
[----:B------:R-:W-:Y:S02]  /*e8d0*/  FMUL.FTZ R4, R4, c[0x0][0x320] ;  /* 0x0000c80004047a20 */ /* 0x000fe40000410000 */
[----:B------:R-:W-:Y:S02]  /*e8e0*/  FMUL.FTZ R5, R5, c[0x0][0x320] ;  /* 0x0000c80005057a20 */ /* 0x000fe40000410000 */
[----:B------:R-:W-:Y:S01]  /*e8f0*/  FMUL.FTZ R6, R6, c[0x0][0x320] ;  /* 0x0000c80006067a20 */ /* 0x000fe20000410000 */
[----:B------:R-:W2:Y:S01]  /*e900*/  MUFU.TANH R189, R4 ;  /* 0x0000000400bd7308 */ /* 0x000ea20000002400 */
[----:B------:R-:W-:Y:S02]  /*e910*/  FMUL.FTZ R7, R7, c[0x0][0x320] ;  /* 0x0000c80007077a20 */ /* 0x000fe40000410000 */
[----:B------:R-:W-:Y:S01]  /*e920*/  FMUL.FTZ R8, R8, c[0x0][0x320] ;  /* 0x0000c80008087a20 */ /* 0x000fe20000410000 */
[C---:B-1----:R-:W-:Y:S03]  /*e930*/  HMMA.16816.F32.BF16 R12, R200.reuse, R136, R12 ;  /* 0x00000088c80c723c */ /* 0x042fe6000004180c */
[----:B------:R-:W-:Y:S02]  /*e940*/  FMUL.FTZ R9, R9, c[0x0][0x320] ;  /* 0x0000c80009097a20 */ /* 0x000fe40000410000 */
[----:B------:R-:W-:Y:S01]  /*e950*/  FMUL.FTZ R10, R10, c[0x0][0x320] ;  /* 0x0000c8000a0a7a20 */ /* 0x000fe20000410000 */
[----:B------:R-:W1:Y:S01]  /*e960*/  MUFU.TANH R191, R5 ;  /* 0x0000000500bf7308 */ /* 0x000e620000002400 */
[----:B------:R-:W-:Y:S01]  /*e970*/  FMUL.FTZ R11, R11, c[0x0][0x320] ;  /* 0x0000c8000b0b7a20 */ /* 0x000fe20000410000 */
[C---:B------:R-:W-:Y:S08]  /*e980*/  HMMA.16816.F32.BF16 R16, R200.reuse, R138, R16 ;  /* 0x0000008ac810723c */ /* 0x040ff00000041810 */
[----:B------:R-:W3:Y:S01]  /*e990*/  MUFU.TANH R194, R6 ;  /* 0x0000000600c27308 */ /* 0x000ee20000002400 */
[----:B--2---:R-:W-:Y:S07]  /*e9a0*/  FMNMX.FTZ R0, R189, R134, !PT ;  /* 0x00000086bd007209 */ /* 0x004fee0007810000 */
[----:B------:R-:W-:Y:S02]  /*e9b0*/  FMUL.FTZ R12, R12, c[0x0][0x320] ;  /* 0x0000c8000c0c7a20 */ /* 0x000fe40000410000 */
[----:B------:R2:W4:Y:S01]  /*e9c0*/  MUFU.TANH R195, R7 ;  /* 0x0000000700c37308 */ /* 0x0005220000002400 */
[----:B------:R-:W-:Y:S02]  /*e9d0*/  FMUL.FTZ R13, R13, c[0x0][0x320] ;  /* 0x0000c8000d0d7a20 */ /* 0x000fe40000410000 */
[----:B------:R-:W-:Y:S01]  /*e9e0*/  FMUL.FTZ R14, R14, c[0x0][0x320] ;  /* 0x0000c8000e0e7a20 */ /* 0x000fe20000410000 */
[----:B-1----:R-:W-:Y:S01]  /*e9f0*/  FMNMX.FTZ R0, R191, R0, !PT ;  /* 0x00000000bf007209 */ /* 0x002fe20007810000 */
[----:B------:R-:W-:Y:S02]  /*ea00*/  FMUL.FTZ R15, R15, c[0x0][0x320] ;  /* 0x0000c8000f0f7a20 */ /* 0x000fe40000410000 */
[----:B------:R-:W-:Y:S02]  /*ea10*/  FMUL.FTZ R16, R16, c[0x0][0x320] ;  /* 0x0000c80010107a20 */ /* 0x000fe40000410000 */
[----:B------:R-:W-:Y:S01]  /*ea20*/  FMUL.FTZ R17, R17, c[0x0][0x320] ;  /* 0x0000c80011117a20 */ /* 0x000fe20000410000 */
[----:B------:R-:W1:Y:S01]  /*ea30*/  MUFU.TANH R190, R8 ;  /* 0x0000000800be7308 */ /* 0x000e620000002400 */
[----:B------:R-:W-:Y:S02]  /*ea40*/  FMUL.FTZ R18, R18, c[0x0][0x320] ;  /* 0x0000c80012127a20 */ /* 0x000fe40000410000 */
[----:B------:R-:W-:Y:S01]  /*ea50*/  FMUL.FTZ R19, R19, c[0x0][0x320] ;  /* 0x0000c80013137a20 */ /* 0x000fe20000410000 */
[----:B---3--:R-:W-:Y:S06]  /*ea60*/  FMNMX.FTZ R2, R194, R135, !PT ;  /* 0x00000087c2027209 */ /* 0x008fec0007810000 */
[----:B------:R-:W3:Y:S01]  /*ea70*/  MUFU.TANH R188, R9 ;  /* 0x0000000900bc7308 */ /* 0x000ee20000002400 */
[----:B--2---:R-:W2:Y:S01]  /*ea80*/  LDSM.16.M88.4 R4, [R219+0xa000] ;  /* 0x00a00000db04783b */ /* 0x004ea20000000200 */
[----:B----4-:R-:W-:Y:S08]  /*ea90*/  FMNMX.FTZ R2, R195, R2, !PT ;  /* 0x00000002c3027209 */ /* 0x010ff00007810000 */
[----:B------:R-:W4:Y:S01]  /*eaa0*/  MUFU.TANH R192, R10 ;  /* 0x0000000a00c07308 */ /* 0x000f220000002400 */
[----:B-1----:R-:W-:Y:S09]  /*eab0*/  FMNMX.FTZ R0, R190, R0, !PT ;  /* 0x00000000be007209 */ /* 0x002ff20007810000 */
[----:B------:R1:W1:Y:S01]  /*eac0*/  MUFU.TANH R193, R11 ;  /* 0x0000000b00c17308 */ /* 0x0002620000002400 */
[----:B---3--:R-:W-:Y:S09]  /*ead0*/  FMNMX.FTZ R0, R188, R0, !PT ;  /* 0x00000000bc007209 */ /* 0x008ff20007810000 */
[----:B------:R-:W-:Y:S01]  /*eae0*/  MUFU.TANH R197, R13 ;  /* 0x0000000d00c57308 */ /* 0x000fe20000002400 */
[----:B----4-:R-:W-:Y:S09]  /*eaf0*/  FMNMX.FTZ R2, R192, R2, !PT ;  /* 0x00000002c0027209 */ /* 0x010ff20007810000 */
[----:B------:R-:W3:Y:S01]  /*eb00*/  MUFU.TANH R196, R12 ;  /* 0x0000000c00c47308 */ /* 0x000ee20000002400 */
[C---:B--2---:R-:W-:Y:S01]  /*eb10*/  HMMA.16816.F32.BF16 R20, R200.reuse, R4, R20 ;  /* 0x00000004c814723c */ /* 0x044fe20000041814 */
[----:B-1----:R-:W1:Y:S02]  /*eb20*/  LDSM.16.M88.4 R8, [R219+0xa800] ;  /* 0x00a80000db08783b */ /* 0x002e640000000200 */
[----:B------:R-:W-:Y:S06]  /*eb30*/  FMNMX.FTZ R2, R193, R2, !PT ;  /* 0x00000002c1027209 */ /* 0x000fec0007810000 */
[----:B------:R-:W2:Y:S01]  /*eb40*/  MUFU.TANH R198, R14 ;  /* 0x0000000e00c67308 */ /* 0x000ea20000002400 */
[C---:B------:R-:W-:Y:S01]  /*eb50*/  HMMA.16816.F32.BF16 R24, R200.reuse, R6, R24 ;  /* 0x00000006c818723c */ /* 0x040fe20000041818 */
[----:B------:R-:W4:Y:S08]  /*eb60*/  LDSM.16.M88.4 R4, [R219+0xb000] ;  /* 0x00b00000db04783b */ /* 0x000f300000000200 */
[----:B------:R-:W1:Y:S03]  /*eb70*/  MUFU.TANH R204, R16 ;  /* 0x0000001000cc7308 */ /* 0x000e660000002400 */
[----:B---3--:R-:W-:Y:S02]  /*eb80*/  FMNMX.FTZ R0, R196, R0, !PT ;  /* 0x00000000c4007209 */ /* 0x008fe40007810000 */
[----:B------:R-:W-:Y:S02]  /*eb90*/  FMUL.FTZ R22, R22, c[0x0][0x320] ;  /* 0x0000c80016167a20 */ /* 0x000fe40000410000 */
[----:B------:R-:W-:Y:S01]  /*eba0*/  FMNMX.FTZ R0, R197, R0, !PT ;  /* 0x00000000c5007209 */ /* 0x000fe20007810000 */
[----:B------:R-:W-:Y:S02]  /*ebb0*/  FMUL.FTZ R23, R23, c[0x0][0x320] ;  /* 0x0000c80017177a20 */ /* 0x000fe40000410000 */
        /* <DEDUP_REMOVED lines=9> */
[----:B-1----:R-:W-:Y:S01]  /*ec50*/  FMNMX.FTZ R0, R204, R0, !PT ;  /* 0x00000000cc007209 */ /* 0x002fe20007810000 */
[C---:B------:R-:W-:Y:S07]  /*ec60*/  HMMA.16816.F32.BF16 R28, R200.reuse, R8, R28 ;  /* 0x00000008c81c723c */ /* 0x040fee000004181c */
[----:B------:R-:W-:Y:S01]  /*ec70*/  MUFU.TANH R215, R23 ;  /* 0x0000001700d77308 */ /* 0x000fe20000002400 */
[C---:B------:R-:W-:Y:S01]  /*ec80*/  HMMA.16816.F32.BF16 R32, R200.reuse, R10, R32 ;  /* 0x0000000ac820723c */ /* 0x040fe20000041820 */
[----:B------:R-:W1:Y:S01]  /*ec90*/  LDSM.16.M88.4 R8, [R219+0xb800] ;  /* 0x00b80000db08783b */ /* 0x000e620000000200 */
[----:B------:R-:W-:Y:S04]  /*eca0*/  DEPBAR.LE SB0, 0x0 ;  /* 0x000080000000791a */ /* 0x000fe80000000000 */
[----:B---3--:R-:W-:Y:S02]  /*ecb0*/  FMNMX.FTZ R2, R199, R2, !PT ;  /* 0x00000002c7027209 */ /* 0x008fe40007810000 */
[C---:B----4-:R-:W-:Y:S01]  /*ecc0*/  HMMA.16816.F32.BF16 R36, R200.reuse, R4, R36 ;  /* 0x00000004c824723c */ /* 0x050fe20000041824 */
[----:B------:R-:W2:Y:S01]  /*ecd0*/  LDL R5, [R1+0x30] ;  /* 0x0000300001057983 */ /* 0x000ea20000100800 */
[----:B------:R-:W3:Y:S03]  /*ece0*/  MUFU.TANH R205, R17 ;  /* 0x0000001100cd7308 */ /* 0x000ee60000002400 */
[----:B------:R-:W-:Y:S03]  /*ecf0*/  BAR.SYNC.DEFER_BLOCKING 0x0 ;  /* 0x0000000000007b1d */ /* 0x000fe60000010000 */
[C---:B------:R-:W-:Y:S04]  /*ed00*/  HMMA.16816.F32.BF16 R40, R200.reuse, R6, R40 ;  /* 0x00000006c828723c */ /* 0x040fe80000041828 */
[----:B------:R-:W-:Y:S02]  /*ed10*/  FMUL.FTZ R28, R28, c[0x0][0x320] ;  /* 0x0000c8001c1c7a20 */ /* 0x000fe40000410000 */
[----:B------:R-:W-:Y:S02]  /*ed20*/  FMUL.FTZ R29, R29, c[0x0][0x320] ;  /* 0x0000c8001d1d7a20 */ /* 0x000fe40000410000 */
[----:B------:R-:W-:Y:S04]  /*ed30*/  FMUL.FTZ R30, R30, c[0x0][0x320] ;  /* 0x0000c8001e1e7a20 */ /* 0x000fe80000410000 */
[----:B------:R-:W-:Y:S02]  /*ed40*/  FMUL.FTZ R31, R31, c[0x0][0x320] ;  /* 0x0000c8001f1f7a20 */ /* 0x000fe40000410000 */
[----:B------:R-:W-:Y:S02]  /*ed50*/  FMUL.FTZ R32, R32, c[0x0][0x320] ;  /* 0x0000c80020207a20 */ /* 0x000fe40000410000 */
[----:B------:R-:W-:Y:S02]  /*ed60*/  FMUL.FTZ R38, R38, c[0x0][0x320] ;  /* 0x0000c80026267a20 */ /* 0x000fe40000410000 */
[----:B------:R-:W-:Y:S01]  /*ed70*/  FMUL.FTZ R39, R39, c[0x0][0x320] ;  /* 0x0000c80027277a20 */ /* 0x000fe20000410000 */
[----:B---3--:R-:W-:Y:S01]  /*ed80*/  FMNMX.FTZ R0, R205, R0, !PT ;  /* 0x00000000cd007209 */ /* 0x008fe20007810000 */
[----:B------:R-:W-:Y:S01]  /*ed90*/  FMUL.FTZ R34, R34, c[0x0][0x320] ;  /* 0x0000c80022227a20 */ /* 0x000fe20000410000 */
[----:B------:R-:W3:Y:S01]  /*eda0*/  MUFU.TANH R138, R28 ;  /* 0x0000001c008a7308 */ /* 0x000ee20000002400 */
[----:B------:R-:W-:Y:S02]  /*edb0*/  FMUL.FTZ R36, R36, c[0x0][0x320] ;  /* 0x0000c80024247a20 */ /* 0x000fe40000410000 */
[----:B------:R-:W-:Y:S01]  /*edc0*/  FMUL.FTZ R37, R37, c[0x0][0x320] ;  /* 0x0000c80025257a20 */ /* 0x000fe20000410000 */
[C---:B-1----:R-:W-:Y:S03]  /*edd0*/  HMMA.16816.F32.BF16 R44, R200.reuse, R8, R44 ;  /* 0x00000008c82c723c */ /* 0x042fe6000004182c */
[----:B------:R-:W-:Y:S02]  /*ede0*/  FMUL.FTZ R40, R40, c[0x0][0x320] ;  /* 0x0000c80028287a20 */ /* 0x000fe40000410000 */
[----:B------:R-:W-:Y:S01]  /*edf0*/  FMUL.FTZ R43, R43, c[0x0][0x320] ;  /* 0x0000c8002b2b7a20 */ /* 0x000fe20000410000 */
[----:B------:R-:W-:Y:S01]  /*ee00*/  MUFU.TANH R132, R29 ;  /* 0x0000001d00847308 */ /* 0x000fe20000002400 */
[----:B------:R-:W-:Y:S01]  /*ee10*/  FMUL.FTZ R35, R35, c[0x0][0x320] ;  /* 0x0000c80023237a20 */ /* 0x000fe20000410000 */
[----:B------:R-:W-:Y:S01]  /*ee20*/  HMMA.16816.F32.BF16 R48, R200, R10, R48 ;  /* 0x0000000ac830723c */ /* 0x000fe20000041830 */
[----:B------:R-:W4:Y:S03]  /*ee30*/  LDL.64 R10, [R1+0x20] ;  /* 0x00002000010a7983 */ /* 0x000f260000100a00 */
[----:B------:R-:W-:Y:S02]  /*ee40*/  FMUL.FTZ R33, R33, c[0x0][0x320] ;  /* 0x0000c80021217a20 */ /* 0x000fe40000410000 */
[----:B------:R-:W-:Y:S02]  /*ee50*/  FMUL.FTZ R42, R42, c[0x0][0x320] ;  /* 0x0000c8002a2a7a20 */ /* 0x000fe40000410000 */
[----:B------:R-:W1:Y:S01]  /*ee60*/  MUFU.TANH R206, R18 ;  /* 0x0000001200ce7308 */ /* 0x000e620000002400 */
[----:B------:R-:W-:Y:S03]  /*ee70*/  FMUL.FTZ R41, R41, c[0x0][0x320] ;  /* 0x0000c80029297a20 */ /* 0x000fe60000410000 */
[----:B---3--:R-:W-:Y:S01]  /*ee80*/  MOV R202, R138 ;  /* 0x0000008a00ca7202 */ /* 0x008fe20000000f00 */
[----:B------:R-:W-:Y:S04]  /*ee90*/  @P0 IMAD.WIDE.U32 R6, R252, c[0x0][0x1e0], RZ ;  /* 0x00007800fc060a25 */ /* 0x000fe800078e00ff */
[----:B------:R-:W-:Y:S01]  /*eea0*/  FMUL.FTZ R44, R44, c[0x0][0x320] ;  /* 0x0000c8002c2c7a20 */ /* 0x000fe20000410000 */
[----:B------:R-:W3:Y:S01]  /*eeb0*/  MUFU.TANH R208, R20 ;  /* 0x0000001400d07308 */ /* 0x000ee20000002400 */
[----:B------:R-:W-:Y:S02]  /*eec0*/  FMUL.FTZ R45, R45, c[0x0][0x320] ;  /* 0x0000c8002d2d7a20 */ /* 0x000fe40000410000 */
[----:B------:R-:W-:Y:S02]  /*eed0*/  FMUL.FTZ R46, R46, c[0x0][0x320] ;  /* 0x0000c8002e2e7a20 */ /* 0x000fe40000410000 */
[----:B------:R-:W-:Y:S02]  /*eee0*/  FMUL.FTZ R47, R47, c[0x0][0x320] ;  /* 0x0000c8002f2f7a20 */ /* 0x000fe40000410000 */
[----:B------:R-:W-:Y:S02]  /*eef0*/  FMUL.FTZ R50, R50, c[0x0][0x320] ;  /* 0x0000c80032327a20 */ /* 0x000fe40000410000 */
[----:B------:R-:W-:Y:S01]  /*ef00*/  FMUL.FTZ R49, R49, c[0x0][0x320] ;  /* 0x0000c80031317a20 */ /* 0x000fe20000410000 */
[----:B------:R-:W3:Y:S01]  /*ef10*/  MUFU.TANH R209, R21 ;  /* 0x0000001500d17308 */ /* 0x000ee20000002400 */
[----:B------:R-:W-:Y:S01]  /*ef20*/  FMUL.FTZ R48, R48, c[0x0][0x320] ;  /* 0x0000c80030307a20 */ /* 0x000fe20000410000 */
[----:B-1----:R-:W-:Y:S08]  /*ef30*/  FMNMX.FTZ R2, R206, R2, !PT ;  /* 0x00000002ce027209 */ /* 0x002ff00007810000 */
[----:B------:R-:W1:Y:S01]  /*ef40*/  MUFU.TANH R207, R19 ;  /* 0x0000001300cf7308 */ /* 0x000e620000002400 */
[----:B---3--:R-:W-:Y:S09]  /*ef50*/  FMNMX.FTZ R0, R208, R0, !PT ;  /* 0x00000000d0007209 */ /* 0x008ff20007810000 */
[----:B------:R-:W3:Y:S01]  /*ef60*/  MUFU.TANH R213, R24 ;  /* 0x0000001800d57308 */ /* 0x000ee20000002400 */
[----:B------:R-:W-:Y:S09]  /*ef70*/  FMNMX.FTZ R0, R209, R0, !PT ;  /* 0x00000000d1007209 */ /* 0x000ff20007810000 */
[----:B------:R-:W3:Y:S01]  /*ef80*/  MUFU.TANH R136, R33 ;  /* 0x0000002100887308 */ /* 0x000ee20000002400 */
[----:B-1----:R-:W-:Y:S04]  /*ef90*/  FMNMX.FTZ R2, R207, R2, !PT ;  /* 0x00000002cf027209 */ /* 0x002fe80007810000 */
[----:B------:R-:W-:Y:S05]  /*efa0*/  FMNMX.FTZ R2, R214, R2, !PT ;  /* 0x00000002d6027209 */ /* 0x000fea0007810000 */
[----:B------:R-:W1:Y:S01]  /*efb0*/  MUFU.TANH R12, R26 ;  /* 0x0000001a000c7308 */ /* 0x000e620000002400 */
[----:B------:R-:W-:Y:S02]  /*efc0*/  FMNMX.FTZ R2, R215, R2, !PT ;  /* 0x00000002d7027209 */ /* 0x000fe40007810000 */
[----:B---3--:R-:W-:Y:S07]  /*efd0*/  FMNMX.FTZ R0, R213, R0, !PT ;  /* 0x00000000d5007209 */ /* 0x008fee0007810000 */
[----:B------:R-:W3:Y:S01]  /*efe0*/  MUFU.TANH R212, R25 ;  /* 0x0000001900d47308 */ /* 0x000ee20000002400 */
[----:B------:R-:W-:Y:S02]  /*eff0*/  MOV R201, R136 ;  /* 0x0000008800c97202 */ /* 0x000fe40000000f00 */
[----:B------:R-:W-:Y:S07]  /*f000*/  MOV R33, R132 ;  /* 0x0000008400217202 */ /* 0x000fee0000000f00 */
[----:B------:R-:W3:Y:S01]  /*f010*/  MUFU.TANH R210, R27 ;  /* 0x0000001b00d27308 */ /* 0x000ee20000002400 */
[----:B-1----:R-:W-:Y:S04]  /*f020*/  MOV R203, R12 ;  /* 0x0000000c00cb7202 */ /* 0x002fe80000000f00 */
[----:B------:R-:W-:Y:S05]  /*f030*/  FMNMX.FTZ R2, R203, R2, !PT ;  /* 0x00000002cb027209 */ /* 0x000fea0007810000 */
[----:B------:R-:W1:Y:S01]  /*f040*/  MUFU.TANH R137, R32 ;  /* 0x0000002000897308 */ /* 0x000e620000002400 */
[----:B---3--:R-:W-:Y:S04]  /*f050*/  FMNMX.FTZ R0, R212, R0, !PT ;  /* 0x00000000d4007209 */ /* 0x008fe80007810000 */
[----:B------:R-:W-:Y:S05]  /*f060*/  FMNMX.FTZ R0, R202, R0, !PT ;  /* 0x00000000ca007209 */ /* 0x000fea0007810000 */
[----:B------:R1:W-:Y:S01]  /*f070*/  MUFU.TANH R17, R35 ;  /* 0x0000002300117308 */ /* 0x0003e20000002400 */
[----:B------:R-:W-:Y:S02]  /*f080*/  FMNMX.FTZ R0, R33, R0, !PT ;  /* 0x0000000021007209 */ /* 0x000fe40007810000 */
[----:B------:R-:W-:Y:S07]  /*f090*/  FMNMX.FTZ R2, R210, R2, !PT ;  /* 0x00000002d2027209 */ /* 0x000fee0007810000 */
[----:B------:R-:W3:Y:S10]  /*f0a0*/  MUFU.TANH R18, R30 ;  /* 0x0000001e00127308 */ /* 0x000ef40000002400 */
[----:B------:R-:W3:Y:S01]  /*f0b0*/  MUFU.TANH R211, R31 ;  /* 0x0000001f00d37308 */ /* 0x000ee20000002400 */
[----:B-1----:R-:W-:Y:S04]  /*f0c0*/  MOV R35, R137 ;  /* 0x0000008900237202 */ /* 0x002fe80000000f00 */
[----:B------:R-:W-:Y:S05]  /*f0d0*/  FMNMX.FTZ R0, R35, R0, !PT ;  /* 0x0000000023007209 */ /* 0x000fea0007810000 */
[----:B------:R-:W1:Y:S01]  /*f0e0*/  MUFU.TANH R139, R34 ;  /* 0x00000022008b7308 */ /* 0x000e620000002400 */
[----:B------:R-:W-:Y:S02]  /*f0f0*/  FMNMX.FTZ R0, R201, R0, !PT ;  /* 0x00000000c9007209 */ /* 0x000fe40007810000 */
[----:B---3--:R-:W-:Y:S07]  /*f100*/  FMNMX.FTZ R2, R18, R2, !PT ;  /* 0x0000000212027209 */ /* 0x008fee0007810000 */
[----:B------:R-:W3:Y:S01]  /*f110*/  MUFU.TANH R16, R36 ;  /* 0x0000002400107308 */ /* 0x000ee20000002400 */
[----:B------:R-:W-:Y:S09]  /*f120*/  FMNMX.FTZ R2, R211, R2, !PT ;  /* 0x00000002d3027209 */ /* 0x000ff20007810000 */
[----:B------:R-:W-:Y:S01]  /*f130*/  MUFU.TANH R24, R37 ;  /* 0x0000002500187308 */ /* 0x000fe20000002400 */
[----:B-1----:R-:W-:Y:S02]  /*f140*/  MOV R200, R139 ;  /* 0x0000008b00c87202 */ /* 0x002fe40000000f00 */
[----:B------:R-:W-:Y:S02]  /*f150*/  MOV R139, 0x6 ;  /* 0x00000006008b7802 */ /* 0x000fe40000000f00 */
[----:B------:R-:W-:Y:S05]  /*f160*/  FMNMX.FTZ R2, R200, R2, !PT ;  /* 0x00000002c8027209 */ /* 0x000fea0007810000 */
[----:B------:R-:W1:Y:S01]  /*f170*/  MUFU.TANH R3, R42 ;  /* 0x0000002a00037308 */ /* 0x000e620000002400 */
[----:B---3--:R-:W-:Y:S09]  /*f180*/  FMNMX.FTZ R0, R16, R0, !PT ;  /* 0x0000000010007209 */ /* 0x008ff20007810000 */
[----:B------:R1:W-:Y:S10]  /*f190*/  MUFU.TANH R136, R50 ;  /* 0x0000003200887308 */ /* 0x0003f40000002400 */
[----:B------:R-:W3:Y:S10]  /*f1a0*/  MUFU.TANH R25, R40 ;  /* 0x0000002800197308 */ /* 0x000ef40000002400 */
[----:B------:R-:W3:Y:S01]  /*f1b0*/  MUFU.TANH R27, R38 ;  /* 0x00000026001b7308 */ /* 0x000ee20000002400 */
[----:B-1----:R-:W-:Y:S02]  /*f1c0*/  MOV R50, R3 ;  /* 0x0000000300327202 */ /* 0x002fe40000000f00 */
[----:B------:R-:W-:Y:S02]  /*f1d0*/  FMNMX.FTZ R3, R17, R2, !PT ;  /* 0x0000000211037209 */ /* 0x000fe40007810000 */
[----:B------:R-:W-:Y:S01]  /*f1e0*/  FMNMX.FTZ R2, R24, R0, !PT ;  /* 0x0000000018027209 */ /* 0x000fe20007810000 */
[----:B------:R-:W-:Y:S04]  /*f1f0*/  FMUL.FTZ R0, R51, c[0x0][0x320] ;  /* 0x0000c80033007a20 */ /* 0x000fe80000410000 */
[----:B------:R-:W1:Y:S01]  /*f200*/  MUFU.TANH R133, R44 ;  /* 0x0000002c00857308 */ /* 0x000e620000002400 */
[----:B------:R-:W-:Y:S02]  /*f210*/  MOV R51, R16 ;  /* 0x0000001000337202 */ /* 0x000fe40000000f00 */
[----:B---3--:R-:W-:Y:S07]  /*f220*/  FMNMX.FTZ R2, R25, R2, !PT ;  /* 0x0000000219027209 */ /* 0x008fee0007810000 */
[----:B------:R1:W-:Y:S01]  /*f230*/  MUFU.TANH R9, R49 ;  /* 0x0000003100097308 */ /* 0x0003e20000002400 */
[----:B------:R-:W-:Y:S09]  /*f240*/  FMNMX.FTZ R3, R27, R3, !PT ;  /* 0x000000031b037209 */ /* 0x000ff20007810000 */
[----:B------:R-:W3:Y:S10]  /*f250*/  MUFU.TANH R19, R41 ;  /* 0x0000002900137308 */ /* 0x000ef40000002400 */
[----:B------:R3:W-:Y:S01]  /*f260*/  MUFU.TANH R137, R0 ;  /* 0x0000000000897308 */ /* 0x0007e20000002400 */
[----:B-1----:R-:W-:Y:S09]  /*f270*/  MOV R49, R133 ;  /* 0x0000008500317202 */ /* 0x002ff20000000f00 */
[----:B------:R-:W1:Y:S10]  /*f280*/  MUFU.TANH R26, R39 ;  /* 0x00000027001a7308 */ /* 0x000e740000002400 */
[----:B------:R-:W2:Y:S01]  /*f290*/  MUFU.TANH R40, R45 ;  /* 0x0000002d00287308 */ /* 0x000ea20000002400 */
[----:B---3--:R-:W-:Y:S04]  /*f2a0*/  FMNMX.FTZ R0, R19, R2, !PT ;  /* 0x0000000213007209 */ /* 0x008fe80007810000 */
[----:B------:R-:W-:Y:S05]  /*f2b0*/  FMNMX.FTZ R0, R49, R0, !PT ;  /* 0x0000000031007209 */ /* 0x000fea0007810000 */
[----:B------:R-:W3:Y:S01]  /*f2c0*/  MUFU.TANH R41, R43 ;  /* 0x0000002b00297308 */ /* 0x000ee20000002400 */
[----:B-1----:R-:W-:Y:S04]  /*f2d0*/  FMNMX.FTZ R3, R26, R3, !PT ;  /* 0x000000031a037209 */ /* 0x002fe80007810000 */
[----:B------:R-:W-:Y:S05]  /*f2e0*/  FMNMX.FTZ R2, R50, R3, !PT ;  /* 0x0000000332027209 */ /* 0x000fea0007810000 */
[----:B------:R-:W1:Y:S01]  /*f2f0*/  MUFU.TANH R20, R48 ;  /* 0x0000003000147308 */ /* 0x000e620000002400 */
[----:B--2---:R-:W-:Y:S09]  /*f300*/  FMNMX.FTZ R0, R40, R0, !PT ;  /* 0x0000000028007209 */ /* 0x004ff20007810000 */
[----:B------:R-:W2:Y:S01]  /*f310*/  MUFU.TANH R32, R46 ;  /* 0x0000002e00207308 */ /* 0x000ea20000002400 */
[----:B---3--:R-:W-:Y:S09]  /*f320*/  FMNMX.FTZ R2, R41, R2, !PT ;  /* 0x0000000229027209 */ /* 0x008ff20007810000 */
[----:B------:R-:W3:Y:S01]  /*f330*/  MUFU.TANH R34, R47 ;  /* 0x0000002f00227308 */ /* 0x000ee20000002400 */
[----:B-1----:R-:W-:Y:S04]  /*f340*/  FMNMX.FTZ R133, R20, R0, !PT ;  /* 0x0000000014857209 */ /* 0x002fe80007810000 */
[----:B------:R-:W-:Y:S05]  /*f350*/  FMNMX.FTZ R133, R9, R133, !PT ;  /* 0x0000008509857209 */ /* 0x000fea0007810000 */
[----:B------:R-:W1:Y:S01]  /*f360*/  SHFL.BFLY PT, R3, R133, 0x2, 0x1f ;  /* 0x0c401f0085037f89 */ /* 0x000e6200000e0000 */
[----:B--2---:R-:W-:Y:S04]  /*f370*/  FMNMX.FTZ R2, R32, R2, !PT ;  /* 0x0000000220027209 */ /* 0x004fe80007810000 */
[----:B---3--:R-:W-:Y:S04]  /*f380*/  FMNMX.FTZ R0, R34, R2, !PT ;  /* 0x0000000222007209 */ /* 0x008fe80007810000 */
[----:B------:R-:W-:Y:S04]  /*f390*/  FMNMX.FTZ R0, R136, R0, !PT ;  /* 0x0000000088007209 */ /* 0x000fe80007810000 */
[----:B------:R-:W-:Y:S05]  /*f3a0*/  FMNMX.FTZ R0, R137, R0, !PT ;  /* 0x0000000089007209 */ /* 0x000fea0007810000 */
[----:B------:R-:W2:Y:S01]  /*f3b0*/  SHFL.BFLY PT, R2, R0, 0x2, 0x1f ;  /* 0x0c401f0000027f89 */ /* 0x000ea200000e0000 */
[----:B-1----:R-:W-:Y:S07]  /*f3c0*/  FMNMX.FTZ R133, R133, R3, !PT ;  /* 0x0000000385857209 */ /* 0x002fee0007810000 */
[----:B------:R-:W1:Y:S01]  /*f3d0*/  SHFL.BFLY PT, R4, R133, 0x1, 0x1f ;  /* 0x0c201f0085047f89 */ /* 0x000e6200000e0000 */
[----:B--2---:R-:W-:Y:S07]  /*f3e0*/  FMNMX.FTZ R0, R0, R2, !PT ;  /* 0x0000000200007209 */ /* 0x004fee0007810000 */
[----:B------:R-:W2:Y:S01]  /*f3f0*/  SHFL.BFLY PT, R3, R0, 0x1, 0x1f ;  /* 0x0c201f0000037f89 */ /* 0x000ea200000e0000 */
[----:B-1----:R-:W-:Y:S02]  /*f400*/  FMNMX.FTZ R133, R133, R4, !PT ;  /* 0x0000000485857209 */ /* 0x002fe40007810000 */
[----:B------:R-:W-:Y:S03]  /*f410*/  @P0 SHF.R.S32.HI R4, RZ, 0x1f, R252 ;  /* 0x0000001fff040819 */ /* 0x000fe600000114fc */
[C---:B------:R-:W-:Y:S02]  /*f420*/  FMUL.FTZ R138, R133.reuse, c[0x0][0x2d0] ;  /* 0x0000b400858a7a20 */ /* 0x040fe40000410000 */
[----:B------:R-:W-:Y:S02]  /*f430*/  @P0 IMAD R4, R4, c[0x0][0x1e0], RZ ;  /* 0x0000780004040a24 */ /* 0x000fe400078e02ff */
[----:B------:R-:W-:Y:S01]  /*f440*/  FFMA.FTZ R8, R190, c[0x0][0x2d0], -R138 ;  /* 0x0000b400be087a23 */ /* 0x000fe2000001088a */
[----:B------:R-:W-:Y:S01]  /*f450*/  MOV R190, R9 ;  /* 0x0000000900be7202 */ /* 0x000fe20000000f00 */
[----:B------:R-:W-:Y:S02]  /*f460*/  FADD.FTZ R2, -R133, R134 ;  /* 0x0000008685027221 */ /* 0x000fe40000010100 */
[----:B------:R1:W-:Y:S01]  /*f470*/  MUFU.EX2 R15, R8 ;  /* 0x00000008000f7308 */ /* 0x0003e20000000800 */
[----:B--2---:R-:W-:Y:S01]  /*f480*/  FMNMX.FTZ R132, R0, R3, !PT ;  /* 0x0000000300847209 */ /* 0x004fe20007810000 */
[----:B------:R-:W-:Y:S01]  /*f490*/  @P0 IMAD R3, R252, c[0x0][0x1e4], R4 ;  /* 0x00007900fc030a24 */ /* 0x000fe200078e0204 */
[----:B----4-:R-:W-:Y:S01]  /*f4a0*/  @P0 MOV R4, R10 ;  /* 0x0000000a00040202 */ /* 0x010fe20000000f00 */
[----:B------:R-:W-:Y:S02]  /*f4b0*/  FMUL.FTZ R0, R2, c[0x0][0x2d0] ;  /* 0x0000b40002007a20 */ /* 0x000fe40000410000 */
[----:B------:R-:W-:Y:S01]  /*f4c0*/  FMUL.FTZ R134, R132, c[0x0][0x2d0] ;  /* 0x0000b40084867a20 */ /* 0x000fe20000410000 */
[----:B------:R-:W-:Y:S01]  /*f4d0*/  @P0 IADD3 R3, R7, R3, RZ ;  /* 0x0000000307030210 */ /* 0x000fe20007ffe0ff */
[----:B------:R-:W-:Y:S01]  /*f4e0*/  @P0 IMAD.WIDE.U32 R4, R6, 0x60, R4 ;  /* 0x0000006006040825 */ /* 0x000fe200078e0004 */
[----:B------:R-:W-:Y:S01]  /*f4f0*/  @P0 MOV R7, c[0x0][0x1e0] ;  /* 0x0000780000070a02 */ /* 0x000fe20000000f00 */
[----:B------:R2:W3:Y:S02]  /*f500*/  MUFU.EX2 R2, R0 ;  /* 0x0000000000027308 */ /* 0x0004e40000000800 */
[----:B------:R-:W-:Y:S01]  /*f510*/  @P0 IMAD R3, R3, 0x60, RZ ;  /* 0x0000006003030824 */ /* 0x000fe200078e02ff */
[----:B------:R-:W-:Y:S01]  /*f520*/  @P0 SHF.L.U32 R6, R4, 0x1, RZ ;  /* 0x0000000104060819 */ /* 0x000fe200000006ff */
[----:B------:R-:W-:Y:S01]  /*f530*/  FFMA.FTZ R136, R136, c[0x0][0x2d0], -R134 ;  /* 0x0000b40088887a23 */ /* 0x000fe20000010886 */
[----:B------:R-:W-:Y:S02]  /*f540*/  @P0 SHF.L.U64.HI R14, R7, R139, c[0x0][0x1e4] ;  /* 0x00007900070e0619 */ /* 0x000fe4000001028b */
[----:B------:R-:W-:Y:S01]  /*f550*/  @P0 IADD3 R3, R5, R3, RZ ;  /* 0x0000000305030210 */ /* 0x000fe20007ffe0ff */
[--C-:B------:R-:W-:Y:S01]  /*f560*/  FFMA.FTZ R5, R189, c[0x0][0x2d0], -R138.reuse ;  /* 0x0000b400bd057a23 */ /* 0x100fe2000001088a */
[----:B------:R-:W-:Y:S01]  /*f570*/  @P0 IADD3 R10, P2, R6, 0x80, RZ ;  /* 0x00000080060a0810 */ /* 0x000fe20007f5e0ff */
[--C-:B-1----:R-:W-:Y:S01]  /*f580*/  FFMA.FTZ R8, R188, c[0x0][0x2d0], -R138.reuse ;  /* 0x0000b400bc087a23 */ /* 0x102fe2000001088a */
[----:B------:R-:W-:Y:S01]  /*f590*/  @P0 SHF.L.U64.HI R3, R4, 0x1, R3 ;  /* 0x0000000104030819 */ /* 0x000fe20000010203 */
[----:B------:R-:W1:Y:S01]  /*f5a0*/  MUFU.EX2 R21, R5 ;  /* 0x0000000500157308 */ /* 0x000e620000000800 */
[----:B------:R-:W-:Y:S02]  /*f5b0*/  @P0 IADD3 R10, P1, R10, c[0x0][0x1c8], RZ ;  /* 0x000072000a0a0a10 */ /* 0x000fe40007f3e0ff */
[----:B------:R-:W-:Y:S02]  /*f5c0*/  @P0 SHF.L.U32 R7, R7, 0x6, RZ ;  /* 0x0000000607070819 */ /* 0x000fe400000006ff */
[----:B------:R-:W-:Y:S02]  /*f5d0*/  @P0 IADD3.X R11, RZ, c[0x0][0x1cc], R3, P1, P2 ;  /* 0x00007300ff0b0a10 */ /* 0x000fe40000fe4403 */
[C---:B------:R-:W-:Y:S02]  /*f5e0*/  @P0 IADD3 R4, P1, R6.reuse, c[0x0][0x1c8], RZ ;  /* 0x0000720006040a10 */ /* 0x040fe40007f3e0ff */
[----:B------:R-:W-:Y:S01]  /*f5f0*/  @P0 IADD3 R12, P2, R6, 0x100, RZ ;  /* 0x00000100060c0810 */ /* 0x000fe20007f5e0ff */
[----:B------:R-:W-:Y:S01]  /*f600*/  MUFU.EX2 R43, R8 ;  /* 0x00000008002b7308 */ /* 0x000fe20000000800 */
[----:B------:R-:W-:Y:S01]  /*f610*/  MOV R189, R32 ;  /* 0x0000002000bd7202 */ /* 0x000fe20000000f00 */
[----:B--2---:R-:W-:Y:S01]  /*f620*/  FADD.FTZ R0, -R132, R135 ;  /* 0x0000008784007221 */ /* 0x004fe20000010100 */
[----:B------:R-:W-:Y:S01]  /*f630*/  MOV R135, R18 ;  /* 0x0000001200877202 */ /* 0x000fe20000000f00 */
[----:B---3--:R-:W-:Y:S01]  /*f640*/  FMUL.FTZ R16, R2, R152 ;  /* 0x0000009802107220 */ /* 0x008fe20000410000 */
[----:B------:R-:W-:Y:S01]  /*f650*/  MOV R152, R17 ;  /* 0x0000001100987202 */ /* 0x000fe20000000f00 */
[----:B------:R-:W-:Y:S02]  /*f660*/  FMUL.FTZ R0, R0, c[0x0][0x2d0] ;  /* 0x0000b40000007a20 */ /* 0x000fe40000410000 */
[C---:B------:R-:W-:Y:S02]  /*f670*/  FMUL.FTZ R17, R2.reuse, R153 ;  /* 0x0000009902117220 */ /* 0x040fe40000410000 */
[C---:B------:R-:W-:Y:S01]  /*f680*/  FMUL.FTZ R32, R2.reuse, R168 ;  /* 0x000000a802207220 */ /* 0x040fe20000410000 */
[----:B------:R-:W-:Y:S01]  /*f690*/  MOV R168, R33 ;  /* 0x0000002100a87202 */ /* 0x000fe20000000f00 */
[----:B------:R-:W2:Y:S01]  /*f6a0*/  MUFU.EX2 R0, R0 ;  /* 0x0000000000007308 */ /* 0x000ea20000000800 */
[C---:B------:R-:W-:Y:S01]  /*f6b0*/  FMUL.FTZ R33, R2.reuse, R169 ;  /* 0x000000a902217220 */ /* 0x040fe20000410000 */
[----:B-1----:R-:W-:Y:S01]  /*f6c0*/  MOV R188, R21 ;  /* 0x0000001500bc7202 */ /* 0x002fe20000000f00 */
[----:B------:R-:W-:Y:S01]  /*f6d0*/  FFMA.FTZ R5, R191, c[0x0][0x2d0], -R138 ;  /* 0x0000b400bf057a23 */ /* 0x000fe2000001088a */
[----:B------:R-:W-:Y:S01]  /*f6e0*/  MOV R191, R19 ;  /* 0x0000001300bf7202 */ /* 0x000fe20000000f00 */
[C---:B------:R-:W-:Y:S02]  /*f6f0*/  FMUL.FTZ R52, R2.reuse, R52 ;  /* 0x0000003402347220 */ /* 0x040fe40000410000 */
[C---:B------:R-:W-:Y:S02]  /*f700*/  FMUL.FTZ R53, R2.reuse, R53 ;  /* 0x0000003502357220 */ /* 0x040fe40000410000 */
[C---:B------:R-:W-:Y:S01]  /*f710*/  FMUL.FTZ R56, R2.reuse, R56 ;  /* 0x0000003802387220 */ /* 0x040fe20000410000 */
[----:B------:R1:W3:Y:S01]  /*f720*/  MUFU.EX2 R36, R5 ;  /* 0x0000000500247308 */ /* 0x0002e20000000800 */
[C---:B------:R-:W-:Y:S02]  /*f730*/  FMUL.FTZ R57, R2.reuse, R57 ;  /* 0x0000003902397220 */ /* 0x040fe40000410000 */
[C---:B------:R-:W-:Y:S02]  /*f740*/  FMUL.FTZ R60, R2.reuse, R60 ;  /* 0x0000003c023c7220 */ /* 0x040fe40000410000 */
        /* <DEDUP_REMOVED lines=8> */
[C---:B------:R-:W-:Y:S02]  /*f7d0*/  FMUL.FTZ R55, R0.reuse, R55 ;  /* 0x0000003700377220 */ /* 0x040fe40000410000 */
[C---:B------:R-:W-:Y:S01]  /*f7e0*/  FMUL.FTZ R58, R0.reuse, R58 ;  /* 0x0000003a003a7220 */ /* 0x040fe20000410000 */
[----:B-1----:R-:W-:Y:S01]  /*f7f0*/  @P0 IADD3.X R5, R3, c[0x0][0x1cc], RZ, P1, !PT ;  /* 0x0000730003050a10 */ /* 0x002fe20000ffe4ff */
[----:B------:R-:W-:Y:S01]  /*f800*/  FMUL.FTZ R59, R0, R59 ;  /* 0x0000003b003b7220 */ /* 0x000fe20000410000 */
[----:B------:R-:W-:Y:S01]  /*f810*/  @P0 IADD3 R12, P1, R12, c[0x0][0x1c8], RZ ;  /* 0x000072000c0c0a10 */ /* 0x000fe20007f3e0ff */
[C---:B------:R-:W-:Y:S02]  /*f820*/  FMUL.FTZ R62, R0.reuse, R62 ;  /* 0x0000003e003e7220 */ /* 0x040fe40000410000 */
[----:B------:R1:W-:Y:S01]  /*f830*/  @P0 LDGSTS.E.BYPASS.LTC128B.128 [R251+0xc100], [R4.64], !P4 ;  /* 0x0c10000004fb0fae */ /* 0x0003e2000e101d48 */
[--C-:B------:R-:W-:Y:S01]  /*f840*/  @P0 IADD3.X R13, RZ, c[0x0][0x1cc], R3.reuse, P1, P2 ;  /* 0x00007300ff0d0a10 */ /* 0x100fe20000fe4403 */
[----:B------:R-:W-:Y:S01]  /*f850*/  FMUL.FTZ R63, R0, R63 ;  /* 0x0000003f003f7220 */ /* 0x000fe20000410000 */
[----:B------:R-:W-:Y:S01]  /*f860*/  @P0 IADD3 R6, P2, R6, 0x180, RZ ;  /* 0x0000018006060810 */ /* 0x000fe20007f5e0ff */
[C---:B------:R-:W-:Y:S02]  /*f870*/  FMUL.FTZ R66, R0.reuse, R66 ;  /* 0x0000004200427220 */ /* 0x040fe40000410000 */
[----:B------:R-:W-:Y:S01]  /*f880*/  FMUL.FTZ R67, R0, R67 ;  /* 0x0000004300437220 */ /* 0x000fe20000410000 */
[----:B------:R-:W-:Y:S01]  /*f890*/  @P0 IADD3 R8, P1, R6, c[0x0][0x1c8], RZ ;  /* 0x0000720006080a10 */ /* 0x000fe20007f3e0ff */
[----:B------:R2:W-:Y:S01]  /*f8a0*/  @P0 LDGSTS.E.BYPASS.LTC128B.128 [R251+0xf100], [R10.64], !P3 ;  /* 0x0f1000000afb0fae */ /* 0x0005e2000d901d48 */
[--C-:B------:R-:W-:Y:S01]  /*f8b0*/  FFMA.FTZ R6, R194, c[0x0][0x2d0], -R134.reuse ;  /* 0x0000b400c2067a23 */ /* 0x100fe20000010886 */
[----:B------:R-:W-:Y:S01]  /*f8c0*/  MOV R194, R20 ;  /* 0x0000001400c27202 */ /* 0x000fe20000000f00 */
[C---:B------:R-:W-:Y:S01]  /*f8d0*/  FMUL.FTZ R70, R0.reuse, R70 ;  /* 0x0000004600467220 */ /* 0x040fe20000410000 */
[----:B------:R-:W-:Y:S01]  /*f8e0*/  @P0 IADD3.X R9, RZ, c[0x0][0x1cc], R3, P1, P2 ;  /* 0x00007300ff090a10 */ /* 0x000fe20000fe4403 */
[----:B------:R4:W-:Y:S01]  /*f8f0*/  MUFU.EX2 R139, R6 ;  /* 0x00000006008b7308 */ /* 0x0009e20000000800 */
[--C-:B------:R-:W-:Y:S01]  /*f900*/  FFMA.FTZ R3, R195, c[0x0][0x2d0], -R134.reuse ;  /* 0x0000b400c3037a23 */ /* 0x100fe20000010886 */
[----:B------:R-:W-:Y:S01]  /*f910*/  MOV R195, R15 ;  /* 0x0000000f00c37202 */ /* 0x000fe20000000f00 */
[----:B------:R3:W-:Y:S01]  /*f920*/  @P0 LDGSTS.E.BYPASS.LTC128B.128 [R251+0x12100], [R12.64], !P6 ;  /* 0x121000000cfb0fae */ /* 0x0007e2000f101d48 */
[----:B------:R-:W-:Y:S02]  /*f930*/  FMUL.FTZ R71, R0, R71 ;  /* 0x0000004700477220 */ /* 0x000fe40000410000 */
[C---:B------:R-:W-:Y:S02]  /*f940*/  FMUL.FTZ R72, R2.reuse, R72 ;  /* 0x0000004802487220 */ /* 0x040fe40000410000 */
[----:B------:R-:W-:Y:S02]  /*f950*/  FMUL.FTZ R73, R2, R73 ;  /* 0x0000004902497220 */ /* 0x000fe40000410000 */
[----:B------:R3:W3:Y:S01]  /*f960*/  MUFU.EX2 R37, R3 ;  /* 0x0000000300257308 */ /* 0x0006e20000000800 */
[----:B------:R3:W-:Y:S01]  /*f970*/  @P0 LDGSTS.E.BYPASS.LTC128B.128 [R251+0x15100], [R8.64], !P5 ;  /* 0x1510000008fb0fae */ /* 0x0007e2000e901d48 */
[----:B------:R-:W-:Y:S01]  /*f980*/  FMUL.FTZ R74, R0, R74 ;  /* 0x0000004a004a7220 */ /* 0x000fe20000410000 */
[----:B-1----:R-:W-:Y:S01]  /*f990*/  @P0 IADD3 R4, P2, R4, R7, RZ ;  /* 0x0000000704040210 */ /* 0x002fe20007f5e0ff */
[----:B------:R-:W-:Y:S02]  /*f9a0*/  FMUL.FTZ R75, R0, R75 ;  /* 0x0000004b004b7220 */ /* 0x000fe40000410000 */
[C---:B------:R-:W-:Y:S01]  /*f9b0*/  FMUL.FTZ R76, R2.reuse, R76 ;  /* 0x0000004c024c7220 */ /* 0x040fe20000410000 */
[----:B------:R-:W-:Y:S01]  /*f9c0*/  @P0 IADD3.X R5, R5, R14, RZ, P2, !PT ;  /* 0x0000000e05050210 */ /* 0x000fe200017fe4ff */
[----:B------:R-:W-:Y:S02]  /*f9d0*/  FMUL.FTZ R77, R2, R77 ;  /* 0x0000004d024d7220 */ /* 0x000fe40000410000 */
[C---:B------:R-:W-:Y:S02]  /*f9e0*/  FMUL.FTZ R78, R0.reuse, R78 ;  /* 0x0000004e004e7220 */ /* 0x040fe40000410000 */
[----:B------:R1:W-:Y:S01]  /*f9f0*/  @P0 LDGSTS.E.BYPASS.LTC128B.128 [R251+0xd100], [R4.64], !P4 ;  /* 0x0d10000004fb0fae */ /* 0x0003e2000e101d48 */
[----:B----4-:R-:W-:Y:S01]  /*fa00*/  @P0 IADD3 R6, P1, R7, R4, RZ ;  /* 0x0000000407060210 */ /* 0x010fe20007f3e0ff */
[C---:B--2---:R-:W-:Y:S02]  /*fa10*/  FMUL.FTZ R10, R0.reuse, R146 ;  /* 0x00000092000a7220 */ /* 0x044fe40000410000 */
[----:B------:R-:W-:Y:S01]  /*fa20*/  FMUL.FTZ R11, R0, R147 ;  /* 0x00000093000b7220 */ /* 0x000fe20000410000 */
[----:B------:R-:W-:Y:S01]  /*fa30*/  @P0 IADD3.X R7, R14, R5, RZ, P1, !PT ;  /* 0x000000050e070210 */ /* 0x000fe20000ffe4ff */
[----:B------:R-:W-:Y:S02]  /*fa40*/  FMUL.FTZ R79, R0, R79 ;  /* 0x0000004f004f7220 */ /* 0x000fe40000410000 */
[----:B------:R1:W-:Y:S01]  /*fa50*/  @P0 LDGSTS.E.BYPASS.LTC128B.128 [R251+0x10100], [R4.64+0x80], !P3 ;  /* 0x1010008004fb0fae */ /* 0x0003e2000d901d48 */
[----:B------:R-:W-:Y:S02]  /*fa60*/  FMUL.FTZ R80, R2, R80 ;  /* 0x0000005002507220 */ /* 0x000fe40000410000 */
[--C-:B---3--:R-:W-:Y:S01]  /*fa70*/  FFMA.FTZ R3, R192, c[0x0][0x2d0], -R134.reuse ;  /* 0x0000b400c0037a23 */ /* 0x108fe20000010886 */
[----:B------:R-:W-:Y:S01]  /*fa80*/  MOV R192, R26 ;  /* 0x0000001a00c07202 */ /* 0x000fe20000000f00 */
[----:B------:R-:W-:Y:S02]  /*fa90*/  FMUL.FTZ R26, R0, R162 ;  /* 0x000000a2001a7220 */ /* 0x000fe40000410000 */
[----:B------:R2:W-:Y:S01]  /*faa0*/  MUFU.EX2 R42, R3 ;  /* 0x00000003002a7308 */ /* 0x0005e20000000800 */
[----:B------:R1:W-:Y:S01]  /*fab0*/  @P0 LDGSTS.E.BYPASS.LTC128B.128 [R251+0x13100], [R4.64+0x100], !P6 ;  /* 0x1310010004fb0fae */ /* 0x0003e2000f101d48 */
[C---:B------:R-:W-:Y:S02]  /*fac0*/  FMUL.FTZ R8, R2.reuse, R144 ;  /* 0x0000009002087220 */ /* 0x040fe40000410000 */
[C---:B------:R-:W-:Y:S02]  /*fad0*/  FMUL.FTZ R9, R2.reuse, R145 ;  /* 0x0000009102097220 */ /* 0x040fe40000410000 */
[----:B------:R-:W-:Y:S02]  /*fae0*/  FMUL.FTZ R81, R2, R81 ;  /* 0x0000005102517220 */ /* 0x000fe40000410000 */
[C---:B------:R-:W-:Y:S01]  /*faf0*/  FMUL.FTZ R82, R0.reuse, R82 ;  /* 0x0000005200527220 */ /* 0x040fe20000410000 */
[----:B------:R1:W-:Y:S01]  /*fb00*/  @P0 LDGSTS.E.BYPASS.LTC128B.128 [R251+0x16100], [R4.64+0x180], !P5 ;  /* 0x1610018004fb0fae */ /* 0x0003e2000e901d48 */
[----:B------:R-:W-:Y:S02]  /*fb10*/  FMUL.FTZ R83, R0, R83 ;  /* 0x0000005300537220 */ /* 0x000fe40000410000 */
[C---:B------:R-:W-:Y:S02]  /*fb20*/  FMUL.FTZ R84, R2.reuse, R84 ;  /* 0x0000005402547220 */ /* 0x040fe40000410000 */
[----:B------:R-:W-:Y:S02]  /*fb30*/  FMUL.FTZ R85, R2, R85 ;  /* 0x0000005502557220 */ /* 0x000fe40000410000 */
[C---:B------:R-:W-:Y:S01]  /*fb40*/  FMUL.FTZ R86, R0.reuse, R86 ;  /* 0x0000005600567220 */ /* 0x040fe20000410000 */
[----:B------:R3:W-:Y:S01]  /*fb50*/  @P0 LDGSTS.E.BYPASS.LTC128B.128 [R251+0xe100], [R6.64], !P4 ;  /* 0x0e10000006fb0fae */ /* 0x0007e2000e101d48 */
[----:B------:R-:W-:Y:S02]  /*fb60*/  FMUL.FTZ R87, R0, R87 ;  /* 0x0000005700577220 */ /* 0x000fe40000410000 */
[C---:B------:R-:W-:Y:S02]  /*fb70*/  FMUL.FTZ R88, R2.reuse, R88 ;  /* 0x0000005802587220 */ /* 0x040fe40000410000 */
[----:B------:R-:W-:Y:S02]  /*fb80*/  FMUL.FTZ R89, R2, R89 ;  /* 0x0000005902597220 */ /* 0x000fe40000410000 */
[----:B--2---:R-:W-:Y:S01]  /*fb90*/  FFMA.FTZ R3, R193, c[0x0][0x2d0], -R134 ;  /* 0x0000b400c1037a23 */ /* 0x004fe20000010886 */
[----:B------:R3:W-:Y:S01]  /*fba0*/  @P0 LDGSTS.E.BYPASS.LTC128B.128 [R251+0x11100], [R6.64+0x80], !P3 ;  /* 0x1110008006fb0fae */ /* 0x0007e2000d901d48 */
[----:B------:R-:W-:Y:S01]  /*fbb0*/  MOV R193, R27 ;  /* 0x0000001b00c17202 */ /* 0x000fe20000000f00 */
[C---:B------:R-:W-:Y:S01]  /*fbc0*/  FMUL.FTZ R27, R0.reuse, R163 ;  /* 0x000000a3001b7220 */ /* 0x040fe20000410000 */
[----:B------:R2:W4:Y:S01]  /*fbd0*/  MUFU.EX2 R48, R3 ;  /* 0x0000000300307308 */ /* 0x0005220000000800 */
[C---:B------:R-:W-:Y:S02]  /*fbe0*/  FMUL.FTZ R90, R0.reuse, R90 ;  /* 0x0000005a005a7220 */ /* 0x040fe40000410000 */
[----:B------:R-:W-:Y:S02]  /*fbf0*/  FMUL.FTZ R91, R0, R91 ;  /* 0x0000005b005b7220 */ /* 0x000fe40000410000 */
[----:B------:R3:W-:Y:S01]  /*fc00*/  @P0 LDGSTS.E.BYPASS.LTC128B.128 [R251+0x14100], [R6.64+0x100], !P6 ;  /* 0x1410010006fb0fae */ /* 0x0007e2000f101d48 */
[C---:B------:R-:W-:Y:S02]  /*fc10*/  FMUL.FTZ R92, R2.reuse, R92 ;  /* 0x0000005c025c7220 */ /* 0x040fe40000410000 */
[----:B-1----:R-:W-:Y:S01]  /*fc20*/  FMUL.FTZ R4, R2, R140 ;  /* 0x0000008c02047220 */ /* 0x002fe20000410000 */
[----:B------:R-:W-:Y:S01]  /*fc30*/  F2FP.BF16.PACK_AB R140, R36, R188 ;  /* 0x000000bc248c723e */ /* 0x000fe200000010ff */
[C---:B------:R-:W-:Y:S01]  /*fc40*/  FMUL.FTZ R5, R2.reuse, R141 ;  /* 0x0000008d02057220 */ /* 0x040fe20000410000 */
[----:B------:R-:W-:Y:S01]  /*fc50*/  F2FP.BF16.PACK_AB R141, R37, R139 ;  /* 0x0000008b258d723e */ /* 0x000fe200000010ff */
[----:B------:R-:W-:Y:S01]  /*fc60*/  FMUL.FTZ R93, R2, R93 ;  /* 0x0000005d025d7220 */ /* 0x000fe20000410000 */
[----:B------:R3:W-:Y:S01]  /*fc70*/  @P0 LDGSTS.E.BYPASS.LTC128B.128 [R251+0x17100], [R6.64+0x180], !P5 ;  /* 0x1710018006fb0fae */ /* 0x0007e2000e901d48 */
[C---:B------:R-:W-:Y:S02]  /*fc80*/  FMUL.FTZ R94, R0.reuse, R94 ;  /* 0x0000005e005e7220 */ /* 0x040fe40000410000 */
[----:B------:R-:W-:Y:S02]  /*fc90*/  FMUL.FTZ R95, R0, R95 ;  /* 0x0000005f005f7220 */ /* 0x000fe40000410000 */
[C---:B------:R-:W-:Y:S02]  /*fca0*/  FMUL.FTZ R96, R2.reuse, R96 ;  /* 0x0000006002607220 */ /* 0x040fe40000410000 */
[----:B------:R-:W-:Y:S01]  /*fcb0*/  FMUL.FTZ R97, R2, R97 ;  /* 0x0000006102617220 */ /* 0x000fe20000410000 */
[----:B------:R-:W1:Y:S01]  /*fcc0*/  LDSM.16.MT88.4 R12, [R217] ;  /* 0x00000000d90c783b */ /* 0x000e620000004200 */
[----:B------:R-:W-:Y:S01]  /*fcd0*/  FMUL.FTZ R98, R0, R98 ;  /* 0x0000006200627220 */ /* 0x000fe20000410000 */
[----:B--2---:R-:W-:Y:S01]  /*fce0*/  MOV R3, R24 ;  /* 0x0000001800037202 */ /* 0x004fe20000000f00 */
[----:B------:R-:W-:Y:S01]  /*fcf0*/  FMUL.FTZ R24, R2, R160 ;  /* 0x000000a002187220 */ /* 0x000fe20000410000 */
[----:B------:R-:W-:Y:S01]  /*fd00*/  MOV R160, R195 ;  /* 0x000000c300a07202 */ /* 0x000fe20000000f00 */
[----:B------:R-:W-:Y:S03]  /*fd10*/  FMUL.FTZ R99, R0, R99 ;  /* 0x0000006300637220 */ /* 0x000fe60000410000 */
[----:B------:R-:W2:Y:S01]  /*fd20*/  LDSM.16.MT88.4 R20, [R218] ;  /* 0x00000000da14783b */ /* 0x000ea20000004200 */
[C---:B------:R-:W-:Y:S02]  /*fd30*/  FMUL.FTZ R100, R2.reuse, R100 ;  /* 0x0000006402647220 */ /* 0x040fe40000410000 */
[----:B------:R-:W-:Y:S02]  /*fd40*/  FMUL.FTZ R101, R2, R101 ;  /* 0x0000006502657220 */ /* 0x000fe40000410000 */
[C---:B------:R-:W-:Y:S02]  /*fd50*/  FMUL.FTZ R102, R0.reuse, R102 ;  /* 0x0000006600667220 */ /* 0x040fe40000410000 */
[----:B------:R-:W-:Y:S01]  /*fd60*/  FMUL.FTZ R103, R0, R103 ;  /* 0x0000006700677220 */ /* 0x000fe20000410000 */
[----:B------:R-:W2:Y:S01]  /*fd70*/  LDSM.16.MT88.4 R28, [R221] ;  /* 0x00000000dd1c783b */ /* 0x000ea20000004200 */
[----:B------:R-:W-:Y:S02]  /*fd80*/  FMUL.FTZ R104, R2, R104 ;  /* 0x0000006802687220 */ /* 0x000fe40000410000 */
[C---:B---3--:R-:W-:Y:S01]  /*fd90*/  FMUL.FTZ R6, R0.reuse, R142 ;  /* 0x0000008e00067220 */ /* 0x048fe20000410000 */
[----:B------:R-:W-:Y:S01]  /*fda0*/  F2FP.BF16.PACK_AB R142, R43, R195 ;  /* 0x000000c32b8e723e */ /* 0x000fe200000010ff */
[----:B------:R-:W-:Y:S01]  /*fdb0*/  FMUL.FTZ R7, R0, R143 ;  /* 0x0000008f00077220 */ /* 0x000fe20000410000 */
[----:B----4-:R-:W-:Y:S01]  /*fdc0*/  F2FP.BF16.PACK_AB R143, R48, R42 ;  /* 0x0000002a308f723e */ /* 0x010fe200000010ff */
[----:B------:R-:W-:Y:S01]  /*fdd0*/  FMUL.FTZ R105, R2, R105 ;  /* 0x0000006902697220 */ /* 0x000fe20000410000 */
[----:B------:R-:W-:Y:S01]  /*fde0*/  LDSM.16.MT88.4 R44, [R217+0x3000] ;  /* 0x00300000d92c783b */ /* 0x000fe20000004200 */
[----:B------:R-:W-:Y:S01]  /*fdf0*/  MOV R195, R194 ;  /* 0x000000c200c37202 */ /* 0x000fe20000000f00 */
[C---:B------:R-:W-:Y:S01]  /*fe00*/  FMUL.FTZ R106, R0.reuse, R106 ;  /* 0x0000006a006a7220 */ /* 0x040fe20000410000 */
[----:B------:R-:W-:Y:S01]  /*fe10*/  MOV R194, R190 ;  /* 0x000000be00c27202 */ /* 0x000fe20000000f00 */
[----:B------:R-:W-:Y:S01]  /*fe20*/  FMUL.FTZ R107, R0, R107 ;  /* 0x0000006b006b7220 */ /* 0x000fe20000410000 */
[----:B------:R-:W-:Y:S01]  /*fe30*/  MOV R190, R40 ;  /* 0x0000002800be7202 */ /* 0x000fe20000000f00 */
[C---:B------:R-:W-:Y:S01]  /*fe40*/  FMUL.FTZ R40, R2.reuse, R176 ;  /* 0x000000b002287220 */ /* 0x040fe20000410000 */
[----:B------:R-:W-:Y:S01]  /*fe50*/  MOV R176, R160 ;  /* 0x000000a000b07202 */ /* 0x000fe20000000f00 */
[----:B------:R-:W-:Y:S01]  /*fe60*/  LDSM.16.MT88.4 R144, [R218+0x3000] ;  /* 0x00300000da90783b */ /* 0x000fe20000004200 */
[C---:B------:R-:W-:Y:S02]  /*fe70*/  FMUL.FTZ R108, R2.reuse, R108 ;  /* 0x0000006c026c7220 */ /* 0x040fe40000410000 */
[----:B------:R-:W-:Y:S02]  /*fe80*/  FMUL.FTZ R109, R2, R109 ;  /* 0x0000006d026d7220 */ /* 0x000fe40000410000 */
[C---:B------:R-:W-:Y:S02]  /*fe90*/  FMUL.FTZ R110, R0.reuse, R110 ;  /* 0x0000006e006e7220 */ /* 0x040fe40000410000 */
[----:B------:R-:W-:Y:S01]  /*fea0*/  FMUL.FTZ R111, R0, R111 ;  /* 0x0000006f006f7220 */ /* 0x000fe20000410000 */
[C---:B-1----:R-:W-:Y:S01]  /*feb0*/  HMMA.16816.F32.BF16 R4, R140.reuse, R12, R4 ;  /* 0x0000000c8c04723c */ /* 0x042fe20000041804 */
[----:B------:R-:W0:Y:S04]  /*fec0*/  LDGDEPBAR ;  /* 0x00000000000079af */ /* 0x000e280000000000 */
        /* <DEDUP_REMOVED lines=8> */
[----:B------:R-:W1:Y:S03]  /*ff50*/  LDSM.16.MT88.4 R36, [R220] ;  /* 0x00000000dc24783b */ /* 0x000e660000004200 */
[----:B------:R-:W-:Y:S01]  /*ff60*/  FMUL.FTZ R15, R0, R151 ;  /* 0x00000097000f7220 */ /* 0x000fe20000410000 */
[----:B------:R-:W-:Y:S01]  /*ff70*/  MOV R151, R25 ;  /* 0x0000001900977202 */ /* 0x000fe20000000f00 */
[----:B------:R-:W-:Y:S01]  /*ff80*/  FMUL.FTZ R25, R2, R161 ;  /* 0x000000a102197220 */ /* 0x000fe20000410000 */
[----:B------:R-:W-:Y:S01]  /*ff90*/  MOV R150, R34 ;  /* 0x0000002200967202 */ /* 0x000fe20000000f00 */
[C---:B------:R-:W-:Y:S01]  /*ffa0*/  FMUL.FTZ R114, R0.reuse, R114 ;  /* 0x0000007200727220 */ /* 0x040fe20000410000 */
[----:B------:R-:W-:Y:S01]  /*ffb0*/  MOV R162, R149 ;  /* 0x0000009500a27202 */ /* 0x000fe20000000f00 */
[----:B------:R-:W-:Y:S01]  /*ffc0*/  FMUL.FTZ R115, R0, R115 ;  /* 0x0000007300737220 */ /* 0x000fe20000410000 */
[C---:B--2---:R-:W-:Y:S03]  /*ffd0*/  HMMA.16816.F32.BF16 R12, R140.reuse, R20, R12 ;  /* 0x000000148c0c723c */ /* 0x044fe6000004180c */
[----:B------:R-:W-:Y:S01]  /*ffe0*/  MOV R163, R150 ;  /* 0x0000009600a37202 */ /* 0x000fe20000000f00 */
[C---:B------:R-:W-:Y:S01]  /*fff0*/  FMUL.FTZ R116, R2.reuse, R116 ;  /* 0x0000007402747220 */ /* 0x040fe20000410000 */
[----:B------:R-:W-:Y:S01]  /*10000*/  MOV R161, R148 ;  /* 0x0000009400a17202 */ /* 0x000fe20000000f00 */
[C---:B------:R-:W-:Y:S02]  /*10010*/  FMUL.FTZ R117, R2.reuse, R117 ;  /* 0x0000007502757220 */ /* 0x040fe40000410000 */
        /* <DEDUP_REMOVED lines=17> */
[----:B------:R-:W-:Y:S01]  /*10130*/  LDSM.16.MT88.4 R160, [R220+0x800] ;  /* 0x00080000dca0783b */ /* 0x000fe20000004200 */
[----:B------:R-:W-:Y:S02]  /*10140*/  FMUL.FTZ R118, R0, R118 ;  /* 0x0000007600767220 */ /* 0x000fe40000410000 */
[C---:B------:R-:W-:Y:S04]  /*10150*/  HMMA.16816.F32.BF16 R24, R140.reuse, R30, R24 ;  /* 0x0000001e8c18723c */ /* 0x040fe80000041818 */
[C---:B------:R-:W-:Y:S01]  /*10160*/  FMUL.FTZ R28, R2.reuse, R164 ;  /* 0x000000a4021c7220 */ /* 0x040fe20000410000 */
[----:B------:R-:W-:Y:S01]  /*10170*/  MOV R164, R151 ;  /* 0x0000009700a47202 */ /* 0x000fe20000000f00 */
[----:B------:R-:W-:Y:S01]  /*10180*/  FMUL.FTZ R29, R2, R165 ;  /* 0x000000a5021d7220 */ /* 0x000fe20000410000 */
[----:B------:R-:W2:Y:S01]  /*10190*/  LDSM.16.MT88.4 R148, [R221+0x3000] ;  /* 0x00300000dd94783b */ /* 0x000ea20000004200 */
[C---:B------:R-:W-:Y:S01]  /*101a0*/  FMUL.FTZ R30, R0.reuse, R166 ;  /* 0x000000a6001e7220 */ /* 0x040fe20000410000 */
[----:B------:R-:W-:Y:S03]  /*101b0*/  MOV R184, R164 ;  /* 0x000000a400b87202 */ /* 0x000fe60000000f00 */
[C---:B------:R-:W-:Y:S01]  /*101c0*/  FMUL.FTZ R31, R0.reuse, R167 ;  /* 0x000000a7001f7220 */ /* 0x040fe20000410000 */
[----:B------:R-:W-:Y:S01]  /*101d0*/  MOV R164, R159 ;  /* 0x0000009f00a47202 */ /* 0x000fe20000000f00 */
[----:B------:R-:W-:Y:S01]  /*101e0*/  FMUL.FTZ R119, R0, R119 ;  /* 0x0000007700777220 */ /* 0x000fe20000410000 */
[----:B------:R-:W-:Y:S01]  /*101f0*/  MOV R165, R158 ;  /* 0x0000009e00a57202 */ /* 0x000fe20000000f00 */
[C---:B------:R-:W-:Y:S01]  /*10200*/  FMUL.FTZ R120, R2.reuse, R120 ;  /* 0x0000007802787220 */ /* 0x040fe20000410000 */
[----:B------:R-:W-:Y:S01]  /*10210*/  MOV R166, R157 ;  /* 0x0000009d00a67202 */ /* 0x000fe20000000f00 */
[----:B------:R-:W-:Y:S01]  /*10220*/  FMUL.FTZ R121, R2, R121 ;  /* 0x0000007902797220 */ /* 0x000fe20000410000 */
[C---:B-1----:R-:W-:Y:S03]  /*10230*/  HMMA.16816.F32.BF16 R28, R140.reuse, R36, R28 ;  /* 0x000000248c1c723c */ /* 0x042fe6000004181c */
[C---:B------:R-:W-:Y:S01]  /*10240*/  FMUL.FTZ R34, R0.reuse, R170 ;  /* 0x000000aa00227220 */ /* 0x040fe20000410000 */
[----:B------:R-:W-:Y:S01]  /*10250*/  MOV R170, R135 ;  /* 0x0000008700aa7202 */ /* 0x000fe20000000f00 */
[C---:B------:R-:W-:Y:S01]  /*10260*/  FMUL.FTZ R122, R0.reuse, R122 ;  /* 0x0000007a007a7220 */ /* 0x040fe20000410000 */
[----:B------:R-:W-:Y:S01]  /*10270*/  MOV R135, R35 ;  /* 0x0000002300877202 */ /* 0x000fe20000000f00 */
[----:B------:R-:W-:Y:S02]  /*10280*/  FMUL.FTZ R35, R0, R171 ;  /* 0x000000ab00237220 */ /* 0x000fe40000410000 */
[C---:B------:R-:W-:Y:S03]  /*10290*/  FMUL.FTZ R36, R2.reuse, R172 ;  /* 0x000000ac02247220 */ /* 0x040fe60000410000 */
[--C-:B------:R-:W-:Y:S02]  /*102a0*/  FFMA.FTZ R135, R135, c[0x0][0x2d0], -R138.reuse ;  /* 0x0000b40087877a23 */ /* 0x100fe4000001088a */
[C---:B------:R-:W-:Y:S03]  /*102b0*/  HMMA.16816.F32.BF16 R32, R140.reuse, R38, R32 ;  /* 0x000000268c20723c */ /* 0x040fe60000041820 */
[----:B------:R-:W-:Y:S01]  /*102c0*/  FMUL.FTZ R37, R2, R173 ;  /* 0x000000ad02257220 */ /* 0x000fe20000410000 */
[----:B------:R-:W-:Y:S01]  /*102d0*/  MOV R173, R152 ;  /* 0x0000009800ad7202 */ /* 0x000fe20000000f00 */
[C---:B------:R-:W-:Y:S01]  /*102e0*/  FMUL.FTZ R123, R0.reuse, R123 ;  /* 0x0000007b007b7220 */ /* 0x040fe20000410000 */
[----:B------:R-:W1:Y:S01]  /*102f0*/  LDSM.16.MT88.4 R152, [R220+0x3000] ;  /* 0x00300000dc98783b */ /* 0x000e620000004200 */
[C---:B------:R-:W-:Y:S01]  /*10300*/  FMUL.FTZ R38, R0.reuse, R174 ;  /* 0x000000ae00267220 */ /* 0x040fe20000410000 */
[----:B------:R-:W-:Y:S01]  /*10310*/  MOV R174, R211 ;  /* 0x000000d300ae7202 */ /* 0x000fe20000000f00 */
[----:B------:R-:W-:Y:S03]  /*10320*/  FMUL.FTZ R39, R0, R175 ;  /* 0x000000af00277220 */ /* 0x000fe60000410000 */
[C---:B------:R-:W-:Y:S02]  /*10330*/  FMUL.FTZ R124, R2.reuse, R124 ;  /* 0x0000007c027c7220 */ /* 0x040fe40000410000 */
[----:B------:R-:W-:Y:S02]  /*10340*/  FMUL.FTZ R125, R2, R125 ;  /* 0x0000007d027d7220 */ /* 0x000fe40000410000 */
[C---:B------:R-:W-:Y:S03]  /*10350*/  HMMA.16816.F32.BF16 R36, R140.reuse, R44, R36 ;  /* 0x0000002c8c24723c */ /* 0x040fe60000041824 */
[C---:B------:R-:W-:Y:S02]  /*10360*/  FMUL.FTZ R126, R0.reuse, R126 ;  /* 0x0000007e007e7220 */ /* 0x040fe40000410000 */
[----:B------:R-:W-:Y:S02]  /*10370*/  FMUL.FTZ R127, R0, R127 ;  /* 0x0000007f007f7220 */ /* 0x000fe40000410000 */
[C---:B------:R-:W-:Y:S01]  /*10380*/  FMUL.FTZ R44, R2.reuse, R180 ;  /* 0x000000b4022c7220 */ /* 0x040fe20000410000 */
[C---:B------:R-:W-:Y:S04]  /*10390*/  HMMA.16816.F32.BF16 R40, R140.reuse, R46, R40 ;  /* 0x0000002e8c28723c */ /* 0x040fe80000041828 */
[----:B------:R-:W-:Y:S01]  /*103a0*/  MOV R180, R190 ;  /* 0x000000be00b47202 */ /* 0x000fe20000000f00 */
[C---:B------:R-:W-:Y:S01]  /*103b0*/  FMUL.FTZ R45, R2.reuse, R181 ;  /* 0x000000b5022d7220 */ /* 0x040fe20000410000 */
[----:B------:R-:W-:Y:S01]  /*103c0*/  MOV R190, R49 ;  /* 0x0000003100be7202 */ /* 0x000fe20000000f00 */
[----:B------:R-:W-:Y:S01]  /*103d0*/  FMUL.FTZ R49, R2, R185 ;  /* 0x000000b902317220 */ /* 0x000fe20000410000 */
[----:B------:R-:W-:Y:S01]  /*103e0*/  MOV R185, R3 ;  /* 0x0000000300b97202 */ /* 0x000fe20000000f00 */
[--C-:B------:R-:W-:Y:S03]  /*103f0*/  FFMA.FTZ R3, R196, c[0x0][0x2d0], -R138.reuse ;  /* 0x0000b400c4037a23 */ /* 0x100fe6000001088a */
[C---:B------:R-:W-:Y:S01]  /*10400*/  FMUL.FTZ R47, R0.reuse, R183 ;  /* 0x000000b7002f7220 */ /* 0x040fe20000410000 */
[----:B------:R-:W-:Y:S01]  /*10410*/  MOV R196, R212 ;  /* 0x000000d400c47202 */ /* 0x000fe20000000f00 */
[----:B------:R3:W-:Y:S01]  /*10420*/  MUFU.EX2 R183, R3 ;  /* 0x0000000300b77308 */ /* 0x0007e20000000800 */
[----:B------:R-:W-:Y:S01]  /*10430*/  FMUL.FTZ R46, R0, R182 ;  /* 0x000000b6002e7220 */ /* 0x000fe20000410000 */
[----:B------:R-:W-:Y:S01]  /*10440*/  MOV R181, R156 ;  /* 0x0000009c00b57202 */ /* 0x000fe20000000f00 */
[C---:B------:R-:W-:Y:S01]  /*10450*/  FMUL.FTZ R128, R2.reuse, R128 ;  /* 0x0000008002807220 */ /* 0x040fe20000410000 */
[----:B------:R-:W-:Y:S01]  /*10460*/  LDSM.16.MT88.4 R156, [R221+0x800] ;  /* 0x00080000dd9c783b */ /* 0x000fe20000004200 */
[----:B------:R-:W-:Y:S01]  /*10470*/  MOV R182, R191 ;  /* 0x000000bf00b67202 */ /* 0x000fe20000000f00 */
[----:B------:R-:W-:Y:S01]  /*10480*/  FMUL.FTZ R129, R2, R129 ;  /* 0x0000008102817220 */ /* 0x000fe20000410000 */
[----:B------:R-:W-:Y:S01]  /*10490*/  MOV R191, R50 ;  /* 0x0000003200bf7202 */ /* 0x000fe20000000f00 */
[C---:B------:R-:W-:Y:S03]  /*104a0*/  HMMA.16816.F32.BF16 R44, R140.reuse, R144, R44 ;  /* 0x000000908c2c723c */ /* 0x040fe6000004182c */
[C---:B------:R-:W-:Y:S01]  /*104b0*/  FMUL.FTZ R50, R0.reuse, R186 ;  /* 0x000000ba00327220 */ /* 0x040fe20000410000 */
[----:B------:R-:W-:Y:S01]  /*104c0*/  MOV R186, R51 ;  /* 0x0000003300ba7202 */ /* 0x000fe20000000f00 */
[C---:B------:R-:W-:Y:S01]  /*104d0*/  FMUL.FTZ R51, R0.reuse, R187 ;  /* 0x000000bb00337220 */ /* 0x040fe20000410000 */
[----:B------:R-:W-:Y:S01]  /*104e0*/  MOV R187, R210 ;  /* 0x000000d200bb7202 */ /* 0x000fe20000000f00 */
[C---:B------:R-:W-:Y:S02]  /*104f0*/  FMUL.FTZ R130, R0.reuse, R130 ;  /* 0x0000008200827220 */ /* 0x040fe40000410000 */
[----:B------:R-:W-:Y:S03]  /*10500*/  FMUL.FTZ R131, R0, R131 ;  /* 0x0000008300837220 */ /* 0x000fe60000410000 */
[C---:B------:R-:W-:Y:S01]  /*10510*/  HMMA.16816.F32.BF16 R48, R140.reuse, R146, R48 ;  /* 0x000000928c30723c */ /* 0x040fe20000041830 */
[----:B------:R-:W4:Y:S02]  /*10520*/  LDSM.16.MT88.4 R144, [R217+0x6000] ;  /* 0x00600000d990783b */ /* 0x000f240000004200 */
[----:B---3--:R-:W-:Y:S01]  /*10530*/  FFMA.FTZ R3, R197, c[0x0][0x2d0], -R138 ;  /* 0x0000b400c5037a23 */ /* 0x008fe2000001088a */
[----:B------:R-:W-:Y:S04]  /*10540*/  MOV R197, R213 ;  /* 0x000000d500c57202 */ /* 0x000fe80000000f00 */
[C---:B--2---:R-:W-:Y:S01]  /*10550*/  HMMA.16816.F32.BF16 R52, R140.reuse, R148, R52 ;  /* 0x000000948c34723c */ /* 0x044fe20000041834 */
[----:B------:R2:W-:Y:S07]  /*10560*/  MUFU.EX2 R172, R3 ;  /* 0x0000000300ac7308 */ /* 0x0005ee0000000800 */
[C---:B------:R-:W-:Y:S01]  /*10570*/  HMMA.16816.F32.BF16 R56, R140.reuse, R150, R56 ;  /* 0x000000968c38723c */ /* 0x040fe20000041838 */
[----:B------:R-:W3:Y:S07]  /*10580*/  LDSM.16.MT88.4 R148, [R218+0x6000] ;  /* 0x00600000da94783b */ /* 0x000eee0000004200 */
[C---:B-1----:R-:W-:Y:S08]  /*10590*/  HMMA.16816.F32.BF16 R60, R140.reuse, R152, R60 ;  /* 0x000000988c3c723c */ /* 0x042ff0000004183c */
[C---:B------:R-:W-:Y:S01]  /*105a0*/  HMMA.16816.F32.BF16 R64, R140.reuse, R154, R64 ;  /* 0x0000009a8c40723c */ /* 0x040fe20000041840 */
[----:B------:R-:W1:Y:S03]  /*105b0*/  LDSM.16.MT88.4 R152, [R221+0x6000] ;  /* 0x00600000dd98783b */ /* 0x000e660000004200 */
[--C-:B--2---:R-:W-:Y:S04]  /*105c0*/  FFMA.FTZ R3, R198, c[0x0][0x2d0], -R134.reuse ;  /* 0x0000b400c6037a23 */ /* 0x104fe80000010886 */
[----:B------:R2:W-:Y:S01]  /*105d0*/  MUFU.EX2 R213, R3 ;  /* 0x0000000300d57308 */ /* 0x0005e20000000800 */
[C---:B----4-:R-:W-:Y:S08]  /*105e0*/  HMMA.16816.F32.BF16 R68, R140.reuse, R144, R68 ;  /* 0x000000908c44723c */ /* 0x050ff00000041844 */
[C---:B------:R-:W-:Y:S01]  /*105f0*/  HMMA.16816.F32.BF16 R72, R140.reuse, R146, R72 ;  /* 0x000000928c48723c */ /* 0x040fe20000041848 */
[----:B------:R-:W4:Y:S07]  /*10600*/  LDSM.16.MT88.4 R144, [R220+0x6000] ;  /* 0x00600000dc90783b */ /* 0x000f2e0000004200 */
[C---:B---3--:R-:W-:Y:S04]  /*10610*/  HMMA.16816.F32.BF16 R76, R140.reuse, R148, R76 ;  /* 0x000000948c4c723c */ /* 0x048fe8000004184c */
[----:B--2---:R-:W-:Y:S04]  /*10620*/  FFMA.FTZ R3, R199, c[0x0][0x2d0], -R134 ;  /* 0x0000b400c7037a23 */ /* 0x004fe80000010886 */
[C---:B------:R-:W-:Y:S01]  /*10630*/  HMMA.16816.F32.BF16 R80, R140.reuse, R150, R80 ;  /* 0x000000968c50723c */ /* 0x040fe20000041850 */
[----:B------:R-:W2:Y:S01]  /*10640*/  LDSM.16.MT88.4 R148, [R217+0x9000] ;  /* 0x00900000d994783b */ /* 0x000ea20000004200 */
[----:B------:R3:W-:Y:S06]  /*10650*/  MUFU.EX2 R212, R3 ;  /* 0x0000000300d47308 */ /* 0x0007ec0000000800 */
[C---:B-1----:R-:W-:Y:S08]  /*10660*/  HMMA.16816.F32.BF16 R84, R140.reuse, R152, R84 ;  /* 0x000000988c54723c */ /* 0x042ff00000041854 */
[C---:B------:R-:W-:Y:S01]  /*10670*/  HMMA.16816.F32.BF16 R88, R140.reuse, R154, R88 ;  /* 0x0000009a8c58723c */ /* 0x040fe20000041858 */
[----:B------:R-:W1:Y:S07]  /*10680*/  LDSM.16.MT88.4 R152, [R218+0x9000] ;  /* 0x00900000da98783b */ /* 0x000e6e0000004200 */
[C---:B----4-:R-:W-:Y:S04]  /*10690*/  HMMA.16816.F32.BF16 R92, R140.reuse, R144, R92 ;  /* 0x000000908c5c723c */ /* 0x050fe8000004185c */
[--C-:B---3--:R-:W-:Y:S04]  /*106a0*/  FFMA.FTZ R3, R204, c[0x0][0x2d0], -R138.reuse ;  /* 0x0000b400cc037a23 */ /* 0x108fe8000001088a */
[----:B------:R3:W-:Y:S01]  /*106b0*/  MUFU.EX2 R175, R3 ;  /* 0x0000000300af7308 */ /* 0x0007e20000000800 */
[C---:B------:R-:W-:Y:S01]  /*106c0*/  HMMA.16816.F32.BF16 R96, R140.reuse, R146, R96 ;  /* 0x000000928c60723c */ /* 0x040fe20000041860 */
[----:B------:R-:W4:Y:S07]  /*106d0*/  LDSM.16.MT88.4 R144, [R221+0x9000] ;  /* 0x00900000dd90783b */ /* 0x000f2e0000004200 */
[C---:B--2---:R-:W-:Y:S08]  /*106e0*/  HMMA.16816.F32.BF16 R100, R140.reuse, R148, R100 ;  /* 0x000000948c64723c */ /* 0x044ff00000041864 */
[C---:B------:R-:W-:Y:S01]  /*106f0*/  HMMA.16816.F32.BF16 R104, R140.reuse, R150, R104 ;  /* 0x000000968c68723c */ /* 0x040fe20000041868 */
[----:B------:R-:W2:Y:S03]  /*10700*/  LDSM.16.MT88.4 R148, [R220+0x9000] ;  /* 0x00900000dc94783b */ /* 0x000ea60000004200 */
[----:B---3--:R-:W-:Y:S04]  /*10710*/  FFMA.FTZ R3, R205, c[0x0][0x2d0], -R138 ;  /* 0x0000b400cd037a23 */ /* 0x008fe8000001088a */
[C---:B-1----:R-:W-:Y:S01]  /*10720*/  HMMA.16816.F32.BF16 R108, R140.reuse, R152, R108 ;  /* 0x000000988c6c723c */ /* 0x042fe2000004186c */
[----:B------:R1:W3:Y:S07]  /*10730*/  MUFU.EX2 R171, R3 ;  /* 0x0000000300ab7308 */ /* 0x0002ee0000000800 */
[C---:B------:R-:W-:Y:S01]  /*10740*/  HMMA.16816.F32.BF16 R112, R140.reuse, R154, R112 ;  /* 0x0000009a8c70723c */ /* 0x040fe20000041870 */
[----:B------:R-:W-:Y:S07]  /*10750*/  LDSM.16.MT88.4 R152, [R218+0x800] ;  /* 0x00080000da98783b */ /* 0x000fee0000004200 */
[C---:B----4-:R-:W-:Y:S08]  /*10760*/  HMMA.16816.F32.BF16 R116, R140.reuse, R144, R116 ;  /* 0x000000908c74723c */ /* 0x050ff00000041874 */
[C---:B------:R-:W-:Y:S01]  /*10770*/  HMMA.16816.F32.BF16 R120, R140.reuse, R146, R120 ;  /* 0x000000928c78723c */ /* 0x040fe20000041878 */
[----:B------:R-:W4:Y:S03]  /*10780*/  LDSM.16.MT88.4 R144, [R217+0x800] ;  /* 0x00080000d990783b */ /* 0x000f260000004200 */
[--C-:B-1----:R-:W-:Y:S04]  /*10790*/  FFMA.FTZ R3, R206, c[0x0][0x2d0], -R134.reuse ;  /* 0x0000b400ce037a23 */ /* 0x102fe80000010886 */
[C---:B--2---:R-:W-:Y:S01]  /*107a0*/  HMMA.16816.F32.BF16 R124, R140.reuse, R148, R124 ;  /* 0x000000948c7c723c */ /* 0x044fe2000004187c */
[----:B------:R1:W-:Y:S07]  /*107b0*/  MUFU.EX2 R211, R3 ;  /* 0x0000000300d37308 */ /* 0x0003ee0000000800 */
[----:B------:R-:W-:Y:S01]  /*107c0*/  HMMA.16816.F32.BF16 R128, R140, R150, R128 ;  /* 0x000000968c80723c */ /* 0x000fe20000041880 */
[----:B------:R-:W2:Y:S06]  /*107d0*/  LDSM.16.MT88.4 R148, [R217+0x3800] ;  /* 0x00380000d994783b */ /* 0x000eac0000004200 */
[----:B---3--:R-:W-:Y:S02]  /*107e0*/  F2FP.BF16.PACK_AB R142, R171, R175 ;  /* 0x000000afab8e723e */ /* 0x008fe400000010ff */
[----:B------:R-:W-:Y:S03]  /*107f0*/  F2FP.BF16.PACK_AB R140, R172, R183 ;  /* 0x000000b7ac8c723e */ /* 0x000fe600000010ff */
[----:B------:R-:W-:Y:S01]  /*10800*/  F2FP.BF16.PACK_AB R141, R212, R213 ;  /* 0x000000d5d48d723e */ /* 0x000fe200000010ff */
[----:B-1----:R-:W-:Y:S04]  /*10810*/  FFMA.FTZ R3, R207, c[0x0][0x2d0], -R134 ;  /* 0x0000b400cf037a23 */ /* 0x002fe80000010886 */
[----:B------:R1:W3:Y:S02]  /*10820*/  MUFU.EX2 R210, R3 ;  /* 0x0000000300d27308 */ /* 0x0002e40000000800 */
[--C-:B-1----:R-:W-:Y:S01]  /*10830*/  FFMA.FTZ R3, R208, c[0x0][0x2d0], -R138.reuse ;  /* 0x0000b400d0037a23 */ /* 0x102fe2000001088a */
[----:B---3--:R-:W-:Y:S07]  /*10840*/  F2FP.BF16.PACK_AB R143, R210, R211 ;  /* 0x000000d3d28f723e */ /* 0x008fee00000010ff */
[----:B------:R1:W-:Y:S01]  /*10850*/  MUFU.EX2 R167, R3 ;  /* 0x0000000300a77308 */ /* 0x0003e20000000800 */
[C---:B----4-:R-:W-:Y:S08]  /*10860*/  HMMA.16816.F32.BF16 R4, R140.reuse, R144, R4 ;  /* 0x000000908c04723c */ /* 0x050ff00000041804 */
[C---:B------:R-:W-:Y:S01]  /*10870*/  HMMA.16816.F32.BF16 R8, R140.reuse, R146, R8 ;  /* 0x000000928c08723c */ /* 0x040fe20000041808 */
[----:B------:R-:W3:Y:S07]  /*10880*/  LDSM.16.MT88.4 R144, [R218+0x3800] ;  /* 0x00380000da90783b */ /* 0x000eee0000004200 */
[C---:B------:R-:W-:Y:S04]  /*10890*/  HMMA.16816.F32.BF16 R12, R140.reuse, R152, R12 ;  /* 0x000000988c0c723c */ /* 0x040fe8000004180c */
[----:B-1----:R-:W-:Y:S04]  /*108a0*/  FFMA.FTZ R3, R209, c[0x0][0x2d0], -R138 ;  /* 0x0000b400d1037a23 */ /* 0x002fe8000001088a */
[C---:B------:R-:W-:Y:S01]  /*108b0*/  HMMA.16816.F32.BF16 R16, R140.reuse, R154, R16 ;  /* 0x0000009a8c10723c */ /* 0x040fe20000041810 */
[----:B------:R1:W4:Y:S01]  /*108c0*/  MUFU.EX2 R169, R3 ;  /* 0x0000000300a97308 */ /* 0x0003220000000800 */
[----:B------:R-:W3:Y:S06]  /*108d0*/  LDSM.16.MT88.4 R152, [R221+0x3800] ;  /* 0x00380000dd98783b */ /* 0x000eec0000004200 */
[C---:B------:R-:W-:Y:S08]  /*108e0*/  HMMA.16816.F32.BF16 R20, R140.reuse, R156, R20 ;  /* 0x0000009c8c14723c */ /* 0x040ff00000041814 */
[C---:B------:R-:W-:Y:S01]  /*108f0*/  HMMA.16816.F32.BF16 R24, R140.reuse, R158, R24 ;  /* 0x0000009e8c18723c */ /* 0x040fe20000041818 */
[----:B------:R-:W4:Y:S07]  /*10900*/  LDSM.16.MT88.4 R156, [R220+0x3800] ;  /* 0x00380000dc9c783b */ /* 0x000f2e0000004200 */
[C---:B------:R-:W-:Y:S04]  /*10910*/  HMMA.16816.F32.BF16 R28, R140.reuse, R160, R28 ;  /* 0x000000a08c1c723c */ /* 0x040fe8000004181c */
[--C-:B-1----:R-:W-:Y:S04]  /*10920*/  FFMA.FTZ R3, R214, c[0x0][0x2d0], -R134.reuse ;  /* 0x0000b400d6037a23 */ /* 0x102fe80000010886 */
[C---:B------:R-:W-:Y:S01]  /*10930*/  HMMA.16816.F32.BF16 R32, R140.reuse, R162, R32 ;  /* 0x000000a28c20723c */ /* 0x040fe20000041820 */
[----:B------:R1:W-:Y:S01]  /*10940*/  MUFU.EX2 R207, R3 ;  /* 0x0000000300cf7308 */ /* 0x0003e20000000800 */
[----:B------:R-:W4:Y:S06]  /*10950*/  LDSM.16.MT88.4 R160, [R217+0x6800] ;  /* 0x00680000d9a0783b */ /* 0x000f2c0000004200 */
[C---:B--2---:R-:W-:Y:S08]  /*10960*/  HMMA.16816.F32.BF16 R36, R140.reuse, R148, R36 ;  /* 0x000000948c24723c */ /* 0x044ff00000041824 */
[C---:B------:R-:W-:Y:S01]  /*10970*/  HMMA.16816.F32.BF16 R40, R140.reuse, R150, R40 ;  /* 0x000000968c28723c */ /* 0x040fe20000041828 */
[----:B------:R-:W2:Y:S07]  /*10980*/  LDSM.16.MT88.4 R148, [R218+0x6800] ;  /* 0x00680000da94783b */ /* 0x000eae0000004200 */
[C---:B---3--:R-:W-:Y:S04]  /*10990*/  HMMA.16816.F32.BF16 R44, R140.reuse, R144, R44 ;  /* 0x000000908c2c723c */ /* 0x048fe8000004182c */
[----:B-1----:R-:W-:Y:S02]  /*109a0*/  FFMA.FTZ R3, R215, c[0x0][0x2d0], -R134 ;  /* 0x0000b400d7037a23 */ /* 0x002fe40000010886 */
[----:B------:R-:W-:Y:S02]  /*109b0*/  MUFU.EX2 R215, R135 ;  /* 0x0000008700d77308 */ /* 0x000fe40000000800 */
[C---:B------:R-:W-:Y:S01]  /*109c0*/  HMMA.16816.F32.BF16 R48, R140.reuse, R146, R48 ;  /* 0x000000928c30723c */ /* 0x040fe20000041830 */
[----:B------:R-:W1:Y:S07]  /*109d0*/  LDSM.16.MT88.4 R144, [R221+0x6800] ;  /* 0x00680000dd90783b */ /* 0x000e6e0000004200 */
[C---:B------:R-:W-:Y:S01]  /*109e0*/  HMMA.16816.F32.BF16 R52, R140.reuse, R152, R52 ;  /* 0x000000988c34723c */ /* 0x040fe20000041834 */
[----:B------:R3:W-:Y:S07]  /*109f0*/  MUFU.EX2 R206, R3 ;  /* 0x0000000300ce7308 */ /* 0x0007ee0000000800 */
[C---:B------:R-:W-:Y:S01]  /*10a00*/  HMMA.16816.F32.BF16 R56, R140.reuse, R154, R56 ;  /* 0x0000009a8c38723c */ /* 0x040fe20000041838 */
[----:B------:R-:W1:Y:S02]  /*10a10*/  LDSM.16.MT88.4 R152, [R220+0x6800] ;  /* 0x00680000dc98783b */ /* 0x000e640000004200 */
[----:B------:R-:W-:Y:S05]  /*10a20*/  MUFU.EX2 R135, R136 ;  /* 0x0000008800877308 */ /* 0x000fea0000000800 */
[C---:B----4-:R-:W-:Y:S08]  /*10a30*/  HMMA.16816.F32.BF16 R60, R140.reuse, R156, R60 ;  /* 0x0000009c8c3c723c */ /* 0x050ff0000004183c */
[C---:B------:R-:W-:Y:S01]  /*10a40*/  HMMA.16816.F32.BF16 R64, R140.reuse, R158, R64 ;  /* 0x0000009e8c40723c */ /* 0x040fe20000041840 */
[----:B------:R-:W4:Y:S03]  /*10a50*/  LDSM.16.MT88.4 R156, [R217+0x9800] ;  /* 0x00980000d99c783b */ /* 0x000f260000004200 */
[--C-:B---3--:R-:W-:Y:S01]  /*10a60*/  FFMA.FTZ R3, R197, c[0x0][0x2d0], -R138.reuse ;  /* 0x0000b400c5037a23 */ /* 0x108fe2000001088a */
[----:B------:R-:W-:Y:S02]  /*10a70*/  MOV R197, R196 ;  /* 0x000000c400c57202 */ /* 0x000fe40000000f00 */
[----:B------:R-:W-:Y:S01]  /*10a80*/  MOV R196, R187 ;  /* 0x000000bb00c47202 */ /* 0x000fe20000000f00 */
[C---:B------:R-:W-:Y:S04]  /*10a90*/  HMMA.16816.F32.BF16 R68, R140.reuse, R160, R68 ;  /* 0x000000a08c44723c */ /* 0x040fe80000041844 */
[----:B------:R-:W-:Y:S02]  /*10aa0*/  MOV R187, R173 ;  /* 0x000000ad00bb7202 */ /* 0x000fe40000000f00 */
[----:B------:R-:W-:Y:S02]  /*10ab0*/  MOV R173, R170 ;  /* 0x000000aa00ad7202 */ /* 0x000fe40000000f00 */
[C---:B------:R-:W-:Y:S01]  /*10ac0*/  HMMA.16816.F32.BF16 R72, R140.reuse, R162, R72 ;  /* 0x000000a28c48723c */ /* 0x040fe20000041848 */
[----:B------:R3:W-:Y:S01]  /*10ad0*/  MUFU.EX2 R170, R3 ;  /* 0x0000000300aa7308 */ /* 0x0007e20000000800 */
[----:B------:R-:W-:Y:S06]  /*10ae0*/  LDSM.16.MT88.4 R160, [R220+0x1000] ;  /* 0x00100000dca0783b */ /* 0x000fec0000004200 */
[C---:B--2---:R-:W-:Y:S08]  /*10af0*/  HMMA.16816.F32.BF16 R76, R140.reuse, R148, R76 ;  /* 0x000000948c4c723c */ /* 0x044ff0000004184c */
[C---:B------:R-:W-:Y:S01]  /*10b00*/  HMMA.16816.F32.BF16 R80, R140.reuse, R150, R80 ;  /* 0x000000968c50723c */ /* 0x040fe20000041850 */
[----:B------:R-:W2:Y:S07]  /*10b10*/  LDSM.16.MT88.4 R148, [R218+0x9800] ;  /* 0x00980000da94783b */ /* 0x000eae0000004200 */
[C---:B-1----:R-:W-:Y:S04]  /*10b20*/  HMMA.16816.F32.BF16 R84, R140.reuse, R144, R84 ;  /* 0x000000908c54723c */ /* 0x042fe80000041854 */
[----:B---3--:R-:W-:Y:S01]  /*10b30*/  FFMA.FTZ R3, R197, c[0x0][0x2d0], -R138 ;  /* 0x0000b400c5037a23 */ /* 0x008fe2000001088a */
[----:B------:R-:W-:Y:S02]  /*10b40*/  MOV R197, R196 ;  /* 0x000000c400c57202 */ /* 0x000fe40000000f00 */
[----:B------:R-:W-:Y:S01]  /*10b50*/  MOV R196, R173 ;  /* 0x000000ad00c47202 */ /* 0x000fe20000000f00 */
[C---:B------:R-:W-:Y:S01]  /*10b60*/  HMMA.16816.F32.BF16 R88, R140.reuse, R146, R88 ;  /* 0x000000928c58723c */ /* 0x040fe20000041858 */
[----:B------:R-:W1:Y:S03]  /*10b70*/  LDSM.16.MT88.4 R144, [R221+0x9800] ;  /* 0x00980000dd90783b */ /* 0x000e660000004200 */
[----:B------:R-:W-:Y:S02]  /*10b80*/  MOV R173, R168 ;  /* 0x000000a800ad7202 */ /* 0x000fe40000000f00 */
[----:B------:R3:W1:Y:S02]  /*10b90*/  MUFU.EX2 R168, R3 ;  /* 0x0000000300a87308 */ /* 0x0006640000000800 */
        /* <DEDUP_REMOVED lines=12> */
[----:B----4-:R-:W-:Y:S01]  /*10c60*/  FFMA.FTZ R3, R197, c[0x0][0x2d0], -R134 ;  /* 0x0000b400c5037a23 */ /* 0x010fe20000010886 */
[----:B------:R-:W-:Y:S02]  /*10c70*/  MOV R197, R196 ;  /* 0x000000c400c57202 */ /* 0x000fe40000000f00 */
[----:B------:R-:W-:Y:S01]  /*10c80*/  MOV R196, R202 ;  /* 0x000000ca00c47202 */ /* 0x000fe20000000f00 */
[C---:B------:R-:W-:Y:S01]  /*10c90*/  HMMA.16816.F32.BF16 R120, R140.reuse, R146, R120 ;  /* 0x000000928c78723c */ /* 0x040fe20000041878 */
[----:B------:R1:W4:Y:S01]  /*10ca0*/  MUFU.EX2 R202, R3 ;  /* 0x0000000300ca7308 */ /* 0x0003220000000800 */
[----:B------:R-:W2:Y:S06]  /*10cb0*/  LDSM.16.MT88.4 R144, [R221+0x1000] ;  /* 0x00100000dd90783b */ /* 0x000eac0000004200 */
[C---:B------:R-:W-:Y:S08]  /*10cc0*/  HMMA.16816.F32.BF16 R124, R140.reuse, R152, R124 ;  /* 0x000000988c7c723c */ /* 0x040ff0000004187c */
[----:B------:R-:W-:Y:S01]  /*10cd0*/  HMMA.16816.F32.BF16 R128, R140, R154, R128 ;  /* 0x0000009a8c80723c */ /* 0x000fe20000041880 */
[----:B------:R-:W2:Y:S06]  /*10ce0*/  LDSM.16.MT88.4 R152, [R217+0x4000] ;  /* 0x00400000d998783b */ /* 0x000eac0000004200 */
[----:B------:R-:W-:Y:S01]  /*10cf0*/  F2FP.BF16.PACK_AB R140, R169, R167 ;  /* 0x000000a7a98c723e */ /* 0x000fe200000010ff */
[--C-:B-1----:R-:W-:Y:S01]  /*10d00*/  FFMA.FTZ R3, R196, c[0x0][0x2d0], -R138.reuse ;  /* 0x0000b400c4037a23 */ /* 0x102fe2000001088a */
[----:B------:R-:W-:Y:S03]  /*10d10*/  MOV R196, R174 ;  /* 0x000000ae00c47202 */ /* 0x000fe60000000f00 */
[----:B------:R1:W-:Y:S01]  /*10d20*/  MUFU.EX2 R174, R3 ;  /* 0x0000000300ae7308 */ /* 0x0003e20000000800 */
[----:B------:R-:W-:Y:S02]  /*10d30*/  F2FP.BF16.PACK_AB R142, R168, R170 ;  /* 0x000000aaa88e723e */ /* 0x000fe400000010ff */
[----:B------:R-:W-:Y:S02]  /*10d40*/  F2FP.BF16.PACK_AB R141, R206, R207 ;  /* 0x000000cfce8d723e */ /* 0x000fe400000010ff */
[----:B----4-:R-:W-:Y:S07]  /*10d50*/  F2FP.BF16.PACK_AB R143, R202, R203 ;  /* 0x000000cbca8f723e */ /* 0x010fee00000010ff */
[C---:B---3--:R-:W-:Y:S08]  /*10d60*/  HMMA.16816.F32.BF16 R4, R140.reuse, R156, R4 ;  /* 0x0000009c8c04723c */ /* 0x048ff00000041804 */
[C---:B------:R-:W-:Y:S01]  /*10d70*/  HMMA.16816.F32.BF16 R8, R140.reuse, R158, R8 ;  /* 0x0000009e8c08723c */ /* 0x040fe20000041808 */
[----:B------:R-:W3:Y:S03]  /*10d80*/  LDSM.16.MT88.4 R156, [R218+0x4000] ;  /* 0x00400000da9c783b */ /* 0x000ee60000004200 */
[----:B-1----:R-:W-:Y:S04]  /*10d90*/  FFMA.FTZ R3, R173, c[0x0][0x2d0], -R138 ;  /* 0x0000b400ad037a23 */ /* 0x002fe8000001088a */
[C---:B--2---:R-:W-:Y:S01]  /*10da0*/  HMMA.16816.F32.BF16 R12, R140.reuse, R148, R12 ;  /* 0x000000948c0c723c */ /* 0x044fe2000004180c */
[----:B------:R1:W2:Y:S07]  /*10db0*/  MUFU.EX2 R173, R3 ;  /* 0x0000000300ad7308 */ /* 0x0002ae0000000800 */
[C---:B------:R-:W-:Y:S01]  /*10dc0*/  HMMA.16816.F32.BF16 R16, R140.reuse, R150, R16 ;  /* 0x000000968c10723c */ /* 0x040fe20000041810 */
[----:B------:R-:W4:Y:S07]  /*10dd0*/  LDSM.16.MT88.4 R148, [R221+0x4000] ;  /* 0x00400000dd94783b */ /* 0x000f2e0000004200 */
[C---:B------:R-:W-:Y:S08]  /*10de0*/  HMMA.16816.F32.BF16 R20, R140.reuse, R144, R20 ;  /* 0x000000908c14723c */ /* 0x040ff00000041814 */
[C---:B------:R-:W-:Y:S01]  /*10df0*/  HMMA.16816.F32.BF16 R24, R140.reuse, R146, R24 ;  /* 0x000000928c18723c */ /* 0x040fe20000041818 */
[----:B------:R-:W2:Y:S03]  /*10e00*/  LDSM.16.MT88.4 R144, [R220+0x4000] ;  /* 0x00400000dc90783b */ /* 0x000ea60000004200 */
[--C-:B-1----:R-:W-:Y:S01]  /*10e10*/  FFMA.FTZ R3, R197, c[0x0][0x2d0], -R134.reuse ;  /* 0x0000b400c5037a23 */ /* 0x102fe20000010886 */
[----:B------:R-:W-:Y:S03]  /*10e20*/  MOV R197, R201 ;  /* 0x000000c900c57202 */ /* 0x000fe60000000f00 */
[C---:B------:R-:W-:Y:S01]  /*10e30*/  HMMA.16816.F32.BF16 R28, R140.reuse, R160, R28 ;  /* 0x000000a08c1c723c */ /* 0x040fe2000004181c */
[----:B------:R1:W-:Y:S07]  /*10e40*/  MUFU.EX2 R201, R3 ;  /* 0x0000000300c97308 */ /* 0x0003ee0000000800 */
[C---:B------:R-:W-:Y:S01]  /*10e50*/  HMMA.16816.F32.BF16 R32, R140.reuse, R162, R32 ;  /* 0x000000a28c20723c */ /* 0x040fe20000041820 */
[----:B------:R-:W2:Y:S07]  /*10e60*/  LDSM.16.MT88.4 R160, [R217+0x7000] ;  /* 0x00700000d9a0783b */ /* 0x000eae0000004200 */
[C---:B------:R-:W-:Y:S08]  /*10e70*/  HMMA.16816.F32.BF16 R36, R140.reuse, R152, R36 ;  /* 0x000000988c24723c */ /* 0x040ff00000041824 */
[C---:B------:R-:W-:Y:S01]  /*10e80*/  HMMA.16816.F32.BF16 R40, R140.reuse, R154, R40 ;  /* 0x0000009a8c28723c */ /* 0x040fe20000041828 */
[----:B------:R-:W2:Y:S03]  /*10e90*/  LDSM.16.MT88.4 R152, [R218+0x7000] ;  /* 0x00700000da98783b */ /* 0x000ea60000004200 */
[----:B-1----:R-:W-:Y:S01]  /*10ea0*/  FFMA.FTZ R3, R196, c[0x0][0x2d0], -R134 ;  /* 0x0000b400c4037a23 */ /* 0x002fe20000010886 */
[----:B------:R-:W-:Y:S03]  /*10eb0*/  MOV R196, R200 ;  /* 0x000000c800c47202 */ /* 0x000fe60000000f00 */
[C---:B---3--:R-:W-:Y:S01]  /*10ec0*/  HMMA.16816.F32.BF16 R44, R140.reuse, R156, R44 ;  /* 0x0000009c8c2c723c */ /* 0x048fe2000004182c */
[----:B------:R1:W3:Y:S07]  /*10ed0*/  MUFU.EX2 R200, R3 ;  /* 0x0000000300c87308 */ /* 0x0002ee0000000800 */
[C---:B------:R-:W-:Y:S01]  /*10ee0*/  HMMA.16816.F32.BF16 R48, R140.reuse, R158, R48 ;  /* 0x0000009e8c30723c */ /* 0x040fe20000041830 */
[----:B------:R-:W3:Y:S07]  /*10ef0*/  LDSM.16.MT88.4 R156, [R221+0x7000] ;  /* 0x00700000dd9c783b */ /* 0x000eee0000004200 */
[C---:B----4-:R-:W-:Y:S08]  /*10f00*/  HMMA.16816.F32.BF16 R52, R140.reuse, R148, R52 ;  /* 0x000000948c34723c */ /* 0x050ff00000041834 */
[C---:B------:R-:W-:Y:S01]  /*10f10*/  HMMA.16816.F32.BF16 R56, R140.reuse, R150, R56 ;  /* 0x000000968c38723c */ /* 0x040fe20000041838 */
[----:B------:R-:W4:Y:S03]  /*10f20*/  LDSM.16.MT88.4 R148, [R220+0x7000] ;  /* 0x00700000dc94783b */ /* 0x000f260000004200 */
[----:B-1----:R-:W-:Y:S04]  /*10f30*/  FFMA.FTZ R3, R197, c[0x0][0x2d0], -R138 ;  /* 0x0000b400c5037a23 */ /* 0x002fe8000001088a */
[C---:B--2---:R-:W-:Y:S01]  /*10f40*/  HMMA.16816.F32.BF16 R60, R140.reuse, R144, R60 ;  /* 0x000000908c3c723c */ /* 0x044fe2000004183c */
[----:B------:R1:W2:Y:S07]  /*10f50*/  MUFU.EX2 R214, R3 ;  /* 0x0000000300d67308 */ /* 0x0002ae0000000800 */
[C---:B------:R-:W-:Y:S01]  /*10f60*/  HMMA.16816.F32.BF16 R64, R140.reuse, R146, R64 ;  /* 0x000000928c40723c */ /* 0x040fe20000041840 */
[----:B------:R-:W2:Y:S07]  /*10f70*/  LDSM.16.MT88.4 R144, [R217+0xa000] ;  /* 0x00a00000d990783b */ /* 0x000eae0000004200 */
[C---:B------:R-:W-:Y:S08]  /*10f80*/  HMMA.16816.F32.BF16 R68, R140.reuse, R160, R68 ;  /* 0x000000a08c44723c */ /* 0x040ff00000041844 */
[C---:B------:R-:W-:Y:S01]  /*10f90*/  HMMA.16816.F32.BF16 R72, R140.reuse, R162, R72 ;  /* 0x000000a28c48723c */ /* 0x040fe20000041848 */
[----:B------:R-:W-:Y:S03]  /*10fa0*/  LDSM.16.MT88.4 R160, [R221+0x1800] ;  /* 0x00180000dda0783b */ /* 0x000fe60000004200 */
[--C-:B-1----:R-:W-:Y:S04]  /*10fb0*/  FFMA.FTZ R3, R196, c[0x0][0x2d0], -R134.reuse ;  /* 0x0000b400c4037a23 */ /* 0x102fe80000010886 */
[C---:B------:R-:W-:Y:S01]  /*10fc0*/  HMMA.16816.F32.BF16 R76, R140.reuse, R152, R76 ;  /* 0x000000988c4c723c */ /* 0x040fe2000004184c */
[----:B------:R1:W-:Y:S07]  /*10fd0*/  MUFU.EX2 R199, R3 ;  /* 0x0000000300c77308 */ /* 0x0003ee0000000800 */
[C---:B------:R-:W-:Y:S01]  /*10fe0*/  HMMA.16816.F32.BF16 R80, R140.reuse, R154, R80 ;  /* 0x0000009a8c50723c */ /* 0x040fe20000041850 */
[----:B------:R-:W2:Y:S07]  /*10ff0*/  LDSM.16.MT88.4 R152, [R218+0xa000] ;  /* 0x00a00000da98783b */ /* 0x000eae0000004200 */
[C---:B---3--:R-:W-:Y:S08]  /*11000*/  HMMA.16816.F32.BF16 R84, R140.reuse, R156, R84 ;  /* 0x0000009c8c54723c */ /* 0x048ff00000041854 */
[C---:B------:R-:W-:Y:S01]  /*11010*/  HMMA.16816.F32.BF16 R88, R140.reuse, R158, R88 ;  /* 0x0000009e8c58723c */ /* 0x040fe20000041858 */
[----:B------:R-:W3:Y:S03]  /*11020*/  LDSM.16.MT88.4 R156, [R221+0xa000] ;  /* 0x00a00000dd9c783b */ /* 0x000ee60000004200 */
[----:B-1----:R-:W-:Y:S04]  /*11030*/  FFMA.FTZ R3, R187, c[0x0][0x2d0], -R134 ;  /* 0x0000b400bb037a23 */ /* 0x002fe80000010886 */
[C---:B----4-:R-:W-:Y:S01]  /*11040*/  HMMA.16816.F32.BF16 R92, R140.reuse, R148, R92 ;  /* 0x000000948c5c723c */ /* 0x050fe2000004185c */
[----:B------:R1:W4:Y:S07]  /*11050*/  MUFU.EX2 R198, R3 ;  /* 0x0000000300c67308 */ /* 0x00032e0000000800 */
[C---:B------:R-:W-:Y:S01]  /*11060*/  HMMA.16816.F32.BF16 R96, R140.reuse, R150, R96 ;  /* 0x000000968c60723c */ /* 0x040fe20000041860 */
[----:B------:R-:W4:Y:S07]  /*11070*/  LDSM.16.MT88.4 R148, [R220+0xa000] ;  /* 0x00a00000dc94783b */ /* 0x000f2e0000004200 */
[C---:B--2---:R-:W-:Y:S08]  /*11080*/  HMMA.16816.F32.BF16 R100, R140.reuse, R144, R100 ;  /* 0x000000908c64723c */ /* 0x044ff00000041864 */
[C---:B------:R-:W-:Y:S01]  /*11090*/  HMMA.16816.F32.BF16 R104, R140.reuse, R146, R104 ;  /* 0x000000928c68723c */ /* 0x040fe20000041868 */
[----:B------:R-:W2:Y:S03]  /*110a0*/  LDSM.16.MT88.4 R144, [R217+0x1800] ;  /* 0x00180000d990783b */ /* 0x000ea60000004200 */
        /* <DEDUP_REMOVED lines=8> */
[----:B-1----:R-:W-:Y:S01]  /*11130*/  FFMA.FTZ R3, R185, c[0x0][0x2d0], -R138 ;  /* 0x0000b400b9037a23 */ /* 0x002fe2000001088a */
[----:B------:R-:W-:Y:S03]  /*11140*/  MOV R185, R188 ;  /* 0x000000bc00b97202 */ /* 0x000fe60000000f00 */
[C---:B----4-:R-:W-:Y:S01]  /*11150*/  HMMA.16816.F32.BF16 R124, R140.reuse, R148, R124 ;  /* 0x000000948c7c723c */ /* 0x050fe2000004187c */
[----:B------:R1:W-:Y:S07]  /*11160*/  MUFU.EX2 R208, R3 ;  /* 0x0000000300d07308 */ /* 0x0003ee0000000800 */
[----:B------:R-:W-:Y:S01]  /*11170*/  HMMA.16816.F32.BF16 R128, R140, R150, R128 ;  /* 0x000000968c80723c */ /* 0x000fe20000041880 */
[----:B------:R-:W4:Y:S06]  /*11180*/  LDSM.16.MT88.4 R148, [R217+0x4800] ;  /* 0x00480000d994783b */ /* 0x000f2c0000004200 */
[----:B------:R-:W-:Y:S02]  /*11190*/  F2FP.BF16.PACK_AB R140, R173, R174 ;  /* 0x000000aead8c723e */ /* 0x000fe400000010ff */
[----:B------:R-:W-:Y:S03]  /*111a0*/  F2FP.BF16.PACK_AB R141, R200, R201 ;  /* 0x000000c9c88d723e */ /* 0x000fe600000010ff */
[----:B------:R-:W-:Y:S02]  /*111b0*/  F2FP.BF16.PACK_AB R142, R214, R215 ;  /* 0x000000d7d68e723e */ /* 0x000fe400000010ff */
[----:B------:R-:W-:Y:S01]  /*111c0*/  F2FP.BF16.PACK_AB R143, R198, R199 ;  /* 0x000000c7c68f723e */ /* 0x000fe200000010ff */
[--C-:B-1----:R-:W-:Y:S06]  /*111d0*/  FFMA.FTZ R3, R193, c[0x0][0x2d0], -R134.reuse ;  /* 0x0000b400c1037a23 */ /* 0x102fec0000010886 */
[C---:B--2---:R-:W-:Y:S01]  /*111e0*/  HMMA.16816.F32.BF16 R4, R140.reuse, R144, R4 ;  /* 0x000000908c04723c */ /* 0x044fe20000041804 */
[----:B------:R1:W-:Y:S07]  /*111f0*/  MUFU.EX2 R193, R3 ;  /* 0x0000000300c17308 */ /* 0x0003ee0000000800 */
[C---:B------:R-:W-:Y:S01]  /*11200*/  HMMA.16816.F32.BF16 R8, R140.reuse, R146, R8 ;  /* 0x000000928c08723c */ /* 0x040fe20000041808 */
[----:B------:R-:W2:Y:S07]  /*11210*/  LDSM.16.MT88.4 R144, [R218+0x4800] ;  /* 0x00480000da90783b */ /* 0x000eae0000004200 */
[C---:B------:R-:W-:Y:S08]  /*11220*/  HMMA.16816.F32.BF16 R12, R140.reuse, R152, R12 ;  /* 0x000000988c0c723c */ /* 0x040ff0000004180c */
[C---:B------:R-:W-:Y:S01]  /*11230*/  HMMA.16816.F32.BF16 R16, R140.reuse, R154, R16 ;  /* 0x0000009a8c10723c */ /* 0x040fe20000041810 */
[----:B------:R-:W2:Y:S03]  /*11240*/  LDSM.16.MT88.4 R152, [R221+0x4800] ;  /* 0x00480000dd98783b */ /* 0x000ea60000004200 */
[----:B-1----:R-:W-:Y:S04]  /*11250*/  FFMA.FTZ R3, R192, c[0x0][0x2d0], -R134 ;  /* 0x0000b400c0037a23 */ /* 0x002fe80000010886 */
[C---:B------:R-:W-:Y:S01]  /*11260*/  HMMA.16816.F32.BF16 R20, R140.reuse, R160, R20 ;  /* 0x000000a08c14723c */ /* 0x040fe20000041814 */
[----:B------:R1:W-:Y:S07]  /*11270*/  MUFU.EX2 R192, R3 ;  /* 0x0000000300c07308 */ /* 0x0003ee0000000800 */
[C---:B------:R-:W-:Y:S01]  /*11280*/  HMMA.16816.F32.BF16 R24, R140.reuse, R162, R24 ;  /* 0x000000a28c18723c */ /* 0x040fe20000041818 */
[----:B------:R-:W-:Y:S07]  /*11290*/  LDSM.16.MT88.4 R160, [R217+0x7800] ;  /* 0x00780000d9a0783b */ /* 0x000fee0000004200 */
[C---:B---3--:R-:W-:Y:S08]  /*112a0*/  HMMA.16816.F32.BF16 R28, R140.reuse, R156, R28 ;  /* 0x0000009c8c1c723c */ /* 0x048ff0000004181c */
[C---:B------:R-:W-:Y:S01]  /*112b0*/  HMMA.16816.F32.BF16 R32, R140.reuse, R158, R32 ;  /* 0x0000009e8c20723c */ /* 0x040fe20000041820 */
[----:B------:R-:W3:Y:S03]  /*112c0*/  LDSM.16.MT88.4 R156, [R220+0x4800] ;  /* 0x00480000dc9c783b */ /* 0x000ee60000004200 */
[--C-:B-1----:R-:W-:Y:S04]  /*112d0*/  FFMA.FTZ R3, R184, c[0x0][0x2d0], -R138.reuse ;  /* 0x0000b400b8037a23 */ /* 0x102fe8000001088a */
[C---:B----4-:R-:W-:Y:S01]  /*112e0*/  HMMA.16816.F32.BF16 R36, R140.reuse, R148, R36 ;  /* 0x000000948c24723c */ /* 0x050fe20000041824 */
[----:B------:R1:W-:Y:S01]  /*112f0*/  MUFU.EX2 R205, R3 ;  /* 0x0000000300cd7308 */ /* 0x0003e20000000800 */
[----:B------:R-:W4:Y:S06]  /*11300*/  LDL.LU R184, [R1+0x10] ;  /* 0x0000100001b87983 */ /* 0x000f2c0000300800 */
[C---:B------:R-:W-:Y:S01]  /*11310*/  HMMA.16816.F32.BF16 R40, R140.reuse, R150, R40 ;  /* 0x000000968c28723c */ /* 0x040fe20000041828 */
[----:B------:R-:W3:Y:S07]  /*11320*/  LDSM.16.MT88.4 R148, [R218+0x7800] ;  /* 0x00780000da94783b */ /* 0x000eee0000004200 */
[C---:B--2---:R-:W-:Y:S08]  /*11330*/  HMMA.16816.F32.BF16 R44, R140.reuse, R144, R44 ;  /* 0x000000908c2c723c */ /* 0x044ff0000004182c */
[C---:B------:R-:W-:Y:S01]  /*11340*/  HMMA.16816.F32.BF16 R48, R140.reuse, R146, R48 ;  /* 0x000000928c30723c */ /* 0x040fe20000041830 */
[----:B------:R-:W2:Y:S03]  /*11350*/  LDSM.16.MT88.4 R144, [R221+0x7800] ;  /* 0x00780000dd90783b */ /* 0x000ea60000004200 */
[----:B-1----:R-:W-:Y:S01]  /*11360*/  FFMA.FTZ R3, R182, c[0x0][0x2d0], -R138 ;  /* 0x0000b400b6037a23 */ /* 0x002fe2000001088a */
[----:B------:R-:W-:Y:S03]  /*11370*/  MOV R182, R178 ;  /* 0x000000b200b67202 */ /* 0x000fe60000000f00 */
[C---:B------:R-:W-:Y:S01]  /*11380*/  HMMA.16816.F32.BF16 R52, R140.reuse, R152, R52 ;  /* 0x000000988c34723c */ /* 0x040fe20000041834 */
[----:B------:R1:W-:Y:S07]  /*11390*/  MUFU.EX2 R204, R3 ;  /* 0x0000000300cc7308 */ /* 0x0003ee0000000800 */
[C---:B------:R-:W-:Y:S01]  /*113a0*/  HMMA.16816.F32.BF16 R56, R140.reuse, R154, R56 ;  /* 0x0000009a8c38723c */ /* 0x040fe20000041838 */
[----:B------:R-:W2:Y:S07]  /*113b0*/  LDSM.16.MT88.4 R152, [R220+0x7800] ;  /* 0x00780000dc98783b */ /* 0x000eae0000004200 */
[C---:B---3--:R-:W-:Y:S08]  /*113c0*/  HMMA.16816.F32.BF16 R60, R140.reuse, R156, R60 ;  /* 0x0000009c8c3c723c */ /* 0x048ff0000004183c */
[C---:B------:R-:W-:Y:S01]  /*113d0*/  HMMA.16816.F32.BF16 R64, R140.reuse, R158, R64 ;  /* 0x0000009e8c40723c */ /* 0x040fe20000041840 */
[----:B------:R-:W3:Y:S03]  /*113e0*/  LDSM.16.MT88.4 R156, [R217+0xa800] ;  /* 0x00a80000d99c783b */ /* 0x000ee60000004200 */
[--C-:B-1----:R-:W-:Y:S04]  /*113f0*/  FFMA.FTZ R3, R191, c[0x0][0x2d0], -R134.reuse ;  /* 0x0000b400bf037a23 */ /* 0x102fe80000010886 */
[C---:B------:R-:W-:Y:S01]  /*11400*/  HMMA.16816.F32.BF16 R68, R140.reuse, R160, R68 ;  /* 0x000000a08c44723c */ /* 0x040fe20000041844 */
[----:B------:R1:W-:Y:S07]  /*11410*/  MUFU.EX2 R191, R3 ;  /* 0x0000000300bf7308 */ /* 0x0003ee0000000800 */
[C---:B------:R-:W-:Y:S01]  /*11420*/  HMMA.16816.F32.BF16 R72, R140.reuse, R162, R72 ;  /* 0x000000a28c48723c */ /* 0x040fe20000041848 */
[----:B------:R-:W-:Y:S07]  /*11430*/  LDSM.16.MT88.4 R160, [R217+0x5000] ;  /* 0x00500000d9a0783b */ /* 0x000fee0000004200 */
[C---:B------:R-:W-:Y:S08]  /*11440*/  HMMA.16816.F32.BF16 R76, R140.reuse, R148, R76 ;  /* 0x000000948c4c723c */ /* 0x040ff0000004184c */
[C---:B------:R-:W-:Y:S01]  /*11450*/  HMMA.16816.F32.BF16 R80, R140.reuse, R150, R80 ;  /* 0x000000968c50723c */ /* 0x040fe20000041850 */
[----:B------:R-:W3:Y:S03]  /*11460*/  LDSM.16.MT88.4 R148, [R218+0xa800] ;  /* 0x00a80000da94783b */ /* 0x000ee60000004200 */
[----:B-1----:R-:W-:Y:S01]  /*11470*/  FFMA.FTZ R3, R181, c[0x0][0x2d0], -R134 ;  /* 0x0000b400b5037a23 */ /* 0x002fe20000010886 */
[----:B------:R-:W-:Y:S03]  /*11480*/  MOV R181, R190 ;  /* 0x000000be00b57202 */ /* 0x000fe60000000f00 */
[C---:B--2---:R-:W-:Y:S01]  /*11490*/  HMMA.16816.F32.BF16 R84, R140.reuse, R144, R84 ;  /* 0x000000908c54723c */ /* 0x044fe20000041854 */
[----:B------:R1:W-:Y:S07]  /*114a0*/  MUFU.EX2 R190, R3 ;  /* 0x0000000300be7308 */ /* 0x0003ee0000000800 */
[C---:B------:R-:W-:Y:S01]  /*114b0*/  HMMA.16816.F32.BF16 R88, R140.reuse, R146, R88 ;  /* 0x000000928c58723c */ /* 0x040fe20000041858 */
[----:B------:R-:W2:Y:S07]  /*114c0*/  LDSM.16.MT88.4 R144, [R221+0xa800] ;  /* 0x00a80000dd90783b */ /* 0x000eae0000004200 */
[C---:B------:R-:W-:Y:S08]  /*114d0*/  HMMA.16816.F32.BF16 R92, R140.reuse, R152, R92 ;  /* 0x000000988c5c723c */ /* 0x040ff0000004185c */
[C---:B------:R-:W-:Y:S01]  /*114e0*/  HMMA.16816.F32.BF16 R96, R140.reuse, R154, R96 ;  /* 0x0000009a8c60723c */ /* 0x040fe20000041860 */
[----:B------:R-:W2:Y:S03]  /*114f0*/  LDSM.16.MT88.4 R152, [R220+0xa800] ;  /* 0x00a80000dc98783b */ /* 0x000ea60000004200 */
[--C-:B-1----:R-:W-:Y:S01]  /*11500*/  FFMA.FTZ R3, R181, c[0x0][0x2d0], -R138.reuse ;  /* 0x0000b400b5037a23 */ /* 0x102fe2000001088a */
[----:B------:R-:W-:Y:S03]  /*11510*/  MOV R181, R177 ;  /* 0x000000b100b57202 */ /* 0x000fe60000000f00 */
[C---:B---3--:R-:W-:Y:S01]  /*11520*/  HMMA.16816.F32.BF16 R100, R140.reuse, R156, R100 ;  /* 0x0000009c8c64723c */ /* 0x048fe20000041864 */
[----:B------:R1:W-:Y:S07]  /*11530*/  MUFU.EX2 R197, R3 ;  /* 0x0000000300c57308 */ /* 0x0003ee0000000800 */
[C---:B------:R-:W-:Y:S01]  /*11540*/  HMMA.16816.F32.BF16 R104, R140.reuse, R158, R104 ;  /* 0x0000009e8c68723c */ /* 0x040fe20000041868 */
[----:B------:R-:W3:Y:S07]  /*11550*/  LDSM.16.MT88.4 R156, [R217+0x2000] ;  /* 0x00200000d99c783b */ /* 0x000eee0000004200 */
[C---:B------:R-:W-:Y:S08]  /*11560*/  HMMA.16816.F32.BF16 R108, R140.reuse, R148, R108 ;  /* 0x000000948c6c723c */ /* 0x040ff0000004186c */
[C---:B------:R-:W-:Y:S01]  /*11570*/  HMMA.16816.F32.BF16 R112, R140.reuse, R150, R112 ;  /* 0x000000968c70723c */ /* 0x040fe20000041870 */
[----:B------:R-:W3:Y:S03]  /*11580*/  LDSM.16.MT88.4 R148, [R218+0x2000] ;  /* 0x00200000da94783b */ /* 0x000ee60000004200 */
[----:B-1----:R-:W-:Y:S01]  /*11590*/  FFMA.FTZ R3, R180, c[0x0][0x2d0], -R138 ;  /* 0x0000b400b4037a23 */ /* 0x002fe2000001088a */
[----:B------:R-:W-:Y:S03]  /*115a0*/  MOV R180, R176 ;  /* 0x000000b000b47202 */ /* 0x000fe60000000f00 */
[C---:B--2---:R-:W-:Y:S01]  /*115b0*/  HMMA.16816.F32.BF16 R116, R140.reuse, R144, R116 ;  /* 0x000000908c74723c */ /* 0x044fe20000041874 */
[----:B------:R1:W2:Y:S07]  /*115c0*/  MUFU.EX2 R196, R3 ;  /* 0x0000000300c47308 */ /* 0x0002ae0000000800 */
[C---:B------:R-:W-:Y:S01]  /*115d0*/  HMMA.16816.F32.BF16 R120, R140.reuse, R146, R120 ;  /* 0x000000928c78723c */ /* 0x040fe20000041878 */
[----:B------:R-:W3:Y:S07]  /*115e0*/  LDSM.16.MT88.4 R144, [R221+0x2000] ;  /* 0x00200000dd90783b */ /* 0x000eee0000004200 */
[C---:B------:R-:W-:Y:S08]  /*115f0*/  HMMA.16816.F32.BF16 R124, R140.reuse, R152, R124 ;  /* 0x000000988c7c723c */ /* 0x040ff0000004187c */
[----:B------:R-:W-:Y:S01]  /*11600*/  HMMA.16816.F32.BF16 R128, R140, R154, R128 ;  /* 0x0000009a8c80723c */ /* 0x000fe20000041880 */
[----:B------:R-:W3:Y:S03]  /*11610*/  LDSM.16.MT88.4 R152, [R220+0x2000] ;  /* 0x00200000dc98783b */ /* 0x000ee60000004200 */
[--C-:B-1----:R-:W-:Y:S01]  /*11620*/  FFMA.FTZ R3, R189, c[0x0][0x2d0], -R134.reuse ;  /* 0x0000b400bd037a23 */ /* 0x102fe20000010886 */
[----:B--2---:R-:W-:Y:S02]  /*11630*/  F2FP.BF16.PACK_AB R136, R196, R197 ;  /* 0x000000c5c488723e */ /* 0x004fe400000010ff */
[----:B------:R-:W-:Y:S01]  /*11640*/  F2FP.BF16.PACK_AB R140, R208, R209 ;  /* 0x000000d1d08c723e */ /* 0x000fe200000010ff */
[----:B------:R1:W-:Y:S01]  /*11650*/  MUFU.EX2 R189, R3 ;  /* 0x0000000300bd7308 */ /* 0x0003e20000000800 */
[----:B------:R-:W-:Y:S03]  /*11660*/  F2FP.BF16.PACK_AB R141, R192, R193 ;  /* 0x000000c1c08d723e */ /* 0x000fe600000010ff */
[----:B------:R-:W-:Y:S02]  /*11670*/  F2FP.BF16.PACK_AB R142, R204, R205 ;  /* 0x000000cdcc8e723e */ /* 0x000fe400000010ff */
[----:B------:R-:W-:Y:S07]  /*11680*/  F2FP.BF16.PACK_AB R143, R190, R191 ;  /* 0x000000bfbe8f723e */ /* 0x000fee00000010ff */
[C---:B---3--:R-:W-:Y:S08]  /*11690*/  HMMA.16816.F32.BF16 R4, R140.reuse, R156, R4 ;  /* 0x0000009c8c04723c */ /* 0x048ff00000041804 */
[C---:B------:R-:W-:Y:S01]  /*116a0*/  HMMA.16816.F32.BF16 R8, R140.reuse, R158, R8 ;  /* 0x0000009e8c08723c */ /* 0x040fe20000041808 */
[----:B------:R-:W2:Y:S03]  /*116b0*/  LDSM.16.MT88.4 R156, [R218+0x5000] ;  /* 0x00500000da9c783b */ /* 0x000ea60000004200 */
[--C-:B-1----:R-:W-:Y:S02]  /*116c0*/  FFMA.FTZ R3, R179, c[0x0][0x2d0], -R134.reuse ;  /* 0x0000b400b3037a23 */ /* 0x102fe40000010886 */
[----:B------:R-:W-:Y:S02]  /*116d0*/  FFMA.FTZ R134, R137, c[0x0][0x2d0], -R134 ;  /* 0x0000b40089867a23 */ /* 0x000fe40000010886 */
[C---:B------:R-:W-:Y:S01]  /*116e0*/  HMMA.16816.F32.BF16 R12, R140.reuse, R148, R12 ;  /* 0x000000948c0c723c */ /* 0x040fe2000004180c */
[----:B------:R1:W3:Y:S01]  /*116f0*/  MUFU.EX2 R188, R3 ;  /* 0x0000000300bc7308 */ /* 0x0002e20000000800 */
[----:B------:R-:W-:Y:S06]  /*11700*/  LDSM.16.MT88.4 R176, [R217+0x5800] ;  /* 0x00580000d9b0783b */ /* 0x000fec0000004200 */
[C---:B------:R-:W-:Y:S02]  /*11710*/  HMMA.16816.F32.BF16 R16, R140.reuse, R150, R16 ;  /* 0x000000968c10723c */ /* 0x040fe40000041810 */
[----:B------:R-:W2:Y:S01]  /*11720*/  LDSM.16.MT88.4 R148, [R221+0x5000] ;  /* 0x00500000dd94783b */ /* 0x000ea20000004200 */
[----:B------:R-:W-:Y:S05]  /*11730*/  MUFU.EX2 R134, R134 ;  /* 0x0000008600867308 */ /* 0x000fea0000000800 */
[C---:B------:R-:W-:Y:S08]  /*11740*/  HMMA.16816.F32.BF16 R20, R140.reuse, R144, R20 ;  /* 0x000000908c14723c */ /* 0x040ff00000041814 */
[C---:B------:R-:W-:Y:S01]  /*11750*/  HMMA.16816.F32.BF16 R24, R140.reuse, R146, R24 ;  /* 0x000000928c18723c */ /* 0x040fe20000041818 */
[----:B------:R-:W4:Y:S03]  /*11760*/  LDSM.16.MT88.4 R144, [R220+0x5000] ;  /* 0x00500000dc90783b */ /* 0x000f260000004200 */
[--C-:B-1----:R-:W-:Y:S01]  /*11770*/  FFMA.FTZ R3, R195, c[0x0][0x2d0], -R138.reuse ;  /* 0x0000b400c3037a23 */ /* 0x102fe2000001088a */
[----:B---3--:R-:W-:Y:S03]  /*11780*/  F2FP.BF16.PACK_AB R137, R188, R189 ;  /* 0x000000bdbc89723e */ /* 0x008fe600000010ff */
[C---:B------:R-:W-:Y:S01]  /*11790*/  HMMA.16816.F32.BF16 R28, R140.reuse, R152, R28 ;  /* 0x000000988c1c723c */ /* 0x040fe2000004181c */
[----:B------:R1:W-:Y:S07]  /*117a0*/  MUFU.EX2 R195, R3 ;  /* 0x0000000300c37308 */ /* 0x0003ee0000000800 */
[C---:B------:R-:W-:Y:S01]  /*117b0*/  HMMA.16816.F32.BF16 R32, R140.reuse, R154, R32 ;  /* 0x0000009a8c20723c */ /* 0x040fe20000041820 */
[----:B------:R-:W3:Y:S07]  /*117c0*/  LDSM.16.MT88.4 R152, [R217+0x8000] ;  /* 0x00800000d998783b */ /* 0x000eee0000004200 */
[C---:B------:R-:W-:Y:S08]  /*117d0*/  HMMA.16816.F32.BF16 R36, R140.reuse, R160, R36 ;  /* 0x000000a08c24723c */ /* 0x040ff00000041824 */
[C---:B------:R-:W-:Y:S01]  /*117e0*/  HMMA.16816.F32.BF16 R40, R140.reuse, R162, R40 ;  /* 0x000000a28c28723c */ /* 0x040fe20000041828 */
[----:B------:R-:W3:Y:S03]  /*117f0*/  LDSM.16.MT88.4 R160, [R218+0x8000] ;  /* 0x00800000daa0783b */ /* 0x000ee60000004200 */
[----:B-1----:R-:W-:Y:S04]  /*11800*/  FFMA.FTZ R3, R194, c[0x0][0x2d0], -R138 ;  /* 0x0000b400c2037a23 */ /* 0x002fe8000001088a */
[C---:B--2---:R-:W-:Y:S01]  /*11810*/  HMMA.16816.F32.BF16 R44, R140.reuse, R156, R44 ;  /* 0x0000009c8c2c723c */ /* 0x044fe2000004182c */
[----:B------:R-:W2:Y:S01]  /*11820*/  LDL.LU R138, [R1+0x18] ;  /* 0x00001800018a7983 */ /* 0x000ea20000300800 */
[----:B------:R1:W1:Y:S06]  /*11830*/  MUFU.EX2 R194, R3 ;  /* 0x0000000300c27308 */ /* 0x00026c0000000800 */
[C---:B------:R-:W-:Y:S01]  /*11840*/  HMMA.16816.F32.BF16 R48, R140.reuse, R158, R48 ;  /* 0x0000009e8c30723c */ /* 0x040fe20000041830 */
[----:B------:R-:W3:Y:S07]  /*11850*/  LDSM.16.MT88.4 R156, [R221+0x8000] ;  /* 0x00800000dd9c783b */ /* 0x000eee0000004200 */
[C---:B------:R-:W-:Y:S04]  /*11860*/  HMMA.16816.F32.BF16 R52, R140.reuse, R148, R52 ;  /* 0x000000948c34723c */ /* 0x040fe80000041834 */
[----:B----4-:R-:W-:Y:S02]  /*11870*/  FFMA.FTZ R2, R2, R184, R185 ;  /* 0x000000b802027223 */ /* 0x010fe400000100b9 */
[----:B------:R-:W-:Y:S02]  /*11880*/  LDSM.16.MT88.4 R184, [R218+0x5800] ;  /* 0x00580000dab8783b */ /* 0x000fe40000004200 */
[C---:B------:R-:W-:Y:S04]  /*11890*/  HMMA.16816.F32.BF16 R56, R140.reuse, R150, R56 ;  /* 0x000000968c38723c */ /* 0x040fe80000041838 */
[----:B-1----:R-:W-:Y:S02]  /*118a0*/  MOV R3, R171 ;  /* 0x000000ab00037202 */ /* 0x002fe40000000f00 */
[----:B------:R-:W1:Y:S02]  /*118b0*/  LDSM.16.MT88.4 R148, [R220+0x8000] ;  /* 0x00800000dc94783b */ /* 0x000e640000004200 */
[C---:B------:R-:W-:Y:S08]  /*118c0*/  HMMA.16816.F32.BF16 R60, R140.reuse, R144, R60 ;  /* 0x000000908c3c723c */ /* 0x040ff0000004183c */
[C---:B------:R-:W-:Y:S01]  /*118d0*/  HMMA.16816.F32.BF16 R64, R140.reuse, R146, R64 ;  /* 0x000000928c40723c */ /* 0x040fe20000041840 */
[----:B------:R-:W4:Y:S07]  /*118e0*/  LDSM.16.MT88.4 R144, [R217+0xb000] ;  /* 0x00b00000d990783b */ /* 0x000f2e0000004200 */
[C---:B---3--:R-:W-:Y:S08]  /*118f0*/  HMMA.16816.F32.BF16 R68, R140.reuse, R152, R68 ;  /* 0x000000988c44723c */ /* 0x048ff00000041844 */
[C---:B------:R-:W-:Y:S01]  /*11900*/  HMMA.16816.F32.BF16 R72, R140.reuse, R154, R72 ;  /* 0x0000009a8c48723c */ /* 0x040fe20000041848 */
[----:B------:R-:W3:Y:S07]  /*11910*/  LDSM.16.MT88.4 R152, [R218+0xb000] ;  /* 0x00b00000da98783b */ /* 0x000eee0000004200 */
[C---:B------:R-:W-:Y:S08]  /*11920*/  HMMA.16816.F32.BF16 R76, R140.reuse, R160, R76 ;  /* 0x000000a08c4c723c */ /* 0x040ff0000004184c */
[C---:B------:R-:W-:Y:S01]  /*11930*/  HMMA.16816.F32.BF16 R80, R140.reuse, R162, R80 ;  /* 0x000000a28c50723c */ /* 0x040fe20000041850 */
[----:B------:R-:W-:Y:S07]  /*11940*/  LDSM.16.MT88.4 R160, [R221+0x2800] ;  /* 0x00280000dda0783b */ /* 0x000fee0000004200 */
[C---:B------:R-:W-:Y:S08]  /*11950*/  HMMA.16816.F32.BF16 R84, R140.reuse, R156, R84 ;  /* 0x0000009c8c54723c */ /* 0x040ff00000041854 */
[C---:B------:R-:W-:Y:S01]  /*11960*/  HMMA.16816.F32.BF16 R88, R140.reuse, R158, R88 ;  /* 0x0000009e8c58723c */ /* 0x040fe20000041858 */
[----:B------:R-:W3:Y:S07]  /*11970*/  LDSM.16.MT88.4 R156, [R221+0xb000] ;  /* 0x00b00000dd9c783b */ /* 0x000eee0000004200 */
[C---:B-1----:R-:W-:Y:S08]  /*11980*/  HMMA.16816.F32.BF16 R92, R140.reuse, R148, R92 ;  /* 0x000000948c5c723c */ /* 0x042ff0000004185c */
[C---:B------:R-:W-:Y:S01]  /*11990*/  HMMA.16816.F32.BF16 R96, R140.reuse, R150, R96 ;  /* 0x000000968c60723c */ /* 0x040fe20000041860 */
[----:B------:R-:W1:Y:S07]  /*119a0*/  LDSM.16.MT88.4 R148, [R220+0xb000] ;  /* 0x00b00000dc94783b */ /* 0x000e6e0000004200 */
[C---:B----4-:R-:W-:Y:S08]  /*119b0*/  HMMA.16816.F32.BF16 R100, R140.reuse, R144, R100 ;  /* 0x000000908c64723c */ /* 0x050ff00000041864 */
[C---:B------:R-:W-:Y:S01]  /*119c0*/  HMMA.16816.F32.BF16 R104, R140.reuse, R146, R104 ;  /* 0x000000928c68723c */ /* 0x040fe20000041868 */
[----:B------:R-:W4:Y:S07]  /*119d0*/  LDSM.16.MT88.4 R144, [R217+0x2800] ;  /* 0x00280000d990783b */ /* 0x000f2e0000004200 */
[C---:B---3--:R-:W-:Y:S08]  /*119e0*/  HMMA.16816.F32.BF16 R108, R140.reuse, R152, R108 ;  /* 0x000000988c6c723c */ /* 0x048ff0000004186c */
[C---:B------:R-:W-:Y:S01]  /*119f0*/  HMMA.16816.F32.BF16 R112, R140.reuse, R154, R112 ;  /* 0x0000009a8c70723c */ /* 0x040fe20000041870 */
[----:B------:R-:W3:Y:S07]  /*11a00*/  LDSM.16.MT88.4 R152, [R218+0x2800] ;  /* 0x00280000da98783b */ /* 0x000eee0000004200 */
[C---:B------:R-:W-:Y:S07]  /*11a10*/  HMMA.16816.F32.BF16 R116, R140.reuse, R156, R116 ;  /* 0x0000009c8c74723c */ /* 0x040fee0000041874 */
[----:B------:R-:W-:Y:S01]  /*11a20*/  MOV R156, R170 ;  /* 0x000000aa009c7202 */ /* 0x000fe20000000f00 */
[C---:B------:R-:W-:Y:S04]  /*11a30*/  HMMA.16816.F32.BF16 R120, R140.reuse, R158, R120 ;  /* 0x0000009e8c78723c */ /* 0x040fe80000041878 */
[----:B------:R-:W-:Y:S03]  /*11a40*/  MOV R157, R169 ;  /* 0x000000a9009d7202 */ /* 0x000fe60000000f00 */
[----:B------:R-:W-:Y:S01]  /*11a50*/  MOV R159, R168 ;  /* 0x000000a8009f7202 */ /* 0x000fe20000000f00 */
[C---:B-1----:R-:W-:Y:S01]  /*11a60*/  HMMA.16816.F32.BF16 R124, R140.reuse, R148, R124 ;  /* 0x000000948c7c723c */ /* 0x042fe2000004187c */
[----:B------:R-:W1:Y:S07]  /*11a70*/  LDSM.16.MT88.4 R168, [R220+0x2800] ;  /* 0x00280000dca8783b */ /* 0x000e6e0000004200 */
[----:B------:R-:W-:Y:S04]  /*11a80*/  HMMA.16816.F32.BF16 R128, R140, R150, R128 ;  /* 0x000000968c80723c */ /* 0x000fe80000041880 */
[----:B--2---:R-:W-:Y:S01]  /*11a90*/  FFMA.FTZ R0, R0, R138, R139 ;  /* 0x0000008a00007223 */ /* 0x004fe2000001008b */
[----:B------:R-:W-:Y:S02]  /*11aa0*/  F2FP.BF16.PACK_AB R138, R194, R195 ;  /* 0x000000c3c28a723e */ /* 0x000fe400000010ff */
[----:B------:R-:W-:Y:S07]  /*11ab0*/  F2FP.BF16.PACK_AB R139, R134, R135 ;  /* 0x00000087868b723e */ /* 0x000fee00000010ff */
[C---:B----4-:R-:W-:Y:S01]  /*11ac0*/  HMMA.16816.F32.BF16 R140, R136.reuse, R144, R4 ;  /* 0x00000090888c723c */ /* 0x050fe20000041804 */
[----:B------:R-:W2:Y:S07]  /*11ad0*/  LDSM.16.MT88.4 R4, [R221+0x5800] ;  /* 0x00580000dd04783b */ /* 0x000eae0000004200 */
[C---:B------:R-:W-:Y:S07]  /*11ae0*/  HMMA.16816.F32.BF16 R144, R136.reuse, R146, R8 ;  /* 0x000000928890723c */ /* 0x040fee0000041808 */
[----:B------:R-:W-:Y:S01]  /*11af0*/  MOV R8, R159 ;  /* 0x0000009f00087202 */ /* 0x000fe20000000f00 */
[C---:B---3--:R-:W-:Y:S01]  /*11b00*/  HMMA.16816.F32.BF16 R148, R136.reuse, R152, R12 ;  /* 0x000000988894723c */ /* 0x048fe2000004180c */
[----:B------:R-:W-:Y:S03]  /*11b10*/  LDSM.16.MT88.4 R12, [R217+0x8800] ;  /* 0x00880000d90c783b */ /* 0x000fe60000004200 */
[----:B------:R-:W-:Y:S02]  /*11b20*/  MOV R9, R156 ;  /* 0x0000009c00097202 */ /* 0x000fe40000000f00 */
[----:B------:R-:W-:Y:S02]  /*11b30*/  MOV R10, R157 ;  /* 0x0000009d000a7202 */ /* 0x000fe40000000f00 */
[C---:B------:R-:W-:Y:S01]  /*11b40*/  HMMA.16816.F32.BF16 R152, R136.reuse, R154, R16 ;  /* 0x0000009a8898723c */ /* 0x040fe20000041810 */
[----:B------:R-:W-:Y:S03]  /*11b50*/  LDSM.16.MT88.4 R16, [R218+0x8800] ;  /* 0x00880000da10783b */ /* 0x000fe60000004200 */
[----:B------:R-:W-:Y:S04]  /*11b60*/  MOV R11, R167 ;  /* 0x000000a7000b7202 */ /* 0x000fe80000000f00 */
[C---:B------:R-:W-:Y:S07]  /*11b70*/  HMMA.16816.F32.BF16 R156, R136.reuse, R160, R20 ;  /* 0x000000a0889c723c */ /* 0x040fee0000041814 */
[----:B------:R-:W-:Y:S01]  /*11b80*/  MOV R21, R166 ;  /* 0x000000a600157202 */ /* 0x000fe20000000f00 */
[C---:B------:R-:W-:Y:S01]  /*11b90*/  HMMA.16816.F32.BF16 R160, R136.reuse, R162, R24 ;  /* 0x000000a288a0723c */ /* 0x040fe20000041818 */
[----:B------:R-:W-:Y:S03]  /*11ba0*/  LDSM.16.MT88.4 R24, [R220+0x8800] ;  /* 0x00880000dc18783b */ /* 0x000fe60000004200 */
[----:B------:R-:W-:Y:S02]  /*11bb0*/  MOV R22, R165 ;  /* 0x000000a500167202 */ /* 0x000fe40000000f00 */
[----:B------:R-:W-:Y:S02]  /*11bc0*/  MOV R23, R164 ;  /* 0x000000a400177202 */ /* 0x000fe40000000f00 */
        /* <DEDUP_REMOVED lines=11> */
[----:B------:R-:W-:Y:S02]  /*11c80*/  MOV R35, R11 ;  /* 0x0000000b00237202 */ /* 0x000fe40000000f00 */
[----:B------:R-:W1:Y:S01]  /*11c90*/  LDSM.16.MT88.4 R8, [R220+0x5800] ;  /* 0x00580000dc08783b */ /* 0x000e620000004200 */
[C---:B------:R-:W-:Y:S04]  /*11ca0*/  HMMA.16816.F32.BF16 R176, R136.reuse, R178, R40 ;  /* 0x000000b288b0723c */ /* 0x040fe80000041828 */
[----:B------:R-:W-:Y:S02]  /*11cb0*/  MOV R39, R183 ;  /* 0x000000b700277202 */ /* 0x000fe40000000f00 */
[----:B------:R-:W-:Y:S02]  /*11cc0*/  MOV R36, R21 ;  /* 0x0000001500247202 */ /* 0x000fe40000000f00 */
[----:B------:R-:W-:Y:S04]  /*11cd0*/  MOV R41, R182 ;  /* 0x000000b600297202 */ /* 0x000fe80000000f00 */
[----:B------:R-:W-:Y:S01]  /*11ce0*/  MOV R42, R181 ;  /* 0x000000b5002a7202 */ /* 0x000fe20000000f00 */
[----:B------:R-:W-:Y:S01]  /*11cf0*/  FADD.FTZ R2, R41, R2 ;  /* 0x0000000229027221 */ /* 0x000fe20000010000 */
[----:B------:R-:W-:Y:S02]  /*11d00*/  MOV R43, R180 ;  /* 0x000000b4002b7202 */ /* 0x000fe40000000f00 */
[C---:B------:R-:W-:Y:S03]  /*11d10*/  HMMA.16816.F32.BF16 R180, R136.reuse, R184, R44 ;  /* 0x000000b888b4723c */ /* 0x040fe6000004182c */
[----:B------:R-:W-:Y:S01]  /*11d20*/  MOV R37, R22 ;  /* 0x0000001600257202 */ /* 0x000fe20000000f00 */
[----:B------:R-:W-:Y:S01]  /*11d30*/  FADD.FTZ R2, R43, R2 ;  /* 0x000000022b027221 */ /* 0x000fe20000010000 */
[----:B------:R-:W-:Y:S01]  /*11d40*/  MOV R38, R23 ;  /* 0x0000001700267202 */ /* 0x000fe20000000f00 */
[----:B------:R-:W-:Y:S01]  /*11d50*/  FADD.FTZ R0, R42, R0 ;  /* 0x000000002a007221 */ /* 0x000fe20000010000 */
[----:B------:R-:W3:Y:S01]  /*11d60*/  LDSM.16.MT88.4 R20, [R221+0x8800] ;  /* 0x00880000dd14783b */ /* 0x000ee20000004200 */
[C---:B------:R-:W-:Y:S04]  /*11d70*/  HMMA.16816.F32.BF16 R184, R136.reuse, R186, R48 ;  /* 0x000000ba88b8723c */ /* 0x040fe80000041830 */
        /* <DEDUP_REMOVED lines=65> */
[----:B------:R-:W-:Y:S02]  /*12190*/  HMMA.16816.F32.BF16 R128, R136, R6, R128 ;  /* 0x000000068880723c */ /* 0x000fe40000041880 */
[----:B------:R1:W-:Y:S02]  /*121a0*/  STL [R1+0x10], R2 ;  /* 0x0000100201007387 */ /* 0x0003e40000100800 */
[----:B------:R-:W-:Y:S01]  /*121b0*/  FADD.FTZ R0, R134, R0 ;  /* 0x0000000086007221 */ /* 0x000fe20000010000 */
[----:B------:R-:W-:Y:S02]  /*121c0*/  MOV R135, R132 ;  /* 0x0000008400877202 */ /* 0x000fe40000000f00 */
[----:B------:R-:W-:Y:S02]  /*121d0*/  MOV R134, R133 ;  /* 0x0000008500867202 */ /* 0x000fe40000000f00 */
[----:B------:R1:W-:Y:S01]  /*121e0*/  STL [R1+0x18], R0 ;  /* 0x0000180001007387 */ /* 0x0003e20000100800 */
[----:B------:R-:W-:-:S05]  /*121f0*/  @P0 BRA `(.L_x_1288) ;  /* 0xffffb12000000947 */ /* 0x000fca000383ffff */
.L_x_1287:
[----:B------:R-:W-:Y:S02]  /*12200*/  MOV R7, 0x1f ;  /* 0x0000001f00077802 */ /* 0x000fe40000000f00 */
[----:B------:R-:W-:Y:S01]  /*12210*/  MOV R6, 0xffffffff ;  /* 0xffffffff00067802 */ /* 0x000fe20000000f00 */
[----:B------:R-:W-:Y:S06]  /*12220*/  BRA.DIV ~URZ, `(.L_x_1289) ;  /* 0x000032127f007947 */ /* 0x000fec000b800000 */
[----:B-1----:R-:W2:Y:S04]  /*12230*/  LDL R0, [R1+0x10] ;  /* 0x0000100001007983 */ /* 0x002ea80000100800 */
[----:B--2---:R1:W2:Y:S02]  /*12240*/  SHFL.BFLY PT, R4, R0, 0x2, 0x1f ;  /* 0x0c401f0000047f89 */ /* 0x0042a400000e0000 */
.L_x_1327:
        /* <DEDUP_REMOVED lines=9> */
.L_x_1328:
[----:B------:R-:W-:Y:S01]  /*122e0*/  FSETP.NE.FTZ.AND P1, PT, R4, RZ, PT ;  /* 0x000000ff0400720b */ /* 0x000fe20003f35000 */
[----:B--2---:R-:W-:Y:S01]  /*122f0*/  FADD.FTZ R3, R3, R0 ;  /* 0x0000000003037221 */ /* 0x004fe20000010000 */
[----:B------:R-:W-:Y:S02]  /*12300*/  MOV R2, RZ ;  /* 0x000000ff00027202 */ /* 0x000fe40000000f00 */
[----:B-1----:R-:W-:Y:S02]  /*12310*/  MOV R0, RZ ;  /* 0x000000ff00007202 */ /* 0x002fe40000000f00 */
[----:B------:R-:W-:Y:S02]  /*12320*/  FSETP.NE.FTZ.AND P0, PT, R3, RZ, PT ;  /* 0x000000ff0300720b */ /* 0x000fe40003f15000 */
[----:B------:R-:W-:-:S05]  /*12330*/  MOV R138, 0xff800000 ;  /* 0xff800000008a7802 */ /* 0x000fca0000000f00 */
        /* <DEDUP_REMOVED lines=70> */
[----:B------:R3:W4:Y:S01]  /*127a0*/  @P0 MUFU.LG2 R2, R3 ;  /* 0x0000000300020308 */ /* 0x0007220000000c00 */
[----:B--2---:R-:W-:Y:S02]  /*127b0*/  @P1 FMUL.FTZ R5, R4, 0.69314718246459960938 ;  /* 0x3f31721804051820 */ /* 0x004fe40000410000 */
[----:B------:R-:W-:Y:S02]  /*127c0*/  @P1 FMUL.FTZ R4, R6, c[0x0][0x2d0] ;  /* 0x0000b40006041a20 */ /* 0x000fe40000410000 */
[----:B-1----:R-:W-:Y:S02]  /*127d0*/  FMUL.FTZ R142, R0, R142 ;  /* 0x0000008e008e7220 */ /* 0x002fe40000410000 */
[----:B------:R-:W-:Y:S02]  /*127e0*/  @P1 FFMA.FTZ R138, R4, R133, R5 ;  /* 0x00000085048a1223 */ /* 0x000fe40000010005 */
[----:B------:R-:W-:-:S02]  /*127f0*/  FMUL.FTZ R143, R0, R143 ;  /* 0x0000008f008f7220 */ /* 0x000fc40000410000 */
[C---:B------:R-:W-:Y:S02]  /*12800*/  FMUL.FTZ R146, R0.reuse, R146 ;  /* 0x0000009200927220 */ /* 0x040fe40000410000 */
[C---:B------:R-:W-:Y:S02]  /*12810*/  FMUL.FTZ R61, R0.reuse, R147 ;  /* 0x00000093003d7220 */ /* 0x040fe40000410000 */
[----:B------:R-:W-:Y:S01]  /*12820*/  FMUL.FTZ R150, R0, R150 ;  /* 0x0000009600967220 */ /* 0x000fe20000410000 */
[----:B---3--:R-:W-:Y:S01]  /*12830*/  @P0 MOV R3, 0x3f317218 ;  /* 0x3f31721800030802 */ /* 0x008fe20000000f00 */
[----:B----4-:R-:W-:Y:S02]  /*12840*/  @P0 FMUL.FTZ R2, R2, 0.69314718246459960938 ;  /* 0x3f31721802020820 */ /* 0x010fe40000410000 */
[----:B------:R-:W-:Y:S02]  /*12850*/  FMUL.FTZ R151, R0, R151 ;  /* 0x0000009700977220 */ /* 0x000fe40000410000 */
[----:B------:R-:W-:-:S02]  /*12860*/  @P0 FMUL.FTZ R3, R3, c[0x0][0x2d0] ;  /* 0x0000b40003030a20 */ /* 0x000fc40000410000 */
        /* <DEDUP_REMOVED lines=58> */
[----:B------:R-:W-:Y:S01]  /*12c10*/  PRMT R0, R52, 0x7610, R0 ;  /* 0x0000761034007816 */ /* 0x000fe20000000000 */
[----:B------:R-:W-:Y:S02]  /*12c20*/  @P0 FFMA.FTZ R65, R3, R132, R2 ;  /* 0x0000008403410223 */ /* 0x000fe40000010002 */
.L_x_1270:
[----:B-1----:R1:W5:Y:S01]  /*12c30*/  LDL R56, [R1+0x68] ;  /* 0x0000680001387983 */ /* 0x0023620000100800 */
[----:B------:R-:W-:Y:S03]  /*12c40*/  BSSY B0, `(.L_x_1291) ;  /* 0x0000012000007945 */ /* 0x000fe60003800000 */
[----:B------:R-:W2:Y:S02]  /*12c50*/  S2R R67, SR_TID.X ;  /* 0x0000000000437919 */ /* 0x000ea40000002100 */
[----:B--2---:R-:W-:-:S13]  /*12c60*/  LOP3.LUT P0, RZ, R67, 0xff, RZ, 0xc0, !PT ;  /* 0x000000ff43ff7812 */ /* 0x004fda000780c0ff */
[----:B------:R-:W-:Y:S05]  /*12c70*/  @P0 BRA `(.L_x_1292) ;  /* 0x000000e000000947 */ /* 0x000fea0003800000 */
[----:B-1----:R-:W1:Y:S01]  /*12c80*/  S2R R52, SR_LANEID ;  /* 0x0000000000347919 */ /* 0x002e620000000000 */
[----:B------:R-:W-:Y:S01]  /*12c90*/  VOTEU.ANY UR4, UPT, PT ;  /* 0x0000000000047886 */ /* 0x000fe200038e0100 */
[----:B------:R-:W-:Y:S01]  /*12ca0*/  IMAD.MOV.U32 R54, RZ, RZ, c[0x0][0x580] ;  /* 0x00016000ff367624 */ /* 0x000fe200078e00ff */
[----:B------:R-:W1:Y:S01]  /*12cb0*/  FLO.U32 R3, UR4 ;  /* 0x0000000400037d00 */ /* 0x000e6200080e0000 */
[----:B------:R-:W-:-:S07]  /*12cc0*/  IMAD.MOV.U32 R55, RZ, RZ, c[0x0][0x584] ;  /* 0x00016100ff377624 */ /* 0x000fce00078e00ff */
[----:B------:R-:W2:Y:S01]  /*12cd0*/  POPC R2, UR4 ;  /* 0x0000000400027d09 */ /* 0x000ea20008000000 */
[----:B-1----:R-:W-:-:S13]  /*12ce0*/  ISETP.EQ.U32.AND P0, PT, R3, R52, PT ;  /* 0x000000340300720c */ /* 0x002fda0003f02070 */
[----:B--2---:R-:W2:Y:S04]  /*12cf0*/  @P0 ATOMG.E.ADD.STRONG.GPU PT, R2, [R54.64], R2 ;  /* 0x00000002360209a8 */ /* 0x004ea800081ee1c8 */
[----:B------:R-:W1:Y:S04]  /*12d00*/  S2R R52, SR_LTMASK ;  /* 0x0000000000347919 */ /* 0x000e680000003900 */
[----:B--2---:R1:W2:Y:S02]  /*12d10*/  SHFL.IDX PT, R3, R2, R3, 0x1f ;  /* 0x00001f0302037589 */ /* 0x0042a400000e0000 */
[----:B-1----:R-:W-:-:S06]  /*12d20*/  LOP3.LUT R2, R52, UR4, RZ, 0xc0, !PT ;  /* 0x0000000434027c12 */ /* 0x002fcc000f8ec0ff */
[----:B------:R-:W2:Y:S02]  /*12d30*/  POPC R2, R2 ;  /* 0x0000000200027309 */ /* 0x000ea40000000000 */
[----:B--2--5:R-:W-:-:S05]  /*12d40*/  IADD3 R56, R3, c[0x0][0xc], R2 ;  /* 0x0000030003387a10 */ /* 0x024fca0007ffe002 */
[----:B------:R1:W-:Y:S02]  /*12d50*/  STL [R1+0x68], R56 ;  /* 0x0000683801007387 */ /* 0x0003e40000100800 */
.L_x_1292:
[----:B-1----:R-:W-:Y:S05]  /*12d60*/  BSYNC B0 ;  /* 0x0000000000007941 */ /* 0x002fea0003800000 */
.L_x_1291:
[----:B------:R-:W-:Y:S01]  /*12d70*/  PRMT R0, R0, 0x9910, RZ ;  /* 0x0000991000007816 */ /* 0x000fe200000000ff */
[----:B------:R-:W-:Y:S01]  /*12d80*/  BSSY B1, `(.L_x_1293) ;  /* 0x0000224000017945 */ /* 0x000fe20003800000 */
[----:B-----5:R-:W-:Y:S02]  /*12d90*/  IMAD.MOV.U32 R81, RZ, RZ, R56 ;  /* 0x000000ffff517224 */ /* 0x020fe400078e0038 */
[----:B------:R-:W-:-:S13]  /*12da0*/  ISETP.NE.AND P0, PT, R0, RZ, PT ;  /* 0x000000ff0000720c */ /* 0x000fda0003f05270 */
[----:B------:R-:W-:Y:S05]  /*12db0*/  @!P0 BRA `(.L_x_1294) ;  /* 0x0000159000008947 */ /* 0x000fea0003800000 */
[----:B------:R-:W2:Y:S04]  /*12dc0*/  LDL R85, [R1+0x6c] ;  /* 0x00006c0001557983 */ /* 0x000ea80000100800 */
[----:B------:R-:W3:Y:S04]  /*12dd0*/  LDL R83, [R1+0x70] ;  /* 0x0000700001537983 */ /* 0x000ee80000100800 */
[----:B------:R-:W4:Y:S04]  /*12de0*/  LDL R79, [R1+0x78] ;  /* 0x00007800014f7983 */ /* 0x000f280000100800 */
[----:B------:R-:W5:Y:S04]  /*12df0*/  LDL R77, [R1+0x74] ;  /* 0x00007400014d7983 */ /* 0x000f680000100800 */
[----:B------:R-:W4:Y:S04]  /*12e00*/  LDL R75, [R1+0x88] ;  /* 0x00008800014b7983 */ /* 0x000f280000100800 */
[----:B------:R-:W5:Y:S04]  /*12e10*/  LDL R73, [R1+0x80] ;  /* 0x0000800001497983 */ /* 0x000f680000100800 */
[----:B------:R-:W5:Y:S04]  /*12e20*/  LDL R71, [R1+0x84] ;  /* 0x0000840001477983 */ /* 0x000f680000100800 */
[----:B------:R-:W5:Y:S01]  /*12e30*/  LDL R69, [R1+0x7c] ;  /* 0x00007c0001457983 */ /* 0x000f620000100800 */
        /* <DEDUP_REMOVED lines=66> */
[----:B--2---:R1:W-:Y:S04]  /*13260*/  STS [R85], R64 ;  /* 0x0000004055007388 */ /* 0x0043e80000000800 */
[----:B------:R1:W-:Y:S04]  /*13270*/  STS [R85+0x400], R63 ;  /* 0x0004003f55007388 */ /* 0x0003e80000000800 */
[----:B---3--:R1:W-:Y:S04]  /*13280*/  STS [R83], R62 ;  /* 0x0000003e53007388 */ /* 0x0083e80000000800 */
[----:B------:R1:W-:Y:S04]  /*13290*/  STS [R83+0x400], R61 ;  /* 0x0004003d53007388 */ /* 0x0003e80000000800 */
[----:B----4-:R1:W-:Y:S04]  /*132a0*/  STS [R79], R60 ;  /* 0x0000003c4f007388 */ /* 0x0103e80000000800 */
[----:B------:R1:W-:Y:S04]  /*132b0*/  STS [R79+0x400], R59 ;  /* 0x0004003b4f007388 */ /* 0x0003e80000000800 */
[----:B-----5:R1:W-:Y:S04]  /*132c0*/  STS [R77], R58 ;  /* 0x0000003a4d007388 */ /* 0x0203e80000000800 */
        /* <DEDUP_REMOVED lines=65> */
[----:B------:R-:W-:Y:S05]  /*136e0*/  CALL.REL.NOINC `($__internal_5_$__cuda_sm70_shflsync_idx_p) ;  /* 0x0000227000007944 */ /* 0x000fea0003c00000 */
.L_x_1295:
        /* <DEDUP_REMOVED lines=14> */
[----:B----4-:R-:W-:-:S02]  /*137d0*/  SHF.R.S32.HI R5, RZ, 0x1f, R11 ;  /* 0x0000001fff057819 */ /* 0x010fc4000001140b */
[----:B--2---:R-:W-:-:S03]  /*137e0*/  IADD3 R4, R2, R16, RZ ;  /* 0x0000001002047210 */ /* 0x004fc60007ffe0ff */
[----:B------:R-:W-:Y:S02]  /*137f0*/  IMAD R6, R5, c[0x0][0x490], RZ ;  /* 0x0001240005067a24 */ /* 0x000fe400078e02ff */
[----:B------:R-:W-:-:S04]  /*13800*/  @P0 IMAD.HI.U32 R7, R4, c[0x0][0x4ec], RZ ;  /* 0x00013b0004070a27 */ /* 0x000fc800078e00ff */
[----:B------:R-:W-:-:S04]  /*13810*/  IMAD.WIDE.U32 R2, R11, c[0x0][0x490], RZ ;  /* 0x000124000b027a25 */ /* 0x000fc800078e00ff */
[----:B------:R-:W-:Y:S02]  /*13820*/  IMAD R6, R11, c[0x0][0x494], R6 ;  /* 0x000125000b067a24 */ /* 0x000fe400078e0206 */
[----:B------:R-:W-:Y:S01]  /*13830*/  IMAD.MOV.U32 R0, RZ, RZ, R4 ;  /* 0x000000ffff007224 */ /* 0x000fe200078e0004 */
[----:B------:R-:W-:Y:S02]  /*13840*/  @P0 SHF.R.U32.HI R0, RZ, c[0x0][0x4f0], R7 ;  /* 0x00013c00ff000a19 */ /* 0x000fe40000011607 */
[----:B------:R-:W-:Y:S02]  /*13850*/  IADD3 R3, R3, R6, RZ ;  /* 0x0000000603037210 */ /* 0x000fe40007ffe0ff */
[----:B------:R-:W-:Y:S01]  /*13860*/  SHF.R.S32.HI R10, RZ, 0x1f, R12 ;  /* 0x0000001fff0a7819 */ /* 0x000fe2000001140c */
[----:B------:R-:W-:Y:S02]  /*13870*/  IMAD.MOV R8, RZ, RZ, -R0 ;  /* 0x000000ffff087224 */ /* 0x000fe400078e0a00 */
[----:B------:R-:W-:-:S04]  /*13880*/  IMAD.WIDE.U32 R6, R12, c[0x0][0x498], R2 ;  /* 0x000126000c067a25 */ /* 0x000fc800078e0002 */
[----:B------:R-:W-:Y:S02]  /*13890*/  IMAD R9, R10, c[0x0][0x498], RZ ;  /* 0x000126000a097a24 */ /* 0x000fe400078e02ff */
[----:B------:R-:W-:Y:S01]  /*138a0*/  IMAD R2, R8, c[0x0][0x4e8], R4 ;  /* 0x00013a0008027a24 */ /* 0x000fe200078e0204 */
[----:B------:R-:W-:Y:S01]  /*138b0*/  SHF.R.S32.HI R8, RZ, 0x1f, R0 ;  /* 0x0000001fff087819 */ /* 0x000fe20000011400 */
[----:B------:R-:W-:Y:S01]  /*138c0*/  IMAD R3, R12, c[0x0][0x49c], R9 ;  /* 0x000127000c037a24 */ /* 0x000fe200078e0209 */
[----:B------:R-:W-:Y:S02]  /*138d0*/  IADD3 R4, P1, R0, R6, RZ ;  /* 0x0000000600047210 */ /* 0x000fe40007f3e0ff */
[----:B------:R-:W-:Y:S01]  /*138e0*/  SHF.R.S32.HI R9, RZ, 0x1f, R2 ;  /* 0x0000001fff097819 */ /* 0x000fe20000011402 */
[----:B------:R-:W-:Y:S01]  /*138f0*/  IMAD R0, R5, c[0x0][0x3e8], RZ ;  /* 0x0000fa0005007a24 */ /* 0x000fe200078e02ff */
[----:B---3--:R-:W-:Y:S02]  /*13900*/  IADD3 R6, R14, R16, RZ ;  /* 0x000000100e067210 */ /* 0x008fe40007ffe0ff */
[----:B------:R-:W-:Y:S01]  /*13910*/  IADD3.X R5, R8, R7, R3, P1, !PT ;  /* 0x0000000708057210 */ /* 0x000fe20000ffe403 */
[----:B------:R-:W-:Y:S01]  /*13920*/  IMAD R3, R9, c[0x0][0x488], RZ ;  /* 0x0001220009037a24 */ /* 0x000fe200078e02ff */
[----:B-1----:R-:W-:Y:S01]  /*13930*/  SHF.R.S32.HI R14, RZ, 0x1f, R15 ;  /* 0x0000001fff0e7819 */ /* 0x002fe2000001140f */
[----:B------:R-:W-:-:S02]  /*13940*/  IMAD R7, R11, c[0x0][0x3ec], R0 ;  /* 0x0000fb000b077a24 */ /* 0x000fc400078e0200 */
[----:B------:R-:W-:Y:S01]  /*13950*/  IMAD.WIDE.U32 R8, R11, c[0x0][0x3e8], RZ ;  /* 0x0000fa000b087a25 */ /* 0x000fe200078e00ff */
[----:B------:R-:W-:-:S03]  /*13960*/  LEA.HI R14, R14, R15, RZ, 0x5 ;  /* 0x0000000f0e0e7211 */ /* 0x000fc600078f28ff */
[C---:B------:R-:W-:Y:S02]  /*13970*/  IMAD R11, R2.reuse, c[0x0][0x48c], R3 ;  /* 0x00012300020b7a24 */ /* 0x040fe400078e0203 */
[----:B------:R-:W-:Y:S01]  /*13980*/  IMAD.WIDE.U32 R4, R2, c[0x0][0x488], R4 ;  /* 0x0001220002047a25 */ /* 0x000fe200078e0004 */
[----:B------:R-:W-:-:S03]  /*13990*/  LOP3.LUT R14, R14, 0xffffffe0, RZ, 0xc0, !PT ;  /* 0xffffffe00e0e7812 */ /* 0x000fc600078ec0ff */
[----:B------:R-:W-:Y:S01]  /*139a0*/  @P0 IMAD.HI.U32 R2, R6, c[0x0][0x4ec], RZ ;  /* 0x00013b0006020a27 */ /* 0x000fe200078e00ff */
[----:B------:R-:W-:-:S03]  /*139b0*/  IADD3 R3, R9, R7, RZ ;  /* 0x0000000709037210 */ /* 0x000fc60007ffe0ff */
[----:B------:R-:W-:Y:S01]  /*139c0*/  IMAD.MOV.U32 R0, RZ, RZ, R6 ;  /* 0x000000ffff007224 */ /* 0x000fe200078e0006 */
[----:B------:R-:W-:Y:S01]  /*139d0*/  @P0 SHF.R.U32.HI R0, RZ, c[0x0][0x4f0], R2 ;  /* 0x00013c00ff000a19 */ /* 0x000fe20000011602 */
[----:B------:R-:W-:Y:S01]  /*139e0*/  IMAD.IADD R5, R5, 0x1, R11 ;  /* 0x0000000105057824 */ /* 0x000fe200078e020b */
[----:B------:R-:W-:Y:S02]  /*139f0*/  LEA R9, P0, R4, c[0x0][0x450], 0x2 ;  /* 0x0001140004097a11 */ /* 0x000fe400078010ff */
[----:B------:R-:W-:Y:S02]  /*13a00*/  IADD3 R14, -R14, R15, RZ ;  /* 0x0000000f0e0e7210 */ /* 0x000fe40007ffe1ff */
[----:B------:R-:W-:Y:S01]  /*13a10*/  LEA.HI.X R4, R4, c[0x0][0x454], R5, 0x2, P0 ;  /* 0x0001150004047a11 */ /* 0x000fe200000f1405 */
[----:B------:R1:W5:Y:S01]  /*13a20*/  LDL R15, [R1+0x5c] ;  /* 0x00005c00010f7983 */ /* 0x0003620000100800 */
[----:B------:R-:W-:-:S03]  /*13a30*/  LOP3.LUT P0, RZ, R14, 0x3, RZ, 0xc0, !PT ;  /* 0x000000030eff7812 */ /* 0x000fc6000780c0ff */
[----:B------:R1:W5:Y:S01]  /*13a40*/  LDL R14, [R1+0x48] ;  /* 0x00004800010e7983 */ /* 0x0003620000100800 */
[----:B------:R-:W-:Y:S01]  /*13a50*/  MOV R2, R8 ;  /* 0x0000000800027202 */ /* 0x000fe20000000f00 */
[----:B------:R-:W-:Y:S02]  /*13a60*/  IMAD R10, R10, c[0x0][0x3f0], RZ ;  /* 0x0000fc000a0a7a24 */ /* 0x000fe400078e02ff */
[----:B------:R-:W-:Y:S02]  /*13a70*/  SHFL.IDX PT, R11, R4, RZ, 0x1c1f ;  /* 0x001c1fff040b7589 */ /* 0x000fe400000e0000 */
[C---:B------:R-:W-:Y:S02]  /*13a80*/  IMAD R5, R12.reuse, c[0x0][0x3f4], R10 ;  /* 0x0000fd000c057a24 */ /* 0x040fe400078e020a */
[----:B------:R-:W-:Y:S01]  /*13a90*/  IMAD.WIDE.U32 R2, R12, c[0x0][0x3f0], R2 ;  /* 0x0000fc000c027a25 */ /* 0x000fe200078e0002 */
[----:B------:R-:W2:Y:S01]  /*13aa0*/  SHFL.IDX PT, R10, R9, RZ, 0x1c1f ;  /* 0x001c1fff090a7589 */ /* 0x000ea200000e0000 */
[----:B------:R-:W-:-:S03]  /*13ab0*/  ULDC UR5, c[0x0][0x4e8] ;  /* 0x00013a0000057ab9 */ /* 0x000fc60000000800 */
[----:B------:R-:W-:Y:S01]  /*13ac0*/  SHFL.IDX PT, R8, R9, 0x1, 0x1c1f ;  /* 0x003c1f0009087f89 */ /* 0x000fe200000e0000 */
[----:B------:R-:W-:Y:S01]  /*13ad0*/  ULDC UR4, c[0x0][0x388] ;  /* 0x0000e20000047ab9 */ /* 0x000fe20000000800 */
[----:B------:R-:W-:Y:S02]  /*13ae0*/  IMAD.MOV R7, RZ, RZ, -R0 ;  /* 0x000000ffff077224 */ /* 0x000fe400078e0a00 */
[----:B------:R3:W4:Y:S01]  /*13af0*/  SHFL.IDX PT, R9, R4, 0x1, 0x1c1f ;  /* 0x003c1f0004097f89 */ /* 0x00072200000e0000 */
[----:B------:R-:W-:Y:S01]  /*13b00*/  IMAD.IADD R3, R3, 0x1, R5 ;  /* 0x0000000103037824 */ /* 0x000fe200078e0205 */
[----:B------:R-:W-:Y:S01]  /*13b10*/  IADD3 R5, R13, R16, RZ ;  /* 0x000000100d057210 */ /* 0x000fe20007ffe0ff */
[----:B------:R-:W-:Y:S01]  /*13b20*/  UIMAD UR4, UR5, UR4, URZ ;  /* 0x00000004050472a4 */ /* 0x000fe2000f8e023f */
[----:B------:R-:W1:Y:S05]  /*13b30*/  S2R R17, SR_TID.X ;  /* 0x0000000000117919 */ /* 0x000e6a0000002100 */
[----:B------:R-:W-:-:S02]  /*13b40*/  ISETP.GE.OR P1, PT, R5, UR4, P0 ;  /* 0x0000000405007c0c */ /* 0x000fc40008726670 */
[----:B------:R-:W-:Y:S01]  /*13b50*/  SHF.R.S32.HI R12, RZ, 0x1f, R0 ;  /* 0x0000001fff0c7819 */ /* 0x000fe20000011400 */
[----:B---3--:R-:W-:Y:S01]  /*13b60*/  IMAD R4, R7, c[0x0][0x4e8], R6 ;  /* 0x00013a0007047a24 */ /* 0x008fe200078e0206 */
[----:B------:R-:W-:-:S04]  /*13b70*/  IADD3 R7, R5, 0x8, RZ ;  /* 0x0000000805077810 */ /* 0x000fc80007ffe0ff */
[----:B------:R-:W-:Y:S01]  /*13b80*/  ISETP.GE.OR P0, PT, R7, UR4, P0 ;  /* 0x0000000407007c0c */ /* 0x000fe20008706670 */
[----:B------:R-:W-:-:S04]  /*13b90*/  IMAD R6, R12, c[0x0][0x3e0], RZ ;  /* 0x0000f8000c067a24 */ /* 0x000fc800078e02ff */
[----:B--2---:R2:W-:Y:S01]  /*13ba0*/  @!P1 ST.E [R10.64], R138 ;  /* 0x0000008a0a009985 */ /* 0x0045e2000c101908 */
[----:B------:R-:W-:Y:S01]  /*13bb0*/  IMAD.WIDE.U32 R2, R0, c[0x0][0x3e0], R2 ;  /* 0x0000f80000027a25 */ /* 0x000fe200078e0002 */
[----:B-1----:R-:W-:-:S03]  /*13bc0*/  SHF.R.S32.HI R13, RZ, 0x1f, R17 ;  /* 0x0000001fff0d7819 */ /* 0x002fc60000011411 */
[----:B------:R-:W-:Y:S01]  /*13bd0*/  IMAD R5, R0, c[0x0][0x3e4], R6 ;  /* 0x0000f90000057a24 */ /* 0x000fe200078e0206 */
[----:B------:R-:W-:Y:S02]  /*13be0*/  SHF.R.S32.HI R0, RZ, 0x1f, R4 ;  /* 0x0000001fff007819 */ /* 0x000fe40000011404 */
[----:B----4-:R2:W-:Y:S04]  /*13bf0*/  @!P0 ST.E [R8.64], R65 ;  /* 0x0000004108008985 */ /* 0x0105e8000c101908 */
[----:B------:R2:W1:Y:S04]  /*13c00*/  LDS.128 R44, [R251+0x1080] ;  /* 0x00108000fb2c7984 */ /* 0x0004680000000c00 */
        /* <DEDUP_REMOVED lines=11> */
[----:B------:R-:W-:Y:S01]  /*13cc0*/  IMAD.IADD R3, R3, 0x1, R5 ;  /* 0x0000000103037824 */ /* 0x000fe200078e0205 */
[----:B------:R-:W-:Y:S01]  /*13cd0*/  LEA.HI R13, R13, R17, RZ, 0x3 ;  /* 0x000000110d0d7211 */ /* 0x000fe200078f18ff */
[----:B------:R-:W-:-:S02]  /*13ce0*/  IMAD R0, R0, c[0x0][0x3d8], RZ ;  /* 0x0000f60000007a24 */ /* 0x000fc400078e02ff */
        /* <DEDUP_REMOVED lines=10> */
[----:B------:R2:W1:Y:S08]  /*13d90*/  SHFL.IDX PT, R2, R3, RZ, 0x181f ;  /* 0x00181fff03027589 */ /* 0x00047000000e0000 */
[----:B------:R-:W-:Y:S05]  /*13da0*/  @P0 BRA `(.L_x_1297) ;  /* 0x0000014000000947 */ /* 0x000fea0003800000 */
[----:B---34-:R-:W3:Y:S01]  /*13db0*/  LDS.128 R28, [R251+0x80] ;  /* 0x00008000fb1c7984 */ /* 0x018ee20000000c00 */
[----:B-----5:R-:W-:-:S02]  /*13dc0*/  ISETP.GE.AND P3, PT, R86, c[0x0][0x3c8], PT ;  /* 0x0000f20056007a0c */ /* 0x020fc40003f66270 */
[----:B------:R-:W-:Y:S01]  /*13dd0*/  ISETP.GE.AND P2, PT, R83, c[0x0][0x3c8], PT ;  /* 0x0000f20053007a0c */ /* 0x000fe20003f46270 */
[----:B------:R-:W4:Y:S01]  /*13de0*/  LDS.128 R24, [R251+0x4080] ;  /* 0x00408000fb187984 */ /* 0x000f220000000c00 */
[----:B------:R-:W-:Y:S02]  /*13df0*/  ISETP.GE.AND P1, PT, R80, c[0x0][0x3c8], PT ;  /* 0x0000f20050007a0c */ /* 0x000fe40003f26270 */
[----:B------:R-:W-:Y:S01]  /*13e00*/  ISETP.GE.AND P0, PT, R14, c[0x0][0x3c8], PT ;  /* 0x0000f2000e007a0c */ /* 0x000fe20003f06270 */
[----:B------:R-:W2:Y:S04]  /*13e10*/  LDS.128 R20, [R251+0x8080] ;  /* 0x00808000fb147984 */ /* 0x000ea80000000c00 */
[----:B------:R-:W1:Y:S02]  /*13e20*/  LDS.128 R16, [R251+0xc080] ;  /* 0x00c08000fb107984 */ /* 0x000e640000000c00 */
[----:B-1----:R-:W-:-:S02]  /*13e30*/  @!P3 LEA R12, P4, R86, R0, 0x1 ;  /* 0x00000000560cb211 */ /* 0x002fc400078808ff */
[C---:B--2---:R-:W-:Y:S02]  /*13e40*/  @!P2 LEA R10, P6, R83.reuse, R0, 0x1 ;  /* 0x00000000530aa211 */ /* 0x044fe400078c08ff */
[----:B------:R-:W-:Y:S02]  /*13e50*/  @!P3 LEA.HI.X R13, R86, R2, R87, 0x1, P4 ;  /* 0x00000002560db211 */ /* 0x000fe400020f0c57 */
[-C--:B------:R-:W-:Y:S02]  /*13e60*/  @!P1 LEA R8, P5, R80, R0.reuse, 0x1 ;  /* 0x0000000050089211 */ /* 0x080fe400078a08ff */
[----:B------:R-:W-:Y:S02]  /*13e70*/  @!P0 LEA R6, P4, R14, R0, 0x1 ;  /* 0x000000000e068211 */ /* 0x000fe400078808ff */
[-C--:B------:R-:W-:Y:S02]  /*13e80*/  @!P2 LEA.HI.X R11, R83, R2.reuse, R84, 0x1, P6 ;  /* 0x00000002530ba211 */ /* 0x080fe400030f0c54 */
[----:B------:R-:W-:-:S02]  /*13e90*/  @!P1 LEA.HI.X R9, R80, R2, R82, 0x1, P5 ;  /* 0x0000000250099211 */ /* 0x000fc400028f0c52 */
[----:B------:R-:W-:Y:S01]  /*13ea0*/  @!P0 LEA.HI.X R7, R14, R2, R15, 0x1, P4 ;  /* 0x000000020e078211 */ /* 0x000fe200020f0c0f */
[----:B---3--:R1:W-:Y:S04]  /*13eb0*/  @!P3 ST.E.128 [R12.64], R28 ;  /* 0x0000001c0c00b985 */ /* 0x0083e8000c101d08 */
[----:B----4-:R1:W-:Y:S04]  /*13ec0*/  @!P2 ST.E.128 [R10.64], R24 ;  /* 0x000000180a00a985 */ /* 0x0103e8000c101d08 */
[----:B------:R1:W-:Y:S04]  /*13ed0*/  @!P1 ST.E.128 [R8.64], R20 ;  /* 0x0000001408009985 */ /* 0x0003e8000c101d08 */
[----:B------:R1:W-:Y:S02]  /*13ee0*/  @!P0 ST.E.128 [R6.64], R16 ;  /* 0x0000001006008985 */ /* 0x0003e4000c101d08 */
.L_x_1297:
[----:B---34-:R-:W-:Y:S05]  /*13ef0*/  BSYNC B0 ;  /* 0x0000000000007941 */ /* 0x018fea0003800000 */
.L_x_1296:
[----:B-1----:R-:W-:Y:S01]  /*13f00*/  IADD3 R6, R4, 0x20, RZ ;  /* 0x0000002004067810 */ /* 0x002fe20007ffe0ff */
[----:B------:R1:W3:Y:S01]  /*13f10*/  SHFL.IDX PT, R2, R3, 0x1, 0x181f ;  /* 0x00381f0003027f89 */ /* 0x0002e200000e0000 */
        /* <DEDUP_REMOVED lines=8> */
[CC--:B----4-:R-:W-:Y:S02]  /*13fa0*/  @!P3 LEA R12, P4, R86.reuse, R0.reuse, 0x1 ;  /* 0x00000000560cb211 */ /* 0x0d0fe400078808ff */
[C---:B--2---:R-:W-:Y:S02]  /*13fb0*/  @!P2 LEA R10, P6, R83.reuse, R0, 0x1 ;  /* 0x00000000530aa211 */ /* 0x044fe400078c08ff */
[----:B---3--:R-:W-:Y:S02]  /*13fc0*/  @!P3 LEA.HI.X R13, R86, R2, R87, 0x1, P4 ;  /* 0x00000002560db211 */ /* 0x008fe400020f0c57 */
        /* <DEDUP_REMOVED lines=9> */
.L_x_1299:
[----:B------:R-:W-:Y:S05]  /*14060*/  BSYNC B0 ;  /* 0x0000000000007941 */ /* 0x000fea0003800000 */
.L_x_1298:
[----:B--2---:R-:W-:Y:S01]  /*14070*/  IADD3 R6, R4, 0x40, RZ ;  /* 0x0000004004067810 */ /* 0x004fe20007ffe0ff */
[----:B---3--:R2:W3:Y:S01]  /*14080*/  SHFL.IDX PT, R2, R3, 0x2, 0x181f ;  /* 0x00581f0003027f89 */ /* 0x0084e200000e0000 */
        /* <DEDUP_REMOVED lines=8> */
[CC--:B----4-:R-:W-:Y:S02]  /*14110*/  @!P3 LEA R12, P4, R86.reuse, R0.reuse, 0x1 ;  /* 0x00000000560cb211 */ /* 0x0d0fe400078808ff */
[C---:B------:R-:W-:Y:S02]  /*14120*/  @!P2 LEA R10, P6, R83.reuse, R0, 0x1 ;  /* 0x00000000530aa211 */ /* 0x040fe400078c08ff */
        /* <DEDUP_REMOVED lines=10> */
.L_x_1301:
[----:B------:R-:W-:Y:S05]  /*141d0*/  BSYNC B0 ;  /* 0x0000000000007941 */ /* 0x000fea0003800000 */
.L_x_1300:
[----:B---3--:R3:W1:Y:S04]  /*141e0*/  SHFL.IDX PT, R2, R3, 0x3, 0x181f ;  /* 0x00781f0003027f89 */ /* 0x00866800000e0000 */
[----:B----4-:R4:W2:Y:S02]  /*141f0*/  SHFL.IDX PT, R0, R5, 0x3, 0x181f ;  /* 0x00781f0005007f89 */ /* 0x0108a400000e0000 */
[----:B-123--:R-:W-:-:S04]  /*14200*/  IADD3 R3, R4, 0x60, RZ ;  /* 0x0000006004037810 */ /* 0x00efc80007ffe0ff */
[----:B------:R-:W-:-:S13]  /*14210*/  ISETP.GE.AND P0, PT, R3, UR4, PT ;  /* 0x0000000403007c0c */ /* 0x000fda000bf06270 */
[----:B------:R-:W-:Y:S05]  /*14220*/  @P0 BRA `(.L_x_1302) ;  /* 0x00000d9000000947 */ /* 0x000fea0003800000 */
[----:B----45:R-:W-:Y:S02]  /*14230*/  ISETP.GE.AND P2, PT, R86, c[0x0][0x3c8], PT ;  /* 0x0000f20056007a0c */ /* 0x030fe40003f46270 */
[----:B------:R-:W-:Y:S02]  /*14240*/  ISETP.GE.AND P1, PT, R83, c[0x0][0x3c8], PT ;  /* 0x0000f20053007a0c */ /* 0x000fe40003f26270 */
[----:B------:R-:W-:-:S09]  /*14250*/  ISETP.GE.AND P0, PT, R80, c[0x0][0x3c8], PT ;  /* 0x0000f20050007a0c */ /* 0x000fd20003f06270 */
[-C--:B------:R-:W-:Y:S02]  /*14260*/  @!P2 LEA R8, P5, R86, R0.reuse, 0x1 ;  /* 0x000000005608a211 */ /* 0x080fe400078a08ff */
[CC--:B------:R-:W-:Y:S02]  /*14270*/  @!P1 LEA R6, P4, R83.reuse, R0.reuse, 0x1 ;  /* 0x0000000053069211 */ /* 0x0c0fe400078808ff */
        /* <DEDUP_REMOVED lines=13> */
.L_x_1294:
[----:B------:R-:W2:Y:S04]  /*14350*/  LDL R0, [R1+0x58] ;  /* 0x0000580001007983 */ /* 0x000ea80000100800 */
[----:B------:R-:W3:Y:S04]  /*14360*/  LDL R14, [R1+0x4c] ;  /* 0x00004c00010e7983 */ /* 0x000ee80000100800 */
[----:B------:R-:W4:Y:S01]  /*14370*/  LDL R13, [R1+0x50] ;  /* 0x00005000010d7983 */ /* 0x000f220000100800 */
[----:B------:R-:W-:Y:S03]  /*14380*/  BSSY B0, `(.L_x_1303) ;  /* 0x0000025000007945 */ /* 0x000fe60003800000 */
[----:B------:R-:W1:Y:S02]  /*14390*/  S2R R12, SR_TID.X ;  /* 0x00000000000c7919 */ /* 0x000e640000002100 */
[----:B-1----:R-:W-:Y:S01]  /*143a0*/  ISETP.GE.AND P0, PT, R12, 0x80, PT ;  /* 0x000000800c00780c */ /* 0x002fe20003f06270 */
[----:B--2---:R-:W-:Y:S01]  /*143b0*/  IMAD.MOV.U32 R11, RZ, RZ, R0 ;  /* 0x000000ffff0b7224 */ /* 0x004fe200078e0000 */
[----:B---3--:R-:W-:-:S02]  /*143c0*/  SHF.R.S32.HI R7, RZ, 0x1f, R14 ;  /* 0x0000001fff077819 */ /* 0x008fc4000001140e */
[----:B----4-:R-:W-:-:S09]  /*143d0*/  SHF.R.S32.HI R8, RZ, 0x1f, R13 ;  /* 0x0000001fff087819 */ /* 0x010fd2000001140d */
        /* <DEDUP_REMOVED lines=31> */
.L_x_1304:
[----:B------:R-:W-:Y:S05]  /*145d0*/  BSYNC B0 ;  /* 0x0000000000007941 */ /* 0x000fea0003800000 */
.L_x_1303:
[----:B------:R-:W2:Y:S01]  /*145e0*/  LDL R2, [R1+0x90] ;  /* 0x0000900001027983 */ /* 0x000ea20000100800 */
[----:B-1----:R-:W-:Y:S01]  /*145f0*/  MOV R0, c[0x0][0x4e8] ;  /* 0x00013a0000007a02 */ /* 0x002fe20000000f00 */
[----:B------:R-:W-:Y:S01]  /*14600*/  IMAD R7, R7, c[0x0][0x3e8], RZ ;  /* 0x0000fa0007077a24 */ /* 0x000fe200078e02ff */
[----:B------:R-:W-:Y:S01]  /*14610*/  SHF.R.S32.HI R9, RZ, 0x1f, R12 ;  /* 0x0000001fff097819 */ /* 0x000fe2000001140c */
[----:B------:R-:W-:Y:S01]  /*14620*/  IMAD R8, R8, c[0x0][0x3f0], RZ ;  /* 0x0000fc0008087a24 */ /* 0x000fe200078e02ff */
[----:B------:R-:W-:Y:S01]  /*14630*/  ISETP.NE.AND P0, PT, R0, 0x1, PT ;  /* 0x000000010000780c */ /* 0x000fe20003f05270 */
[----:B------:R-:W-:Y:S01]  /*14640*/  IMAD R7, R14, c[0x0][0x3ec], R7 ;  /* 0x0000fb000e077a24 */ /* 0x000fe200078e0207 */
[----:B------:R-:W-:Y:S01]  /*14650*/  LEA.HI R9, R9, R12, RZ, 0x3 ;  /* 0x0000000c09097211 */ /* 0x000fe200078f18ff */
[----:B------:R-:W-:-:S03]  /*14660*/  IMAD R8, R13, c[0x0][0x3f4], R8 ;  /* 0x0000fd000d087a24 */ /* 0x000fc600078e0208 */
[----:B------:R-:W-:Y:S02]  /*14670*/  SHF.R.S32.HI R9, RZ, 0x3, R9 ;  /* 0x00000003ff097819 */ /* 0x000fe40000011409 */
[----:B--2---:R-:W-:Y:S01]  /*14680*/  IADD3 R4, R2, R11, RZ ;  /* 0x0000000b02047210 */ /* 0x004fe20007ffe0ff */
[----:B------:R-:W-:-:S03]  /*14690*/  IMAD.WIDE.U32 R2, R14, c[0x0][0x3e8], RZ ;  /* 0x0000fa000e027a25 */ /* 0x000fc600078e00ff */
[----:B------:R-:W-:Y:S01]  /*146a0*/  MOV R0, R4 ;  /* 0x0000000400007202 */ /* 0x000fe20000000f00 */
[----:B------:R-:W-:-:S04]  /*146b0*/  @P0 IMAD.HI.U32 R5, R4, c[0x0][0x4ec], RZ ;  /* 0x00013b0004050a27 */ /* 0x000fc800078e00ff */
[----:B------:R-:W-:Y:S01]  /*146c0*/  IMAD.IADD R3, R3, 0x1, R7 ;  /* 0x0000000103037824 */ /* 0x000fe200078e0207 */
[----:B------:R-:W-:-:S03]  /*146d0*/  @P0 SHF.R.U32.HI R0, RZ, c[0x0][0x4f0], R5 ;  /* 0x00013c00ff000a19 */ /* 0x000fc60000011605 */
[----:B------:R-:W-:Y:S01]  /*146e0*/  IMAD.WIDE.U32 R2, R13, c[0x0][0x3f0], R2 ;  /* 0x0000fc000d027a25 */ /* 0x000fe200078e0002 */
[----:B------:R-:W-:Y:S02]  /*146f0*/  SHF.R.S32.HI R6, RZ, 0x1f, R0 ;  /* 0x0000001fff067819 */ /* 0x000fe40000011400 */
[----:B------:R-:W-:Y:S02]  /*14700*/  IADD3 R5, -R0, RZ, RZ ;  /* 0x000000ff00057210 */ /* 0x000fe40007ffe1ff */
[----:B------:R-:W-:Y:S01]  /*14710*/  IADD3 R3, R3, R8, RZ ;  /* 0x0000000803037210 */ /* 0x000fe20007ffe0ff */
[----:B------:R-:W-:Y:S02]  /*14720*/  IMAD R6, R6, c[0x0][0x3e0], RZ ;  /* 0x0000f80006067a24 */ /* 0x000fe400078e02ff */
[----:B------:R-:W-:Y:S02]  /*14730*/  IMAD R4, R5, c[0x0][0x4e8], R4 ;  /* 0x00013a0005047a24 */ /* 0x000fe400078e0204 */
[----:B------:R-:W-:-:S02]  /*14740*/  IMAD R5, R0, c[0x0][0x3e4], R6 ;  /* 0x0000f90000057a24 */ /* 0x000fc400078e0206 */
[----:B------:R-:W-:Y:S01]  /*14750*/  IMAD.WIDE.U32 R2, R0, c[0x0][0x3e0], R2 ;  /* 0x0000f80000027a25 */ /* 0x000fe200078e0002 */
[----:B------:R-:W-:-:S03]  /*14760*/  SHF.R.S32.HI R0, RZ, 0x1f, R4 ;  /* 0x0000001fff007819 */ /* 0x000fc60000011404 */
[----:B------:R-:W-:Y:S02]  /*14770*/  IMAD.IADD R3, R3, 0x1, R5 ;  /* 0x0000000103037824 */ /* 0x000fe400078e0205 */
[----:B------:R-:W-:Y:S02]  /*14780*/  IMAD R0, R0, c[0x0][0x3d8], RZ ;  /* 0x0000f60000007a24 */ /* 0x000fe400078e02ff */
[----:B------:R-:W-:-:S04]  /*14790*/  IMAD.WIDE.U32 R2, R4, c[0x0][0x3d8], R2 ;  /* 0x0000f60004027a25 */ /* 0x000fc800078e0002 */
[----:B------:R-:W-:Y:S01]  /*147a0*/  IMAD R4, R4, c[0x0][0x3dc], R0 ;  /* 0x0000f70004047a24 */ /* 0x000fe200078e0200 */
[----:B------:R-:W-:-:S04]  /*147b0*/  LEA R5, P0, R2, c[0x0][0x380], 0x1 ;  /* 0x0000e00002057a11 */ /* 0x000fc800078008ff */
[----:B------:R-:W-:Y:S02]  /*147c0*/  IADD3 R3, R3, R4, RZ ;  /* 0x0000000403037210 */ /* 0x000fe40007ffe0ff */
[----:B------:R-:W-:Y:S02]  /*147d0*/  IADD3 R4, R9, R11, RZ ;  /* 0x0000000b09047210 */ /* 0x000fe40007ffe0ff */
[----:B------:R-:W-:Y:S01]  /*147e0*/  LEA.HI.X R3, R2, c[0x0][0x384], R3, 0x1, P0 ;  /* 0x0000e10002037a11 */ /* 0x000fe200000f0c03 */
[----:B------:R-:W-:Y:S05]  /*147f0*/  BRA.DIV ~URZ, `(.L_x_1305) ;  /* 0x00000da27f007947 */ /* 0x000fea000b800000 */
[----:B------:R1:W2:Y:S02]  /*14800*/  SHFL.IDX PT, R2, R3, RZ, 0x181f ;  /* 0x00181fff03027589 */ /* 0x0002a400000e0000 */
.L_x_1329:
[----:B------:R-:W-:Y:S05]  /*14810*/  BRA.DIV ~URZ, `(.L_x_1306) ;  /* 0x00000df27f007947 */ /* 0x000fea000b800000 */
[----:B------:R3:W4:Y:S02]  /*14820*/  SHFL.IDX PT, R0, R5, RZ, 0x181f ;  /* 0x00181fff05007589 */ /* 0x00072400000e0000 */
.L_x_1330:
[----:B------:R-:W-:Y:S01]  /*14830*/  MOV R14, c[0x0][0x4e8] ;  /* 0x00013a00000e7a02 */ /* 0x000fe20000000f00 */
[----:B------:R-:W-:Y:S04]  /*14840*/  BSSY B0, `(.L_x_1307) ;  /* 0x000001b000007945 */ /* 0x000fe80003800000 */
[----:B------:R-:W-:-:S05]  /*14850*/  IMAD R14, R14, c[0x0][0x388], RZ ;  /* 0x0000e2000e0e7a24 */ /* 0x000fca00078e02ff */
        /* <DEDUP_REMOVED lines=25> */
.L_x_1308:
[----:B------:R-:W-:Y:S05]  /*149f0*/  BSYNC B0 ;  /* 0x0000000000007941 */ /* 0x000fea0003800000 */
.L_x_1307:
[----:B------:R-:W-:Y:S05]  /*14a00*/  BRA.DIV ~URZ, `(.L_x_1309) ;  /* 0x00000c627f007947 */ /* 0x000fea000b800000 */
[----:B--2---:R2:W1:Y:S04]  /*14a10*/  SHFL.IDX PT, R2, R3, 0x1, 0x181f ;  /* 0x00381f0003027f89 */ /* 0x00446800000e0000 */
[----:B----4-:R2:W4:Y:S02]  /*14a20*/  SHFL.IDX PT, R0, R5, 0x1, 0x181f ;  /* 0x00381f0005007f89 */ /* 0x01052400000e0000 */
.L_x_1331:
[----:B------:R-:W-:Y:S01]  /*14a30*/  IADD3 R6, R4, 0x20, RZ ;  /* 0x0000002004067810 */ /* 0x000fe20007ffe0ff */
[----:B------:R-:W-:Y:S03]  /*14a40*/  BSSY B0, `(.L_x_1310) ;  /* 0x000001a000007945 */ /* 0x000fe60003800000 */
[----:B------:R-:W-:-:S13]  /*14a50*/  ISETP.GE.AND P0, PT, R6, R14, PT ;  /* 0x0000000e0600720c */ /* 0x000fda0003f06270 */
[----:B------:R-:W-:Y:S05]  /*14a60*/  @P0 BRA `(.L_x_1311) ;  /* 0x0000017000000947 */ /* 0x000fea0003800000 */
[----:B------:R-:W5:Y:S04]  /*14a70*/  LDL.64 R8, [R1+0x38] ;  /* 0x0000380001087983 */ /* 0x000f680000100a00 */
[----:B--2---:R-:W2:Y:S04]  /*14a80*/  LDL R7, [R1+0x44] ;  /* 0x0000440001077983 */ /* 0x004ea80000100800 */
[----:B---3--:R-:W3:Y:S04]  /*14a90*/  LDL R17, [R1+0x40] ;  /* 0x0000400001117983 */ /* 0x008ee80000100800 */
[----:B----4-:R-:W4:Y:S04]  /*14aa0*/  LDL R15, [R1+0x48] ;  /* 0x00004800010f7983 */ /* 0x010f280000100800 */
[----:B------:R-:W4:Y:S04]  /*14ab0*/  LDL R19, [R1+0x64] ;  /* 0x0000640001137983 */ /* 0x000f280000100800 */
[----:B------:R-:W4:Y:S04]  /*14ac0*/  LDL R18, [R1+0x60] ;  /* 0x0000600001127983 */ /* 0x000f280000100800 */
[----:B------:R-:W4:Y:S01]  /*14ad0*/  LDL R16, [R1+0x5c] ;  /* 0x00005c0001107983 */ /* 0x000f220000100800 */
[----:B-----5:R-:W-:-:S02]  /*14ae0*/  ISETP.GE.AND P3, PT, R8, c[0x0][0x3c8], PT ;  /* 0x0000f20008007a0c */ /* 0x020fc40003f66270 */
[----:B--2---:R-:W-:Y:S02]  /*14af0*/  ISETP.GE.AND P2, PT, R7, c[0x0][0x3c8], PT ;  /* 0x0000f20007007a0c */ /* 0x004fe40003f46270 */
[----:B---3--:R-:W-:Y:S02]  /*14b00*/  ISETP.GE.AND P1, PT, R17, c[0x0][0x3c8], PT ;  /* 0x0000f20011007a0c */ /* 0x008fe40003f26270 */
[----:B----4-:R-:W-:-:S07]  /*14b10*/  ISETP.GE.AND P0, PT, R15, c[0x0][0x3c8], PT ;  /* 0x0000f2000f007a0c */ /* 0x010fce0003f06270 */
[CC--:B------:R-:W-:Y:S02]  /*14b20*/  @!P3 LEA R12, P4, R8.reuse, R0.reuse, 0x1 ;  /* 0x00000000080cb211 */ /* 0x0c0fe400078808ff */
[----:B------:R-:W-:Y:S02]  /*14b30*/  @!P2 LEA R10, P6, R7, R0, 0x1 ;  /* 0x00000000070aa211 */ /* 0x000fe400078c08ff */
[----:B-1----:R-:W-:Y:S02]  /*14b40*/  @!P3 LEA.HI.X R13, R8, R2, R9, 0x1, P4 ;  /* 0x00000002080db211 */ /* 0x002fe400020f0c09 */
        /* <DEDUP_REMOVED lines=9> */
.L_x_1311:
[----:B------:R-:W-:Y:S05]  /*14be0*/  BSYNC B0 ;  /* 0x0000000000007941 */ /* 0x000fea0003800000 */
.L_x_1310:
[----:B------:R-:W-:Y:S05]  /*14bf0*/  BRA.DIV ~URZ, `(.L_x_1312) ;  /* 0x00000b327f007947 */ /* 0x000fea000b800000 */
[----:B-1----:R1:W2:Y:S02]  /*14c00*/  SHFL.IDX PT, R2, R3, 0x2, 0x181f ;  /* 0x00581f0003027f89 */ /* 0x0022a400000e0000 */
.L_x_1332:
[----:B------:R-:W-:Y:S05]  /*14c10*/  BRA.DIV ~URZ, `(.L_x_1313) ;  /* 0x00000b827f007947 */ /* 0x000fea000b800000 */
[----:B----4-:R4:W1:Y:S02]  /*14c20*/  SHFL.IDX PT, R0, R5, 0x2, 0x181f ;  /* 0x00581f0005007f89 */ /* 0x01086400000e0000 */
.L_x_1333:
        /* <DEDUP_REMOVED lines=27> */
.L_x_1315:
[----:B------:R-:W-:Y:S05]  /*14de0*/  BSYNC B0 ;  /* 0x0000000000007941 */ /* 0x000fea0003800000 */
.L_x_1314:
[----:B------:R-:W-:Y:S05]  /*14df0*/  BRA.DIV ~URZ, `(.L_x_1316) ;  /* 0x00000a027f007947 */ /* 0x000fea000b800000 */
[----:B--2---:R2:W3:Y:S04]  /*14e00*/  SHFL.IDX PT, R2, R3, 0x3, 0x181f ;  /* 0x00781f0003027f89 */ /* 0x0044e800000e0000 */
[----:B-1----:R2:W1:Y:S02]  /*14e10*/  SHFL.IDX PT, R0, R5, 0x3, 0x181f ;  /* 0x00781f0005007f89 */ /* 0x00246400000e0000 */
.L_x_1334:
[----:B------:R-:W-:-:S04]  /*14e20*/  IADD3 R4, R4, 0x60, RZ ;  /* 0x0000006004047810 */ /* 0x000fc80007ffe0ff */
[----:B------:R-:W-:-:S13]  /*14e30*/  ISETP.GE.AND P0, PT, R4, R14, PT ;  /* 0x0000000e0400720c */ /* 0x000fda0003f06270 */
[----:B------:R-:W-:Y:S05]  /*14e40*/  @P0 BRA `(.L_x_1302) ;  /* 0x0000017000000947 */ /* 0x000fea0003800000 */
[----:B------:R-:W5:Y:S04]  /*14e50*/  LDL.64 R6, [R1+0x38] ;  /* 0x0000380001067983 */ /* 0x000f680000100a00 */
[----:B--234-:R-:W2:Y:S04]  /*14e60*/  LDL R5, [R1+0x44] ;  /* 0x0000440001057983 */ /* 0x01cea80000100800 */
[----:B------:R-:W3:Y:S04]  /*14e70*/  LDL R13, [R1+0x40] ;  /* 0x00004000010d7983 */ /* 0x000ee80000100800 */
[----:B------:R-:W4:Y:S04]  /*14e80*/  LDL R3, [R1+0x48] ;  /* 0x0000480001037983 */ /* 0x000f280000100800 */
[----:B------:R-:W4:Y:S04]  /*14e90*/  LDL R16, [R1+0x64] ;  /* 0x0000640001107983 */ /* 0x000f280000100800 */
[----:B------:R-:W4:Y:S04]  /*14ea0*/  LDL R15, [R1+0x60] ;  /* 0x00006000010f7983 */ /* 0x000f280000100800 */
[----:B------:R-:W4:Y:S01]  /*14eb0*/  LDL R12, [R1+0x5c] ;  /* 0x00005c00010c7983 */ /* 0x000f220000100800 */
[----:B-----5:R-:W-:-:S02]  /*14ec0*/  ISETP.GE.AND P3, PT, R6, c[0x0][0x3c8], PT ;  /* 0x0000f20006007a0c */ /* 0x020fc40003f66270 */
[----:B--2---:R-:W-:Y:S02]  /*14ed0*/  ISETP.GE.AND P2, PT, R5, c[0x0][0x3c8], PT ;  /* 0x0000f20005007a0c */ /* 0x004fe40003f46270 */
[----:B---3--:R-:W-:Y:S02]  /*14ee0*/  ISETP.GE.AND P1, PT, R13, c[0x0][0x3c8], PT ;  /* 0x0000f2000d007a0c */ /* 0x008fe40003f26270 */
[----:B----4-:R-:W-:-:S07]  /*14ef0*/  ISETP.GE.AND P0, PT, R3, c[0x0][0x3c8], PT ;  /* 0x0000f20003007a0c */ /* 0x010fce0003f06270 */
        /* <DEDUP_REMOVED lines=12> */
.L_x_1302:
[----:B----4-:R-:W-:Y:S05]  /*14fc0*/  BSYNC B1 ;  /* 0x0000000000017941 */ /* 0x010fea0003800000 */
.L_x_1293:
[----:B------:R-:W-:-:S13]  /*14fd0*/  ISETP.NE.AND P0, PT, RZ, UR6, PT ;  /* 0x00000006ff007c0c */ /* 0x000fda000bf05270 */
[----:B------:R-:W-:Y:S01]  /*14fe0*/  @P0 WARPSYNC 0xffffffff ;  /* 0xffffffff00000948 */ /* 0x000fe20003800000 */
[----:B------:R-:W-:Y:S06]  /*14ff0*/  @P0 BAR.SYNC.DEFER_BLOCKING 0x5, 0x100 ;  /* 0x0144000000000b1d */ /* 0x000fec0000010000 */
[----:B-1----:R-:W1:Y:S04]  /*15000*/  @P0 LDS R0, [0x28100] ;  /* 0x02810000ff000984 */ /* 0x002e680000000800 */
[----:B-1----:R1:W-:Y:S04]  /*15010*/  @P0 STL [R1+0x68], R0 ;  /* 0x0000680001000387 */ /* 0x0023e80000100800 */
[----:B------:R-:W-:Y:S06]  /*15020*/  @P0 BAR.ARV 0x4, 0x100 ;  /* 0x0104000000000b1d */ /* 0x000fec0000002000 */
[----:B------:R-:W-:Y:S05]  /*15030*/  @P0 BRA `(.L_x_1317) ;  /* 0x0000009000000947 */ /* 0x000fea0003800000 */
[----:B------:R-:W-:Y:S05]  /*15040*/  BRA.DIV ~URZ, `(.L_x_1318) ;  /* 0x000008727f007947 */ /* 0x000fea000b800000 */
[----:B-1----:R1:W4:Y:S02]  /*15050*/  SHFL.IDX PT, R0, R81, RZ, 0x1f ;  /* 0x00001fff51007589 */ /* 0x00232400000e0000 */
.L_x_1335:
[----:B---3--:R-:W3:Y:S01]  /*15060*/  S2R R2, SR_TID.X ;  /* 0x0000000000027919 */ /* 0x008ee20000002100 */
[----:B------:R-:W-:Y:S03]  /*15070*/  WARPSYNC 0xffffffff ;  /* 0xffffffff00007948 */ /* 0x000fe60003800000 */
[----:B------:R-:W-:Y:S06]  /*15080*/  BAR.SYNC.DEFER_BLOCKING 0x4, 0x100 ;  /* 0x0104000000007b1d */ /* 0x000fec0000010000 */
[----:B----4-:R4:W-:Y:S01]  /*15090*/  STL [R1+0x68], R0 ;  /* 0x0000680001007387 */ /* 0x0109e20000100800 */
[----:B---3--:R-:W-:-:S13]  /*150a0*/  LOP3.LUT P0, RZ, R2, 0xff, RZ, 0xc0, !PT ;  /* 0x000000ff02ff7812 */ /* 0x008fda000780c0ff */
[----:B------:R4:W-:Y:S04]  /*150b0*/  @!P0 STS [0x28100], R81 ;  /* 0x02810051ff008388 */ /* 0x0009e80000000800 */
[----:B------:R-:W-:Y:S06]  /*150c0*/  BAR.ARV 0x5, 0x100 ;  /* 0x0144000000007b1d */ /* 0x000fec0000002000 */
.L_x_1317:
[----:B-1--4-:R-:W4:Y:S02]  /*150d0*/  LDL R0, [R1+0x68] ;  /* 0x0000680001007983 */ /* 0x012f240000100800 */
[----:B----4-:R-:W-:-:S13]  /*150e0*/  ISETP.GE.AND P0, PT, R0, c[0x0][0x538], PT ;  /* 0x00014e0000007a0c */ /* 0x010fda0003f06270 */
[----:B--23-5:R-:W-:Y:S01]  /*150f0*/  @P0 CALL.REL.NOINC `(.L_x_1319) ;  /* 0x0000001000000944 */ /* 0x02cfe20003c00000 */
[----:B------:R-:W-:Y:S05]  /*15100*/  BRA `(.L_x_1320) ;  /* 0xfffeb9e000007947 */ /* 0x000fea000383ffff */
.L_x_1319:
[----:B------:R-:W-:Y:S05]  /*15110*/  EXIT ;  /* 0x000000000000794d */ /* 0x000fea0003800000 */
.L_x_1271:
[----:B------:R-:W-:Y:S01]  /*15120*/  IMAD.MOV.U32 R9, RZ, RZ, R12 ;  /* 0x000000ffff097224 */ /* 0x000fe200078e000c */
[----:B--2---:R-:W-:Y:S01]  /*15130*/  MOV R6, RZ ;  /* 0x000000ff00067202 */ /* 0x004fe20000000f00 */
[----:B------:R-:W-:Y:S01]  /*15140*/  IMAD.MOV.U32 R0, RZ, RZ, 0x181f ;  /* 0x0000181fff007424 */ /* 0x000fe200078e00ff */
[----:B------:R-:W-:Y:S02]  /*15150*/  MOV R7, 0x15170 ;  /* 0x0001517000077802 */ /* 0x000fe40000000f00 */
[----:B------:R-:W-:Y:S05]  /*15160*/  CALL.REL.NOINC `($__internal_5_$__cuda_sm70_shflsync_idx_p) ;  /* 0x000007f000007944 */ /* 0x000fea0003c00000 */
[----:B------:R-:W-:Y:S01]  /*15170*/  MOV R2, R0 ;  /* 0x0000000000027202 */ /* 0x000fe20000000f00 */
[----:B------:R-:W-:Y:S05]  /*15180*/  BRA `(.L_x_1321) ;  /* 0xfffec94000007947 */ /* 0x000fea000383ffff */
.L_x_1272:
[----:B------:R-:W-:Y:S01]  /*15190*/  IMAD.MOV.U32 R9, RZ, RZ, R14 ;  /* 0x000000ffff097224 */ /* 0x000fe200078e000e */
[----:B--2---:R-:W-:Y:S01]  /*151a0*/  MOV R6, RZ ;  /* 0x000000ff00067202 */ /* 0x004fe20000000f00 */
[----:B------:R-:W-:Y:S01]  /*151b0*/  IMAD.MOV.U32 R0, RZ, RZ, 0x181f ;  /* 0x0000181fff007424 */ /* 0x000fe200078e00ff */
[----:B------:R-:W-:Y:S02]  /*151c0*/  MOV R7, 0x151e0 ;  /* 0x000151e000077802 */ /* 0x000fe40000000f00 */
[----:B-1-3--:R-:W-:Y:S05]  /*151d0*/  CALL.REL.NOINC `($__internal_5_$__cuda_sm70_shflsync_idx_p) ;  /* 0x0000078000007944 */ /* 0x00afea0003c00000 */
[----:B------:R-:W-:Y:S05]  /*151e0*/  BRA `(.L_x_1322) ;  /* 0xfffec90000007947 */ /* 0x000fea000383ffff */
.L_x_1275:
[----:B--2---:R-:W-:Y:S01]  /*151f0*/  IMAD.MOV.U32 R9, RZ, RZ, R12 ;  /* 0x000000ffff097224 */ /* 0x004fe200078e000c */
[----:B------:R-:W-:Y:S01]  /*15200*/  MOV R6, 0x1 ;  /* 0x0000000100067802 */ /* 0x000fe20000000f00 */
[----:B----4-:R-:W-:Y:S01]  /*15210*/  IMAD.MOV.U32 R0, RZ, RZ, 0x181f ;  /* 0x0000181fff007424 */ /* 0x010fe200078e00ff */
[----:B------:R-:W-:-:S02]  /*15220*/  MOV R7, 0x15240 ;  /* 0x0001524000077802 */ /* 0x000fc40000000f00 */
[----:B-1-3--:R-:W-:Y:S05]  /*15230*/  CALL.REL.NOINC `($__internal_5_$__cuda_sm70_shflsync_idx_p) ;  /* 0x0000072000007944 */ /* 0x00afea0003c00000 */
[----:B------:R-:W-:Y:S01]  /*15240*/  IMAD.MOV.U32 R2, RZ, RZ, R0 ;  /* 0x000000ffff027224 */ /* 0x000fe200078e0000 */
[----:B------:R-:W-:Y:S01]  /*15250*/  MOV R6, 0x1 ;  /* 0x0000000100067802 */ /* 0x000fe20000000f00 */
[----:B------:R-:W-:Y:S01]  /*15260*/  IMAD.MOV.U32 R9, RZ, RZ, R14 ;  /* 0x000000ffff097224 */ /* 0x000fe200078e000e */
[----:B------:R-:W-:-:S02]  /*15270*/  MOV R0, 0x181f ;  /* 0x0000181f00007802 */ /* 0x000fc40000000f00 */
[----:B------:R-:W-:Y:S02]  /*15280*/  MOV R7, 0x152a0 ;  /* 0x000152a000077802 */ /* 0x000fe40000000f00 */
[----:B------:R-:W-:Y:S05]  /*15290*/  CALL.REL.NOINC `($__internal_5_$__cuda_sm70_shflsync_idx_p) ;  /* 0x000006c000007944 */ /* 0x000fea0003c00000 */
[----:B------:R-:W-:Y:S05]  /*152a0*/  BRA `(.L_x_1323) ;  /* 0xfffeca4000007947 */ /* 0x000fea000383ffff */
.L_x_1278:
[----:B-1----:R-:W-:Y:S01]  /*152b0*/  IMAD.MOV.U32 R9, RZ, RZ, R12 ;  /* 0x000000ffff097224 */ /* 0x002fe200078e000c */
[----:B------:R-:W-:Y:S01]  /*152c0*/  MOV R6, 0x2 ;  /* 0x0000000200067802 */ /* 0x000fe20000000f00 */
[----:B----4-:R-:W-:Y:S01]  /*152d0*/  IMAD.MOV.U32 R0, RZ, RZ, 0x181f ;  /* 0x0000181fff007424 */ /* 0x010fe200078e00ff */
[----:B------:R-:W-:Y:S02]  /*152e0*/  MOV R7, 0x15300 ;  /* 0x0001530000077802 */ /* 0x000fe40000000f00 */
[----:B---3--:R-:W-:Y:S05]  /*152f0*/  CALL.REL.NOINC `($__internal_5_$__cuda_sm70_shflsync_idx_p) ;  /* 0x0000066000007944 */ /* 0x008fea0003c00000 */
[----:B------:R-:W-:Y:S01]  /*15300*/  MOV R2, R0 ;  /* 0x0000000000027202 */ /* 0x000fe20000000f00 */
[----:B------:R-:W-:Y:S05]  /*15310*/  BRA `(.L_x_1324) ;  /* 0xfffecbb000007947 */ /* 0x000fea000383ffff */
.L_x_1279:
[----:B------:R-:W-:Y:S01]  /*15320*/  IMAD.MOV.U32 R9, RZ, RZ, R14 ;  /* 0x000000ffff097224 */ /* 0x000fe200078e000e */
[----:B------:R-:W-:Y:S01]  /*15330*/  MOV R6, 0x2 ;  /* 0x0000000200067802 */ /* 0x000fe20000000f00 */
[----:B----4-:R-:W-:Y:S01]  /*15340*/  IMAD.MOV.U32 R0, RZ, RZ, 0x181f ;  /* 0x0000181fff007424 */ /* 0x010fe200078e00ff */
[----:B------:R-:W-:Y:S02]  /*15350*/  MOV R7, 0x15370 ;  /* 0x0001537000077802 */ /* 0x000fe40000000f00 */
[----:B-123--:R-:W-:Y:S05]  /*15360*/  CALL.REL.NOINC `($__internal_5_$__cuda_sm70_shflsync_idx_p) ;  /* 0x000005f000007944 */ /* 0x00efea0003c00000 */
[----:B------:R-:W-:Y:S05]  /*15370*/  BRA `(.L_x_1325) ;  /* 0xfffecb7000007947 */ /* 0x000fea000383ffff */
.L_x_1282:
[----:B-1----:R-:W-:Y:S01]  /*15380*/  IMAD.MOV.U32 R9, RZ, RZ, R12 ;  /* 0x000000ffff097224 */ /* 0x002fe200078e000c */
[----:B------:R-:W-:Y:S01]  /*15390*/  MOV R6, 0x3 ;  /* 0x0000000300067802 */ /* 0x000fe20000000f00 */
[----:B------:R-:W-:Y:S01]  /*153a0*/  IMAD.MOV.U32 R0, RZ, RZ, 0x181f ;  /* 0x0000181fff007424 */ /* 0x000fe200078e00ff */
[----:B------:R-:W-:-:S02]  /*153b0*/  MOV R7, 0x153d0 ;  /* 0x000153d000077802 */ /* 0x000fc40000000f00 */
[----:B--234-:R-:W-:Y:S05]  /*153c0*/  CALL.REL.NOINC `($__internal_5_$__cuda_sm70_shflsync_idx_p) ;  /* 0x0000059000007944 */ /* 0x01cfea0003c00000 */
[----:B------:R-:W-:Y:S01]  /*153d0*/  IMAD.MOV.U32 R2, RZ, RZ, R0 ;  /* 0x000000ffff027224 */ /* 0x000fe200078e0000 */
[----:B------:R-:W-:Y:S01]  /*153e0*/  MOV R6, 0x3 ;  /* 0x0000000300067802 */ /* 0x000fe20000000f00 */
[----:B------:R-:W-:Y:S01]  /*153f0*/  IMAD.MOV.U32 R9, RZ, RZ, R14 ;  /* 0x000000ffff097224 */ /* 0x000fe200078e000e */
[----:B------:R-:W-:-:S02]  /*15400*/  MOV R0, 0x181f ;  /* 0x0000181f00007802 */ /* 0x000fc40000000f00 */
[----:B------:R-:W-:Y:S02]  /*15410*/  MOV R7, 0x15430 ;  /* 0x0001543000077802 */ /* 0x000fe40000000f00 */
[----:B------:R-:W-:Y:S05]  /*15420*/  CALL.REL.NOINC `($__internal_5_$__cuda_sm70_shflsync_idx_p) ;  /* 0x0000053000007944 */ /* 0x000fea0003c00000 */
[----:B------:R-:W-:Y:S05]  /*15430*/  BRA `(.L_x_1326) ;  /* 0xfffecca000007947 */ /* 0x000fea000383ffff */
.L_x_1289:
[----:B-1----:R1:W5:Y:S01]  /*15440*/  LDL R0, [R1+0x10] ;  /* 0x0000100001007983 */ /* 0x0023620000100800 */
[----:B------:R-:W-:Y:S02]  /*15450*/  MOV R3, 0x2 ;  /* 0x0000000200037802 */ /* 0x000fe40000000f00 */
[----:B------:R-:W-:Y:S02]  /*15460*/  MOV R2, 0x15480 ;  /* 0x0001548000027802 */ /* 0x000fe40000000f00 */
[----:B-1---5:R-:W-:Y:S05]  /*15470*/  CALL.REL.NOINC `($__internal_4_$__cuda_sm70_shflsync_bfly_p) ;  /* 0x000004a000007944 */ /* 0x022fea0003c00000 */
[----:B------:R-:W-:Y:S01]  /*15480*/  MOV R4, R5 ;  /* 0x0000000500047202 */ /* 0x000fe20000000f00 */
[----:B------:R-:W-:Y:S05]  /*15490*/  BRA `(.L_x_1327) ;  /* 0xffffcdb000007947 */ /* 0x000fea000383ffff */
.L_x_1290:
[----:B------:R-:W-:Y:S01]  /*154a0*/  IMAD.MOV.U32 R0, RZ, RZ, R4 ;  /* 0x000000ffff007224 */ /* 0x000fe200078e0004 */
[----:B------:R-:W-:Y:S02]  /*154b0*/  MOV R3, 0x1 ;  /* 0x0000000100037802 */ /* 0x000fe40000000f00 */
[----:B------:R-:W-:Y:S02]  /*154c0*/  MOV R2, 0x154e0 ;  /* 0x000154e000027802 */ /* 0x000fe40000000f00 */
[----:B-----5:R-:W-:Y:S05]  /*154d0*/  CALL.REL.NOINC `($__internal_4_$__cuda_sm70_shflsync_bfly_p) ;  /* 0x0000044000007944 */ /* 0x020fea0003c00000 */
[----:B------:R1:W5:Y:S01]  /*154e0*/  LDL R0, [R1+0x18] ;  /* 0x0000180001007983 */ /* 0x0003620000100800 */
[----:B------:R-:W-:Y:S01]  /*154f0*/  FADD.FTZ R4, R4, R5 ;  /* 0x0000000504047221 */ /* 0x000fe20000010000 */
[----:B------:R-:W-:Y:S02]  /*15500*/  MOV R3, 0x2 ;  /* 0x0000000200037802 */ /* 0x000fe40000000f00 */
[----:B------:R-:W-:-:S02]  /*15510*/  MOV R2, 0x15530 ;  /* 0x0001553000027802 */ /* 0x000fc40000000f00 */
[----:B-1---5:R-:W-:Y:S05]  /*15520*/  CALL.REL.NOINC `($__internal_4_$__cuda_sm70_shflsync_bfly_p) ;  /* 0x000003f000007944 */ /* 0x022fea0003c00000 */
[----:B------:R-:W2:Y:S01]  /*15530*/  LDL.LU R0, [R1+0x18] ;  /* 0x0000180001007983 */ /* 0x000ea20000300800 */
[----:B------:R-:W-:-:S02]  /*15540*/  MOV R3, 0x1 ;  /* 0x0000000100037802 */ /* 0x000fc40000000f00 */
[----:B------:R-:W-:Y:S01]  /*15550*/  MOV R2, 0x15580 ;  /* 0x0001558000027802 */ /* 0x000fe20000000f00 */
[----:B--2---:R-:W-:Y:S02]  /*15560*/  FADD.FTZ R0, R0, R5 ;  /* 0x0000000500007221 */ /* 0x004fe40000010000 */
[----:B------:R-:W-:Y:S05]  /*15570*/  CALL.REL.NOINC `($__internal_4_$__cuda_sm70_shflsync_bfly_p) ;  /* 0x000003a000007944 */ /* 0x000fea0003c00000 */
[----:B------:R-:W-:Y:S01]  /*15580*/  MOV R3, R5 ;  /* 0x0000000500037202 */ /* 0x000fe20000000f00 */
[----:B------:R-:W-:Y:S05]  /*15590*/  BRA `(.L_x_1328) ;  /* 0xffffcd4000007947 */ /* 0x000fea000383ffff */
.L_x_1305:
[----:B------:R-:W-:Y:S01]  /*155a0*/  IMAD.MOV.U32 R9, RZ, RZ, R3 ;  /* 0x000000ffff097224 */ /* 0x000fe200078e0003 */
[----:B------:R-:W-:Y:S01]  /*155b0*/  MOV R6, RZ ;  /* 0x000000ff00067202 */ /* 0x000fe20000000f00 */
[----:B------:R-:W-:Y:S01]  /*155c0*/  IMAD.MOV.U32 R0, RZ, RZ, 0x181f ;  /* 0x0000181fff007424 */ /* 0x000fe200078e00ff */
[----:B------:R-:W-:Y:S02]  /*155d0*/  MOV R7, 0x155f0 ;  /* 0x000155f000077802 */ /* 0x000fe40000000f00 */
[----:B------:R-:W-:Y:S05]  /*155e0*/  CALL.REL.NOINC `($__internal_5_$__cuda_sm70_shflsync_idx_p) ;  /* 0x0000037000007944 */ /* 0x000fea0003c00000 */
[----:B------:R-:W-:Y:S01]  /*155f0*/  MOV R2, R0 ;  /* 0x0000000000027202 */ /* 0x000fe20000000f00 */
[----:B------:R-:W-:Y:S05]  /*15600*/  BRA `(.L_x_1329) ;  /* 0xfffff20000007947 */ /* 0x000fea000383ffff */
.L_x_1306:
[----:B------:R-:W-:Y:S01]  /*15610*/  IMAD.MOV.U32 R9, RZ, RZ, R5 ;  /* 0x000000ffff097224 */ /* 0x000fe200078e0005 */
[----:B------:R-:W-:Y:S01]  /*15620*/  MOV R6, RZ ;  /* 0x000000ff00067202 */ /* 0x000fe20000000f00 */
[----:B------:R-:W-:Y:S01]  /*15630*/  IMAD.MOV.U32 R0, RZ, RZ, 0x181f ;  /* 0x0000181fff007424 */ /* 0x000fe200078e00ff */
[----:B------:R-:W-:Y:S02]  /*15640*/  MOV R7, 0x15660 ;  /* 0x0001566000077802 */ /* 0x000fe40000000f00 */
[----:B-12---:R-:W-:Y:S05]  /*15650*/  CALL.REL.NOINC `($__internal_5_$__cuda_sm70_shflsync_idx_p) ;  /* 0x0000030000007944 */ /* 0x006fea0003c00000 */
[----:B------:R-:W-:Y:S05]  /*15660*/  BRA `(.L_x_1330) ;  /* 0xfffff1c000007947 */ /* 0x000fea000383ffff */
.L_x_1309:
        /* <DEDUP_REMOVED lines=12> */
.L_x_1312:
[----:B-1----:R-:W-:Y:S01]  /*15730*/  IMAD.MOV.U32 R9, RZ, RZ, R3 ;  /* 0x000000ffff097224 */ /* 0x002fe200078e0003 */
[----:B------:R-:W-:Y:S01]  /*15740*/  MOV R6, 0x2 ;  /* 0x0000000200067802 */ /* 0x000fe20000000f00 */
[----:B----4-:R-:W-:Y:S01]  /*15750*/  IMAD.MOV.U32 R0, RZ, RZ, 0x181f ;  /* 0x0000181fff007424 */ /* 0x010fe200078e00ff */
[----:B------:R-:W-:Y:S02]  /*15760*/  MOV R7, 0x15780 ;  /* 0x0001578000077802 */ /* 0x000fe40000000f00 */
[----:B--23--:R-:W-:Y:S05]  /*15770*/  CALL.REL.NOINC `($__internal_5_$__cuda_sm70_shflsync_idx_p) ;  /* 0x000001e000007944 */ /* 0x00cfea0003c00000 */
[----:B------:R-:W-:Y:S01]  /*15780*/  MOV R2, R0 ;  /* 0x0000000000027202 */ /* 0x000fe20000000f00 */
[----:B------:R-:W-:Y:S05]  /*15790*/  BRA `(.L_x_1332) ;  /* 0xfffff47000007947 */ /* 0x000fea000383ffff */
.L_x_1313:
[----:B------:R-:W-:Y:S01]  /*157a0*/  IMAD.MOV.U32 R9, RZ, RZ, R5 ;  /* 0x000000ffff097224 */ /* 0x000fe200078e0005 */
[----:B------:R-:W-:Y:S01]  /*157b0*/  MOV R6, 0x2 ;  /* 0x0000000200067802 */ /* 0x000fe20000000f00 */
[----:B----4-:R-:W-:Y:S01]  /*157c0*/  IMAD.MOV.U32 R0, RZ, RZ, 0x181f ;  /* 0x0000181fff007424 */ /* 0x010fe200078e00ff */
[----:B------:R-:W-:Y:S02]  /*157d0*/  MOV R7, 0x157f0 ;  /* 0x000157f000077802 */ /* 0x000fe40000000f00 */
[----:B-123--:R-:W-:Y:S05]  /*157e0*/  CALL.REL.NOINC `($__internal_5_$__cuda_sm70_shflsync_idx_p) ;  /* 0x0000017000007944 */ /* 0x00efea0003c00000 */
[----:B------:R-:W-:Y:S05]  /*157f0*/  BRA `(.L_x_1333) ;  /* 0xfffff43000007947 */ /* 0x000fea000383ffff */
.L_x_1316:
        /* <DEDUP_REMOVED lines=12> */
.L_x_1318:
[----:B------:R-:W-:Y:S01]  /*158c0*/  IMAD.MOV.U32 R9, RZ, RZ, R81 ;  /* 0x000000ffff097224 */ /* 0x000fe200078e0051 */
[----:B------:R-:W-:Y:S01]  /*158d0*/  MOV R6, RZ ;  /* 0x000000ff00067202 */ /* 0x000fe20000000f00 */
[----:B-1----:R-:W-:Y:S01]  /*158e0*/  IMAD.MOV.U32 R0, RZ, RZ, 0x1f ;  /* 0x0000001fff007424 */ /* 0x002fe200078e00ff */
[----:B------:R-:W-:Y:S02]  /*158f0*/  MOV R7, 0x15910 ;  /* 0x0001591000077802 */ /* 0x000fe40000000f00 */
[----:B--23-5:R-:W-:Y:S05]  /*15900*/  CALL.REL.NOINC `($__internal_5_$__cuda_sm70_shflsync_idx_p) ;  /* 0x0000005000007944 */ /* 0x02cfea0003c00000 */
[----:B------:R-:W-:Y:S05]  /*15910*/  BRA `(.L_x_1335) ;  /* 0xfffff74000007947 */ /* 0x000fea000383ffff */
        .weak           $__internal_4_$__cuda_sm70_shflsync_bfly_p
        .type           $__internal_4_$__cuda_sm70_shflsync_bfly_p,@function
        .size           $__internal_4_$__cuda_sm70_shflsync_bfly_p,($__internal_5_$__cuda_sm70_shflsync_idx_p - $__internal_4_$__cuda_sm70_shflsync_bfly_p)
$__internal_4_$__cuda_sm70_shflsync_bfly_p:
[----:B------:R-:W-:Y:S04]  /*15920*/  WARPSYNC R6 ;  /* 0x0000000600007348 */ /* 0x000fe80003800000 */
[----:B------:R1:W2:Y:S02]  /*15930*/  SHFL.BFLY PT, R5, R0, R3, R7 ;  /* 0x0c00000300057389 */ /* 0x0002a400000e0007 */
[----:B-1----:R-:W-:-:S04]  /*15940*/  MOV R3, 0x0 ;  /* 0x0000000000037802 */ /* 0x002fc80000000f00 */
[----:B--2---:R-:W-:Y:S05]  /*15950*/  RET.REL.NODEC R2 `(_ZN7cutlass13device_kernelIN5flash19enable_sm80_to_sm89INS1_16FlashAttnFwdSm80INS1_25CollectiveMainloopFwdSm80ILi8ELi1ELb0EN4cute5tupleIJNS5_1CILi128EEENS7_ILi96EEENS7_ILi256EEEEEELi256ENS_10bfloat16_tEfNS_4arch4Sm80ELb1ELb0ELb1ELb0ELb0ELb0ELb1ELb0EEENS1_21CollectiveEpilogueFwdINS6_IJS8_SA_S9_EEENS6_IJNS7_ILi1EEESI_SI_EEESC_SE_Li256ELb0ELb1ELb0ELb0EEENS1_30DynamicPersistentTileSchedulerILi256ELi256ELb0ELb1ELb0EEEEEEEEEvNT_6ParamsE) ;  /* 0xfffea6a002007950 */ /* 0x004fea0003c3ffff */
        .weak           $__internal_5_$__cuda_sm70_shflsync_idx_p
        .type           $__internal_5_$__cuda_sm70_shflsync_idx_p,@function
        .size           $__internal_5_$__cuda_sm70_shflsync_idx_p,(.L_x_1548 - $__internal_5_$__cuda_sm70_shflsync_idx_p)
$__internal_5_$__cuda_sm70_shflsync_idx_p:
[----:B------:R-:W-:-:S04]  /*15960*/  MOV R8, 0xffffffff ;  /* 0xffffffff00087802 */ /* 0x000fc80000000f00 */
[----:B------:R-:W-:Y:S04]  /*15970*/  WARPSYNC R8 ;  /* 0x0000000800007348 */ /* 0x000fe80003800000 */
[----:B------:R1:W2:Y:S02]  /*15980*/  SHFL.IDX PT, R0, R9, R6, R0 ;  /* 0x0000000609007389 */ /* 0x0002a400000e0000 */
[----:B-1----:R-:W-:Y:S02]  /*15990*/  MOV R6, R7 ;  /* 0x0000000700067202 */ /* 0x002fe40000000f00 */
[----:B------:R-:W-:-:S04]  /*159a0*/  MOV R7, 0x0 ;  /* 0x0000000000077802 */ /* 0x000fc80000000f00 */
[----:B--2---:R-:W-:Y:S05]  /*159b0*/  RET.REL.NODEC R6 `(_ZN7cutlass13device_kernelIN5flash19enable_sm80_to_sm89INS1_16FlashAttnFwdSm80INS1_25CollectiveMainloopFwdSm80ILi8ELi1ELb0EN4cute5tupleIJNS5_1CILi128EEENS7_ILi96EEENS7_ILi256EEEEEELi256ENS_10bfloat16_tEfNS_4arch4Sm80ELb1ELb0ELb1ELb0ELb0ELb0ELb1ELb0EEENS1_21CollectiveEpilogueFwdINS6_IJS8_SA_S9_EEENS6_IJNS7_ILi1EEESI_SI_EEESC_SE_Li256ELb0ELb1ELb0ELb0EEENS1_30DynamicPersistentTileSchedulerILi256ELi256ELb0ELb1ELb0EEEEEEEEEvNT_6ParamsE) ;  /* 0xfffea64006007950 */ /* 0x004fea0003c3ffff */
.L_x_1336:
        /* <DEDUP_REMOVED lines=12> */
.L_x_1548:


//--------------------- .text._ZN7cutlass13device_kernelIN5flash19enable_sm80_to_sm89INS1_16FlashAttnFwdSm80INS1_25CollectiveMainloopFwdSm80ILi8ELi1ELb0EN4cute5tupleIJNS5_1CILi128EEENS7_ILi96EEENS7_ILi256EEEEEELi256ENS_10bfloat16_tEfNS_4arch4Sm80ELb1ELb0ELb1ELb1ELb0ELb0ELb1ELb0EEENS1_21CollectiveEpilogueFwdINS6_IJS8_SA_S9_EEENS6_IJNS7_ILi1EEESI_SI_EEESC_SE_Li256ELb1ELb1ELb0ELb0EEENS1_19SingleTileSchedulerILb1ELb0ELb1ELi128EEEEEEEEEvNT_6ParamsE --------------------------
	.section	.text._ZN7cutlass13device_kernelIN5flash19enable_sm80_to_sm89INS1_16FlashAttnFwdSm80INS1_25CollectiveMainloopFwdSm80ILi8ELi1ELb0EN4cute5tupleIJNS5_1CILi128EEENS7_ILi96EEENS7_ILi256EEEEEELi256ENS_10bfloat16_tEfNS_4arch4Sm80ELb1ELb0ELb1ELb1ELb0ELb0ELb1ELb0EEENS1_21CollectiveEpilogueFwdINS6_IJS8_SA_S9_EEENS6_IJNS7_ILi1EEESI_SI_EEESC_SE_Li256ELb1ELb1ELb0ELb0EEENS1_19SingleTileSchedulerILb1ELb0ELb1ELi128EEEEEEEEEvNT_6ParamsE,"ax",@progbits
	.sectioninfo	@"SHI_REGISTERS=255"
	.align	128
.text._ZN7cutlass13device_kernelIN5flash19enable_sm80_to_sm89INS1_16FlashAttnFwdSm80INS1_25CollectiveMainloopFwdSm80ILi8ELi1ELb0EN4cute5tupleIJNS5_1CILi128EEENS7_ILi96EEENS7_ILi256EEEEEELi256ENS_10bfloat16_tEfNS_4arch4Sm80ELb1ELb0ELb1ELb1ELb0ELb0ELb1ELb0EEENS1_21CollectiveEpilogueFwdINS6_IJS8_SA_S9_EEENS6_IJNS7_ILi1EEESI_SI_EEESC_SE_Li256ELb1ELb1ELb0ELb0EEENS1_19SingleTileSchedulerILb1ELb0ELb1ELi128EEEEEEEEEvNT_6ParamsE:
        .type           _ZN7cutlass13device_kernelIN5flash19enable_sm80_to_sm89INS1_16FlashAttnFwdSm80INS1_25CollectiveMainloopFwdSm80ILi8ELi1ELb0EN4cute5tupleIJNS5_1CILi128EEENS7_ILi96EEENS7_ILi256EEEEEELi256ENS_10bfloat16_tEfNS_4arch4Sm80ELb1ELb0ELb1ELb1ELb0ELb0ELb1ELb0EEENS1_21CollectiveEpilogueFwdINS6_IJS8_SA_S9_EEENS6_IJNS7_ILi1EEESI_SI_EEESC_SE_Li256ELb1ELb1ELb0ELb0EEENS1_19SingleTileSchedulerILb1ELb0ELb1ELi128EEEEEEEEEvNT_6ParamsE,@function
        .size           _ZN7cutlass13device_kernelIN5flash19enable_sm80_to_sm89INS1_16FlashAttnFwdSm80INS1_25CollectiveMainloopFwdSm80ILi8ELi1ELb0EN4cute5tupleIJNS5_1CILi128EEENS7_ILi96EEENS7_ILi256EEEEEELi256ENS_10bfloat16_tEfNS_4arch4Sm80ELb1ELb0ELb1ELb1ELb0ELb0ELb1ELb0EEENS1_21CollectiveEpilogueFwdINS6_IJS8_SA_S9_EEENS6_IJNS7_ILi1EEESI_SI_EEESC_SE_Li256ELb1ELb1ELb0ELb0EEENS1_19SingleTileSchedulerILb1ELb0ELb1ELi128EEEEEEEEEvNT_6ParamsE,(.L_x_1551 - _ZN7cutlass13device_kernelIN5flash19enable_sm80_to_sm89INS1_16FlashAttnFwdSm80INS1_25CollectiveMainloopFwdSm80ILi8ELi1ELb0EN4cute5tupleIJNS5_1CILi128EEENS7_ILi96EEENS7_ILi256EEEEEELi256ENS_10bfloat16_tEfNS_4arch4Sm80ELb1ELb0ELb1ELb1ELb0ELb0ELb1ELb0EEENS1_21CollectiveEpilogueFwdINS6_IJS8_SA_S9_EEENS6_IJNS7_ILi1EEESI_SI_EEESC_SE_Li256ELb1ELb1ELb0ELb0EEENS1_19SingleTileSchedulerILb1ELb0ELb1ELi128EEEEEEEEEvNT_6ParamsE)
        .other          _ZN7cutlass13device_kernelIN5flash19enable_sm80_to_sm89INS1_16FlashAttnFwdSm80INS1_25CollectiveMainloopFwdSm80ILi8ELi1ELb0EN4cute5tupleIJNS5_1CILi128EEENS7_ILi96EEENS7_ILi256EEEEEELi256ENS_10bfloat16_tEfNS_4arch4Sm80ELb1ELb0ELb1ELb1ELb0ELb0ELb1ELb0EEENS1_21CollectiveEpilogueFwdINS6_IJS8_SA_S9_EEENS6_IJNS7_ILi1EEESI_SI_EEESC_SE_Li256ELb1ELb1ELb0ELb0EEENS1_19SingleTileSchedulerILb1ELb0ELb1ELi128EEEEEEEEEvNT_6ParamsE,@"STO_CUDA_ENTRY STV_DEFAULT"
_ZN7cutlass13device_kernelIN5flash19enable_sm80_to_sm89INS1_16FlashAttnFwdSm80INS1_25CollectiveMainloopFwdSm80ILi8ELi1ELb0EN4cute5tupleIJNS5_1CILi128EEENS7_ILi96EEENS7_ILi256EEEEEELi256ENS_10bfloat16_tEfNS_4arch4Sm80ELb1ELb0ELb1ELb1ELb0ELb0ELb1ELb0EEENS1_21CollectiveEpilogueFwdINS6_IJS8_SA_S9_EEENS6_IJNS7_ILi1EEESI_SI_EEESC_SE_Li256ELb1ELb1ELb0ELb0EEENS1_19SingleTileSchedulerILb1ELb0ELb1ELi128EEEEEEEEEvNT_6ParamsE:
        /* <DEDUP_REMOVED lines=17> */
.L_x_1338:
        /* <DEDUP_REMOVED lines=8> */
.L_x_1340:
[----:B------:R-:W-:-:S04]  /*0190*/  MOV R0, c[0x0][0x54c] ;  /* 0x0001530000007a02 */ /* 0x000fc80000000f00 */
.L_x_1339:
[----:B------:R-:W-:Y:S01]  /*01a0*/  USHF.L.U32 UR15, UR15, 0x7, URZ ;  /* 0x000000070f0f7899 */ /* 0x000fe2000800063f */
[----:B-----5:R-:W-:-:S05]  /*01b0*/  IMAD R0, R0, c[0x0][0x548], RZ ;  /* 0x0001520000007a24 */ /* 0x020fca00078e02ff */
[----:B------:R-:W-:-:S04]  /*01c0*/  ISETP.LE.AND P0, PT, R0, UR15, PT ;  /* 0x0000000f00007c0c */ /* 0x000fc8000bf03270 */
[----:B------:R-:W-:-:S05]  /*01d0*/  SEL R0, R5, 0xffffffff, !P0 ;  /* 0xffffffff05007807 */ /* 0x000fca0004000000 */
[----:B------:R2:W-:Y:S01]  /*01e0*/  STL [R1+0x40], R0 ;  /* 0x0000400001007387 */ /* 0x0005e20000100800 */
[----:B------:R-:W-:Y:S05]  /*01f0*/  BRA `(.L_x_1341) ;  /* 0x0000013000007947 */ /* 0x000fea0003800000 */
.L_x_1337:
[----:B------:R-:W-:-:S04]  /*0200*/  ISETP.NE.U32.AND P0, PT, RZ, c[0x0][0x568], PT ;  /* 0x00015a00ff007a0c */ /* 0x000fc80003f05070 */
[----:B------:R-:W-:-:S13]  /*0210*/  ISETP.NE.AND.EX P0, PT, RZ, c[0x0][0x56c], PT, P0 ;  /* 0x00015b00ff007a0c */ /* 0x000fda0003f05300 */
[----:B------:R-:W-:Y:S05]  /*0220*/  @!P0 BRA `(.L_x_1342) ;  /* 0x0000002000008947 */ /* 0x000fea0003800000 */
[----:B------:R1:W5:Y:S01]  /*0230*/  LDG.E R0, [R2.64] ;  /* 0x0000001e02007981 */ /* 0x000362000c1e1900 */
[----:B------:R-:W-:Y:S05]  /*0240*/  BRA `(.L_x_1343) ;  /* 0x0000009000007947 */ /* 0x000fea0003800000 */
.L_x_1342:
        /* <DEDUP_REMOVED lines=8> */
.L_x_1344:
[----:B------:R-:W-:-:S04]  /*02d0*/  MOV R0, c[0x0][0x54c] ;  /* 0x0001530000007a02 */ /* 0x000fc80000000f00 */
.L_x_1343:
[----:B------:R-:W-:Y:S01]  /*02e0*/  USHF.L.U32 UR15, UR15, 0x7, URZ ;  /* 0x000000070f0f7899 */ /* 0x000fe2000800063f */
[----:B-----5:R-:W-:-:S05]  /*02f0*/  IMAD R0, R0, c[0x0][0x548], RZ ;  /* 0x0001520000007a24 */ /* 0x020fca00078e02ff */
[----:B------:R-:W-:-:S04]  /*0300*/  ISETP.LE.AND P0, PT, R0, UR15, PT ;  /* 0x0000000f00007c0c */ /* 0x000fc8000bf03270 */
[----:B------:R-:W-:-:S05]  /*0310*/  SEL R0, R5, 0xffffffff, !P0 ;  /* 0xffffffff05007807 */ /* 0x000fca0004000000 */
[----:B------:R2:W-:Y:S04]  /*0320*/  STL [R1+0x40], R0 ;  /* 0x0000400001007387 */ /* 0x0005e80000100800 */
.L_x_1341:
        /* <DEDUP_REMOVED lines=32> */
.L_x_1345:
[----:B------:R-:W-:-:S04]  /*0530*/  ISETP.NE.U32.AND P0, PT, RZ, c[0x0][0x368], PT ;  /* 0x0000da00ff007a0c */ /* 0x000fc80003f05070 */
[----:B------:R-:W-:-:S13]  /*0540*/  ISETP.NE.AND.EX P0, PT, RZ, c[0x0][0x36c], PT, P0 ;  /* 0x0000db00ff007a0c */ /* 0x000fda0003f05300 */
[----:B------:R-:W-:Y:S05]  /*0550*/  @!P0 BRA `(.L_x_1346) ;  /* 0x0000004000008947 */ /* 0x000fea0003800000 */
[----:B------:R-:W-:-:S05]  /*0560*/  IMAD.WIDE R2, R47, R26, c[0x0][0x368] ;  /* 0x0000da002f027625 */ /* 0x000fca00078e021a */
[----:B------:R-:W2:Y:S02]  /*0570*/  LDG.E R0, [R2.64] ;  /* 0x0000001e02007981 */ /* 0x000ea4000c1e1900 */
[----:B--2---:R1:W2:Y:S02]  /*0580*/  R2UR UR12, R0 ;  /* 0x00000000000c73c2 */ /* 0x0042a400000e0000 */
[----:B-12---:R-:W-:Y:S05]  /*0590*/  BRA `(.L_x_1347) ;  /* 0x0000006000007947 */ /* 0x006fea0003800000 */
.L_x_1346:
[----:B------:R-:W-:Y:S05]  /*05a0*/  @!P5 BRA `(.L_x_1347) ;  /* 0x000000500000d947 */ /* 0x000fea0003800000 */
[----:B------:R1:W2:Y:S04]  /*05b0*/  LDG.E R0, [R2.64] ;  /* 0x0000001e02007981 */ /* 0x0002a8000c1e1900 */
[----:B-1----:R-:W4:Y:S01]  /*05c0*/  LDG.E R2, [R2.64+0x4] ;  /* 0x0000041e02027981 */ /* 0x002f22000c1e1900 */
[----:B--2---:R-:W1:Y:S08]  /*05d0*/  R2UR UR12, R0 ;  /* 0x00000000000c73c2 */ /* 0x004e7000000e0000 */
[----:B----4-:R-:W1:Y:S02]  /*05e0*/  R2UR UR4, R2 ;  /* 0x00000000020473c2 */ /* 0x010e6400000e0000 */
[----:B-1----:R-:W-:-:S06]  /*05f0*/  UIADD3 UR12, -UR12, UR4, URZ ;  /* 0x000000040c0c7290 */ /* 0x002fcc000fffe13f */
.L_x_1347:
        /* <DEDUP_REMOVED lines=8> */
[----:B------:R-:W-:Y:S01]  /*0680*/  UIADD3 UR6, UR12, 0x5f, URZ ;  /* 0x0000005f0c067890 */ /* 0x000fe2000fffe03f */
[----:B------:R-:W-:Y:S01]  /*0690*/  CS2R R14, SRZ ;  /* 0x00000000000e7805 */ /* 0x000fe2000001ff00 */
[----:B------:R-:W-:Y:S01]  /*06a0*/  IMAD.MOV.U32 R128, RZ, RZ, RZ ;  /* 0x000000ffff807224 */ /* 0x000fe200078e00ff */
[----:B------:R-:W-:Y:S01]  /*06b0*/  MOV R126, RZ ;  /* 0x000000ff007e7202 */ /* 0x000fe20000000f00 */
[----:B------:R-:W-:Y:S01]  /*06c0*/  UIMAD.WIDE UR6, UR6, 0x2aaaaaab, URZ ;  /* 0x2aaaaaab060678a5 */ /* 0x000fe2000f8e023f */
[----:B------:R-:W-:Y:S01]  /*06d0*/  CS2R R8, SRZ ;  /* 0x0000000000087805 */ /* 0x000fe2000001ff00 */
[----:B------:R-:W-:Y:S01]  /*06e0*/  @UP1 UIADD3 UR8, UR15, 0x7f, URZ ;  /* 0x0000007f0f081890 */ /* 0x000fe2000fffe03f */
[----:B------:R-:W-:Y:S01]  /*06f0*/  IMAD.MOV.U32 R124, RZ, RZ, RZ ;  /* 0x000000ffff7c7224 */ /* 0x000fe200078e00ff */
[----:B------:R-:W-:Y:S01]  /*0700*/  USHF.R.U32.HI UR6, URZ, 0x1f, UR7 ;  /* 0x0000001f3f067899 */ /* 0x000fe20008011607 */
[----:B------:R-:W-:Y:S01]  /*0710*/  MOV R122, RZ ;  /* 0x000000ff007a7202 */ /* 0x000fe20000000f00 */
[----:B------:R-:W-:Y:S01]  /*0720*/  UIMAD.WIDE.U32 UR8, UR8, UR4, URZ ;  /* 0x00000004080872a5 */ /* 0x000fe2000f8e003f */
[----:B------:R-:W-:Y:S01]  /*0730*/  CS2R R120, SRZ ;  /* 0x0000000000787805 */ /* 0x000fe2000001ff00 */
[----:B------:R-:W-:Y:S01]  /*0740*/  UIADD3 UR4, UR15, 0x7f, URZ ;  /* 0x0000007f0f047890 */ /* 0x000fe2000fffe03f */
[----:B------:R-:W-:Y:S01]  /*0750*/  IMAD.MOV.U32 R13, RZ, RZ, RZ ;  /* 0x000000ffff0d7224 */ /* 0x000fe200078e00ff */
[----:B------:R-:W-:Y:S01]  /*0760*/  @UP1 USHF.R.U32.HI UR4, URZ, UR5, UR9 ;  /* 0x000000053f041299 */ /* 0x000fe20008011609 */
[----:B------:R-:W-:Y:S01]  /*0770*/  MOV R118, RZ ;  /* 0x000000ff00767202 */ /* 0x000fe20000000f00 */
[----:B---3--:R-:W-:Y:S01]  /*0780*/  UIADD3 UR5, UR12, 0x60, -UR13 ;  /* 0x000000600c057890 */ /* 0x008fe2000fffe80d */
[----:B------:R-:W-:Y:S01]  /*0790*/  CS2R R16, SRZ ;  /* 0x0000000000107805 */ /* 0x000fe2000001ff00 */
[----:B------:R-:W-:Y:S01]  /*07a0*/  ULEA.HI.SX32 UR6, UR7, UR6, 0x1c ;  /* 0x0000000607067291 */ /* 0x000fe2000f8fe23f */
[----:B------:R-:W-:Y:S01]  /*07b0*/  IMAD.MOV.U32 R116, RZ, RZ, RZ ;  /* 0x000000ffff747224 */ /* 0x000fe200078e00ff */
[----:B------:R-:W-:Y:S01]  /*07c0*/  UIADD3 UR4, UR5, UR4, URZ ;  /* 0x0000000405047290 */ /* 0x000fe2000fffe03f */
[----:B------:R-:W-:Y:S01]  /*07d0*/  MOV R114, RZ ;  /* 0x000000ff00727202 */ /* 0x000fe20000000f00 */
[----:B------:R-:W-:Y:S01]  /*07e0*/  CS2R R18, SRZ ;  /* 0x0000000000127805 */ /* 0x000fe2000001ff00 */
[----:B------:R-:W-:Y:S01]  /*07f0*/  IMAD.MOV.U32 R112, RZ, RZ, RZ ;  /* 0x000000ffff707224 */ /* 0x000fe200078e00ff */
[----:B------:R-:W-:Y:S01]  /*0800*/  UIMAD.WIDE UR4, UR4, 0x2aaaaaab, URZ ;  /* 0x2aaaaaab040478a5 */ /* 0x000fe2000f8e023f */
[----:B------:R-:W-:Y:S01]  /*0810*/  MOV R110, RZ ;  /* 0x000000ff006e7202 */ /* 0x000fe20000000f00 */
[----:B------:R-:W-:Y:S01]  /*0820*/  CS2R R20, SRZ ;  /* 0x0000000000147805 */ /* 0x000fe2000001ff00 */
[----:B------:R-:W-:Y:S01]  /*0830*/  IMAD.MOV.U32 R108, RZ, RZ, RZ ;  /* 0x000000ffff6c7224 */ /* 0x000fe200078e00ff */
[----:B------:R-:W-:Y:S01]  /*0840*/  USHF.R.U32.HI UR4, URZ, 0x1f, UR5 ;  /* 0x0000001f3f047899 */ /* 0x000fe20008011605 */
[----:B------:R-:W-:Y:S01]  /*0850*/  MOV R106, RZ ;  /* 0x000000ff006a7202 */ /* 0x000fe20000000f00 */
[----:B------:R-:W-:Y:S01]  /*0860*/  CS2R R22, SRZ ;  /* 0x0000000000167805 */ /* 0x000fe2000001ff00 */
[----:B------:R-:W-:Y:S01]  /*0870*/  IMAD.MOV.U32 R104, RZ, RZ, RZ ;  /* 0x000000ffff687224 */ /* 0x000fe200078e00ff */
[----:B------:R-:W-:Y:S01]  /*0880*/  ULEA.HI.SX32 UR4, UR5, UR4, 0x1c ;  /* 0x0000000405047291 */ /* 0x000fe2000f8fe23f */
[----:B------:R-:W-:Y:S01]  /*0890*/  MOV R102, RZ ;  /* 0x000000ff00667202 */ /* 0x000fe20000000f00 */
[----:B------:R-:W-:Y:S01]  /*08a0*/  CS2R R24, SRZ ;  /* 0x0000000000187805 */ /* 0x000fe2000001ff00 */
[----:B------:R-:W-:Y:S01]  /*08b0*/  IMAD.MOV.U32 R100, RZ, RZ, RZ ;  /* 0x000000ffff647224 */ /* 0x000fe200078e00ff */
[----:B------:R-:W-:Y:S01]  /*08c0*/  UISETP.LT.AND UP0, UPT, UR6, UR4, UPT ;  /* 0x000000040600728c */ /* 0x000fe2000bf01270 */
[----:B------:R-:W-:Y:S01]  /*08d0*/  CS2R R98, SRZ ;  /* 0x0000000000627805 */ /* 0x000fe2000001ff00 */
[----:B------:R-:W-:Y:S01]  /*08e0*/  MOV R96, RZ ;  /* 0x000000ff00607202 */ /* 0x000fe20000000f00 */
[----:B------:R-:W-:Y:S01]  /*08f0*/  CS2R R94, SRZ ;  /* 0x00000000005e7805 */ /* 0x000fe2000001ff00 */
[----:B------:R-:W-:Y:S01]  /*0900*/  USEL UR24, UR6, UR4, UP0 ;  /* 0x0000000406187287 */ /* 0x000fe20008000000 */
[----:B------:R-:W-:Y:S01]  /*0910*/  IMAD.MOV.U32 R27, RZ, RZ, RZ ;  /* 0x000000ffff1b7224 */ /* 0x000fe200078e00ff */
[----:B------:R-:W-:Y:S01]  /*0920*/  MOV R92, RZ ;  /* 0x000000ff005c7202 */ /* 0x000fe20000000f00 */
[----:B------:R-:W-:Y:S01]  /*0930*/  CS2R R90, SRZ ;  /* 0x00000000005a7805 */ /* 0x000fe2000001ff00 */
[----:B------:R-:W-:Y:S01]  /*0940*/  UISETP.GE.AND UP0, UPT, UR24, 0x1, UPT ;  /* 0x000000011800788c */ /* 0x000fe2000bf06270 */
[----:B------:R-:W-:Y:S01]  /*0950*/  CS2R R28, SRZ ;  /* 0x00000000001c7805 */ /* 0x000fe2000001ff00 */
[----:B------:R-:W-:Y:S01]  /*0960*/  IMAD.MOV.U32 R88, RZ, RZ, RZ ;  /* 0x000000ffff587224 */ /* 0x000fe200078e00ff */
[----:B------:R-:W-:Y:S01]  /*0970*/  CS2R R86, SRZ ;  /* 0x0000000000567805 */ /* 0x000fe2000001ff00 */
[----:B------:R-:W-:Y:S01]  /*0980*/  MOV R84, RZ ;  /* 0x000000ff00547202 */ /* 0x000fe20000000f00 */
[----:B------:R-:W-:Y:S01]  /*0990*/  CS2R R82, SRZ ;  /* 0x0000000000527805 */ /* 0x000fe2000001ff00 */
[----:B------:R-:W-:Y:S01]  /*09a0*/  PLOP3.LUT P0, PT, PT, PT, UP0, 0x80, 0x0 ;  /* 0x000000000000781c */ /* 0x000fe20003f0f008 */
        /* <DEDUP_REMOVED lines=50> */
[----:B------:R-:W-:Y:S01]  /*0cd0*/  IMAD.MOV.U32 R49, RZ, RZ, RZ ;  /* 0x000000ffff317224 */ /* 0x000fe200078e00ff */
        /* <DEDUP_REMOVED lines=22> */
[----:B------:R-:W-:Y:S01]  /*0e40*/  SHF.R.S32.HI R11, RZ, 0x1f, R12 ;  /* 0x0000001fff0b7819 */ /* 0x000fe2000001140c */
[----:B-1----:R-:W-:Y:S01]  /*0e50*/  IMAD.WIDE.U32 R2, R6, c[0x0][0x178], RZ ;  /* 0x00005e0006027a25 */ /* 0x002fe200078e00ff */
[----:B------:R-:W-:-:S02]  /*0e60*/  LEA.HI R13, R128, R127, RZ, 0x6 ;  /* 0x0000007f800d7211 */ /* 0x000fc400078f30ff */
[----:B---3--:R-:W-:Y:S01]  /*0e70*/  SHF.R.S32.HI R24, RZ, 0x1f, R29 ;  /* 0x0000001fff187819 */ /* 0x008fe2000001141d */
[----:B------:R-:W-:Y:S01]  /*0e80*/  IMAD.IADD R3, R3, 0x1, R0 ;  /* 0x0000000103037824 */ /* 0x000fe200078e0200 */
[----:B------:R-:W-:-:S03]  /*0e90*/  LOP3.LUT R0, R4, 0xfffffff8, RZ, 0xc0, !PT ;  /* 0xfffffff804007812 */ /* 0x000fc600078ec0ff */
[----:B------:R-:W-:Y:S02]  /*0ea0*/  IMAD R5, R24, c[0x0][0x1b8], RZ ;  /* 0x00006e0018057a24 */ /* 0x000fe400078e02ff */
        /* <DEDUP_REMOVED lines=8> */
[----:B------:R-:W-:Y:S01]  /*0f30*/  IMAD R5, R5, c[0x0][0x1c0], RZ ;  /* 0x0000700005057a24 */ /* 0x000fe200078e02ff */
[----:B------:R-:W-:Y:S01]  /*0f40*/  ISETP.GE.AND P2, PT, R30, UR6, PT ;  /* 0x000000061e007c0c */ /* 0x000fe2000bf46270 */
[----:B------:R-:W-:-:S04]  /*0f50*/  @P1 IMAD.HI.U32 R6, R7, c[0x0][0x2c8], RZ ;  /* 0x0000b20007061a27 */ /* 0x000fc800078e00ff */
[C---:B------:R-:W-:Y:S01]  /*0f60*/  IMAD R8, R0.reuse, c[0x0][0x1c4], R5 ;  /* 0x0000710000087a24 */ /* 0x040fe200078e0205 */
[----:B------:R-:W-:Y:S01]  /*0f70*/  LOP3.LUT R5, R9, 0xfffffffe, RZ, 0xc0, !PT ;  /* 0xfffffffe09057812 */ /* 0x000fe200078ec0ff */
[----:B------:R-:W-:Y:S01]  /*0f80*/  IMAD.MOV.U32 R4, RZ, RZ, R7 ;  /* 0x000000ffff047224 */ /* 0x000fe200078e0007 */
[----:B------:R-:W-:Y:S01]  /*0f90*/  @P0 SHF.R.U32.HI R4, RZ, c[0x0][0x2cc], R6 ;  /* 0x0000b300ff040a19 */ /* 0x000fe20000011606 */
[----:B------:R-:W-:-:S03]  /*0fa0*/  IMAD.WIDE.U32 R2, R0, c[0x0][0x1c0], R2 ;  /* 0x0000700000027a25 */ /* 0x000fc600078e0002 */
[----:B------:R-:W-:Y:S01]  /*0fb0*/  SHF.R.S32.HI R6, RZ, 0x1f, R4 ;  /* 0x0000001fff067819 */ /* 0x000fe20000011404 */
[----:B------:R-:W-:Y:S01]  /*0fc0*/  IMAD.IADD R31, R10, 0x1, -R5 ;  /* 0x000000010a1f7824 */ /* 0x000fe200078e0a05 */
[----:B------:R-:W-:Y:S01]  /*0fd0*/  IADD3 R5, R30, 0x20, RZ ;  /* 0x000000201e057810 */ /* 0x000fe20007ffe0ff */
[----:B------:R-:W-:Y:S02]  /*0fe0*/  IMAD.IADD R3, R3, 0x1, R8 ;  /* 0x0000000103037824 */ /* 0x000fe400078e0208 */
[----:B------:R-:W-:Y:S01]  /*0ff0*/  IMAD.MOV R0, RZ, RZ, -R4 ;  /* 0x000000ffff007224 */ /* 0x000fe200078e0a04 */
[----:B------:R-:W-:Y:S01]  /*1000*/  ISETP.GE.AND P0, PT, R5, UR6, PT ;  /* 0x0000000605007c0c */ /* 0x000fe2000bf06270 */
[----:B------:R-:W-:Y:S02]  /*1010*/  IMAD.SHL.U32 R8, R27, 0x40, RZ ;  /* 0x000000401b087824 */ /* 0x000fe400078e00ff */
[----:B------:R-:W-:Y:S02]  /*1020*/  IMAD R5, R0, c[0x0][0x2c4], R7 ;  /* 0x0000b10000057a24 */ /* 0x000fe400078e0207 */
[----:B------:R-:W-:Y:S01]  /*1030*/  IMAD R6, R6, c[0x0][0x1b0], RZ ;  /* 0x00006c0006067a24 */ /* 0x000fe200078e02ff */
[----:B------:R-:W-:Y:S01]  /*1040*/  LOP3.LUT R0, R8, 0x1c0, RZ, 0xc0, !PT ;  /* 0x000001c008007812 */ /* 0x000fe200078ec0ff */
[----:B------:R-:W-:-:S02]  /*1050*/  IMAD.SHL.U32 R10, R26, 0x8, RZ ;  /* 0x000000081a0a7824 */ /* 0x000fc400078e00ff */
[C---:B------:R-:W-:Y:S01]  /*1060*/  IMAD R8, R4.reuse, c[0x0][0x1b4], R6 ;  /* 0x00006d0004087a24 */ /* 0x040fe200078e0206 */
[----:B------:R-:W-:Y:S01]  /*1070*/  SHF.R.U32.HI R6, RZ, 0x3, R0 ;  /* 0x00000003ff067819 */ /* 0x000fe20000011600 */
[----:B------:R-:W-:Y:S01]  /*1080*/  IMAD.WIDE.U32 R2, R4, c[0x0][0x1b0], R2 ;  /* 0x00006c0004027a25 */ /* 0x000fe200078e0002 */
[----:B------:R-:W-:Y:S02]  /*1090*/  LOP3.LUT R7, R0, 0x38, R10, 0xf8, !PT ;  /* 0x0000003800077812 */ /* 0x000fe400078ef80a */
[----:B------:R-:W-:Y:S01]  /*10a0*/  SHF.R.S32.HI R4, RZ, 0x1f, R5 ;  /* 0x0000001fff047819 */ /* 0x000fe20000011405 */
[----:B------:R-:W-:Y:S01]  /*10b0*/  IMAD.IADD R3, R3, 0x1, R8 ;  /* 0x0000000103037824 */ /* 0x000fe200078e0208 */
[----:B------:R-:W-:Y:S01]  /*10c0*/  IADD3 R0, P1, R12, R27, RZ ;  /* 0x0000001b0c007210 */ /* 0x000fe20007f3e0ff */
[----:B------:R-:W-:Y:S01]  /*10d0*/  IMAD.SHL.U32 R17, R26, 0x8, RZ ;  /* 0x000000081a117824 */ /* 0x000fe200078e00ff */
[----:B------:R-:W-:Y:S01]  /*10e0*/  LOP3.LUT R15, R7, R6, RZ, 0x3c, !PT ;  /* 0x00000006070f7212 */ /* 0x000fe200078e3cff */
[----:B------:R-:W-:Y:S01]  /*10f0*/  IMAD R4, R4, c[0x0][0x1a8], RZ ;  /* 0x00006a0004047a24 */ /* 0x000fe200078e02ff */
[----:B------:R-:W-:Y:S01]  /*1100*/  LEA.HI.X.SX32 R6, R27, R11, 0x1, P1 ;  /* 0x0000000b1b067211 */ /* 0x000fe200008f0eff */
[----:B------:R-:W-:Y:S01]  /*1110*/  IMAD.WIDE.U32 R2, R5, c[0x0][0x1a8], R2 ;  /* 0x00006a0005027a25 */ /* 0x000fe200078e0002 */
[----:B------:R-:W-:-:S02]  /*1120*/  IADD3 R9, R10, 0x80, RZ ;  /* 0x000000800a097810 */ /* 0x000fc40007ffe0ff */
[----:B------:R-:W-:Y:S01]  /*1130*/  SHF.R.S32.HI R11, RZ, 0x1f, R10 ;  /* 0x0000001fff0b7819 */ /* 0x000fe2000001140a */
[----:B------:R-:W-:Y:S01]  /*1140*/  IMAD R12, R5, c[0x0][0x1ac], R4 ;  /* 0x00006b00050c7a24 */ /* 0x000fe200078e0204 */
[----:B------:R-:W-:Y:S01]  /*1150*/  ISETP.GE.AND P3, PT, R9, c[0x0][0x1d4], PT ;  /* 0x0000750009007a0c */ /* 0x000fe20003f66270 */
[----:B------:R-:W-:Y:S01]  /*1160*/  IMAD R5, R6, c[0x0][0x1e0], RZ ;  /* 0x0000780006057a24 */ /* 0x000fe200078e02ff */
[----:B------:R-:W-:Y:S01]  /*1170*/  LEA R28, P1, R2, c[0x0][0x160], 0x1 ;  /* 0x00005800021c7a11 */ /* 0x000fe200078208ff */
[----:B------:R-:W-:Y:S02]  /*1180*/  IMAD R4, R6, c[0x0][0x208], RZ ;  /* 0x0000820006047a24 */ /* 0x000fe400078e02ff */
[C---:B------:R-:W-:Y:S01]  /*1190*/  IMAD R14, R0.reuse, c[0x0][0x1e4], R5 ;  /* 0x00007900000e7a24 */ /* 0x040fe200078e0205 */
[----:B------:R-:W-:Y:S01]  /*11a0*/  IADD3 R5, R17, 0x80, RZ ;  /* 0x0000008011057810 */ /* 0x000fe20007ffe0ff */
[C---:B------:R-:W-:Y:S02]  /*11b0*/  IMAD R16, R0.reuse, c[0x0][0x20c], R4 ;  /* 0x0000830000107a24 */ /* 0x040fe400078e0204 */
        /* <DEDUP_REMOVED lines=22> */
[----:B------:R-:W-:Y:S01]  /*1320*/  IMAD R22, R29, c[0x0][0x1ec], R22 ;  /* 0x00007b001d167a24 */ /* 0x000fe200078e0216 */
        /* <DEDUP_REMOVED lines=22> */
[----:B------:R-:W-:Y:S02]  /*1490*/  ISETP.GE.AND P4, PT, R17, c[0x0][0x198], PT ;  /* 0x0000660011007a0c */ /* 0x000fe40003f86270 */
[----:B------:R-:W-:-:S02]  /*14a0*/  @!P2 LOP3.LUT R14, R0, 0xfffffff8, RZ, 0xc0, !PT ;  /* 0xfffffff8000ea812 */ /* 0x000fc400078ec0ff */
[----:B------:R-:W-:Y:S01]  /*14b0*/  @!P2 LOP3.LUT R0, R13, 0xfffffff8, RZ, 0xc0, !PT ;  /* 0xfffffff80d00a812 */ /* 0x000fe200078ec0ff */
[--C-:B------:R-:W-:Y:S01]  /*14c0*/  @!P2 IMAD.WIDE R12, R12, 0x2, R2.reuse ;  /* 0x000000020c0ca825 */ /* 0x100fe200078e0202 */
[----:B------:R-:W-:Y:S02]  /*14d0*/  ISETP.GE.AND P5, PT, R17, c[0x0][0x198], PT ;  /* 0x0000660011007a0c */ /* 0x000fe40003fa6270 */
[----:B------:R-:W-:Y:S01]  /*14e0*/  ISETP.GE.AND P5, PT, R18, c[0x0][0x198], PT ;  /* 0x0000660012007a0c */ /* 0x000fe20003fa6270 */
[----:B------:R-:W-:-:S03]  /*14f0*/  @!P2 IMAD.WIDE R14, R14, 0x2, R2 ;  /* 0x000000020e0ea825 */ /* 0x000fc600078e0202 */
[----:B------:R-:W-:Y:S01]  /*1500*/  P2R R29, PR, RZ, 0x20 ;  /* 0x00000020ff1d7803 */ /* 0x000fe20000000000 */
[----:B------:R-:W-:Y:S01]  /*1510*/  @!P2 IMAD.WIDE R2, R0, 0x2, R2 ;  /* 0x000000020002a825 */ /* 0x000fe200078e0202 */
[----:B------:R-:W-:Y:S01]  /*1520*/  @!PT LDS RZ, [RZ] ;  /* 0x00000000fffff984 */ /* 0x000fe20000000800 */
[----:B------:R2:W-:Y:S01]  /*1530*/  @!P2 LDGSTS.E.BYPASS.LTC128B.128 [R16+0x18100], [R4.64], !P4 ;  /* 0x181000000410afae */ /* 0x0005e2000e101d5e */
[----:B------:R-:W-:Y:S02]  /*1540*/  ISETP.GE.AND P4, PT, R18, c[0x0][0x1d4], PT ;  /* 0x0000750012007a0c */ /* 0x000fe40003f86270 */
[----:B------:R-:W-:-:S04]  /*1550*/  IMAD.SHL.U32 R0, R19, 0x40, RZ ;  /* 0x0000004013007824 */ /* 0x000fc800078e00ff */
[----:B------:R3:W-:Y:S01]  /*1560*/  @!P2 LDGSTS.E.BYPASS.LTC128B.128 [R16+0x1c100], [R14.64], !P5 ;  /* 0x1c1000000e10afae */ /* 0x0007e2000e901d5e */
[----:B------:R-:W-:Y:S02]  /*1570*/  LOP3.LUT R0, R0, 0x1c0, RZ, 0xc0, !PT ;  /* 0x000001c000007812 */ /* 0x000fe400078ec0ff */
[----:B------:R-:W-:Y:S01]  /*1580*/  ISETP.GE.AND P5, PT, R10, c[0x0][0x1d4], PT ;  /* 0x000075000a007a0c */ /* 0x000fe20003fa6270 */
[----:B------:R4:W-:Y:S04]  /*1590*/  @!P2 LDGSTS.E.BYPASS.LTC128B.128 [R16+0x20100], [R12.64], !P6 ;  /* 0x201000000c10afae */ /* 0x0009e8000f101d5e */
[----:B------:R5:W-:Y:S01]  /*15a0*/  @!P2 LDGSTS.E.BYPASS.LTC128B.128 [R16+0x24100], [R2.64], !P1 ;  /* 0x241000000210afae */ /* 0x000be2000c901d5e */
[----:B------:R-:W-:Y:S01]  /*15b0*/  LOP3.LUT P2, RZ, R19, 0x2, RZ, 0xc0, !PT ;  /* 0x0000000213ff7812 */ /* 0x000fe2000784c0ff */
[----:B--2---:R-:W-:-:S02]  /*15c0*/  IMAD.SHL.U32 R4, R31, 0x8, RZ ;  /* 0x000000081f047824 */ /* 0x004fc400078e00ff */
[----:B------:R-:W-:Y:S02]  /*15d0*/  IMAD.IADD R5, R7, 0x1, R24 ;  /* 0x0000000107057824 */ /* 0x000fe400078e0218 */
[----:B------:R1:W2:Y:S01]  /*15e0*/  SHFL.IDX PT, R7, R25, 0x1, 0x181f ;  /* 0x00381f0019077f89 */ /* 0x0002a200000e0000 */
[----:B------:R-:W-:Y:S02]  /*15f0*/  LOP3.LUT R4, R0, 0x8, R4, 0xf8, !PT ;  /* 0x0000000800047812 */ /* 0x000fe400078ef804 */
[----:B------:R-:W-:Y:S01]  /*1600*/  SHF.R.U32.HI R0, RZ, 0x3, R0 ;  /* 0x00000003ff007819 */ /* 0x000fe20000011600 */
[----:B---3--:R-:W-:-:S03]  /*1610*/  IMAD.MOV.U32 R15, RZ, RZ, 0x20 ;  /* 0x00000020ff0f7424 */ /* 0x008fc600078e00ff */
[----:B------:R-:W-:Y:S01]  /*1620*/  LOP3.LUT R14, R4, R0, RZ, 0x3c, !PT ;  /* 0x00000000040e7212 */ /* 0x000fe200078e3cff */
[C---:B------:R-:W-:Y:S02]  /*1630*/  IMAD R0, R20.reuse, c[0x0][0x218], RZ ;  /* 0x0000860014007a24 */ /* 0x040fe400078e02ff */
[----:B------:R-:W-:Y:S02]  /*1640*/  IMAD.MOV.U32 R4, RZ, RZ, R6 ;  /* 0x000000ffff047224 */ /* 0x000fe400078e0006 */
[----:B-----5:R-:W-:Y:S01]  /*1650*/  IMAD R2, R20, c[0x0][0x1f0], RZ ;  /* 0x00007c0014027a24 */ /* 0x020fe200078e02ff */
[----:B------:R1:W3:Y:S01]  /*1660*/  SHFL.IDX PT, R6, R28, 0x1, 0x181f ;  /* 0x00381f001c067f89 */ /* 0x0002e200000e0000 */
[C---:B----4-:R-:W-:Y:S01]  /*1670*/  IMAD R12, R21.reuse, c[0x0][0x21c], R0 ;  /* 0x00008700150c7a24 */ /* 0x050fe200078e0200 */
[----:B------:R-:W-:Y:S01]  /*1680*/  IADD3 R0, R10, 0xc0, RZ ;  /* 0x000000c00a007810 */ /* 0x000fe20007ffe0ff */
[C---:B------:R-:W-:Y:S02]  /*1690*/  IMAD R13, R21.reuse, c[0x0][0x1f4], R2 ;  /* 0x00007d00150d7a24 */ /* 0x040fe400078e0202 */
[----:B------:R-:W-:-:S04]  /*16a0*/  IMAD.WIDE.U32 R32, R21, c[0x0][0x218], R4 ;  /* 0x0000860015207a25 */ /* 0x000fc800078e0004 */
[----:B------:R-:W-:Y:S01]  /*16b0*/  IMAD.IADD R39, R35, 0x1, R13 ;  /* 0x0000000123277824 */ /* 0x000fe200078e020d */
[----:B------:R1:W-:Y:S01]  /*16c0*/  STL.64 [R1+0x38], R32 ;  /* 0x0000382001007387 */ /* 0x0003e20000100a00 */
[----:B------:R-:W-:Y:S02]  /*16d0*/  IMAD.IADD R37, R33, 0x1, R12 ;  /* 0x0000000121257824 */ /* 0x000fe400078e020c */
[----:B------:R-:W-:Y:S01]  /*16e0*/  IMAD.MOV.U32 R3, RZ, RZ, 0x10 ;  /* 0x00000010ff037424 */ /* 0x000fe200078e00ff */
[----:B------:R1:W-:Y:S01]  /*16f0*/  STL [R1+0x2c], R39 ;  /* 0x00002c2701007387 */ /* 0x0003e20000100800 */
[----:B------:R-:W-:-:S03]  /*1700*/  IMAD.SHL.U32 R4, R23, 0x40, RZ ;  /* 0x0000004017047824 */ /* 0x000fc600078e00ff */
[----:B------:R1:W-:Y:S01]  /*1710*/  STL [R1+0x24], R37 ;  /* 0x0000242501007387 */ /* 0x0003e20000100800 */
[----:B------:R-:W-:Y:S02]  /*1720*/  SEL R3, R3, 0xfffffff0, !P2 ;  /* 0xfffffff003037807 */ /* 0x000fe40005000000 */
[----:B------:R-:W-:Y:S02]  /*1730*/  LOP3.LUT P2, RZ, R19, 0x4, RZ, 0xc0, !PT ;  /* 0x0000000413ff7812 */ /* 0x000fe4000784c0ff */
[----:B------:R-:W-:Y:S02]  /*1740*/  LOP3.LUT R4, R14, 0xfffffe00, R4, 0xf8, !PT ;  /* 0xfffffe000e047812 */ /* 0x000fe400078ef804 */
[----:B------:R-:W-:Y:S02]  /*1750*/  SEL R2, R15, 0xffffffe0, !P2 ;  /* 0xffffffe00f027807 */ /* 0x000fe40005000000 */
[----:B------:R-:W-:Y:S01]  /*1760*/  ISETP.GE.AND P2, PT, R0, c[0x0][0x1d4], PT ;  /* 0x0000750000007a0c */ /* 0x000fe20003f46270 */
[----:B------:R-:W-:Y:S07]  /*1770*/  @P0 BRA `(.L_x_1350) ;  /* 0x0000019000000947 */ /* 0x000fee0003800000 */
[C---:B--23--:R-:W-:Y:S02]  /*1780*/  IADD3 R5, R17.reuse, 0x80, RZ ;  /* 0x0000008011057810 */ /* 0x04cfe40007ffe0ff */
[----:B------:R-:W-:-:S02]  /*1790*/  IADD3 R13, R17, 0xc0, RZ ;  /* 0x000000c0110d7810 */ /* 0x000fc40007ffe0ff */
[C---:B------:R-:W-:Y:S02]  /*17a0*/  LEA R8, P0, R17.reuse, R6, 0x1 ;  /* 0x0000000611087211 */ /* 0x040fe400078008ff */
[----:B------:R-:W-:Y:S02]  /*17b0*/  SHF.R.S32.HI R0, RZ, 0x1f, R18 ;  /* 0x0000001fff007819 */ /* 0x000fe40000011412 */
[----:B------:R-:W-:Y:S02]  /*17c0*/  SHF.R.S32.HI R14, RZ, 0x1f, R5 ;  /* 0x0000001fff0e7819 */ /* 0x000fe40000011405 */
[----:B------:R-:W-:Y:S02]  /*17d0*/  SHF.R.S32.HI R15, RZ, 0x1f, R13 ;  /* 0x0000001fff0f7819 */ /* 0x000fe4000001140d */
[----:B------:R-:W-:Y:S02]  /*17e0*/  P2R R19, PR, RZ, 0x4 ;  /* 0x00000004ff137803 */ /* 0x000fe40000000000 */
[----:B------:R-:W-:-:S02]  /*17f0*/  LEA.HI.X R9, R17, R7, R11, 0x1, P0 ;  /* 0x0000000711097211 */ /* 0x000fc400000f0c0b */
        /* <DEDUP_REMOVED lines=17> */
.L_x_1350:
[----:B--23--:R-:W-:Y:S05]  /*1910*/  BSYNC B0 ;  /* 0x0000000000007941 */ /* 0x00cfea0003800000 */
.L_x_1349:
[----:B------:R-:W-:Y:S01]  /*1920*/  IADD3 R0, R30, 0x40, RZ ;  /* 0x000000401e007810 */ /* 0x000fe20007ffe0ff */
[----:B------:R2:W3:Y:S01]  /*1930*/  SHFL.IDX PT, R7, R25, 0x2, 0x181f ;  /* 0x00581f0019077f89 */ /* 0x0004e200000e0000 */
[----:B------:R-:W-:Y:S02]  /*1940*/  BSSY B0, `(.L_x_1351) ;  /* 0x000001e000007945 */ /* 0x000fe40003800000 */
[----:B------:R-:W-:Y:S01]  /*1950*/  ISETP.GE.AND P0, PT, R0, UR6, PT ;  /* 0x0000000600007c0c */ /* 0x000fe2000bf06270 */
[----:B------:R2:W4:-:S12]  /*1960*/  SHFL.IDX PT, R6, R28, 0x2, 0x181f ;  /* 0x00581f001c067f89 */ /* 0x00051800000e0000 */
[----:B------:R-:W-:Y:S05]  /*1970*/  @P0 BRA `(.L_x_1352) ;  /* 0x000001a000000947 */ /* 0x000fea0003800000 */
[C---:B------:R-:W-:Y:S02]  /*1980*/  IADD3 R5, R17.reuse, 0x80, RZ ;  /* 0x0000008011057810 */ /* 0x040fe40007ffe0ff */
[C---:B------:R-:W-:Y:S02]  /*1990*/  IADD3 R13, R17.reuse, 0xc0, RZ ;  /* 0x000000c0110d7810 */ /* 0x040fe40007ffe0ff */
[----:B----4-:R-:W-:Y:S02]  /*19a0*/  LEA R8, P0, R17, R6, 0x1 ;  /* 0x0000000611087211 */ /* 0x010fe400078008ff */
[----:B------:R-:W-:Y:S02]  /*19b0*/  SHF.R.S32.HI R0, RZ, 0x1f, R18 ;  /* 0x0000001fff007819 */ /* 0x000fe40000011412 */
[----:B------:R-:W-:Y:S02]  /*19c0*/  SHF.R.S32.HI R14, RZ, 0x1f, R5 ;  /* 0x0000001fff0e7819 */ /* 0x000fe40000011405 */
[----:B------:R-:W-:-:S02]  /*19d0*/  SHF.R.S32.HI R15, RZ, 0x1f, R13 ;  /* 0x0000001fff0f7819 */ /* 0x000fc4000001140d */
[----:B------:R-:W-:Y:S02]  /*19e0*/  P2R R19, PR, RZ, 0x4 ;  /* 0x00000004ff137803 */ /* 0x000fe40000000000 */
[C---:B---3--:R-:W-:Y:S02]  /*19f0*/  LEA.HI.X R9, R17.reuse, R7, R11, 0x1, P0 ;  /* 0x0000000711097211 */ /* 0x048fe400000f0c0b */
        /* <DEDUP_REMOVED lines=18> */
.L_x_1352:
[----:B------:R-:W-:Y:S05]  /*1b20*/  BSYNC B0 ;  /* 0x0000000000007941 */ /* 0x000fea0003800000 */
.L_x_1351:
[----:B---3--:R-:W-:Y:S01]  /*1b30*/  IADD3 R0, R30, 0x60, RZ ;  /* 0x000000601e007810 */ /* 0x008fe20007ffe0ff */
[----:B------:R-:W-:Y:S01]  /*1b40*/  UMOV UR16, 0x60 ;  /* 0x0000006000107882 */ /* 0x000fe20000000000 */
[----:B------:R3:W1:Y:S01]  /*1b50*/  SHFL.IDX PT, R7, R25, 0x3, 0x181f ;  /* 0x00781f0019077f89 */ /* 0x00066200000e0000 */
[----:B------:R-:W-:Y:S01]  /*1b60*/  ULDC.64 UR4, c[0x0][0x1e0] ;  /* 0x0000780000047ab9 */ /* 0x000fe20000000a00 */
[----:B------:R-:W-:Y:S01]  /*1b70*/  ISETP.GE.AND P0, PT, R0, UR6, PT ;  /* 0x0000000600007c0c */ /* 0x000fe2000bf06270 */
[----:B------:R-:W-:Y:S01]  /*1b80*/  UIMAD.WIDE.U32 UR18, UR16, UR4, URZ ;  /* 0x00000004101272a5 */ /* 0x000fe2000f8e003f */
[----:B----4-:R3:W4:Y:S01]  /*1b90*/  SHFL.IDX PT, R6, R28, 0x3, 0x181f ;  /* 0x00781f001c067f89 */ /* 0x01072200000e0000 */
[----:B------:R-:W-:Y:S01]  /*1ba0*/  UIMAD UR5, UR16, UR5, URZ ;  /* 0x00000005100572a4 */ /* 0x000fe2000f8e023f */
[----:B------:R-:W-:Y:S03]  /*1bb0*/  BSSY B0, `(.L_x_1353) ;  /* 0x000001d000007945 */ /* 0x000fe60003800000 */
[----:B------:R-:W-:-:S06]  /*1bc0*/  UIADD3 UR17, UR19, UR5, URZ ;  /* 0x0000000513117290 */ /* 0x000fcc000fffe03f */
[----:B------:R-:W-:Y:S05]  /*1bd0*/  @P0 BRA `(.L_x_1354) ;  /* 0x000001a000000947 */ /* 0x000fea0003800000 */
[----:B------:R-:W-:Y:S01]  /*1be0*/  P2R R0, PR, RZ, 0x4 ;  /* 0x00000004ff007803 */ /* 0x000fe20000000000 */
[----:B------:R-:W-:Y:S01]  /*1bf0*/  IMAD.SHL.U32 R12, R251, 0x2, RZ ;  /* 0x00000002fb0c7824 */ /* 0x000fe200078e00ff */
[C---:B------:R-:W-:Y:S02]  /*1c00*/  ISETP.GE.AND P2, PT, R17.reuse, c[0x0][0x198], PT ;  /* 0x0000660011007a0c */ /* 0x040fe40003f46270 */
[C---:B----4-:R-:W-:Y:S02]  /*1c10*/  LEA R8, P0, R17.reuse, R6, 0x1 ;  /* 0x0000000611087211 */ /* 0x050fe400078008ff */
[C---:B------:R-:W-:Y:S02]  /*1c20*/  IADD3 R5, R17.reuse, 0xc0, RZ ;  /* 0x000000c011057810 */ /* 0x040fe40007ffe0ff */
[----:B-1----:R-:W-:Y:S02]  /*1c30*/  LEA.HI.X R9, R17, R7, R11, 0x1, P0 ;  /* 0x0000000711097211 */ /* 0x002fe400000f0c0b */
        /* <DEDUP_REMOVED lines=20> */
.L_x_1354:
[----:B------:R-:W-:Y:S05]  /*1d80*/  BSYNC B0 ;  /* 0x0000000000007941 */ /* 0x000fea0003800000 */
.L_x_1353:
[----:B------:R-:W-:Y:S01]  /*1d90*/  UIMAD UR16, UR24, -0x60, UR16 ;  /* 0xffffffa0181078a4 */ /* 0x000fe2000f8e0210 */
[----:B------:R-:W0:Y:S01]  /*1da0*/  LDGDEPBAR ;  /* 0x00000000000079af */ /* 0x000e220000000000 */
[----:B------:R-:W-:Y:S01]  /*1db0*/  UIADD3 UR8, UR24, -0x1, URZ ;  /* 0xffffffff18087890 */ /* 0x000fe2000fffe03f */
[----:B----4-:R-:W-:Y:S01]  /*1dc0*/  IMAD.U32 R6, RZ, RZ, UR18 ;  /* 0x00000012ff067e24 */ /* 0x010fe2000f8e00ff */
[----:B------:R-:W-:Y:S01]  /*1dd0*/  ULDC.64 UR6, c[0x0][0x208] ;  /* 0x0000820000067ab9 */ /* 0x000fe20000000a00 */
[----:B------:R-:W-:Y:S01]  /*1de0*/  IMAD.MOV.U32 R130, RZ, RZ, R38 ;  /* 0x000000ffff827224 */ /* 0x000fe200078e0026 */
[----:B------:R-:W-:Y:S01]  /*1df0*/  USHF.R.S32.HI UR9, URZ, 0x1f, UR8 ;  /* 0x0000001f3f097899 */ /* 0x000fe20008011408 */
[----:B------:R-:W-:Y:S01]  /*1e00*/  IMAD.U32 R5, RZ, RZ, UR16 ;  /* 0x00000010ff057e24 */ /* 0x000fe2000f8e00ff */
[----:B------:R-:W-:Y:S01]  /*1e10*/  UIMAD UR4, UR17, UR8, URZ ;  /* 0x00000008110472a4 */ /* 0x000fe2000f8e023f */
[----:B------:R-:W-:Y:S01]  /*1e20*/  IMAD.MOV.U32 R131, RZ, RZ, R39 ;  /* 0x000000ffff837224 */ /* 0x000fe200078e0027 */
[----:B------:R-:W-:Y:S01]  /*1e30*/  UIMAD.WIDE.U32 UR20, UR8, UR6, URZ ;  /* 0x00000006081472a5 */ /* 0x000fe2000f8e003f */
[----:B------:R-:W-:Y:S01]  /*1e40*/  IMAD.MOV.U32 R124, RZ, RZ, R6 ;  /* 0x000000ffff7c7224 */ /* 0x000fe200078e0006 */
[----:B------:R-:W-:Y:S01]  /*1e50*/  IADD3 R5, R5, UR12, -R27 ;  /* 0x0000000c05057c10 */ /* 0x000fe2000fffe81b */
[----:B------:R-:W-:Y:S01]  /*1e60*/  IMAD.MOV.U32 R130, RZ, RZ, R34 ;  /* 0x000000ffff827224 */ /* 0x000fe200078e0022 */
[----:B------:R-:W-:Y:S01]  /*1e70*/  UIMAD UR4, UR9, UR18, UR4 ;  /* 0x00000012090472a4 */ /* 0x000fe2000f8e0204 */
[----:B-1----:R-:W-:Y:S01]  /*1e80*/  IMAD.U32 R7, RZ, RZ, UR19 ;  /* 0x00000013ff077e24 */ /* 0x002fe2000f8e00ff */
[C---:B------:R-:W-:Y:S01]  /*1e90*/  ISETP.GE.AND P0, PT, R5.reuse, 0x1, PT ;  /* 0x000000010500780c */ /* 0x040fe20003f06270 */
[----:B------:R-:W-:Y:S01]  /*1ea0*/  IMAD.WIDE.U32 R8, R124, UR8, R130 ;  /* 0x000000087c087c25 */ /* 0x000fe2000f8e0082 */
[----:B------:R-:W-:Y:S01]  /*1eb0*/  ISETP.GE.AND P6, PT, R5, 0x21, PT ;  /* 0x000000210500780c */ /* 0x000fe20003fc6270 */
[----:B------:R-:W-:Y:S01]  /*1ec0*/  UIMAD UR9, UR9, UR6, URZ ;  /* 0x00000006090972a4 */ /* 0x000fe2000f8e023f */
[----:B------:R-:W-:Y:S01]  /*1ed0*/  STL.64 [R1+0x28], R130 ;  /* 0x0000288201007387 */ /* 0x000fe20000100a00 */
[----:B------:R-:W-:Y:S01]  /*1ee0*/  IMAD.SHL.U32 R251, R251, 0x2, RZ ;  /* 0x00000002fbfb7824 */ /* 0x000fe200078e00ff */
[----:B------:R-:W-:Y:S01]  /*1ef0*/  IADD3 R9, R9, UR4, RZ ;  /* 0x0000000409097c10 */ /* 0x000fe2000fffe0ff */
[----:B------:R-:W-:Y:S01]  /*1f00*/  IMAD.MOV.U32 R10, RZ, RZ, c[0x0][0x1e0] ;  /* 0x00007800ff0a7624 */ /* 0x000fe200078e00ff */
[----:B------:R-:W-:Y:S01]  /*1f10*/  ULDC.64 UR4, c[0x0][0x1e0] ;  /* 0x0000780000047ab9 */ /* 0x000fe20000000a00 */
[----:B------:R-:W-:Y:S01]  /*1f20*/  IMAD.MOV.U32 R14, RZ, RZ, R36 ;  /* 0x000000ffff0e7224 */ /* 0x000fe200078e0024 */
[----:B------:R-:W-:Y:S01]  /*1f30*/  UIMAD.WIDE.U32 UR10, UR4, 0x40, URZ ;  /* 0x00000040040a78a5 */ /* 0x000fe2000f8e003f */
[----:B------:R-:W-:Y:S01]  /*1f40*/  IMAD.MOV.U32 R15, RZ, RZ, R37 ;  /* 0x000000ffff0f7224 */ /* 0x000fe200078e0025 */
[----:B------:R-:W-:Y:S01]  /*1f50*/  USHF.L.U32 UR14, UR5, 0x6, URZ ;  /* 0x00000006050e7899 */ /* 0x000fe2000800063f */
[C---:B------:R-:W-:Y:S01]  /*1f60*/  @P0 LEA R6, P1, R8.reuse, c[0x0][0x1c8], 0x1 ;  /* 0x0000720008060a11 */ /* 0x040fe200078208ff */
[----:B------:R-:W-:Y:S01]  /*1f70*/  IMAD.MOV.U32 R14, RZ, RZ, R32 ;  /* 0x000000ffff0e7224 */ /* 0x000fe200078e0020 */
[----:B------:R-:W-:Y:S01]  /*1f80*/  UIMAD UR9, UR8, UR7, UR9 ;  /* 0x00000007080972a4 */ /* 0x000fe2000f8e0209 */
[----:B------:R-:W-:Y:S01]  /*1f90*/  IMAD.U32 R12, RZ, RZ, UR20 ;  /* 0x00000014ff0c7e24 */ /* 0x000fe2000f8e00ff */
[----:B------:R-:W-:Y:S01]  /*1fa0*/  @P0 LEA.HI.X R7, R8, c[0x0][0x1cc], R9, 0x1, P1 ;  /* 0x0000730008070a11 */ /* 0x000fe200008f0c09 */
[----:B------:R-:W-:Y:S01]  /*1fb0*/  BAR.SYNC.DEFER_BLOCKING 0x0 ;  /* 0x0000000000007b1d */ /* 0x000fe20000010000 */
[----:B------:R-:W-:Y:S01]  /*1fc0*/  ISETP.GE.AND P1, PT, R5, 0x41, PT ;  /* 0x000000410500780c */ /* 0x000fe20003f26270 */
[----:B------:R-:W-:Y:S01]  /*1fd0*/  UIADD3 UR14, UR11, UR14, URZ ;  /* 0x0000000e0b0e7290 */ /* 0x000fe2000fffe03f */
[----:B------:R-:W-:Y:S01]  /*1fe0*/  IMAD.U32 R13, RZ, RZ, UR21 ;  /* 0x00000015ff0d7e24 */ /* 0x000fe2000f8e00ff */
[----:B------:R-:W-:Y:S01]  /*1ff0*/  UIADD3 UR8, UR21, UR9, URZ ;  /* 0x0000000915087290 */ /* 0x000fe2000fffe03f */
[----:B------:R-:W-:Y:S01]  /*2000*/  IMAD.WIDE.U32 R12, R12, 0x60, R14 ;  /* 0x000000600c0c7825 */ /* 0x000fe200078e000e */
[----:B------:R1:W-:Y:S01]  /*2010*/  STL.64 [R1+0x20], R14 ;  /* 0x0000200e01007387 */ /* 0x0003e20000100a00 */
[----:B------:R-:W-:Y:S01]  /*2020*/  USHF.L.U32 UR9, UR6, 0x6, URZ ;  /* 0x0000000606097899 */ /* 0x000fe2000800063f */
[----:B------:R-:W-:Y:S01]  /*2030*/  SEL R16, RZ, 0x2, P4 ;  /* 0x00000002ff107807 */ /* 0x000fe20002000000 */
[----:B------:R-:W-:Y:S01]  /*2040*/  UIMAD UR8, UR8, 0x60, URZ ;  /* 0x00000060080878a4 */ /* 0x000fe2000f8e023f */
[----:B------:R-:W-:Y:S01]  /*2050*/  LEA.HI R126, R128, R127, RZ, 0x5 ;  /* 0x0000007f807e7211 */ /* 0x000fe200078f28ff */
[----:B------:R-:W-:-:S02]  /*2060*/  UISETP.GE.AND UP0, UPT, UR24, 0x2, UPT ;  /* 0x000000021800788c */ /* 0x000fc4000bf06270 */
[----:B------:R-:W-:Y:S01]  /*2070*/  IMAD.U32 R22, RZ, RZ, UR9 ;  /* 0x00000009ff167e24 */ /* 0x000fe2000f8e00ff */
[----:B------:R-:W-:Y:S01]  /*2080*/  SHF.R.S32.HI R125, RZ, 0x5, R126 ;  /* 0x00000005ff7d7819 */ /* 0x000fe2000001147e */
[----:B------:R-:W-:Y:S02]  /*2090*/  IMAD.U32 R20, RZ, RZ, UR9 ;  /* 0x00000009ff147e24 */ /* 0x000fe4000f8e00ff */
[----:B------:R-:W-:Y:S01]  /*20a0*/  IMAD.U32 R24, RZ, RZ, UR9 ;  /* 0x00000009ff187e24 */ /* 0x000fe2000f8e00ff */
[----:B------:R-:W-:Y:S01]  /*20b0*/  @!PT LDS RZ, [RZ] ;  /* 0x00000000fffff984 */ /* 0x000fe20000000800 */
[----:B------:R-:W-:Y:S01]  /*20c0*/  @!PT LDS RZ, [RZ] ;  /* 0x00000000fffff984 */ /* 0x000fe20000000800 */
[----:B------:R-:W-:Y:S01]  /*20d0*/  @!PT LDS RZ, [RZ] ;  /* 0x00000000fffff984 */ /* 0x000fe20000000800 */
[----:B------:R4:W-:Y:S04]  /*20e0*/  @P0 LDGSTS.E.BYPASS.LTC128B.128 [R251+0xc100], [R6.64], !P5 ;  /* 0x0c10000006fb0fae */ /* 0x0009e8000e901d5e */
[----:B------:R4:W-:Y:S04]  /*20f0*/  @P0 LDGSTS.E.BYPASS.LTC128B.128 [R251+0xf100], [R6.64+0x80], !P4 ;  /* 0x0f10008006fb0fae */ /* 0x0009e8000e101d5e */
[----:B------:R4:W-:Y:S01]  /*2100*/  @P0 LDGSTS.E.BYPASS.LTC128B.128 [R251+0x12100], [R6.64+0x100], !P3 ;  /* 0x1210010006fb0fae */ /* 0x0009e2000d901d5e */
[----:B-1----:R-:W-:Y:S01]  /*2110*/  IMAD.SHL.U32 R14, R27, 0x8, RZ ;  /* 0x000000081b0e7824 */ /* 0x002fe200078e00ff */
[----:B------:R-:W-:-:S02]  /*2120*/  SEL R15, RZ, 0x4, P3 ;  /* 0x00000004ff0f7807 */ /* 0x000fc40001800000 */
[----:B------:R4:W-:Y:S01]  /*2130*/  @P0 LDGSTS.E.BYPASS.LTC128B.128 [R251+0x15100], [R6.64+0x180], !P2 ;  /* 0x1510018006fb0fae */ /* 0x0009e2000d101d5e */
[----:B------:R-:W-:Y:S01]  /*2140*/  @P6 LEA R0, P0, R10, R8, 0x5 ;  /* 0x000000080a006211 */ /* 0x000fe200078028ff */
[----:B----4-:R-:W-:Y:S01]  /*2150*/  IMAD.MOV.U32 R6, RZ, RZ, c[0x0][0x1e4] ;  /* 0x00007900ff067624 */ /* 0x010fe200078e00ff */
[----:B------:R-:W-:-:S04]  /*2160*/  SEL R7, RZ, 0x1, P5 ;  /* 0x00000001ff077807 */ /* 0x000fc80002800000 */
[----:B------:R-:W-:Y:S02]  /*2170*/  @P6 LEA.HI.X R6, R10, R9, R6, 0x5, P0 ;  /* 0x000000090a066211 */ /* 0x000fe400000f2c06 */
[C---:B------:R-:W-:Y:S02]  /*2180*/  @P6 LEA R10, P0, R0.reuse, c[0x0][0x1c8], 0x1 ;  /* 0x00007200000a6a11 */ /* 0x040fe400078008ff */
[----:B------:R-:W-:Y:S02]  /*2190*/  IADD3 R15, R15, R16, R7 ;  /* 0x000000100f0f7210 */ /* 0x000fe40007ffe007 */
[----:B------:R-:W-:Y:S01]  /*21a0*/  @P6 LEA.HI.X R11, R0, c[0x0][0x1cc], R6, 0x1, P0 ;  /* 0x00007300000b6a11 */ /* 0x000fe200000f0c06 */
[----:B------:R-:W-:Y:S01]  /*21b0*/  IMAD.SHL.U32 R0, R26, 0x40, RZ ;  /* 0x000000401a007824 */ /* 0x000fe200078e00ff */
[----:B------:R-:W-:Y:S02]  /*21c0*/  @P1 IADD3 R6, P0, R8, UR10, RZ ;  /* 0x0000000a08061c10 */ /* 0x000fe4000ff1e0ff */
[----:B------:R-:W-:Y:S01]  /*21d0*/  IADD3 R7, R13, UR8, RZ ;  /* 0x000000080d077c10 */ /* 0x000fe2000fffe0ff */
[----:B------:R1:W-:Y:S01]  /*21e0*/  @P6 LDGSTS.E.BYPASS.LTC128B.128 [R251+0xd100], [R10.64], !P5 ;  /* 0x0d1000000afb6fae */ /* 0x0003e2000e901d5e */
[----:B------:R-:W-:Y:S01]  /*21f0*/  @P1 IADD3.X R9, R9, UR14, RZ, P0, !PT ;  /* 0x0000000e09091c10 */ /* 0x000fe200087fe4ff */
[----:B------:R-:W-:Y:S01]  /*2200*/  UMOV UR8, 0x6 ;  /* 0x0000000600087882 */ /* 0x000fe20000000000 */
[----:B------:R-:W-:Y:S01]  /*2210*/  @P1 LEA R8, P0, R6, c[0x0][0x1c8], 0x1 ;  /* 0x0000720006081a11 */ /* 0x000fe200078008ff */
[----:B------:R1:W-:Y:S01]  /*2220*/  @P6 LDGSTS.E.BYPASS.LTC128B.128 [R251+0x10100], [R10.64+0x80], !P4 ;  /* 0x101000800afb6fae */ /* 0x0003e2000e101d5e */
[----:B------:R-:W-:Y:S01]  /*2230*/  LOP3.LUT R0, R0, 0x1c0, RZ, 0xc0, !PT ;  /* 0x000001c000007812 */ /* 0x000fe200078ec0ff */
[----:B------:R-:W-:Y:S01]  /*2240*/  USHF.L.U64.HI UR8, UR6, UR8, UR7 ;  /* 0x0000000806087299 */ /* 0x000fe20008010207 */
[----:B------:R-:W-:Y:S01]  /*2250*/  @P1 LEA.HI.X R9, R6, c[0x0][0x1cc], R9, 0x1, P0 ;  /* 0x0000730006091a11 */ /* 0x000fe200000f0c09 */
[----:B------:R1:W-:Y:S01]  /*2260*/  @P6 LDGSTS.E.BYPASS.LTC128B.128 [R251+0x13100], [R10.64+0x100], !P3 ;  /* 0x131001000afb6fae */ /* 0x0003e2000d901d5e */
[----:B------:R-:W-:-:S02]  /*2270*/  LOP3.LUT R14, R0, 0x8, R14, 0xf8, !PT ;  /* 0x00000008000e7812 */ /* 0x000fc400078ef80e */
[----:B------:R-:W-:Y:S01]  /*2280*/  SHF.R.U32.HI R0, RZ, 0x3, R0 ;  /* 0x00000003ff007819 */ /* 0x000fe20000011600 */
[----:B------:R1:W-:Y:S01]  /*2290*/  @P6 LDGSTS.E.BYPASS.LTC128B.128 [R251+0x16100], [R10.64+0x180], !P2 ;  /* 0x161001800afb6fae */ /* 0x0003e2000d101d5e */
[----:B------:R-:W-:Y:S02]  /*22a0*/  LEA R6, P0, R12, c[0x0][0x1f8], 0x1 ;  /* 0x00007e000c067a11 */ /* 0x000fe400078008ff */
[----:B------:R-:W-:Y:S01]  /*22b0*/  LOP3.LUT R0, R14, R0, RZ, 0x3c, !PT ;  /* 0x000000000e007212 */ /* 0x000fe200078e3cff */
[----:B------:R1:W-:Y:S01]  /*22c0*/  @P1 LDGSTS.E.BYPASS.LTC128B.128 [R251+0xe100], [R8.64], !P5 ;  /* 0x0e10000008fb1fae */ /* 0x0003e2000e901d5e */
[----:B------:R-:W-:Y:S02]  /*22d0*/  LEA.HI.X R7, R12, c[0x0][0x1fc], R7, 0x1, P0 ;  /* 0x00007f000c077a11 */ /* 0x000fe400000f0c07 */
[----:B------:R-:W-:Y:S01]  /*22e0*/  LOP3.LUT P0, RZ, R26, 0x2, RZ, 0xc0, !PT ;  /* 0x000000021aff7812 */ /* 0x000fe2000780c0ff */
[----:B------:R1:W-:Y:S01]  /*22f0*/  @P1 LDGSTS.E.BYPASS.LTC128B.128 [R251+0x11100], [R8.64+0x80], !P4 ;  /* 0x1110008008fb1fae */ /* 0x0003e2000e101d5e */
[----:B------:R-:W-:Y:S01]  /*2300*/  IMAD R0, R31, 0x200, R0 ;  /* 0x000002001f007824 */ /* 0x000fe200078e0200 */
[----:B------:R-:W-:-:S02]  /*2310*/  SEL R14, RZ, 0x8, P2 ;  /* 0x00000008ff0e7807 */ /* 0x000fc40001000000 */
[----:B------:R1:W-:Y:S01]  /*2320*/  @P1 LDGSTS.E.BYPASS.LTC128B.128 [R251+0x14100], [R8.64+0x100], !P3 ;  /* 0x1410010008fb1fae */ /* 0x0003e2000d901d5e */
[----:B------:R-:W-:Y:S02]  /*2330*/  IMAD.SHL.U32 R216, R0, 0x2, RZ ;  /* 0x0000000200d87824 */ /* 0x000fe400078e00ff */
[----:B------:R-:W-:Y:S01]  /*2340*/  IMAD.IADD R14, R15, 0x1, R14 ;  /* 0x000000010f0e7824 */ /* 0x000fe200078e020e */
[----:B------:R1:W-:Y:S01]  /*2350*/  @P1 LDGSTS.E.BYPASS.LTC128B.128 [R251+0x17100], [R8.64+0x180], !P2 ;  /* 0x1710018008fb1fae */ /* 0x0003e2000d101d5e */
[--C-:B------:R-:W-:Y:S02]  /*2360*/  IADD3 R22, P6, P1, R22, 0x80, R6.reuse ;  /* 0x0000008016167810 */ /* 0x100fe400079de006 */
[----:B------:R-:W-:Y:S01]  /*2370*/  IADD3 R0, R216, 0xc100, RZ ;  /* 0x0000c100d8007810 */ /* 0x000fe20007ffe0ff */
[----:B------:R-:W0:Y:S01]  /*2380*/  LDGDEPBAR ;  /* 0x00000000000079af */ /* 0x000e220000000000 */
[----:B------:R-:W-:Y:S02]  /*2390*/  IADD3.X R23, RZ, UR8, R7, P6, P1 ;  /* 0x00000008ff177c10 */ /* 0x000fe4000b7e2407 */
[----:B------:R-:W-:-:S02]  /*23a0*/  IADD3 R20, P6, P1, R20, 0x100, R6 ;  /* 0x0000010014147810 */ /* 0x000fc400079de006 */
[----:B------:R-:W-:Y:S02]  /*23b0*/  IADD3 R227, R216, 0xc120, RZ ;  /* 0x0000c120d8e37810 */ /* 0x000fe40007ffe0ff */
[--C-:B------:R-:W-:Y:S02]  /*23c0*/  IADD3.X R21, RZ, UR8, R7.reuse, P6, P1 ;  /* 0x00000008ff157c10 */ /* 0x100fe4000b7e2407 */
[----:B------:R-:W-:Y:S02]  /*23d0*/  IADD3 R24, P6, P1, R24, 0x180, R6 ;  /* 0x0000018018187810 */ /* 0x000fe400079de006 */
[----:B------:R-:W-:Y:S01]  /*23e0*/  @P0 IADD3 R227, R0, -0x20, RZ ;  /* 0xffffffe000e30810 */ /* 0x000fe20007ffe0ff */
[----:B------:R-:W-:Y:S01]  /*23f0*/  IMAD R0, R125, 0x400, R4 ;  /* 0x000004007d007824 */ /* 0x000fe200078e0204 */
[----:B------:R-:W-:Y:S02]  /*2400*/  IADD3 R12, P0, R6, UR9, RZ ;  /* 0x00000009060c7c10 */ /* 0x000fe4000ff1e0ff */
[----:B--23--:R-:W-:Y:S01]  /*2410*/  IADD3.X R25, RZ, UR8, R7, P6, P1 ;  /* 0x00000008ff197c10 */ /* 0x00cfe2000b7e2407 */
[----:B------:R-:W-:Y:S01]  /*2420*/  IMAD.SHL.U32 R223, R0, 0x2, RZ ;  /* 0x0000000200df7824 */ /* 0x000fe200078e00ff */
[----:B------:R-:W-:Y:S01]  /*2430*/  LOP3.LUT P6, RZ, R14, 0x2, RZ, 0xc0, !PT ;  /* 0x000000020eff7812 */ /* 0x000fe200078cc0ff */
[----:B------:R-:W-:Y:S01]  /*2440*/  IMAD.MOV.U32 R0, RZ, RZ, 0x40 ;  /* 0x00000040ff007424 */ /* 0x000fe200078e00ff */
[----:B------:R-:W-:Y:S01]  /*2450*/  ISETP.LT.OR P1, PT, R5, 0x1, P5 ;  /* 0x000000010500780c */ /* 0x000fe20002f21670 */
[--C-:B------:R-:W-:Y:S01]  /*2460*/  IMAD R224, R3, 0x2, R223.reuse ;  /* 0x0000000203e07824 */ /* 0x100fe200078e02df */
[----:B------:R-:W-:Y:S01]  /*2470*/  IADD3.X R13, R7, UR8, RZ, P0, !PT ;  /* 0x00000008070d7c10 */ /* 0x000fe200087fe4ff */
[----:B------:R-:W-:Y:S01]  /*2480*/  IMAD R226, R2, 0x2, R223 ;  /* 0x0000000202e27824 */ /* 0x000fe200078e02df */
[----:B------:R-:W-:Y:S01]  /*2490*/  ISETP.LT.OR P0, PT, R5, 0x1, !P6 ;  /* 0x000000010500780c */ /* 0x000fe20007701670 */
[----:B------:R-:W-:-:S04]  /*24a0*/  DEPBAR.LE SB0, 0x1 ;  /* 0x000080400000791a */ /* 0x000fc80000000000 */
[----:B------:R-:W-:-:S04]  /*24b0*/  DEPBAR.LE SB0, 0x0 ;  /* 0x000080000000791a */ /* 0x000fc80000000000 */
[----:B------:R-:W-:Y:S01]  /*24c0*/  BAR.SYNC.DEFER_BLOCKING 0x0 ;  /* 0x0000000000007b1d */ /* 0x000fe20000010000 */
[----:B------:R-:W-:Y:S01]  /*24d0*/  LOP3.LUT P6, RZ, R14, 0x4, RZ, 0xc0, !PT ;  /* 0x000000040eff7812 */ /* 0x000fe200078cc0ff */
[----:B------:R-:W-:Y:S01]  /*24e0*/  IMAD R225, R2, 0x2, R224 ;  /* 0x0000000202e17824 */ /* 0x000fe200078e02e0 */
[C---:B------:R-:W-:Y:S02]  /*24f0*/  IADD3 R250, R227.reuse, 0x800, RZ ;  /* 0x00000800e3fa7810 */ /* 0x040fe40007ffe0ff */
        /* <DEDUP_REMOVED lines=25> */
[----:B------:R-:W3:Y:S01]  /*2690*/  LDSM.16.M88.4 R52, [R216+0xd900] ;  /* 0x00d90000d834783b */ /* 0x000ee20000000200 */
[C---:B------:R-:W-:Y:S02]  /*26a0*/  IADD3 R229, R227.reuse, 0xb000, RZ ;  /* 0x0000b000e3e57810 */ /* 0x040fe40007ffe0ff */
[----:B------:R-:W-:Y:S01]  /*26b0*/  IADD3 R228, R227, 0xb800, RZ ;  /* 0x0000b800e3e47810 */ /* 0x000fe20007ffe0ff */
[----:B------:R-:W-:Y:S04]  /*26c0*/  LDSM.16.M88.4 R56, [R216+0xe100] ;  /* 0x00e10000d838783b */ /* 0x000fe80000000200 */
[----:B------:R-:W4:Y:S04]  /*26d0*/  LDSM.16.M88.4 R72, [R216+0xe900] ;  /* 0x00e90000d848783b */ /* 0x000f280000000200 */
[----:B------:R-:W5:Y:S04]  /*26e0*/  LDSM.16.M88.4 R68, [R227] ;  /* 0x00000000e344783b */ /* 0x000f680000000200 */
[----:B------:R-:W3:Y:S04]  /*26f0*/  LDSM.16.M88.4 R64, [R227+0x800] ;  /* 0x00080000e340783b */ /* 0x000ee80000000200 */
        /* <DEDUP_REMOVED lines=13> */
[C---:B--2---:R-:W-:Y:S08]  /*27d0*/  HMMA.16816.F32.BF16 R32, R8.reuse, R40, RZ ;  /* 0x000000280820723c */ /* 0x044ff000000418ff */
[----:B------:R1:W-:Y:S01]  /*27e0*/  LDGSTS.E.BYPASS.LTC128B.128 [R251+0x6100], [R6.64+0x100], !P0 ;  /* 0x0610010006fb7fae */ /* 0x0003e2000c101d5e */
[C---:B------:R-:W-:Y:S01]  /*27f0*/  ISETP.LT.OR P0, PT, R5.reuse, 0x1, !P1 ;  /* 0x000000010500780c */ /* 0x040fe20004f01670 */
[C---:B------:R-:W-:Y:S08]  /*2800*/  HMMA.16816.F32.BF16 R28, R8.reuse, R42, RZ ;  /* 0x0000002a081c723c */ /* 0x040ff000000418ff */
[----:B---3--:R-:W-:Y:S04]  /*2810*/  HMMA.16816.F32.BF16 R40, R8, R54, RZ ;  /* 0x000000360828723c */ /* 0x008fe800000418ff */
[----:B------:R1:W-:Y:S01]  /*2820*/  LDGSTS.E.BYPASS.LTC128B.128 [R251+0x9100], [R6.64+0x180], !P0 ;  /* 0x0910018006fb7fae */ /* 0x0003e2000c101d5e */
[----:B------:R-:W-:-:S03]  /*2830*/  ISETP.LT.OR P0, PT, R5, 0x21, P5 ;  /* 0x000000210500780c */ /* 0x000fc60002f01670 */
[C---:B----4-:R-:W-:Y:S08]  /*2840*/  HMMA.16816.F32.BF16 R88, R8.reuse, R72, RZ ;  /* 0x000000480858723c */ /* 0x050ff000000418ff */
[----:B------:R-:W-:Y:S02]  /*2850*/  HMMA.16816.F32.BF16 R112, R8, R74, RZ ;  /* 0x0000004a0870723c */ /* 0x000fe400000418ff */
[----:B------:R2:W-:Y:S01]  /*2860*/  LDGSTS.E.BYPASS.LTC128B.128 [R251+0x1100], [R12.64], !P0 ;  /* 0x011000000cfb7fae */ /* 0x0005e2000c101d5e */
[----:B------:R-:W-:-:S04]  /*2870*/  LOP3.LUT P0, RZ, R14, 0x2, RZ, 0xc0, !PT ;  /* 0x000000020eff7812 */ /* 0x000fc8000780c0ff */
[----:B------:R-:W-:Y:S01]  /*2880*/  ISETP.LT.OR P0, PT, R5, 0x21, !P0 ;  /* 0x000000210500780c */ /* 0x000fe20004701670 */
[C---:B-----5:R-:W-:Y:S08]  /*2890*/  HMMA.16816.F32.BF16 R104, R16.reuse, R68, R48 ;  /* 0x000000441068723c */ /* 0x060ff00000041830 */
[----:B------:R-:W-:Y:S04]  /*28a0*/  HMMA.16816.F32.BF16 R100, R16, R64, R32 ;  /* 0x000000401064723c */ /* 0x000fe80000041820 */
[----:B------:R3:W-:Y:S01]  /*28b0*/  LDGSTS.E.BYPASS.LTC128B.128 [R251+0x4100], [R22.64], !P0 ;  /* 0x0410000016fb7fae */ /* 0x0007e2000c101d5e */
[----:B------:R-:W-:-:S03]  /*28c0*/  LOP3.LUT P0, RZ, R26, 0x4, RZ, 0xc0, !PT ;  /* 0x000000041aff7812 */ /* 0x000fc6000780c0ff */
[C---:B------:R-:W-:Y:S01]  /*28d0*/  HMMA.16816.F32.BF16 R96, R16.reuse, R66, R28 ;  /* 0x000000421060723c */ /* 0x040fe2000004181c */
[----:B------:R-:W-:Y:S02]  /*28e0*/  SEL R0, R0, 0xffffffc0, !P0 ;  /* 0xffffffc000007807 */ /* 0x000fe40004000000 */
[C---:B------:R-:W-:Y:S02]  /*28f0*/  ISETP.LT.OR P0, PT, R5.reuse, 0x21, !P6 ;  /* 0x000000210500780c */ /* 0x040fe40007701670 */
[----:B------:R-:W-:Y:S01]  /*2900*/  ISETP.LT.OR P6, PT, R5, 0x41, !P6 ;  /* 0x000000410500780c */ /* 0x000fe200077c1670 */
[----:B------:R-:W-:Y:S02]  /*2910*/  IMAD.IADD R222, R216, 0x1, R0 ;  /* 0x00000001d8de7824 */ /* 0x000fe400078e0200 */
[----:B------:R-:W-:Y:S01]  /*2920*/  HMMA.16816.F32.BF16 R108, R16, R70, R36 ;  /* 0x00000046106c723c */ /* 0x000fe20000041824 */
[----:B------:R-:W-:-:S07]  /*2930*/  IMAD.IADD R221, R0, 0x1, R227 ;  /* 0x0000000100dd7824 */ /* 0x000fce00078e02e3 */
[----:B------:R3:W-:Y:S01]  /*2940*/  LDGSTS.E.BYPASS.LTC128B.128 [R251+0x7100], [R20.64], !P0 ;  /* 0x0710000014fb7fae */ /* 0x0007e2000c101d5e */
[----:B-1----:R-:W-:Y:S01]  /*2950*/  IADD3 R6, P0, R12, UR9, RZ ;  /* 0x000000090c067c10 */ /* 0x002fe2000ff1e0ff */
[----:B------:R-:W-:Y:S03]  /*2960*/  HMMA.16816.F32.BF16 R36, R16, R122, R112 ;  /* 0x0000007a1024723c */ /* 0x000fe60000041870 */
[----:B------:R-:W-:Y:S02]  /*2970*/  IADD3.X R7, R13, UR8, RZ, P0, !PT ;  /* 0x000000080d077c10 */ /* 0x000fe400087fe4ff */
[C---:B------:R-:W-:Y:S02]  /*2980*/  ISETP.LT.OR P0, PT, R5.reuse, 0x21, !P1 ;  /* 0x000000210500780c */ /* 0x040fe40004f01670 */
[----:B------:R-:W-:-:S11]  /*2990*/  ISETP.LT.OR P1, PT, R5, 0x41, !P1 ;  /* 0x000000410500780c */ /* 0x000fd60004f21670 */
[----:B------:R1:W-:Y:S01]  /*29a0*/  LDGSTS.E.BYPASS.LTC128B.128 [R251+0xa100], [R24.64], !P0 ;  /* 0x0a10000018fb7fae */ /* 0x0003e2000c101d5e */
[----:B------:R-:W-:Y:S01]  /*29b0*/  ISETP.LT.OR P0, PT, R5, 0x41, P5 ;  /* 0x000000410500780c */ /* 0x000fe20002f01670 */
[----:B---3--:R-:W-:Y:S11]  /*29c0*/  HMMA.16816.F32.BF16 R20, R8, R46, RZ ;  /* 0x0000002e0814723c */ /* 0x008ff600000418ff */
[----:B------:R-:W-:Y:S01]  /*29d0*/  @!UPT UIADD3 URZ, URZ, URZ, URZ ;  /* 0x0000003f3f3ff290 */ /* 0x000fe2000fffe03f */
[----:B------:R3:W-:Y:S01]  /*29e0*/  LDGSTS.E.BYPASS.LTC128B.128 [R251+0x2100], [R6.64], !P0 ;  /* 0x0210000006fb7fae */ /* 0x0007e2000c101d5e */
[----:B------:R-:W-:-:S04]  /*29f0*/  LOP3.LUT P0, RZ, R14, 0x2, RZ, 0xc0, !PT ;  /* 0x000000020eff7812 */ /* 0x000fc8000780c0ff */
[----:B------:R-:W-:Y:S01]  /*2a00*/  ISETP.LT.OR P0, PT, R5, 0x41, !P0 ;  /* 0x000000410500780c */ /* 0x000fe20004701670 */
[C---:B-1----:R-:W-:Y:S11]  /*2a10*/  HMMA.16816.F32.BF16 R24, R8.reuse, R44, RZ ;  /* 0x0000002c0818723c */ /* 0x042ff600000418ff */
[----:B------:R-:W-:Y:S01]  /*2a20*/  @!UPT UIADD3 URZ, URZ, URZ, URZ ;  /* 0x0000003f3f3ff290 */ /* 0x000fe2000fffe03f */
[----:B------:R3:W-:Y:S01]  /*2a30*/  LDGSTS.E.BYPASS.LTC128B.128 [R251+0x5100], [R6.64+0x80], !P0 ;  /* 0x0510008006fb7fae */ /* 0x0007e2000c101d5e */
[----:B------:R-:W-:Y:S01]  /*2a40*/  PLOP3.LUT P0, PT, PT, PT, UP0, 0x80, 0x0 ;  /* 0x000000000000781c */ /* 0x000fe20003f0f008 */
[C---:B------:R-:W-:Y:S02]  /*2a50*/  HMMA.16816.F32.BF16 R44, R8.reuse, R52, RZ ;  /* 0x00000034082c723c */ /* 0x040fe400000418ff */
[----:B------:R3:W-:Y:S04]  /*2a60*/  LDGSTS.E.BYPASS.LTC128B.128 [R251+0x8100], [R6.64+0x100], !P6 ;  /* 0x0810010006fb7fae */ /* 0x0007e8000f101d5e */
[----:B------:R3:W-:Y:S02]  /*2a70*/  LDGSTS.E.BYPASS.LTC128B.128 [R251+0xb100], [R6.64+0x180], !P1 ;  /* 0x0b10018006fb7fae */ /* 0x0007e4000c901d5e */
[C---:B------:R-:W-:Y:S02]  /*2a80*/  HMMA.16816.F32.BF16 R52, R8.reuse, R56, RZ ;  /* 0x000000380834723c */ /* 0x040fe400000418ff */
[----:B------:R-:W-:Y:S04]  /*2a90*/  LDSM.16.M88.4 R48, [R222+0xe100] ;  /* 0x00e10000de30783b */ /* 0x000fe80000000200 */
[----:B------:R-:W-:Y:S02]  /*2aa0*/  LDSM.16.M88.4 R32, [R222+0xc900] ;  /* 0x00c90000de20783b */ /* 0x000fe40000000200 */
[----:B------:R-:W-:Y:S02]  /*2ab0*/  HMMA.16816.F32.BF16 R56, R8, R58, RZ ;  /* 0x0000003a0838723c */ /* 0x000fe400000418ff */
[----:B------:R-:W-:Y:S04]  /*2ac0*/  LDSM.16.M88.4 R8, [R226+0x18100] ;  /* 0x01810000e208783b */ /* 0x000fe80000000200 */
[----:B------:R-:W-:Y:S02]  /*2ad0*/  LDSM.16.M88.4 R64, [R222+0xe900] ;  /* 0x00e90000de40783b */ /* 0x000fe40000000200 */
[C---:B------:R-:W-:Y:S02]  /*2ae0*/  HMMA.16816.F32.BF16 R84, R16.reuse, R62, R20 ;  /* 0x0000003e1054723c */ /* 0x040fe40000041814 */
[----:B------:R-:W1:Y:S04]  /*2af0*/  LDSM.16.M88.4 R20, [R222+0xc100] ;  /* 0x00c10000de14783b */ /* 0x000e680000000200 */
[----:B--2---:R-:W-:Y:S02]  /*2b00*/  LDSM.16.M88.4 R12, [R225+0x18100] ;  /* 0x01810000e10c783b */ /* 0x004fe40000000200 */
[C---:B------:R-:W-:Y:S02]  /*2b10*/  HMMA.16816.F32.BF16 R80, R16.reuse, R76, R44 ;  /* 0x0000004c1050723c */ /* 0x040fe4000004182c */
[----:B------:R-:W2:Y:S04]  /*2b20*/  LDSM.16.M88.4 R44, [R222+0xd100] ;  /* 0x00d10000de2c783b */ /* 0x000ea80000000200 */
[----:B------:R-:W-:Y:S02]  /*2b30*/  LDSM.16.M88.4 R112, [R221+0x2000] ;  /* 0x00200000dd70783b */ /* 0x000fe40000000200 */
[C---:B------:R-:W-:Y:S02]  /*2b40*/  HMMA.16816.F32.BF16 R76, R16.reuse, R78, R40 ;  /* 0x0000004e104c723c */ /* 0x040fe40000041828 */
[----:B------:R-:W4:Y:S04]  /*2b50*/  LDSM.16.M88.4 R40, [R222+0xd900] ;  /* 0x00d90000de28783b */ /* 0x000f280000000200 */
[----:B------:R-:W0:Y:S02]  /*2b60*/  LDGDEPBAR ;  /* 0x00000000000079af */ /* 0x000e240000000000 */
[C---:B------:R-:W-:Y:S08]  /*2b70*/  HMMA.16816.F32.BF16 R92, R16.reuse, R60, R24 ;  /* 0x0000003c105c723c */ /* 0x040ff00000041818 */
[C---:B------:R-:W-:Y:S01]  /*2b80*/  HMMA.16816.F32.BF16 R68, R16.reuse, R118, R56 ;  /* 0x000000761044723c */ /* 0x040fe20000041838 */
[----:B------:R-:W5:Y:S07]  /*2b90*/  LDSM.16.M88.4 R56, [R221] ;  /* 0x00000000dd38783b */ /* 0x000f6e0000000200 */
[C---:B------:R-:W-:Y:S01]  /*2ba0*/  HMMA.16816.F32.BF16 R72, R16.reuse, R116, R52 ;  /* 0x000000741048723c */ /* 0x040fe20000041834 */
[----:B------:R-:W-:Y:S04]  /*2bb0*/  LDSM.16.M88.4 R52, [R221+0x800] ;  /* 0x00080000dd34783b */ /* 0x000fe80000000200 */
[----:B------:R-:W-:Y:S03]  /*2bc0*/  LDSM.16.M88.4 R116, [R227+0x4000] ;  /* 0x00400000e374783b */ /* 0x000fe60000000200 */
[----:B------:R-:W-:Y:S01]  /*2bd0*/  HMMA.16816.F32.BF16 R60, R16, R120, R88 ;  /* 0x00000078103c723c */ /* 0x000fe20000041858 */
[----:B------:R-:W-:Y:S07]  /*2be0*/  LDSM.16.M88.4 R120, [R227+0x4800] ;  /* 0x00480000e378783b */ /* 0x000fee0000000200 */
[C---:B-1----:R-:W-:Y:S01]  /*2bf0*/  HMMA.16816.F32.BF16 R28, R8.reuse, R20, R104 ;  /* 0x00000014081c723c */ /* 0x042fe20000041868 */
[----:B------:R-:W-:Y:S07]  /*2c00*/  LDSM.16.M88.4 R104, [R221+0x1000] ;  /* 0x00100000dd68783b */ /* 0x000fee0000000200 */
[C---:B------:R-:W-:Y:S01]  /*2c10*/  HMMA.16816.F32.BF16 R24, R8.reuse, R22, R108 ;  /* 0x000000160818723c */ /* 0x040fe2000004186c */
[----:B------:R-:W1:Y:S07]  /*2c20*/  LDSM.16.M88.4 R108, [R221+0x1800] ;  /* 0x00180000dd6c783b */ /* 0x000e6e0000000200 */
[C---:B--2---:R-:W-:Y:S08]  /*2c30*/  HMMA.16816.F32.BF16 R88, R8.reuse, R44, R92 ;  /* 0x0000002c0858723c */ /* 0x044ff0000004185c */
[C---:B------:R-:W-:Y:S08]  /*2c40*/  HMMA.16816.F32.BF16 R84, R8.reuse, R46, R84 ;  /* 0x0000002e0854723c */ /* 0x040ff00000041854 */
[C---:B----4-:R-:W-:Y:S08]  /*2c50*/  HMMA.16816.F32.BF16 R80, R8.reuse, R40, R80 ;  /* 0x000000280850723c */ /* 0x050ff00000041850 */
[C---:B------:R-:W-:Y:S08]  /*2c60*/  HMMA.16816.F32.BF16 R44, R8.reuse, R42, R76 ;  /* 0x0000002a082c723c */ /* 0x040ff0000004184c */
[C---:B------:R-:W-:Y:S01]  /*2c70*/  HMMA.16816.F32.BF16 R40, R8.reuse, R48, R72 ;  /* 0x000000300828723c */ /* 0x040fe20000041848 */
[----:B------:R-:W-:Y:S07]  /*2c80*/  LDSM.16.M88.4 R72, [R216+0x11100] ;  /* 0x01110000d848783b */ /* 0x000fee0000000200 */
[C---:B------:R-:W-:Y:S08]  /*2c90*/  HMMA.16816.F32.BF16 R68, R8.reuse, R50, R68 ;  /* 0x000000320844723c */ /* 0x040ff00000041844 */
[C---:B------:R-:W-:Y:S08]  /*2ca0*/  HMMA.16816.F32.BF16 R20, R8.reuse, R32, R100 ;  /* 0x000000200814723c */ /* 0x040ff00000041864 */
[C---:B------:R-:W-:Y:S01]  /*2cb0*/  HMMA.16816.F32.BF16 R48, R8.reuse, R66, R36 ;  /* 0x000000420830723c */ /* 0x040fe20000041824 */
[----:B------:R-:W2:Y:S07]  /*2cc0*/  LDSM.16.M88.4 R36, [R221+0x2800] ;  /* 0x00280000dd24783b */ /* 0x000eae0000000200 */
[C---:B------:R-:W-:Y:S08]  /*2cd0*/  HMMA.16816.F32.BF16 R16, R8.reuse, R34, R96 ;  /* 0x000000220810723c */ /* 0x040ff00000041860 */
[----:B------:R-:W-:Y:S01]  /*2ce0*/  HMMA.16816.F32.BF16 R100, R8, R64, R60 ;  /* 0x000000400864723c */ /* 0x000fe2000004183c */
[----:B------:R-:W4:Y:S07]  /*2cf0*/  LDSM.16.M88.4 R8, [R223+0x1c100] ;  /* 0x01c10000df08783b */ /* 0x000f2e0000000200 */
[C---:B-----5:R-:W-:Y:S01]  /*2d00*/  HMMA.16816.F32.BF16 R96, R12.reuse, R56, R28 ;  /* 0x000000380c60723c */ /* 0x060fe2000004181c */
[----:B------:R-:W5:Y:S07]  /*2d10*/  LDSM.16.M88.4 R28, [R216+0xf100] ;  /* 0x00f10000d81c783b */ /* 0x000f6e0000000200 */
[C---:B------:R-:W-:Y:S01]  /*2d20*/  HMMA.16816.F32.BF16 R92, R12.reuse, R58, R24 ;  /* 0x0000003a0c5c723c */ /* 0x040fe20000041818 */
[----:B------:R-:W2:Y:S04]  /*2d30*/  LDSM.16.M88.4 R56, [R216+0x10900] ;  /* 0x01090000d838783b */ /* 0x000ea80000000200 */
[----:B------:R-:W2:Y:S03]  /*2d40*/  LDSM.16.M88.4 R24, [R216+0xf900] ;  /* 0x00f90000d818783b */ /* 0x000ea60000000200 */
[C---:B------:R-:W-:Y:S08]  /*2d50*/  HMMA.16816.F32.BF16 R64, R12.reuse, R112, R40 ;  /* 0x000000700c40723c */ /* 0x040ff00000041828 */
[C---:B-1----:R-:W-:Y:S08]  /*2d60*/  HMMA.16816.F32.BF16 R80, R12.reuse, R108, R80 ;  /* 0x0000006c0c50723c */ /* 0x042ff00000041850 */
[C---:B------:R-:W-:Y:S01]  /*2d70*/  HMMA.16816.F32.BF16 R76, R12.reuse, R110, R44 ;  /* 0x0000006e0c4c723c */ /* 0x040fe2000004182c */
[----:B------:R-:W1:Y:S04]  /*2d80*/  LDSM.16.M88.4 R44, [R216+0x10100] ;  /* 0x01010000d82c783b */ /* 0x000e680000000200 */
[----:B------:R-:W-:Y:S03]  /*2d90*/  LDSM.16.M88.4 R108, [R227+0x3800] ;  /* 0x00380000e36c783b */ /* 0x000fe60000000200 */
[C---:B------:R-:W-:Y:S01]  /*2da0*/  HMMA.16816.F32.BF16 R32, R12.reuse, R52, R20 ;  /* 0x000000340c20723c */ /* 0x040fe20000041814 */
[----:B------:R-:W-:Y:S07]  /*2db0*/  LDSM.16.M88.4 R20, [R224+0x1c100] ;  /* 0x01c10000e014783b */ /* 0x000fee0000000200 */
[C---:B------:R-:W-:Y:S01]  /*2dc0*/  HMMA.16816.F32.BF16 R60, R12.reuse, R114, R68 ;  /* 0x000000720c3c723c */ /* 0x040fe20000041844 */
[----:B------:R-:W1:Y:S04]  /*2dd0*/  LDSM.16.M88.4 R112, [R227+0x3000] ;  /* 0x00300000e370783b */ /* 0x000e680000000200 */
[----:B------:R-:W1:Y:S03]  /*2de0*/  LDSM.16.M88.4 R68, [R216+0x11900] ;  /* 0x01190000d844783b */ /* 0x000e660000000200 */
[C---:B------:R-:W-:Y:S08]  /*2df0*/  HMMA.16816.F32.BF16 R16, R12.reuse, R54, R16 ;  /* 0x000000360c10723c */ /* 0x040ff00000041810 */
[----:B--2---:R-:W-:Y:S08]  /*2e00*/  HMMA.16816.F32.BF16 R52, R12, R36, R100 ;  /* 0x000000240c34723c */ /* 0x004ff00000041864 */
[----:B----4-:R-:W-:Y:S01]  /*2e10*/  HMMA.16816.F32.BF16 R100, R8, R72, R64 ;  /* 0x000000480864723c */ /* 0x010fe20000041840 */
[----:B------:R-:W2:Y:S07]  /*2e20*/  LDSM.16.M88.4 R64, [R227+0x5000] ;  /* 0x00500000e340783b */ /* 0x000eae0000000200 */
[C---:B------:R-:W-:Y:S08]  /*2e30*/  HMMA.16816.F32.BF16 R84, R12.reuse, R106, R84 ;  /* 0x0000006a0c54723c */ /* 0x040ff00000041854 */
[C---:B------:R-:W-:Y:S08]  /*2e40*/  HMMA.16816.F32.BF16 R88, R12.reuse, R104, R88 ;  /* 0x000000680c58723c */ /* 0x040ff00000041858 */
[----:B------:R-:W-:Y:S08]  /*2e50*/  HMMA.16816.F32.BF16 R48, R12, R38, R48 ;  /* 0x000000260c30723c */ /* 0x000ff00000041830 */
[C---:B-----5:R-:W-:Y:S08]  /*2e60*/  HMMA.16816.F32.BF16 R40, R8.reuse, R28, R96 ;  /* 0x0000001c0828723c */ /* 0x060ff00000041860 */
[C---:B------:R-:W-:Y:S08]  /*2e70*/  HMMA.16816.F32.BF16 R12, R8.reuse, R56, R80 ;  /* 0x00000038080c723c */ /* 0x040ff00000041850 */
[C---:B------:R-:W-:Y:S08]  /*2e80*/  HMMA.16816.F32.BF16 R36, R8.reuse, R30, R92 ;  /* 0x0000001e0824723c */ /* 0x040ff0000004185c */
[C---:B------:R-:W-:Y:S08]  /*2e90*/  HMMA.16816.F32.BF16 R32, R8.reuse, R24, R32 ;  /* 0x000000180820723c */ /* 0x040ff00000041820 */
[C---:B------:R-:W-:Y:S08]  /*2ea0*/  HMMA.16816.F32.BF16 R104, R8.reuse, R58, R76 ;  /* 0x0000003a0868723c */ /* 0x040ff0000004184c */
[C---:B------:R-:W-:Y:S01]  /*2eb0*/  HMMA.16816.F32.BF16 R96, R8.reuse, R74, R60 ;  /* 0x0000004a0860723c */ /* 0x040fe2000004183c */
[----:B------:R-:W4:Y:S07]  /*2ec0*/  LDSM.16.M88.4 R60, [R227+0x5800] ;  /* 0x00580000e33c783b */ /* 0x000f2e0000000200 */
[C---:B------:R-:W-:Y:S08]  /*2ed0*/  HMMA.16816.F32.BF16 R28, R8.reuse, R26, R16 ;  /* 0x0000001a081c723c */ /* 0x040ff00000041810 */
[C---:B-1----:R-:W-:Y:S08]  /*2ee0*/  HMMA.16816.F32.BF16 R16, R8.reuse, R46, R84 ;  /* 0x0000002e0810723c */ /* 0x042ff00000041854 */
[----:B------:R-:W-:Y:S01]  /*2ef0*/  HMMA.16816.F32.BF16 R24, R8, R44, R88 ;  /* 0x0000002c0818723c */ /* 0x000fe20000041858 */
[----:B------:R-:W-:Y:S07]  /*2f00*/  LDSM.16.M88.4 R44, [R222+0x10900] ;  /* 0x01090000de2c783b */ /* 0x000fee0000000200 */
[----:B------:R-:W-:Y:S08]  /*2f10*/  HMMA.16816.F32.BF16 R84, R20, R112, R40 ;  /* 0x000000701454723c */ /* 0x000ff00000041828 */
[C---:B------:R-:W-:Y:S01]  /*2f20*/  HMMA.16816.F32.BF16 R92, R8.reuse, R68, R52 ;  /* 0x00000044085c723c */ /* 0x040fe20000041834 */
[----:B------:R-:W-:Y:S07]  /*2f30*/  LDSM.16.M88.4 R52, [R222+0xf900] ;  /* 0x00f90000de34783b */ /* 0x000fee0000000200 */
[----:B------:R-:W-:Y:S01]  /*2f40*/  HMMA.16816.F32.BF16 R88, R8, R70, R48 ;  /* 0x000000460858723c */ /* 0x000fe20000041830 */
[----:B------:R-:W-:Y:S04]  /*2f50*/  LDSM.16.M88.4 R8, [R226+0x1c100] ;  /* 0x01c10000e208783b */ /* 0x000fe80000000200 */
[----:B------:R-:W-:Y:S03]  /*2f60*/  LDSM.16.M88.4 R48, [R222+0x10100] ;  /* 0x01010000de30783b */ /* 0x000fe60000000200 */
[C---:B------:R-:W-:Y:S01]  /*2f70*/  HMMA.16816.F32.BF16 R40, R20.reuse, R120, R12 ;  /* 0x000000781428723c */ /* 0x040fe2000004180c */
[----:B------:R-:W1:Y:S07]  /*2f80*/  LDSM.16.M88.4 R12, [R222+0xf100] ;  /* 0x00f10000de0c783b */ /* 0x000e6e0000000200 */
[C---:B------:R-:W-:Y:S01]  /*2f90*/  HMMA.16816.F32.BF16 R80, R20.reuse, R114, R36 ;  /* 0x000000721450723c */ /* 0x040fe20000041824 */
[----:B------:R-:W-:Y:S07]  /*2fa0*/  LDSM.16.M88.4 R112, [R221+0x3800] ;  /* 0x00380000dd70783b */ /* 0x000fee0000000200 */
[C---:B------:R-:W-:Y:S08]  /*2fb0*/  HMMA.16816.F32.BF16 R76, R20.reuse, R108, R32 ;  /* 0x0000006c144c723c */ /* 0x040ff00000041820 */
[C---:B------:R-:W-:Y:S01]  /*2fc0*/  HMMA.16816.F32.BF16 R36, R20.reuse, R122, R104 ;  /* 0x0000007a1424723c */ /* 0x040fe20000041868 */
[----:B------:R-:W5:Y:S07]  /*2fd0*/  LDSM.16.M88.4 R104, [R222+0x11100] ;  /* 0x01110000de68783b */ /* 0x000f6e0000000200 */
[C---:B--2---:R-:W-:Y:S01]  /*2fe0*/  HMMA.16816.F32.BF16 R32, R20.reuse, R64, R100 ;  /* 0x000000401420723c */ /* 0x044fe20000041864 */
[----:B------:R-:W2:Y:S07]  /*2ff0*/  LDSM.16.M88.4 R100, [R222+0x11900] ;  /* 0x01190000de64783b */ /* 0x000eae0000000200 */
[C---:B------:R-:W-:Y:S01]  /*3000*/  HMMA.16816.F32.BF16 R72, R20.reuse, R110, R28 ;  /* 0x0000006e1448723c */ /* 0x040fe2000004181c */
[----:B------:R-:W-:Y:S07]  /*3010*/  LDSM.16.M88.4 R108, [R221+0x3000] ;  /* 0x00300000dd6c783b */ /* 0x000fee0000000200 */
[C---:B------:R-:W-:Y:S08]  /*3020*/  HMMA.16816.F32.BF16 R68, R20.reuse, R116, R24 ;  /* 0x000000741444723c */ /* 0x040ff00000041818 */
[C---:B------:R-:W-:Y:S01]  /*3030*/  HMMA.16816.F32.BF16 R56, R20.reuse, R118, R16 ;  /* 0x000000761438723c */ /* 0x040fe20000041810 */
[----:B------:R-:W2:Y:S07]  /*3040*/  LDSM.16.M88.4 R16, [R225+0x1c100] ;  /* 0x01c10000e110783b */ /* 0x000eae0000000200 */
[C---:B------:R-:W-:Y:S08]  /*3050*/  HMMA.16816.F32.BF16 R28, R20.reuse, R66, R96 ;  /* 0x00000042141c723c */ /* 0x040ff00000041860 */
[C---:B----4-:R-:W-:Y:S08]  /*3060*/  HMMA.16816.F32.BF16 R92, R20.reuse, R60, R92 ;  /* 0x0000003c145c723c */ /* 0x050ff0000004185c */
[----:B------:R-:W-:Y:S08]  /*3070*/  HMMA.16816.F32.BF16 R24, R20, R62, R88 ;  /* 0x0000003e1418723c */ /* 0x000ff00000041858 */
[C---:B-1----:R-:W-:Y:S08]  /*3080*/  HMMA.16816.F32.BF16 R20, R8.reuse, R12, R84 ;  /* 0x0000000c0814723c */ /* 0x042ff00000041854 */
[C---:B------:R-:W-:Y:S08]  /*3090*/  HMMA.16816.F32.BF16 R12, R8.reuse, R14, R80 ;  /* 0x0000000e080c723c */ /* 0x040ff00000041850 */
[C---:B------:R-:W-:Y:S08]  /*30a0*/  HMMA.16816.F32.BF16 R64, R8.reuse, R52, R76 ;  /* 0x000000340840723c */ /* 0x040ff0000004184c */
[C---:B------:R-:W-:Y:S01]  /*30b0*/  HMMA.16816.F32.BF16 R80, R8.reuse, R54, R72 ;  /* 0x000000360850723c */ /* 0x040fe20000041848 */
[----:B------:R-:W1:Y:S07]  /*30c0*/  LDSM.16.M88.4 R52, [R221+0x4800] ;  /* 0x00480000dd34783b */ /* 0x000e6e0000000200 */
[C---:B------:R-:W-:Y:S08]  /*30d0*/  HMMA.16816.F32.BF16 R96, R8.reuse, R48, R68 ;  /* 0x000000300860723c */ /* 0x040ff00000041844 */
[C---:B------:R-:W-:Y:S08]  /*30e0*/  HMMA.16816.F32.BF16 R84, R8.reuse, R50, R56 ;  /* 0x000000320854723c */ /* 0x040ff00000041838 */
[C---:B------:R-:W-:Y:S08]  /*30f0*/  HMMA.16816.F32.BF16 R88, R8.reuse, R44, R40 ;  /* 0x0000002c0858723c */ /* 0x040ff00000041828 */
[C---:B------:R-:W-:Y:S01]  /*3100*/  HMMA.16816.F32.BF16 R76, R8.reuse, R46, R36 ;  /* 0x0000002e084c723c */ /* 0x040fe20000041824 */
[----:B------:R-:W-:Y:S07]  /*3110*/  LDSM.16.M88.4 R44, [R221+0x4000] ;  /* 0x00400000dd2c783b */ /* 0x000fee0000000200 */
[C---:B-----5:R-:W-:Y:S08]  /*3120*/  HMMA.16816.F32.BF16 R72, R8.reuse, R104, R32 ;  /* 0x000000680848723c */ /* 0x060ff00000041820 */
[C---:B------:R-:W-:Y:S08]  /*3130*/  HMMA.16816.F32.BF16 R68, R8.reuse, R106, R28 ;  /* 0x0000006a0844723c */ /* 0x040ff0000004181c */
[C---:B--2---:R-:W-:Y:S08]  /*3140*/  HMMA.16816.F32.BF16 R56, R8.reuse, R100, R92 ;  /* 0x000000640838723c */ /* 0x044ff0000004185c */
[----:B------:R-:W-:Y:S01]  /*3150*/  HMMA.16816.F32.BF16 R60, R8, R102, R24 ;  /* 0x00000066083c723c */ /* 0x000fe20000041818 */
[----:B------:R-:W2:Y:S04]  /*3160*/  LDSM.16.M88.4 R8, [R221+0x5800] ;  /* 0x00580000dd08783b */ /* 0x000ea80000000200 */
[----:B------:R-:W-:Y:S03]  /*3170*/  LDSM.16.M88.4 R24, [R216+0x12100] ;  /* 0x01210000d818783b */ /* 0x000fe60000000200 */
[C---:B------:R-:W-:Y:S01]  /*3180*/  HMMA.16816.F32.BF16 R40, R16.reuse, R108, R20 ;  /* 0x0000006c1028723c */ /* 0x040fe20000041814 */
[----:B------:R-:W4:Y:S07]  /*3190*/  LDSM.16.M88.4 R20, [R221+0x5000] ;  /* 0x00500000dd14783b */ /* 0x000f2e0000000200 */
[C---:B------:R-:W-:Y:S01]  /*31a0*/  HMMA.16816.F32.BF16 R36, R16.reuse, R110, R12 ;  /* 0x0000006e1024723c */ /* 0x040fe2000004180c */
[----:B------:R-:W5:Y:S07]  /*31b0*/  LDSM.16.M88.4 R12, [R223+0x20100] ;  /* 0x02010000df0c783b */ /* 0x000f6e0000000200 */
[C---:B-1----:R-:W-:Y:S08]  /*31c0*/  HMMA.16816.F32.BF16 R100, R16.reuse, R52, R88 ;  /* 0x000000341064723c */ /* 0x042ff00000041858 */
[C---:B------:R-:W-:Y:S01]  /*31d0*/  HMMA.16816.F32.BF16 R108, R16.reuse, R54, R76 ;  /* 0x00000036106c723c */ /* 0x040fe2000004184c */
[----:B------:R-:W1:Y:S04]  /*31e0*/  LDSM.16.M88.4 R52, [R216+0x13100] ;  /* 0x01310000d834783b */ /* 0x000e680000000200 */
[----:B------:R-:W-:Y:S03]  /*31f0*/  LDSM.16.M88.4 R76, [R227+0x7000] ;  /* 0x00700000e34c783b */ /* 0x000fe60000000200 */
[C---:B------:R-:W-:Y:S08]  /*3200*/  HMMA.16816.F32.BF16 R32, R16.reuse, R112, R64 ;  /* 0x000000701020723c */ /* 0x040ff00000041840 */
[C---:B--2---:R-:W-:Y:S01]  /*3210*/  HMMA.16816.F32.BF16 R120, R16.reuse, R8, R56 ;  /* 0x000000081078723c */ /* 0x044fe20000041838 */
[----:B------:R-:W2:Y:S07]  /*3220*/  LDSM.16.M88.4 R56, [R216+0x13900] ;  /* 0x01390000d838783b */ /* 0x000eae0000000200 */
[C---:B------:R-:W-:Y:S08]  /*3230*/  HMMA.16816.F32.BF16 R48, R16.reuse, R44, R96 ;  /* 0x0000002c1030723c */ /* 0x040ff00000041860 */
[C---:B------:R-:W-:Y:S01]  /*3240*/  HMMA.16816.F32.BF16 R64, R16.reuse, R46, R84 ;  /* 0x0000002e1040723c */ /* 0x040fe20000041854 */
[----:B------:R-:W1:Y:S07]  /*3250*/  LDSM.16.M88.4 R44, [R216+0x12900] ;  /* 0x01290000d82c783b */ /* 0x000e6e0000000200 */
[C---:B------:R-:W-:Y:S08]  /*3260*/  HMMA.16816.F32.BF16 R28, R16.reuse, R114, R80 ;  /* 0x00000072101c723c */ /* 0x040ff00000041850 */
[C---:B----4-:R-:W-:Y:S08]  /*3270*/  HMMA.16816.F32.BF16 R96, R16.reuse, R20, R72 ;  /* 0x000000141060723c */ /* 0x050ff00000041848 */
[C---:B------:R-:W-:Y:S01]  /*3280*/  HMMA.16816.F32.BF16 R104, R16.reuse, R22, R68 ;  /* 0x000000161068723c */ /* 0x040fe20000041844 */
[----:B------:R-:W-:Y:S04]  /*3290*/  LDSM.16.M88.4 R20, [R216+0x14900] ;  /* 0x01490000d814783b */ /* 0x000fe80000000200 */
[----:B------:R-:W-:Y:S03]  /*32a0*/  LDSM.16.M88.4 R68, [R227+0x7800] ;  /* 0x00780000e344783b */ /* 0x000fe60000000200 */
[----:B------:R-:W-:Y:S01]  /*32b0*/  HMMA.16816.F32.BF16 R116, R16, R10, R60 ;  /* 0x0000000a1074723c */ /* 0x000fe2000004183c */
[----:B------:R-:W4:Y:S04]  /*32c0*/  LDSM.16.M88.4 R16, [R216+0x14100] ;  /* 0x01410000d810783b */ /* 0x000f280000000200 */
[----:B------:R-:W-:Y:S03]  /*32d0*/  LDSM.16.M88.4 R8, [R224+0x20100] ;  /* 0x02010000e008783b */ /* 0x000fe60000000200 */
[C---:B-----5:R-:W-:Y:S01]  /*32e0*/  HMMA.16816.F32.BF16 R112, R12.reuse, R24, R40 ;  /* 0x000000180c70723c */ /* 0x060fe20000041828 */
[----:B------:R-:W-:Y:S07]  /*32f0*/  LDSM.16.M88.4 R40, [R227+0x6800] ;  /* 0x00680000e328783b */ /* 0x000fee0000000200 */
[C---:B------:R-:W-:Y:S01]  /*3300*/  HMMA.16816.F32.BF16 R92, R12.reuse, R26, R36 ;  /* 0x0000001a0c5c723c */ /* 0x040fe20000041824 */
[----:B------:R-:W5:Y:S07]  /*3310*/  LDSM.16.M88.4 R24, [R227+0x6000] ;  /* 0x00600000e318783b */ /* 0x000f6e0000000200 */
[C---:B-1----:R-:W-:Y:S08]  /*3320*/  HMMA.16816.F32.BF16 R72, R12.reuse, R54, R64 ;  /* 0x000000360c48723c */ /* 0x042ff00000041840 */
[C---:B------:R-:W-:Y:S01]  /*3330*/  HMMA.16816.F32.BF16 R80, R12.reuse, R52, R48 ;  /* 0x000000340c50723c */ /* 0x040fe20000041830 */
[----:B------:R-:W-:Y:S07]  /*3340*/  LDSM.16.M88.4 R48, [R227+0x8800] ;  /* 0x00880000e330783b */ /* 0x000fee0000000200 */
[C---:B--2---:R-:W-:Y:S01]  /*3350*/  HMMA.16816.F32.BF16 R64, R12.reuse, R56, R100 ;  /* 0x000000380c40723c */ /* 0x044fe20000041864 */
[----:B------:R-:W-:Y:S07]  /*3360*/  LDSM.16.M88.4 R100, [R222+0x13900] ;  /* 0x01390000de64783b */ /* 0x000fee0000000200 */
[C---:B------:R-:W-:Y:S01]  /*3370*/  HMMA.16816.F32.BF16 R60, R12.reuse, R58, R108 ;  /* 0x0000003a0c3c723c */ /* 0x040fe2000004186c */
[----:B------:R-:W1:Y:S04]  /*3380*/  LDSM.16.M88.4 R56, [R227+0x8000] ;  /* 0x00800000e338783b */ /* 0x000e680000000200 */
[----:B------:R-:W-:Y:S03]  /*3390*/  LDSM.16.M88.4 R108, [R222+0x14100] ;  /* 0x01410000de6c783b */ /* 0x000fe60000000200 */
[C---:B------:R-:W-:Y:S08]  /*33a0*/  HMMA.16816.F32.BF16 R88, R12.reuse, R44, R32 ;  /* 0x0000002c0c58723c */ /* 0x040ff00000041820 */
[C---:B------:R-:W-:Y:S08]  /*33b0*/  HMMA.16816.F32.BF16 R84, R12.reuse, R46, R28 ;  /* 0x0000002e0c54723c */ /* 0x040ff0000004181c */
[C---:B----4-:R-:W-:Y:S01]  /*33c0*/  HMMA.16816.F32.BF16 R52, R12.reuse, R16, R96 ;  /* 0x000000100c34723c */ /* 0x050fe20000041860 */
[----:B------:R-:W-:Y:S07]  /*33d0*/  LDSM.16.M88.4 R96, [R222+0x12100] ;  /* 0x01210000de60783b */ /* 0x000fee0000000200 */
[C---:B------:R-:W-:Y:S01]  /*33e0*/  HMMA.16816.F32.BF16 R44, R12.reuse, R18, R104 ;  /* 0x000000120c2c723c */ /* 0x040fe20000041868 */
[----:B------:R-:W2:Y:S04]  /*33f0*/  LDSM.16.M88.4 R16, [R226+0x20100] ;  /* 0x02010000e210783b */ /* 0x000ea80000000200 */
[----:B------:R-:W-:Y:S03]  /*3400*/  LDSM.16.M88.4 R104, [R222+0x12900] ;  /* 0x01290000de68783b */ /* 0x000fe60000000200 */
[C---:B------:R-:W-:Y:S01]  /*3410*/  HMMA.16816.F32.BF16 R36, R12.reuse, R20, R120 ;  /* 0x000000140c24723c */ /* 0x040fe20000041878 */
[----:B------:R-:W4:Y:S07]  /*3420*/  LDSM.16.M88.4 R120, [R222+0x13100] ;  /* 0x01310000de78783b */ /* 0x000f2e0000000200 */
[----:B------:R-:W-:Y:S08]  /*3430*/  HMMA.16816.F32.BF16 R32, R12, R22, R116 ;  /* 0x000000160c20723c */ /* 0x000ff00000041874 */
        /* <DEDUP_REMOVED lines=8> */
[C---:B-1----:R-:W-:Y:S01]  /*34c0*/  HMMA.16816.F32.BF16 R80, R8.reuse, R56, R52 ;  /* 0x000000380850723c */ /* 0x042fe20000041834 */
[----:B------:R-:W-:Y:S07]  /*34d0*/  LDSM.16.M88.4 R52, [R222+0x14900] ;  /* 0x01490000de34783b */ /* 0x000fee0000000200 */
[C---:B------:R-:W-:Y:S01]  /*34e0*/  HMMA.16816.F32.BF16 R76, R8.reuse, R58, R44 ;  /* 0x0000003a084c723c */ /* 0x040fe2000004182c */
[----:B------:R-:W-:Y:S07]  /*34f0*/  LDSM.16.M88.4 R44, [R221+0x6800] ;  /* 0x00680000dd2c783b */ /* 0x000fee0000000200 */
[C---:B------:R-:W-:Y:S01]  /*3500*/  HMMA.16816.F32.BF16 R72, R8.reuse, R48, R36 ;  /* 0x000000300848723c */ /* 0x040fe20000041824 */
[----:B------:R-:W-:Y:S07]  /*3510*/  LDSM.16.M88.4 R36, [R221+0x7800] ;  /* 0x00780000dd24783b */ /* 0x000fee0000000200 */
[----:B------:R-:W-:Y:S01]  /*3520*/  HMMA.16816.F32.BF16 R68, R8, R50, R32 ;  /* 0x000000320844723c */ /* 0x000fe20000041820 */
[----:B------:R-:W-:Y:S04]  /*3530*/  LDSM.16.M88.4 R8, [R225+0x20100] ;  /* 0x02010000e108783b */ /* 0x000fe80000000200 */
[----:B------:R-:W1:Y:S03]  /*3540*/  LDSM.16.M88.4 R48, [R221+0x6000] ;  /* 0x00600000dd30783b */ /* 0x000e660000000200 */
[C---:B--2---:R-:W-:Y:S08]  /*3550*/  HMMA.16816.F32.BF16 R64, R16.reuse, R96, R28 ;  /* 0x000000601040723c */ /* 0x044ff0000004181c */
[C---:B------:R-:W-:Y:S08]  /*3560*/  HMMA.16816.F32.BF16 R60, R16.reuse, R98, R24 ;  /* 0x00000062103c723c */ /* 0x040ff00000041818 */
[C---:B----4-:R-:W-:Y:S01]  /*3570*/  HMMA.16816.F32.BF16 R28, R16.reuse, R120, R40 ;  /* 0x00000078101c723c */ /* 0x050fe20000041828 */
[----:B------:R-:W2:Y:S07]  /*3580*/  LDSM.16.M88.4 R40, [R221+0x7000] ;  /* 0x00700000dd28783b */ /* 0x000eae0000000200 */
[C---:B------:R-:W-:Y:S08]  /*3590*/  HMMA.16816.F32.BF16 R24, R16.reuse, R122, R84 ;  /* 0x0000007a1018723c */ /* 0x040ff00000041854 */
[C---:B------:R-:W-:Y:S08]  /*35a0*/  HMMA.16816.F32.BF16 R56, R16.reuse, R104, R20 ;  /* 0x000000681038723c */ /* 0x040ff00000041814 */
[C---:B------:R-:W-:Y:S08]  /*35b0*/  HMMA.16816.F32.BF16 R20, R16.reuse, R100, R88 ;  /* 0x000000641014723c */ /* 0x040ff00000041858 */
[C---:B------:R-:W-:Y:S08]  /*35c0*/  HMMA.16816.F32.BF16 R88, R16.reuse, R108, R80 ;  /* 0x0000006c1058723c */ /* 0x040ff00000041850 */
[C---:B------:R-:W-:Y:S01]  /*35d0*/  HMMA.16816.F32.BF16 R32, R16.reuse, R106, R12 ;  /* 0x0000006a1020723c */ /* 0x040fe2000004180c */
[----:B------:R-:W4:Y:S04]  /*35e0*/  LDSM.16.M88.4 R104, [R221+0x8800] ;  /* 0x00880000dd68783b */ /* 0x000f280000000200 */
[----:B------:R-:W-:Y:S03]  /*35f0*/  LDSM.16.M88.4 R12, [R223+0x24100] ;  /* 0x02410000df0c783b */ /* 0x000fe60000000200 */
[C---:B------:R-:W-:Y:S01]  /*3600*/  HMMA.16816.F32.BF16 R80, R16.reuse, R110, R76 ;  /* 0x0000006e1050723c */ /* 0x040fe2000004184c */
[----:B------:R-:W-:Y:S07]  /*3610*/  LDSM.16.M88.4 R108, [R216+0x15100] ;  /* 0x01510000d86c783b */ /* 0x000fee0000000200 */
[----:B------:R-:W-:Y:S01]  /*3620*/  HMMA.16816.F32.BF16 R92, R16, R102, R92 ;  /* 0x00000066105c723c */ /* 0x000fe2000004185c */
[----:B------:R-:W5:Y:S07]  /*3630*/  LDSM.16.M88.4 R100, [R221+0x8000] ;  /* 0x00800000dd64783b */ /* 0x000f6e0000000200 */
[C---:B-1----:R-:W-:Y:S08]  /*3640*/  HMMA.16816.F32.BF16 R84, R8.reuse, R48, R64 ;  /* 0x000000300854723c */ /* 0x042ff00000041840 */
[----:B------:R-:W-:Y:S01]  /*3650*/  HMMA.16816.F32.BF16 R76, R8, R50, R60 ;  /* 0x00000032084c723c */ /* 0x000fe2000004183c */
[----:B------:R-:W1:Y:S07]  /*3660*/  LDSM.16.M88.4 R48, [R216+0x16100] ;  /* 0x01610000d830783b */ /* 0x000e6e0000000200 */
[C---:B------:R-:W-:Y:S08]  /*3670*/  HMMA.16816.F32.BF16 R96, R16.reuse, R52, R72 ;  /* 0x000000341060723c */ /* 0x040ff00000041848 */
[----:B------:R-:W-:Y:S01]  /*3680*/  HMMA.16816.F32.BF16 R16, R16, R54, R68 ;  /* 0x000000361010723c */ /* 0x000fe20000041844 */
[----:B------:R-:W1:Y:S07]  /*3690*/  LDSM.16.M88.4 R52, [R216+0x15900] ;  /* 0x01590000d834783b */ /* 0x000e6e0000000200 */
[C---:B--2---:R-:W-:Y:S01]  /*36a0*/  HMMA.16816.F32.BF16 R60, R8.reuse, R42, R24 ;  /* 0x0000002a083c723c */ /* 0x044fe20000041818 */
[----:B------:R-:W-:Y:S07]  /*36b0*/  LDSM.16.M88.4 R24, [R216+0x17100] ;  /* 0x01710000d818783b */ /* 0x000fee0000000200 */
[C---:B------:R-:W-:Y:S08]  /*36c0*/  HMMA.16816.F32.BF16 R72, R8.reuse, R44, R56 ;  /* 0x0000002c0848723c */ /* 0x040ff00000041838 */
[C---:B------:R-:W-:Y:S01]  /*36d0*/  HMMA.16816.F32.BF16 R68, R8.reuse, R46, R32 ;  /* 0x0000002e0844723c */ /* 0x040fe20000041820 */
[----:B------:R-:W2:Y:S07]  /*36e0*/  LDSM.16.M88.4 R44, [R216+0x16900] ;  /* 0x01690000d82c783b */ /* 0x000eae0000000200 */
[C---:B------:R-:W-:Y:S01]  /*36f0*/  HMMA.16816.F32.BF16 R56, R8.reuse, R36, R20 ;  /* 0x000000240838723c */ /* 0x040fe20000041814 */
[----:B------:R-:W1:Y:S07]  /*3700*/  LDSM.16.M88.4 R20, [R216+0x17900] ;  /* 0x01790000d814783b */ /* 0x000e6e0000000200 */
[C---:B------:R-:W-:Y:S08]  /*3710*/  HMMA.16816.F32.BF16 R64, R8.reuse, R40, R28 ;  /* 0x000000280840723c */ /* 0x040ff0000004181c */
[C---:B------:R-:W-:Y:S08]  /*3720*/  HMMA.16816.F32.BF16 R40, R8.reuse, R38, R92 ;  /* 0x000000260828723c */ /* 0x040ff0000004185c */
[C---:B----4-:R-:W-:Y:S08]  /*3730*/  HMMA.16816.F32.BF16 R28, R8.reuse, R104, R96 ;  /* 0x00000068081c723c */ /* 0x050ff00000041860 */
[C---:B------:R-:W-:Y:S08]  /*3740*/  HMMA.16816.F32.BF16 R16, R8.reuse, R106, R16 ;  /* 0x0000006a0810723c */ /* 0x040ff00000041810 */
[C---:B-----5:R-:W-:Y:S01]  /*3750*/  HMMA.16816.F32.BF16 R36, R8.reuse, R100, R88 ;  /* 0x000000640824723c */ /* 0x060fe20000041858 */
[----:B------:R-:W-:Y:S07]  /*3760*/  LDSM.16.M88.4 R88, [R227+0x9000] ;  /* 0x00900000e358783b */ /* 0x000fee0000000200 */
[----:B------:R-:W-:Y:S01]  /*3770*/  HMMA.16816.F32.BF16 R32, R8, R102, R80 ;  /* 0x000000660820723c */ /* 0x000fe20000041850 */
[----:B------:R-:W-:Y:S07]  /*3780*/  LDSM.16.M88.4 R8, [R224+0x24100] ;  /* 0x02410000e008783b */ /* 0x000fee0000000200 */
[C---:B-1----:R-:W-:Y:S01]  /*3790*/  HMMA.16816.F32.BF16 R104, R12.reuse, R50, R60 ;  /* 0x000000320c68723c */ /* 0x042fe2000004183c */
[----:B------:R-:W1:Y:S07]  /*37a0*/  LDSM.16.M88.4 R60, [R227+0xa000] ;  /* 0x00a00000e33c783b */ /* 0x000e6e0000000200 */
[C---:B------:R-:W-:Y:S01]  /*37b0*/  HMMA.16816.F32.BF16 R120, R12.reuse, R52, R72 ;  /* 0x000000340c78723c */ /* 0x040fe20000041848 */
[----:B------:R-:W4:Y:S07]  /*37c0*/  LDSM.16.M88.4 R72, [R227+0x9800] ;  /* 0x00980000e348783b */ /* 0x000f2e0000000200 */
[C---:B------:R-:W-:Y:S08]  /*37d0*/  HMMA.16816.F32.BF16 R84, R12.reuse, R108, R84 ;  /* 0x0000006c0c54723c */ /* 0x040ff00000041854 */
[C---:B------:R-:W-:Y:S01]  /*37e0*/  HMMA.16816.F32.BF16 R108, R12.reuse, R110, R76 ;  /* 0x0000006e0c6c723c */ /* 0x040fe2000004184c */
[----:B------:R-:W5:Y:S07]  /*37f0*/  LDSM.16.M88.4 R76, [R227+0xa800] ;  /* 0x00a80000e34c783b */ /* 0x000f6e0000000200 */
[C---:B------:R-:W-:Y:S01]  /*3800*/  HMMA.16816.F32.BF16 R116, R12.reuse, R54, R68 ;  /* 0x000000360c74723c */ /* 0x040fe20000041844 */
[----:B------:R-:W1:Y:S07]  /*3810*/  LDSM.16.M88.4 R68, [R227+0xb000] ;  /* 0x00b00000e344783b */ /* 0x000e6e0000000200 */
[C---:B------:R-:W-:Y:S01]  /*3820*/  HMMA.16816.F32.BF16 R112, R12.reuse, R48, R64 ;  /* 0x000000300c70723c */ /* 0x040fe20000041840 */
[----:B------:R-:W-:Y:S07]  /*3830*/  LDSM.16.M88.4 R48, [R222+0x15100] ;  /* 0x01510000de30783b */ /* 0x000fee0000000200 */
[C---:B--2---:R-:W-:Y:S01]  /*3840*/  HMMA.16816.F32.BF16 R100, R12.reuse, R44, R56 ;  /* 0x0000002c0c64723c */ /* 0x044fe20000041838 */
[----:B------:R-:W2:Y:S07]  /*3850*/  LDSM.16.M88.4 R56, [R227+0xb800] ;  /* 0x00b80000e338783b */ /* 0x000eae0000000200 */
[C---:B------:R-:W-:Y:S01]  /*3860*/  HMMA.16816.F32.BF16 R96, R12.reuse, R46, R40 ;  /* 0x0000002e0c60723c */ /* 0x040fe20000041828 */
[----:B------:R-:W-:Y:S04]  /*3870*/  LDSM.16.M88.4 R40, [R222+0x16100] ;  /* 0x01610000de28783b */ /* 0x000fe80000000200 */
[----:B------:R-:W-:Y:S03]  /*3880*/  LDSM.16.M88.4 R44, [R222+0x15900] ;  /* 0x01590000de2c783b */ /* 0x000fe60000000200 */
[C---:B------:R-:W-:Y:S08]  /*3890*/  HMMA.16816.F32.BF16 R92, R12.reuse, R24, R36 ;  /* 0x000000180c5c723c */ /* 0x040ff00000041824 */
[C---:B------:R-:W-:Y:S08]  /*38a0*/  HMMA.16816.F32.BF16 R80, R12.reuse, R26, R32 ;  /* 0x0000001a0c50723c */ /* 0x040ff00000041820 */
[C---:B------:R-:W-:Y:S08]  /*38b0*/  HMMA.16816.F32.BF16 R64, R12.reuse, R20, R28 ;  /* 0x000000140c40723c */ /* 0x040ff0000004181c */
[----:B------:R-:W-:Y:S01]  /*38c0*/  HMMA.16816.F32.BF16 R52, R12, R22, R16 ;  /* 0x000000160c34723c */ /* 0x000fe20000041810 */
[----:B------:R-:W2:Y:S07]  /*38d0*/  LDSM.16.M88.4 R12, [R226+0x24100] ;  /* 0x02410000e20c783b */ /* 0x000eae0000000200 */
[C---:B-1----:R-:W-:Y:S08]  /*38e0*/  HMMA.16816.F32.BF16 R16, R8.reuse, R62, R104 ;  /* 0x0000003e0810723c */ /* 0x042ff00000041868 */
[C---:B----4-:R-:W-:Y:S01]  /*38f0*/  HMMA.16816.F32.BF16 R28, R8.reuse, R72, R120 ;  /* 0x00000048081c723c */ /* 0x050fe20000041878 */
[----:B------:R-:W1:Y:S07]  /*3900*/  LDSM.16.M88.4 R120, [R222+0x16900] ;  /* 0x01690000de78783b */ /* 0x000e6e0000000200 */
[C---:B------:R-:W-:Y:S08]  /*3910*/  HMMA.16816.F32.BF16 R20, R8.reuse, R60, R112 ;  /* 0x0000003c0814723c */ /* 0x040ff00000041870 */
[C---:B-----5:R-:W-:Y:S08]  /*3920*/  HMMA.16816.F32.BF16 R60, R8.reuse, R76, R100 ;  /* 0x0000004c083c723c */ /* 0x060ff00000041864 */
[C---:B------:R-:W-:Y:S08]  /*3930*/  HMMA.16816.F32.BF16 R100, R8.reuse, R68, R92 ;  /* 0x000000440864723c */ /* 0x040ff0000004185c */
[C---:B--2---:R-:W-:Y:S08]  /*3940*/  HMMA.16816.F32.BF16 R92, R8.reuse, R56, R64 ;  /* 0x00000038085c723c */ /* 0x044ff00000041840 */
[C---:B------:R-:W-:Y:S08]  /*3950*/  HMMA.16816.F32.BF16 R36, R8.reuse, R88, R84 ;  /* 0x000000580824723c */ /* 0x040ff00000041854 */
[----:B------:R-:W-:Y:S01]  /*3960*/  HMMA.16816.F32.BF16 R32, R8, R90, R108 ;  /* 0x0000005a0820723c */ /* 0x000fe2000004186c */
[----:B------:R-:W2:Y:S07]  /*3970*/  LDSM.16.M88.4 R108, [R222+0x17100] ;  /* 0x01710000de6c783b */ /* 0x000eae0000000200 */
[----:B------:R-:W-:Y:S01]  /*3980*/  HMMA.16816.F32.BF16 R64, R12, R42, R16 ;  /* 0x0000002a0c40723c */ /* 0x000fe20000041810 */
[----:B------:R-:W4:Y:S07]  /*3990*/  LDSM.16.M88.4 R16, [R222+0x17900] ;  /* 0x01790000de10783b */ /* 0x000f2e0000000200 */
[C---:B------:R-:W-:Y:S08]  /*39a0*/  HMMA.16816.F32.BF16 R24, R8.reuse, R74, R116 ;  /* 0x0000004a0818723c */ /* 0x040ff00000041874 */
[C---:B------:R-:W-:Y:S08]  /*39b0*/  HMMA.16816.F32.BF16 R96, R8.reuse, R78, R96 ;  /* 0x0000004e0860723c */ /* 0x040ff00000041860 */
[C---:B------:R-:W-:Y:S08]  /*39c0*/  HMMA.16816.F32.BF16 R104, R8.reuse, R70, R80 ;  /* 0x000000460868723c */ /* 0x040ff00000041850 */
[----:B------:R-:W-:Y:S01]  /*39d0*/  HMMA.16816.F32.BF16 R88, R8, R58, R52 ;  /* 0x0000003a0858723c */ /* 0x000fe20000041834 */
[----:B------:R-:W-:Y:S04]  /*39e0*/  LDSM.16.M88.4 R8, [R225+0x24100] ;  /* 0x02410000e108783b */ /* 0x000fe80000000200 */
[----:B------:R-:W-:Y:S03]  /*39f0*/  LDSM.16.M88.4 R56, [R221+0x9800] ;  /* 0x00980000dd38783b */ /* 0x000fe60000000200 */
[C---:B------:R-:W-:Y:S01]  /*3a00*/  HMMA.16816.F32.BF16 R84, R12.reuse, R48, R36 ;  /* 0x000000300c54723c */ /* 0x040fe20000041824 */
[----:B------:R-:W-:Y:S07]  /*3a10*/  LDSM.16.M88.4 R52, [R221+0xa000] ;  /* 0x00a00000dd34783b */ /* 0x000fee0000000200 */
[C---:B------:R-:W-:Y:S01]  /*3a20*/  HMMA.16816.F32.BF16 R68, R12.reuse, R40, R20 ;  /* 0x000000280c44723c */ /* 0x040fe20000041814 */
[----:B------:R-:W-:Y:S07]  /*3a30*/  LDSM.16.M88.4 R40, [R221+0xb800] ;  /* 0x00b80000dd28783b */ /* 0x000fee0000000200 */
[C---:B------:R-:W-:Y:S01]  /*3a40*/  HMMA.16816.F32.BF16 R80, R12.reuse, R50, R32 ;  /* 0x000000320c50723c */ /* 0x040fe20000041820 */
[----:B------:R-:W-:Y:S07]  /*3a50*/  LDSM.16.M88.4 R48, [R221+0xa800] ;  /* 0x00a80000dd30783b */ /* 0x000fee0000000200 */
[C---:B------:R-:W-:Y:S08]  /*3a60*/  HMMA.16816.F32.BF16 R76, R12.reuse, R44, R28 ;  /* 0x0000002c0c4c723c */ /* 0x040ff0000004181c */
[C---:B------:R-:W-:Y:S01]  /*3a70*/  HMMA.16816.F32.BF16 R72, R12.reuse, R46, R24 ;  /* 0x0000002e0c48723c */ /* 0x040fe20000041818 */
[----:B------:R-:W-:Y:S07]  /*3a80*/  LDSM.16.M88.4 R44, [R221+0xb000] ;  /* 0x00b00000dd2c783b */ /* 0x000fee0000000200 */
[----:B-1----:R-:W-:Y:S01]  /*3a90*/  HMMA.16816.F32.BF16 R36, R12, R120, R60 ;  /* 0x000000780c24723c */ /* 0x002fe2000004183c */
[----:B------:R-:W1:Y:S01]  /*3aa0*/  LDSM.16.M88.4 R60, [R221+0x9000] ;  /* 0x00900000dd3c783b */ /* 0x000e620000000200 */
[----:B------:R-:W-:-:S06]  /*3ab0*/  DEPBAR.LE SB0, 0x0 ;  /* 0x000080000000791a */ /* 0x000fcc0000000000 */
[C---:B------:R-:W-:Y:S08]  /*3ac0*/  HMMA.16816.F32.BF16 R32, R12.reuse, R122, R96 ;  /* 0x0000007a0c20723c */ /* 0x040ff00000041860 */
[C---:B--2---:R-:W-:Y:S08]  /*3ad0*/  HMMA.16816.F32.BF16 R28, R12.reuse, R108, R100 ;  /* 0x0000006c0c1c723c */ /* 0x044ff00000041864 */
[C---:B------:R-:W-:Y:S08]  /*3ae0*/  HMMA.16816.F32.BF16 R24, R12.reuse, R110, R104 ;  /* 0x0000006e0c18723c */ /* 0x040ff00000041868 */
[C---:B----4-:R-:W-:Y:S08]  /*3af0*/  HMMA.16816.F32.BF16 R20, R12.reuse, R16, R92 ;  /* 0x000000100c14723c */ /* 0x050ff0000004185c */
[----:B------:R-:W-:Y:S08]  /*3b00*/  HMMA.16816.F32.BF16 R12, R12, R18, R88 ;  /* 0x000000120c0c723c */ /* 0x000ff00000041858 */
        /* <DEDUP_REMOVED lines=12> */
[----:B------:R-:W-:Y:S06]  /*3bd0*/  BAR.SYNC.DEFER_BLOCKING 0x0 ;  /* 0x0000000000007b1d */ /* 0x000fec0000010000 */
[----:B------:R-:W-:Y:S05]  /*3be0*/  @!P0 BRA `(.L_x_1355) ;  /* 0x0000024000008947 */ /* 0x000fea0003800000 */
[----:B---3--:R-:W-:Y:S02]  /*3bf0*/  UIADD3 UR7, UR24, -0x2, URZ ;  /* 0xfffffffe18077890 */ /* 0x008fe4000fffe03f */
[----:B------:R-:W-:-:S02]  /*3c00*/  USHF.L.U32 UR19, UR4, 0x6, URZ ;  /* 0x0000000604137899 */ /* 0x000fc4000800063f */
[----:B------:R-:W-:Y:S02]  /*3c10*/  USHF.R.S32.HI UR6, URZ, 0x1f, UR7 ;  /* 0x0000001f3f067899 */ /* 0x000fe40008011407 */
[----:B------:R-:W-:Y:S01]  /*3c20*/  UIMAD UR17, UR17, UR7, URZ ;  /* 0x00000007111172a4 */ /* 0x000fe2000f8e023f */
[----:B------:R-:W-:Y:S01]  /*3c30*/  IMAD.WIDE.U32 R8, R124, UR7, R130 ;  /* 0x000000077c087c25 */ /* 0x000fe2000f8e0082 */
[----:B------:R-:W-:Y:S02]  /*3c40*/  USHF.L.U64.HI UR4, UR4, 0x6, UR5 ;  /* 0x0000000604047899 */ /* 0x000fe40008010205 */
[----:B------:R-:W-:Y:S01]  /*3c50*/  UIMAD UR6, UR6, UR18, UR17 ;  /* 0x00000012060672a4 */ /* 0x000fe2000f8e0211 */
[----:B------:R-:W-:Y:S01]  /*3c60*/  IMAD.U32 R5, RZ, RZ, UR19 ;  /* 0x00000013ff057e24 */ /* 0x000fe2000f8e00ff */
[----:B------:R-:W-:-:S04]  /*3c70*/  LEA R6, P6, R8, c[0x0][0x1c8], 0x1 ;  /* 0x0000720008067a11 */ /* 0x000fc800078c08ff */
[----:B------:R-:W-:Y:S02]  /*3c80*/  IADD3 R0, R9, UR6, RZ ;  /* 0x0000000609007c10 */ /* 0x000fe4000fffe0ff */
[----:B------:R-:W-:Y:S02]  /*3c90*/  IADD3 R14, P1, P0, R5, 0x80, R6 ;  /* 0x00000080050e7810 */ /* 0x000fe4000783e006 */
[----:B------:R-:W-:-:S04]  /*3ca0*/  LEA.HI.X R7, R8, c[0x0][0x1cc], R0, 0x1, P6 ;  /* 0x0000730008077a11 */ /* 0x000fc800030f0c00 */
[--C-:B------:R-:W-:Y:S01]  /*3cb0*/  IADD3.X R15, RZ, UR4, R7.reuse, P1, P0 ;  /* 0x00000004ff0f7c10 */ /* 0x100fe20008fe0407 */
[----:B------:R-:W-:Y:S01]  /*3cc0*/  @!PT LDS RZ, [RZ] ;  /* 0x00000000fffff984 */ /* 0x000fe20000000800 */
[----:B------:R-:W-:Y:S01]  /*3cd0*/  @!PT LDS RZ, [RZ] ;  /* 0x00000000fffff984 */ /* 0x000fe20000000800 */
[----:B------:R-:W-:Y:S01]  /*3ce0*/  @!PT LDS RZ, [RZ] ;  /* 0x00000000fffff984 */ /* 0x000fe20000000800 */
[----:B------:R1:W-:Y:S01]  /*3cf0*/  LDGSTS.E.BYPASS.LTC128B.128 [R251+0xc100], [R6.64], !P5 ;  /* 0x0c10000006fb7fae */ /* 0x0003e2000e901d5e */
[C-C-:B------:R-:W-:Y:S02]  /*3d00*/  IADD3 R12, P6, P1, R5.reuse, 0x100, R6.reuse ;  /* 0x00000100050c7810 */ /* 0x140fe400079de006 */
[----:B------:R-:W-:Y:S01]  /*3d10*/  IADD3 R8, P0, R6, UR19, RZ ;  /* 0x0000001306087c10 */ /* 0x000fe2000ff1e0ff */
[----:B------:R1:W-:Y:S01]  /*3d20*/  LDGSTS.E.BYPASS.LTC128B.128 [R251+0xf100], [R6.64+0x80], !P4 ;  /* 0x0f10008006fb7fae */ /* 0x0003e2000e101d5e */
[----:B------:R-:W-:Y:S02]  /*3d30*/  IADD3.X R13, RZ, UR4, R7, P6, P1 ;  /* 0x00000004ff0d7c10 */ /* 0x000fe4000b7e2407 */
[----:B------:R-:W-:Y:S01]  /*3d40*/  IADD3 R10, P6, P1, R5, 0x180, R6 ;  /* 0x00000180050a7810 */ /* 0x000fe200079de006 */
[----:B------:R1:W-:Y:S01]  /*3d50*/  LDGSTS.E.BYPASS.LTC128B.128 [R251+0x12100], [R6.64+0x100], !P3 ;  /* 0x1210010006fb7fae */ /* 0x0003e2000d901d5e */
[----:B------:R-:W-:-:S02]  /*3d60*/  IADD3.X R9, R7, UR4, RZ, P0, !PT ;  /* 0x0000000407097c10 */ /* 0x000fc400087fe4ff */
[----:B------:R-:W-:Y:S01]  /*3d70*/  IADD3.X R11, RZ, UR4, R7, P6, P1 ;  /* 0x00000004ff0b7c10 */ /* 0x000fe2000b7e2407 */
[----:B------:R1:W-:Y:S04]  /*3d80*/  LDGSTS.E.BYPASS.LTC128B.128 [R251+0x15100], [R6.64+0x180], !P2 ;  /* 0x1510018006fb7fae */ /* 0x0003e8000d101d5e */
[----:B------:R2:W-:Y:S04]  /*3d90*/  LDGSTS.E.BYPASS.LTC128B.128 [R251+0xd100], [R8.64], !P5 ;  /* 0x0d10000008fb7fae */ /* 0x0005e8000e901d5e */
[----:B------:R2:W-:Y:S04]  /*3da0*/  LDGSTS.E.BYPASS.LTC128B.128 [R251+0x10100], [R14.64], !P4 ;  /* 0x101000000efb7fae */ /* 0x0005e8000e101d5e */
[----:B------:R2:W-:Y:S04]  /*3db0*/  LDGSTS.E.BYPASS.LTC128B.128 [R251+0x13100], [R12.64], !P3 ;  /* 0x131000000cfb7fae */ /* 0x0005e8000d901d5e */
[----:B------:R2:W-:Y:S01]  /*3dc0*/  LDGSTS.E.BYPASS.LTC128B.128 [R251+0x16100], [R10.64], !P2 ;  /* 0x161000000afb7fae */ /* 0x0005e2000d101d5e */
[----:B-1----:R-:W-:-:S04]  /*3dd0*/  IADD3 R6, P0, R8, UR19, RZ ;  /* 0x0000001308067c10 */ /* 0x002fc8000ff1e0ff */
[----:B------:R-:W-:-:S05]  /*3de0*/  IADD3.X R7, R9, UR4, RZ, P0, !PT ;  /* 0x0000000409077c10 */ /* 0x000fca00087fe4ff */
[----:B------:R2:W-:Y:S04]  /*3df0*/  LDGSTS.E.BYPASS.LTC128B.128 [R251+0xe100], [R6.64], !P5 ;  /* 0x0e10000006fb7fae */ /* 0x0005e8000e901d5e */
[----:B------:R2:W-:Y:S04]  /*3e00*/  LDGSTS.E.BYPASS.LTC128B.128 [R251+0x11100], [R6.64+0x80], !P4 ;  /* 0x1110008006fb7fae */ /* 0x0005e8000e101d5e */
[----:B------:R2:W-:Y:S04]  /*3e10*/  LDGSTS.E.BYPASS.LTC128B.128 [R251+0x14100], [R6.64+0x100], !P3 ;  /* 0x1410010006fb7fae */ /* 0x0005e8000d901d5e */
[----:B------:R2:W-:Y:S02]  /*3e20*/  LDGSTS.E.BYPASS.LTC128B.128 [R251+0x17100], [R6.64+0x180], !P2 ;  /* 0x1710018006fb7fae */ /* 0x0005e4000d101d5e */
.L_x_1355:
[----:B---3--:R-:W-:Y:S01]  /*3e30*/  FMUL.FTZ R0, R80, c[0x0][0x320] ;  /* 0x0000c80050007a20 */ /* 0x008fe20000410000 */
[----:B--2---:R-:W-:Y:S01]  /*3e40*/  LEA.HI R7, R128, R127, RZ, 0x2 ;  /* 0x0000007f80077211 */ /* 0x004fe200078f10ff */
[----:B------:R-:W-:Y:S01]  /*3e50*/  FMUL.FTZ R5, R71, c[0x0][0x320] ;  /* 0x0000c80047057a20 */ /* 0x000fe20000410000 */
[----:B------:R-:W-:Y:S01]  /*3e60*/  SHF.R.S32.HI R6, RZ, 0x1f, R125 ;  /* 0x0000001fff067819 */ /* 0x000fe2000001147d */
[----:B------:R1:W-:Y:S01]  /*3e70*/  MUFU.TANH R61, R0 ;  /* 0x00000000003d7308 */ /* 0x0003e20000002400 */
[----:B------:R-:W-:Y:S01]  /*3e80*/  PLOP3.LUT P1, PT, PT, PT, UP1, 0x80, 0x0 ;  /* 0x000000000000781c */ /* 0x000fe20003f2f018 */
[----:B------:R-:W-:Y:S01]  /*3e90*/  UIADD3 UR16, UR12, UR16, URZ ;  /* 0x000000100c107290 */ /* 0x000fe2000fffe03f */
[-C--:B------:R-:W-:Y:S01]  /*3ea0*/  LEA.HI R6, R6, R125.reuse, RZ, 0x3 ;  /* 0x0000007d06067211 */ /* 0x080fe200078f18ff */
[----:B------:R-:W-:Y:S01]  /*3eb0*/  STL [R1+0x4c], R222 ;  /* 0x00004cde01007387 */ /* 0x000fe20000100800 */
[----:B------:R-:W-:Y:S01]  /*3ec0*/  PLOP3.LUT P0, PT, PT, PT, UP1, 0x80, 0x0 ;  /* 0x000000000000781c */ /* 0x000fe20003f0f018 */
[----:B------:R-:W-:Y:S01]  /*3ed0*/  IMAD.SHL.U32 R217, R4, 0x2, RZ ;  /* 0x0000000204d97824 */ /* 0x000fe200078e00ff */
[----:B------:R-:W-:Y:S01]  /*3ee0*/  LOP3.LUT R6, R6, 0xffffff8, RZ, 0xc0, !PT ;  /* 0x0ffffff806067812 */ /* 0x000fe200078ec0ff */
[----:B------:R-:W-:Y:S01]  /*3ef0*/  STL [R1+0x48], R221 ;  /* 0x000048dd01007387 */ /* 0x000fe20000100800 */
[----:B------:R-:W-:Y:S01]  /*3f00*/  ULDC.64 UR4, c[0x0][0x2c8] ;  /* 0x0000b20000047ab9 */ /* 0x000fe20000000a00 */
[--C-:B------:R-:W-:Y:S01]  /*3f10*/  IMAD R218, R3, 0x2, R217.reuse ;  /* 0x0000000203da7824 */ /* 0x100fe200078e02d9 */
[----:B------:R-:W-:Y:S01]  /*3f20*/  IADD3 R10, -R6, R125, RZ ;  /* 0x0000007d060a7210 */ /* 0x000fe20007ffe1ff */
[----:B------:R-:W-:Y:S01]  /*3f30*/  STL [R1+0x44], R216 ;  /* 0x000044d801007387 */ /* 0x000fe20000100800 */
[----:B------:R-:W-:-:S02]  /*3f40*/  IMAD R220, R2, 0x2, R217 ;  /* 0x0000000202dc7824 */ /* 0x000fc400078e02d9 */
[----:B------:R-:W-:Y:S01]  /*3f50*/  IMAD R219, R2, 0x2, R218 ;  /* 0x0000000202db7824 */ /* 0x000fe200078e02da */
[----:B------:R-:W-:Y:S01]  /*3f60*/  LDSM.16.MT88.4 R100, [R217+0x6900] ;  /* 0x00690000d964783b */ /* 0x000fe20000004200 */
[----:B-1----:R-:W-:-:S03]  /*3f70*/  FMUL.FTZ R0, R81, c[0x0][0x320] ;  /* 0x0000c80051007a20 */ /* 0x002fc60000410000 */
[----:B------:R-:W-:Y:S01]  /*3f80*/  LDSM.16.MT88.4 R108, [R219+0x9100] ;  /* 0x00910000db6c783b */ /* 0x000fe20000004200 */
[----:B------:R1:W-:Y:S03]  /*3f90*/  MUFU.TANH R60, R0 ;  /* 0x00000000003c7308 */ /* 0x0003e60000002400 */
[----:B------:R-:W-:Y:S04]  /*3fa0*/  LDSM.16.MT88.4 R104, [R219+0x3900] ;  /* 0x00390000db68783b */ /* 0x000fe80000004200 */
[----:B------:R-:W-:Y:S04]  /*3fb0*/  LDSM.16.MT88.4 R92, [R220+0x6900] ;  /* 0x00690000dc5c783b */ /* 0x000fe80000004200 */
[----:B------:R-:W-:Y:S01]  /*3fc0*/  LDSM.16.MT88.4 R96, [R218+0x6900] ;  /* 0x00690000da60783b */ /* 0x000fe20000004200 */
[----:B------:R-:W-:-:S03]  /*3fd0*/  UIADD3 UR24, UR24, -0x2, URZ ;  /* 0xfffffffe18187890 */ /* 0x000fc6000fffe03f */
[----:B------:R-:W0:Y:S01]  /*3fe0*/  LDGDEPBAR ;  /* 0x00000000000079af */ /* 0x000e220000000000 */
[----:B-1----:R-:W-:-:S04]  /*3ff0*/  FMUL.FTZ R0, R76, c[0x0][0x320] ;  /* 0x0000c8004c007a20 */ /* 0x002fc80000410000 */
[----:B------:R1:W-:Y:S02]  /*4000*/  MUFU.TANH R59, R0 ;  /* 0x00000000003b7308 */ /* 0x0003e40000002400 */
[----:B-1----:R-:W-:-:S06]  /*4010*/  FMUL.FTZ R0, R77, c[0x0][0x320] ;  /* 0x0000c8004d007a20 */ /* 0x002fcc0000410000 */
        /* <DEDUP_REMOVED lines=28> */
[----:B------:R1:W-:Y:S08]  /*41e0*/  MUFU.TANH R20, R5 ;  /* 0x0000000500147308 */ /* 0x0003f00000002400 */
[----:B------:R2:W-:Y:S01]  /*41f0*/  MUFU.TANH R45, R0 ;  /* 0x00000000002d7308 */ /* 0x0005e20000002400 */
[----:B-1----:R-:W-:Y:S01]  /*4200*/  LOP3.LUT R5, R7, 0xfffffffc, RZ, 0xc0, !PT ;  /* 0xfffffffc07057812 */ /* 0x002fe200078ec0ff */
[----:B------:R-:W-:-:S04]  /*4210*/  FMUL.FTZ R7, R78, c[0x0][0x320] ;  /* 0x0000c8004e077a20 */ /* 0x000fc80000410000 */
[----:B------:R-:W-:Y:S02]  /*4220*/  IMAD.IADD R5, R127, 0x1, -R5 ;  /* 0x000000017f057824 */ /* 0x000fe400078e0a05 */
[----:B------:R1:W-:Y:S01]  /*4230*/  MUFU.TANH R33, R7 ;  /* 0x0000000700217308 */ /* 0x0003e20000002400 */
[----:B--2---:R-:W-:-:S07]  /*4240*/  FMUL.FTZ R0, R21, c[0x0][0x320] ;  /* 0x0000c80015007a20 */ /* 0x004fce0000410000 */
[----:B------:R2:W-:Y:S01]  /*4250*/  MUFU.TANH R44, R0 ;  /* 0x00000000002c7308 */ /* 0x0005e20000002400 */
[----:B-1----:R-:W-:-:S04]  /*4260*/  LEA.HI R7, R5, R5, RZ, 0x1 ;  /* 0x0000000505077211 */ /* 0x002fc800078f08ff */
[----:B------:R-:W-:Y:S01]  /*4270*/  LOP3.LUT R7, R7, 0x1ffffffe, RZ, 0xc0, !PT ;  /* 0x1ffffffe07077812 */ /* 0x000fe200078ec0ff */
[----:B--2---:R-:W-:-:S04]  /*4280*/  FMUL.FTZ R0, R40, c[0x0][0x320] ;  /* 0x0000c80028007a20 */ /* 0x004fc80000410000 */
[----:B------:R-:W-:Y:S01]  /*4290*/  IMAD.IADD R7, R5, 0x1, -R7 ;  /* 0x0000000105077824 */ /* 0x000fe200078e0a07 */
[----:B------:R1:W-:Y:S01]  /*42a0*/  MUFU.TANH R29, R0 ;  /* 0x00000000001d7308 */ /* 0x0003e20000002400 */
[----:B------:R-:W-:Y:S02]  /*42b0*/  FMUL.FTZ R5, R23, c[0x0][0x320] ;  /* 0x0000c80017057a20 */ /* 0x000fe40000410000 */
[----:B-1----:R-:W-:-:S05]  /*42c0*/  FMUL.FTZ R0, R41, c[0x0][0x320] ;  /* 0x0000c80029007a20 */ /* 0x002fca0000410000 */
[----:B------:R1:W-:Y:S02]  /*42d0*/  MUFU.TANH R28, R0 ;  /* 0x00000000001c7308 */ /* 0x0003e40000002400 */
[----:B-1----:R-:W-:-:S06]  /*42e0*/  FMUL.FTZ R0, R85, c[0x0][0x320] ;  /* 0x0000c80055007a20 */ /* 0x002fcc0000410000 */
[----:B------:R1:W2:Y:S02]  /*42f0*/  MUFU.TANH R13, R0 ;  /* 0x00000000000d7308 */ /* 0x0002a40000002400 */
[----:B-1----:R-:W-:-:S06]  /*4300*/  FMUL.FTZ R0, R84, c[0x0][0x320] ;  /* 0x0000c80054007a20 */ /* 0x002fcc0000410000 */
[----:B------:R1:W3:Y:S02]  /*4310*/  MUFU.TANH R11, R0 ;  /* 0x00000000000b7308 */ /* 0x0002e40000002400 */
[----:B-1----:R-:W-:-:S06]  /*4320*/  FMUL.FTZ R0, R36, c[0x0][0x320] ;  /* 0x0000c80024007a20 */ /* 0x002fcc0000410000 */
[----:B------:R1:W4:Y:S02]  /*4330*/  MUFU.TANH R21, R0 ;  /* 0x0000000000157308 */ /* 0x0003240000002400 */
        /* <DEDUP_REMOVED lines=13> */
[----:B------:R1:W1:Y:S02]  /*4410*/  MUFU.TANH R18, R0 ;  /* 0x0000000000127308 */ /* 0x0002640000002400 */
[----:B-1----:R-:W-:-:S06]  /*4420*/  FMUL.FTZ R0, R30, c[0x0][0x320] ;  /* 0x0000c8001e007a20 */ /* 0x002fcc0000410000 */
[----:B------:R1:W-:Y:S02]  /*4430*/  MUFU.TANH R40, R0 ;  /* 0x0000000000287308 */ /* 0x0003e40000002400 */
[----:B-1----:R-:W-:-:S06]  /*4440*/  FMUL.FTZ R0, R31, c[0x0][0x320] ;  /* 0x0000c8001f007a20 */ /* 0x002fcc0000410000 */
[----:B------:R1:W-:Y:S02]  /*4450*/  MUFU.TANH R31, R0 ;  /* 0x00000000001f7308 */ /* 0x0003e40000002400 */
[----:B-1----:R-:W-:-:S06]  /*4460*/  FMUL.FTZ R0, R87, c[0x0][0x320] ;  /* 0x0000c80057007a20 */ /* 0x002fcc0000410000 */
[----:B------:R1:W1:Y:S02]  /*4470*/  MUFU.TANH R15, R0 ;  /* 0x00000000000f7308 */ /* 0x0002640000002400 */
[----:B-1----:R-:W-:Y:S02]  /*4480*/  FMUL.FTZ R0, R70, c[0x0][0x320] ;  /* 0x0000c80046007a20 */ /* 0x002fe40000410000 */
[----:B------:R-:W-:Y:S04]  /*4490*/  LDSM.16.MT88.4 R68, [R218+0x3100] ;  /* 0x00310000da44783b */ /* 0x000fe80000004200 */
[----:B------:R1:W-:Y:S02]  /*44a0*/  MUFU.TANH R24, R0 ;  /* 0x0000000000187308 */ /* 0x0003e40000002400 */
[----:B-1----:R-:W-:-:S06]  /*44b0*/  FMUL.FTZ R0, R26, c[0x0][0x320] ;  /* 0x0000c8001a007a20 */ /* 0x002fcc0000410000 */
[----:B------:R1:W-:Y:S02]  /*44c0*/  MUFU.TANH R30, R0 ;  /* 0x00000000001e7308 */ /* 0x0003e40000002400 */
[----:B-1----:R-:W-:-:S06]  /*44d0*/  FMUL.FTZ R0, R27, c[0x0][0x320] ;  /* 0x0000c8001b007a20 */ /* 0x002fcc0000410000 */
[----:B------:R1:W-:Y:S02]  /*44e0*/  MUFU.TANH R27, R0 ;  /* 0x00000000001b7308 */ /* 0x0003e40000002400 */
[----:B-1----:R-:W-:-:S05]  /*44f0*/  LOP3.LUT R0, R126, 0xffffffe0, RZ, 0xc0, !PT ;  /* 0xffffffe07e007812 */ /* 0x002fca00078ec0ff */
[----:B------:R-:W-:-:S05]  /*4500*/  IMAD.IADD R0, R127, 0x1, -R0 ;  /* 0x000000017f007824 */ /* 0x000fca00078e0a00 */
[----:B------:R-:W-:-:S04]  /*4510*/  SHF.R.S32.HI R8, RZ, 0x1f, R0 ;  /* 0x0000001fff087819 */ /* 0x000fc80000011400 */
[----:B------:R-:W-:Y:S01]  /*4520*/  LEA.HI R6, R8, R0, RZ, 0x2 ;  /* 0x0000000008067211 */ /* 0x000fe200078f10ff */
[----:B------:R-:W-:Y:S02]  /*4530*/  FMUL.FTZ R8, R22, c[0x0][0x320] ;  /* 0x0000c80016087a20 */ /* 0x000fe40000410000 */
[----:B------:R1:W-:Y:S01]  /*4540*/  MUFU.TANH R22, R5 ;  /* 0x0000000500167308 */ /* 0x0003e20000002400 */
[----:B------:R-:W-:-:S05]  /*4550*/  LEA.HI.SX32 R9, R6, UR15, 0x1e ;  /* 0x0000000f06097c11 */ /* 0x000fca000f8ff2ff */
[----:B------:R-:W-:Y:S02]  /*4560*/  IMAD R9, R10, 0x10, R9 ;  /* 0x000000100a097824 */ /* 0x000fe400078e0209 */
[----:B------:R2:W-:Y:S03]  /*4570*/  MUFU.TANH R26, R8 ;  /* 0x00000008001a7308 */ /* 0x0005e60000002400 */
[----:B------:R-:W-:Y:S01]  /*4580*/  LEA R12, R7, R9, 0x3 ;  /* 0x00000009070c7211 */ /* 0x000fe200078e18ff */
[----:B------:R-:W-:-:S04]  /*4590*/  FMUL.FTZ R7, R79, c[0x0][0x320] ;  /* 0x0000c8004f077a20 */ /* 0x000fc80000410000 */
[----:B-1----:R-:W-:Y:S01]  /*45a0*/  IMAD.MOV.U32 R5, RZ, RZ, R12 ;  /* 0x000000ffff057224 */ /* 0x002fe200078e000c */
[----:B------:R1:W-:Y:S01]  /*45b0*/  MUFU.TANH R32, R7 ;  /* 0x0000000700207308 */ /* 0x0003e20000002400 */
[----:B------:R-:W-:Y:S01]  /*45c0*/  STL [R1+0x14], R12 ;  /* 0x0000140c01007387 */ /* 0x000fe20000100800 */
[----:B--2---:R-:W-:-:S05]  /*45d0*/  @P1 IMAD.HI.U32 R8, R12, c[0x0][0x2c8], RZ ;  /* 0x0000b2000c081a27 */ /* 0x004fca00078e00ff */
[----:B------:R-:W-:Y:S01]  /*45e0*/  @P0 SHF.R.U32.HI R5, RZ, c[0x0][0x2cc], R8 ;  /* 0x0000b300ff050a19 */ /* 0x000fe20000011608 */
[----:B-1----:R-:W-:-:S04]  /*45f0*/  FMUL.FTZ R7, R66, c[0x0][0x320] ;  /* 0x0000c80042077a20 */ /* 0x002fc80000410000 */
[----:B------:R-:W1:Y:S01]  /*4600*/  SHFL.IDX PT, R9, R5, RZ, 0x1c1f ;  /* 0x001c1fff05097589 */ /* 0x000e6200000e0000 */
[----:B------:R1:W-:Y:S03]  /*4610*/  MUFU.TANH R16, R7 ;  /* 0x0000000700107308 */ /* 0x0003e60000002400 */
[----:B------:R2:W1:Y:S02]  /*4620*/  SHFL.IDX PT, R8, R5, 0x1, 0x1c1f ;  /* 0x003c1f0005087f89 */ /* 0x00046400000e0000 */
[----:B--2---:R-:W-:Y:S01]  /*4630*/  LOP3.LUT R5, R6, 0x7ffffffc, RZ, 0xc0, !PT ;  /* 0x7ffffffc06057812 */ /* 0x004fe200078ec0ff */
[----:B------:R-:W-:-:S04]  /*4640*/  FMUL.FTZ R6, R42, c[0x0][0x320] ;  /* 0x0000c8002a067a20 */ /* 0x000fc80000410000 */
[----:B------:R-:W-:Y:S01]  /*4650*/  IMAD.IADD R5, R0, 0x1, -R5 ;  /* 0x0000000100057824 */ /* 0x000fe200078e0a05 */
[----:B------:R-:W-:Y:S01]  /*4660*/  MOV R0, UR16 ;  /* 0x0000001000007c02 */ /* 0x000fe20008000f00 */
[----:B------:R2:W-:Y:S02]  /*4670*/  MUFU.TANH R19, R6 ;  /* 0x0000000600137308 */ /* 0x0005e40000002400 */
[----:B------:R-:W-:Y:S02]  /*4680*/  IMAD.SHL.U32 R10, R5, 0x2, RZ ;  /* 0x00000002050a7824 */ /* 0x000fe400078e00ff */
[----:B------:R-:W-:-:S03]  /*4690*/  FMUL.FTZ R5, R43, c[0x0][0x320] ;  /* 0x0000c8002b057a20 */ /* 0x000fc60000410000 */
[----:B------:R-:W-:Y:S01]  /*46a0*/  IADD3 R0, -R10, 0x1, R0 ;  /* 0x000000010a007810 */ /* 0x000fe20007ffe100 */
[----:B------:R3:W-:Y:S01]  /*46b0*/  MUFU.TANH R17, R5 ;  /* 0x0000000500117308 */ /* 0x0007e20000002400 */
[----:B------:R4:W-:Y:S02]  /*46c0*/  STL [R1+0x18], R10 ;  /* 0x0000180a01007387 */ /* 0x0009e40000100800 */
[----:B------:R-:W-:-:S05]  /*46d0*/  IADD3 R0, R0, -UR13, RZ ;  /* 0x8000000d00007c10 */ /* 0x000fca000fffe0ff */
[----:B-1----:R-:W-:Y:S01]  /*46e0*/  IMAD.IADD R7, R0, 0x1, R9 ;  /* 0x0000000100077824 */ /* 0x002fe200078e0209 */
[----:B--2---:R-:W-:Y:S02]  /*46f0*/  IADD3 R6, -R10, UR16, RZ ;  /* 0x000000100a067c10 */ /* 0x004fe4000fffe1ff */
[----:B------:R-:W-:Y:S01]  /*4700*/  IADD3 R0, R0, R8, RZ ;  /* 0x0000000800007210 */ /* 0x000fe20007ffe0ff */
[----:B------:R-:W-:-:S03]  /*4710*/  FMUL.FTZ R8, R38, c[0x0][0x320] ;  /* 0x0000c80026087a20 */ /* 0x000fc60000410000 */
[----:B------:R-:W-:Y:S01]  /*4720*/  IMNMX R0, R6, R0, PT ;  /* 0x0000000006007217 */ /* 0x000fe20003800200 */
[----:B---3--:R-:W-:-:S04]  /*4730*/  FMUL.FTZ R5, R67, c[0x0][0x320] ;  /* 0x0000c80043057a20 */ /* 0x008fc80000410000 */
[----:B------:R1:W-:Y:S02]  /*4740*/  MUFU.TANH R12, R5 ;  /* 0x00000005000c7308 */ /* 0x0003e40000002400 */
[----:B-1----:R-:W-:Y:S01]  /*4750*/  IMNMX R5, R6, R7, PT ;  /* 0x0000000706057217 */ /* 0x002fe20003800200 */
[----:B------:R-:W-:-:S05]  /*4760*/  FMUL.FTZ R7, R82, c[0x0][0x320] ;  /* 0x0000c80052077a20 */ /* 0x000fca0000410000 */
[----:B------:R-:W-:Y:S01]  /*4770*/  MUFU.TANH R6, R8 ;  /* 0x0000000800067308 */ /* 0x000fe20000002400 */
[----:B------:R-:W-:Y:S01]  /*4780*/  LDSM.16.MT88.4 R80, [R218+0x3900] ;  /* 0x00390000da50783b */ /* 0x000fe20000004200 */
[C---:B------:R-:W-:Y:S02]  /*4790*/  ISETP.GT.AND P6, PT, R5.reuse, RZ, PT ;  /* 0x000000ff0500720c */ /* 0x040fe40003fc4270 */
[C---:B------:R-:W-:Y:S02]  /*47a0*/  ISETP.GT.AND P1, PT, R5.reuse, 0x1, PT ;  /* 0x000000010500780c */ /* 0x040fe40003f24270 */
[----:B------:R-:W-:Y:S02]  /*47b0*/  ISETP.GT.AND P0, PT, R5, 0x8, PT ;  /* 0x000000080500780c */ /* 0x000fe40003f04270 */
[----:B------:R1:W2:Y:S01]  /*47c0*/  MUFU.TANH R14, R7 ;  /* 0x00000007000e7308 */ /* 0x0002a20000002400 */
[----:B------:R-:W-:Y:S02]  /*47d0*/  FSEL R9, R13, -INF , P1 ;  /* 0xff8000000d097808 */ /* 0x000fe40000800000 */
[----:B------:R-:W-:-:S04]  /*47e0*/  ISETP.GT.AND P1, PT, R5, 0x10, PT ;  /* 0x000000100500780c */ /* 0x000fc80003f24270 */
[----:B------:R-:W-:Y:S02]  /*47f0*/  FSEL R34, R59, -INF , P1 ;  /* 0xff8000003b227808 */ /* 0x000fe40000800000 */
[----:B------:R-:W-:-:S04]  /*4800*/  ISETP.GT.AND P1, PT, R5, 0x19, PT ;  /* 0x000000190500780c */ /* 0x000fc80003f24270 */
[----:B------:R-:W-:Y:S02]  /*4810*/  FSEL R37, R55, -INF , P1 ;  /* 0xff80000037257808 */ /* 0x000fe40000800000 */
[----:B------:R-:W-:Y:S02]  /*4820*/  ISETP.GT.AND P1, PT, R5, 0x28, PT ;  /* 0x000000280500780c */ /* 0x000fe40003f24270 */
[----:B-1----:R-:W-:Y:S02]  /*4830*/  FSEL R7, R11, -INF , P6 ;  /* 0xff8000000b077808 */ /* 0x002fe40003000000 */
        /* <DEDUP_REMOVED lines=12> */
[----:B------:R-:W-:Y:S02]  /*4900*/  FSEL R121, R54, -INF , P1 ;  /* 0xff80000036797808 */ /* 0x000fe40000800000 */
[C---:B------:R-:W-:Y:S02]  /*4910*/  ISETP.GT.AND P6, PT, R5.reuse, 0x30, PT ;  /* 0x000000300500780c */ /* 0x040fe40003fc4270 */
[----:B------:R-:W-:-:S02]  /*4920*/  ISETP.GT.AND P1, PT, R5, 0x31, PT ;  /* 0x000000310500780c */ /* 0x000fc40003f24270 */
[----:B------:R-:W-:Y:S02]  /*4930*/  FSEL R123, R53, -INF , P0 ;  /* 0xff800000357b7808 */ /* 0x000fe40000000000 */
[----:B------:R-:W-:Y:S02]  /*4940*/  FMNMX.FTZ R133, R7, R9, !PT ;  /* 0x0000000907857209 */ /* 0x000fe40007810000 */
[----:B------:R-:W-:Y:S02]  /*4950*/  ISETP.GT.AND P0, PT, R5, 0x38, PT ;  /* 0x000000380500780c */ /* 0x000fe40003f04270 */
[----:B----4-:R-:W-:Y:S02]  /*4960*/  FSEL R197, R21, -INF , P6 ;  /* 0xff80000015c57808 */ /* 0x010fe40003000000 */
[----:B------:R-:W-:Y:S02]  /*4970*/  FSEL R196, R52, -INF , P1 ;  /* 0xff80000034c47808 */ /* 0x000fe40000800000 */
[----:B------:R-:W-:-:S02]  /*4980*/  ISETP.GT.AND P6, PT, R5, 0x39, PT ;  /* 0x000000390500780c */ /* 0x000fc40003fc4270 */
[----:B------:R-:W-:Y:S02]  /*4990*/  ISETP.GT.AND P1, PT, R5, 0x40, PT ;  /* 0x000000400500780c */ /* 0x000fe40003f24270 */
[----:B------:R-:W-:Y:S02]  /*49a0*/  FMNMX.FTZ R133, R11, R133, !PT ;  /* 0x000000850b857209 */ /* 0x000fe40007810000 */
[----:B------:R-:W-:Y:S02]  /*49b0*/  FSEL R195, R51, -INF , P0 ;  /* 0xff80000033c37808 */ /* 0x000fe40000000000 */
[----:B------:R-:W-:Y:S02]  /*49c0*/  ISETP.GT.AND P0, PT, R5, 0x41, PT ;  /* 0x000000410500780c */ /* 0x000fe40003f04270 */
[----:B------:R-:W-:Y:S02]  /*49d0*/  FSEL R194, R50, -INF , P6 ;  /* 0xff80000032c27808 */ /* 0x000fe40003000000 */
[----:B------:R-:W-:-:S02]  /*49e0*/  FSEL R202, R49, -INF , P1 ;  /* 0xff80000031ca7808 */ /* 0x000fc40000800000 */
[C---:B------:R-:W-:Y:S02]  /*49f0*/  ISETP.GT.AND P6, PT, R5.reuse, 0x48, PT ;  /* 0x000000480500780c */ /* 0x040fe40003fc4270 */
[----:B------:R-:W-:Y:S02]  /*4a00*/  ISETP.GT.AND P1, PT, R5, 0x49, PT ;  /* 0x000000490500780c */ /* 0x000fe40003f24270 */
[----:B------:R-:W-:Y:S02]  /*4a10*/  FMNMX.FTZ R133, R13, R133, !PT ;  /* 0x000000850d857209 */ /* 0x000fe40007810000 */
[----:B------:R-:W-:Y:S02]  /*4a20*/  FSEL R203, R48, -INF , P0 ;  /* 0xff80000030cb7808 */ /* 0x000fe40000000000 */
[----:B------:R-:W-:Y:S01]  /*4a30*/  ISETP.GT.AND P0, PT, R5, 0x50, PT ;  /* 0x000000500500780c */ /* 0x000fe20003f04270 */
[----:B------:R-:W-:Y:S01]  /*4a40*/  LDSM.16.MT88.4 R48, [R218+0x900] ;  /* 0x00090000da30783b */ /* 0x000fe20000004200 */
[----:B------:R-:W-:-:S02]  /*4a50*/  FSEL R204, R47, -INF , P6 ;  /* 0xff8000002fcc7808 */ /* 0x000fc40003000000 */
[----:B------:R-:W-:Y:S02]  /*4a60*/  FSEL R205, R46, -INF , P1 ;  /* 0xff8000002ecd7808 */ /* 0x000fe40000800000 */
[C---:B------:R-:W-:Y:S02]  /*4a70*/  ISETP.GT.AND P6, PT, R5.reuse, 0x51, PT ;  /* 0x000000510500780c */ /* 0x040fe40003fc4270 */
[----:B------:R-:W-:Y:S02]  /*4a80*/  ISETP.GT.AND P1, PT, R5, 0x58, PT ;  /* 0x000000580500780c */ /* 0x000fe40003f24270 */
[----:B------:R-:W-:Y:S02]  /*4a90*/  FMNMX.FTZ R133, R34, R133, !PT ;  /* 0x0000008522857209 */ /* 0x000fe40007810000 */
[----:B------:R-:W-:Y:S02]  /*4aa0*/  FSEL R215, R45, -INF , P0 ;  /* 0xff8000002dd77808 */ /* 0x000fe40000000000 */
[----:B------:R-:W-:-:S02]  /*4ab0*/  ISETP.GT.AND P0, PT, R5, 0x59, PT ;  /* 0x000000590500780c */ /* 0x000fc40003f04270 */
[----:B------:R-:W-:Y:S02]  /*4ac0*/  FSEL R206, R44, -INF , P6 ;  /* 0xff8000002cce7808 */ /* 0x000fe40003000000 */
[----:B------:R-:W-:Y:S01]  /*4ad0*/  FSEL R213, R29, -INF , P1 ;  /* 0xff8000001dd57808 */ /* 0x000fe20000800000 */
[----:B------:R-:W-:Y:S01]  /*4ae0*/  LDSM.16.MT88.4 R44, [R220+0x900] ;  /* 0x00090000dc2c783b */ /* 0x000fe20000004200 */
[----:B------:R-:W-:Y:S02]  /*4af0*/  FMNMX.FTZ R133, R35, R133, !PT ;  /* 0x0000008523857209 */ /* 0x000fe40007810000 */
[C---:B------:R-:W-:Y:S02]  /*4b00*/  ISETP.GT.AND P6, PT, R0.reuse, RZ, PT ;  /* 0x000000ff0000720c */ /* 0x040fe40003fc4270 */
[----:B------:R-:W-:Y:S02]  /*4b10*/  ISETP.GT.AND P1, PT, R0, 0x1, PT ;  /* 0x000000010000780c */ /* 0x000fe40003f24270 */
[----:B------:R-:W-:-:S02]  /*4b20*/  FSEL R212, R28, -INF , P0 ;  /* 0xff8000001cd47808 */ /* 0x000fc40000000000 */
[----:B------:R-:W-:Y:S02]  /*4b30*/  FMNMX.FTZ R133, R36, R133, !PT ;  /* 0x0000008524857209 */ /* 0x000fe40007810000 */
[----:B------:R-:W-:Y:S02]  /*4b40*/  ISETP.GT.AND P0, PT, R0, 0x8, PT ;  /* 0x000000080000780c */ /* 0x000fe40003f04270 */
[----:B------:R-:W-:Y:S02]  /*4b50*/  FSEL R8, R18, -INF , P6 ;  /* 0xff80000012087808 */ /* 0x000fe40003000000 */
[----:B------:R-:W-:Y:S02]  /*4b60*/  FSEL R10, R15, -INF , P1 ;  /* 0xff8000000f0a7808 */ /* 0x000fe40000800000 */
[----:B------:R-:W-:Y:S02]  /*4b70*/  FMNMX.FTZ R133, R37, R133, !PT ;  /* 0x0000008525857209 */ /* 0x000fe40007810000 */
[----:B------:R-:W-:-:S02]  /*4b80*/  ISETP.GT.AND P1, PT, R0, 0x9, PT ;  /* 0x000000090000780c */ /* 0x000fc40003f24270 */
[----:B--2---:R-:W-:Y:S02]  /*4b90*/  FSEL R14, R14, -INF , P0 ;  /* 0xff8000000e0e7808 */ /* 0x004fe40000000000 */
        /* <DEDUP_REMOVED lines=62> */
[----:B------:R-:W-:Y:S02]  /*4f80*/  FMNMX.FTZ R5, R198, R5, !PT ;  /* 0x00000005c6057209 */ /* 0x000fe40007810000 */
[----:B------:R-:W-:Y:S02]  /*4f90*/  FMNMX.FTZ R133, R212, R133, !PT ;  /* 0x00000085d4857209 */ /* 0x000fe40007810000 */
[----:B------:R-:W-:Y:S02]  /*4fa0*/  ISETP.GT.AND P1, PT, R0, 0x49, PT ;  /* 0x000000490000780c */ /* 0x000fe40003f24270 */
[----:B------:R-:W-:Y:S01]  /*4fb0*/  FSEL R200, R30, -INF , P0 ;  /* 0xff8000001ec87808 */ /* 0x000fe20000000000 */
[----:B------:R-:W1:Y:S01]  /*4fc0*/  SHFL.BFLY PT, R6, R133, 0x2, 0x1f ;  /* 0x0c401f0085067f89 */ /* 0x000e6200000e0000 */
[----:B------:R-:W-:-:S02]  /*4fd0*/  FMNMX.FTZ R5, R201, R5, !PT ;  /* 0x00000005c9057209 */ /* 0x000fc40007810000 */
[----:B------:R-:W-:Y:S01]  /*4fe0*/  ISETP.GT.AND P0, PT, R0, 0x50, PT ;  /* 0x000000500000780c */ /* 0x000fe20003f04270 */
[----:B------:R-:W-:Y:S01]  /*4ff0*/  LDSM.16.MT88.4 R28, [R219+0x100] ;  /* 0x00010000db1c783b */ /* 0x000fe20000004200 */
[----:B------:R-:W-:Y:S02]  /*5000*/  FSEL R199, R27, -INF , P1 ;  /* 0xff8000001bc77808 */ /* 0x000fe40000800000 */
[----:B------:R-:W-:Y:S02]  /*5010*/  FMNMX.FTZ R5, R200, R5, !PT ;  /* 0x00000005c8057209 */ /* 0x000fe40007810000 */
[----:B------:R-:W-:Y:S02]  /*5020*/  ISETP.GT.AND P1, PT, R0, 0x51, PT ;  /* 0x000000510000780c */ /* 0x000fe40003f24270 */
[----:B------:R-:W-:Y:S02]  /*5030*/  FSEL R211, R26, -INF , P0 ;  /* 0xff8000001ad37808 */ /* 0x000fe40000000000 */
[----:B------:R-:W-:Y:S01]  /*5040*/  FMNMX.FTZ R5, R199, R5, !PT ;  /* 0x00000005c7057209 */ /* 0x000fe20007810000 */
[----:B------:R-:W-:Y:S01]  /*5050*/  LDSM.16.MT88.4 R24, [R220+0x100] ;  /* 0x00010000dc18783b */ /* 0x000fe20000004200 */
        /* <DEDUP_REMOVED lines=8> */
[----:B------:R-:W-:Y:S01]  /*50e0*/  LDSM.16.MT88.4 R16, [R217+0x100] ;  /* 0x00010000d910783b */ /* 0x000fe20000004200 */
        /* <DEDUP_REMOVED lines=14> */
[----:B-1----:R-:W-:Y:S01]  /*51d0*/  FMNMX.FTZ R132, R0, R132, !PT ;  /* 0x0000008400847209 */ /* 0x002fe20007810000 */
[----:B------:R-:W-:-:S02]  /*51e0*/  FFMA.FTZ R0, R9, c[0x0][0x2d0], -R12 ;  /* 0x0000b40009007a23 */ /* 0x000fc4000001080c */
[----:B--2---:R-:W-:Y:S01]  /*51f0*/  FFMA.FTZ R5, R11, c[0x0][0x2d0], -R12 ;  /* 0x0000b4000b057a23 */ /* 0x004fe2000001080c */
[----:B------:R-:W-:-:S03]  /*5200*/  FSETP.NEU.FTZ.AND P0, PT, R132, -INF , PT ;  /* 0xff8000008400780b */ /* 0x000fc60003f1d000 */
[----:B------:R1:W-:Y:S01]  /*5210*/  MUFU.EX2 R210, R0 ;  /* 0x0000000000d27308 */ /* 0x0003e20000000800 */
[----:B---3--:R-:W-:-:S07]  /*5220*/  FFMA.FTZ R2, R35, c[0x0][0x2d0], -R12 ;  /* 0x0000b40023027a23 */ /* 0x008fce000001080c */
[----:B------:R2:W-:Y:S01]  /*5230*/  MUFU.EX2 R184, R5 ;  /* 0x0000000500b87308 */ /* 0x0005e20000000800 */
[----:B-1----:R-:W-:-:S07]  /*5240*/  FMUL.FTZ R0, R132, c[0x0][0x2d0] ;  /* 0x0000b40084007a20 */ /* 0x002fce0000410000 */
[----:B------:R1:W-:Y:S01]  /*5250*/  MUFU.EX2 R190, R2 ;  /* 0x0000000200be7308 */ /* 0x0003e20000000800 */
[----:B------:R-:W-:Y:S01]  /*5260*/  FSEL R0, R0, RZ, P0 ;  /* 0x000000ff00007208 */ /* 0x000fe20000000000 */
[----:B--2---:R-:W-:-:S04]  /*5270*/  FFMA.FTZ R5, R13, c[0x0][0x2d0], -R12 ;  /* 0x0000b4000d057a23 */ /* 0x004fc8000001080c */
[--C-:B------:R-:W-:Y:S02]  /*5280*/  FFMA.FTZ R4, R10, c[0x0][0x2d0], -R0.reuse ;  /* 0x0000b4000a047a23 */ /* 0x100fe40000010800 */
[----:B------:R2:W3:Y:S01]  /*5290*/  MUFU.EX2 R23, R5 ;  /* 0x0000000500177308 */ /* 0x0004e20000000800 */
[----:B------:R-:W-:Y:S02]  /*52a0*/  FFMA.FTZ R3, R14, c[0x0][0x2d0], -R0 ;  /* 0x0000b4000e037a23 */ /* 0x000fe40000010800 */
[----:B-1----:R-:W-:-:S05]  /*52b0*/  FFMA.FTZ R2, R36, c[0x0][0x2d0], -R12 ;  /* 0x0000b40024027a23 */ /* 0x002fca000001080c */
[----:B------:R-:W-:Y:S01]  /*52c0*/  MUFU.EX2 R209, R4 ;  /* 0x0000000400d17308 */ /* 0x000fe20000000800 */
[----:B--2---:R-:W-:Y:S01]  /*52d0*/  FFMA.FTZ R5, R8, c[0x0][0x2d0], -R0 ;  /* 0x0000b40008057a23 */ /* 0x004fe20000010800 */
[----:B---3--:R-:W-:-:S06]  /*52e0*/  MOV R14, R23 ;  /* 0x00000017000e7202 */ /* 0x008fcc0000000f00 */
[----:B------:R1:W-:Y:S01]  /*52f0*/  MUFU.EX2 R187, R2 ;  /* 0x0000000200bb7308 */ /* 0x0003e20000000800 */
[----:B------:R-:W2:Y:S01]  /*5300*/  LDSM.16.MT88.4 R20, [R218+0x100] ;  /* 0x00010000da14783b */ /* 0x000ea20000004200 */
[----:B------:R-:W-:Y:S02]  /*5310*/  F2FP.BF16.PACK_AB R8, R210, R221 ;  /* 0x000000ddd208723e */ /* 0x000fe400000010ff */
[----:B------:R-:W-:-:S04]  /*5320*/  F2FP.BF16.PACK_AB R10, R14, R184 ;  /* 0x000000b80e0a723e */ /* 0x000fc800000010ff */
[----:B------:R3:W4:Y:S01]  /*5330*/  MUFU.EX2 R188, R5 ;  /* 0x0000000500bc7308 */ /* 0x0007220000000800 */
[----:B-1----:R-:W-:-:S07]  /*5340*/  FFMA.FTZ R2, R37, c[0x0][0x2d0], -R12 ;  /* 0x0000b40025027a23 */ /* 0x002fce000001080c */
[----:B------:R1:W-:Y:S01]  /*5350*/  MUFU.EX2 R191, R3 ;  /* 0x0000000300bf7308 */ /* 0x0003e20000000800 */
[----:B---3--:R-:W3:Y:S07]  /*5360*/  LDSM.16.MT88.4 R4, [R217+0x3100] ;  /* 0x00310000d904783b */ /* 0x008eee0000004200 */
[----:B------:R2:W-:Y:S01]  /*5370*/  MUFU.EX2 R13, R2 ;  /* 0x00000002000d7308 */ /* 0x0005e20000000800 */
[----:B----4-:R-:W-:Y:S01]  /*5380*/  F2FP.BF16.PACK_AB R9, R209, R188 ;  /* 0x000000bcd109723e */ /* 0x010fe200000010ff */
[----:B-1----:R-:W-:-:S06]  /*5390*/  FFMA.FTZ R3, R15, c[0x0][0x2d0], -R0 ;  /* 0x0000b4000f037a23 */ /* 0x002fcc0000010800 */
[----:B------:R-:W1:Y:S01]  /*53a0*/  MUFU.EX2 R214, R3 ;  /* 0x0000000300d67308 */ /* 0x000e620000000800 */
[----:B--2---:R-:W-:-:S07]  /*53b0*/  FFMA.FTZ R2, R33, c[0x0][0x2d0], -R0 ;  /* 0x0000b40021027a23 */ /* 0x004fce0000010800 */
[----:B------:R2:W-:Y:S01]  /*53c0*/  MUFU.EX2 R222, R2 ;  /* 0x0000000200de7308 */ /* 0x0005e20000000800 */
[----:B-1----:R-:W-:Y:S01]  /*53d0*/  F2FP.BF16.PACK_AB R11, R214, R191 ;  /* 0x000000bfd60b723e */ /* 0x002fe200000010ff */
[----:B------:R-:W-:-:S06]  /*53e0*/  IMAD.MOV.U32 R3, RZ, RZ, R216 ;  /* 0x000000ffff037224 */ /* 0x000fcc00078e00d8 */
[----:B------:R-:W-:Y:S01]  /*53f0*/  HMMA.16816.F32.BF16 R76, R8, R20, RZ ;  /* 0x00000014084c723c */ /* 0x000fe200000418ff */
[----:B--2---:R-:W-:-:S04]  /*5400*/  FFMA.FTZ R2, R32, c[0x0][0x2d0], -R0 ;  /* 0x0000b40020027a23 */ /* 0x004fc80000010800 */
[----:B------:R1:W2:Y:S03]  /*5410*/  MUFU.EX2 R252, R2 ;  /* 0x0000000200fc7308 */ /* 0x0002a60000000800 */
[C---:B------:R-:W-:Y:S08]  /*5420*/  HMMA.16816.F32.BF16 R72, R8.reuse, R22, RZ ;  /* 0x000000160848723c */ /* 0x040ff000000418ff */
[----:B------:R-:W-:Y:S01]  /*5430*/  HMMA.16816.F32.BF16 R60, R8, R24, RZ ;  /* 0x00000018083c723c */ /* 0x000fe200000418ff */
[----:B-1----:R-:W-:-:S02]  /*5440*/  FFMA.FTZ R2, R38, c[0x0][0x2d0], -R0 ;  /* 0x0000b40026027a23 */ /* 0x002fc40000010800 */
[----:B------:R-:W1:Y:S05]  /*5450*/  LDSM.16.MT88.4 R36, [R217+0x3900] ;  /* 0x00390000d924783b */ /* 0x000e6a0000004200 */
[C---:B------:R-:W-:Y:S01]  /*5460*/  HMMA.16816.F32.BF16 R52, R8.reuse, R26, RZ ;  /* 0x0000001a0834723c */ /* 0x040fe200000418ff */
[----:B------:R4:W-:Y:S07]  /*5470*/  MUFU.EX2 R186, R2 ;  /* 0x0000000200ba7308 */ /* 0x0009ee0000000800 */
[C---:B------:R-:W-:Y:S08]  /*5480*/  HMMA.16816.F32.BF16 R32, R8.reuse, R28, RZ ;  /* 0x0000001c0820723c */ /* 0x040ff000000418ff */
[----:B---3--:R-:W-:Y:S01]  /*5490*/  HMMA.16816.F32.BF16 R24, R8, R4, RZ ;  /* 0x000000040818723c */ /* 0x008fe200000418ff */
[----:B----4-:R-:W-:-:S02]  /*54a0*/  FFMA.FTZ R2, R64, c[0x0][0x2d0], -R0 ;  /* 0x0000b40040027a23 */ /* 0x010fc40000010800 */
[----:B------:R-:W3:Y:S02]  /*54b0*/  LDSM.16.MT88.4 R64, [R220+0x3100] ;  /* 0x00310000dc40783b */ /* 0x000ee40000004200 */
[----:B------:R-:W4:Y:S02]  /*54c0*/  MUFU.EX2 R189, R2 ;  /* 0x0000000200bd7308 */ /* 0x000f240000000800 */
[----:B------:R-:W-:Y:S01]  /*54d0*/  F2FP.BF16.PACK_AB R4, R190, R208 ;  /* 0x000000d0be04723e */ /* 0x000fe200000010ff */
[----:B------:R-:W-:Y:S01]  /*54e0*/  HMMA.16816.F32.BF16 R20, R8, R6, RZ ;  /* 0x000000060814723c */ /* 0x000fe200000418ff */
[----:B--2---:R-:W-:-:S06]  /*54f0*/  F2FP.BF16.PACK_AB R5, R252, R222 ;  /* 0x000000defc05723e */ /* 0x004fcc00000010ff */
[----:B------:R-:W-:Y:S01]  /*5500*/  F2FP.BF16.PACK_AB R6, R13, R187 ;  /* 0x000000bb0d06723e */ /* 0x000fe200000010ff */
[----:B------:R-:W-:Y:S01]  /*5510*/  HMMA.16816.F32.BF16 R28, R8, R30, RZ ;  /* 0x0000001e081c723c */ /* 0x000fe200000418ff */
[----:B----4-:R-:W-:Y:S01]  /*5520*/  F2FP.BF16.PACK_AB R7, R189, R186 ;  /* 0x000000babd07723e */ /* 0x010fe200000010ff */
[----:B------:R-:W-:-:S06]  /*5530*/  FFMA.FTZ R2, R120, c[0x0][0x2d0], -R12 ;  /* 0x0000b40078027a23 */ /* 0x000fcc000001080c */
[C---:B------:R-:W-:Y:S01]  /*5540*/  HMMA.16816.F32.BF16 R88, R8.reuse, R16, RZ ;  /* 0x000000100858723c */ /* 0x040fe200000418ff */
[----:B------:R2:W-:Y:S07]  /*5550*/  MUFU.EX2 R216, R2 ;  /* 0x0000000200d87308 */ /* 0x0005ee0000000800 */
[C---:B------:R-:W-:Y:S08]  /*5560*/  HMMA.16816.F32.BF16 R84, R8.reuse, R18, RZ ;  /* 0x000000120854723c */ /* 0x040ff000000418ff */
[----:B------:R-:W-:Y:S01]  /*5570*/  HMMA.16816.F32.BF16 R16, R8, R68, RZ ;  /* 0x000000440810723c */ /* 0x000fe200000418ff */
[----:B--2---:R-:W-:-:S07]  /*5580*/  FFMA.FTZ R2, R122, c[0x0][0x2d0], -R12 ;  /* 0x0000b4007a027a23 */ /* 0x004fce000001080c */
[C---:B-1----:R-:W-:Y:S08]  /*5590*/  HMMA.16816.F32.BF16 R164, R4.reuse, R36, R24 ;  /* 0x0000002404a4723c */ /* 0x042ff00000041818 */
[C---:B------:R-:W-:Y:S01]  /*55a0*/  HMMA.16816.F32.BF16 R128, R4.reuse, R38, R20 ;  /* 0x000000260480723c */ /* 0x040fe20000041814 */
[----:B------:R-:W1:Y:S07]  /*55b0*/  LDSM.16.MT88.4 R36, [R219+0x3100] ;  /* 0x00310000db24783b */ /* 0x000e6e0000004200 */
[C---:B------:R-:W-:Y:S01]  /*55c0*/  HMMA.16816.F32.BF16 R172, R4.reuse, R44, R60 ;  /* 0x0000002c04ac723c */ /* 0x040fe2000004183c */
[----:B------:R-:W-:Y:S07]  /*55d0*/  LDSM.16.MT88.4 R60, [R217+0x9100] ;  /* 0x00910000d93c783b */ /* 0x000fee0000004200 */
[C---:B------:R-:W-:Y:S01]  /*55e0*/  HMMA.16816.F32.BF16 R148, R4.reuse, R46, R52 ;  /* 0x0000002e0494723c */ /* 0x040fe20000041834 */
[----:B------:R-:W-:Y:S04]  /*55f0*/  LDSM.16.MT88.4 R44, [R220+0x6100] ;  /* 0x00610000dc2c783b */ /* 0x000fe80000004200 */
[----:B------:R-:W-:Y:S03]  /*5600*/  LDSM.16.MT88.4 R52, [R218+0x9100] ;  /* 0x00910000da34783b */ /* 0x000fe60000004200 */
[C---:B------:R-:W-:Y:S01]  /*5610*/  HMMA.16816.F32.BF16 R124, R4.reuse, R42, R28 ;  /* 0x0000002a047c723c */ /* 0x040fe2000004181c */
[----:B------:R-:W2:Y:S07]  /*5620*/  LDSM.16.MT88.4 R28, [R220+0x3900] ;  /* 0x00390000dc1c783b */ /* 0x000eae0000004200 */
[----:B------:R-:W-:Y:S01]  /*5630*/  HMMA.16816.F32.BF16 R168, R4, R40, R32 ;  /* 0x0000002804a8723c */ /* 0x000fe20000041820 */
[----:B------:R-:W4:Y:S04]  /*5640*/  LDSM.16.MT88.4 R32, [R217+0x6100] ;  /* 0x00610000d920783b */ /* 0x000f280000004200 */
[----:B------:R-:W1:Y:S03]  /*5650*/  LDSM.16.MT88.4 R40, [R218+0x6100] ;  /* 0x00610000da28783b */ /* 0x000e660000004200 */
[----:B------:R-:W-:Y:S08]  /*5660*/  HMMA.16816.F32.BF16 R24, R8, R70, RZ ;  /* 0x000000460818723c */ /* 0x000ff000000418ff */
[C---:B------:R-:W-:Y:S08]  /*5670*/  HMMA.16816.F32.BF16 R180, R4.reuse, R48, R76 ;  /* 0x0000003004b4723c */ /* 0x040ff0000004184c */
[C---:B------:R-:W-:Y:S01]  /*5680*/  HMMA.16816.F32.BF16 R152, R4.reuse, R50, R72 ;  /* 0x000000320498723c */ /* 0x040fe20000041848 */
[----:B------:R-:W2:Y:S07]  /*5690*/  LDSM.16.MT88.4 R48, [R219+0x6100] ;  /* 0x00610000db30783b */ /* 0x000eae0000004200 */
[----:B------:R-:W-:Y:S08]  /*56a0*/  HMMA.16816.F32.BF16 R176, R4, R80, R16 ;  /* 0x0000005004b0723c */ /* 0x000ff00000041810 */
[C---:B---3--:R-:W-:Y:S08]  /*56b0*/  HMMA.16816.F32.BF16 R20, R8.reuse, R64, RZ ;  /* 0x000000400814723c */ /* 0x048ff000000418ff */
[----:B------:R-:W-:Y:S01]  /*56c0*/  HMMA.16816.F32.BF16 R16, R8, R66, RZ ;  /* 0x000000420810723c */ /* 0x000fe200000418ff */
[----:B------:R-:W3:Y:S07]  /*56d0*/  LDSM.16.MT88.4 R64, [R220+0x9100] ;  /* 0x00910000dc40783b */ /* 0x000eee0000004200 */
[----:B------:R-:W-:Y:S08]  /*56e0*/  HMMA.16816.F32.BF16 R140, R4, R82, R24 ;  /* 0x00000052048c723c */ /* 0x000ff00000041818 */
[----:B-1----:R-:W-:Y:S08]  /*56f0*/  HMMA.16816.F32.BF16 R76, R8, R38, RZ ;  /* 0x00000026084c723c */ /* 0x002ff000000418ff */
[C---:B------:R-:W-:Y:S01]  /*5700*/  HMMA.16816.F32.BF16 R136, R4.reuse, R56, R88 ;  /* 0x000000380488723c */ /* 0x040fe20000041858 */
[----:B------:R-:W1:Y:S07]  /*5710*/  LDSM.16.MT88.4 R88, [R219+0x6900] ;  /* 0x00690000db58783b */ /* 0x000e6e0000004200 */
[----:B--2---:R-:W-:Y:S08]  /*5720*/  HMMA.16816.F32.BF16 R156, R4, R28, R20 ;  /* 0x0000001c049c723c */ /* 0x004ff00000041814 */
[C---:B------:R-:W-:Y:S08]  /*5730*/  HMMA.16816.F32.BF16 R24, R8.reuse, R44, RZ ;  /* 0x0000002c0818723c */ /* 0x040ff000000418ff */
[C---:B------:R-:W-:Y:S08]  /*5740*/  HMMA.16816.F32.BF16 R20, R8.reuse, R46, RZ ;  /* 0x0000002e0814723c */ /* 0x040ff000000418ff */
[----:B------:R-:W-:Y:S08]  /*5750*/  HMMA.16816.F32.BF16 R80, R8, R36, RZ ;  /* 0x000000240850723c */ /* 0x000ff000000418ff */
[----:B------:R-:W-:Y:S08]  /*5760*/  HMMA.16816.F32.BF16 R160, R4, R30, R16 ;  /* 0x0000001e04a0723c */ /* 0x000ff00000041810 */
[C---:B----4-:R-:W-:Y:S08]  /*5770*/  HMMA.16816.F32.BF16 R72, R8.reuse, R32, RZ ;  /* 0x000000200848723c */ /* 0x050ff000000418ff */
[C---:B------:R-:W-:Y:S08]  /*5780*/  HMMA.16816.F32.BF16 R36, R8.reuse, R34, RZ ;  /* 0x000000220824723c */ /* 0x040ff000000418ff */
[C---:B------:R-:W-:Y:S08]  /*5790*/  HMMA.16816.F32.BF16 R32, R8.reuse, R40, RZ ;  /* 0x000000280820723c */ /* 0x040ff000000418ff */
[----:B------:R-:W-:Y:S08]  /*57a0*/  HMMA.16816.F32.BF16 R28, R8, R42, RZ ;  /* 0x0000002a081c723c */ /* 0x000ff000000418ff */
[----:B------:R-:W-:Y:S08]  /*57b0*/  HMMA.16816.F32.BF16 R144, R4, R58, R84 ;  /* 0x0000003a0490723c */ /* 0x000ff00000041854 */
[C---:B------:R-:W-:Y:S08]  /*57c0*/  HMMA.16816.F32.BF16 R16, R8.reuse, R48, RZ ;  /* 0x000000300810723c */ /* 0x040ff000000418ff */
[C---:B------:R-:W-:Y:S08]  /*57d0*/  HMMA.16816.F32.BF16 R40, R8.reuse, R50, RZ ;  /* 0x000000320828723c */ /* 0x040ff000000418ff */
[C---:B------:R-:W-:Y:S08]  /*57e0*/  HMMA.16816.F32.BF16 R68, R8.reuse, R60, RZ ;  /* 0x0000003c0844723c */ /* 0x040ff000000418ff */
[C---:B------:R-:W-:Y:S08]  /*57f0*/  HMMA.16816.F32.BF16 R56, R8.reuse, R52, RZ ;  /* 0x000000340838723c */ /* 0x040ff000000418ff */
[C---:B---3--:R-:W-:Y:S08]  /*5800*/  HMMA.16816.F32.BF16 R48, R8.reuse, R64, RZ ;  /* 0x000000400830723c */ /* 0x048ff000000418ff */
[C---:B------:R-:W-:Y:S08]  /*5810*/  HMMA.16816.F32.BF16 R44, R8.reuse, R66, RZ ;  /* 0x00000042082c723c */ /* 0x040ff000000418ff */
[C---:B------:R-:W-:Y:S08]  /*5820*/  HMMA.16816.F32.BF16 R60, R8.reuse, R62, RZ ;  /* 0x0000003e083c723c */ /* 0x040ff000000418ff */
[C---:B------:R-:W-:Y:S08]  /*5830*/  HMMA.16816.F32.BF16 R52, R8.reuse, R54, RZ ;  /* 0x000000360834723c */ /* 0x040ff000000418ff */
[C---:B------:R-:W-:Y:S08]  /*5840*/  HMMA.16816.F32.BF16 R84, R8.reuse, R108, RZ ;  /* 0x0000006c0854723c */ /* 0x040ff000000418ff */
[----:B------:R-:W-:Y:S01]  /*5850*/  HMMA.16816.F32.BF16 R64, R8, R110, RZ ;  /* 0x0000006e0840723c */ /* 0x000fe200000418ff */
[----:B------:R-:W2:Y:S07]  /*5860*/  LDSM.16.MT88.4 R8, [R220+0x9900] ;  /* 0x00990000dc08783b */ /* 0x000eae0000004200 */
[C---:B------:R-:W-:Y:S08]  /*5870*/  HMMA.16816.F32.BF16 R108, R4.reuse, R106, R76 ;  /* 0x0000006a046c723c */ /* 0x040ff0000004184c */
[C---:B------:R-:W-:Y:S01]  /*5880*/  HMMA.16816.F32.BF16 R76, R4.reuse, R92, R24 ;  /* 0x0000005c044c723c */ /* 0x040fe20000041818 */
[----:B------:R-:W-:Y:S07]  /*5890*/  LDSM.16.MT88.4 R24, [R219+0x9900] ;  /* 0x00990000db18783b */ /* 0x000fee0000004200 */
[C---:B------:R-:W-:Y:S01]  /*58a0*/  HMMA.16816.F32.BF16 R92, R4.reuse, R94, R20 ;  /* 0x0000005e045c723c */ /* 0x040fe20000041814 */
[----:B------:R-:W3:Y:S07]  /*58b0*/  LDSM.16.MT88.4 R20, [R217+0x9900] ;  /* 0x00990000d914783b */ /* 0x000eee0000004200 */
[C---:B------:R-:W-:Y:S08]  /*58c0*/  HMMA.16816.F32.BF16 R112, R4.reuse, R104, R80 ;  /* 0x000000680470723c */ /* 0x040ff00000041850 */
[C---:B------:R-:W-:Y:S08]  /*58d0*/  HMMA.16816.F32.BF16 R104, R4.reuse, R100, R72 ;  /* 0x000000640468723c */ /* 0x040ff00000041848 */
[C---:B-1----:R-:W-:Y:S01]  /*58e0*/  HMMA.16816.F32.BF16 R72, R4.reuse, R88, R16 ;  /* 0x000000580448723c */ /* 0x042fe20000041810 */
[----:B------:R-:W1:Y:S07]  /*58f0*/  LDSM.16.MT88.4 R16, [R218+0x9900] ;  /* 0x00990000da10783b */ /* 0x000e6e0000004200 */
[C---:B------:R-:W-:Y:S08]  /*5900*/  HMMA.16816.F32.BF16 R88, R4.reuse, R90, R40 ;  /* 0x0000005a0458723c */ /* 0x040ff00000041828 */
[C---:B--2---:R-:W-:Y:S07]  /*5910*/  HMMA.16816.F32.BF16 R40, R4.reuse, R10, R44 ;  /* 0x0000000a0428723c */ /* 0x044fee000004182c */
[----:B------:R-:W-:Y:S01]  /*5920*/  IMAD.MOV.U32 R46, RZ, RZ, R189 ;  /* 0x000000ffff2e7224 */ /* 0x000fe200078e00bd */
[----:B---3--:R-:W-:Y:S01]  /*5930*/  HMMA.16816.F32.BF16 R68, R4, R20, R68 ;  /* 0x000000140444723c */ /* 0x008fe20000041844 */
[----:B------:R2:W3:Y:S01]  /*5940*/  MUFU.EX2 R189, R2 ;  /* 0x0000000200bd7308 */ /* 0x0004e20000000800 */
[----:B------:R-:W-:Y:S01]  /*5950*/  IMAD.MOV.U32 R47, RZ, RZ, R191 ;  /* 0x000000ffff2f7224 */ /* 0x000fe200078e00bf */
[----:B------:R-:W-:Y:S01]  /*5960*/  MOV R45, R187 ;  /* 0x000000bb002d7202 */ /* 0x000fe20000000f00 */
[----:B------:R-:W-:-:S03]  /*5970*/  IMAD.MOV.U32 R44, RZ, RZ, R186 ;  /* 0x000000ffff2c7224 */ /* 0x000fc600078e00ba */
[----:B------:R-:W-:Y:S01]  /*5980*/  MOV R20, R252 ;  /* 0x000000fc00147202 */ /* 0x000fe20000000f00 */
[C---:B------:R-:W-:Y:S07]  /*5990*/  HMMA.16816.F32.BF16 R60, R4.reuse, R22, R60 ;  /* 0x00000016043c723c */ /* 0x040fee000004183c */
[----:B------:R-:W-:Y:S01]  /*59a0*/  MOV R22, R209 ;  /* 0x000000d100167202 */ /* 0x000fe20000000f00 */
[----:B------:R-:W-:Y:S01]  /*59b0*/  HMMA.16816.F32.BF16 R48, R4, R8, R48 ;  /* 0x000000080430723c */ /* 0x000fe20000041830 */
[----:B--2---:R-:W-:Y:S01]  /*59c0*/  FFMA.FTZ R2, R121, c[0x0][0x2d0], -R12 ;  /* 0x0000b40079027a23 */ /* 0x004fe2000001080c */
[----:B------:R-:W2:Y:S01]  /*59d0*/  LDSM.16.MT88.4 R8, [R217+0x1100] ;  /* 0x00110000d908783b */ /* 0x000ea20000004200 */
[----:B------:R-:W-:-:S02]  /*59e0*/  IMAD.MOV.U32 R23, RZ, RZ, R222 ;  /* 0x000000ffff177224 */ /* 0x000fc400078e00de */
[----:B------:R4:W-:Y:S03]  /*59f0*/  MUFU.EX2 R21, R2 ;  /* 0x0000000200157308 */ /* 0x0009e60000000800 */
[C---:B-1----:R-:W-:Y:S08]  /*5a00*/  HMMA.16816.F32.BF16 R56, R4.reuse, R16, R56 ;  /* 0x000000100438723c */ /* 0x042ff00000041838 */
[----:B------:R-:W-:Y:S01]  /*5a10*/  HMMA.16816.F32.BF16 R52, R4, R18, R52 ;  /* 0x000000120434723c */ /* 0x000fe20000041834 */
[----:B------:R-:W1:Y:S01]  /*5a20*/  LDSM.16.MT88.4 R16, [R218+0x1100] ;  /* 0x00110000da10783b */ /* 0x000e620000004200 */
[----:B----4-:R-:W-:-:S06]  /*5a30*/  FFMA.FTZ R2, R123, c[0x0][0x2d0], -R12 ;  /* 0x0000b4007b027a23 */ /* 0x010fcc000001080c */
[C---:B------:R-:W-:Y:S01]  /*5a40*/  HMMA.16816.F32.BF16 R100, R4.reuse, R102, R36 ;  /* 0x000000660464723c */ /* 0x040fe20000041824 */
[----:B------:R4:W1:Y:S07]  /*5a50*/  MUFU.EX2 R209, R2 ;  /* 0x0000000200d17308 */ /* 0x00086e0000000800 */
[C---:B------:R-:W-:Y:S08]  /*5a60*/  HMMA.16816.F32.BF16 R80, R4.reuse, R96, R32 ;  /* 0x000000600450723c */ /* 0x040ff00000041820 */
[----:B------:R-:W-:Y:S01]  /*5a70*/  HMMA.16816.F32.BF16 R96, R4, R98, R28 ;  /* 0x000000620460723c */ /* 0x000fe2000004181c */
[----:B----4-:R-:W-:-:S04]  /*5a80*/  FFMA.FTZ R2, R116, c[0x0][0x2d0], -R0 ;  /* 0x0000b40074027a23 */ /* 0x010fc80000010800 */
[----:B------:R4:W-:Y:S03]  /*5a90*/  MUFU.EX2 R222, R2 ;  /* 0x0000000200de7308 */ /* 0x0009e60000000800 */
[C---:B------:R-:W-:Y:S07]  /*5aa0*/  HMMA.16816.F32.BF16 R36, R4.reuse, R24, R84 ;  /* 0x000000180424723c */ /* 0x040fee0000041854 */
[----:B------:R-:W-:Y:S01]  /*5ab0*/  IMAD.MOV.U32 R87, RZ, RZ, R185 ;  /* 0x000000ffff577224 */ /* 0x000fe200078e00b9 */
[----:B------:R-:W-:Y:S01]  /*5ac0*/  HMMA.16816.F32.BF16 R32, R4, R26, R64 ;  /* 0x0000001a0420723c */ /* 0x000fe20000041840 */
[----:B------:R-:W-:Y:S01]  /*5ad0*/  MOV R86, R184 ;  /* 0x000000b800567202 */ /* 0x000fe20000000f00 */
[----:B----4-:R-:W-:-:S05]  /*5ae0*/  FFMA.FTZ R2, R119, c[0x0][0x2d0], -R0 ;  /* 0x0000b40077027a23 */ /* 0x010fca0000010800 */
[----:B---3--:R-:W-:Y:S01]  /*5af0*/  F2FP.BF16.PACK_AB R4, R189, R216 ;  /* 0x000000d8bd04723e */ /* 0x008fe200000010ff */
[----:B------:R3:W4:Y:S01]  /*5b00*/  MUFU.EX2 R252, R2 ;  /* 0x0000000200fc7308 */ /* 0x0007220000000800 */
[----:B-1----:R-:W-:Y:S01]  /*5b10*/  F2FP.BF16.PACK_AB R6, R209, R21 ;  /* 0x00000015d106723e */ /* 0x002fe200000010ff */
[----:B---3--:R-:W-:Y:S01]  /*5b20*/  FFMA.FTZ R2, R118, c[0x0][0x2d0], -R0 ;  /* 0x0000b40076027a23 */ /* 0x008fe20000010800 */
[----:B----4-:R-:W-:-:S05]  /*5b30*/  F2FP.BF16.PACK_AB R5, R252, R222 ;  /* 0x000000defc05723e */ /* 0x010fca00000010ff */
[----:B------:R1:W-:Y:S02]  /*5b40*/  MUFU.EX2 R191, R2 ;  /* 0x0000000200bf7308 */ /* 0x0003e40000000800 */
[----:B-1----:R-:W-:-:S06]  /*5b50*/  FFMA.FTZ R2, R117, c[0x0][0x2d0], -R0 ;  /* 0x0000b40075027a23 */ /* 0x002fcc0000010800 */
[----:B------:R-:W1:Y:S02]  /*5b60*/  MUFU.EX2 R15, R2 ;  /* 0x00000002000f7308 */ /* 0x000e640000000800 */
[----:B-1----:R-:W-:Y:S01]  /*5b70*/  F2FP.BF16.PACK_AB R7, R15, R191 ;  /* 0x000000bf0f07723e */ /* 0x002fe200000010ff */
[----:B------:R-:W-:Y:S02]  /*5b80*/  FFMA.FTZ R2, R197, c[0x0][0x2d0], -R12 ;  /* 0x0000b400c5027a23 */ /* 0x000fe4000001080c */
[----:B------:R-:W-:-:S03]  /*5b90*/  IMAD.MOV.U32 R197, RZ, RZ, R222 ;  /* 0x000000ffffc57224 */ /* 0x000fc600078e00de */
[----:B------:R1:W-:Y:S01]  /*5ba0*/  MUFU.EX2 R222, R2 ;  /* 0x0000000200de7308 */ /* 0x0003e20000000800 */
[C---:B--2---:R-:W-:Y:S08]  /*5bb0*/  HMMA.16816.F32.BF16 R136, R4.reuse, R8, R136 ;  /* 0x000000080488723c */ /* 0x044ff00000041888 */
[----:B------:R-:W-:Y:S01]  /*5bc0*/  HMMA.16816.F32.BF16 R24, R4, R10, R144 ;  /* 0x0000000a0418723c */ /* 0x000fe20000041890 */
[----:B------:R-:W2:Y:S01]  /*5bd0*/  LDSM.16.MT88.4 R8, [R220+0x1100] ;  /* 0x00110000dc08783b */ /* 0x000ea20000004200 */
[----:B-1----:R-:W-:Y:S01]  /*5be0*/  FFMA.FTZ R2, R196, c[0x0][0x2d0], -R12 ;  /* 0x0000b400c4027a23 */ /* 0x002fe2000001080c */
[----:B------:R-:W-:-:S05]  /*5bf0*/  MOV R196, R46 ;  /* 0x0000002e00c47202 */ /* 0x000fca0000000f00 */
[C---:B------:R-:W-:Y:S08]  /*5c00*/  HMMA.16816.F32.BF16 R144, R4.reuse, R16, R180 ;  /* 0x000000100490723c */ /* 0x040ff000000418b4 */
        /* <DEDUP_REMOVED lines=18> */
[----:B------:R-:W-:Y:S01]  /*5d30*/  HMMA.16816.F32.BF16 R184, R4, R18, R108 ;  /* 0x0000001204b8723c */ /* 0x000fe2000004186c */
[----:B------:R-:W1:Y:S01]  /*5d40*/  LDSM.16.MT88.4 R16, [R218+0x7100] ;  /* 0x00710000da10783b */ /* 0x000e620000004200 */
[----:B------:R3:W-:Y:S05]  /*5d50*/  MUFU.EX2 R111, R2 ;  /* 0x00000002006f7308 */ /* 0x0007ea0000000800 */
[----:B------:R-:W-:Y:S01]  /*5d60*/  IMAD.MOV.U32 R110, RZ, RZ, R86 ;  /* 0x000000ffff6e7224 */ /* 0x000fe200078e0056 */
[----:B------:R-:W-:Y:S01]  /*5d70*/  MOV R108, R44 ;  /* 0x0000002c006c7202 */ /* 0x000fe20000000f00 */
[----:B------:R-:W-:-:S02]  /*5d80*/  IMAD.MOV.U32 R109, RZ, RZ, R87 ;  /* 0x000000ffff6d7224 */ /* 0x000fc400078e0057 */
[----:B---3--:R-:W-:Y:S02]  /*5d90*/  FFMA.FTZ R2, R195, c[0x0][0x2d0], -R12 ;  /* 0x0000b400c3027a23 */ /* 0x008fe4000001080c */
[----:B------:R-:W-:Y:S02]  /*5da0*/  IMAD.MOV.U32 R195, RZ, RZ, R13 ;  /* 0x000000ffffc37224 */ /* 0x000fe400078e000d */
[----:B------:R3:W-:Y:S01]  /*5db0*/  MUFU.EX2 R13, R2 ;  /* 0x00000002000d7308 */ /* 0x0007e20000000800 */
[C---:B--2---:R-:W-:Y:S07]  /*5dc0*/  HMMA.16816.F32.BF16 R180, R4.reuse, R8, R104 ;  /* 0x0000000804b4723c */ /* 0x044fee0000041868 */
[----:B------:R-:W-:Y:S01]  /*5dd0*/  IMAD.MOV.U32 R106, RZ, RZ, R47 ;  /* 0x000000ffff6a7224 */ /* 0x000fe200078e002f */
[----:B------:R-:W-:Y:S01]  /*5de0*/  HMMA.16816.F32.BF16 R172, R4, R10, R100 ;  /* 0x0000000a04ac723c */ /* 0x000fe20000041864 */
[----:B------:R-:W2:Y:S01]  /*5df0*/  LDSM.16.MT88.4 R8, [R220+0x7100] ;  /* 0x00710000dc08783b */ /* 0x000ea20000004200 */
[----:B------:R-:W-:Y:S01]  /*5e00*/  MOV R105, R22 ;  /* 0x0000001600697202 */ /* 0x000fe20000000f00 */
[----:B------:R-:W-:-:S02]  /*5e10*/  IMAD.MOV.U32 R104, RZ, RZ, R23 ;  /* 0x000000ffff687224 */ /* 0x000fc400078e0017 */
[----:B------:R-:W-:Y:S02]  /*5e20*/  IMAD.MOV.U32 R47, RZ, RZ, R20 ;  /* 0x000000ffff2f7224 */ /* 0x000fe400078e0014 */
[----:B------:R-:W-:Y:S01]  /*5e30*/  MOV R103, R21 ;  /* 0x0000001500677202 */ /* 0x000fe20000000f00 */
[C---:B-1----:R-:W-:Y:S01]  /*5e40*/  HMMA.16816.F32.BF16 R168, R4.reuse, R16, R80 ;  /* 0x0000001004a8723c */ /* 0x042fe20000041850 */
[----:B------:R-:W1:Y:S01]  /*5e50*/  LDSM.16.MT88.4 R20, [R219+0x7100] ;  /* 0x00710000db14783b */ /* 0x000e620000004200 */
[----:B------:R-:W-:Y:S01]  /*5e60*/  IMAD.MOV.U32 R102, RZ, RZ, R191 ;  /* 0x000000ffff667224 */ /* 0x000fe200078e00bf */
[----:B------:R-:W-:Y:S01]  /*5e70*/  MOV R100, R189 ;  /* 0x000000bd00647202 */ /* 0x000fe20000000f00 */
[----:B------:R-:W-:Y:S02]  /*5e80*/  IMAD.MOV.U32 R101, RZ, RZ, R190 ;  /* 0x000000ffff657224 */ /* 0x000fe400078e00be */
[----:B---3--:R-:W-:Y:S02]  /*5e90*/  FFMA.FTZ R2, R194, c[0x0][0x2d0], -R12 ;  /* 0x0000b400c2027a23 */ /* 0x008fe4000001080c */
[----:B------:R-:W-:Y:S01]  /*5ea0*/  HMMA.16816.F32.BF16 R164, R4, R18, R96 ;  /* 0x0000001204a4723c */ /* 0x000fe20000041860 */
[----:B------:R-:W3:Y:S01]  /*5eb0*/  LDSM.16.MT88.4 R16, [R217+0xa100] ;  /* 0x00a10000d910783b */ /* 0x000ee20000004200 */
[----:B------:R-:W-:-:S02]  /*5ec0*/  IMAD.MOV.U32 R107, RZ, RZ, R45 ;  /* 0x000000ffff6b7224 */ /* 0x000fc400078e002d */
[----:B------:R-:W-:-:S04]  /*5ed0*/  IMAD.MOV.U32 R194, RZ, RZ, R47 ;  /* 0x000000ffffc27224 */ /* 0x000fc800078e002f */
[C---:B--2---:R-:W-:Y:S08]  /*5ee0*/  HMMA.16816.F32.BF16 R148, R4.reuse, R8, R76 ;  /* 0x000000080494723c */ /* 0x044ff0000004184c */
[C---:B------:R-:W-:Y:S01]  /*5ef0*/  HMMA.16816.F32.BF16 R96, R4.reuse, R10, R92 ;  /* 0x0000000a0460723c */ /* 0x040fe2000004185c */
[----:B------:R-:W2:Y:S07]  /*5f00*/  LDSM.16.MT88.4 R8, [R218+0xa100] ;  /* 0x00a10000da08783b */ /* 0x000eae0000004200 */
[C---:B-1----:R-:W-:Y:S01]  /*5f10*/  HMMA.16816.F32.BF16 R92, R4.reuse, R20, R72 ;  /* 0x00000014045c723c */ /* 0x042fe20000041848 */
[----:B------:R1:W4:Y:S06]  /*5f20*/  MUFU.EX2 R20, R2 ;  /* 0x0000000200147308 */ /* 0x00032c0000000800 */
[----:B------:R-:W-:Y:S01]  /*5f30*/  IMAD.MOV.U32 R75, RZ, RZ, R188 ;  /* 0x000000ffff4b7224 */ /* 0x000fe200078e00bc */
[----:B---3--:R-:W-:Y:S01]  /*5f40*/  HMMA.16816.F32.BF16 R84, R4, R18, R60 ;  /* 0x000000120454723c */ /* 0x008fe2000004183c */
[----:B------:R-:W-:-:S02]  /*5f50*/  IMAD.MOV.U32 R73, RZ, RZ, R252 ;  /* 0x000000ffff497224 */ /* 0x000fc400078e00fc */
[----:B------:R-:W-:-:S05]  /*5f60*/  IMAD.MOV.U32 R74, RZ, RZ, R215 ;  /* 0x000000ffff4a7224 */ /* 0x000fca00078e00d7 */
[----:B------:R-:W-:Y:S01]  /*5f70*/  HMMA.16816.F32.BF16 R188, R4, R16, R68 ;  /* 0x0000001004bc723c */ /* 0x000fe20000041844 */
[----:B------:R-:W3:Y:S01]  /*5f80*/  LDSM.16.MT88.4 R16, [R220+0xa100] ;  /* 0x00a10000dc10783b */ /* 0x000ee20000004200 */
[----:B-1----:R-:W-:Y:S01]  /*5f90*/  FFMA.FTZ R2, R134, c[0x0][0x2d0], -R0 ;  /* 0x0000b40086027a23 */ /* 0x002fe20000010800 */
[----:B------:R-:W-:Y:S02]  /*5fa0*/  MOV R134, R75 ;  /* 0x0000004b00867202 */ /* 0x000fe40000000f00 */
[----:B------:R-:W-:-:S03]  /*5fb0*/  MOV R75, R214 ;  /* 0x000000d6004b7202 */ /* 0x000fc60000000f00 */
[C---:B------:R-:W-:Y:S08]  /*5fc0*/  HMMA.16816.F32.BF16 R88, R4.reuse, R22, R88 ;  /* 0x000000160458723c */ /* 0x040ff00000041858 */
[C---:B--2---:R-:W-:Y:S01]  /*5fd0*/  HMMA.16816.F32.BF16 R80, R4.reuse, R8, R56 ;  /* 0x000000080450723c */ /* 0x044fe20000041838 */
[----:B------:R1:W-:Y:S07]  /*5fe0*/  MUFU.EX2 R56, R2 ;  /* 0x0000000200387308 */ /* 0x0003ee0000000800 */
[----:B------:R-:W-:Y:S01]  /*5ff0*/  HMMA.16816.F32.BF16 R76, R4, R10, R52 ;  /* 0x0000000a044c723c */ /* 0x000fe20000041834 */
[----:B------:R-:W2:Y:S01]  /*6000*/  LDSM.16.MT88.4 R8, [R219+0xa100] ;  /* 0x00a10000db08783b */ /* 0x000ea20000004200 */
[----:B-1----:R-:W-:-:S02]  /*6010*/  FFMA.FTZ R2, R192, c[0x0][0x2d0], -R0 ;  /* 0x0000b400c0027a23 */ /* 0x002fc40000010800 */
[----:B----4-:R-:W-:Y:S02]  /*6020*/  IMAD.MOV.U32 R192, RZ, RZ, R20 ;  /* 0x000000ffffc07224 */ /* 0x010fe400078e0014 */
[----:B------:R-:W-:Y:S01]  /*6030*/  LDSM.16.MT88.4 R20, [R217+0x1900] ;  /* 0x00190000d914783b */ /* 0x000fe20000004200 */
[----:B------:R1:W4:Y:S01]  /*6040*/  MUFU.EX2 R214, R2 ;  /* 0x0000000200d67308 */ /* 0x0003220000000800 */
[C---:B---3--:R-:W-:Y:S08]  /*6050*/  HMMA.16816.F32.BF16 R44, R4.reuse, R16, R48 ;  /* 0x00000010042c723c */ /* 0x048ff00000041830 */
[----:B------:R-:W-:Y:S01]  /*6060*/  HMMA.16816.F32.BF16 R40, R4, R18, R40 ;  /* 0x000000120428723c */ /* 0x000fe20000041828 */
[----:B------:R-:W3:Y:S01]  /*6070*/  LDSM.16.MT88.4 R16, [R218+0x1900] ;  /* 0x00190000da10783b */ /* 0x000ee20000004200 */
[----:B-1----:R-:W-:-:S02]  /*6080*/  FFMA.FTZ R2, R135, c[0x0][0x2d0], -R0 ;  /* 0x0000b40087027a23 */ /* 0x002fc40000010800 */
[----:B------:R-:W-:Y:S02]  /*6090*/  IMAD.MOV.U32 R135, RZ, RZ, R196 ;  /* 0x000000ffff877224 */ /* 0x000fe400078e00c4 */
[----:B------:R1:W-:Y:S01]  /*60a0*/  MUFU.EX2 R252, R2 ;  /* 0x0000000200fc7308 */ /* 0x0003e20000000800 */
[----:B------:R-:W-:Y:S01]  /*60b0*/  IMAD.MOV.U32 R196, RZ, RZ, R100 ;  /* 0x000000ffffc47224 */ /* 0x000fe200078e0064 */
[C---:B--2---:R-:W-:Y:S08]  /*60c0*/  HMMA.16816.F32.BF16 R36, R4.reuse, R8, R36 ;  /* 0x000000080424723c */ /* 0x044ff00000041824 */
[----:B------:R-:W-:Y:S01]  /*60d0*/  HMMA.16816.F32.BF16 R32, R4, R10, R32 ;  /* 0x0000000a0420723c */ /* 0x000fe20000041820 */
[----:B-1----:R-:W-:Y:S01]  /*60e0*/  FFMA.FTZ R2, R193, c[0x0][0x2d0], -R0 ;  /* 0x0000b400c1027a23 */ /* 0x002fe20000010800 */
[----:B------:R-:W-:Y:S01]  /*60f0*/  LDSM.16.MT88.4 R8, [R220+0x4900] ;  /* 0x00490000dc08783b */ /* 0x000fe20000004200 */
[----:B------:R-:W-:-:S02]  /*6100*/  MOV R193, R101 ;  /* 0x0000006500c17202 */ /* 0x000fc40000000f00 */
[----:B------:R-:W1:Y:S02]  /*6110*/  MUFU.EX2 R215, R2 ;  /* 0x0000000200d77308 */ /* 0x000e640000000800 */
[----:B------:R-:W-:Y:S02]  /*6120*/  F2FP.BF16.PACK_AB R4, R111, R222 ;  /* 0x000000de6f04723e */ /* 0x000fe400000010ff */
[----:B----4-:R-:W-:Y:S02]  /*6130*/  F2FP.BF16.PACK_AB R5, R214, R56 ;  /* 0x00000038d605723e */ /* 0x010fe400000010ff */
[----:B------:R-:W-:Y:S02]  /*6140*/  F2FP.BF16.PACK_AB R6, R192, R13 ;  /* 0x0000000dc006723e */ /* 0x000fe400000010ff */
[----:B-1----:R-:W-:Y:S01]  /*6150*/  F2FP.BF16.PACK_AB R7, R215, R252 ;  /* 0x000000fcd707723e */ /* 0x002fe200000010ff */
[----:B------:R-:W-:-:S06]  /*6160*/  IMAD.MOV.U32 R2, RZ, RZ, R106 ;  /* 0x000000ffff027224 */ /* 0x000fcc00078e006a */
[C---:B---3--:R-:W-:Y:S01]  /*6170*/  HMMA.16816.F32.BF16 R52, R4.reuse, R18, R28 ;  /* 0x000000120434723c */ /* 0x048fe2000004181c */
[----:B------:R-:W1:Y:S07]  /*6180*/  LDSM.16.MT88.4 R28, [R220+0x1900] ;  /* 0x00190000dc1c783b */ /* 0x000e6e0000004200 */
[C---:B------:R-:W-:Y:S08]  /*6190*/  HMMA.16816.F32.BF16 R136, R4.reuse, R20, R136 ;  /* 0x000000140488723c */ /* 0x040ff00000041888 */
[C---:B------:R-:W-:Y:S01]  /*61a0*/  HMMA.16816.F32.BF16 R48, R4.reuse, R22, R24 ;  /* 0x000000160430723c */ /* 0x040fe20000041818 */
[----:B------:R-:W2:Y:S04]  /*61b0*/  LDSM.16.MT88.4 R20, [R217+0x4900] ;  /* 0x00490000d914783b */ /* 0x000ea80000004200 */
[----:B------:R-:W-:Y:S03]  /*61c0*/  LDSM.16.MT88.4 R24, [R219+0x1900] ;  /* 0x00190000db18783b */ /* 0x000fe60000004200 */
[C---:B------:R-:W-:Y:S01]  /*61d0*/  HMMA.16816.F32.BF16 R144, R4.reuse, R16, R144 ;  /* 0x000000100490723c */ /* 0x040fe20000041890 */
[----:B------:R-:W3:Y:S07]  /*61e0*/  LDSM.16.MT88.4 R16, [R218+0x4900] ;  /* 0x00490000da10783b */ /* 0x000eee0000004200 */
[C---:B-1----:R-:W-:Y:S07]  /*61f0*/  HMMA.16816.F32.BF16 R64, R4.reuse, R30, R64 ;  /* 0x0000001e0440723c */ /* 0x042fee0000041840 */
[----:B------:R-:W-:Y:S01]  /*6200*/  IMAD.MOV.U32 R30, RZ, RZ, R56 ;  /* 0x000000ffff1e7224 */ /* 0x000fe200078e0038 */
[----:B------:R-:W-:Y:S01]  /*6210*/  HMMA.16816.F32.BF16 R152, R4, R28, R152 ;  /* 0x0000001c0498723c */ /* 0x000fe20000041898 */
[----:B------:R-:W-:-:S06]  /*6220*/  IMAD.MOV.U32 R31, RZ, RZ, R75 ;  /* 0x000000ffff1f7224 */ /* 0x000fcc00078e004b */
[----:B------:R-:W-:Y:S01]  /*6230*/  IMAD.MOV.U32 R29, RZ, RZ, R73 ;  /* 0x000000ffff1d7224 */ /* 0x000fe200078e0049 */
[----:B--2---:R-:W-:Y:S01]  /*6240*/  HMMA.16816.F32.BF16 R68, R4, R20, R124 ;  /* 0x000000140444723c */ /* 0x004fe2000004187c */
[----:B------:R-:W-:-:S07]  /*6250*/  MOV R28, R74 ;  /* 0x0000004a001c7202 */ /* 0x000fce0000000f00 */
[C---:B------:R-:W-:Y:S01]  /*6260*/  HMMA.16816.F32.BF16 R56, R4.reuse, R22, R128 ;  /* 0x000000160438723c */ /* 0x040fe20000041880 */
[----:B------:R-:W1:Y:S06]  /*6270*/  LDSM.16.MT88.4 R20, [R217+0x7900] ;  /* 0x00790000d914783b */ /* 0x000e6c0000004200 */
[----:B------:R-:W-:Y:S01]  /*6280*/  MOV R130, R192 ;  /* 0x000000c000827202 */ /* 0x000fe20000000f00 */
[----:B------:R-:W-:Y:S01]  /*6290*/  IMAD.MOV.U32 R128, RZ, RZ, R194 ;  /* 0x000000ffff807224 */ /* 0x000fe200078e00c2 */
[----:B---3--:R-:W-:Y:S01]  /*62a0*/  HMMA.16816.F32.BF16 R176, R4, R16, R176 ;  /* 0x0000001004b0723c */ /* 0x008fe200000418b0 */
[----:B------:R-:W-:Y:S01]  /*62b0*/  IMAD.MOV.U32 R129, RZ, RZ, R134 ;  /* 0x000000ffff817224 */ /* 0x000fe200078e0086 */
[----:B------:R-:W-:Y:S01]  /*62c0*/  MOV R134, R195 ;  /* 0x000000c300867202 */ /* 0x000fe20000000f00 */
[----:B------:R-:W-:Y:S01]  /*62d0*/  IMAD.MOV.U32 R192, RZ, RZ, R102 ;  /* 0x000000ffffc07224 */ /* 0x000fe200078e0066 */
[----:B------:R-:W-:Y:S01]  /*62e0*/  MOV R195, R104 ;  /* 0x0000006800c37202 */ /* 0x000fe20000000f00 */
[----:B------:R-:W-:-:S02]  /*62f0*/  IMAD.MOV.U32 R194, RZ, RZ, R103 ;  /* 0x000000ffffc27224 */ /* 0x000fc400078e0067 */
[----:B------:R-:W-:Y:S01]  /*6300*/  IMAD.MOV.U32 R131, RZ, RZ, R105 ;  /* 0x000000ffff837224 */ /* 0x000fe200078e0069 */
[C---:B------:R-:W-:Y:S01]  /*6310*/  HMMA.16816.F32.BF16 R100, R4.reuse, R18, R140 ;  /* 0x000000120464723c */ /* 0x040fe2000004188c */
[----:B------:R-:W2:Y:S06]  /*6320*/  LDSM.16.MT88.4 R16, [R218+0x7900] ;  /* 0x00790000da10783b */ /* 0x000eac0000004200 */
[----:B------:R-:W-:Y:S01]  /*6330*/  MOV R143, R107 ;  /* 0x0000006b008f7202 */ /* 0x000fe20000000f00 */
[----:B------:R-:W-:Y:S01]  /*6340*/  IMAD.MOV.U32 R142, RZ, RZ, R108 ;  /* 0x000000ffff8e7224 */ /* 0x000fe200078e006c */
[----:B------:R-:W-:Y:S01]  /*6350*/  HMMA.16816.F32.BF16 R104, R4, R8, R156 ;  /* 0x000000080468723c */ /* 0x000fe2000004189c */
[----:B------:R-:W-:Y:S01]  /*6360*/  IMAD.MOV.U32 R141, RZ, RZ, R109 ;  /* 0x000000ffff8d7224 */ /* 0x000fe200078e006d */
[----:B------:R-:W-:-:S05]  /*6370*/  MOV R140, R110 ;  /* 0x0000006e008c7202 */ /* 0x000fca0000000f00 */
[----:B------:R-:W-:Y:S01]  /*6380*/  IMAD.MOV.U32 R159, RZ, RZ, R111 ;  /* 0x000000ffff9f7224 */ /* 0x000fe200078e006f */
[C---:B------:R-:W-:Y:S08]  /*6390*/  HMMA.16816.F32.BF16 R60, R4.reuse, R26, R120 ;  /* 0x0000001a043c723c */ /* 0x040ff00000041878 */
[C---:B------:R-:W-:Y:S01]  /*63a0*/  HMMA.16816.F32.BF16 R108, R4.reuse, R10, R160 ;  /* 0x0000000a046c723c */ /* 0x040fe200000418a0 */
[----:B------:R-:W3:Y:S06]  /*63b0*/  LDSM.16.MT88.4 R8, [R220+0x7900] ;  /* 0x00790000dc08783b */ /* 0x000eec0000004200 */
[----:B------:R-:W-:Y:S01]  /*63c0*/  IMAD.MOV.U32 R160, RZ, RZ, R30 ;  /* 0x000000ffffa07224 */ /* 0x000fe200078e001e */
[----:B-1----:R-:W-:Y:S01]  /*63d0*/  HMMA.16816.F32.BF16 R120, R4, R20, R180 ;  /* 0x000000140478723c */ /* 0x002fe200000418b4 */
[----:B------:R-:W-:Y:S01]  /*63e0*/  MOV R161, R31 ;  /* 0x0000001f00a17202 */ /* 0x000fe20000000f00 */
[----:B------:R-:W-:-:S02]  /*63f0*/  IMAD.MOV.U32 R162, RZ, RZ, R28 ;  /* 0x000000ffffa27224 */ /* 0x000fc400078e001c */
[----:B------:R-:W-:Y:S02]  /*6400*/  IMAD.MOV.U32 R163, RZ, RZ, R29 ;  /* 0x000000ffffa37224 */ /* 0x000fe400078e001d */
[----:B------:R-:W-:Y:S01]  /*6410*/  LDSM.16.MT88.4 R28, [R219+0x7900] ;  /* 0x00790000db1c783b */ /* 0x000fe20000004200 */
[----:B------:R-:W-:Y:S01]  /*6420*/  IMAD.MOV.U32 R183, RZ, RZ, R192 ;  /* 0x000000ffffb77224 */ /* 0x000fe200078e00c0 */
[C---:B------:R-:W-:Y:S01]  /*6430*/  HMMA.16816.F32.BF16 R124, R4.reuse, R22, R172 ;  /* 0x00000016047c723c */ /* 0x040fe200000418ac */
[----:B------:R-:W-:Y:S01]  /*6440*/  IMAD.MOV.U32 R182, RZ, RZ, R194 ;  /* 0x000000ffffb67224 */ /* 0x000fe200078e00c2 */
[----:B------:R-:W1:Y:S01]  /*6450*/  LDSM.16.MT88.4 R20, [R217+0xa900] ;  /* 0x00a90000d914783b */ /* 0x000e620000004200 */
[----:B------:R-:W-:Y:S02]  /*6460*/  IMAD.MOV.U32 R181, RZ, RZ, R163 ;  /* 0x000000ffffb57224 */ /* 0x000fe400078e00a3 */
[----:B------:R-:W-:Y:S02]  /*6470*/  IMAD.MOV.U32 R180, RZ, RZ, R140 ;  /* 0x000000ffffb47224 */ /* 0x000fe400078e008c */
[----:B------:R-:W-:Y:S01]  /*6480*/  MOV R172, R159 ;  /* 0x0000009f00ac7202 */ /* 0x000fe20000000f00 */
[----:B------:R-:W-:Y:S01]  /*6490*/  HMMA.16816.F32.BF16 R72, R4, R24, R116 ;  /* 0x000000180448723c */ /* 0x000fe20000041874 */
[----:B------:R-:W4:Y:S01]  /*64a0*/  LDSM.16.MT88.4 R24, [R219+0x4900] ;  /* 0x00490000db18783b */ /* 0x000f220000004200 */
[----:B------:R-:W-:Y:S01]  /*64b0*/  IMAD.MOV.U32 R174, RZ, RZ, R2 ;  /* 0x000000ffffae7224 */ /* 0x000fe200078e0002 */
[----:B------:R-:W-:Y:S01]  /*64c0*/  MOV R175, R135 ;  /* 0x0000008700af7202 */ /* 0x000fe20000000f00 */
[----:B------:R-:W-:-:S02]  /*64d0*/  FFMA.FTZ R2, R202, c[0x0][0x2d0], -R12 ;  /* 0x0000b400ca027a23 */ /* 0x000fc4000001080c */
[----:B------:R-:W-:Y:S02]  /*64e0*/  IMAD.MOV.U32 R173, RZ, RZ, R129 ;  /* 0x000000ffffad7224 */ /* 0x000fe400078e0081 */
[C---:B--2---:R-:W-:Y:S08]  /*64f0*/  HMMA.16816.F32.BF16 R168, R4.reuse, R16, R168 ;  /* 0x0000001004a8723c */ /* 0x044ff000000418a8 */
[C---:B------:R-:W-:Y:S01]  /*6500*/  HMMA.16816.F32.BF16 R156, R4.reuse, R18, R164 ;  /* 0x00000012049c723c */ /* 0x040fe200000418a4 */
[----:B------:R-:W-:Y:S07]  /*6510*/  LDSM.16.MT88.4 R16, [R218+0xa900] ;  /* 0x00a90000da10783b */ /* 0x000fee0000004200 */
[C---:B---3--:R-:W-:Y:S08]  /*6520*/  HMMA.16816.F32.BF16 R164, R4.reuse, R8, R148 ;  /* 0x0000000804a4723c */ /* 0x048ff00000041894 */
[C---:B------:R-:W-:Y:S01]  /*6530*/  HMMA.16816.F32.BF16 R148, R4.reuse, R10, R96 ;  /* 0x0000000a0494723c */ /* 0x040fe20000041860 */
[----:B------:R-:W2:Y:S06]  /*6540*/  LDSM.16.MT88.4 R8, [R220+0xa900] ;  /* 0x00a90000dc08783b */ /* 0x000eac0000004200 */
[----:B------:R-:W-:Y:S01]  /*6550*/  IMAD.MOV.U32 R99, RZ, RZ, R160 ;  /* 0x000000ffff637224 */ /* 0x000fe200078e00a0 */
[----:B-1----:R-:W-:Y:S01]  /*6560*/  HMMA.16816.F32.BF16 R188, R4, R20, R188 ;  /* 0x0000001404bc723c */ /* 0x002fe200000418bc */
[----:B------:R-:W-:Y:S01]  /*6570*/  IMAD.MOV.U32 R98, RZ, RZ, R161 ;  /* 0x000000ffff627224 */ /* 0x000fe200078e00a1 */
[----:B------:R-:W-:Y:S01]  /*6580*/  MOV R97, R162 ;  /* 0x000000a200617202 */ /* 0x000fe20000000f00 */
[----:B------:R-:W-:Y:S01]  /*6590*/  IMAD.MOV.U32 R202, RZ, RZ, R99 ;  /* 0x000000ffffca7224 */ /* 0x000fe200078e0063 */
[----:B------:R-:W-:-:S03]  /*65a0*/  MOV R96, R141 ;  /* 0x0000008d00607202 */ /* 0x000fc60000000f00 */
[----:B------:R-:W-:Y:S01]  /*65b0*/  MOV R21, R193 ;  /* 0x000000c100157202 */ /* 0x000fe20000000f00 */
[----:B----4-:R-:W-:Y:S01]  /*65c0*/  HMMA.16816.F32.BF16 R116, R4, R26, R184 ;  /* 0x0000001a0474723c */ /* 0x010fe200000418b8 */
[----:B------:R-:W-:-:S06]  /*65d0*/  MOV R20, R195 ;  /* 0x000000c300147202 */ /* 0x000fcc0000000f00 */
        /* <DEDUP_REMOVED lines=8> */
[----:B------:R-:W-:Y:S01]  /*6660*/  HMMA.16816.F32.BF16 R112, R4, R24, R112 ;  /* 0x000000180470723c */ /* 0x000fe20000041870 */
[----:B------:R1:W-:Y:S01]  /*6670*/  MUFU.EX2 R210, R2 ;  /* 0x0000000200d27308 */ /* 0x0003e20000000800 */
[----:B------:R-:W3:Y:S01]  /*6680*/  LDSM.16.MT88.4 R24, [R219+0xa900] ;  /* 0x00a90000db18783b */ /* 0x000ee20000004200 */
[----:B------:R-:W-:Y:S01]  /*6690*/  IMAD.MOV.U32 R87, RZ, RZ, R131 ;  /* 0x000000ffff577224 */ /* 0x000fe200078e0083 */
[----:B------:R-:W-:Y:S01]  /*66a0*/  MOV R84, R208 ;  /* 0x000000d000547202 */ /* 0x000fe20000000f00 */
[----:B------:R-:W-:-:S03]  /*66b0*/  IMAD.MOV.U32 R85, RZ, RZ, R209 ;  /* 0x000000ffff557224 */ /* 0x000fc600078e00d1 */
[C---:B------:R-:W-:Y:S07]  /*66c0*/  HMMA.16816.F32.BF16 R160, R4.reuse, R28, R92 ;  /* 0x0000001c04a0723c */ /* 0x040fee000004185c */
[----:B------:R-:W-:Y:S01]  /*66d0*/  MOV R93, R128 ;  /* 0x00000080005d7202 */ /* 0x000fe20000000f00 */
[----:B------:R-:W-:Y:S01]  /*66e0*/  IMAD.MOV.U32 R92, RZ, RZ, R130 ;  /* 0x000000ffff5c7224 */ /* 0x000fe200078e0082 */
[----:B--2---:R-:W-:Y:S01]  /*66f0*/  HMMA.16816.F32.BF16 R40, R4, R10, R40 ;  /* 0x0000000a0428723c */ /* 0x004fe20000041828 */
[----:B-1----:R-:W-:-:S02]  /*6700*/  FFMA.FTZ R2, R203, c[0x0][0x2d0], -R12 ;  /* 0x0000b400cb027a23 */ /* 0x002fc4000001080c */
[----:B------:R-:W-:Y:S02]  /*6710*/  IMAD.MOV.U32 R95, RZ, RZ, R142 ;  /* 0x000000ffff5f7224 */ /* 0x000fe400078e008e */
[----:B------:R1:W2:Y:S01]  /*6720*/  MUFU.EX2 R212, R2 ;  /* 0x0000000200d47308 */ /* 0x0002a20000000800 */
[----:B------:R-:W-:Y:S02]  /*6730*/  IMAD.MOV.U32 R94, RZ, RZ, R143 ;  /* 0x000000ffff5e7224 */ /* 0x000fe400078e008f */
[----:B------:R-:W-:Y:S01]  /*6740*/  HMMA.16816.F32.BF16 R128, R4, R16, R80 ;  /* 0x000000100480723c */ /* 0x000fe20000041850 */
[----:B------:R-:W-:-:S07]  /*6750*/  IMAD.MOV.U32 R203, RZ, RZ, R98 ;  /* 0x000000ffffcb7224 */ /* 0x000fce00078e0062 */
[----:B------:R-:W-:Y:S01]  /*6760*/  HMMA.16816.F32.BF16 R80, R4, R18, R76 ;  /* 0x000000120450723c */ /* 0x000fe2000004184c */
[----:B------:R-:W-:Y:S01]  /*6770*/  LDSM.16.MT88.4 R16, [R218+0x2100] ;  /* 0x00210000da10783b */ /* 0x000fe20000004200 */
[----:B-1----:R-:W-:Y:S01]  /*6780*/  FFMA.FTZ R2, R204, c[0x0][0x2d0], -R12 ;  /* 0x0000b400cc027a23 */ /* 0x002fe2000001080c */
[----:B------:R-:W-:-:S05]  /*6790*/  MOV R204, R97 ;  /* 0x0000006100cc7202 */ /* 0x000fca0000000f00 */
[C---:B------:R-:W-:Y:S01]  /*67a0*/  HMMA.16816.F32.BF16 R76, R4.reuse, R8, R44 ;  /* 0x00000008044c723c */ /* 0x040fe2000004182c */
[----:B------:R1:W-:Y:S01]  /*67b0*/  MUFU.EX2 R213, R2 ;  /* 0x0000000200d57308 */ /* 0x0003e20000000800 */
[----:B------:R-:W4:Y:S06]  /*67c0*/  LDSM.16.MT88.4 R8, [R217+0x2100] ;  /* 0x00210000d908783b */ /* 0x000f2c0000004200 */
[C---:B------:R-:W-:Y:S08]  /*67d0*/  HMMA.16816.F32.BF16 R140, R4.reuse, R30, R88 ;  /* 0x0000001e048c723c */ /* 0x040ff00000041858 */
[----:B---3--:R-:W-:Y:S01]  /*67e0*/  HMMA.16816.F32.BF16 R36, R4, R24, R36 ;  /* 0x000000180424723c */ /* 0x008fe20000041824 */
[----:B-1----:R-:W-:-:S02]  /*67f0*/  FFMA.FTZ R2, R205, c[0x0][0x2d0], -R12 ;  /* 0x0000b400cd027a23 */ /* 0x002fc4000001080c */
[----:B------:R-:W-:Y:S02]  /*6800*/  IMAD.MOV.U32 R205, RZ, RZ, R96 ;  /* 0x000000ffffcd7224 */ /* 0x000fe400078e0060 */
[----:B------:R1:W3:Y:S03]  /*6810*/  MUFU.EX2 R211, R2 ;  /* 0x0000000200d37308 */ /* 0x0002e60000000800 */
[----:B------:R-:W-:Y:S07]  /*6820*/  HMMA.16816.F32.BF16 R32, R4, R26, R32 ;  /* 0x0000001a0420723c */ /* 0x000fee0000041820 */
[----:B--2---:R-:W-:Y:S01]  /*6830*/  F2FP.BF16.PACK_AB R4, R212, R210 ;  /* 0x000000d2d404723e */ /* 0x004fe200000010ff */
[----:B-1----:R-:W-:Y:S01]  /*6840*/  FFMA.FTZ R2, R198, c[0x0][0x2d0], -R0 ;  /* 0x0000b400c6027a23 */ /* 0x002fe20000010800 */
[----:B---3--:R-:W-:Y:S01]  /*6850*/  F2FP.BF16.PACK_AB R6, R211, R213 ;  /* 0x000000d5d306723e */ /* 0x008fe200000010ff */
[----:B------:R-:W-:-:S02]  /*6860*/  IMAD.MOV.U32 R198, RZ, RZ, R95 ;  /* 0x000000ffffc67224 */ /* 0x000fc400078e005f */
[----:B------:R1:W-:Y:S02]  /*6870*/  MUFU.EX2 R134, R2 ;  /* 0x0000000200867308 */ /* 0x0003e40000000800 */
[----:B-1----:R-:W-:Y:S01]  /*6880*/  FFMA.FTZ R2, R201, c[0x0][0x2d0], -R0 ;  /* 0x0000b400c9027a23 */ /* 0x002fe20000010800 */
[----:B------:R-:W-:-:S05]  /*6890*/  MOV R201, R94 ;  /* 0x0000005e00c97202 */ /* 0x000fca0000000f00 */
[----:B------:R1:W2:Y:S02]  /*68a0*/  MUFU.EX2 R135, R2 ;  /* 0x0000000200877308 */ /* 0x0002a40000000800 */
[----:B-1----:R-:W-:Y:S01]  /*68b0*/  FFMA.FTZ R2, R200, c[0x0][0x2d0], -R0 ;  /* 0x0000b400c8027a23 */ /* 0x002fe20000010800 */
[----:B--2---:R-:W-:Y:S01]  /*68c0*/  F2FP.BF16.PACK_AB R5, R135, R134 ;  /* 0x000000868705723e */ /* 0x004fe200000010ff */
[----:B------:R-:W-:-:S04]  /*68d0*/  IMAD.MOV.U32 R200, RZ, RZ, R93 ;  /* 0x000000ffffc87224 */ /* 0x000fc800078e005d */
[----:B------:R1:W-:Y:S02]  /*68e0*/  MUFU.EX2 R208, R2 ;  /* 0x0000000200d07308 */ /* 0x0003e40000000800 */
[----:B-1----:R-:W-:Y:S02]  /*68f0*/  FFMA.FTZ R2, R199, c[0x0][0x2d0], -R0 ;  /* 0x0000b400c7027a23 */ /* 0x002fe40000010800 */
[----:B------:R-:W-:-:S04]  /*6900*/  IMAD.MOV.U32 R199, RZ, RZ, R92 ;  /* 0x000000ffffc77224 */ /* 0x000fc800078e005c */
[----:B------:R-:W1:Y:S02]  /*6910*/  MUFU.EX2 R209, R2 ;  /* 0x0000000200d17308 */ /* 0x000e640000000800 */
[----:B-1----:R-:W-:Y:S02]  /*6920*/  F2FP.BF16.PACK_AB R7, R209, R208 ;  /* 0x000000d0d107723e */ /* 0x002fe400000010ff */
[----:B------:R-:W-:-:S05]  /*6930*/  MOV R2, R21 ;  /* 0x0000001500027202 */ /* 0x000fca0000000f00 */
[C---:B----4-:R-:W-:Y:S08]  /*6940*/  HMMA.16816.F32.BF16 R136, R4.reuse, R8, R136 ;  /* 0x000000080488723c */ /* 0x050ff00000041888 */
[C---:B------:R-:W-:Y:S01]  /*6950*/  HMMA.16816.F32.BF16 R24, R4.reuse, R10, R48 ;  /* 0x0000000a0418723c */ /* 0x040fe20000041830 */
[----:B------:R-:W1:Y:S07]  /*6960*/  LDSM.16.MT88.4 R8, [R220+0x2100] ;  /* 0x00210000dc08783b */ /* 0x000e6e0000004200 */
[C---:B------:R-:W-:Y:S08]  /*6970*/  HMMA.16816.F32.BF16 R144, R4.reuse, R16, R144 ;  /* 0x000000100490723c */ /* 0x040ff00000041890 */
[C---:B------:R-:W-:Y:S01]  /*6980*/  HMMA.16816.F32.BF16 R28, R4.reuse, R18, R52 ;  /* 0x00000012041c723c */ /* 0x040fe20000041834 */
[----:B------:R-:W2:Y:S07]  /*6990*/  LDSM.16.MT88.4 R16, [R219+0x2100] ;  /* 0x00210000db10783b */ /* 0x000eae0000004200 */
[C---:B-1----:R-:W-:Y:S08]  /*69a0*/  HMMA.16816.F32.BF16 R152, R4.reuse, R8, R152 ;  /* 0x000000080498723c */ /* 0x042ff00000041898 */
[C---:B------:R-:W-:Y:S01]  /*69b0*/  HMMA.16816.F32.BF16 R88, R4.reuse, R10, R64 ;  /* 0x0000000a0458723c */ /* 0x040fe20000041840 */
[----:B------:R-:W1:Y:S06]  /*69c0*/  LDSM.16.MT88.4 R8, [R217+0x5100] ;  /* 0x00510000d908783b */ /* 0x000e6c0000004200 */
[----:B------:R-:W-:Y:S01]  /*69d0*/  IMAD.MOV.U32 R66, RZ, RZ, R87 ;  /* 0x000000ffff427224 */ /* 0x000fe200078e0057 */
[----:B--2---:R-:W-:Y:S01]  /*69e0*/  HMMA.16816.F32.BF16 R72, R4, R16, R72 ;  /* 0x000000100448723c */ /* 0x004fe20000041848 */
[----:B------:R-:W-:-:S02]  /*69f0*/  IMAD.MOV.U32 R67, RZ, RZ, R20 ;  /* 0x000000ffff437224 */ /* 0x000fc400078e0014 */
[----:B------:R-:W-:Y:S01]  /*6a00*/  LDSM.16.MT88.4 R20, [R218+0x8100] ;  /* 0x00810000da14783b */ /* 0x000fe20000004200 */
[----:B------:R-:W-:Y:S01]  /*6a10*/  IMAD.MOV.U32 R65, RZ, RZ, R172 ;  /* 0x000000ffff417224 */ /* 0x000fe200078e00ac */
[----:B------:R-:W-:Y:S01]  /*6a20*/  MOV R172, R184 ;  /* 0x000000b800ac7202 */ /* 0x000fe20000000f00 */
[----:B------:R-:W-:Y:S02]  /*6a30*/  IMAD.MOV.U32 R64, RZ, RZ, R202 ;  /* 0x000000ffff407224 */ /* 0x000fe400078e00ca */
[C---:B------:R-:W-:Y:S01]  /*6a40*/  HMMA.16816.F32.BF16 R60, R4.reuse, R18, R60 ;  /* 0x00000012043c723c */ /* 0x040fe2000004183c */
[----:B------:R-:W2:Y:S07]  /*6a50*/  LDSM.16.MT88.4 R16, [R218+0x5100] ;  /* 0x00510000da10783b */ /* 0x000eae0000004200 */
[C---:B-1----:R-:W-:Y:S08]  /*6a60*/  HMMA.16816.F32.BF16 R68, R4.reuse, R8, R68 ;  /* 0x000000080444723c */ /* 0x042ff00000041844 */
[C---:B------:R-:W-:Y:S01]  /*6a70*/  HMMA.16816.F32.BF16 R44, R4.reuse, R10, R56 ;  /* 0x0000000a042c723c */ /* 0x040fe20000041838 */
[----:B------:R-:W1:Y:S06]  /*6a80*/  LDSM.16.MT88.4 R8, [R220+0x5100] ;  /* 0x00510000dc08783b */ /* 0x000e6c0000004200 */
[----:B------:R-:W-:Y:S01]  /*6a90*/  IMAD.MOV.U32 R58, RZ, RZ, R84 ;  /* 0x000000ffff3a7224 */ /* 0x000fe200078e0054 */
[----:B--2---:R-:W-:Y:S01]  /*6aa0*/  HMMA.16816.F32.BF16 R176, R4, R16, R176 ;  /* 0x0000001004b0723c */ /* 0x004fe200000418b0 */
[----:B------:R-:W-:Y:S01]  /*6ab0*/  IMAD.MOV.U32 R57, RZ, RZ, R85 ;  /* 0x000000ffff397224 */ /* 0x000fe200078e0055 */
[----:B------:R-:W-:-:S02]  /*6ac0*/  MOV R56, R86 ;  /* 0x0000005600387202 */ /* 0x000fc40000000f00 */
[----:B------:R-:W-:-:S04]  /*6ad0*/  MOV R59, R203 ;  /* 0x000000cb003b7202 */ /* 0x000fc80000000f00 */
        /* <DEDUP_REMOVED lines=8> */
[C---:B------:R-:W-:Y:S07]  /*6b60*/  HMMA.16816.F32.BF16 R108, R4.reuse, R20, R168 ;  /* 0x00000014046c723c */ /* 0x040fee00000418a8 */
[----:B------:R-:W-:Y:S01]  /*6b70*/  MOV R168, R199 ;  /* 0x000000c700a87202 */ /* 0x000fe20000000f00 */
[C---:B------:R-:W-:Y:S01]  /*6b80*/  HMMA.16816.F32.BF16 R112, R4.reuse, R22, R156 ;  /* 0x000000160470723c */ /* 0x040fe2000004189c */
[----:B------:R-:W3:Y:S01]  /*6b90*/  LDSM.16.MT88.4 R20, [R217+0xb100] ;  /* 0x00b10000d914783b */ /* 0x000ee20000004200 */
        /* <DEDUP_REMOVED lines=8> */
[----:B------:R-:W-:-:S02]  /*6c20*/  IMAD.MOV.U32 R159, RZ, RZ, R200 ;  /* 0x000000ffff9f7224 */ /* 0x000fc400078e00c8 */
[----:B------:R-:W-:Y:S02]  /*6c30*/  IMAD.MOV.U32 R158, RZ, RZ, R201 ;  /* 0x000000ffff9e7224 */ /* 0x000fe400078e00c9 */
[----:B------:R-:W-:Y:S02]  /*6c40*/  FFMA.FTZ R2, R2, c[0x0][0x2d0], -R12 ;  /* 0x0000b40002027a23 */ /* 0x000fe4000001080c */
[----:B------:R-:W-:Y:S01]  /*6c50*/  IMAD.MOV.U32 R66, RZ, RZ, R174 ;  /* 0x000000ffff427224 */ /* 0x000fe200078e00ae */
[----:B------:R-:W-:Y:S01]  /*6c60*/  HMMA.16816.F32.BF16 R104, R4, R10, R124 ;  /* 0x0000000a0468723c */ /* 0x000fe2000004187c */
[----:B------:R-:W1:Y:S01]  /*6c70*/  LDSM.16.MT88.4 R8, [R219+0x8100] ;  /* 0x00810000db08783b */ /* 0x000e620000004200 */
[----:B------:R-:W-:Y:S02]  /*6c80*/  IMAD.MOV.U32 R173, RZ, RZ, R175 ;  /* 0x000000ffffad7224 */ /* 0x000fe400078e00af */
[----:B------:R-:W-:Y:S02]  /*6c90*/  IMAD.MOV.U32 R175, RZ, RZ, R185 ;  /* 0x000000ffffaf7224 */ /* 0x000fe400078e00b9 */
[----:B------:R-:W-:-:S02]  /*6ca0*/  IMAD.MOV.U32 R174, RZ, RZ, R186 ;  /* 0x000000ffffae7224 */ /* 0x000fc400078e00ba */
[C---:B--2---:R-:W-:Y:S07]  /*6cb0*/  HMMA.16816.F32.BF16 R120, R4.reuse, R18, R148 ;  /* 0x000000120478723c */ /* 0x044fee0000041894 */
[----:B------:R-:W-:Y:S01]  /*6cc0*/  IMAD.MOV.U32 R151, RZ, RZ, R206 ;  /* 0x000000ffff977224 */ /* 0x000fe200078e00ce */
[----:B------:R-:W-:Y:S01]  /*6cd0*/  HMMA.16816.F32.BF16 R116, R4, R16, R164 ;  /* 0x000000100474723c */ /* 0x000fe200000418a4 */
[----:B------:R-:W2:Y:S02]  /*6ce0*/  LDSM.16.MT88.4 R16, [R218+0xb100] ;  /* 0x00b10000da10783b */ /* 0x000ea40000004200 */
[----:B------:R-:W-:-:S04]  /*6cf0*/  IMAD.MOV.U32 R150, RZ, RZ, R151 ;  /* 0x000000ffff967224 */ /* 0x000fc800078e0097 */
[----:B------:R-:W-:Y:S01]  /*6d00*/  MOV R164, R187 ;  /* 0x000000bb00a47202 */ /* 0x000fe20000000f00 */
[----:B------:R-:W-:Y:S01]  /*6d10*/  IMAD.MOV.U32 R165, RZ, RZ, R196 ;  /* 0x000000ffffa57224 */ /* 0x000fe200078e00c4 */
[----:B------:R-:W-:Y:S01]  /*6d20*/  MOV R167, R207 ;  /* 0x000000cf00a77202 */ /* 0x000fe20000000f00 */
[----:B------:R-:W-:Y:S01]  /*6d30*/  IMAD.MOV.U32 R166, RZ, RZ, R197 ;  /* 0x000000ffffa67224 */ /* 0x000fe200078e00c5 */
[----:B------:R-:W-:Y:S01]  /*6d40*/  MOV R151, R164 ;  /* 0x000000a400977202 */ /* 0x000fe20000000f00 */
[----:B------:R-:W-:Y:S01]  /*6d50*/  IMAD.MOV.U32 R164, RZ, RZ, R165 ;  /* 0x000000ffffa47224 */ /* 0x000fe200078e00a5 */
[C---:B---3--:R-:W-:Y:S01]  /*6d60*/  HMMA.16816.F32.BF16 R188, R4.reuse, R20, R188 ;  /* 0x0000001404bc723c */ /* 0x048fe200000418bc */
        /* <DEDUP_REMOVED lines=14> */
[C---:B-1----:R-:W-:Y:S01]  /*6e50*/  HMMA.16816.F32.BF16 R124, R4.reuse, R8, R160 ;  /* 0x00000008047c723c */ /* 0x042fe200000418a0 */
[----:B------:R1:W-:Y:S07]  /*6e60*/  MUFU.EX2 R13, R2 ;  /* 0x00000002000d7308 */ /* 0x0003ee0000000800 */
[C---:B------:R-:W-:Y:S01]  /*6e70*/  HMMA.16816.F32.BF16 R184, R4.reuse, R10, R140 ;  /* 0x0000000a04b8723c */ /* 0x040fe2000004188c */
[----:B------:R-:W3:Y:S04]  /*6e80*/  LDSM.16.MT88.4 R8, [R220+0xb100] ;  /* 0x00b10000dc08783b */ /* 0x000ee80000004200 */
[----:B------:R-:W-:Y:S03]  /*6e90*/  LDSM.16.MT88.4 R140, [R217+0x2900] ;  /* 0x00290000d98c783b */ /* 0x000fe60000004200 */
[----:B--2---:R-:W-:Y:S01]  /*6ea0*/  HMMA.16816.F32.BF16 R196, R4, R16, R128 ;  /* 0x0000001004c4723c */ /* 0x004fe20000041880 */
[----:B-1----:R-:W-:-:S02]  /*6eb0*/  FFMA.FTZ R2, R150, c[0x0][0x2d0], -R12 ;  /* 0x0000b40096027a23 */ /* 0x002fc4000001080c */
        /* <DEDUP_REMOVED lines=19> */
[----:B------:R1:W2:Y:S01]  /*6ff0*/  MUFU.EX2 R14, R2 ;  /* 0x00000002000e7308 */ /* 0x0002a20000000800 */
[----:B------:R-:W4:Y:S01]  /*7000*/  LDSM.16.MT88.4 R16, [R219+0xb100] ;  /* 0x00b10000db10783b */ /* 0x000f220000004200 */
[----:B------:R-:W-:-:S05]  /*7010*/  FFMA.FTZ R3, R3, c[0x0][0x2d0], -R0 ;  /* 0x0000b40003037a23 */ /* 0x000fca0000010800 */
[C---:B------:R-:W-:Y:S08]  /*7020*/  HMMA.16816.F32.BF16 R192, R4.reuse, R22, R192 ;  /* 0x0000001604c0723c */ /* 0x040ff000000418c0 */
[C---:B---3--:R-:W-:Y:S01]  /*7030*/  HMMA.16816.F32.BF16 R204, R4.reuse, R8, R76 ;  /* 0x0000000804cc723c */ /* 0x048fe2000004184c */
[----:B-1----:R-:W-:Y:S02]  /*7040*/  FFMA.FTZ R2, R150, c[0x0][0x2d0], -R12 ;  /* 0x0000b40096027a23 */ /* 0x002fe4000001080c */
[----:B------:R-:W-:Y:S01]  /*7050*/  IMAD.MOV.U32 R150, RZ, RZ, R151 ;  /* 0x000000ffff967224 */ /* 0x000fe200078e0097 */
[----:B------:R-:W-:Y:S01]  /*7060*/  MOV R151, R164 ;  /* 0x000000a400977202 */ /* 0x000fe20000000f00 */
        /* <DEDUP_REMOVED lines=19> */
[----:B-1----:R-:W-:Y:S01]  /*71a0*/  FFMA.FTZ R2, R150, c[0x0][0x2d0], -R12 ;  /* 0x0000b40096027a23 */ /* 0x002fe2000001080c */
        /* <DEDUP_REMOVED lines=20> */
[C---:B----4-:R-:W-:Y:S01]  /*72f0*/  HMMA.16816.F32.BF16 R36, R4.reuse, R16, R36 ;  /* 0x000000100424723c */ /* 0x050fe20000041824 */
[----:B------:R1:W3:Y:S07]  /*7300*/  MUFU.EX2 R15, R2 ;  /* 0x00000002000f7308 */ /* 0x0002ee0000000800 */
[----:B------:R-:W-:Y:S01]  /*7310*/  HMMA.16816.F32.BF16 R32, R4, R18, R32 ;  /* 0x000000120420723c */ /* 0x000fe20000041820 */
[----:B--2---:R-:W-:Y:S01]  /*7320*/  F2FP.BF16.PACK_AB R128, R14, R13 ;  /* 0x0000000d0e80723e */ /* 0x004fe200000010ff */
[----:B------:R-:W-:Y:S01]  /*7330*/  IMAD.MOV.U32 R78, RZ, RZ, R181 ;  /* 0x000000ffff4e7224 */ /* 0x000fe200078e00b5 */
[----:B------:R-:W-:Y:S01]  /*7340*/  MOV R77, R180 ;  /* 0x000000b4004d7202 */ /* 0x000fe20000000f00 */
[----:B------:R-:W-:Y:S01]  /*7350*/  IMAD.MOV.U32 R80, RZ, RZ, R183 ;  /* 0x000000ffff507224 */ /* 0x000fe200078e00b7 */
[----:B------:R-:W-:Y:S01]  /*7360*/  MOV R79, R182 ;  /* 0x000000b6004f7202 */ /* 0x000fe20000000f00 */
[----:B------:R-:W-:Y:S01]  /*7370*/  IMAD.MOV.U32 R76, RZ, RZ, R175 ;  /* 0x000000ffff4c7224 */ /* 0x000fe200078e00af */
[----:B------:R-:W-:Y:S01]  /*7380*/  UIMAD.WIDE.U32 UR6, UR15, UR4, URZ ;  /* 0x000000040f0672a5 */ /* 0x000fe2000f8e003f */
[----:B------:R2:W5:Y:S01]  /*7390*/  LDL.LU R222, [R1+0x4c] ;  /* 0x00004c0001de7983 */ /* 0x0005620000300800 */
[----:B-1----:R-:W-:Y:S01]  /*73a0*/  FFMA.FTZ R2, R150, c[0x0][0x2d0], -R0 ;  /* 0x0000b40096027a23 */ /* 0x002fe20000010800 */
[----:B------:R-:W-:Y:S01]  /*73b0*/  MOV R150, R151 ;  /* 0x0000009700967202 */ /* 0x000fe20000000f00 */
[----:B------:R-:W-:Y:S01]  /*73c0*/  IMAD.MOV.U32 R151, RZ, RZ, R164 ;  /* 0x000000ffff977224 */ /* 0x000fe200078e00a4 */
[----:B------:R-:W-:Y:S01]  /*73d0*/  MOV R164, R165 ;  /* 0x000000a500a47202 */ /* 0x000fe20000000f00 */
[----:B------:R1:W-:Y:S01]  /*73e0*/  MUFU.EX2 R12, R2 ;  /* 0x00000002000c7308 */ /* 0x0003e20000000800 */
[----:B------:R-:W-:Y:S01]  /*73f0*/  MOV R161, R150 ;  /* 0x0000009600a17202 */ /* 0x000fe20000000f00 */
[----:B------:R-:W-:Y:S01]  /*7400*/  IMAD.MOV.U32 R162, RZ, RZ, R151 ;  /* 0x000000ffffa27224 */ /* 0x000fe200078e0097 */
[----:B---3--:R-:W-:Y:S01]  /*7410*/  F2FP.BF16.PACK_AB R130, R15, R20 ;  /* 0x000000140f82723e */ /* 0x008fe200000010ff */
        /* <DEDUP_REMOVED lines=9> */
[----:B------:R-:W3:Y:S01]  /*74b0*/  MUFU.EX2 R4, R3 ;  /* 0x0000000300047308 */ /* 0x000ee20000000800 */
[----:B------:R-:W-:Y:S01]  /*74c0*/  LDSM.16.MT88.4 R180, [R218+0x5900] ;  /* 0x00590000dab4783b */ /* 0x000fe20000004200 */
[----:B-1----:R-:W-:-:S02]  /*74d0*/  FFMA.FTZ R2, R161, c[0x0][0x2d0], -R0 ;  /* 0x0000b400a1027a23 */ /* 0x002fc40000010800 */
[----:B------:R-:W-:Y:S01]  /*74e0*/  FFMA.FTZ R0, R23, c[0x0][0x2d0], -R0 ;  /* 0x0000b40017007a23 */ /* 0x000fe20000010800 */
[----:B------:R-:W-:Y:S01]  /*74f0*/  MOV R165, R166 ;  /* 0x000000a600a57202 */ /* 0x000fe20000000f00 */
[----:B------:R-:W-:Y:S02]  /*7500*/  IMAD.MOV.U32 R159, RZ, RZ, R168 ;  /* 0x000000ffff9f7224 */ /* 0x000fe400078e00a8 */
[----:B------:R-:W-:Y:S01]  /*7510*/  MUFU.EX2 R6, R2 ;  /* 0x0000000200067308 */ /* 0x000fe20000000800 */
[----:B------:R-:W-:Y:S01]  /*7520*/  IMAD.MOV.U32 R166, RZ, RZ, R167 ;  /* 0x000000ffffa67224 */ /* 0x000fe200078e00a7 */
[----:B------:R-:W-:Y:S01]  /*7530*/  MOV R168, R169 ;  /* 0x000000a900a87202 */ /* 0x000fe20000000f00 */
[----:B------:R-:W-:Y:S01]  /*7540*/  IMAD.MOV.U32 R169, RZ, RZ, R170 ;  /* 0x000000ffffa97224 */ /* 0x000fe200078e00aa */
[----:B------:R-:W-:Y:S01]  /*7550*/  MOV R167, R156 ;  /* 0x0000009c00a77202 */ /* 0x000fe20000000f00 */
[----:B------:R-:W-:Y:S01]  /*7560*/  IMAD.MOV.U32 R156, RZ, RZ, R157 ;  /* 0x000000ffff9c7224 */ /* 0x000fe200078e009d */
[----:B------:R-:W-:Y:S01]  /*7570*/  MOV R170, R171 ;  /* 0x000000ab00aa7202 */ /* 0x000fe20000000f00 */
[----:B------:R-:W-:Y:S01]  /*7580*/  IMAD.MOV.U32 R171, RZ, RZ, R56 ;  /* 0x000000ffffab7224 */ /* 0x000fe200078e0038 */
[----:B------:R-:W1:Y:S01]  /*7590*/  MUFU.EX2 R5, R0 ;  /* 0x0000000000057308 */ /* 0x000e620000000800 */
        /* <DEDUP_REMOVED lines=18> */
[----:B------:R-:W4:Y:S01]  /*76c0*/  LDSM.16.MT88.4 R148, [R218+0x2900] ;  /* 0x00290000da94783b */ /* 0x000f220000004200 */
[----:B------:R-:W-:Y:S01]  /*76d0*/  MOV R59, R64 ;  /* 0x00000040003b7202 */ /* 0x000fe20000000f00 */
[----:B------:R-:W-:Y:S01]  /*76e0*/  IMAD.MOV.U32 R64, RZ, RZ, R65 ;  /* 0x000000ffff407224 */ /* 0x000fe200078e0041 */
[----:B------:R-:W-:Y:S01]  /*76f0*/  MOV R65, R66 ;  /* 0x0000004200417202 */ /* 0x000fe20000000f00 */
[----:B------:R-:W-:Y:S01]  /*7700*/  IMAD.MOV.U32 R66, RZ, RZ, R67 ;  /* 0x000000ffff427224 */ /* 0x000fe200078e0043 */
[----:B---3--:R-:W-:-:S02]  /*7710*/  F2FP.BF16.PACK_AB R129, R4, R12 ;  /* 0x0000000c0481723e */ /* 0x008fc400000010ff */
[----:B-1----:R-:W-:Y:S02]  /*7720*/  F2FP.BF16.PACK_AB R131, R5, R6 ;  /* 0x000000060583723e */ /* 0x002fe400000010ff */
[----:B------:R-:W-:Y:S01]  /*7730*/  MOV R18, R174 ;  /* 0x000000ae00127202 */ /* 0x000fe20000000f00 */
[----:B------:R-:W-:Y:S01]  /*7740*/  IMAD.MOV.U32 R160, RZ, RZ, R164 ;  /* 0x000000ffffa07224 */ /* 0x000fe200078e00a4 */
[----:B------:R-:W-:Y:S01]  /*7750*/  MOV R67, R172 ;  /* 0x000000ac00437202 */ /* 0x000fe20000000f00 */
[----:B------:R-:W-:Y:S01]  /*7760*/  IMAD.MOV.U32 R172, RZ, RZ, R173 ;  /* 0x000000ffffac7224 */ /* 0x000fe200078e00ad */
[----:B------:R-:W-:Y:S01]  /*7770*/  MOV R173, R216 ;  /* 0x000000d800ad7202 */ /* 0x000fe20000000f00 */
[----:B------:R-:W-:Y:S01]  /*7780*/  HMMA.16816.F32.BF16 R136, R128, R140, R136 ;  /* 0x0000008c8088723c */ /* 0x000fe20000041888 */
[----:B------:R-:W-:Y:S01]  /*7790*/  MOV R21, R163 ;  /* 0x000000a300157202 */ /* 0x000fe20000000f00 */
[----:B------:R-:W-:Y:S01]  /*77a0*/  IMAD.MOV.U32 R162, RZ, RZ, R166 ;  /* 0x000000ffffa27224 */ /* 0x000fe200078e00a6 */
[----:B------:R-:W-:Y:S01]  /*77b0*/  MOV R161, R165 ;  /* 0x000000a500a17202 */ /* 0x000fe20000000f00 */
[----:B------:R-:W-:-:S02]  /*77c0*/  IMAD.MOV.U32 R7, RZ, RZ, R173 ;  /* 0x000000ffff077224 */ /* 0x000fc400078e00ad */
[----:B------:R-:W-:Y:S01]  /*77d0*/  IMAD.MOV.U32 R23, RZ, RZ, R169 ;  /* 0x000000ffff177224 */ /* 0x000fe200078e00a9 */
[----:B------:R-:W-:Y:S01]  /*77e0*/  MOV R17, R56 ;  /* 0x0000003800117202 */ /* 0x000fe20000000f00 */
[C---:B------:R-:W-:Y:S01]  /*77f0*/  HMMA.16816.F32.BF16 R140, R128.reuse, R142, R24 ;  /* 0x0000008e808c723c */ /* 0x040fe20000041818 */
[----:B------:R-:W-:Y:S01]  /*7800*/  @UP1 USHF.R.U32.HI UR15, URZ, UR5, UR7 ;  /* 0x000000053f0f1299 */ /* 0x000fe20008011607 */
[----:B------:R2:W5:Y:S05]  /*7810*/  LDL.LU R221, [R1+0x48] ;  /* 0x0000480001dd7983 */ /* 0x00056a0000300800 */
[----:B------:R-:W-:Y:S01]  /*7820*/  MOV R27, R172 ;  /* 0x000000ac001b7202 */ /* 0x000fe20000000f00 */
[----:B------:R-:W-:Y:S01]  /*7830*/  IMAD.MOV.U32 R164, RZ, RZ, R156 ;  /* 0x000000ffffa47224 */ /* 0x000fe200078e009c */
[----:B------:R-:W1:Y:S01]  /*7840*/  LDSM.16.MT88.4 R172, [R217+0x5900] ;  /* 0x00590000d9ac783b */ /* 0x000e620000004200 */
[----:B------:R-:W-:Y:S01]  /*7850*/  MOV R163, R167 ;  /* 0x000000a700a37202 */ /* 0x000fe20000000f00 */
[----:B------:R-:W-:Y:S01]  /*7860*/  IMAD.MOV.U32 R166, RZ, RZ, R158 ;  /* 0x000000ffffa67224 */ /* 0x000fe200078e009e */
[----:B------:R-:W-:Y:S01]  /*7870*/  MOV R165, R157 ;  /* 0x0000009d00a57202 */ /* 0x000fe20000000f00 */
[----:B----4-:R-:W-:Y:S01]  /*7880*/  HMMA.16816.F32.BF16 R144, R128, R148, R144 ;  /* 0x000000948090723c */ /* 0x010fe20000041890 */
[----:B------:R-:W-:-:S03]  /*7890*/  MOV R167, R159 ;  /* 0x0000009f00a77202 */ /* 0x000fc60000000f00 */
[----:B------:R-:W-:Y:S01]  /*78a0*/  IMAD.MOV.U32 R83, RZ, RZ, R165 ;  /* 0x000000ffff537224 */ /* 0x000fe200078e00a5 */
[----:B------:R-:W3:Y:S01]  /*78b0*/  LDSM.16.MT88.4 R156, [R220+0x2900] ;  /* 0x00290000dc9c783b */ /* 0x000ee20000004200 */
[----:B------:R-:W-:Y:S01]  /*78c0*/  MOV R82, R166 ;  /* 0x000000a600527202 */ /* 0x000fe20000000f00 */
[----:B------:R-:W-:Y:S01]  /*78d0*/  IMAD.MOV.U32 R81, RZ, RZ, R167 ;  /* 0x000000ffff517224 */ /* 0x000fe200078e00a7 */
[----:B------:R-:W-:Y:S01]  /*78e0*/  MOV R2, R66 ;  /* 0x0000004200027202 */ /* 0x000fe20000000f00 */
[----:B------:R-:W-:Y:S01]  /*78f0*/  HMMA.16816.F32.BF16 R148, R128, R150, R28 ;  /* 0x000000968094723c */ /* 0x000fe2000004181c */
[----:B------:R-:W-:Y:S01]  /*7900*/  MOV R24, R170 ;  /* 0x000000aa00187202 */ /* 0x000fe20000000f00 */
[----:B------:R-:W-:Y:S02]  /*7910*/  IMAD.MOV.U32 R25, RZ, RZ, R171 ;  /* 0x000000ffff197224 */ /* 0x000fe400078e00ab */
[----:B------:R-:W-:-:S04]  /*7920*/  IMAD.MOV.U32 R0, RZ, RZ, R65 ;  /* 0x000000ffff007224 */ /* 0x000fc800078e0041 */
[----:B------:R-:W-:Y:S01]  /*7930*/  HMMA.16816.F32.BF16 R176, R128, R180, R176 ;  /* 0x000000b480b0723c */ /* 0x000fe200000418b0 */
[----:B------:R-:W-:Y:S02]  /*7940*/  MOV R28, R164 ;  /* 0x000000a4001c7202 */ /* 0x000fe40000000f00 */
[----:B------:R-:W-:Y:S01]  /*7950*/  MOV R3, R64 ;  /* 0x0000004000037202 */ /* 0x000fe20000000f00 */
[----:B------:R-:W4:Y:S01]  /*7960*/  LDSM.16.MT88.4 R164, [R219+0x2900] ;  /* 0x00290000dba4783b */ /* 0x000f220000004200 */
[----:B------:R-:W-:-:S03]  /*7970*/  MOV R31, R168 ;  /* 0x000000a8001f7202 */ /* 0x000fc60000000f00 */
[C---:B------:R-:W-:Y:S01]  /*7980*/  HMMA.16816.F32.BF16 R180, R128.reuse, R182, R48 ;  /* 0x000000b680b4723c */ /* 0x040fe20000041830 */
[----:B------:R-:W-:Y:S01]  /*7990*/  IMAD.MOV.U32 R11, RZ, RZ, R161 ;  /* 0x000000ffff0b7224 */ /* 0x000fe200078e00a1 */
[----:B------:R-:W-:Y:S01]  /*79a0*/  MOV R8, R160 ;  /* 0x000000a000087202 */ /* 0x000fe20000000f00 */
[----:B------:R-:W-:Y:S02]  /*79b0*/  IMAD.MOV.U32 R26, RZ, RZ, R67 ;  /* 0x000000ffff1a7224 */ /* 0x000fe400078e0043 */
[----:B------:R-:W-:Y:S01]  /*79c0*/  IMAD.MOV.U32 R9, RZ, RZ, R21 ;  /* 0x000000ffff097224 */ /* 0x000fe200078e0015 */
[----:B------:R-:W-:Y:S01]  /*79d0*/  MOV R22, R58 ;  /* 0x0000003a00167202 */ /* 0x000fe20000000f00 */
[----:B------:R-:W-:Y:S01]  /*79e0*/  IMAD.MOV.U32 R50, RZ, RZ, R82 ;  /* 0x000000ffff327224 */ /* 0x000fe200078e0052 */
[----:B------:R-:W-:Y:S01]  /*79f0*/  MOV R51, R83 ;  /* 0x0000005300337202 */ /* 0x000fe20000000f00 */
[----:B-1----:R-:W-:Y:S01]  /*7a00*/  HMMA.16816.F32.BF16 R168, R128, R172, R68 ;  /* 0x000000ac80a8723c */ /* 0x002fe20000041844 */
[----:B------:R-:W-:Y:S01]  /*7a10*/  IMAD.MOV.U32 R10, RZ, RZ, R163 ;  /* 0x000000ffff0a7224 */ /* 0x000fe200078e00a3 */
[----:B------:R-:W-:Y:S01]  /*7a20*/  MOV R30, R27 ;  /* 0x0000001b001e7202 */ /* 0x000fe20000000f00 */
[----:B------:R-:W-:Y:S01]  /*7a30*/  FADD.FTZ R2, R2, R50 ;  /* 0x0000003202027221 */ /* 0x000fe20000010000 */
[----:B------:R-:W1:Y:S01]  /*7a40*/  LDSM.16.MT88.4 R64, [R219+0x5900] ;  /* 0x00590000db40783b */ /* 0x000e620000004200 */
[----:B------:R-:W-:-:S03]  /*7a50*/  FADD.FTZ R0, R0, R51 ;  /* 0x0000003300007221 */ /* 0x000fc60000010000 */
[C---:B------:R-:W-:Y:S01]  /*7a60*/  HMMA.16816.F32.BF16 R172, R128.reuse, R174, R44 ;  /* 0x000000ae80ac723c */ /* 0x040fe2000004182c */
[----:B------:R-:W-:Y:S02]  /*7a70*/  FADD.FTZ R3, R3, R0 ;  /* 0x0000000003037221 */ /* 0x000fe40000010000 */
[----:B------:R-:W-:Y:S02]  /*7a80*/  IMAD.MOV.U32 R16, RZ, RZ, R57 ;  /* 0x000000ffff107224 */ /* 0x000fe400078e0039 */
[----:B------:R-:W-:Y:S01]  /*7a90*/  IMAD.MOV.U32 R19, RZ, RZ, R59 ;  /* 0x000000ffff137224 */ /* 0x000fe200078e003b */
[----:B------:R-:W-:Y:S01]  /*7aa0*/  UIADD3 UR15, UR15, UR12, -UR13 ;  /* 0x0000000c0f0f7290 */ /* 0x000fe2000fffe80d */
[----:B------:R-:W-:Y:S01]  /*7ab0*/  MOV R44, R77 ;  /* 0x0000004d002c7202 */ /* 0x000fe20000000f00 */
[----:B------:R2:W5:Y:S01]  /*7ac0*/  LDL.LU R216, [R1+0x44] ;  /* 0x0000440001d87983 */ /* 0x0005620000300800 */
[----:B------:R-:W-:Y:S01]  /*7ad0*/  MOV R45, R25 ;  /* 0x00000019002d7202 */ /* 0x000fe20000000f00 */
[----:B------:R-:W-:Y:S01]  /*7ae0*/  IMAD.MOV.U32 R46, RZ, RZ, R24 ;  /* 0x000000ffff2e7224 */ /* 0x000fe200078e0018 */
[----:B------:R-:W-:Y:S01]  /*7af0*/  MOV R47, R31 ;  /* 0x0000001f002f7202 */ /* 0x000fe20000000f00 */
[----:B------:R-:W-:Y:S01]  /*7b00*/  FADD.FTZ R2, R44, R2 ;  /* 0x000000022c027221 */ /* 0x000fe20000010000 */
[----:B------:R-:W-:Y:S01]  /*7b10*/  MOV R24, R18 ;  /* 0x0000001200187202 */ /* 0x000fe20000000f00 */
[----:B------:R-:W-:Y:S01]  /*7b20*/  IMAD.MOV.U32 R29, RZ, RZ, R26 ;  /* 0x000000ffff1d7224 */ /* 0x000fe200078e001a */
[----:B------:R-:W-:Y:S01]  /*7b30*/  MOV R21, R162 ;  /* 0x000000a200157202 */ /* 0x000fe20000000f00 */
[----:B------:R-:W-:Y:S01]  /*7b40*/  FADD.FTZ R0, R45, R2 ;  /* 0x000000022d007221 */ /* 0x000fe20000010000 */
[C---:B---3--:R-:W-:Y:S01]  /*7b50*/  HMMA.16816.F32.BF16 R152, R128.reuse, R156, R152 ;  /* 0x0000009c8098723c */ /* 0x048fe20000041898 */
[----:B------:R-:W-:Y:S01]  /*7b60*/  FADD.FTZ R2, R46, R3 ;  /* 0x000000032e027221 */ /* 0x000fe20000010000 */
[----:B------:R-:W3:Y:S01]  /*7b70*/  LDSM.16.MT88.4 R56, [R220+0x5900] ;  /* 0x00590000dc38783b */ /* 0x000ee20000004200 */
[----:B------:R-:W-:Y:S01]  /*7b80*/  FADD.FTZ R0, R47, R0 ;  /* 0x000000002f007221 */ /* 0x000fe20000010000 */
[----:B------:R-:W-:Y:S01]  /*7b90*/  MOV R18, R81 ;  /* 0x0000005100127202 */ /* 0x000fe20000000f00 */
[----:B------:R-:W-:Y:S01]  /*7ba0*/  FADD.FTZ R2, R28, R2 ;  /* 0x000000021c027221 */ /* 0x000fe20000010000 */
[----:B------:R-:W-:Y:S01]  /*7bb0*/  MOV R27, R79 ;  /* 0x0000004f001b7202 */ /* 0x000fe20000000f00 */
[----:B------:R-:W-:Y:S01]  /*7bc0*/  FADD.FTZ R0, R10, R0 ;  /* 0x000000000a007221 */ /* 0x000fe20000010000 */
[----:B------:R-:W-:Y:S01]  /*7bd0*/  HMMA.16816.F32.BF16 R156, R128, R158, R88 ;  /* 0x0000009e809c723c */ /* 0x000fe20000041858 */
[----:B------:R-:W-:Y:S01]  /*7be0*/  FADD.FTZ R2, R11, R2 ;  /* 0x000000020b027221 */ /* 0x000fe20000010000 */
[----:B------:R-:W-:Y:S01]  /*7bf0*/  LDSM.16.MT88.4 R88, [R220+0x8900] ;  /* 0x00890000dc58783b */ /* 0x000fe20000004200 */
[----:B------:R-:W-:Y:S01]  /*7c00*/  FADD.FTZ R0, R8, R0 ;  /* 0x0000000008007221 */ /* 0x000fe20000010000 */
[----:B------:R-:W-:Y:S01]  /*7c10*/  UIMAD.WIDE UR4, UR15, 0x2aaaaaab, URZ ;  /* 0x2aaaaaab0f0478a5 */ /* 0x000fe2000f8e023f */
[----:B------:R-:W-:-:S02]  /*7c20*/  FADD.FTZ R2, R9, R2 ;  /* 0x0000000209027221 */ /* 0x000fc40000010000 */
[----:B------:R-:W-:Y:S01]  /*7c30*/  IMAD.MOV.U32 R31, RZ, RZ, R7 ;  /* 0x000000ffff1f7224 */ /* 0x000fe200078e0007 */
[C---:B----4-:R-:W-:Y:S01]  /*7c40*/  HMMA.16816.F32.BF16 R160, R128.reuse, R164, R72 ;  /* 0x000000a480a0723c */ /* 0x050fe20000041848 */
[----:B------:R-:W-:Y:S01]  /*7c50*/  FADD.FTZ R0, R29, R0 ;  /* 0x000000001d007221 */ /* 0x000fe20000010000 */
[----:B------:R-:W4:Y:S01]  /*7c60*/  LDSM.16.MT88.4 R72, [R217+0x8900] ;  /* 0x00890000d948783b */ /* 0x000f220000004200 */
[----:B------:R-:W-:Y:S01]  /*7c70*/  FADD.FTZ R2, R30, R2 ;  /* 0x000000021e027221 */ /* 0x000fe20000010000 */
[----:B------:R-:W-:Y:S01]  /*7c80*/  USHF.R.U32.HI UR15, URZ, 0x1f, UR5 ;  /* 0x0000001f3f0f7899 */ /* 0x000fe20008011605 */
[----:B------:R-:W-:Y:S01]  /*7c90*/  IMAD.MOV.U32 R7, RZ, RZ, R80 ;  /* 0x000000ffff077224 */ /* 0x000fe200078e0050 */
[----:B------:R-:W-:Y:S01]  /*7ca0*/  LDSM.16.MT88.4 R8, [R219+0xb900] ;  /* 0x00b90000db08783b */ /* 0x000fe20000004200 */
[----:B------:R-:W-:Y:S01]  /*7cb0*/  IMAD.MOV.U32 R25, RZ, RZ, R76 ;  /* 0x000000ffff197224 */ /* 0x000fe200078e004c */
[----:B------:R-:W-:Y:S01]  /*7cc0*/  HMMA.16816.F32.BF16 R164, R128, R166, R60 ;  /* 0x000000a680a4723c */ /* 0x000fe2000004183c */
[----:B------:R-:W-:Y:S01]  /*7cd0*/  FADD.FTZ R0, R31, R0 ;  /* 0x000000001f007221 */ /* 0x000fe20000010000 */
[----:B------:R-:W2:Y:S01]  /*7ce0*/  LDSM.16.MT88.4 R80, [R218+0x8900] ;  /* 0x00890000da50783b */ /* 0x000ea20000004200 */
[----:B------:R-:W-:Y:S01]  /*7cf0*/  IMAD.MOV.U32 R26, RZ, RZ, R78 ;  /* 0x000000ffff1a7224 */ /* 0x000fe200078e004e */
[----:B------:R-:W-:Y:S01]  /*7d00*/  ULEA.HI.SX32 UR15, UR5, UR15, 0x1c ;  /* 0x0000000f050f7291 */ /* 0x000fe2000f8fe23f */
[----:B------:R-:W-:-:S02]  /*7d10*/  FADD.FTZ R2, R24, R2 ;  /* 0x0000000218027221 */ /* 0x000fc40000010000 */
[----:B------:R-:W-:Y:S01]  /*7d20*/  FADD.FTZ R0, R25, R0 ;  /* 0x0000000019007221 */ /* 0x000fe20000010000 */
[C---:B-1----:R-:W-:Y:S01]  /*7d30*/  HMMA.16816.F32.BF16 R60, R128.reuse, R64, R92 ;  /* 0x00000040803c723c */ /* 0x042fe2000004185c */
[----:B------:R-:W-:Y:S01]  /*7d40*/  FADD.FTZ R2, R26, R2 ;  /* 0x000000021a027221 */ /* 0x000fe20000010000 */
[----:B------:R-:W-:Y:S01]  /*7d50*/  UISETP.LT.AND UP0, UPT, URZ, UR15, UPT ;  /* 0x0000000f3f00728c */ /* 0x000fe2000bf01270 */
[----:B------:R-:W-:Y:S02]  /*7d60*/  FADD.FTZ R0, R27, R0 ;  /* 0x000000001b007221 */ /* 0x000fe40000010000 */
[----:B------:R-:W-:Y:S01]  /*7d70*/  FADD.FTZ R2, R7, R2 ;  /* 0x0000000207027221 */ /* 0x000fe20000010000 */
[----:B------:R-:W-:Y:S01]  /*7d80*/  USEL UR15, URZ, UR15, !UP0 ;  /* 0x0000000f3f0f7287 */ /* 0x000fe2000c000000 */
[----:B------:R-:W-:Y:S01]  /*7d90*/  FADD.FTZ R0, R18, R0 ;  /* 0x0000000012007221 */ /* 0x000fe20000010000 */
[----:B------:R-:W-:Y:S01]  /*7da0*/  HMMA.16816.F32.BF16 R64, R128, R66, R96 ;  /* 0x000000428040723c */ /* 0x000fe20000041860 */
[----:B------:R-:W-:Y:S01]  /*7db0*/  FADD.FTZ R2, R19, R2 ;  /* 0x0000000213027221 */ /* 0x000fe20000010000 */
[----:B------:R-:W1:Y:S01]  /*7dc0*/  LDSM.16.MT88.4 R96, [R219+0x8900] ;  /* 0x00890000db60783b */ /* 0x000e620000004200 */
[----:B------:R-:W-:Y:S01]  /*7dd0*/  FADD.FTZ R0, R16, R0 ;  /* 0x0000000010007221 */ /* 0x000fe20000010000 */
[----:B------:R-:W-:Y:S01]  /*7de0*/  UISETP.GE.AND UP0, UPT, UR24, UR15, UPT ;  /* 0x0000000f1800728c */ /* 0x000fe2000bf06270 */
[----:B------:R-:W-:-:S02]  /*7df0*/  FADD.FTZ R2, R17, R2 ;  /* 0x0000000211027221 */ /* 0x000fc40000010000 */
[----:B------:R-:W-:Y:S01]  /*7e00*/  FADD.FTZ R0, R22, R0 ;  /* 0x0000000016007221 */ /* 0x000fe20000010000 */
[C---:B---3--:R-:W-:Y:S01]  /*7e10*/  HMMA.16816.F32.BF16 R52, R128.reuse, R56, R52 ;  /* 0x000000388034723c */ /* 0x048fe20000041834 */
[----:B------:R-:W-:Y:S01]  /*7e20*/  FADD.FTZ R2, R214, R2 ;  /* 0x00000002d6027221 */ /* 0x000fe20000010000 */
[----:B------:R-:W-:Y:S01]  /*7e30*/  PLOP3.LUT P0, PT, PT, PT, UP0, 0x80, 0x0 ;  /* 0x000000000000781c */ /* 0x000fe20003f0f008 */
[----:B------:R-:W-:Y:S02]  /*7e40*/  FADD.FTZ R0, R23, R0 ;  /* 0x0000000017007221 */ /* 0x000fe40000010000 */
[----:B------:R-:W-:Y:S02]  /*7e50*/  FADD.FTZ R2, R252, R2 ;  /* 0x00000002fc027221 */ /* 0x000fe40000010000 */
[----:B------:R-:W-:Y:S01]  /*7e60*/  FADD.FTZ R0, R21, R0 ;  /* 0x0000000015007221 */ /* 0x000fe20000010000 */
[----:B------:R-:W-:Y:S01]  /*7e70*/  HMMA.16816.F32.BF16 R56, R128, R58, R84 ;  /* 0x0000003a8038723c */ /* 0x000fe20000041854 */
[----:B------:R-:W-:-:S02]  /*7e80*/  FADD.FTZ R2, R215, R2 ;  /* 0x00000002d7027221 */ /* 0x000fc40000010000 */
[----:B------:R-:W-:Y:S02]  /*7e90*/  FADD.FTZ R0, R210, R0 ;  /* 0x00000000d2007221 */ /* 0x000fe40000010000 */
[----:B------:R-:W-:Y:S02]  /*7ea0*/  FADD.FTZ R3, R134, R2 ;  /* 0x0000000286037221 */ /* 0x000fe40000010000 */
[----:B------:R-:W-:Y:S01]  /*7eb0*/  FADD.FTZ R2, R212, R0 ;  /* 0x00000000d4027221 */ /* 0x000fe20000010000 */
[----:B----4-:R-:W-:Y:S01]  /*7ec0*/  HMMA.16816.F32.BF16 R68, R128, R72, R100 ;  /* 0x000000488044723c */ /* 0x010fe20000041864 */
[----:B------:R-:W-:Y:S02]  /*7ed0*/  FADD.FTZ R0, R135, R3 ;  /* 0x0000000387007221 */ /* 0x000fe40000010000 */
[----:B------:R-:W-:Y:S02]  /*7ee0*/  FADD.FTZ R3, R213, R2 ;  /* 0x00000002d5037221 */ /* 0x000fe40000010000 */
[----:B------:R-:W-:-:S02]  /*7ef0*/  FADD.FTZ R2, R208, R0 ;  /* 0x00000000d0027221 */ /* 0x000fc40000010000 */
[----:B------:R-:W-:Y:S01]  /*7f00*/  FADD.FTZ R0, R211, R3 ;  /* 0x00000003d3007221 */ /* 0x000fe20000010000 */
[C---:B--2---:R-:W-:Y:S01]  /*7f10*/  HMMA.16816.F32.BF16 R76, R128.reuse, R80, R108 ;  /* 0x00000050804c723c */ /* 0x044fe2000004186c */
[----:B------:R-:W-:Y:S02]  /*7f20*/  FADD.FTZ R2, R209, R2 ;  /* 0x00000002d1027221 */ /* 0x000fe40000010000 */
        /* <DEDUP_REMOVED lines=8> */
[----:B------:R-:W-:Y:S01]  /*7fb0*/  HMMA.16816.F32.BF16 R72, R128, R74, R104 ;  /* 0x0000004a8048723c */ /* 0x000fe20000041868 */
[----:B------:R-:W2:Y:S01]  /*7fc0*/  LDSM.16.MT88.4 R104, [R217+0xb900] ;  /* 0x00b90000d968783b */ /* 0x000ea20000004200 */
[----:B------:R-:W-:-:S05]  /*7fd0*/  FADD.FTZ R0, R5, R2 ;  /* 0x0000000205007221 */ /* 0x000fca0000010000 */
[----:B------:R-:W-:Y:S01]  /*7fe0*/  STL [R1+0xc], R0 ;  /* 0x00000c0001007387 */ /* 0x000fe20000100800 */
[C---:B------:R-:W-:Y:S03]  /*7ff0*/  HMMA.16816.F32.BF16 R80, R128.reuse, R82, R112 ;  /* 0x000000528050723c */ /* 0x040fe60000041870 */
[----:B------:R-:W3:Y:S04]  /*8000*/  LDSM.16.MT88.4 R112, [R218+0xb900] ;  /* 0x00b90000da70783b */ /* 0x000ee80000004200 */
[----:B------:R-:W-:Y:S01]  /*8010*/  STL [R1+0x8], R3 ;  /* 0x0000080301007387 */ /* 0x000fe20000100800 */
[C---:B------:R-:W-:Y:S03]  /*8020*/  HMMA.16816.F32.BF16 R88, R128.reuse, R90, R120 ;  /* 0x0000005a8058723c */ /* 0x040fe60000041878 */
[----:B------:R-:W4:Y:S05]  /*8030*/  LDSM.16.MT88.4 R120, [R220+0xb900] ;  /* 0x00b90000dc78783b */ /* 0x000f2a0000004200 */
[C---:B-1----:R-:W-:Y:S08]  /*8040*/  HMMA.16816.F32.BF16 R92, R128.reuse, R96, R124 ;  /* 0x00000060805c723c */ /* 0x042ff0000004187c */
[C---:B------:R-:W-:Y:S08]  /*8050*/  HMMA.16816.F32.BF16 R96, R128.reuse, R98, R184 ;  /* 0x000000628060723c */ /* 0x040ff000000418b8 */
[C---:B------:R-:W-:Y:S08]  /*8060*/  HMMA.16816.F32.BF16 R124, R128.reuse, R8, R36 ;  /* 0x00000008807c723c */ /* 0x040ff00000041824 */
[C---:B--2---:R-:W-:Y:S08]  /*8070*/  HMMA.16816.F32.BF16 R100, R128.reuse, R104, R188 ;  /* 0x000000688064723c */ /* 0x044ff000000418bc */
[C---:B---3--:R-:W-:Y:S08]  /*8080*/  HMMA.16816.F32.BF16 R108, R128.reuse, R112, R196 ;  /* 0x00000070806c723c */ /* 0x048ff000000418c4 */
[C---:B----4-:R-:W-:Y:S08]  /*8090*/  HMMA.16816.F32.BF16 R116, R128.reuse, R120, R204 ;  /* 0x000000788074723c */ /* 0x050ff000000418cc */
[C---:B------:R-:W-:Y:S08]  /*80a0*/  HMMA.16816.F32.BF16 R104, R128.reuse, R106, R192 ;  /* 0x0000006a8068723c */ /* 0x040ff000000418c0 */
[C---:B------:R-:W-:Y:S08]  /*80b0*/  HMMA.16816.F32.BF16 R112, R128.reuse, R114, R200 ;  /* 0x000000728070723c */ /* 0x040ff000000418c8 */
[C---:B------:R-:W-:Y:S08]  /*80c0*/  HMMA.16816.F32.BF16 R120, R128.reuse, R122, R40 ;  /* 0x0000007a8078723c */ /* 0x040ff00000041828 */
[----:B------:R-:W-:Y:S01]  /*80d0*/  HMMA.16816.F32.BF16 R128, R128, R10, R32 ;  /* 0x0000000a8080723c */ /* 0x000fe20000041820 */
[----:B------:R-:W-:Y:S07]  /*80e0*/  @!P0 BRA `(.L_x_1356) ;  /* 0x00005b0000008947 */ /* 0x000fee0003800000 */
[----:B------:R-:W2:Y:S01]  /*80f0*/  LDL R21, [R1+0x14] ;  /* 0x0000140001157983 */ /* 0x000ea20000100800 */
[----:B------:R-:W-:Y:S01]  /*8100*/  PLOP3.LUT P1, PT, PT, PT, UP1, 0x80, 0x0 ;  /* 0x000000000000781c */ /* 0x000fe20003f2f018 */
[----:B------:R-:W-:Y:S01]  /*8110*/  IMAD.MOV.U32 R134, RZ, RZ, R132 ;  /* 0x000000ffff867224 */ /* 0x000fe200078e0084 */
[----:B------:R-:W-:Y:S01]  /*8120*/  PLOP3.LUT P0, PT, PT, PT, UP1, 0x80, 0x0 ;  /* 0x000000000000781c */ /* 0x000fe20003f0f018 */
[----:B------:R-:W-:Y:S01]  /*8130*/  IMAD.MOV.U32 R3, RZ, RZ, R133 ;  /* 0x000000ffff037224 */ /* 0x000fe200078e0085 */
[----:B------:R-:W-:-:S02]  /*8140*/  UMOV UR16, UR24 ;  /* 0x0000001800107c82 */ /* 0x000fc40008000000 */
[----:B------:R-:W-:Y:S02]  /*8150*/  ULDC.64 UR6, c[0x0][0x208] ;  /* 0x0000820000067ab9 */ /* 0x000fe40000000a00 */
[----:B------:R-:W-:-:S05]  /*8160*/  ULDC.64 UR4, c[0x0][0x1e0] ;  /* 0x0000780000047ab9 */ /* 0x000fca0000000a00 */
[----:B--2---:R-:W-:-:S05]  /*8170*/  @P1 IMAD.HI.U32 R0, R21, c[0x0][0x2c8], RZ ;  /* 0x0000b20015001a27 */ /* 0x004fca00078e00ff */
[----:B------:R-:W-:-:S05]  /*8180*/  @P0 SHF.R.U32.HI R0, RZ, c[0x0][0x2cc], R0 ;  /* 0x0000b300ff000a19 */ /* 0x000fca0000011600 */
[----:B------:R1:W-:Y:S02]  /*8190*/  @P0 STL [R1+0x10], R0 ;  /* 0x0000100001000387 */ /* 0x0003e40000100800 */
.L_x_1357:
[----:B------:R-:W2:Y:S01]  /*81a0*/  LDL.64 R6, [R1+0x20] ;  /* 0x0000200001067983 */ /* 0x000ea20000100a00 */
[----:B------:R-:W-:Y:S01]  /*81b0*/  UISETP.GE.AND UP0, UPT, UR16, URZ, UPT ;  /* 0x0000003f1000728c */ /* 0x000fe2000bf06270 */
[----:B------:R-:W-:Y:S04]  /*81c0*/  DEPBAR.LE SB0, 0x0 ;  /* 0x000080000000791a */ /* 0x000fe80000000000 */
[----:B------:R-:W2:Y:S06]  /*81d0*/  LDL.64 R4, [R1+0x38] ;  /* 0x0000380001047983 */ /* 0x000eac0000100a00 */
[----:B------:R-:W-:Y:S01]  /*81e0*/  BAR.SYNC.DEFER_BLOCKING 0x0 ;  /* 0x0000000000007b1d */ /* 0x000fe20000010000 */
[----:B------:R-:W-:Y:S01]  /*81f0*/  PLOP3.LUT P1, PT, PT, PT, UP0, 0x80, 0x0 ;  /* 0x000000000000781c */ /* 0x000fe20003f2f008 */
[----:B------:R-:W-:Y:S01]  /*8200*/  @UP0 USHF.R.S32.HI UR17, URZ, 0x1f, UR16 ;  /* 0x0000001f3f110899 */ /* 0x000fe20008011410 */
[----:B------:R-:W-:Y:S01]  /*8210*/  PLOP3.LUT P6, PT, PT, PT, UP0, 0x80, 0x0 ;  /* 0x000000000000781c */ /* 0x000fe20003fcf008 */
[----:B------:R-:W-:Y:S01]  /*8220*/  @UP0 UIMAD.WIDE.U32 UR18, UR16, UR6, URZ ;  /* 0x00000006101202a5 */ /* 0x000fe2000f8e003f */
[----:B------:R-:W-:Y:S01]  /*8230*/  PLOP3.LUT P0, PT, PT, PT, UP0, 0x80, 0x0 ;  /* 0x000000000000781c */ /* 0x000fe20003f0f008 */
[----:B------:R-:W-:Y:S02]  /*8240*/  @UP0 UIMAD UR17, UR17, UR6, URZ ;  /* 0x00000006111102a4 */ /* 0x000fe4000f8e023f */
[----:B------:R-:W-:Y:S02]  /*8250*/  UIADD3 UR24, UR16, -0x1, URZ ;  /* 0xffffffff10187890 */ /* 0x000fe4000fffe03f */
[----:B------:R-:W-:Y:S01]  /*8260*/  @UP0 UIMAD UR17, UR16, UR7, UR17 ;  /* 0x00000007101102a4 */ /* 0x000fe2000f8e0211 */
[----:B-1----:R-:W-:Y:S03]  /*8270*/  IMAD.U32 R0, RZ, RZ, UR18 ;  /* 0x00000012ff007e24 */ /* 0x002fe6000f8e00ff */
[----:B------:R-:W-:Y:S04]  /*8280*/  @UP0 UIADD3 UR17, UR19, UR17, URZ ;  /* 0x0000001113110290 */ /* 0x000fe8000fffe03f */
[----:B------:R-:W-:Y:S01]  /*8290*/  @UP0 UIMAD UR17, UR17, 0x60, URZ ;  /* 0x00000060111108a4 */ /* 0x000fe2000f8e023f */
[----:B------:R-:W-:Y:S08]  /*82a0*/  LDSM.16.M88.4 R48, [R223+0x18100] ;  /* 0x01810000df30783b */ /* 0x000ff00000000200 */
[----:B-----5:R-:W1:Y:S08]  /*82b0*/  LDSM.16.M88.4 R8, [R216+0xc100] ;  /* 0x00c10000d808783b */ /* 0x020e700000000200 */
[----:B------:R-:W3:Y:S08]  /*82c0*/  LDSM.16.M88.4 R16, [R216+0xc900] ;  /* 0x00c90000d810783b */ /* 0x000ef00000000200 */
[----:B------:R-:W4:Y:S08]  /*82d0*/  LDSM.16.M88.4 R24, [R216+0xd100] ;  /* 0x00d10000d818783b */ /* 0x000f300000000200 */
[----:B------:R-:W1:Y:S08]  /*82e0*/  LDSM.16.M88.4 R32, [R216+0xd900] ;  /* 0x00d90000d820783b */ /* 0x000e700000000200 */
[----:B------:R-:W1:Y:S08]  /*82f0*/  LDSM.16.M88.4 R40, [R216+0xe100] ;  /* 0x00e10000d828783b */ /* 0x000e700000000200 */
[----:B------:R-:W1:Y:S08]  /*8300*/  LDSM.16.M88.4 R184, [R216+0xe900] ;  /* 0x00e90000d8b8783b */ /* 0x000e700000000200 */
[----:B------:R-:W-:Y:S08]  /*8310*/  LDSM.16.M88.4 R188, [R224+0x18100] ;  /* 0x01810000e0bc783b */ /* 0x000ff00000000200 */
[----:B------:R-:W1:Y:S08]  /*8320*/  LDSM.16.M88.4 R192, [R227] ;  /* 0x00000000e3c0783b */ /* 0x000e700000000200 */
[----:B------:R-:W1:Y:S08]  /*8330*/  LDSM.16.M88.4 R196, [R250] ;  /* 0x00000000fac4783b */ /* 0x000e700000000200 */
[----:B------:R-:W1:Y:S08]  /*8340*/  LDSM.16.M88.4 R200, [R249] ;  /* 0x00000000f9c8783b */ /* 0x000e700000000200 */
[----:B------:R-:W1:Y:S08]  /*8350*/  LDSM.16.M88.4 R204, [R248] ;  /* 0x00000000f8cc783b */ /* 0x000e700000000200 */
[----:B------:R-:W1:Y:S08]  /*8360*/  LDSM.16.M88.4 R208, [R247] ;  /* 0x00000000f7d0783b */ /* 0x000e700000000200 */
[----:B------:R-:W1:Y:S08]  /*8370*/  LDSM.16.M88.4 R212, [R246] ;  /* 0x00000000f6d4783b */ /* 0x000e700000000200 */
[----:B------:R-:W3:Y:S01]  /*8380*/  LDL.64 R132, [R1+0x30] ;  /* 0x0000300001847983 */ /* 0x000ee20000100a00 */
[----:B--2---:R-:W-:Y:S01]  /*8390*/  @P1 IMAD.MOV.U32 R5, RZ, RZ, R7 ;  /* 0x000000ffff051224 */ /* 0x004fe200078e0007 */
[----:B------:R-:W-:Y:S03]  /*83a0*/  PLOP3.LUT P1, PT, PT, PT, UP0, 0x80, 0x0 ;  /* 0x000000000000781c */ /* 0x000fe60003f2f008 */
[----:B------:R-:W-:Y:S01]  /*83b0*/  @P6 IMAD.WIDE.U32 R4, R0, 0x60, R4 ;  /* 0x0000006000046825 */ /* 0x000fe200078e0004 */
[----:B------:R-:W-:Y:S04]  /*83c0*/  PLOP3.LUT P6, PT, PT, PT, UP0, 0x80, 0x0 ;  /* 0x000000000000781c */ /* 0x000fe80003fcf008 */
[----:B------:R-:W-:Y:S02]  /*83d0*/  @P0 SHF.L.U32 R2, R4, 0x1, RZ ;  /* 0x0000000104020819 */ /* 0x000fe400000006ff */
[----:B------:R-:W-:Y:S03]  /*83e0*/  PLOP3.LUT P0, PT, PT, PT, UP0, 0x80, 0x0 ;  /* 0x000000000000781c */ /* 0x000fe60003f0f008 */
[----:B------:R-:W-:Y:S02]  /*83f0*/  @P1 IADD3 R0, R5, UR17, RZ ;  /* 0x0000001105001c10 */ /* 0x000fe4000fffe0ff */
[----:B------:R-:W-:Y:S02]  /*8400*/  PLOP3.LUT P1, PT, PT, PT, UP0, 0x80, 0x0 ;  /* 0x000000000000781c */ /* 0x000fe40003f2f008 */
[----:B------:R-:W-:Y:S06]  /*8410*/  @P6 IADD3 R5, P6, R2, 0x80, RZ ;  /* 0x0000008002056810 */ /* 0x000fec0007fde0ff */
[----:B------:R-:W-:Y:S02]  /*8420*/  @P0 SHF.L.U64.HI R0, R4, 0x1, R0 ;  /* 0x0000000104000819 */ /* 0x000fe40000010200 */
[----:B------:R-:W-:Y:S03]  /*8430*/  PLOP3.LUT P0, PT, PT, PT, UP0, 0x80, 0x0 ;  /* 0x000000000000781c */ /* 0x000fe60003f0f008 */
[----:B------:R-:W-:Y:S11]  /*8440*/  @P1 IADD3 R12, P1, R5, c[0x0][0x1f8], RZ ;  /* 0x00007e00050c1a10 */ /* 0x000ff60007f3e0ff */
[----:B------:R-:W-:Y:S02]  /*8450*/  @!UPT UIADD3 URZ, URZ, URZ, URZ ;  /* 0x0000003f3f3ff290 */ /* 0x000fe4000fffe03f */
[--C-:B------:R-:W-:Y:S02]  /*8460*/  @P0 IADD3.X R13, RZ, c[0x0][0x1fc], R0.reuse, P1, P6 ;  /* 0x00007f00ff0d0a10 */ /* 0x100fe40000fec400 */
[----:B------:R-:W-:Y:S02]  /*8470*/  PLOP3.LUT P6, PT, PT, PT, UP0, 0x80, 0x0 ;  /* 0x000000000000781c */ /* 0x000fe40003fcf008 */
[----:B------:R-:W-:Y:S02]  /*8480*/  PLOP3.LUT P1, PT, PT, PT, UP0, 0x80, 0x0 ;  /* 0x000000000000781c */ /* 0x000fe40003f2f008 */
[----:B------:R-:W-:Y:S09]  /*8490*/  PLOP3.LUT P0, PT, PT, PT, UP0, 0x80, 0x0 ;  /* 0x000000000000781c */ /* 0x000ff20003f0f008 */
[----:B------:R-:W-:Y:S04]  /*84a0*/  @P6 IADD3 R4, P6, R2, 0x100, RZ ;  /* 0x0000010002046810 */ /* 0x000fe80007fde0ff */
        /* <DEDUP_REMOVED lines=9> */
[----:B------:R-:W-:Y:S02]  /*8540*/  @P0 IADD3.X R5, RZ, c[0x0][0x1fc], R0, P1, P6 ;  /* 0x00007f00ff050a10 */ /* 0x000fe40000fec400 */
[----:B------:R-:W-:Y:S02]  /*8550*/  PLOP3.LUT P1, PT, PT, PT, UP0, 0x80, 0x0 ;  /* 0x000000000000781c */ /* 0x000fe40003f2f008 */
[----:B------:R-:W-:Y:S02]  /*8560*/  PLOP3.LUT P6, PT, PT, PT, UP0, 0x80, 0x0 ;  /* 0x000000000000781c */ /* 0x000fe40003fcf008 */
[----:B------:R-:W-:Y:S09]  /*8570*/  PLOP3.LUT P0, PT, PT, PT, UP0, 0x80, 0x0 ;  /* 0x000000000000781c */ /* 0x000ff20003f0f008 */
[----:B------:R-:W-:Y:S04]  /*8580*/  @P1 IADD3 R2, P1, R2, c[0x0][0x1f8], RZ ;  /* 0x00007e0002021a10 */ /* 0x000fe80007f3e0ff */
[----:B------:R-:W-:Y:S09]  /*8590*/  @P6 IADD3 R20, P6, R2, UR9, RZ ;  /* 0x0000000902146c10 */ /* 0x000ff2000ffde0ff */
[----:B------:R-:W-:Y:S02]  /*85a0*/  @P0 IADD3.X R0, R0, c[0x0][0x1fc], RZ, P1, !PT ;  /* 0x00007f0000000a10 */ /* 0x000fe40000ffe4ff */
[----:B------:R-:W-:Y:S02]  /*85b0*/  PLOP3.LUT P0, PT, PT, PT, UP0, 0x80, 0x0 ;  /* 0x000000000000781c */ /* 0x000fe40003f0f008 */
[----:B------:R-:W-:Y:S11]  /*85c0*/  PLOP3.LUT P1, PT, PT, PT, UP0, 0x80, 0x0 ;  /* 0x000000000000781c */ /* 0x000ff60003f2f008 */
[----:B------:R-:W-:Y:S02]  /*85d0*/  @P0 IADD3.X R21, R0, UR8, RZ, P6, !PT ;  /* 0x0000000800150c10 */ /* 0x000fe4000b7fe4ff */
[----:B------:R-:W-:Y:S02]  /*85e0*/  @P1 IADD3 R36, P1, R20, UR9, RZ ;  /* 0x0000000914241c10 */ /* 0x000fe4000ff3e0ff */
[----:B------:R-:W-:Y:S02]  /*85f0*/  PLOP3.LUT P0, PT, PT, PT, UP0, 0x80, 0x0 ;  /* 0x000000000000781c */ /* 0x000fe40003f0f008 */
[----:B------:R-:W-:Y:S11]  /*8600*/  PLOP3.LUT P6, PT, PT, PT, UP0, 0x80, 0x0 ;  /* 0x000000000000781c */ /* 0x000ff60003fcf008 */
[----:B------:R-:W-:Y:S02]  /*8610*/  @P0 IADD3.X R37, R21, UR8, RZ, P1, !PT ;  /* 0x0000000815250c10 */ /* 0x000fe40008ffe4ff */
[----:B------:R-:W-:Y:S01]  /*8620*/  PLOP3.LUT P1, PT, PT, PT, UP0, 0x80, 0x0 ;  /* 0x000000000000781c */ /* 0x000fe20003f2f008 */
[----:B------:R-:W-:Y:S01]  /*8630*/  @P6 IMAD.MOV.U32 R14, RZ, RZ, R2 ;  /* 0x000000ffff0e6224 */ /* 0x000fe200078e0002 */
[----:B------:R-:W-:Y:S01]  /*8640*/  PLOP3.LUT P0, PT, PT, PT, UP0, 0x80, 0x0 ;  /* 0x000000000000781c */ /* 0x000fe20003f0f008 */
[----:B------:R-:W-:Y:S01]  /*8650*/  @P6 IMAD.MOV.U32 R15, RZ, RZ, R0 ;  /* 0x000000ffff0f6224 */ /* 0x000fe200078e0000 */
[----:B------:R-:W-:Y:S02]  /*8660*/  PLOP3.LUT P6, PT, PT, PT, UP0, 0x80, 0x0 ;  /* 0x000000000000781c */ /* 0x000fe40003fcf008 */
[----:B------:R-:W-:Y:S07]  /*8670*/  PLOP3.LUT P0, PT, PT, PT, UP0, 0x80, 0x0 ;  /* 0x000000000000781c */ /* 0x000fee0003f0f008 */
[----:B------:R-:W-:Y:S01]  /*8680*/  @!PT LDS RZ, [RZ] ;  /* 0x00000000fffff984 */ /* 0x000fe20000000800 */
[----:B------:R-:W-:Y:S01]  /*8690*/  @!PT LDS RZ, [RZ] ;  /* 0x00000000fffff984 */ /* 0x000fe20000000800 */
[----:B------:R-:W-:Y:S01]  /*86a0*/  @!PT LDS RZ, [RZ] ;  /* 0x00000000fffff984 */ /* 0x000fe20000000800 */
[----:B------:R3:W-:Y:S01]  /*86b0*/  @P1 LDGSTS.E.BYPASS.LTC128B.128 [R251+0x100], [R14.64], !P5 ;  /* 0x001000000efb1fae */ /* 0x0007e2000e901d5e */
[----:B------:R-:W-:Y:S02]  /*86c0*/  PLOP3.LUT P1, PT, PT, PT, UP0, 0x80, 0x0 ;  /* 0x000000000000781c */ /* 0x000fe40003f2f008 */
[----:B------:R-:W-:Y:S05]  /*86d0*/  PLOP3.LUT P1, PT, PT, PT, UP0, 0x80, 0x0 ;  /* 0x000000000000781c */ /* 0x000fea0003f2f008 */
[----:B------:R3:W-:Y:S01]  /*86e0*/  @P6 LDGSTS.E.BYPASS.LTC128B.128 [R251+0x3100], [R12.64], !P4 ;  /* 0x031000000cfb6fae */ /* 0x0007e2000e101d5e */
[----:B------:R-:W-:Y:S02]  /*86f0*/  PLOP3.LUT P6, PT, PT, PT, UP0, 0x80, 0x0 ;  /* 0x000000000000781c */ /* 0x000fe40003fcf008 */
[----:B------:R-:W-:Y:S05]  /*8700*/  PLOP3.LUT P6, PT, PT, PT, UP0, 0x80, 0x0 ;  /* 0x000000000000781c */ /* 0x000fea0003fcf008 */
[----:B------:R1:W-:Y:S01]  /*8710*/  @P0 LDGSTS.E.BYPASS.LTC128B.128 [R251+0x6100], [R6.64], !P3 ;  /* 0x0610000006fb0fae */ /* 0x0003e2000d901d5e */
[----:B------:R-:W-:Y:S02]  /*8720*/  PLOP3.LUT P0, PT, PT, PT, UP0, 0x80, 0x0 ;  /* 0x000000000000781c */ /* 0x000fe40003f0f008 */
[----:B------:R-:W-:Y:S05]  /*8730*/  PLOP3.LUT P0, PT, PT, PT, UP0, 0x80, 0x0 ;  /* 0x000000000000781c */ /* 0x000fea0003f0f008 */
[----:B------:R1:W-:Y:S01]  /*8740*/  @P1 LDGSTS.E.BYPASS.LTC128B.128 [R251+0x9100], [R4.64], !P2 ;  /* 0x0910000004fb1fae */ /* 0x0003e2000d101d5e */
[----:B------:R-:W-:Y:S07]  /*8750*/  PLOP3.LUT P1, PT, PT, PT, UP0, 0x80, 0x0 ;  /* 0x000000000000781c */ /* 0x000fee0003f2f008 */
[----:B------:R4:W-:Y:S01]  /*8760*/  @P6 LDGSTS.E.BYPASS.LTC128B.128 [R251+0x1100], [R20.64], !P5 ;  /* 0x0110000014fb6fae */ /* 0x0009e2000e901d5e */
[----:B------:R-:W-:Y:S07]  /*8770*/  PLOP3.LUT P6, PT, PT, PT, UP0, 0x80, 0x0 ;  /* 0x000000000000781c */ /* 0x000fee0003fcf008 */
[----:B------:R4:W-:Y:S01]  /*8780*/  @P1 LDGSTS.E.BYPASS.LTC128B.128 [R251+0x4100], [R20.64+0x80], !P4 ;  /* 0x0410008014fb1fae */ /* 0x0009e2000e101d5e */
[----:B------:R-:W-:Y:S02]  /*8790*/  PLOP3.LUT P1, PT, PT, PT, UP0, 0x80, 0x0 ;  /* 0x000000000000781c */ /* 0x000fe40003f2f008 */
[----:B------:R-:W-:Y:S05]  /*87a0*/  PLOP3.LUT P1, PT, PT, PT, UP0, 0x80, 0x0 ;  /* 0x000000000000781c */ /* 0x000fea0003f2f008 */
[----:B------:R4:W-:Y:S01]  /*87b0*/  @P0 LDGSTS.E.BYPASS.LTC128B.128 [R251+0x7100], [R20.64+0x100], !P3 ;  /* 0x0710010014fb0fae */ /* 0x0009e2000d901d5e */
[----:B------:R-:W-:Y:S01]  /*87c0*/  PLOP3.LUT P0, PT, PT, PT, UP0, 0x80, 0x0 ;  /* 0x000000000000781c */ /* 0x000fe20003f0f008 */
[C---:B-1----:R-:W-:Y:S06]  /*87d0*/  HMMA.16816.F32.BF16 R4, R48.reuse, R8, RZ ;  /* 0x000000083004723c */ /* 0x042fec00000418ff */
[----:B------:R4:W-:Y:S01]  /*87e0*/  @P6 LDGSTS.E.BYPASS.LTC128B.128 [R251+0xa100], [R20.64+0x180], !P2 ;  /* 0x0a10018014fb6fae */ /* 0x0009e2000d101d5e */
[----:B------:R-:W-:Y:S01]  /*87f0*/  PLOP3.LUT P6, PT, PT, PT, UP0, 0x80, 0x0 ;  /* 0x000000000000781c */ /* 0x000fe20003fcf008 */
[C---:B------:R-:W-:Y:S06]  /*8800*/  HMMA.16816.F32.BF16 R8, R48.reuse, R10, RZ ;  /* 0x0000000a3008723c */ /* 0x040fec00000418ff */
[----:B------:R1:W-:Y:S01]  /*8810*/  @P0 LDGSTS.E.BYPASS.LTC128B.128 [R251+0x2100], [R36.64], !P5 ;  /* 0x0210000024fb0fae */ /* 0x0003e2000e901d5e */
[----:B------:R-:W-:Y:S01]  /*8820*/  PLOP3.LUT P0, PT, PT, PT, UP0, 0x80, 0x0 ;  /* 0x000000000000781c */ /* 0x000fe20003f0f008 */
[----:B------:R-:W-:Y:S01]  /*8830*/  UISETP.GE.AND UP0, UPT, UR16, 0x1, UPT ;  /* 0x000000011000788c */ /* 0x000fe2000bf06270 */
[C---:B---3--:R-:W-:Y:S05]  /*8840*/  HMMA.16816.F32.BF16 R12, R48.reuse, R16, RZ ;  /* 0x00000010300c723c */ /* 0x048fea00000418ff */
[----:B------:R1:W-:Y:S01]  /*8850*/  @P6 LDGSTS.E.BYPASS.LTC128B.128 [R251+0x5100], [R36.64+0x80], !P4 ;  /* 0x0510008024fb6fae */ /* 0x0003e2000e101d5e */
[----:B------:R-:W-:Y:S02]  /*8860*/  PLOP3.LUT P6, PT, PT, PT, UP0, 0x80, 0x0 ;  /* 0x000000000000781c */ /* 0x000fe40003fcf008 */
[C---:B------:R-:W-:Y:S02]  /*8870*/  HMMA.16816.F32.BF16 R16, R48.reuse, R18, RZ ;  /* 0x000000123010723c */ /* 0x040fe400000418ff */
[----:B------:R-:W-:Y:S02]  /*8880*/  @UP0 UIMAD.WIDE.U32 UR18, UR24, UR4, URZ ;  /* 0x00000004181202a5 */ /* 0x000fe4000f8e003f */
[----:B------:R-:W-:Y:S01]  /*8890*/  @UP0 USHF.R.S32.HI UR17, URZ, 0x1f, UR24 ;  /* 0x0000001f3f110899 */ /* 0x000fe20008011418 */
[----:B------:R1:W-:Y:S01]  /*88a0*/  @P1 LDGSTS.E.BYPASS.LTC128B.128 [R251+0x8100], [R36.64+0x100], !P3 ;  /* 0x0810010024fb1fae */ /* 0x0003e2000d901d5e */
[----:B------:R-:W-:Y:S02]  /*88b0*/  PLOP3.LUT P1, PT, PT, PT, UP0, 0x80, 0x0 ;  /* 0x000000000000781c */ /* 0x000fe40003f2f008 */
[C---:B----4-:R-:W-:Y:S01]  /*88c0*/  HMMA.16816.F32.BF16 R20, R48.reuse, R24, RZ ;  /* 0x000000183014723c */ /* 0x050fe200000418ff */
[----:B------:R-:W-:Y:S04]  /*88d0*/  @UP0 UIMAD UR17, UR17, UR4, URZ ;  /* 0x00000004111102a4 */ /* 0x000fe8000f8e023f */
[----:B------:R1:W-:Y:S01]  /*88e0*/  @P0 LDGSTS.E.BYPASS.LTC128B.128 [R251+0xb100], [R36.64+0x180], !P2 ;  /* 0x0b10018024fb0fae */ /* 0x0003e2000d101d5e */
[----:B------:R-:W-:Y:S01]  /*88f0*/  PLOP3.LUT P0, PT, PT, PT, UP0, 0x80, 0x0 ;  /* 0x000000000000781c */ /* 0x000fe20003f0f008 */
[----:B------:R-:W-:Y:S01]  /*8900*/  @UP0 UIMAD UR17, UR24, UR5, UR17 ;  /* 0x00000005181102a4 */ /* 0x000fe2000f8e0211 */
[C---:B------:R-:W-:Y:S03]  /*8910*/  HMMA.16816.F32.BF16 R24, R48.reuse, R26, RZ ;  /* 0x0000001a3018723c */ /* 0x040fe600000418ff */
[----:B------:R-:W-:Y:S02]  /*8920*/  @UP0 UIADD3 UR17, UR19, UR17, URZ ;  /* 0x0000001113110290 */ /* 0x000fe4000fffe03f */
[----:B------:R-:W0:Y:S02]  /*8930*/  LDGDEPBAR ;  /* 0x00000000000079af */ /* 0x000e240000000000 */
[----:B------:R-:W-:Y:S01]  /*8940*/  @UP0 UIMAD UR17, UR17, 0x60, URZ ;  /* 0x00000060111108a4 */ /* 0x000fe2000f8e023f */
[C---:B------:R-:W-:Y:S08]  /*8950*/  HMMA.16816.F32.BF16 R28, R48.reuse, R32, RZ ;  /* 0x00000020301c723c */ /* 0x040ff000000418ff */
[C---:B------:R-:W-:Y:S08]  /*8960*/  HMMA.16816.F32.BF16 R32, R48.reuse, R34, RZ ;  /* 0x000000223020723c */ /* 0x040ff000000418ff */
[C---:B-1----:R-:W-:Y:S08]  /*8970*/  HMMA.16816.F32.BF16 R36, R48.reuse, R40, RZ ;  /* 0x000000283024723c */ /* 0x042ff000000418ff */
[C---:B------:R-:W-:Y:S08]  /*8980*/  HMMA.16816.F32.BF16 R40, R48.reuse, R42, RZ ;  /* 0x0000002a3028723c */ /* 0x040ff000000418ff */
[C---:B------:R-:W-:Y:S08]  /*8990*/  HMMA.16816.F32.BF16 R44, R48.reuse, R184, RZ ;  /* 0x000000b8302c723c */ /* 0x040ff000000418ff */
        /* <DEDUP_REMOVED lines=10> */
[----:B------:R-:W3:Y:S07]  /*8a40*/  LDSM.16.M88.4 R200, [R222+0xd100] ;  /* 0x00d10000dec8783b */ /* 0x000eee0000000200 */
[C---:B------:R-:W-:Y:S08]  /*8a50*/  HMMA.16816.F32.BF16 R28, R188.reuse, R204, R28 ;  /* 0x000000ccbc1c723c */ /* 0x040ff0000004181c */
[C---:B------:R-:W-:Y:S01]  /*8a60*/  HMMA.16816.F32.BF16 R32, R188.reuse, R206, R32 ;  /* 0x000000cebc20723c */ /* 0x040fe20000041820 */
[----:B------:R-:W2:Y:S07]  /*8a70*/  LDSM.16.M88.4 R204, [R222+0xd900] ;  /* 0x00d90000decc783b */ /* 0x000eae0000000200 */
[C---:B------:R-:W-:Y:S08]  /*8a80*/  HMMA.16816.F32.BF16 R36, R188.reuse, R208, R36 ;  /* 0x000000d0bc24723c */ /* 0x040ff00000041824 */
[C---:B------:R-:W-:Y:S01]  /*8a90*/  HMMA.16816.F32.BF16 R40, R188.reuse, R210, R40 ;  /* 0x000000d2bc28723c */ /* 0x040fe20000041828 */
[----:B------:R-:W-:Y:S07]  /*8aa0*/  LDSM.16.M88.4 R208, [R222+0xe900] ;  /* 0x00e90000ded0783b */ /* 0x000fee0000000200 */
[C---:B------:R-:W-:Y:S01]  /*8ab0*/  HMMA.16816.F32.BF16 R44, R188.reuse, R212, R44 ;  /* 0x000000d4bc2c723c */ /* 0x040fe2000004182c */
[----:B------:R-:W4:Y:S07]  /*8ac0*/  LDL.64 R212, [R1+0x28] ;  /* 0x0000280001d47983 */ /* 0x000f2e0000100a00 */
        /* <DEDUP_REMOVED lines=248> */
[C---:B------:R-:W-:Y:S01]  /*9a50*/  HMMA.16816.F32.BF16 R16, R200.reuse, R186, R16 ;  /* 0x000000bac810723c */ /* 0x040fe20000041810 */
[----:B------:R-:W2:Y:S03]  /*9a60*/  LDL R186, [R1+0x18] ;  /* 0x0000180001ba7983 */ /* 0x000ea60000100800 */
        /* <DEDUP_REMOVED lines=14> */
[----:B------:R3:W-:Y:S01]  /*9b50*/  MUFU.TANH R190, R12 ;  /* 0x0000000c00be7308 */ /* 0x0007e20000002400 */
[----:B------:R-:W-:Y:S02]  /*9b60*/  FMUL.FTZ R17, R17, c[0x0][0x320] ;  /* 0x0000c80011117a20 */ /* 0x000fe40000410000 */
[----:B------:R-:W-:Y:S02]  /*9b70*/  FMUL.FTZ R14, R14, c[0x0][0x320] ;  /* 0x0000c8000e0e7a20 */ /* 0x000fe40000410000 */
[----:B------:R-:W-:Y:S02]  /*9b80*/  FMUL.FTZ R15, R15, c[0x0][0x320] ;  /* 0x0000c8000f0f7a20 */ /* 0x000fe40000410000 */
[----:B------:R-:W-:Y:S03]  /*9b90*/  FMUL.FTZ R18, R18, c[0x0][0x320] ;  /* 0x0000c80012127a20 */ /* 0x000fe60000410000 */
[----:B------:R4:W-:Y:S10]  /*9ba0*/  MUFU.TANH R191, R13 ;  /* 0x0000000d00bf7308 */ /* 0x0009f40000002400 */
[----:B------:R-:W-:Y:S01]  /*9bb0*/  MUFU.TANH R205, R6 ;  /* 0x0000000600cd7308 */ /* 0x000fe20000002400 */
[----:B---3--:R3:W2:Y:S09]  /*9bc0*/  LDL R12, [R1+0x14] ;  /* 0x00001400010c7983 */ /* 0x0086b20000100800 */
[----:B------:R1:W1:Y:S01]  /*9bd0*/  MUFU.TANH R204, R7 ;  /* 0x0000000700cc7308 */ /* 0x0002620000002400 */
[----:B----4-:R-:W2:Y:S09]  /*9be0*/  LDL R13, [R1+0x10] ;  /* 0x00001000010d7983 */ /* 0x010eb20000100800 */
[----:B------:R4:W2:Y:S10]  /*9bf0*/  MUFU.TANH R189, R8 ;  /* 0x0000000800bd7308 */ /* 0x0008b40000002400 */
[----:B------:R3:W2:Y:S01]  /*9c00*/  MUFU.TANH R188, R9 ;  /* 0x0000000900bc7308 */ /* 0x0006a20000002400 */
[----:B-1----:R-:W1:Y:S09]  /*9c10*/  LDSM.16.M88.4 R4, [R221+0xa000] ;  /* 0x00a00000dd04783b */ /* 0x002e720000000200 */
[----:B------:R-:W1:Y:S01]  /*9c20*/  MUFU.TANH R185, R10 ;  /* 0x0000000a00b97308 */ /* 0x000e620000002400 */
[----:B----4-:R-:W-:Y:S01]  /*9c30*/  IMAD.U32 R8, RZ, RZ, UR18 ;  /* 0x00000012ff087e24 */ /* 0x010fe2000f8e00ff */
[----:B------:R-:W-:Y:S08]  /*9c40*/  @UP0 USHF.L.U64.HI UR18, UR4, 0x6, UR5 ;  /* 0x0000000604120899 */ /* 0x000ff00008010205 */
[----:B------:R4:W1:Y:S01]  /*9c50*/  MUFU.TANH R184, R11 ;  /* 0x0000000b00b87308 */ /* 0x0008620000002400 */
[----:B---3--:R-:W-:Y:S09]  /*9c60*/  MOV R9, UR19 ;  /* 0x0000001300097c02 */ /* 0x008ff20008000f00 */
[----:B------:R3:W-:Y:S10]  /*9c70*/  MUFU.TANH R197, R19 ;  /* 0x0000001300c57308 */ /* 0x0007f40000002400 */
[----:B------:R-:W-:Y:S01]  /*9c80*/  MUFU.TANH R195, R17 ;  /* 0x0000001100c37308 */ /* 0x000fe20000002400 */
[C---:B-1----:R-:W-:Y:S09]  /*9c90*/  HMMA.16816.F32.BF16 R20, R200.reuse, R4, R20 ;  /* 0x00000004c814723c */ /* 0x042ff20000041814 */
[----:B------:R1:W-:Y:S03]  /*9ca0*/  MUFU.TANH R194, R16 ;  /* 0x0000001000c27308 */ /* 0x0003e60000002400 */
[----:B------:R-:W-:Y:S01]  /*9cb0*/  @P1 MOV R4, R132 ;  /* 0x0000008400041202 */ /* 0x000fe20000000f00 */
[C---:B------:R-:W-:Y:S03]  /*9cc0*/  HMMA.16816.F32.BF16 R24, R200.reuse, R6, R24 ;  /* 0x00000006c818723c */ /* 0x040fe60000041818 */
[----:B------:R-:W-:Y:S01]  /*9cd0*/  @P1 IMAD.MOV.U32 R5, RZ, RZ, R213 ;  /* 0x000000ffff051224 */ /* 0x000fe200078e00d5 */
[----:B------:R-:W-:Y:S03]  /*9ce0*/  PLOP3.LUT P1, PT, PT, PT, UP0, 0x80, 0x0 ;  /* 0x000000000000781c */ /* 0x000fe60003f2f008 */
[----:B------:R-:W-:Y:S01]  /*9cf0*/  @P6 IMAD.WIDE.U32 R4, R8, 0x60, R4 ;  /* 0x0000006008046825 */ /* 0x000fe200078e0004 */
[----:B------:R-:W-:Y:S01]  /*9d00*/  PLOP3.LUT P6, PT, PT, PT, UP0, 0x80, 0x0 ;  /* 0x000000000000781c */ /* 0x000fe20003fcf008 */
[----:B----4-:R-:W4:Y:S01]  /*9d10*/  LDSM.16.M88.4 R8, [R221+0xa800] ;  /* 0x00a80000dd08783b */ /* 0x010f220000000200 */
[----:B------:R-:W-:Y:S02]  /*9d20*/  MUFU.TANH R192, R14 ;  /* 0x0000000e00c07308 */ /* 0x000fe40000002400 */
[----:B------:R-:W-:Y:S01]  /*9d30*/  @P0 IMAD.SHL.U32 R0, R4, 0x2, RZ ;  /* 0x0000000204000824 */ /* 0x000fe200078e00ff */
[----:B------:R-:W-:Y:S01]  /*9d40*/  PLOP3.LUT P0, PT, PT, PT, UP0, 0x80, 0x0 ;  /* 0x000000000000781c */ /* 0x000fe20003f0f008 */
[----:B------:R-:W-:Y:S03]  /*9d50*/  FMUL.FTZ R20, R20, c[0x0][0x320] ;  /* 0x0000c80014147a20 */ /* 0x000fe60000410000 */
[----:B------:R-:W-:Y:S01]  /*9d60*/  @P1 IADD3 R2, R5, UR17, RZ ;  /* 0x0000001105021c10 */ /* 0x000fe2000fffe0ff */
[----:B------:R-:W-:Y:S01]  /*9d70*/  UIMAD UR17, UR16, -0x60, URZ ;  /* 0xffffffa0101178a4 */ /* 0x000fe2000f8e023f */
[----:B------:R-:W-:Y:S01]  /*9d80*/  PLOP3.LUT P1, PT, PT, PT, UP0, 0x80, 0x0 ;  /* 0x000000000000781c */ /* 0x000fe20003f2f008 */
[----:B------:R1:W-:Y:S01]  /*9d90*/  MUFU.TANH R198, R20 ;  /* 0x0000001400c67308 */ /* 0x0003e20000002400 */
[----:B------:R-:W-:Y:S01]  /*9da0*/  @P6 IADD3 R5, P6, R0, 0x80, RZ ;  /* 0x0000008000056810 */ /* 0x000fe20007fde0ff */
[----:B------:R-:W-:Y:S02]  /*9db0*/  FMUL.FTZ R21, R21, c[0x0][0x320] ;  /* 0x0000c80015157a20 */ /* 0x000fe40000410000 */
[----:B------:R-:W-:Y:S02]  /*9dc0*/  FMUL.FTZ R22, R22, c[0x0][0x320] ;  /* 0x0000c80016167a20 */ /* 0x000fe40000410000 */
[----:B------:R-:W-:Y:S01]  /*9dd0*/  @P0 SHF.L.U64.HI R2, R4, 0x1, R2 ;  /* 0x0000000104020819 */ /* 0x000fe20000010202 */
[----:B------:R-:W-:Y:S01]  /*9de0*/  FMUL.FTZ R23, R23, c[0x0][0x320] ;  /* 0x0000c80017177a20 */ /* 0x000fe20000410000 */
[----:B------:R-:W-:Y:S01]  /*9df0*/  PLOP3.LUT P0, PT, PT, PT, UP0, 0x80, 0x0 ;  /* 0x000000000000781c */ /* 0x000fe20003f0f008 */
[----:B------:R-:W-:Y:S01]  /*9e00*/  FMUL.FTZ R26, R26, c[0x0][0x320] ;  /* 0x0000c8001a1a7a20 */ /* 0x000fe20000410000 */
[----:B------:R-:W1:Y:S01]  /*9e10*/  MUFU.TANH R193, R15 ;  /* 0x0000000f00c17308 */ /* 0x000e620000002400 */
[----:B------:R-:W-:Y:S01]  /*9e20*/  FMUL.FTZ R24, R24, c[0x0][0x320] ;  /* 0x0000c80018187a20 */ /* 0x000fe20000410000 */
[----:B------:R-:W-:Y:S01]  /*9e30*/  @P1 IADD3 R132, P1, R5, c[0x0][0x1c8], RZ ;  /* 0x0000720005841a10 */ /* 0x000fe20007f3e0ff */
[----:B------:R-:W-:Y:S01]  /*9e40*/  FMUL.FTZ R25, R25, c[0x0][0x320] ;  /* 0x0000c80019197a20 */ /* 0x000fe20000410000 */
[----:B------:R-:W1:Y:S01]  /*9e50*/  LDSM.16.M88.4 R4, [R221+0xb000] ;  /* 0x00b00000dd04783b */ /* 0x000e620000000200 */
[----:B------:R-:W-:Y:S05]  /*9e60*/  FMUL.FTZ R27, R27, c[0x0][0x320] ;  /* 0x0000c8001b1b7a20 */ /* 0x000fea0000410000 */
[----:B------:R-:W-:Y:S05]  /*9e70*/  MUFU.TANH R26, R26 ;  /* 0x0000001a001a7308 */ /* 0x000fea0000002400 */
[--C-:B---3--:R-:W-:Y:S02]  /*9e80*/  @P0 IADD3.X R19, RZ, c[0x0][0x1cc], R2.reuse, P1, P6 ;  /* 0x00007300ff130a10 */ /* 0x108fe40000fec402 */
[----:B------:R-:W-:Y:S01]  /*9e90*/  PLOP3.LUT P6, PT, PT, PT, UP0, 0x80, 0x0 ;  /* 0x000000000000781c */ /* 0x000fe20003fcf008 */
[C---:B----4-:R-:W-:Y:S01]  /*9ea0*/  HMMA.16816.F32.BF16 R28, R200.reuse, R8, R28 ;  /* 0x00000008c81c723c */ /* 0x050fe2000004181c */
[----:B------:R-:W-:Y:S01]  /*9eb0*/  PLOP3.LUT P1, PT, PT, PT, UP0, 0x80, 0x0 ;  /* 0x000000000000781c */ /* 0x000fe20003f2f008 */
[----:B------:R-:W-:Y:S01]  /*9ec0*/  MUFU.TANH R199, R21 ;  /* 0x0000001500c77308 */ /* 0x000fe20000002400 */
[----:B------:R-:W-:Y:S05]  /*9ed0*/  PLOP3.LUT P0, PT, PT, PT, UP0, 0x80, 0x0 ;  /* 0x000000000000781c */ /* 0x000fea0003f0f008 */
[C---:B------:R-:W-:Y:S04]  /*9ee0*/  HMMA.16816.F32.BF16 R32, R200.reuse, R10, R32 ;  /* 0x0000000ac820723c */ /* 0x040fe80000041820 */
[----:B-1----:R-:W-:Y:S01]  /*9ef0*/  @P6 IADD3 R16, P6, R0, 0x100, RZ ;  /* 0x0000010000106810 */ /* 0x002fe20007fde0ff */
[----:B------:R1:W-:Y:S03]  /*9f00*/  MUFU.TANH R135, R22 ;  /* 0x0000001600877308 */ /* 0x0003e60000002400 */
[----:B------:R-:W-:Y:S07]  /*9f10*/  @P1 IADD3 R16, P1, R16, c[0x0][0x1c8], RZ ;  /* 0x0000720010101a10 */ /* 0x000fee0007f3e0ff */
[----:B------:R3:W-:Y:S01]  /*9f20*/  MUFU.TANH R133, R23 ;  /* 0x0000001700857308 */ /* 0x0007e20000002400 */
[----:B------:R-:W-:Y:S01]  /*9f30*/  FMUL.FTZ R28, R28, c[0x0][0x320] ;  /* 0x0000c8001c1c7a20 */ /* 0x000fe20000410000 */
[C---:B------:R-:W-:Y:S03]  /*9f40*/  HMMA.16816.F32.BF16 R36, R200.reuse, R4, R36 ;  /* 0x00000004c824723c */ /* 0x040fe60000041824 */
[----:B------:R-:W-:Y:S01]  /*9f50*/  FMUL.FTZ R29, R29, c[0x0][0x320] ;  /* 0x0000c8001d1d7a20 */ /* 0x000fe20000410000 */
[--C-:B------:R-:W-:Y:S01]  /*9f60*/  @P0 IADD3.X R17, RZ, c[0x0][0x1cc], R2.reuse, P1, P6 ;  /* 0x00007300ff110a10 */ /* 0x100fe20000fec402 */
[----:B------:R-:W-:Y:S01]  /*9f70*/  FMUL.FTZ R30, R30, c[0x0][0x320] ;  /* 0x0000c8001e1e7a20 */ /* 0x000fe20000410000 */
[----:B------:R-:W-:Y:S01]  /*9f80*/  PLOP3.LUT P6, PT, PT, PT, UP0, 0x80, 0x0 ;  /* 0x000000000000781c */ /* 0x000fe20003fcf008 */
[----:B------:R-:W-:Y:S01]  /*9f90*/  IMAD.U32 R4, RZ, RZ, UR13 ;  /* 0x0000000dff047e24 */ /* 0x000fe2000f8e00ff */
[C---:B------:R-:W-:Y:S01]  /*9fa0*/  HMMA.16816.F32.BF16 R40, R200.reuse, R6, R40 ;  /* 0x00000006c828723c */ /* 0x040fe20000041828 */
[----:B------:R-:W-:Y:S01]  /*9fb0*/  PLOP3.LUT P0, PT, PT, PT, UP1, 0x80, 0x0 ;  /* 0x000000000000781c */ /* 0x000fe20003f0f018 */
[----:B------:R-:W4:Y:S01]  /*9fc0*/  MUFU.TANH R196, R18 ;  /* 0x0000001200c47308 */ /* 0x000f220000002400 */
[----:B------:R-:W-:Y:S01]  /*9fd0*/  PLOP3.LUT P1, PT, PT, PT, UP0, 0x80, 0x0 ;  /* 0x000000000000781c */ /* 0x000fe20003f2f008 */
[----:B------:R-:W-:Y:S02]  /*9fe0*/  FMUL.FTZ R32, R32, c[0x0][0x320] ;  /* 0x0000c80020207a20 */ /* 0x000fe40000410000 */
[----:B------:R-:W-:Y:S02]  /*9ff0*/  FMUL.FTZ R31, R31, c[0x0][0x320] ;  /* 0x0000c8001f1f7a20 */ /* 0x000fe40000410000 */
[----:B------:R-:W-:Y:S04]  /*a000*/  FMUL.FTZ R33, R33, c[0x0][0x320] ;  /* 0x0000c80021217a20 */ /* 0x000fe80000410000 */
[----:B------:R-:W-:Y:S01]  /*a010*/  @P6 IADD3 R8, P6, R0, 0x180, RZ ;  /* 0x0000018000086810 */ /* 0x000fe20007fde0ff */
[----:B------:R4:W2:Y:S01]  /*a020*/  MUFU.TANH R18, R24 ;  /* 0x0000001800127308 */ /* 0x0008a20000002400 */
[----:B------:R-:W-:Y:S02]  /*a030*/  FMUL.FTZ R35, R35, c[0x0][0x320] ;  /* 0x0000c80023237a20 */ /* 0x000fe40000410000 */
[----:B------:R-:W-:Y:S01]  /*a040*/  @P1 IADD3 R20, P1, R8, c[0x0][0x1c8], RZ ;  /* 0x0000720008141a10 */ /* 0x000fe20007f3e0ff */
[----:B------:R-:W-:Y:S01]  /*a050*/  FMUL.FTZ R36, R36, c[0x0][0x320] ;  /* 0x0000c80024247a20 */ /* 0x000fe20000410000 */
[----:B------:R-:W4:Y:S01]  /*a060*/  LDSM.16.M88.4 R8, [R221+0xb800] ;  /* 0x00b80000dd08783b */ /* 0x000f220000000200 */
[----:B------:R-:W-:Y:S04]  /*a070*/  DEPBAR.LE SB0, 0x0 ;  /* 0x000080000000791a */ /* 0x000fe80000000000 */
[----:B------:R-:W-:Y:S01]  /*a080*/  MUFU.TANH R36, R36 ;  /* 0x0000002400247308 */ /* 0x000fe20000002400 */
[----:B-1----:R-:W-:Y:S02]  /*a090*/  FMUL.FTZ R22, R38, c[0x0][0x320] ;  /* 0x0000c80026167a20 */ /* 0x002fe40000410000 */
[----:B------:R-:W-:Y:S01]  /*a0a0*/  BAR.SYNC.DEFER_BLOCKING 0x0 ;  /* 0x0000000000007b1d */ /* 0x000fe20000010000 */
[----:B------:R-:W-:Y:S02]  /*a0b0*/  FMUL.FTZ R21, R37, c[0x0][0x320] ;  /* 0x0000c80025157a20 */ /* 0x000fe40000410000 */
[----:B---3--:R-:W-:Y:S02]  /*a0c0*/  FMUL.FTZ R23, R40, c[0x0][0x320] ;  /* 0x0000c80028177a20 */ /* 0x008fe40000410000 */
[----:B------:R-:W-:Y:S02]  /*a0d0*/  FMUL.FTZ R39, R39, c[0x0][0x320] ;  /* 0x0000c80027277a20 */ /* 0x000fe40000410000 */
[----:B------:R-:W-:Y:S02]  /*a0e0*/  FMUL.FTZ R42, R42, c[0x0][0x320] ;  /* 0x0000c8002a2a7a20 */ /* 0x000fe40000410000 */
[----:B------:R-:W-:Y:S02]  /*a0f0*/  FMUL.FTZ R43, R43, c[0x0][0x320] ;  /* 0x0000c8002b2b7a20 */ /* 0x000fe40000410000 */
[----:B----4-:R-:W-:Y:S02]  /*a100*/  FMUL.FTZ R24, R41, c[0x0][0x320] ;  /* 0x0000c80029187a20 */ /* 0x010fe40000410000 */
[----:B------:R-:W-:Y:S01]  /*a110*/  FMUL.FTZ R34, R34, c[0x0][0x320] ;  /* 0x0000c80022227a20 */ /* 0x000fe20000410000 */
[C---:B------:R-:W-:Y:S01]  /*a120*/  HMMA.16816.F32.BF16 R44, R200.reuse, R8, R44 ;  /* 0x00000008c82c723c */ /* 0x040fe2000004182c */
[----:B------:R-:W-:Y:S07]  /*a130*/  MUFU.TANH R39, R39 ;  /* 0x0000002700277308 */ /* 0x000fee0000002400 */
[----:B------:R-:W-:Y:S03]  /*a140*/  HMMA.16816.F32.BF16 R48, R200, R10, R48 ;  /* 0x0000000ac830723c */ /* 0x000fe60000041830 */
[----:B------:R-:W1:Y:S10]  /*a150*/  MUFU.TANH R25, R25 ;  /* 0x0000001900197308 */ /* 0x000e740000002400 */
[----:B------:R-:W3:Y:S03]  /*a160*/  MUFU.TANH R28, R28 ;  /* 0x0000001c001c7308 */ /* 0x000ee60000002400 */
[----:B------:R-:W-:Y:S02]  /*a170*/  FMUL.FTZ R44, R44, c[0x0][0x320] ;  /* 0x0000c8002c2c7a20 */ /* 0x000fe40000410000 */
[----:B------:R-:W-:Y:S02]  /*a180*/  FMUL.FTZ R45, R45, c[0x0][0x320] ;  /* 0x0000c8002d2d7a20 */ /* 0x000fe40000410000 */
[----:B------:R-:W-:Y:S02]  /*a190*/  FMUL.FTZ R47, R47, c[0x0][0x320] ;  /* 0x0000c8002f2f7a20 */ /* 0x000fe40000410000 */
[----:B------:R-:W-:Y:S01]  /*a1a0*/  FMUL.FTZ R46, R46, c[0x0][0x320] ;  /* 0x0000c8002e2e7a20 */ /* 0x000fe20000410000 */
[----:B------:R-:W4:Y:S01]  /*a1b0*/  MUFU.TANH R29, R29 ;  /* 0x0000001d001d7308 */ /* 0x000f220000002400 */
[----:B------:R-:W-:Y:S02]  /*a1c0*/  FMUL.FTZ R49, R49, c[0x0][0x320] ;  /* 0x0000c80031317a20 */ /* 0x000fe40000410000 */
[----:B------:R-:W-:Y:S02]  /*a1d0*/  FMUL.FTZ R48, R48, c[0x0][0x320] ;  /* 0x0000c80030307a20 */ /* 0x000fe40000410000 */
[----:B------:R-:W-:Y:S05]  /*a1e0*/  FMUL.FTZ R51, R51, c[0x0][0x320] ;  /* 0x0000c80033337a20 */ /* 0x000fea0000410000 */
[----:B------:R-:W1:Y:S10]  /*a1f0*/  MUFU.TANH R27, R27 ;  /* 0x0000001b001b7308 */ /* 0x000e740000002400 */
[----:B------:R-:W1:Y:S10]  /*a200*/  MUFU.TANH R30, R30 ;  /* 0x0000001e001e7308 */ /* 0x000e740000002400 */
[----:B------:R-:W1:Y:S10]  /*a210*/  MUFU.TANH R32, R32 ;  /* 0x0000002000207308 */ /* 0x000e740000002400 */
[----:B------:R-:W1:Y:S10]  /*a220*/  MUFU.TANH R31, R31 ;  /* 0x0000001f001f7308 */ /* 0x000e740000002400 */
[----:B------:R-:W1:Y:S01]  /*a230*/  MUFU.TANH R33, R33 ;  /* 0x0000002100217308 */ /* 0x000e620000002400 */
[----:B--2---:R-:W-:Y:S01]  /*a240*/  @P0 IMAD.MOV.U32 R12, RZ, RZ, R13 ;  /* 0x000000ffff0c0224 */ /* 0x004fe200078e000d */
[----:B------:R-:W-:Y:S08]  /*a250*/  PLOP3.LUT P0, PT, PT, PT, UP0, 0x80, 0x0 ;  /* 0x000000000000781c */ /* 0x000ff00003f0f008 */
[----:B------:R-:W2:Y:S01]  /*a260*/  MUFU.TANH R35, R35 ;  /* 0x0000002300237308 */ /* 0x000ea20000002400 */
[----:B------:R-:W1:Y:S09]  /*a270*/  SHFL.IDX PT, R14, R12, RZ, 0x1c1f ;  /* 0x001c1fff0c0e7589 */ /* 0x000e7200000e0000 */
[----:B------:R-:W1:Y:S01]  /*a280*/  MUFU.TANH R34, R34 ;  /* 0x0000002200227308 */ /* 0x000e620000002400 */
[----:B------:R1:W2:Y:S01]  /*a290*/  SHFL.IDX PT, R13, R12, 0x1, 0x1c1f ;  /* 0x003c1f000c0d7f89 */ /* 0x0002a200000e0000 */
[----:B------:R-:W-:Y:S02]  /*a2a0*/  @P0 IADD3.X R15, RZ, c[0x0][0x1cc], R2, P1, P6 ;  /* 0x00007300ff0f0a10 */ /* 0x000fe40000fec402 */
[----:B------:R-:W-:Y:S02]  /*a2b0*/  PLOP3.LUT P1, PT, PT, PT, UP0, 0x80, 0x0 ;  /* 0x000000000000781c */ /* 0x000fe40003f2f008 */
[----:B------:R-:W-:Y:S02]  /*a2c0*/  PLOP3.LUT P0, PT, PT, PT, UP0, 0x80, 0x0 ;  /* 0x000000000000781c */ /* 0x000fe40003f0f008 */
[----:B------:R-:W-:Y:S02]  /*a2d0*/  PLOP3.LUT P6, PT, PT, PT, UP0, 0x80, 0x0 ;  /* 0x000000000000781c */ /* 0x000fe40003fcf008 */
[----:B------:R-:W2:Y:S10]  /*a2e0*/  MUFU.TANH R22, R22 ;  /* 0x0000001600167308 */ /* 0x000eb40000002400 */
[----:B------:R-:W3:Y:S01]  /*a2f0*/  MUFU.TANH R21, R21 ;  /* 0x0000001500157308 */ /* 0x000ee20000002400 */
[----:B-1----:R-:W-:Y:S02]  /*a300*/  @P1 IADD3 R12, P1, R0, c[0x0][0x1c8], RZ ;  /* 0x00007200000c1a10 */ /* 0x002fe40007f3e0ff */
[----:B------:R-:W-:Y:S01]  /*a310*/  MOV R0, UR17 ;  /* 0x0000001100007c02 */ /* 0x000fe20008000f00 */
[----:B------:R-:W-:Y:S03]  /*a320*/  @UP0 USHF.L.U32 UR17, UR4, 0x6, URZ ;  /* 0x0000000604110899 */ /* 0x000fe6000800063f */
[----:B------:R-:W-:Y:S03]  /*a330*/  IADD3 R0, -R186, 0x1, R0 ;  /* 0x00000001ba007810 */ /* 0x000fe60007ffe100 */
[----:B------:R-:W-:Y:S01]  /*a340*/  MUFU.TANH R44, R44 ;  /* 0x0000002c002c7308 */ /* 0x000fe20000002400 */
[----:B------:R-:W-:Y:S01]  /*a350*/  IADD3 R0, -R4, UR12, R0 ;  /* 0x0000000c04007c10 */ /* 0x000fe2000fffe100 */
[----:B------:R-:W-:Y:S02]  /*a360*/  @P6 IMAD.MOV.U32 R4, RZ, RZ, R12 ;  /* 0x000000ffff046224 */ /* 0x000fe400078e000c */
[----:B------:R-:W-:Y:S02]  /*a370*/  @P0 IADD3.X R5, R2, c[0x0][0x1cc], RZ, P1, !PT ;  /* 0x0000730002050a10 */ /* 0x000fe40000ffe4ff */
[----:B------:R-:W-:Y:S01]  /*a380*/  PLOP3.LUT P1, PT, PT, PT, UP0, 0x80, 0x0 ;  /* 0x000000000000781c */ /* 0x000fe20003f2f008 */
[C---:B------:R-:W-:Y:S01]  /*a390*/  IMAD.IADD R2, R0.reuse, 0x1, R14 ;  /* 0x0000000100027824 */ /* 0x040fe200078e020e */
[----:B------:R-:W-:Y:S02]  /*a3a0*/  PLOP3.LUT P0, PT, PT, PT, UP0, 0x80, 0x0 ;  /* 0x000000000000781c */ /* 0x000fe40003f0f008 */
[----:B------:R-:W-:Y:S01]  /*a3b0*/  MUFU.TANH R23, R23 ;  /* 0x0000001700177308 */ /* 0x000fe20000002400 */
[----:B--2---:R-:W-:Y:S08]  /*a3c0*/  IADD3 R0, R0, R13, RZ ;  /* 0x0000000d00007210 */ /* 0x004ff00007ffe0ff */
[----:B------:R-:W-:Y:S01]  /*a3d0*/  @!PT LDS RZ, [RZ] ;  /* 0x00000000fffff984 */ /* 0x000fe20000000800 */
[----:B------:R1:W-:Y:S01]  /*a3e0*/  @P1 LDGSTS.E.BYPASS.LTC128B.128 [R251+0xc100], [R4.64], !P5 ;  /* 0x0c10000004fb1fae */ /* 0x0003e2000e901d5e */
[----:B------:R-:W-:Y:S01]  /*a3f0*/  PLOP3.LUT P1, PT, PT, PT, UP0, 0x80, 0x0 ;  /* 0x000000000000781c */ /* 0x000fe20003f2f008 */
[----:B------:R-:W2:Y:S10]  /*a400*/  MUFU.TANH R24, R24 ;  /* 0x0000001800187308 */ /* 0x000eb40000002400 */
[----:B------:R-:W2:Y:S10]  /*a410*/  MUFU.TANH R49, R49 ;  /* 0x0000003100317308 */ /* 0x000eb40000002400 */
[----:B------:R-:W2:Y:S01]  /*a420*/  MUFU.TANH R45, R45 ;  /* 0x0000002d002d7308 */ /* 0x000ea20000002400 */
[----:B-1----:R-:W-:Y:S02]  /*a430*/  @P0 IADD3 R4, P6, R12, UR17, RZ ;  /* 0x000000110c040c10 */ /* 0x002fe4000ffde0ff */
[----:B------:R-:W-:Y:S07]  /*a440*/  ISETP.GT.AND P0, PT, R2, RZ, PT ;  /* 0x000000ff0200720c */ /* 0x000fee0003f04270 */
[----:B------:R-:W1:Y:S01]  /*a450*/  MUFU.TANH R48, R48 ;  /* 0x0000003000307308 */ /* 0x000e620000002400 */
[----:B------:R-:W-:Y:S02]  /*a460*/  FSEL R8, R207, -INF , P0 ;  /* 0xff800000cf087808 */ /* 0x000fe40000000000 */
[----:B------:R-:W-:Y:S02]  /*a470*/  ISETP.GT.AND P0, PT, R0, 0x1, PT ;  /* 0x000000010000780c */ /* 0x000fe40003f04270 */
[----:B------:R-:W-:Y:S02]  /*a480*/  FMNMX.FTZ R14, R8, R3, !PT ;  /* 0x00000003080e7209 */ /* 0x000fe40007810000 */
[----:B------:R-:W-:Y:S02]  /*a490*/  FSEL R12, R204, -INF , P0 ;  /* 0xff800000cc0c7808 */ /* 0x000fe40000000000 */
[----:B------:R-:W-:Y:S01]  /*a4a0*/  @P1 IADD3.X R5, R5, UR18, RZ, P6, !PT ;  /* 0x0000001205051c10 */ /* 0x000fe2000b7fe4ff */
[----:B------:R-:W1:Y:S01]  /*a4b0*/  MUFU.TANH R42, R42 ;  /* 0x0000002a002a7308 */ /* 0x000e620000002400 */
[----:B------:R-:W-:Y:S02]  /*a4c0*/  ISETP.GT.AND P6, PT, R2, 0x1, PT ;  /* 0x000000010200780c */ /* 0x000fe40003fc4270 */
[----:B------:R-:W-:Y:S02]  /*a4d0*/  ISETP.GT.AND P1, PT, R0, RZ, PT ;  /* 0x000000ff0000720c */ /* 0x000fe40003f24270 */
[----:B------:R-:W-:Y:S02]  /*a4e0*/  FSEL R7, R206, -INF , P6 ;  /* 0xff800000ce077808 */ /* 0x000fe40003000000 */
[C---:B------:R-:W-:Y:S02]  /*a4f0*/  ISETP.GT.AND P6, PT, R2.reuse, 0x8, PT ;  /* 0x000000080200780c */ /* 0x040fe40003fc4270 */
[----:B------:R-:W-:Y:S01]  /*a500*/  FSEL R10, R205, -INF , P1 ;  /* 0xff800000cd0a7808 */ /* 0x000fe20000800000 */
[----:B------:R-:W1:Y:S01]  /*a510*/  MUFU.TANH R43, R43 ;  /* 0x0000002b002b7308 */ /* 0x000e620000002400 */
[----:B------:R-:W-:Y:S02]  /*a520*/  ISETP.GT.AND P1, PT, R2, 0x9, PT ;  /* 0x000000090200780c */ /* 0x000fe40003f24270 */
[----:B------:R-:W-:Y:S02]  /*a530*/  FSEL R6, R189, -INF , P6 ;  /* 0xff800000bd067808 */ /* 0x000fe40003000000 */
[----:B------:R-:W-:Y:S02]  /*a540*/  FMNMX.FTZ R14, R7, R14, !PT ;  /* 0x0000000e070e7209 */ /* 0x000fe40007810000 */
[----:B------:R-:W-:Y:S02]  /*a550*/  ISETP.GT.AND P0, PT, R0, 0x8, PT ;  /* 0x000000080000780c */ /* 0x000fe40003f04270 */
[----:B------:R-:W-:Y:S01]  /*a560*/  FSEL R9, R188, -INF , P1 ;  /* 0xff800000bc097808 */ /* 0x000fe20000800000 */
[----:B------:R-:W-:Y:S01]  /*a570*/  MUFU.TANH R46, R46 ;  /* 0x0000002e002e7308 */ /* 0x000fe20000002400 */
[----:B------:R-:W-:Y:S02]  /*a580*/  ISETP.GT.AND P1, PT, R2, 0x10, PT ;  /* 0x000000100200780c */ /* 0x000fe40003f24270 */
        /* <DEDUP_REMOVED lines=17> */
[----:B------:R-:W-:Y:S02]  /*a6a0*/  FSEL R196, R196, -INF , P1 ;  /* 0xff800000c4c47808 */ /* 0x000fe40000800000 */
[C---:B------:R-:W-:Y:S02]  /*a6b0*/  ISETP.GT.AND P1, PT, R2.reuse, 0x21, PT ;  /* 0x000000210200780c */ /* 0x040fe40003f24270 */
[----:B------:R-:W-:Y:S02]  /*a6c0*/  FMNMX.FTZ R14, R191, R14, !PT ;  /* 0x0000000ebf0e7209 */ /* 0x000fe40007810000 */
[----:B------:R-:W-:Y:S02]  /*a6d0*/  FSEL R195, R195, -INF , P6 ;  /* 0xff800000c3c37808 */ /* 0x000fe40003000000 */
[C---:B------:R-:W-:Y:S02]  /*a6e0*/  ISETP.GT.AND P6, PT, R2.reuse, 0x20, PT ;  /* 0x000000200200780c */ /* 0x040fe40003fc4270 */
[----:B------:R-:W-:Y:S02]  /*a6f0*/  FSEL R199, R199, -INF , P1 ;  /* 0xff800000c7c77808 */ /* 0x000fe40000800000 */
[----:B------:R-:W-:Y:S02]  /*a700*/  ISETP.GT.AND P1, PT, R2, 0x28, PT ;  /* 0x000000280200780c */ /* 0x000fe40003f24270 */
[----:B------:R-:W-:Y:S02]  /*a710*/  FMNMX.FTZ R14, R194, R14, !PT ;  /* 0x0000000ec20e7209 */ /* 0x000fe40007810000 */
[----:B------:R-:W-:Y:S02]  /*a720*/  ISETP.GT.AND P0, PT, R0, 0x19, PT ;  /* 0x000000190000780c */ /* 0x000fe40003f04270 */
[----:B------:R-:W-:Y:S02]  /*a730*/  FSEL R198, R198, -INF , P6 ;  /* 0xff800000c6c67808 */ /* 0x000fe40003000000 */
[----:B------:R-:W-:Y:S02]  /*a740*/  FSEL R202, R18, -INF , P1 ;  /* 0xff80000012ca7808 */ /* 0x000fe40000800000 */
[----:B------:R-:W-:Y:S02]  /*a750*/  FMNMX.FTZ R18, R10, R134, !PT ;  /* 0x000000860a127209 */ /* 0x000fe40007810000 */
[----:B------:R-:W-:Y:S02]  /*a760*/  FMNMX.FTZ R14, R195, R14, !PT ;  /* 0x0000000ec30e7209 */ /* 0x000fe40007810000 */
[----:B------:R-:W-:Y:S02]  /*a770*/  FMNMX.FTZ R18, R12, R18, !PT ;  /* 0x000000120c127209 */ /* 0x000fe40007810000 */
[----:B------:R-:W-:Y:S02]  /*a780*/  FSEL R197, R197, -INF , P0 ;  /* 0xff800000c5c57808 */ /* 0x000fe40000000000 */
[----:B------:R-:W-:Y:S02]  /*a790*/  ISETP.GT.AND P0, PT, R0, 0x20, PT ;  /* 0x000000200000780c */ /* 0x000fe40003f04270 */
[----:B------:R-:W-:Y:S02]  /*a7a0*/  FMNMX.FTZ R14, R198, R14, !PT ;  /* 0x0000000ec60e7209 */ /* 0x000fe40007810000 */
[----:B------:R-:W-:Y:S02]  /*a7b0*/  ISETP.GT.AND P6, PT, R0, 0x21, PT ;  /* 0x000000210000780c */ /* 0x000fe40003fc4270 */
[----:B------:R-:W-:Y:S02]  /*a7c0*/  FSEL R200, R135, -INF , P0 ;  /* 0xff80000087c87808 */ /* 0x000fe40000000000 */
[C---:B------:R-:W-:Y:S01]  /*a7d0*/  ISETP.GT.AND P0, PT, R2.reuse, 0x29, PT ;  /* 0x000000290200780c */ /* 0x040fe20003f04270 */
[----:B------:R1:W-:Y:S01]  /*a7e0*/  MUFU.TANH R135, R51 ;  /* 0x0000003300877308 */ /* 0x0003e20000002400 */
[----:B------:R-:W-:Y:S02]  /*a7f0*/  FMNMX.FTZ R18, R11, R18, !PT ;  /* 0x000000120b127209 */ /* 0x000fe40007810000 */
[----:B------:R-:W-:Y:S02]  /*a800*/  FMNMX.FTZ R14, R199, R14, !PT ;  /* 0x0000000ec70e7209 */ /* 0x000fe40007810000 */
[----:B------:R-:W-:Y:S02]  /*a810*/  FMNMX.FTZ R18, R13, R18, !PT ;  /* 0x000000120d127209 */ /* 0x000fe40007810000 */
[----:B------:R-:W-:Y:S02]  /*a820*/  FSEL R201, R133, -INF , P6 ;  /* 0xff80000085c97808 */ /* 0x000fe40003000000 */
[----:B------:R-:W-:Y:S02]  /*a830*/  FSEL R203, R25, -INF , P0 ;  /* 0xff80000019cb7808 */ /* 0x000fe40000000000 */
[----:B------:R-:W-:Y:S02]  /*a840*/  ISETP.GT.AND P0, PT, R2, 0x30, PT ;  /* 0x000000300200780c */ /* 0x000fe40003f04270 */
[----:B------:R-:W-:Y:S02]  /*a850*/  ISETP.GT.AND P6, PT, R0, 0x28, PT ;  /* 0x000000280000780c */ /* 0x000fe40003fc4270 */
[----:B------:R-:W-:Y:S02]  /*a860*/  FMNMX.FTZ R14, R202, R14, !PT ;  /* 0x0000000eca0e7209 */ /* 0x000fe40007810000 */
[----:B------:R-:W-:Y:S02]  /*a870*/  FSEL R204, R26, -INF , P6 ;  /* 0xff8000001acc7808 */ /* 0x000fe40003000000 */
[----:B------:R-:W-:Y:S02]  /*a880*/  ISETP.GT.AND P6, PT, R2, 0x31, PT ;  /* 0x000000310200780c */ /* 0x000fe40003fc4270 */
[----:B---3--:R-:W-:Y:S02]  /*a890*/  FSEL R206, R28, -INF , P0 ;  /* 0xff8000001cce7808 */ /* 0x008fe40000000000 */
[----:B------:R-:W-:Y:S02]  /*a8a0*/  ISETP.GT.AND P1, PT, R0, 0x29, PT ;  /* 0x000000290000780c */ /* 0x000fe40003f24270 */
[----:B------:R-:W-:Y:S02]  /*a8b0*/  FMNMX.FTZ R18, R192, R18, !PT ;  /* 0x00000012c0127209 */ /* 0x000fe40007810000 */
[----:B------:R-:W-:Y:S02]  /*a8c0*/  FMNMX.FTZ R14, R203, R14, !PT ;  /* 0x0000000ecb0e7209 */ /* 0x000fe40007810000 */
[----:B----4-:R-:W-:Y:S02]  /*a8d0*/  FSEL R207, R29, -INF , P6 ;  /* 0xff8000001dcf7808 */ /* 0x010fe40003000000 */
[----:B------:R-:W-:Y:S02]  /*a8e0*/  ISETP.GT.AND P6, PT, R2, 0x38, PT ;  /* 0x000000380200780c */ /* 0x000fe40003fc4270 */
[----:B------:R-:W-:Y:S02]  /*a8f0*/  FSEL R205, R27, -INF , P1 ;  /* 0xff8000001bcd7808 */ /* 0x000fe40000800000 */
[----:B------:R-:W-:Y:S02]  /*a900*/  ISETP.GT.AND P1, PT, R0, 0x30, PT ;  /* 0x000000300000780c */ /* 0x000fe40003f24270 */
[----:B------:R-:W-:Y:S02]  /*a910*/  FMNMX.FTZ R18, R193, R18, !PT ;  /* 0x00000012c1127209 */ /* 0x000fe40007810000 */
[----:B------:R-:W-:Y:S02]  /*a920*/  FMNMX.FTZ R14, R206, R14, !PT ;  /* 0x0000000ece0e7209 */ /* 0x000fe40007810000 */
[----:B------:R-:W-:Y:S02]  /*a930*/  FSEL R208, R30, -INF , P1 ;  /* 0xff8000001ed07808 */ /* 0x000fe40000800000 */
[----:B------:R-:W-:Y:S02]  /*a940*/  ISETP.GT.AND P1, PT, R2, 0x39, PT ;  /* 0x000000390200780c */ /* 0x000fe40003f24270 */
[----:B------:R-:W-:Y:S02]  /*a950*/  ISETP.GT.AND P0, PT, R0, 0x31, PT ;  /* 0x000000310000780c */ /* 0x000fe40003f04270 */
[----:B------:R-:W-:Y:S02]  /*a960*/  FSEL R212, R32, -INF , P6 ;  /* 0xff80000020d47808 */ /* 0x000fe40003000000 */
[----:B------:R-:W-:Y:S02]  /*a970*/  FMNMX.FTZ R18, R196, R18, !PT ;  /* 0x00000012c4127209 */ /* 0x000fe40007810000 */
[----:B------:R-:W-:Y:S02]  /*a980*/  FMNMX.FTZ R14, R207, R14, !PT ;  /* 0x0000000ecf0e7209 */ /* 0x000fe40007810000 */
[----:B------:R-:W-:Y:S02]  /*a990*/  ISETP.GT.AND P6, PT, R0, 0x39, PT ;  /* 0x000000390000780c */ /* 0x000fe40003fc4270 */
[----:B------:R-:W-:Y:S02]  /*a9a0*/  FSEL R211, R31, -INF , P0 ;  /* 0xff8000001fd37808 */ /* 0x000fe40000000000 */
[----:B------:R-:W-:Y:S02]  /*a9b0*/  FSEL R213, R33, -INF , P1 ;  /* 0xff80000021d57808 */ /* 0x000fe40000800000 */
[----:B------:R-:W-:Y:S02]  /*a9c0*/  ISETP.GT.AND P1, PT, R2, 0x40, PT ;  /* 0x000000400200780c */ /* 0x000fe40003f24270 */
[----:B------:R-:W-:Y:S02]  /*a9d0*/  ISETP.GT.AND P0, PT, R0, 0x38, PT ;  /* 0x000000380000780c */ /* 0x000fe40003f04270 */
[----:B------:R-:W-:Y:S02]  /*a9e0*/  FMNMX.FTZ R18, R197, R18, !PT ;  /* 0x00000012c5127209 */ /* 0x000fe40007810000 */
[----:B------:R-:W-:Y:S02]  /*a9f0*/  FMNMX.FTZ R14, R212, R14, !PT ;  /* 0x0000000ed40e7209 */ /* 0x000fe40007810000 */
[----:B------:R-:W-:Y:S02]  /*aa00*/  FSEL R209, R35, -INF , P6 ;  /* 0xff80000023d17808 */ /* 0x000fe40003000000 */
[----:B------:R-:W-:Y:S02]  /*aa10*/  ISETP.GT.AND P6, PT, R0, 0x40, PT ;  /* 0x000000400000780c */ /* 0x000fe40003fc4270 */
[----:B------:R-:W-:Y:S02]  /*aa20*/  FSEL R37, R36, -INF , P1 ;  /* 0xff80000024257808 */ /* 0x000fe40000800000 */
[----:B------:R-:W-:Y:S02]  /*aa30*/  FSEL R214, R34, -INF , P0 ;  /* 0xff80000022d67808 */ /* 0x000fe40000000000 */
[----:B------:R-:W-:Y:S01]  /*aa40*/  ISETP.GT.AND P0, PT, R2, 0x41, PT ;  /* 0x000000410200780c */ /* 0x000fe20003f04270 */
[----:B-1----:R-:W-:Y:S01]  /*aa50*/  IMAD.MOV.U32 R51, RZ, RZ, R37 ;  /* 0x000000ffff337224 */ /* 0x002fe200078e0025 */
[----:B------:R-:W-:Y:S02]  /*aa60*/  FMNMX.FTZ R14, R213, R14, !PT ;  /* 0x0000000ed50e7209 */ /* 0x000fe40007810000 */
[----:B------:R-:W-:Y:S02]  /*aa70*/  FMNMX.FTZ R18, R200, R18, !PT ;  /* 0x00000012c8127209 */ /* 0x000fe40007810000 */
[----:B------:R-:W-:Y:S02]  /*aa80*/  FSEL R41, R22, -INF , P6 ;  /* 0xff80000016297808 */ /* 0x000fe40003000000 */
[----:B------:R-:W-:Y:S01]  /*aa90*/  FSEL R38, R21, -INF , P0 ;  /* 0xff80000015267808 */ /* 0x000fe20000000000 */
[----:B------:R-:W1:Y:S01]  /*aaa0*/  MUFU.TANH R22, R47 ;  /* 0x0000002f00167308 */ /* 0x000e620000002400 */
[----:B------:R-:W-:Y:S01]  /*aab0*/  FMNMX.FTZ R14, R37, R14, !PT ;  /* 0x0000000e250e7209 */ /* 0x000fe20007810000 */
[----:B------:R-:W-:Y:S01]  /*aac0*/  FMUL.FTZ R21, R50, c[0x0][0x320] ;  /* 0x0000c80032157a20 */ /* 0x000fe20000410000 */
[----:B------:R-:W-:Y:S02]  /*aad0*/  FMNMX.FTZ R18, R201, R18, !PT ;  /* 0x00000012c9127209 */ /* 0x000fe40007810000 */
[C---:B------:R-:W-:Y:S02]  /*aae0*/  ISETP.GT.AND P1, PT, R2.reuse, 0x48, PT ;  /* 0x000000480200780c */ /* 0x040fe40003f24270 */
[C---:B------:R-:W-:Y:S02]  /*aaf0*/  ISETP.GT.AND P0, PT, R2.reuse, 0x49, PT ;  /* 0x000000490200780c */ /* 0x040fe40003f04270 */
[----:B------:R-:W-:Y:S01]  /*ab00*/  ISETP.GT.AND P6, PT, R2, 0x50, PT ;  /* 0x000000500200780c */ /* 0x000fe20003fc4270 */
[----:B------:R-:W3:Y:S01]  /*ab10*/  MUFU.TANH R21, R21 ;  /* 0x0000001500157308 */ /* 0x000ee20000002400 */
[----:B--2---:R-:W-:Y:S02]  /*ab20*/  FSEL R28, R24, -INF , P0 ;  /* 0xff800000181c7808 */ /* 0x004fe40000000000 */
[----:B------:R-:W-:Y:S02]  /*ab30*/  FSEL R40, R44, -INF , P6 ;  /* 0xff8000002c287808 */ /* 0x000fe40003000000 */
[----:B------:R-:W-:Y:S02]  /*ab40*/  FSEL R186, R23, -INF , P1 ;  /* 0xff80000017ba7808 */ /* 0x000fe40000800000 */
[C---:B------:R-:W-:Y:S02]  /*ab50*/  ISETP.GT.AND P1, PT, R2.reuse, 0x51, PT ;  /* 0x000000510200780c */ /* 0x040fe40003f24270 */
[C---:B------:R-:W-:Y:S01]  /*ab60*/  ISETP.GT.AND P0, PT, R2.reuse, 0x58, PT ;  /* 0x000000580200780c */ /* 0x040fe20003f04270 */
[----:B------:R-:W-:Y:S01]  /*ab70*/  IMAD.MOV.U32 R50, RZ, RZ, R186 ;  /* 0x000000ffff327224 */ /* 0x000fe200078e00ba */
[----:B------:R-:W-:Y:S02]  /*ab80*/  ISETP.GT.AND P6, PT, R2, 0x59, PT ;  /* 0x000000590200780c */ /* 0x000fe40003fc4270 */
[----:B------:R-:W-:Y:S02]  /*ab90*/  FMNMX.FTZ R2, R38, R14, !PT ;  /* 0x0000000e26027209 */ /* 0x000fe40007810000 */
[----:B------:R-:W-:Y:S02]  /*aba0*/  FMNMX.FTZ R14, R204, R18, !PT ;  /* 0x00000012cc0e7209 */ /* 0x000fe40007810000 */
[----:B------:R-:W-:Y:S01]  /*abb0*/  FSEL R35, R49, -INF , P6 ;  /* 0xff80000031237808 */ /* 0x000fe20003000000 */
[----:B------:R-:W-:Y:S01]  /*abc0*/  IMAD.MOV.U32 R49, RZ, RZ, R38 ;  /* 0x000000ffff317224 */ /* 0x000fe200078e0026 */
[----:B------:R-:W-:Y:S02]  /*abd0*/  FMNMX.FTZ R14, R205, R14, !PT ;  /* 0x0000000ecd0e7209 */ /* 0x000fe40007810000 */
[----:B------:R-:W-:Y:S02]  /*abe0*/  ISETP.GT.AND P6, PT, R0, 0x48, PT ;  /* 0x000000480000780c */ /* 0x000fe40003fc4270 */
[----:B------:R-:W-:Y:S02]  /*abf0*/  FMNMX.FTZ R14, R208, R14, !PT ;  /* 0x0000000ed00e7209 */ /* 0x000fe40007810000 */
[----:B------:R-:W-:Y:S02]  /*ac00*/  FSEL R215, R45, -INF , P1 ;  /* 0xff8000002dd77808 */ /* 0x000fe40000800000 */
[----:B------:R-:W-:Y:S02]  /*ac10*/  PLOP3.LUT P1, PT, PT, PT, UP0, 0x80, 0x0 ;  /* 0x000000000000781c */ /* 0x000fe40003f2f008 */
[----:B------:R-:W-:Y:S02]  /*ac20*/  FSEL R24, R48, -INF , P0 ;  /* 0xff80000030187808 */ /* 0x000fe40000000000 */
[----:B------:R-:W-:Y:S02]  /*ac30*/  ISETP.GT.AND P0, PT, R0, 0x41, PT ;  /* 0x000000410000780c */ /* 0x000fe40003f04270 */
[----:B------:R-:W-:Y:S02]  /*ac40*/  FSEL R29, R42, -INF , P6 ;  /* 0xff8000002a1d7808 */ /* 0x000fe40003000000 */
[----:B------:R-:W-:Y:S02]  /*ac50*/  ISETP.GT.AND P6, PT, R0, 0x49, PT ;  /* 0x000000490000780c */ /* 0x000fe40003fc4270 */
[----:B------:R-:W-:Y:S02]  /*ac60*/  FMNMX.FTZ R14, R211, R14, !PT ;  /* 0x0000000ed30e7209 */ /* 0x000fe40007810000 */
[----:B------:R-:W-:Y:S02]  /*ac70*/  FSEL R210, R39, -INF , P0 ;  /* 0xff80000027d27808 */ /* 0x000fe40000000000 */
[----:B------:R-:W-:Y:S02]  /*ac80*/  PLOP3.LUT P0, PT, PT, PT, UP0, 0x80, 0x0 ;  /* 0x000000000000781c */ /* 0x000fe40003f0f008 */
[----:B------:R-:W-:Y:S02]  /*ac90*/  FMNMX.FTZ R14, R214, R14, !PT ;  /* 0x0000000ed60e7209 */ /* 0x000fe40007810000 */
[----:B------:R-:W-:Y:S02]  /*aca0*/  FSEL R34, R43, -INF , P6 ;  /* 0xff8000002b227808 */ /* 0x000fe40003000000 */
[----:B------:R-:W-:Y:S02]  /*acb0*/  ISETP.GT.AND P6, PT, R0, 0x51, PT ;  /* 0x000000510000780c */ /* 0x000fe40003fc4270 */
[----:B------:R-:W-:Y:S02]  /*acc0*/  FMNMX.FTZ R14, R209, R14, !PT ;  /* 0x0000000ed10e7209 */ /* 0x000fe40007810000 */
[----:B-1----:R-:W-:Y:S02]  /*acd0*/  FSEL R26, R22, -INF , P6 ;  /* 0xff800000161a7808 */ /* 0x002fe40003000000 */
[----:B------:R-:W-:Y:S02]  /*ace0*/  ISETP.GT.AND P6, PT, R0, 0x59, PT ;  /* 0x000000590000780c */ /* 0x000fe40003fc4270 */
[----:B------:R-:W-:Y:S02]  /*acf0*/  FMNMX.FTZ R2, R50, R2, !PT ;  /* 0x0000000232027209 */ /* 0x000fe40007810000 */
[----:B------:R-:W-:Y:S02]  /*ad00*/  @P1 MOV R18, R132 ;  /* 0x0000008400121202 */ /* 0x000fe40000000f00 */
[----:B------:R-:W-:Y:S02]  /*ad10*/  ISETP.GT.AND P1, PT, R0, 0x50, PT ;  /* 0x000000500000780c */ /* 0x000fe40003f24270 */
[----:B------:R-:W-:Y:S01]  /*ad20*/  FSEL R135, R135, -INF , P6 ;  /* 0xff80000087877808 */ /* 0x000fe20003000000 */
[----:B------:R1:W-:Y:S01]  /*ad30*/  @P0 LDGSTS.E.BYPASS.LTC128B.128 [R251+0xf100], [R18.64], !P4 ;  /* 0x0f10000012fb0fae */ /* 0x0003e2000e101d5e */
[----:B------:R-:W-:Y:S02]  /*ad40*/  PLOP3.LUT P6, PT, PT, PT, UP0, 0x80, 0x0 ;  /* 0x000000000000781c */ /* 0x000fe40003fcf008 */
[----:B------:R-:W-:Y:S02]  /*ad50*/  FMNMX.FTZ R14, R41, R14, !PT ;  /* 0x0000000e290e7209 */ /* 0x000fe40007810000 */
[----:B------:R-:W-:Y:S02]  /*ad60*/  FMNMX.FTZ R2, R28, R2, !PT ;  /* 0x000000021c027209 */ /* 0x000fe40007810000 */
[----:B------:R-:W-:Y:S02]  /*ad70*/  FSEL R252, R46, -INF , P1 ;  /* 0xff8000002efc7808 */ /* 0x000fe40000800000 */
[----:B------:R-:W-:Y:S02]  /*ad80*/  PLOP3.LUT P0, PT, PT, PT, UP0, 0x80, 0x0 ;  /* 0x000000000000781c */ /* 0x000fe40003f0f008 */
[----:B------:R-:W-:Y:S02]  /*ad90*/  ISETP.GT.AND P1, PT, R0, 0x58, PT ;  /* 0x000000580000780c */ /* 0x000fe40003f24270 */
[----:B------:R-:W-:Y:S01]  /*ada0*/  FMNMX.FTZ R14, R210, R14, !PT ;  /* 0x0000000ed20e7209 */ /* 0x000fe20007810000 */
[----:B------:R2:W-:Y:S01]  /*adb0*/  @P6 LDGSTS.E.BYPASS.LTC128B.128 [R251+0x12100], [R16.64], !P3 ;  /* 0x1210000010fb6fae */ /* 0x0005e2000d901d5e */
[----:B------:R-:W-:Y:S02]  /*adc0*/  FMNMX.FTZ R2, R40, R2, !PT ;  /* 0x0000000228027209 */ /* 0x000fe40007810000 */
[----:B---3--:R-:W-:Y:S02]  /*add0*/  FSEL R43, R21, -INF , P1 ;  /* 0xff800000152b7808 */ /* 0x008fe40000800000 */
[----:B------:R-:W-:Y:S02]  /*ade0*/  PLOP3.LUT P1, PT, PT, PT, UP0, 0x80, 0x0 ;  /* 0x000000000000781c */ /* 0x000fe40003f2f008 */
[----:B------:R-:W-:Y:S02]  /*adf0*/  FMNMX.FTZ R14, R29, R14, !PT ;  /* 0x0000000e1d0e7209 */ /* 0x000fe40007810000 */
[----:B------:R-:W-:Y:S02]  /*ae00*/  PLOP3.LUT P1, PT, PT, PT, UP0, 0x80, 0x0 ;  /* 0x000000000000781c */ /* 0x000fe40003f2f008 */
[----:B------:R-:W-:Y:S02]  /*ae10*/  FMNMX.FTZ R2, R215, R2, !PT ;  /* 0x00000002d7027209 */ /* 0x000fe40007810000 */
[----:B------:R-:W-:Y:S02]  /*ae20*/  FMNMX.FTZ R14, R34, R14, !PT ;  /* 0x0000000e220e7209 */ /* 0x000fe40007810000 */
[----:B------:R-:W-:Y:S02]  /*ae30*/  FMNMX.FTZ R2, R24, R2, !PT ;  /* 0x0000000218027209 */ /* 0x000fe40007810000 */
[----:B------:R-:W-:Y:S01]  /*ae40*/  FMNMX.FTZ R0, R252, R14, !PT ;  /* 0x0000000efc007209 */ /* 0x000fe20007810000 */
[----:B------:R-:W-:Y:S01]  /*ae50*/  @P0 IMAD.MOV.U32 R14, RZ, RZ, R20 ;  /* 0x000000ffff0e0224 */ /* 0x000fe200078e0014 */
[----:B------:R-:W-:Y:S02]  /*ae60*/  PLOP3.LUT P0, PT, PT, PT, UP0, 0x80, 0x0 ;  /* 0x000000000000781c */ /* 0x000fe40003f0f008 */
[----:B------:R-:W-:Y:S02]  /*ae70*/  FMNMX.FTZ R2, R35, R2, !PT ;  /* 0x0000000223027209 */ /* 0x000fe40007810000 */
[----:B------:R3:W-:Y:S01]  /*ae80*/  @P1 LDGSTS.E.BYPASS.LTC128B.128 [R251+0x15100], [R14.64], !P2 ;  /* 0x151000000efb1fae */ /* 0x0007e2000d101d5e */
[----:B------:R-:W-:Y:S02]  /*ae90*/  PLOP3.LUT P1, PT, PT, PT, UP0, 0x80, 0x0 ;  /* 0x000000000000781c */ /* 0x000fe40003f2f008 */
[----:B------:R-:W-:Y:S02]  /*aea0*/  PLOP3.LUT P6, PT, PT, PT, UP0, 0x80, 0x0 ;  /* 0x000000000000781c */ /* 0x000fe40003fcf008 */
[----:B------:R-:W-:Y:S02]  /*aeb0*/  PLOP3.LUT P6, PT, PT, PT, UP0, 0x80, 0x0 ;  /* 0x000000000000781c */ /* 0x000fe40003fcf008 */
[----:B------:R-:W-:Y:S01]  /*aec0*/  FMNMX.FTZ R0, R26, R0, !PT ;  /* 0x000000001a007209 */ /* 0x000fe20007810000 */
[----:B------:R-:W4:Y:S01]  /*aed0*/  SHFL.BFLY PT, R133, R2, 0x2, 0x1f ;  /* 0x0c401f0002857f89 */ /* 0x000f2200000e0000 */
[----:B------:R-:W-:Y:S02]  /*aee0*/  MOV R48, R28 ;  /* 0x0000001c00307202 */ /* 0x000fe40000000f00 */
[----:B------:R-:W-:Y:S04]  /*aef0*/  FMNMX.FTZ R0, R43, R0, !PT ;  /* 0x000000002b007209 */ /* 0x000fe80007810000 */
[----:B------:R-:W-:Y:S01]  /*af00*/  FMNMX.FTZ R0, R135, R0, !PT ;  /* 0x0000000087007209 */ /* 0x000fe20007810000 */
[----:B------:R1:W-:Y:S01]  /*af10*/  @P0 LDGSTS.E.BYPASS.LTC128B.128 [R251+0xd100], [R4.64], !P5 ;  /* 0x0d10000004fb0fae */ /* 0x0003e2000e901d5e */
[----:B------:R-:W-:Y:S07]  /*af20*/  PLOP3.LUT P0, PT, PT, PT, UP0, 0x80, 0x0 ;  /* 0x000000000000781c */ /* 0x000fee0003f0f008 */
[----:B------:R1:W-:Y:S08]  /*af30*/  @P1 LDGSTS.E.BYPASS.LTC128B.128 [R251+0x10100], [R4.64+0x80], !P4 ;  /* 0x1010008004fb1fae */ /* 0x0003f0000e101d5e */
[----:B------:R2:W-:Y:S01]  /*af40*/  @P6 LDGSTS.E.BYPASS.LTC128B.128 [R251+0x13100], [R4.64+0x100], !P3 ;  /* 0x1310010004fb6fae */ /* 0x0005e2000d901d5e */
[----:B----4-:R-:W-:Y:S02]  /*af50*/  FMNMX.FTZ R133, R2, R133, !PT ;  /* 0x0000008502857209 */ /* 0x010fe40007810000 */
[----:B------:R-:W-:Y:S05]  /*af60*/  PLOP3.LUT P6, PT, PT, PT, UP0, 0x80, 0x0 ;  /* 0x000000000000781c */ /* 0x000fea0003fcf008 */
[----:B------:R-:W4:Y:S08]  /*af70*/  SHFL.BFLY PT, R2, R0, 0x2, 0x1f ;  /* 0x0c401f0000027f89 */ /* 0x000f3000000e0000 */
[----:B------:R2:W-:Y:S01]  /*af80*/  @P0 LDGSTS.E.BYPASS.LTC128B.128 [R251+0x16100], [R4.64+0x180], !P2 ;  /* 0x1610018004fb0fae */ /* 0x0005e2000d101d5e */
[----:B------:R-:W-:Y:S07]  /*af90*/  PLOP3.LUT P0, PT, PT, PT, UP0, 0x80, 0x0 ;  /* 0x000000000000781c */ /* 0x000fee0003f0f008 */
[----:B-1----:R-:W1:Y:S01]  /*afa0*/  SHFL.BFLY PT, R18, R133, 0x1, 0x1f ;  /* 0x0c201f0085127f89 */ /* 0x002e6200000e0000 */
[----:B----4-:R-:W-:Y:S07]  /*afb0*/  FMNMX.FTZ R0, R0, R2, !PT ;  /* 0x0000000200007209 */ /* 0x010fee0007810000 */
[----:B------:R-:W4:Y:S01]  /*afc0*/  SHFL.BFLY PT, R2, R0, 0x1, 0x1f ;  /* 0x0c201f0000027f89 */ /* 0x000f2200000e0000 */
[----:B--2---:R-:W-:Y:S02]  /*afd0*/  @P6 IADD3 R4, P6, R4, UR17, RZ ;  /* 0x0000001104046c10 */ /* 0x004fe4000ffde0ff */
[----:B-1----:R-:W-:Y:S04]  /*afe0*/  FMNMX.FTZ R133, R133, R18, !PT ;  /* 0x0000001285857209 */ /* 0x002fe80007810000 */
[C---:B------:R-:W-:Y:S01]  /*aff0*/  FSETP.NEU.FTZ.AND P1, PT, R133.reuse, -INF , PT ;  /* 0xff8000008500780b */ /* 0x040fe20003f3d000 */
[----:B------:R-:W-:Y:S06]  /*b000*/  FMUL.FTZ R188, R133, c[0x0][0x2d0] ;  /* 0x0000b40085bc7a20 */ /* 0x000fec0000410000 */
[----:B------:R-:W-:Y:S02]  /*b010*/  @P0 IADD3.X R5, R5, UR18, RZ, P6, !PT ;  /* 0x0000001205050c10 */ /* 0x000fe4000b7fe4ff */
[----:B------:R-:W-:Y:S02]  /*b020*/  PLOP3.LUT P6, PT, PT, PT, UP0, 0x80, 0x0 ;  /* 0x000000000000781c */ /* 0x000fe40003fcf008 */
[----:B------:R-:W-:Y:S02]  /*b030*/  PLOP3.LUT P6, PT, PT, PT, UP0, 0x80, 0x0 ;  /* 0x000000000000781c */ /* 0x000fe40003fcf008 */
[----:B----4-:R-:W-:Y:S02]  /*b040*/  FMNMX.FTZ R132, R0, R2, !PT ;  /* 0x0000000200847209 */ /* 0x010fe40007810000 */
[----:B------:R-:W-:Y:S02]  /*b050*/  FSEL R0, R133, RZ, P1 ;  /* 0x000000ff85007208 */ /* 0x000fe40000800000 */
[C---:B------:R-:W-:Y:S01]  /*b060*/  FSETP.NEU.FTZ.AND P0, PT, R132.reuse, -INF , PT ;  /* 0xff8000008400780b */ /* 0x040fe20003f1d000 */
[----:B------:R-:W-:Y:S01]  /*b070*/  FMUL.FTZ R189, R132, c[0x0][0x2d0] ;  /* 0x0000b40084bd7a20 */ /* 0x000fe20000410000 */
[----:B------:R-:W-:Y:S01]  /*b080*/  FSEL R188, R188, RZ, P1 ;  /* 0x000000ffbcbc7208 */ /* 0x000fe20000800000 */
[----:B------:R-:W-:Y:S01]  /*b090*/  FADD.FTZ R0, -R0, R3 ;  /* 0x0000000300007221 */ /* 0x000fe20000010100 */
[----:B------:R-:W-:Y:S02]  /*b0a0*/  PLOP3.LUT P1, PT, PT, PT, UP0, 0x80, 0x0 ;  /* 0x000000000000781c */ /* 0x000fe40003f2f008 */
[----:B------:R-:W-:Y:S01]  /*b0b0*/  FSEL R189, R189, RZ, P0 ;  /* 0x000000ffbdbd7208 */ /* 0x000fe20000000000 */
[----:B------:R1:W-:Y:S01]  /*b0c0*/  @P6 LDGSTS.E.BYPASS.LTC128B.128 [R251+0xe100], [R4.64], !P5 ;  /* 0x0e10000004fb6fae */ /* 0x0003e2000e901d5e */
[----:B------:R-:W-:Y:S01]  /*b0d0*/  PLOP3.LUT P6, PT, PT, PT, UP0, 0x80, 0x0 ;  /* 0x000000000000781c */ /* 0x000fe20003fcf008 */
[----:B------:R-:W-:Y:S01]  /*b0e0*/  FMUL.FTZ R0, R0, c[0x0][0x2d0] ;  /* 0x0000b40000007a20 */ /* 0x000fe20000410000 */
[----:B------:R-:W-:Y:S01]  /*b0f0*/  FSEL R2, R132, RZ, P0 ;  /* 0x000000ff84027208 */ /* 0x000fe20000000000 */
[--C-:B------:R-:W-:Y:S01]  /*b100*/  FFMA.FTZ R12, R12, c[0x0][0x2d0], -R189.reuse ;  /* 0x0000b4000c0c7a23 */ /* 0x100fe200000108bd */
[----:B------:R-:W-:Y:S01]  /*b110*/  PLOP3.LUT P0, PT, PT, PT, UP0, 0x80, 0x0 ;  /* 0x000000000000781c */ /* 0x000fe20003f0f008 */
[--C-:B------:R-:W-:Y:S01]  /*b120*/  FFMA.FTZ R13, R13, c[0x0][0x2d0], -R189.reuse ;  /* 0x0000b4000d0d7a23 */ /* 0x100fe200000108bd */
[----:B------:R2:W4:Y:S01]  /*b130*/  MUFU.EX2 R3, R0 ;  /* 0x0000000000037308 */ /* 0x0005220000000800 */
[--C-:B------:R-:W-:Y:S01]  /*b140*/  FFMA.FTZ R8, R8, c[0x0][0x2d0], -R188.reuse ;  /* 0x0000b40008087a23 */ /* 0x100fe200000108bc */
[----:B------:R-:W-:Y:S01]  /*b150*/  UISETP.GT.AND UP0, UPT, UR16, UR15, UPT ;  /* 0x0000000f1000728c */ /* 0x000fe2000bf04270 */
[--C-:B------:R-:W-:Y:S02]  /*b160*/  FFMA.FTZ R7, R7, c[0x0][0x2d0], -R188.reuse ;  /* 0x0000b40007077a23 */ /* 0x100fe400000108bc */
[--C-:B------:R-:W-:Y:S01]  /*b170*/  FFMA.FTZ R6, R6, c[0x0][0x2d0], -R188.reuse ;  /* 0x0000b40006067a23 */ /* 0x100fe200000108bc */
[----:B------:R-:W-:Y:S01]  /*b180*/  UMOV UR16, UR24 ;  /* 0x0000001800107c82 */ /* 0x000fe20008000000 */
[----:B------:R1:W-:Y:S01]  /*b190*/  @P6 LDGSTS.E.BYPASS.LTC128B.128 [R251+0x11100], [R4.64+0x80], !P4 ;  /* 0x1110008004fb6fae */ /* 0x0003e2000e101d5e */
[----:B------:R-:W-:Y:S02]  /*b1a0*/  FFMA.FTZ R9, R9, c[0x0][0x2d0], -R188 ;  /* 0x0000b40009097a23 */ /* 0x000fe400000108bc */
[----:B------:R-:W1:Y:S01]  /*b1b0*/  MUFU.EX2 R23, R12 ;  /* 0x0000000c00177308 */ /* 0x000e620000000800 */
[--C-:B------:R-:W-:Y:S02]  /*b1c0*/  FFMA.FTZ R10, R10, c[0x0][0x2d0], -R189.reuse ;  /* 0x0000b4000a0a7a23 */ /* 0x100fe400000108bd */
[----:B------:R-:W-:Y:S02]  /*b1d0*/  FFMA.FTZ R11, R11, c[0x0][0x2d0], -R189 ;  /* 0x0000b4000b0b7a23 */ /* 0x000fe400000108bd */
[----:B------:R3:W-:Y:S05]  /*b1e0*/  @P1 LDGSTS.E.BYPASS.LTC128B.128 [R251+0x14100], [R4.64+0x100], !P3 ;  /* 0x1410010004fb1fae */ /* 0x0007ea000d901d5e */
[----:B------:R3:W3:Y:S03]  /*b1f0*/  MUFU.EX2 R31, R13 ;  /* 0x0000000d001f7308 */ /* 0x0006e60000000800 */
[----:B------:R3:W-:Y:S01]  /*b200*/  @P0 LDGSTS.E.BYPASS.LTC128B.128 [R251+0x17100], [R4.64+0x180], !P2 ;  /* 0x1710018004fb0fae */ /* 0x0007e2000d101d5e */
[----:B--2---:R-:W-:Y:S01]  /*b210*/  FADD.FTZ R0, -R2, R134 ;  /* 0x0000008602007221 */ /* 0x004fe20000010100 */
[----:B------:R-:W-:Y:S01]  /*b220*/  PLOP3.LUT P0, PT, PT, PT, UP0, 0x80, 0x0 ;  /* 0x000000000000781c */ /* 0x000fe20003f0f008 */
[----:B------:R-:W-:Y:S02]  /*b230*/  IMAD.MOV.U32 R134, RZ, RZ, R29 ;  /* 0x000000ffff867224 */ /* 0x000fe400078e001d */
[----:B------:R-:W-:Y:S02]  /*b240*/  FMUL.FTZ R0, R0, c[0x0][0x2d0] ;  /* 0x0000b40000007a20 */ /* 0x000fe40000410000 */
[----:B------:R2:W2:Y:S01]  /*b250*/  MUFU.EX2 R30, R9 ;  /* 0x00000009001e7308 */ /* 0x0004a20000000800 */
[C---:B----4-:R-:W-:Y:S01]  /*b260*/  FMUL.FTZ R16, R3.reuse, R148 ;  /* 0x0000009403107220 */ /* 0x050fe20000410000 */
[----:B------:R-:W-:Y:S01]  /*b270*/  LDSM.16.MT88.4 R36, [R219+0x100] ;  /* 0x00010000db24783b */ /* 0x000fe20000004200 */
[C---:B------:R-:W-:Y:S02]  /*b280*/  FMUL.FTZ R17, R3.reuse, R149 ;  /* 0x0000009503117220 */ /* 0x040fe40000410000 */
[----:B-1----:R-:W-:Y:S02]  /*b290*/  IMAD.MOV.U32 R2, RZ, RZ, R23 ;  /* 0x000000ffff027224 */ /* 0x002fe400078e0017 */
[----:B------:R-:W-:Y:S02]  /*b2a0*/  IMAD.MOV.U32 R148, RZ, RZ, R35 ;  /* 0x000000ffff947224 */ /* 0x000fe400078e0023 */
[C---:B------:R-:W-:Y:S01]  /*b2b0*/  FMUL.FTZ R52, R3.reuse, R52 ;  /* 0x0000003403347220 */ /* 0x040fe20000410000 */
[----:B------:R1:W-:Y:S01]  /*b2c0*/  MUFU.EX2 R25, R8 ;  /* 0x0000000800197308 */ /* 0x0003e20000000800 */
[----:B------:R-:W-:Y:S01]  /*b2d0*/  LDSM.16.MT88.4 R20, [R218+0x100] ;  /* 0x00010000da14783b */ /* 0x000fe20000004200 */
[----:B------:R-:W-:Y:S01]  /*b2e0*/  MOV R149, R2 ;  /* 0x0000000200957202 */ /* 0x000fe20000000f00 */
[C---:B------:R-:W-:Y:S02]  /*b2f0*/  FMUL.FTZ R53, R3.reuse, R53 ;  /* 0x0000003503357220 */ /* 0x040fe40000410000 */
[C---:B------:R-:W-:Y:S02]  /*b300*/  FMUL.FTZ R56, R3.reuse, R56 ;  /* 0x0000003803387220 */ /* 0x040fe40000410000 */
[C---:B------:R-:W-:Y:S02]  /*b310*/  FMUL.FTZ R57, R3.reuse, R57 ;  /* 0x0000003903397220 */ /* 0x040fe40000410000 */
[----:B---3--:R-:W3:Y:S01]  /*b320*/  LDSM.16.MT88.4 R12, [R217+0x100] ;  /* 0x00010000d90c783b */ /* 0x008ee20000004200 */
[----:B------:R-:W4:Y:S01]  /*b330*/  MUFU.EX2 R42, R7 ;  /* 0x00000007002a7308 */ /* 0x000f220000000800 */
[C---:B------:R-:W-:Y:S01]  /*b340*/  FMUL.FTZ R4, R3.reuse, R136 ;  /* 0x0000008803047220 */ /* 0x040fe20000410000 */
[----:B------:R-:W-:Y:S01]  /*b350*/  MOV R136, R31 ;  /* 0x0000001f00887202 */ /* 0x000fe20000000f00 */
[C---:B------:R-:W-:Y:S02]  /*b360*/  FMUL.FTZ R5, R3.reuse, R137 ;  /* 0x0000008903057220 */ /* 0x040fe40000410000 */
[C---:B--2---:R-:W-:Y:S02]  /*b370*/  FMUL.FTZ R9, R3.reuse, R141 ;  /* 0x0000008d03097220 */ /* 0x044fe40000410000 */
[----:B------:R-:W-:Y:S01]  /*b380*/  IMAD.MOV.U32 R137, RZ, RZ, R30 ;  /* 0x000000ffff897224 */ /* 0x000fe200078e001e */
[----:B------:R-:W-:Y:S01]  /*b390*/  LDSM.16.MT88.4 R44, [R217+0x3100] ;  /* 0x00310000d92c783b */ /* 0x000fe20000004200 */
[C---:B------:R-:W-:Y:S01]  /*b3a0*/  FMUL.FTZ R60, R3.reuse, R60 ;  /* 0x0000003c033c7220 */ /* 0x040fe20000410000 */
[----:B------:R-:W2:Y:S01]  /*b3b0*/  MUFU.EX2 R33, R6 ;  /* 0x0000000600217308 */ /* 0x000ea20000000800 */
[C---:B------:R-:W-:Y:S02]  /*b3c0*/  FMUL.FTZ R61, R3.reuse, R61 ;  /* 0x0000003d033d7220 */ /* 0x040fe40000410000 */
[C---:B------:R-:W-:Y:S02]  /*b3d0*/  FMUL.FTZ R64, R3.reuse, R64 ;  /* 0x0000004003407220 */ /* 0x040fe40000410000 */
[C---:B-1----:R-:W-:Y:S01]  /*b3e0*/  FMUL.FTZ R8, R3.reuse, R140 ;  /* 0x0000008c03087220 */ /* 0x042fe20000410000 */
[----:B------:R-:W0:Y:S01]  /*b3f0*/  LDGDEPBAR ;  /* 0x00000000000079af */ /* 0x000e220000000000 */
[C---:B------:R-:W-:Y:S02]  /*b400*/  FMUL.FTZ R65, R3.reuse, R65 ;  /* 0x0000004103417220 */ /* 0x040fe40000410000 */
[C---:B------:R-:W-:Y:S01]  /*b410*/  FMUL.FTZ R68, R3.reuse, R68 ;  /* 0x0000004403447220 */ /* 0x040fe20000410000 */
[----:B------:R-:W1:Y:S01]  /*b420*/  MUFU.EX2 R27, R10 ;  /* 0x0000000a001b7308 */ /* 0x000e620000000800 */
[C---:B------:R-:W-:Y:S02]  /*b430*/  FMUL.FTZ R69, R3.reuse, R69 ;  /* 0x0000004503457220 */ /* 0x040fe40000410000 */
[C---:B------:R-:W-:Y:S01]  /*b440*/  FMUL.FTZ R72, R3.reuse, R72 ;  /* 0x0000004803487220 */ /* 0x040fe20000410000 */
[----:B----4-:R-:W-:Y:S01]  /*b450*/  F2FP.BF16.PACK_AB R184, R42, R25 ;  /* 0x000000192ab8723e */ /* 0x010fe200000010ff */
[C---:B------:R-:W-:Y:S02]  /*b460*/  FMUL.FTZ R73, R3.reuse, R73 ;  /* 0x0000004903497220 */ /* 0x040fe40000410000 */
[C---:B------:R-:W-:Y:S02]  /*b470*/  FMUL.FTZ R76, R3.reuse, R76 ;  /* 0x0000004c034c7220 */ /* 0x040fe40000410000 */
[C---:B------:R-:W-:Y:S01]  /*b480*/  FMUL.FTZ R77, R3.reuse, R77 ;  /* 0x0000004d034d7220 */ /* 0x040fe20000410000 */
[----:B------:R-:W4:Y:S01]  /*b490*/  MUFU.EX2 R32, R11 ;  /* 0x0000000b00207308 */ /* 0x000f220000000800 */
[C---:B------:R-:W-:Y:S02]  /*b4a0*/  FMUL.FTZ R80, R3.reuse, R80 ;  /* 0x0000005003507220 */ /* 0x040fe40000410000 */
[C---:B------:R-:W-:Y:S01]  /*b4b0*/  FMUL.FTZ R81, R3.reuse, R81 ;  /* 0x0000005103517220 */ /* 0x040fe20000410000 */
[----:B--2---:R-:W-:Y:S01]  /*b4c0*/  F2FP.BF16.PACK_AB R186, R30, R33 ;  /* 0x000000211eba723e */ /* 0x004fe200000010ff */
[C---:B------:R-:W-:Y:S02]  /*b4d0*/  FMUL.FTZ R84, R3.reuse, R84 ;  /* 0x0000005403547220 */ /* 0x040fe40000410000 */
[C---:B------:R-:W-:Y:S02]  /*b4e0*/  FMUL.FTZ R85, R3.reuse, R85 ;  /* 0x0000005503557220 */ /* 0x040fe40000410000 */
[C---:B------:R-:W-:Y:S01]  /*b4f0*/  FMUL.FTZ R88, R3.reuse, R88 ;  /* 0x0000005803587220 */ /* 0x040fe20000410000 */
[----:B------:R-:W2:Y:S01]  /*b500*/  MUFU.EX2 R0, R0 ;  /* 0x0000000000007308 */ /* 0x000ea20000000800 */
[C---:B------:R-:W-:Y:S02]  /*b510*/  FMUL.FTZ R89, R3.reuse, R89 ;  /* 0x0000005903597220 */ /* 0x040fe40000410000 */
[C---:B------:R-:W-:Y:S01]  /*b520*/  FMUL.FTZ R92, R3.reuse, R92 ;  /* 0x0000005c035c7220 */ /* 0x040fe20000410000 */
[----:B-1----:R-:W-:Y:S01]  /*b530*/  F2FP.BF16.PACK_AB R185, R2, R27 ;  /* 0x0000001b02b9723e */ /* 0x002fe200000010ff */
[C---:B------:R-:W-:Y:S01]  /*b540*/  FMUL.FTZ R93, R3.reuse, R93 ;  /* 0x0000005d035d7220 */ /* 0x040fe20000410000 */
[----:B------:R-:W-:Y:S01]  /*b550*/  MOV R2, R41 ;  /* 0x0000002900027202 */ /* 0x000fe20000000f00 */
[C---:B------:R-:W-:Y:S02]  /*b560*/  FMUL.FTZ R41, R3.reuse, R173 ;  /* 0x000000ad03297220 */ /* 0x040fe40000410000 */
[----:B------:R-:W-:Y:S02]  /*b570*/  IMAD.MOV.U32 R173, RZ, RZ, R42 ;  /* 0x000000ffffad7224 */ /* 0x000fe400078e002a */
[C---:B------:R-:W-:Y:S02]  /*b580*/  FMUL.FTZ R96, R3.reuse, R96 ;  /* 0x0000006003607220 */ /* 0x040fe40000410000 */
[----:B------:R-:W-:Y:S01]  /*b590*/  FMUL.FTZ R97, R3, R97 ;  /* 0x0000006103617220 */ /* 0x000fe20000410000 */
[----:B----4-:R-:W-:Y:S01]  /*b5a0*/  F2FP.BF16.PACK_AB R187, R31, R32 ;  /* 0x000000201fbb723e */ /* 0x010fe200000010ff */
[C---:B------:R-:W-:Y:S01]  /*b5b0*/  FMUL.FTZ R100, R3.reuse, R100 ;  /* 0x0000006403647220 */ /* 0x040fe20000410000 */
[----:B------:R-:W1:Y:S01]  /*b5c0*/  LDSM.16.MT88.4 R28, [R220+0x100] ;  /* 0x00010000dc1c783b */ /* 0x000e620000004200 */
[C---:B------:R-:W-:Y:S02]  /*b5d0*/  FMUL.FTZ R101, R3.reuse, R101 ;  /* 0x0000006503657220 */ /* 0x040fe40000410000 */
[C---:B------:R-:W-:Y:S02]  /*b5e0*/  FMUL.FTZ R104, R3.reuse, R104 ;  /* 0x0000006803687220 */ /* 0x040fe40000410000 */
[C---:B------:R-:W-:Y:S02]  /*b5f0*/  FMUL.FTZ R105, R3.reuse, R105 ;  /* 0x0000006903697220 */ /* 0x040fe40000410000 */
[C---:B------:R-:W-:Y:S02]  /*b600*/  FMUL.FTZ R108, R3.reuse, R108 ;  /* 0x0000006c036c7220 */ /* 0x040fe40000410000 */
[C---:B--2---:R-:W-:Y:S02]  /*b610*/  FMUL.FTZ R7, R0.reuse, R139 ;  /* 0x0000008b00077220 */ /* 0x044fe40000410000 */
[C---:B------:R-:W-:Y:S01]  /*b620*/  FMUL.FTZ R6, R0.reuse, R138 ;  /* 0x0000008a00067220 */ /* 0x040fe20000410000 */
[----:B------:R-:W-:Y:S01]  /*b630*/  MOV R138, R24 ;  /* 0x00000018008a7202 */ /* 0x000fe20000000f00 */
[C---:B------:R-:W-:Y:S02]  /*b640*/  FMUL.FTZ R10, R0.reuse, R142 ;  /* 0x0000008e000a7220 */ /* 0x040fe40000410000 */
[C---:B------:R-:W-:Y:S02]  /*b650*/  FMUL.FTZ R11, R0.reuse, R143 ;  /* 0x0000008f000b7220 */ /* 0x040fe40000410000 */
[----:B------:R-:W-:Y:S01]  /*b660*/  LDSM.16.MT88.4 R140, [R220+0x3100] ;  /* 0x00310000dc8c783b */ /* 0x000fe20000004200 */
[C---:B---3--:R-:W-:Y:S05]  /*b670*/  HMMA.16816.F32.BF16 R4, R184.reuse, R12, R4 ;  /* 0x0000000cb804723c */ /* 0x048fea0000041804 */
[C---:B------:R-:W-:Y:S02]  /*b680*/  FMUL.FTZ R18, R0.reuse, R150 ;  /* 0x0000009600127220 */ /* 0x040fe40000410000 */
[----:B------:R-:W-:Y:S01]  /*b690*/  IMAD.MOV.U32 R150, RZ, RZ, R136 ;  /* 0x000000ffff967224 */ /* 0x000fe200078e0088 */
[C---:B------:R-:W-:Y:S04]  /*b6a0*/  HMMA.16816.F32.BF16 R8, R184.reuse, R14, R8 ;  /* 0x0000000eb808723c */ /* 0x040fe80000041808 */
[C---:B------:R-:W-:Y:S02]  /*b6b0*/  FMUL.FTZ R12, R3.reuse, R144 ;  /* 0x00000090030c7220 */ /* 0x040fe40000410000 */
[C---:B------:R-:W-:Y:S01]  /*b6c0*/  FMUL.FTZ R13, R3.reuse, R145 ;  /* 0x00000091030d7220 */ /* 0x040fe20000410000 */
[----:B------:R-:W-:Y:S01]  /*b6d0*/  MOV R145, R32 ;  /* 0x0000002000917202 */ /* 0x000fe20000000f00 */
[C---:B------:R-:W-:Y:S04]  /*b6e0*/  FMUL.FTZ R14, R0.reuse, R146 ;  /* 0x00000092000e7220 */ /* 0x040fe80000410000 */
[C---:B------:R-:W-:Y:S01]  /*b6f0*/  FMUL.FTZ R15, R0.reuse, R147 ;  /* 0x00000093000f7220 */ /* 0x040fe20000410000 */
[----:B------:R-:W-:Y:S01]  /*b700*/  MOV R147, R34 ;  /* 0x0000002200937202 */ /* 0x000fe20000000f00 */
[----:B------:R-:W-:Y:S02]  /*b710*/  IMAD.MOV.U32 R146, RZ, RZ, R33 ;  /* 0x000000ffff927224 */ /* 0x000fe400078e0021 */
[----:B------:R-:W-:Y:S02]  /*b720*/  IMAD.MOV.U32 R144, RZ, RZ, R40 ;  /* 0x000000ffff907224 */ /* 0x000fe400078e0028 */
[C---:B------:R-:W-:Y:S01]  /*b730*/  FMUL.FTZ R19, R0.reuse, R151 ;  /* 0x0000009700137220 */ /* 0x040fe20000410000 */
[C---:B------:R-:W-:Y:S03]  /*b740*/  HMMA.16816.F32.BF16 R12, R184.reuse, R20, R12 ;  /* 0x00000014b80c723c */ /* 0x040fe6000004180c */
[----:B------:R-:W-:Y:S01]  /*b750*/  MOV R151, R137 ;  /* 0x0000008900977202 */ /* 0x000fe20000000f00 */
[C---:B------:R-:W-:Y:S02]  /*b760*/  FMUL.FTZ R24, R3.reuse, R156 ;  /* 0x0000009c03187220 */ /* 0x040fe40000410000 */
[----:B------:R-:W-:Y:S02]  /*b770*/  IMAD.MOV.U32 R156, RZ, RZ, R25 ;  /* 0x000000ffff9c7224 */ /* 0x000fe400078e0019 */
[C---:B------:R-:W-:Y:S04]  /*b780*/  HMMA.16816.F32.BF16 R16, R184.reuse, R22, R16 ;  /* 0x00000016b810723c */ /* 0x040fe80000041810 */
[C---:B------:R-:W-:Y:S02]  /*b790*/  FMUL.FTZ R20, R3.reuse, R152 ;  /* 0x0000009803147220 */ /* 0x040fe40000410000 */
[C---:B------:R-:W-:Y:S02]  /*b7a0*/  FMUL.FTZ R21, R3.reuse, R153 ;  /* 0x0000009903157220 */ /* 0x040fe40000410000 */
[C---:B------:R-:W-:Y:S04]  /*b7b0*/  FMUL.FTZ R22, R0.reuse, R154 ;  /* 0x0000009a00167220 */ /* 0x040fe80000410000 */
[C---:B------:R-:W-:Y:S02]  /*b7c0*/  FMUL.FTZ R23, R0.reuse, R155 ;  /* 0x0000009b00177220 */ /* 0x040fe40000410000 */
[----:B------:R-:W-:Y:S01]  /*b7d0*/  LDSM.16.MT88.4 R152, [R220+0x900] ;  /* 0x00090000dc98783b */ /* 0x000fe20000004200 */
[C---:B------:R-:W-:Y:S02]  /*b7e0*/  FMUL.FTZ R25, R3.reuse, R157 ;  /* 0x0000009d03197220 */ /* 0x040fe40000410000 */
[----:B------:R-:W-:Y:S02]  /*b7f0*/  IMAD.MOV.U32 R157, RZ, RZ, R26 ;  /* 0x000000ffff9d7224 */ /* 0x000fe400078e001a */
[C---:B-1----:R-:W-:Y:S03]  /*b800*/  HMMA.16816.F32.BF16 R20, R184.reuse, R28, R20 ;  /* 0x0000001cb814723c */ /* 0x042fe60000041814 */
[C---:B------:R-:W-:Y:S01]  /*b810*/  FMUL.FTZ R26, R0.reuse, R158 ;  /* 0x0000009e001a7220 */ /* 0x040fe20000410000 */
[----:B------:R-:W-:Y:S01]  /*b820*/  MOV R158, R27 ;  /* 0x0000001b009e7202 */ /* 0x000fe20000000f00 */
[C---:B------:R-:W-:Y:S02]  /*b830*/  FMUL.FTZ R27, R0.reuse, R159 ;  /* 0x0000009f001b7220 */ /* 0x040fe40000410000 */
[----:B------:R-:W-:Y:S02]  /*b840*/  IMAD.MOV.U32 R159, RZ, RZ, R138 ;  /* 0x000000ffff9f7224 */ /* 0x000fe400078e008a */
[----:B------:R-:W1:Y:S03]  /*b850*/  LDSM.16.MT88.4 R136, [R218+0x3100] ;  /* 0x00310000da88783b */ /* 0x000e660000004200 */
[C---:B------:R-:W-:Y:S03]  /*b860*/  HMMA.16816.F32.BF16 R24, R184.reuse, R30, R24 ;  /* 0x0000001eb818723c */ /* 0x040fe60000041818 */
[C---:B------:R-:W-:Y:S02]  /*b870*/  FMUL.FTZ R28, R3.reuse, R160 ;  /* 0x000000a0031c7220 */ /* 0x040fe40000410000 */
[C---:B------:R-:W-:Y:S01]  /*b880*/  FMUL.FTZ R29, R3.reuse, R161 ;  /* 0x000000a1031d7220 */ /* 0x040fe20000410000 */
[----:B------:R-:W-:Y:S01]  /*b890*/  MOV R161, R146 ;  /* 0x0000009200a17202 */ /* 0x000fe20000000f00 */
[C---:B------:R-:W-:Y:S02]  /*b8a0*/  FMUL.FTZ R30, R0.reuse, R162 ;  /* 0x000000a2001e7220 */ /* 0x040fe40000410000 */
[C---:B------:R-:W-:Y:S03]  /*b8b0*/  FMUL.FTZ R31, R0.reuse, R163 ;  /* 0x000000a3001f7220 */ /* 0x040fe60000410000 */
[----:B------:R-:W-:Y:S02]  /*b8c0*/  IMAD.MOV.U32 R160, RZ, RZ, R145 ;  /* 0x000000ffffa07224 */ /* 0x000fe400078e0091 */
[C---:B------:R-:W-:Y:S02]  /*b8d0*/  FMUL.FTZ R32, R3.reuse, R164 ;  /* 0x000000a403207220 */ /* 0x040fe40000410000 */
[C---:B------:R-:W-:Y:S03]  /*b8e0*/  HMMA.16816.F32.BF16 R28, R184.reuse, R36, R28 ;  /* 0x00000024b81c723c */ /* 0x040fe6000004181c */
[C---:B------:R-:W-:Y:S01]  /*b8f0*/  FMUL.FTZ R33, R3.reuse, R165 ;  /* 0x000000a503217220 */ /* 0x040fe20000410000 */
[----:B------:R-:W-:Y:S01]  /*b900*/  MOV R165, R43 ;  /* 0x0000002b00a57202 */ /* 0x000fe20000000f00 */
[C---:B------:R-:W-:Y:S02]  /*b910*/  FMUL.FTZ R34, R0.reuse, R166 ;  /* 0x000000a600227220 */ /* 0x040fe40000410000 */
[C---:B------:R-:W-:Y:S01]  /*b920*/  FMUL.FTZ R35, R0.reuse, R167 ;  /* 0x000000a700237220 */ /* 0x040fe20000410000 */
[----:B------:R-:W-:Y:S01]  /*b930*/  MOV R167, R149 ;  /* 0x0000009500a77202 */ /* 0x000fe20000000f00 */
[----:B------:R-:W-:Y:S03]  /*b940*/  IMAD.MOV.U32 R166, RZ, RZ, R148 ;  /* 0x000000ffffa67224 */ /* 0x000fe600078e0094 */
[C---:B------:R-:W-:Y:S02]  /*b950*/  FMUL.FTZ R36, R3.reuse, R168 ;  /* 0x000000a803247220 */ /* 0x040fe40000410000 */
[C---:B------:R-:W-:Y:S03]  /*b960*/  HMMA.16816.F32.BF16 R32, R184.reuse, R38, R32 ;  /* 0x00000026b820723c */ /* 0x040fe60000041820 */
[C---:B------:R-:W-:Y:S02]  /*b970*/  FMUL.FTZ R37, R3.reuse, R169 ;  /* 0x000000a903257220 */ /* 0x040fe40000410000 */
[C---:B------:R-:W-:Y:S02]  /*b980*/  FMUL.FTZ R40, R3.reuse, R172 ;  /* 0x000000ac03287220 */ /* 0x040fe40000410000 */
[C---:B------:R-:W-:Y:S02]  /*b990*/  FMUL.FTZ R38, R0.reuse, R170 ;  /* 0x000000aa00267220 */ /* 0x040fe40000410000 */
[C---:B------:R-:W-:Y:S03]  /*b9a0*/  FMUL.FTZ R39, R0.reuse, R171 ;  /* 0x000000ab00277220 */ /* 0x040fe60000410000 */
[----:B------:R-:W-:Y:S02]  /*b9b0*/  IMAD.MOV.U32 R172, RZ, RZ, R150 ;  /* 0x000000ffffac7224 */ /* 0x000fe400078e0096 */
[C---:B------:R-:W-:Y:S01]  /*b9c0*/  FMUL.FTZ R42, R0.reuse, R174 ;  /* 0x000000ae002a7220 */ /* 0x040fe20000410000 */
[----:B------:R-:W-:Y:S01]  /*b9d0*/  MOV R174, R151 ;  /* 0x0000009700ae7202 */ /* 0x000fe20000000f00 */
[C---:B------:R-:W-:Y:S01]  /*b9e0*/  HMMA.16816.F32.BF16 R36, R184.reuse, R44, R36 ;  /* 0x0000002cb824723c */ /* 0x040fe20000041824 */
[----:B------:R-:W-:Y:S02]  /*b9f0*/  LDSM.16.MT88.4 R148, [R218+0x900] ;  /* 0x00090000da94783b */ /* 0x000fe40000004200 */
[----:B------:R-:W-:Y:S02]  /*ba00*/  FMUL.FTZ R43, R0, R175 ;  /* 0x000000af002b7220 */ /* 0x000fe40000410000 */
[----:B------:R-:W-:Y:S02]  /*ba10*/  IMAD.MOV.U32 R175, RZ, RZ, R147 ;  /* 0x000000ffffaf7224 */ /* 0x000fe400078e0093 */
[C---:B------:R-:W-:Y:S02]  /*ba20*/  FMUL.FTZ R45, R3.reuse, R177 ;  /* 0x000000b1032d7220 */ /* 0x040fe40000410000 */
[----:B------:R-:W-:Y:S01]  /*ba30*/  IMAD.MOV.U32 R177, RZ, RZ, R2 ;  /* 0x000000ffffb17224 */ /* 0x000fe200078e0002 */
[C---:B------:R-:W-:Y:S03]  /*ba40*/  HMMA.16816.F32.BF16 R40, R184.reuse, R46, R40 ;  /* 0x0000002eb828723c */ /* 0x040fe60000041828 */
[----:B------:R-:W-:Y:S02]  /*ba50*/  FFMA.FTZ R2, R190, c[0x0][0x2d0], -R188 ;  /* 0x0000b400be027a23 */ /* 0x000fe400000108bc */
[C---:B------:R-:W-:Y:S01]  /*ba60*/  FMUL.FTZ R44, R3.reuse, R176 ;  /* 0x000000b0032c7220 */ /* 0x040fe20000410000 */
[----:B------:R-:W-:Y:S01]  /*ba70*/  MOV R176, R144 ;  /* 0x0000009000b07202 */ /* 0x000fe20000000f00 */
[----:B------:R2:W-:Y:S01]  /*ba80*/  MUFU.EX2 R170, R2 ;  /* 0x0000000200aa7308 */ /* 0x0005e20000000800 */
[----:B------:R-:W3:Y:S01]  /*ba90*/  LDSM.16.MT88.4 R144, [R219+0x3100] ;  /* 0x00310000db90783b */ /* 0x000ee20000004200 */
[C---:B------:R-:W-:Y:S03]  /*baa0*/  FMUL.FTZ R46, R0.reuse, R178 ;  /* 0x000000b2002e7220 */ /* 0x040fe60000410000 */
[C---:B------:R-:W-:Y:S01]  /*bab0*/  FMUL.FTZ R47, R0.reuse, R179 ;  /* 0x000000b3002f7220 */ /* 0x040fe20000410000 */
[----:B------:R-:W-:Y:S01]  /*bac0*/  MOV R178, R134 ;  /* 0x0000008600b27202 */ /* 0x000fe20000000f00 */
[C---:B------:R-:W-:Y:S02]  /*bad0*/  FMUL.FTZ R54, R0.reuse, R54 ;  /* 0x0000003600367220 */ /* 0x040fe40000410000 */
[C---:B------:R-:W-:Y:S02]  /*bae0*/  FMUL.FTZ R55, R0.reuse, R55 ;  /* 0x0000003700377220 */ /* 0x040fe40000410000 */
[C---:B------:R-:W-:Y:S01]  /*baf0*/  FMUL.FTZ R58, R0.reuse, R58 ;  /* 0x0000003a003a7220 */ /* 0x040fe20000410000 */
[C---:B-1----:R-:W-:Y:S03]  /*bb00*/  HMMA.16816.F32.BF16 R44, R184.reuse, R136, R44 ;  /* 0x00000088b82c723c */ /* 0x042fe6000004182c */
[----:B------:R-:W-:Y:S02]  /*bb10*/  IMAD.MOV.U32 R179, RZ, RZ, R48 ;  /* 0x000000ffffb37224 */ /* 0x000fe400078e0030 */
[C---:B------:R-:W-:Y:S01]  /*bb20*/  FMUL.FTZ R48, R3.reuse, R180 ;  /* 0x000000b403307220 */ /* 0x040fe20000410000 */
[----:B------:R-:W-:Y:S01]  /*bb30*/  MOV R180, R49 ;  /* 0x0000003100b47202 */ /* 0x000fe20000000f00 */
[----:B------:R-:W-:Y:S02]  /*bb40*/  FMUL.FTZ R49, R3, R181 ;  /* 0x000000b503317220 */ /* 0x000fe40000410000 */
[----:B------:R-:W-:Y:S03]  /*bb50*/  IMAD.MOV.U32 R181, RZ, RZ, R50 ;  /* 0x000000ffffb57224 */ /* 0x000fe600078e0032 */
[----:B--2---:R-:W-:Y:S02]  /*bb60*/  FFMA.FTZ R2, R191, c[0x0][0x2d0], -R188 ;  /* 0x0000b400bf027a23 */ /* 0x004fe400000108bc */
[C---:B------:R-:W-:Y:S01]  /*bb70*/  FMUL.FTZ R50, R0.reuse, R182 ;  /* 0x000000b600327220 */ /* 0x040fe20000410000 */
[----:B------:R-:W-:Y:S01]  /*bb80*/  MOV R182, R51 ;  /* 0x0000003300b67202 */ /* 0x000fe20000000f00 */
[----:B------:R1:W2:Y:S01]  /*bb90*/  MUFU.EX2 R168, R2 ;  /* 0x0000000200a87308 */ /* 0x0002a20000000800 */
[C---:B------:R-:W-:Y:S02]  /*bba0*/  FMUL.FTZ R51, R0.reuse, R183 ;  /* 0x000000b700337220 */ /* 0x040fe40000410000 */
[C---:B------:R-:W-:Y:S02]  /*bbb0*/  FMUL.FTZ R59, R0.reuse, R59 ;  /* 0x0000003b003b7220 */ /* 0x040fe40000410000 */
[C---:B------:R-:W-:Y:S02]  /*bbc0*/  FMUL.FTZ R62, R0.reuse, R62 ;  /* 0x0000003e003e7220 */ /* 0x040fe40000410000 */
[C---:B------:R-:W-:Y:S01]  /*bbd0*/  FMUL.FTZ R63, R0.reuse, R63 ;  /* 0x0000003f003f7220 */ /* 0x040fe20000410000 */
[C---:B------:R-:W-:Y:S01]  /*bbe0*/  HMMA.16816.F32.BF16 R48, R184.reuse, R138, R48 ;  /* 0x0000008ab830723c */ /* 0x040fe20000041830 */
[----:B------:R-:W4:Y:S02]  /*bbf0*/  LDSM.16.MT88.4 R136, [R217+0x6100] ;  /* 0x00610000d988783b */ /* 0x000f240000004200 */
[C---:B------:R-:W-:Y:S02]  /*bc00*/  FMUL.FTZ R66, R0.reuse, R66 ;  /* 0x0000004200427220 */ /* 0x040fe40000410000 */
[C---:B------:R-:W-:Y:S02]  /*bc10*/  FMUL.FTZ R67, R0.reuse, R67 ;  /* 0x0000004300437220 */ /* 0x040fe40000410000 */
[C---:B------:R-:W-:Y:S01]  /*bc20*/  FMUL.FTZ R70, R0.reuse, R70 ;  /* 0x0000004600467220 */ /* 0x040fe20000410000 */
[C---:B------:R-:W-:Y:S04]  /*bc30*/  HMMA.16816.F32.BF16 R52, R184.reuse, R140, R52 ;  /* 0x0000008cb834723c */ /* 0x040fe80000041834 */
[C---:B------:R-:W-:Y:S02]  /*bc40*/  FMUL.FTZ R71, R0.reuse, R71 ;  /* 0x0000004700477220 */ /* 0x040fe40000410000 */
[----:B------:R-:W-:Y:S02]  /*bc50*/  FMUL.FTZ R74, R0, R74 ;  /* 0x0000004a004a7220 */ /* 0x000fe40000410000 */
[C---:B------:R-:W-:Y:S01]  /*bc60*/  HMMA.16816.F32.BF16 R56, R184.reuse, R142, R56 ;  /* 0x0000008eb838723c */ /* 0x040fe20000041838 */
[----:B------:R-:W2:Y:S03]  /*bc70*/  LDSM.16.MT88.4 R140, [R218+0x6100] ;  /* 0x00610000da8c783b */ /* 0x000ea60000004200 */
[----:B-1----:R-:W-:Y:S01]  /*bc80*/  FFMA.FTZ R2, R192, c[0x0][0x2d0], -R189 ;  /* 0x0000b400c0027a23 */ /* 0x002fe200000108bd */
[----:B------:R-:W-:Y:S01]  /*bc90*/  MOV R192, R175 ;  /* 0x000000af00c07202 */ /* 0x000fe20000000f00 */
[----:B------:R-:W-:Y:S02]  /*bca0*/  IMAD.MOV.U32 R175, RZ, RZ, R173 ;  /* 0x000000ffffaf7224 */ /* 0x000fe400078e00ad */
[C---:B---3--:R-:W-:Y:S01]  /*bcb0*/  HMMA.16816.F32.BF16 R60, R184.reuse, R144, R60 ;  /* 0x00000090b83c723c */ /* 0x048fe2000004183c */
[----:B------:R1:W-:Y:S03]  /*bcc0*/  MUFU.EX2 R169, R2 ;  /* 0x0000000200a97308 */ /* 0x0003e60000000800 */
[----:B------:R-:W-:Y:S02]  /*bcd0*/  IMAD.MOV.U32 R173, RZ, RZ, R156 ;  /* 0x000000ffffad7224 */ /* 0x000fe400078e009c */
[C---:B------:R-:W-:Y:S02]  /*bce0*/  FMUL.FTZ R75, R0.reuse, R75 ;  /* 0x0000004b004b7220 */ /* 0x040fe40000410000 */
[C---:B------:R-:W-:Y:S01]  /*bcf0*/  HMMA.16816.F32.BF16 R64, R184.reuse, R146, R64 ;  /* 0x00000092b840723c */ /* 0x040fe20000041840 */
[----:B------:R-:W3:Y:S03]  /*bd00*/  LDSM.16.MT88.4 R144, [R220+0x6100] ;  /* 0x00610000dc90783b */ /* 0x000ee60000004200 */
        /* <DEDUP_REMOVED lines=9> */
[--C-:B-1----:R-:W-:Y:S02]  /*bda0*/  FFMA.FTZ R2, R193, c[0x0][0x2d0], -R189.reuse ;  /* 0x0000b400c1027a23 */ /* 0x102fe400000108bd */
[C---:B------:R-:W-:Y:S02]  /*bdb0*/  FMUL.FTZ R90, R0.reuse, R90 ;  /* 0x0000005a005a7220 */ /* 0x040fe40000410000 */
[C---:B--2---:R-:W-:Y:S01]  /*bdc0*/  HMMA.16816.F32.BF16 R76, R184.reuse, R140, R76 ;  /* 0x0000008cb84c723c */ /* 0x044fe2000004184c */
[----:B------:R1:W2:Y:S03]  /*bdd0*/  MUFU.EX2 R171, R2 ;  /* 0x0000000200ab7308 */ /* 0x0002a60000000800 */
        /* <DEDUP_REMOVED lines=8> */
[----:B------:R-:W-:Y:S02]  /*be60*/  FMUL.FTZ R102, R0, R102 ;  /* 0x0000006600667220 */ /* 0x000fe40000410000 */
[C---:B------:R-:W-:Y:S01]  /*be70*/  HMMA.16816.F32.BF16 R88, R184.reuse, R146, R88 ;  /* 0x00000092b858723c */ /* 0x040fe20000041858 */
[----:B------:R-:W3:Y:S03]  /*be80*/  LDSM.16.MT88.4 R144, [R218+0x9100] ;  /* 0x00910000da90783b */ /* 0x000ee60000004200 */
[--C-:B-1----:R-:W-:Y:S01]  /*be90*/  FFMA.FTZ R2, R194, c[0x0][0x2d0], -R188.reuse ;  /* 0x0000b400c2027a23 */ /* 0x102fe200000108bc */
[----:B------:R-:W-:Y:S01]  /*bea0*/  MOV R194, R179 ;  /* 0x000000b300c27202 */ /* 0x000fe20000000f00 */
[C---:B------:R-:W-:Y:S01]  /*beb0*/  FMUL.FTZ R103, R0.reuse, R103 ;  /* 0x0000006700677220 */ /* 0x040fe20000410000 */
[----:B------:R-:W-:Y:S01]  /*bec0*/  MOV R179, R252 ;  /* 0x000000fc00b37202 */ /* 0x000fe20000000f00 */
[----:B------:R1:W-:Y:S01]  /*bed0*/  MUFU.EX2 R162, R2 ;  /* 0x0000000200a27308 */ /* 0x0003e20000000800 */
        /* <DEDUP_REMOVED lines=8> */
[C---:B--2---:R-:W-:Y:S04]  /*bf60*/  HMMA.16816.F32.BF16 R100, R184.reuse, R140, R100 ;  /* 0x0000008cb864723c */ /* 0x044fe80000041864 */
[C---:B------:R-:W-:Y:S02]  /*bf70*/  FMUL.FTZ R112, R3.reuse, R112 ;  /* 0x0000007003707220 */ /* 0x040fe40000410000 */
[----:B------:R-:W-:Y:S02]  /*bf80*/  FMUL.FTZ R113, R3, R113 ;  /* 0x0000007103717220 */ /* 0x000fe40000410000 */
[C---:B------:R-:W-:Y:S01]  /*bf90*/  HMMA.16816.F32.BF16 R104, R184.reuse, R142, R104 ;  /* 0x0000008eb868723c */ /* 0x040fe20000041868 */
[----:B------:R-:W2:Y:S03]  /*bfa0*/  LDSM.16.MT88.4 R140, [R219+0x9100] ;  /* 0x00910000db8c783b */ /* 0x000ea60000004200 */
[----:B-1----:R-:W-:Y:S01]  /*bfb0*/  FFMA.FTZ R2, R195, c[0x0][0x2d0], -R188 ;  /* 0x0000b400c3027a23 */ /* 0x002fe200000108bc */
[----:B------:R-:W-:Y:S01]  /*bfc0*/  MOV R195, R181 ;  /* 0x000000b500c37202 */ /* 0x000fe20000000f00 */
[C---:B------:R-:W-:Y:S02]  /*bfd0*/  FMUL.FTZ R114, R0.reuse, R114 ;  /* 0x0000007200727220 */ /* 0x040fe40000410000 */
[C---:B---3--:R-:W-:Y:S01]  /*bfe0*/  HMMA.16816.F32.BF16 R108, R184.reuse, R144, R108 ;  /* 0x00000090b86c723c */ /* 0x048fe2000004186c */
[----:B------:R1:W3:Y:S03]  /*bff0*/  MUFU.EX2 R134, R2 ;  /* 0x0000000200867308 */ /* 0x0002e60000000800 */
[C---:B------:R-:W-:Y:S02]  /*c000*/  FMUL.FTZ R115, R0.reuse, R115 ;  /* 0x0000007300737220 */ /* 0x040fe40000410000 */
[C---:B------:R-:W-:Y:S02]  /*c010*/  FMUL.FTZ R116, R3.reuse, R116 ;  /* 0x0000007403747220 */ /* 0x040fe40000410000 */
[C---:B------:R-:W-:Y:S03]  /*c020*/  FMUL.FTZ R117, R3.reuse, R117 ;  /* 0x0000007503757220 */ /* 0x040fe60000410000 */
[C---:B------:R-:W-:Y:S01]  /*c030*/  HMMA.16816.F32.BF16 R112, R184.reuse, R146, R112 ;  /* 0x00000092b870723c */ /* 0x040fe20000041870 */
[----:B------:R-:W2:Y:S02]  /*c040*/  LDSM.16.MT88.4 R144, [R217+0x900] ;  /* 0x00090000d990783b */ /* 0x000ea40000004200 */
[C---:B------:R-:W-:Y:S02]  /*c050*/  FMUL.FTZ R118, R0.reuse, R118 ;  /* 0x0000007600767220 */ /* 0x040fe40000410000 */
[----:B------:R-:W-:Y:S02]  /*c060*/  FMUL.FTZ R119, R0, R119 ;  /* 0x0000007700777220 */ /* 0x000fe40000410000 */
[C---:B------:R-:W-:Y:S02]  /*c070*/  FMUL.FTZ R120, R3.reuse, R120 ;  /* 0x0000007803787220 */ /* 0x040fe40000410000 */
[C---:B------:R-:W-:Y:S03]  /*c080*/  FMUL.FTZ R121, R3.reuse, R121 ;  /* 0x0000007903797220 */ /* 0x040fe60000410000 */
[C---:B----4-:R-:W-:Y:S03]  /*c090*/  HMMA.16816.F32.BF16 R116, R184.reuse, R136, R116 ;  /* 0x00000088b874723c */ /* 0x050fe60000041874 */
[--C-:B-1----:R-:W-:Y:S01]  /*c0a0*/  FFMA.FTZ R2, R196, c[0x0][0x2d0], -R189.reuse ;  /* 0x0000b400c4027a23 */ /* 0x102fe200000108bd */
[----:B------:R-:W-:Y:S01]  /*c0b0*/  MOV R196, R210 ;  /* 0x000000d200c47202 */ /* 0x000fe20000000f00 */
[C---:B------:R-:W-:Y:S02]  /*c0c0*/  FMUL.FTZ R122, R0.reuse, R122 ;  /* 0x0000007a007a7220 */ /* 0x040fe40000410000 */
[----:B------:R1:W-:Y:S01]  /*c0d0*/  MUFU.EX2 R163, R2 ;  /* 0x0000000200a37308 */ /* 0x0003e20000000800 */
[----:B------:R-:W-:Y:S01]  /*c0e0*/  FMUL.FTZ R123, R0, R123 ;  /* 0x0000007b007b7220 */ /* 0x000fe20000410000 */
[----:B------:R-:W-:Y:S03]  /*c0f0*/  F2FP.BF16.PACK_AB R136, R168, R170 ;  /* 0x000000aaa888723e */ /* 0x000fe600000010ff */
[----:B------:R-:W-:Y:S01]  /*c100*/  FMUL.FTZ R124, R3, R124 ;  /* 0x0000007c037c7220 */ /* 0x000fe20000410000 */
[----:B------:R-:W-:Y:S01]  /*c110*/  F2FP.BF16.PACK_AB R137, R171, R169 ;  /* 0x000000a9ab89723e */ /* 0x000fe200000010ff */
[C---:B------:R-:W-:Y:S01]  /*c120*/  FMUL.FTZ R125, R3.reuse, R125 ;  /* 0x0000007d037d7220 */ /* 0x040fe20000410000 */
[C---:B------:R-:W-:Y:S03]  /*c130*/  HMMA.16816.F32.BF16 R120, R184.reuse, R138, R120 ;  /* 0x0000008ab878723c */ /* 0x040fe60000041878 */
[C---:B------:R-:W-:Y:S02]  /*c140*/  FMUL.FTZ R126, R0.reuse, R126 ;  /* 0x0000007e007e7220 */ /* 0x040fe40000410000 */
[----:B------:R-:W-:Y:S02]  /*c150*/  FMUL.FTZ R127, R0, R127 ;  /* 0x0000007f007f7220 */ /* 0x000fe40000410000 */
[C---:B------:R-:W-:Y:S01]  /*c160*/  FMUL.FTZ R128, R3.reuse, R128 ;  /* 0x0000008003807220 */ /* 0x040fe20000410000 */
[----:B---3--:R-:W-:Y:S01]  /*c170*/  F2FP.BF16.PACK_AB R138, R134, R162 ;  /* 0x000000a2868a723e */ /* 0x008fe200000010ff */
[----:B------:R-:W-:Y:S03]  /*c180*/  FMUL.FTZ R129, R3, R129 ;  /* 0x0000008103817220 */ /* 0x000fe60000410000 */
[C---:B--2---:R-:W-:Y:S03]  /*c190*/  HMMA.16816.F32.BF16 R124, R184.reuse, R140, R124 ;  /* 0x0000008cb87c723c */ /* 0x044fe6000004187c */
[C---:B------:R-:W-:Y:S02]  /*c1a0*/  FMUL.FTZ R130, R0.reuse, R130 ;  /* 0x0000008200827220 */ /* 0x040fe40000410000 */
[----:B-1----:R-:W-:Y:S01]  /*c1b0*/  FFMA.FTZ R2, R197, c[0x0][0x2d0], -R189 ;  /* 0x0000b400c5027a23 */ /* 0x002fe200000108bd */
[----:B------:R-:W-:Y:S01]  /*c1c0*/  MOV R197, R177 ;  /* 0x000000b100c57202 */ /* 0x000fe20000000f00 */
[----:B------:R-:W-:Y:S02]  /*c1d0*/  FMUL.FTZ R131, R0, R131 ;  /* 0x0000008300837220 */ /* 0x000fe40000410000 */
[----:B------:R1:W2:Y:S03]  /*c1e0*/  MUFU.EX2 R164, R2 ;  /* 0x0000000200a47308 */ /* 0x0002a60000000800 */
[----:B------:R-:W-:Y:S02]  /*c1f0*/  IMAD.MOV.U32 R177, RZ, RZ, R158 ;  /* 0x000000ffffb17224 */ /* 0x000fe400078e009e */
[----:B------:R-:W-:Y:S01]  /*c200*/  HMMA.16816.F32.BF16 R128, R184, R142, R128 ;  /* 0x0000008eb880723c */ /* 0x000fe20000041880 */
[----:B------:R-:W3:Y:S02]  /*c210*/  LDSM.16.MT88.4 R140, [R219+0x900] ;  /* 0x00090000db8c783b */ /* 0x000ee40000004200 */
[----:B------:R-:W-:Y:S01]  /*c220*/  IMAD.MOV.U32 R193, RZ, RZ, R178 ;  /* 0x000000ffffc17224 */ /* 0x000fe200078e00b2 */
[----:B------:R-:W-:Y:S01]  /*c230*/  MOV R178, R157 ;  /* 0x0000009d00b27202 */ /* 0x000fe20000000f00 */
[----:B------:R-:W-:Y:S01]  /*c240*/  IMAD.MOV.U32 R191, RZ, RZ, R176 ;  /* 0x000000ffffbf7224 */ /* 0x000fe200078e00b0 */
[----:B------:R-:W-:Y:S01]  /*c250*/  MOV R176, R159 ;  /* 0x0000009f00b07202 */ /* 0x000fe20000000f00 */
[----:B------:R-:W-:Y:S02]  /*c260*/  IMAD.MOV.U32 R185, RZ, RZ, R180 ;  /* 0x000000ffffb97224 */ /* 0x000fe400078e00b4 */
[----:B------:R-:W-:Y:S01]  /*c270*/  IMAD.MOV.U32 R184, RZ, RZ, R182 ;  /* 0x000000ffffb87224 */ /* 0x000fe200078e00b6 */
[----:B------:R-:W-:Y:S02]  /*c280*/  LDSM.16.MT88.4 R156, [R218+0x3900] ;  /* 0x00390000da9c783b */ /* 0x000fe40000004200 */
[----:B------:R-:W-:Y:S02]  /*c290*/  IMAD.MOV.U32 R190, RZ, RZ, R215 ;  /* 0x000000ffffbe7224 */ /* 0x000fe400078e00d7 */
[--C-:B-1----:R-:W-:Y:S01]  /*c2a0*/  FFMA.FTZ R2, R198, c[0x0][0x2d0], -R188.reuse ;  /* 0x0000b400c6027a23 */ /* 0x102fe200000108bc */
[----:B--2---:R-:W-:Y:S01]  /*c2b0*/  F2FP.BF16.PACK_AB R139, R164, R163 ;  /* 0x000000a3a48b723e */ /* 0x004fe200000010ff */
[----:B------:R-:W-:Y:S02]  /*c2c0*/  IMAD.MOV.U32 R198, RZ, RZ, R209 ;  /* 0x000000ffffc67224 */ /* 0x000fe400078e00d1 */
[----:B------:R1:W-:Y:S04]  /*c2d0*/  MUFU.EX2 R180, R2 ;  /* 0x0000000200b47308 */ /* 0x0003e80000000800 */
[C---:B------:R-:W-:Y:S08]  /*c2e0*/  HMMA.16816.F32.BF16 R4, R136.reuse, R144, R4 ;  /* 0x000000908804723c */ /* 0x040ff00000041804 */
[C---:B------:R-:W-:Y:S01]  /*c2f0*/  HMMA.16816.F32.BF16 R8, R136.reuse, R146, R8 ;  /* 0x000000928808723c */ /* 0x040fe20000041808 */
[----:B------:R-:W2:Y:S07]  /*c300*/  LDSM.16.MT88.4 R144, [R217+0x3900] ;  /* 0x00390000d990783b */ /* 0x000eae0000004200 */
[C---:B------:R-:W-:Y:S04]  /*c310*/  HMMA.16816.F32.BF16 R12, R136.reuse, R148, R12 ;  /* 0x00000094880c723c */ /* 0x040fe8000004180c */
[--C-:B-1----:R-:W-:Y:S04]  /*c320*/  FFMA.FTZ R2, R199, c[0x0][0x2d0], -R188.reuse ;  /* 0x0000b400c7027a23 */ /* 0x102fe800000108bc */
[C---:B------:R-:W-:Y:S01]  /*c330*/  HMMA.16816.F32.BF16 R16, R136.reuse, R150, R16 ;  /* 0x000000968810723c */ /* 0x040fe20000041810 */
[----:B------:R1:W4:Y:S01]  /*c340*/  MUFU.EX2 R182, R2 ;  /* 0x0000000200b67308 */ /* 0x0003220000000800 */
[----:B------:R-:W4:Y:S06]  /*c350*/  LDSM.16.MT88.4 R148, [R220+0x3900] ;  /* 0x00390000dc94783b */ /* 0x000f2c0000004200 */
[C---:B------:R-:W-:Y:S08]  /*c360*/  HMMA.16816.F32.BF16 R20, R136.reuse, R152, R20 ;  /* 0x000000988814723c */ /* 0x040ff00000041814 */
[C---:B------:R-:W-:Y:S01]  /*c370*/  HMMA.16816.F32.BF16 R24, R136.reuse, R154, R24 ;  /* 0x0000009a8818723c */ /* 0x040fe20000041818 */
[----:B------:R-:W4:Y:S07]  /*c380*/  LDSM.16.MT88.4 R152, [R219+0x3900] ;  /* 0x00390000db98783b */ /* 0x000f2e0000004200 */
[C---:B---3--:R-:W-:Y:S04]  /*c390*/  HMMA.16816.F32.BF16 R28, R136.reuse, R140, R28 ;  /* 0x0000008c881c723c */ /* 0x048fe8000004181c */
[--C-:B-1----:R-:W-:Y:S04]  /*c3a0*/  FFMA.FTZ R2, R200, c[0x0][0x2d0], -R189.reuse ;  /* 0x0000b400c8027a23 */ /* 0x102fe800000108bd */
[C---:B------:R-:W-:Y:S01]  /*c3b0*/  HMMA.16816.F32.BF16 R32, R136.reuse, R142, R32 ;  /* 0x0000008e8820723c */ /* 0x040fe20000041820 */
[----:B------:R1:W-:Y:S01]  /*c3c0*/  MUFU.EX2 R181, R2 ;  /* 0x0000000200b57308 */ /* 0x0003e20000000800 */
[----:B------:R-:W3:Y:S06]  /*c3d0*/  LDSM.16.MT88.4 R140, [R217+0x6900] ;  /* 0x00690000d98c783b */ /* 0x000eec0000004200 */
[C---:B--2---:R-:W-:Y:S08]  /*c3e0*/  HMMA.16816.F32.BF16 R36, R136.reuse, R144, R36 ;  /* 0x000000908824723c */ /* 0x044ff00000041824 */
[C---:B------:R-:W-:Y:S01]  /*c3f0*/  HMMA.16816.F32.BF16 R40, R136.reuse, R146, R40 ;  /* 0x000000928828723c */ /* 0x040fe20000041828 */
[----:B------:R-:W2:Y:S07]  /*c400*/  LDSM.16.MT88.4 R144, [R218+0x6900] ;  /* 0x00690000da90783b */ /* 0x000eae0000004200 */
[C---:B------:R-:W-:Y:S04]  /*c410*/  HMMA.16816.F32.BF16 R44, R136.reuse, R156, R44 ;  /* 0x0000009c882c723c */ /* 0x040fe8000004182c */
[--C-:B-1----:R-:W-:Y:S04]  /*c420*/  FFMA.FTZ R2, R201, c[0x0][0x2d0], -R189.reuse ;  /* 0x0000b400c9027a23 */ /* 0x102fe800000108bd */
[C---:B------:R-:W-:Y:S01]  /*c430*/  HMMA.16816.F32.BF16 R48, R136.reuse, R158, R48 ;  /* 0x0000009e8830723c */ /* 0x040fe20000041830 */
[----:B------:R1:W1:Y:S01]  /*c440*/  MUFU.EX2 R183, R2 ;  /* 0x0000000200b77308 */ /* 0x0002620000000800 */
[----:B------:R-:W2:Y:S06]  /*c450*/  LDSM.16.MT88.4 R156, [R220+0x6900] ;  /* 0x00690000dc9c783b */ /* 0x000eac0000004200 */
[C---:B----4-:R-:W-:Y:S08]  /*c460*/  HMMA.16816.F32.BF16 R52, R136.reuse, R148, R52 ;  /* 0x000000948834723c */ /* 0x050ff00000041834 */
[C---:B------:R-:W-:Y:S01]  /*c470*/  HMMA.16816.F32.BF16 R56, R136.reuse, R150, R56 ;  /* 0x000000968838723c */ /* 0x040fe20000041838 */
[----:B------:R-:W4:Y:S07]  /*c480*/  LDSM.16.MT88.4 R148, [R219+0x6900] ;  /* 0x00690000db94783b */ /* 0x000f2e0000004200 */
[C---:B------:R-:W-:Y:S04]  /*c490*/  HMMA.16816.F32.BF16 R60, R136.reuse, R152, R60 ;  /* 0x00000098883c723c */ /* 0x040fe8000004183c */
[--C-:B-1----:R-:W-:Y:S04]  /*c4a0*/  FFMA.FTZ R2, R202, c[0x0][0x2d0], -R188.reuse ;  /* 0x0000b400ca027a23 */ /* 0x102fe800000108bc */
[C---:B------:R-:W-:Y:S01]  /*c4b0*/  HMMA.16816.F32.BF16 R64, R136.reuse, R154, R64 ;  /* 0x0000009a8840723c */ /* 0x040fe20000041840 */
[----:B------:R1:W-:Y:S01]  /*c4c0*/  MUFU.EX2 R187, R2 ;  /* 0x0000000200bb7308 */ /* 0x0003e20000000800 */
[----:B------:R-:W-:Y:S06]  /*c4d0*/  LDSM.16.MT88.4 R152, [R220+0x9900] ;  /* 0x00990000dc98783b */ /* 0x000fec0000004200 */
[C---:B---3--:R-:W-:Y:S08]  /*c4e0*/  HMMA.16816.F32.BF16 R68, R136.reuse, R140, R68 ;  /* 0x0000008c8844723c */ /* 0x048ff00000041844 */
[C---:B------:R-:W-:Y:S01]  /*c4f0*/  HMMA.16816.F32.BF16 R72, R136.reuse, R142, R72 ;  /* 0x0000008e8848723c */ /* 0x040fe20000041848 */
[----:B------:R-:W3:Y:S07]  /*c500*/  LDSM.16.MT88.4 R140, [R217+0x9900] ;  /* 0x00990000d98c783b */ /* 0x000eee0000004200 */
[C---:B--2---:R-:W-:Y:S04]  /*c510*/  HMMA.16816.F32.BF16 R76, R136.reuse, R144, R76 ;  /* 0x00000090884c723c */ /* 0x044fe8000004184c */
[--C-:B-1----:R-:W-:Y:S04]  /*c520*/  FFMA.FTZ R2, R203, c[0x0][0x2d0], -R188.reuse ;  /* 0x0000b400cb027a23 */ /* 0x102fe800000108bc */
[C---:B------:R-:W-:Y:S01]  /*c530*/  HMMA.16816.F32.BF16 R80, R136.reuse, R146, R80 ;  /* 0x000000928850723c */ /* 0x040fe20000041850 */
[----:B------:R1:W2:Y:S01]  /*c540*/  MUFU.EX2 R186, R2 ;  /* 0x0000000200ba7308 */ /* 0x0002a20000000800 */
[----:B------:R-:W2:Y:S06]  /*c550*/  LDSM.16.MT88.4 R144, [R218+0x9900] ;  /* 0x00990000da90783b */ /* 0x000eac0000004200 */
[C---:B------:R-:W-:Y:S08]  /*c560*/  HMMA.16816.F32.BF16 R84, R136.reuse, R156, R84 ;  /* 0x0000009c8854723c */ /* 0x040ff00000041854 */
[C---:B------:R-:W-:Y:S01]  /*c570*/  HMMA.16816.F32.BF16 R88, R136.reuse, R158, R88 ;  /* 0x0000009e8858723c */ /* 0x040fe20000041858 */
[----:B------:R-:W2:Y:S07]  /*c580*/  LDSM.16.MT88.4 R156, [R219+0x9900] ;  /* 0x00990000db9c783b */ /* 0x000eae0000004200 */
[C---:B----4-:R-:W-:Y:S04]  /*c590*/  HMMA.16816.F32.BF16 R92, R136.reuse, R148, R92 ;  /* 0x00000094885c723c */ /* 0x050fe8000004185c */
        /* <DEDUP_REMOVED lines=11> */
[----:B------:R-:W4:Y:S06]  /*c650*/  LDSM.16.MT88.4 R144, [R220+0x1100] ;  /* 0x00110000dc90783b */ /* 0x000f2c0000004200 */
[C---:B------:R-:W-:Y:S08]  /*c660*/  HMMA.16816.F32.BF16 R116, R136.reuse, R152, R116 ;  /* 0x000000988874723c */ /* 0x040ff00000041874 */
[C---:B------:R-:W-:Y:S01]  /*c670*/  HMMA.16816.F32.BF16 R120, R136.reuse, R154, R120 ;  /* 0x0000009a8878723c */ /* 0x040fe20000041878 */
[----:B------:R-:W4:Y:S07]  /*c680*/  LDSM.16.MT88.4 R152, [R219+0x1100] ;  /* 0x00110000db98783b */ /* 0x000f2e0000004200 */
[C---:B------:R-:W-:Y:S04]  /*c690*/  HMMA.16816.F32.BF16 R124, R136.reuse, R156, R124 ;  /* 0x0000009c887c723c */ /* 0x040fe8000004187c */
[--C-:B-1----:R-:W-:Y:S04]  /*c6a0*/  FFMA.FTZ R2, R206, c[0x0][0x2d0], -R188.reuse ;  /* 0x0000b400ce027a23 */ /* 0x102fe800000108bc */
[----:B------:R-:W-:Y:S01]  /*c6b0*/  HMMA.16816.F32.BF16 R128, R136, R158, R128 ;  /* 0x0000009e8880723c */ /* 0x000fe20000041880 */
[----:B------:R1:W-:Y:S01]  /*c6c0*/  MUFU.EX2 R210, R2 ;  /* 0x0000000200d27308 */ /* 0x0003e20000000800 */
[----:B------:R-:W-:Y:S05]  /*c6d0*/  LDSM.16.MT88.4 R156, [R218+0x4100] ;  /* 0x00410000da9c783b */ /* 0x000fea0000004200 */
[----:B------:R-:W-:Y:S02]  /*c6e0*/  F2FP.BF16.PACK_AB R136, R182, R180 ;  /* 0x000000b4b688723e */ /* 0x000fe400000010ff */
[----:B------:R-:W-:Y:S03]  /*c6f0*/  F2FP.BF16.PACK_AB R137, R183, R181 ;  /* 0x000000b5b789723e */ /* 0x000fe600000010ff */
[-C--:B------:R-:W-:Y:S02]  /*c700*/  F2FP.BF16.PACK_AB R138, R186, R187.reuse ;  /* 0x000000bbba8a723e */ /* 0x080fe400000010ff */
[----:B--2---:R-:W-:Y:S07]  /*c710*/  F2FP.BF16.PACK_AB R139, R215, R252 ;  /* 0x000000fcd78b723e */ /* 0x004fee00000010ff */
[C---:B---3--:R-:W-:Y:S03]  /*c720*/  HMMA.16816.F32.BF16 R4, R136.reuse, R140, R4 ;  /* 0x0000008c8804723c */ /* 0x048fe60000041804 */
[----:B-1----:R-:W-:Y:S05]  /*c730*/  FFMA.FTZ R2, R207, c[0x0][0x2d0], -R188 ;  /* 0x0000b400cf027a23 */ /* 0x002fea00000108bc */
[C---:B------:R-:W-:Y:S01]  /*c740*/  HMMA.16816.F32.BF16 R8, R136.reuse, R142, R8 ;  /* 0x0000008e8808723c */ /* 0x040fe20000041808 */
[----:B------:R1:W2:Y:S01]  /*c750*/  MUFU.EX2 R209, R2 ;  /* 0x0000000200d17308 */ /* 0x0002a20000000800 */
[----:B------:R-:W3:Y:S06]  /*c760*/  LDSM.16.MT88.4 R140, [R217+0x4100] ;  /* 0x00410000d98c783b */ /* 0x000eec0000004200 */
[C---:B------:R-:W-:Y:S08]  /*c770*/  HMMA.16816.F32.BF16 R12, R136.reuse, R148, R12 ;  /* 0x00000094880c723c */ /* 0x040ff0000004180c */
[C---:B------:R-:W-:Y:S01]  /*c780*/  HMMA.16816.F32.BF16 R16, R136.reuse, R150, R16 ;  /* 0x000000968810723c */ /* 0x040fe20000041810 */
[----:B------:R-:W2:Y:S07]  /*c790*/  LDSM.16.MT88.4 R148, [R220+0x4100] ;  /* 0x00410000dc94783b */ /* 0x000eae0000004200 */
[C---:B----4-:R-:W-:Y:S04]  /*c7a0*/  HMMA.16816.F32.BF16 R20, R136.reuse, R144, R20 ;  /* 0x000000908814723c */ /* 0x050fe80000041814 */
[--C-:B-1----:R-:W-:Y:S04]  /*c7b0*/  FFMA.FTZ R2, R208, c[0x0][0x2d0], -R189.reuse ;  /* 0x0000b400d0027a23 */ /* 0x102fe800000108bd */
[C---:B------:R-:W-:Y:S01]  /*c7c0*/  HMMA.16816.F32.BF16 R24, R136.reuse, R146, R24 ;  /* 0x000000928818723c */ /* 0x040fe20000041818 */
[----:B------:R1:W-:Y:S01]  /*c7d0*/  MUFU.EX2 R208, R2 ;  /* 0x0000000200d07308 */ /* 0x0003e20000000800 */
[----:B------:R-:W4:Y:S06]  /*c7e0*/  LDSM.16.MT88.4 R144, [R219+0x4100] ;  /* 0x00410000db90783b */ /* 0x000f2c0000004200 */
[C---:B------:R-:W-:Y:S08]  /*c7f0*/  HMMA.16816.F32.BF16 R28, R136.reuse, R152, R28 ;  /* 0x00000098881c723c */ /* 0x040ff0000004181c */
[C---:B------:R-:W-:Y:S01]  /*c800*/  HMMA.16816.F32.BF16 R32, R136.reuse, R154, R32 ;  /* 0x0000009a8820723c */ /* 0x040fe20000041820 */
[----:B------:R-:W-:Y:S07]  /*c810*/  LDSM.16.MT88.4 R152, [R218+0x7100] ;  /* 0x00710000da98783b */ /* 0x000fee0000004200 */
[C---:B---3--:R-:W-:Y:S04]  /*c820*/  HMMA.16816.F32.BF16 R36, R136.reuse, R140, R36 ;  /* 0x0000008c8824723c */ /* 0x048fe80000041824 */
[----:B-1----:R-:W-:Y:S02]  /*c830*/  FFMA.FTZ R2, R211, c[0x0][0x2d0], -R189 ;  /* 0x0000b400d3027a23 */ /* 0x002fe400000108bd */
[----:B------:R-:W-:Y:S02]  /*c840*/  IMAD.MOV.U32 R211, RZ, RZ, R186 ;  /* 0x000000ffffd37224 */ /* 0x000fe400078e00ba */
[C---:B------:R-:W-:Y:S01]  /*c850*/  HMMA.16816.F32.BF16 R40, R136.reuse, R142, R40 ;  /* 0x0000008e8828723c */ /* 0x040fe20000041828 */
[----:B------:R1:W3:Y:S01]  /*c860*/  MUFU.EX2 R207, R2 ;  /* 0x0000000200cf7308 */ /* 0x0002e20000000800 */
[----:B------:R-:W3:Y:S06]  /*c870*/  LDSM.16.MT88.4 R140, [R217+0x7100] ;  /* 0x00710000d98c783b */ /* 0x000eec0000004200 */
[C---:B------:R-:W-:Y:S08]  /*c880*/  HMMA.16816.F32.BF16 R44, R136.reuse, R156, R44 ;  /* 0x0000009c882c723c */ /* 0x040ff0000004182c */
[C---:B------:R-:W-:Y:S01]  /*c890*/  HMMA.16816.F32.BF16 R48, R136.reuse, R158, R48 ;  /* 0x0000009e8830723c */ /* 0x040fe20000041830 */
[----:B------:R-:W3:Y:S07]  /*c8a0*/  LDSM.16.MT88.4 R156, [R220+0x7100] ;  /* 0x00710000dc9c783b */ /* 0x000eee0000004200 */
[C---:B--2---:R-:W-:Y:S04]  /*c8b0*/  HMMA.16816.F32.BF16 R52, R136.reuse, R148, R52 ;  /* 0x000000948834723c */ /* 0x044fe80000041834 */
[--C-:B-1----:R-:W-:Y:S01]  /*c8c0*/  FFMA.FTZ R2, R212, c[0x0][0x2d0], -R188.reuse ;  /* 0x0000b400d4027a23 */ /* 0x102fe200000108bc */
[----:B------:R-:W-:Y:S03]  /*c8d0*/  MOV R212, R187 ;  /* 0x000000bb00d47202 */ /* 0x000fe60000000f00 */
[C---:B------:R-:W-:Y:S01]  /*c8e0*/  HMMA.16816.F32.BF16 R56, R136.reuse, R150, R56 ;  /* 0x000000968838723c */ /* 0x040fe20000041838 */
[----:B------:R1:W-:Y:S01]  /*c8f0*/  MUFU.EX2 R206, R2 ;  /* 0x0000000200ce7308 */ /* 0x0003e20000000800 */
[----:B------:R-:W2:Y:S06]  /*c900*/  LDSM.16.MT88.4 R148, [R219+0x7100] ;  /* 0x00710000db94783b */ /* 0x000eac0000004200 */
[C---:B----4-:R-:W-:Y:S08]  /*c910*/  HMMA.16816.F32.BF16 R60, R136.reuse, R144, R60 ;  /* 0x00000090883c723c */ /* 0x050ff0000004183c */
[C---:B------:R-:W-:Y:S01]  /*c920*/  HMMA.16816.F32.BF16 R64, R136.reuse, R146, R64 ;  /* 0x000000928840723c */ /* 0x040fe20000041840 */
[----:B------:R-:W-:Y:S07]  /*c930*/  LDSM.16.MT88.4 R144, [R218+0xa100] ;  /* 0x00a10000da90783b */ /* 0x000fee0000004200 */
[C---:B---3--:R-:W-:Y:S04]  /*c940*/  HMMA.16816.F32.BF16 R68, R136.reuse, R140, R68 ;  /* 0x0000008c8844723c */ /* 0x048fe80000041844 */
[--C-:B-1----:R-:W-:Y:S02]  /*c950*/  FFMA.FTZ R2, R213, c[0x0][0x2d0], -R188.reuse ;  /* 0x0000b400d5027a23 */ /* 0x102fe400000108bc */
[----:B------:R-:W-:Y:S02]  /*c960*/  IMAD.MOV.U32 R213, RZ, RZ, R183 ;  /* 0x000000ffffd57224 */ /* 0x000fe400078e00b7 */
[C---:B------:R-:W-:Y:S01]  /*c970*/  HMMA.16816.F32.BF16 R72, R136.reuse, R142, R72 ;  /* 0x0000008e8848723c */ /* 0x040fe20000041848 */
[----:B------:R1:W3:Y:S01]  /*c980*/  MUFU.EX2 R205, R2 ;  /* 0x0000000200cd7308 */ /* 0x0002e20000000800 */
[----:B------:R-:W4:Y:S06]  /*c990*/  LDSM.16.MT88.4 R140, [R217+0xa100] ;  /* 0x00a10000d98c783b */ /* 0x000f2c0000004200 */
[C---:B------:R-:W-:Y:S08]  /*c9a0*/  HMMA.16816.F32.BF16 R76, R136.reuse, R152, R76 ;  /* 0x00000098884c723c */ /* 0x040ff0000004184c */
[C---:B------:R-:W-:Y:S01]  /*c9b0*/  HMMA.16816.F32.BF16 R80, R136.reuse, R154, R80 ;  /* 0x0000009a8850723c */ /* 0x040fe20000041850 */
[----:B------:R-:W3:Y:S07]  /*c9c0*/  LDSM.16.MT88.4 R152, [R220+0xa100] ;  /* 0x00a10000dc98783b */ /* 0x000eee0000004200 */
[C---:B------:R-:W-:Y:S04]  /*c9d0*/  HMMA.16816.F32.BF16 R84, R136.reuse, R156, R84 ;  /* 0x0000009c8854723c */ /* 0x040fe80000041854 */
[--C-:B-1----:R-:W-:Y:S01]  /*c9e0*/  FFMA.FTZ R2, R214, c[0x0][0x2d0], -R189.reuse ;  /* 0x0000b400d6027a23 */ /* 0x102fe200000108bd */
[----:B------:R-:W-:Y:S03]  /*c9f0*/  MOV R214, R182 ;  /* 0x000000b600d67202 */ /* 0x000fe60000000f00 */
[C---:B------:R-:W-:Y:S01]  /*ca00*/  HMMA.16816.F32.BF16 R88, R136.reuse, R158, R88 ;  /* 0x0000009e8858723c */ /* 0x040fe20000041858 */
[----:B------:R1:W-:Y:S01]  /*ca10*/  MUFU.EX2 R204, R2 ;  /* 0x0000000200cc7308 */ /* 0x0003e20000000800 */
[----:B------:R-:W-:Y:S06]  /*ca20*/  LDSM.16.MT88.4 R156, [R218+0x1900] ;  /* 0x00190000da9c783b */ /* 0x000fec0000004200 */
[C---:B--2---:R-:W-:Y:S08]  /*ca30*/  HMMA.16816.F32.BF16 R92, R136.reuse, R148, R92 ;  /* 0x00000094885c723c */ /* 0x044ff0000004185c */
[C---:B------:R-:W-:Y:S01]  /*ca40*/  HMMA.16816.F32.BF16 R96, R136.reuse, R150, R96 ;  /* 0x000000968860723c */ /* 0x040fe20000041860 */
[----:B------:R-:W2:Y:S07]  /*ca50*/  LDSM.16.MT88.4 R148, [R219+0xa100] ;  /* 0x00a10000db94783b */ /* 0x000eae0000004200 */
[C---:B----4-:R-:W-:Y:S04]  /*ca60*/  HMMA.16816.F32.BF16 R100, R136.reuse, R140, R100 ;  /* 0x0000008c8864723c */ /* 0x050fe80000041864 */
[----:B-1----:R-:W-:Y:S04]  /*ca70*/  FFMA.FTZ R2, R198, c[0x0][0x2d0], -R189 ;  /* 0x0000b400c6027a23 */ /* 0x002fe800000108bd */
        /* <DEDUP_REMOVED lines=10> */
[----:B------:R-:W-:Y:S06]  /*cb20*/  LDSM.16.MT88.4 R152, [R218+0x4900] ;  /* 0x00490000da98783b */ /* 0x000fec0000004200 */
[C---:B--2---:R-:W-:Y:S08]  /*cb30*/  HMMA.16816.F32.BF16 R124, R136.reuse, R148, R124 ;  /* 0x00000094887c723c */ /* 0x044ff0000004187c */
[----:B------:R-:W-:Y:S01]  /*cb40*/  HMMA.16816.F32.BF16 R128, R136, R150, R128 ;  /* 0x000000968880723c */ /* 0x000fe20000041880 */
[----:B------:R-:W2:Y:S06]  /*cb50*/  LDSM.16.MT88.4 R148, [R219+0x1900] ;  /* 0x00190000db94783b */ /* 0x000eac0000004200 */
[----:B------:R-:W-:Y:S01]  /*cb60*/  F2FP.BF16.PACK_AB R136, R209, R210 ;  /* 0x000000d2d188723e */ /* 0x000fe200000010ff */
[--C-:B-1----:R-:W-:Y:S01]  /*cb70*/  FFMA.FTZ R2, R185, c[0x0][0x2d0], -R188.reuse ;  /* 0x0000b400b9027a23 */ /* 0x102fe200000108bc */
[----:B------:R-:W-:Y:S03]  /*cb80*/  F2FP.BF16.PACK_AB R137, R207, R208 ;  /* 0x000000d0cf89723e */ /* 0x000fe600000010ff */
[----:B------:R1:W3:Y:S01]  /*cb90*/  MUFU.EX2 R201, R2 ;  /* 0x0000000200c97308 */ /* 0x0002e20000000800 */
[----:B------:R-:W-:Y:S02]  /*cba0*/  F2FP.BF16.PACK_AB R138, R205, R206 ;  /* 0x000000cecd8a723e */ /* 0x000fe400000010ff */
[----:B----4-:R-:W-:Y:S02]  /*cbb0*/  F2FP.BF16.PACK_AB R139, R203, R204 ;  /* 0x000000cccb8b723e */ /* 0x010fe400000010ff */
[----:B------:R-:W-:Y:S01]  /*cbc0*/  MOV R185, R177 ;  /* 0x000000b100b97202 */ /* 0x000fe20000000f00 */
[----:B------:R-:W-:Y:S04]  /*cbd0*/  IMAD.MOV.U32 R177, RZ, RZ, R175 ;  /* 0x000000ffffb17224 */ /* 0x000fe800078e00af */
[C---:B------:R-:W-:Y:S08]  /*cbe0*/  HMMA.16816.F32.BF16 R4, R136.reuse, R140, R4 ;  /* 0x0000008c8804723c */ /* 0x040ff00000041804 */
[C---:B------:R-:W-:Y:S01]  /*cbf0*/  HMMA.16816.F32.BF16 R8, R136.reuse, R142, R8 ;  /* 0x0000008e8808723c */ /* 0x040fe20000041808 */
[----:B------:R-:W4:Y:S03]  /*cc00*/  LDSM.16.MT88.4 R140, [R217+0x4900] ;  /* 0x00490000d98c783b */ /* 0x000f260000004200 */
[--C-:B-1----:R-:W-:Y:S04]  /*cc10*/  FFMA.FTZ R2, R197, c[0x0][0x2d0], -R189.reuse ;  /* 0x0000b400c5027a23 */ /* 0x102fe800000108bd */
[C---:B------:R-:W-:Y:S01]  /*cc20*/  HMMA.16816.F32.BF16 R12, R136.reuse, R156, R12 ;  /* 0x0000009c880c723c */ /* 0x040fe2000004180c */
[----:B------:R1:W-:Y:S07]  /*cc30*/  MUFU.EX2 R200, R2 ;  /* 0x0000000200c87308 */ /* 0x0003ee0000000800 */
[C---:B------:R-:W-:Y:S01]  /*cc40*/  HMMA.16816.F32.BF16 R16, R136.reuse, R158, R16 ;  /* 0x0000009e8810723c */ /* 0x040fe20000041810 */
[----:B------:R-:W3:Y:S07]  /*cc50*/  LDSM.16.MT88.4 R156, [R220+0x4900] ;  /* 0x00490000dc9c783b */ /* 0x000eee0000004200 */
[C---:B------:R-:W-:Y:S08]  /*cc60*/  HMMA.16816.F32.BF16 R20, R136.reuse, R144, R20 ;  /* 0x000000908814723c */ /* 0x040ff00000041814 */
[C---:B------:R-:W-:Y:S01]  /*cc70*/  HMMA.16816.F32.BF16 R24, R136.reuse, R146, R24 ;  /* 0x000000928818723c */ /* 0x040fe20000041818 */
[----:B------:R-:W3:Y:S03]  /*cc80*/  LDSM.16.MT88.4 R144, [R219+0x4900] ;  /* 0x00490000db90783b */ /* 0x000ee60000004200 */
[--C-:B-1----:R-:W-:Y:S04]  /*cc90*/  FFMA.FTZ R2, R196, c[0x0][0x2d0], -R189.reuse ;  /* 0x0000b400c4027a23 */ /* 0x102fe800000108bd */
[C---:B--2---:R-:W-:Y:S01]  /*cca0*/  HMMA.16816.F32.BF16 R28, R136.reuse, R148, R28 ;  /* 0x00000094881c723c */ /* 0x044fe2000004181c */
[----:B------:R1:W2:Y:S07]  /*ccb0*/  MUFU.EX2 R199, R2 ;  /* 0x0000000200c77308 */ /* 0x0002ae0000000800 */
[C---:B------:R-:W-:Y:S01]  /*ccc0*/  HMMA.16816.F32.BF16 R32, R136.reuse, R150, R32 ;  /* 0x000000968820723c */ /* 0x040fe20000041820 */
[----:B------:R-:W-:Y:S07]  /*ccd0*/  LDSM.16.MT88.4 R148, [R218+0x7900] ;  /* 0x00790000da94783b */ /* 0x000fee0000004200 */
        /* <DEDUP_REMOVED lines=13> */
[----:B------:R1:W1:Y:S07]  /*cdb0*/  MUFU.EX2 R197, R2 ;  /* 0x0000000200c57308 */ /* 0x00026e0000000800 */
        /* <DEDUP_REMOVED lines=9> */
[----:B------:R-:W4:Y:S07]  /*ce50*/  LDSM.16.MT88.4 R148, [R220+0xa900] ;  /* 0x00a90000dc94783b */ /* 0x000f2e0000004200 */
[C---:B--2---:R-:W-:Y:S08]  /*ce60*/  HMMA.16816.F32.BF16 R84, R136.reuse, R152, R84 ;  /* 0x000000988854723c */ /* 0x044ff00000041854 */
[C---:B------:R-:W-:Y:S01]  /*ce70*/  HMMA.16816.F32.BF16 R88, R136.reuse, R154, R88 ;  /* 0x0000009a8858723c */ /* 0x040fe20000041858 */
[----:B------:R-:W2:Y:S03]  /*ce80*/  LDSM.16.MT88.4 R152, [R219+0xa900] ;  /* 0x00a90000db98783b */ /* 0x000ea60000004200 */
[--C-:B-1----:R-:W-:Y:S04]  /*ce90*/  FFMA.FTZ R2, R192, c[0x0][0x2d0], -R189.reuse ;  /* 0x0000b400c0027a23 */ /* 0x102fe800000108bd */
[C---:B---3--:R-:W-:Y:S01]  /*cea0*/  HMMA.16816.F32.BF16 R92, R136.reuse, R156, R92 ;  /* 0x0000009c885c723c */ /* 0x048fe2000004185c */
[----:B------:R1:W3:Y:S07]  /*ceb0*/  MUFU.EX2 R195, R2 ;  /* 0x0000000200c37308 */ /* 0x0002ee0000000800 */
        /* <DEDUP_REMOVED lines=12> */
[----:B------:R-:W4:Y:S03]  /*cf80*/  LDSM.16.MT88.4 R148, [R219+0x2100] ;  /* 0x00210000db94783b */ /* 0x000f260000004200 */
[----:B-1----:R-:W-:Y:S04]  /*cf90*/  FFMA.FTZ R2, R190, c[0x0][0x2d0], -R188 ;  /* 0x0000b400be027a23 */ /* 0x002fe800000108bc */
[C---:B--2---:R-:W-:Y:S01]  /*cfa0*/  HMMA.16816.F32.BF16 R124, R136.reuse, R152, R124 ;  /* 0x00000098887c723c */ /* 0x044fe2000004187c */
[----:B------:R1:W-:Y:S07]  /*cfb0*/  MUFU.EX2 R193, R2 ;  /* 0x0000000200c17308 */ /* 0x0003ee0000000800 */
[----:B------:R-:W-:Y:S01]  /*cfc0*/  HMMA.16816.F32.BF16 R128, R136, R154, R128 ;  /* 0x0000009a8880723c */ /* 0x000fe20000041880 */
[----:B------:R-:W2:Y:S06]  /*cfd0*/  LDSM.16.MT88.4 R152, [R217+0x5100] ;  /* 0x00510000d998783b */ /* 0x000eac0000004200 */
[----:B------:R-:W-:Y:S02]  /*cfe0*/  F2FP.BF16.PACK_AB R136, R201, R202 ;  /* 0x000000cac988723e */ /* 0x000fe400000010ff */
[----:B------:R-:W-:Y:S03]  /*cff0*/  F2FP.BF16.PACK_AB R137, R199, R200 ;  /* 0x000000c8c789723e */ /* 0x000fe600000010ff */
[----:B------:R-:W-:Y:S02]  /*d000*/  F2FP.BF16.PACK_AB R138, R197, R198 ;  /* 0x000000c6c58a723e */ /* 0x000fe400000010ff */
[----:B---3--:R-:W-:Y:S01]  /*d010*/  F2FP.BF16.PACK_AB R139, R195, R196 ;  /* 0x000000c4c38b723e */ /* 0x008fe200000010ff */
[--C-:B-1----:R-:W-:Y:S01]  /*d020*/  FFMA.FTZ R2, R179, c[0x0][0x2d0], -R189.reuse ;  /* 0x0000b400b3027a23 */ /* 0x102fe200000108bd */
[----:B------:R-:W-:Y:S05]  /*d030*/  MOV R179, R174 ;  /* 0x000000ae00b37202 */ /* 0x000fea0000000f00 */
[C---:B----4-:R-:W-:Y:S01]  /*d040*/  HMMA.16816.F32.BF16 R4, R136.reuse, R140, R4 ;  /* 0x0000008c8804723c */ /* 0x050fe20000041804 */
[----:B------:R1:W-:Y:S07]  /*d050*/  MUFU.EX2 R192, R2 ;  /* 0x0000000200c07308 */ /* 0x0003ee0000000800 */
[C---:B------:R-:W-:Y:S01]  /*d060*/  HMMA.16816.F32.BF16 R8, R136.reuse, R142, R8 ;  /* 0x0000008e8808723c */ /* 0x040fe20000041808 */
[----:B------:R-:W3:Y:S07]  /*d070*/  LDSM.16.MT88.4 R140, [R218+0x5100] ;  /* 0x00510000da8c783b */ /* 0x000eee0000004200 */
[C---:B------:R-:W-:Y:S08]  /*d080*/  HMMA.16816.F32.BF16 R12, R136.reuse, R144, R12 ;  /* 0x00000090880c723c */ /* 0x040ff0000004180c */
[C---:B------:R-:W-:Y:S01]  /*d090*/  HMMA.16816.F32.BF16 R16, R136.reuse, R146, R16 ;  /* 0x000000928810723c */ /* 0x040fe20000041810 */
[----:B------:R-:W3:Y:S03]  /*d0a0*/  LDSM.16.MT88.4 R144, [R220+0x5100] ;  /* 0x00510000dc90783b */ /* 0x000ee60000004200 */
[--C-:B-1----:R-:W-:Y:S02]  /*d0b0*/  FFMA.FTZ R2, R178, c[0x0][0x2d0], -R189.reuse ;  /* 0x0000b400b2027a23 */ /* 0x102fe400000108bd */
[----:B------:R-:W-:Y:S02]  /*d0c0*/  IMAD.MOV.U32 R178, RZ, RZ, R172 ;  /* 0x000000ffffb27224 */ /* 0x000fe400078e00ac */
[C---:B------:R-:W-:Y:S01]  /*d0d0*/  HMMA.16816.F32.BF16 R20, R136.reuse, R156, R20 ;  /* 0x0000009c8814723c */ /* 0x040fe20000041814 */
[----:B------:R-:W4:Y:S01]  /*d0e0*/  LDL.LU R172, [R1+0x8] ;  /* 0x0000080001ac7983 */ /* 0x000f220000300800 */
[----:B------:R1:W-:Y:S03]  /*d0f0*/  MUFU.EX2 R191, R2 ;  /* 0x0000000200bf7308 */ /* 0x0003e60000000800 */
[----:B------:R-:W4:Y:S03]  /*d100*/  LDL.LU R184, [R1+0xc] ;  /* 0x00000c0001b87983 */ /* 0x000f260000300800 */
[C---:B------:R-:W-:Y:S01]  /*d110*/  HMMA.16816.F32.BF16 R24, R136.reuse, R158, R24 ;  /* 0x0000009e8818723c */ /* 0x040fe20000041818 */
[----:B------:R-:W3:Y:S07]  /*d120*/  LDSM.16.MT88.4 R156, [R219+0x5100] ;  /* 0x00510000db9c783b */ /* 0x000eee0000004200 */
[C---:B------:R-:W-:Y:S08]  /*d130*/  HMMA.16816.F32.BF16 R28, R136.reuse, R148, R28 ;  /* 0x00000094881c723c */ /* 0x040ff0000004181c */
[C---:B------:R-:W-:Y:S01]  /*d140*/  HMMA.16816.F32.BF16 R32, R136.reuse, R150, R32 ;  /* 0x000000968820723c */ /* 0x040fe20000041820 */
[----:B------:R-:W3:Y:S03]  /*d150*/  LDSM.16.MT88.4 R148, [R217+0x8100] ;  /* 0x00810000d994783b */ /* 0x000ee60000004200 */
[--C-:B-1----:R-:W-:Y:S01]  /*d160*/  FFMA.FTZ R2, R176, c[0x0][0x2d0], -R188.reuse ;  /* 0x0000b400b0027a23 */ /* 0x102fe200000108bc */
[----:B------:R-:W-:Y:S01]  /*d170*/  MOV R176, R167 ;  /* 0x000000a700b07202 */ /* 0x000fe20000000f00 */
[----:B------:R-:W-:Y:S02]  /*d180*/  FFMA.FTZ R188, R166, c[0x0][0x2d0], -R188 ;  /* 0x0000b400a6bc7a23 */ /* 0x000fe400000108bc */
[C---:B--2---:R-:W-:Y:S01]  /*d190*/  HMMA.16816.F32.BF16 R36, R136.reuse, R152, R36 ;  /* 0x000000988824723c */ /* 0x044fe20000041824 */
[----:B------:R1:W-:Y:S07]  /*d1a0*/  MUFU.EX2 R190, R2 ;  /* 0x0000000200be7308 */ /* 0x0003ee0000000800 */
[C---:B------:R-:W-:Y:S01]  /*d1b0*/  HMMA.16816.F32.BF16 R40, R136.reuse, R154, R40 ;  /* 0x0000009a8828723c */ /* 0x040fe20000041828 */
[----:B------:R-:W-:Y:S02]  /*d1c0*/  LDSM.16.MT88.4 R152, [R220+0x8100] ;  /* 0x00810000dc98783b */ /* 0x000fe40000004200 */
[----:B------:R-:W2:Y:S05]  /*d1d0*/  MUFU.EX2 R188, R188 ;  /* 0x000000bc00bc7308 */ /* 0x000eaa0000000800 */
[C---:B---3--:R-:W-:Y:S08]  /*d1e0*/  HMMA.16816.F32.BF16 R44, R136.reuse, R140, R44 ;  /* 0x0000008c882c723c */ /* 0x048ff0000004182c */
[C---:B------:R-:W-:Y:S01]  /*d1f0*/  HMMA.16816.F32.BF16 R48, R136.reuse, R142, R48 ;  /* 0x0000008e8830723c */ /* 0x040fe20000041830 */
[----:B------:R-:W3:Y:S03]  /*d200*/  LDSM.16.MT88.4 R140, [R218+0x8100] ;  /* 0x00810000da8c783b */ /* 0x000ee60000004200 */
[--C-:B-1----:R-:W-:Y:S02]  /*d210*/  FFMA.FTZ R2, R165, c[0x0][0x2d0], -R189.reuse ;  /* 0x0000b400a5027a23 */ /* 0x102fe400000108bd */
[----:B------:R-:W-:Y:S02]  /*d220*/  FFMA.FTZ R189, R135, c[0x0][0x2d0], -R189 ;  /* 0x0000b40087bd7a23 */ /* 0x000fe400000108bd */
[C---:B------:R-:W-:Y:S04]  /*d230*/  HMMA.16816.F32.BF16 R52, R136.reuse, R144, R52 ;  /* 0x000000908834723c */ /* 0x040fe80000041834 */
[----:B------:R-:W-:Y:S01]  /*d240*/  IMAD.MOV.U32 R135, RZ, RZ, R181 ;  /* 0x000000ffff877224 */ /* 0x000fe200078e00b5 */
[----:B------:R-:W-:Y:S01]  /*d250*/  MUFU.EX2 R189, R189 ;  /* 0x000000bd00bd7308 */ /* 0x000fe20000000800 */
[----:B--2---:R-:W-:Y:S02]  /*d260*/  F2FP.BF16.PACK_AB R186, R188, R190 ;  /* 0x000000bebcba723e */ /* 0x004fe400000010ff */
[C---:B------:R-:W-:Y:S01]  /*d270*/  HMMA.16816.F32.BF16 R56, R136.reuse, R146, R56 ;  /* 0x000000928838723c */ /* 0x040fe20000041838 */
[----:B------:R-:W1:Y:S07]  /*d280*/  LDSM.16.MT88.4 R144, [R219+0x8100] ;  /* 0x00810000db90783b */ /* 0x000e6e0000004200 */
[C---:B------:R-:W-:Y:S08]  /*d290*/  HMMA.16816.F32.BF16 R60, R136.reuse, R156, R60 ;  /* 0x0000009c883c723c */ /* 0x040ff0000004183c */
        /* <DEDUP_REMOVED lines=16> */
[----:B------:R-:W-:Y:S07]  /*d3a0*/  LDSM.16.MT88.4 R156, [R220+0x2900] ;  /* 0x00290000dc9c783b */ /* 0x000fee0000004200 */
[C---:B---3--:R-:W-:Y:S08]  /*d3b0*/  HMMA.16816.F32.BF16 R108, R136.reuse, R140, R108 ;  /* 0x0000008c886c723c */ /* 0x048ff0000004186c */
[C---:B------:R-:W-:Y:S01]  /*d3c0*/  HMMA.16816.F32.BF16 R112, R136.reuse, R142, R112 ;  /* 0x0000008e8870723c */ /* 0x040fe20000041870 */
[----:B------:R-:W2:Y:S07]  /*d3d0*/  LDSM.16.MT88.4 R140, [R217+0x2900] ;  /* 0x00290000d98c783b */ /* 0x000eae0000004200 */
[C---:B------:R-:W-:Y:S07]  /*d3e0*/  HMMA.16816.F32.BF16 R116, R136.reuse, R148, R116 ;  /* 0x000000948874723c */ /* 0x040fee0000041874 */
[----:B------:R-:W-:Y:S01]  /*d3f0*/  MOV R149, R134 ;  /* 0x0000008600957202 */ /* 0x000fe20000000f00 */
[C---:B------:R-:W-:Y:S01]  /*d400*/  HMMA.16816.F32.BF16 R120, R136.reuse, R150, R120 ;  /* 0x000000968878723c */ /* 0x040fe20000041878 */
[----:B------:R-:W3:Y:S03]  /*d410*/  MUFU.EX2 R134, R2 ;  /* 0x0000000200867308 */ /* 0x000ee60000000800 */
[----:B------:R-:W-:Y:S02]  /*d420*/  IMAD.MOV.U32 R148, RZ, RZ, R164 ;  /* 0x000000ffff947224 */ /* 0x000fe400078e00a4 */
[----:B------:R-:W2:Y:S02]  /*d430*/  LDSM.16.MT88.4 R164, [R219+0x2900] ;  /* 0x00290000dba4783b */ /* 0x000ea40000004200 */
[C---:B-1----:R-:W-:Y:S08]  /*d440*/  HMMA.16816.F32.BF16 R124, R136.reuse, R144, R124 ;  /* 0x00000090887c723c */ /* 0x042ff0000004187c */
[----:B------:R-:W-:Y:S04]  /*d450*/  HMMA.16816.F32.BF16 R128, R136, R146, R128 ;  /* 0x000000928880723c */ /* 0x000fe80000041880 */
[----:B---3--:R-:W-:Y:S01]  /*d460*/  F2FP.BF16.PACK_AB R187, R189, R134 ;  /* 0x00000086bdbb723e */ /* 0x008fe200000010ff */
[----:B----4-:R-:W-:Y:S01]  /*d470*/  FFMA.FTZ R2, R3, R172, R173 ;  /* 0x000000ac03027223 */ /* 0x010fe200000100ad */
[----:B------:R-:W-:Y:S01]  /*d480*/  MOV R3, R180 ;  /* 0x000000b400037202 */ /* 0x000fe20000000f00 */
[----:B------:R-:W1:Y:S01]  /*d490*/  LDSM.16.MT88.4 R172, [R217+0x5900] ;  /* 0x00590000d9ac783b */ /* 0x000e620000004200 */
[----:B------:R-:W-:Y:S01]  /*d4a0*/  FFMA.FTZ R0, R0, R184, R185 ;  /* 0x000000b800007223 */ /* 0x000fe200000100b9 */
[----:B------:R-:W-:Y:S03]  /*d4b0*/  F2FP.BF16.PACK_AB R184, R193, R194 ;  /* 0x000000c2c1b8723e */ /* 0x000fe600000010ff */
[----:B------:R-:W-:Y:S03]  /*d4c0*/  F2FP.BF16.PACK_AB R185, R191, R192 ;  /* 0x000000c0bfb9723e */ /* 0x000fe600000010ff */
[----:B------:R-:W3:Y:S04]  /*d4d0*/  LDSM.16.MT88.4 R180, [R218+0x5900] ;  /* 0x00590000dab4783b */ /* 0x000ee80000004200 */
[C---:B--2---:R-:W-:Y:S07]  /*d4e0*/  HMMA.16816.F32.BF16 R136, R184.reuse, R140, R4 ;  /* 0x0000008cb888723c */ /* 0x044fee0000041804 */
[----:B------:R-:W-:Y:S01]  /*d4f0*/  IMAD.MOV.U32 R4, RZ, RZ, R148 ;  /* 0x000000ffff047224 */ /* 0x000fe200078e0094 */
[C---:B------:R-:W-:Y:S04]  /*d500*/  HMMA.16816.F32.BF16 R140, R184.reuse, R142, R8 ;  /* 0x0000008eb88c723c */ /* 0x040fe80000041808 */
[----:B------:R-:W-:Y:S01]  /*d510*/  MOV R5, R149 ;  /* 0x0000009500057202 */ /* 0x000fe20000000f00 */
[----:B------:R-:W-:Y:S01]  /*d520*/  IMAD.MOV.U32 R6, RZ, RZ, R163 ;  /* 0x000000ffff067224 */ /* 0x000fe200078e00a3 */
[----:B------:R-:W-:Y:S01]  /*d530*/  MOV R7, R162 ;  /* 0x000000a200077202 */ /* 0x000fe20000000f00 */
[----:B------:R-:W-:Y:S01]  /*d540*/  IMAD.MOV.U32 R10, RZ, RZ, R161 ;  /* 0x000000ffff0a7224 */ /* 0x000fe200078e00a1 */
[C---:B------:R-:W-:Y:S01]  /*d550*/  HMMA.16816.F32.BF16 R144, R184.reuse, R152, R12 ;  /* 0x00000098b890723c */ /* 0x040fe2000004180c */
[----:B------:R-:W-:Y:S03]  /*d560*/  LDSM.16.MT88.4 R12, [R217+0x8900] ;  /* 0x00890000d90c783b */ /* 0x000fe60000004200 */
[----:B------:R-:W-:Y:S04]  /*d570*/  MOV R11, R160 ;  /* 0x000000a0000b7202 */ /* 0x000fe80000000f00 */
[C---:B------:R-:W-:Y:S01]  /*d580*/  HMMA.16816.F32.BF16 R148, R184.reuse, R154, R16 ;  /* 0x0000009ab894723c */ /* 0x040fe20000041810 */
[----:B------:R-:W-:Y:S07]  /*d590*/  LDSM.16.MT88.4 R16, [R218+0x8900] ;  /* 0x00890000da10783b */ /* 0x000fee0000004200 */
[C---:B------:R-:W-:Y:S01]  /*d5a0*/  HMMA.16816.F32.BF16 R152, R184.reuse, R156, R20 ;  /* 0x0000009cb898723c */ /* 0x040fe20000041814 */
[----:B------:R-:W-:Y:S07]  /*d5b0*/  LDSM.16.MT88.4 R20, [R220+0x8900] ;  /* 0x00890000dc14783b */ /* 0x000fee0000004200 */
[C---:B------:R-:W-:Y:S01]  /*d5c0*/  HMMA.16816.F32.BF16 R156, R184.reuse, R158, R24 ;  /* 0x0000009eb89c723c */ /* 0x040fe20000041818 */
[----:B------:R-:W-:Y:S07]  /*d5d0*/  LDSM.16.MT88.4 R24, [R219+0x8900] ;  /* 0x00890000db18783b */ /* 0x000fee0000004200 */
[C---:B------:R-:W-:Y:S07]  /*d5e0*/  HMMA.16816.F32.BF16 R160, R184.reuse, R164, R28 ;  /* 0x000000a4b8a0723c */ /* 0x040fee000004181c */
[----:B------:R-:W-:Y:S01]  /*d5f0*/  IMAD.MOV.U32 R31, RZ, RZ, R4 ;  /* 0x000000ffff1f7224 */ /* 0x000fe200078e0004 */
[C---:B------:R-:W-:Y:S04]  /*d600*/  HMMA.16816.F32.BF16 R164, R184.reuse, R166, R32 ;  /* 0x000000a6b8a4723c */ /* 0x040fe80000041820 */
[----:B------:R-:W-:Y:S01]  /*d610*/  MOV R30, R5 ;  /* 0x00000005001e7202 */ /* 0x000fe20000000f00 */
[----:B------:R-:W-:Y:S01]  /*d620*/  IMAD.MOV.U32 R29, RZ, RZ, R6 ;  /* 0x000000ffff1d7224 */ /* 0x000fe200078e0006 */
[----:B------:R-:W-:Y:S01]  /*d630*/  MOV R28, R7 ;  /* 0x00000007001c7202 */ /* 0x000fe20000000f00 */
[----:B------:R-:W-:Y:S01]  /*d640*/  IMAD.MOV.U32 R35, RZ, RZ, R171 ;  /* 0x000000ffff237224 */ /* 0x000fe200078e00ab */
[----:B------:R-:W2:Y:S01]  /*d650*/  LDSM.16.MT88.4 R4, [R220+0x5900] ;  /* 0x00590000dc04783b */ /* 0x000ea20000004200 */
[----:B------:R-:W-:Y:S03]  /*d660*/  MOV R32, R170 ;  /* 0x000000aa00207202 */ /* 0x000fe60000000f00 */
[----:B------:R-:W-:Y:S01]  /*d670*/  IMAD.MOV.U32 R33, RZ, RZ, R169 ;  /* 0x000000ffff217224 */ /* 0x000fe200078e00a9 */
[----:B------:R-:W-:Y:S02]  /*d680*/  MOV R34, R168 ;  /* 0x000000a800227202 */ /* 0x000fe40000000f00 */
[C---:B-1----:R-:W-:Y:S07]  /*d690*/  HMMA.16816.F32.BF16 R168, R184.reuse, R172, R36 ;  /* 0x000000acb8a8723c */ /* 0x042fee0000041824 */
[----:B------:R-:W-:Y:S01]  /*d6a0*/  IMAD.MOV.U32 R36, RZ, RZ, R10 ;  /* 0x000000ffff247224 */ /* 0x000fe200078e000a */
[C---:B------:R-:W-:Y:S04]  /*d6b0*/  HMMA.16816.F32.BF16 R172, R184.reuse, R174, R40 ;  /* 0x000000aeb8ac723c */ /* 0x040fe80000041828 */
[----:B------:R-:W-:Y:S01]  /*d6c0*/  MOV R37, R11 ;  /* 0x0000000b00257202 */ /* 0x000fe20000000f00 */
[----:B------:R-:W-:Y:S01]  /*d6d0*/  IMAD.MOV.U32 R38, RZ, RZ, R179 ;  /* 0x000000ffff267224 */ /* 0x000fe200078e00b3 */
[----:B------:R-:W1:Y:S01]  /*d6e0*/  LDSM.16.MT88.4 R8, [R219+0x5900] ;  /* 0x00590000db08783b */ /* 0x000e620000004200 */
[----:B------:R-:W-:Y:S01]  /*d6f0*/  MOV R39, R178 ;  /* 0x000000b200277202 */ /* 0x000fe20000000f00 */
[----:B------:R-:W-:Y:S01]  /*d700*/  IMAD.MOV.U32 R42, RZ, RZ, R177 ;  /* 0x000000ffff2a7224 */ /* 0x000fe200078e00b1 */
[----:B------:R-:W-:Y:S02]  /*d710*/  MOV R43, R176 ;  /* 0x000000b0002b7202 */ /* 0x000fe40000000f00 */
[C---:B---3--:R-:W-:Y:S03]  /*d720*/  HMMA.16816.F32.BF16 R176, R184.reuse, R180, R44 ;  /* 0x000000b4b8b0723c */ /* 0x048fe6000004182c */
[----:B------:R-:W-:Y:S02]  /*d730*/  FADD.FTZ R2, R42, R2 ;  /* 0x000000022a027221 */ /* 0x000fe40000010000 */
[----:B------:R-:W-:Y:S02]  /*d740*/  FADD.FTZ R0, R43, R0 ;  /* 0x000000002b007221 */ /* 0x000fe40000010000 */
[----:B------:R-:W-:Y:S01]  /*d750*/  FADD.FTZ R2, R36, R2 ;  /* 0x0000000224027221 */ /* 0x000fe20000010000 */
        /* <DEDUP_REMOVED lines=10> */
[----:B------:R-:W-:Y:S01]  /*d800*/  FADD.FTZ R2, R28, R2 ;  /* 0x000000021c027221 */ /* 0x000fe20000010000 */
[C---:B-1----:R-:W-:Y:S03]  /*d810*/  HMMA.16816.F32.BF16 R60, R184.reuse, R8, R60 ;  /* 0x00000008b83c723c */ /* 0x042fe6000004183c */
[----:B------:R-:W-:Y:S02]  /*d820*/  FADD.FTZ R2, R30, R2 ;  /* 0x000000021e027221 */ /* 0x000fe40000010000 */
[----:B------:R-:W-:Y:S02]  /*d830*/  FADD.FTZ R0, R35, R0 ;  /* 0x0000000023007221 */ /* 0x000fe40000010000 */
[----:B------:R-:W-:Y:S01]  /*d840*/  FADD.FTZ R2, R3, R2 ;  /* 0x0000000203027221 */ /* 0x000fe20000010000 */
        /* <DEDUP_REMOVED lines=8> */
[----:B------:R-:W3:Y:S03]  /*d8d0*/  LDSM.16.MT88.4 R12, [R220+0xb900] ;  /* 0x00b90000dc0c783b */ /* 0x000ee60000004200 */
        /* <DEDUP_REMOVED lines=31> */
[----:B------:R-:W-:Y:S04]  /*dad0*/  FADD.FTZ R0, R196, R0 ;  /* 0x00000000c4007221 */ /* 0x000fe80000010000 */
[C---:B---3--:R-:W-:Y:S04]  /*dae0*/  HMMA.16816.F32.BF16 R116, R184.reuse, R12, R116 ;  /* 0x0000000cb874723c */ /* 0x048fe80000041874 */
[----:B------:R-:W-:Y:S04]  /*daf0*/  FADD.FTZ R0, R195, R0 ;  /* 0x00000000c3007221 */ /* 0x000fe80000010000 */
[C---:B------:R-:W-:Y:S04]  /*db00*/  HMMA.16816.F32.BF16 R120, R184.reuse, R14, R120 ;  /* 0x0000000eb878723c */ /* 0x040fe80000041878 */
[----:B------:R-:W-:Y:S02]  /*db10*/  FADD.FTZ R3, R192, R0 ;  /* 0x00000000c0037221 */ /* 0x000fe40000010000 */
[----:B------:R-:W-:Y:S02]  /*db20*/  FADD.FTZ R0, R193, R2 ;  /* 0x00000002c1007221 */ /* 0x000fe40000010000 */
[----:B------:R-:W-:Y:S01]  /*db30*/  FADD.FTZ R3, R191, R3 ;  /* 0x00000003bf037221 */ /* 0x000fe20000010000 */
[C---:B--2---:R-:W-:Y:S03]  /*db40*/  HMMA.16816.F32.BF16 R124, R184.reuse, R4, R124 ;  /* 0x00000004b87c723c */ /* 0x044fe6000004187c */
[----:B------:R-:W-:Y:S02]  /*db50*/  FADD.FTZ R2, R190, R0 ;  /* 0x00000000be027221 */ /* 0x000fe40000010000 */
[----:B------:R-:W-:Y:S01]  /*db60*/  FADD.FTZ R0, R134, R3 ;  /* 0x0000000386007221 */ /* 0x000fe20000010000 */
[----:B------:R-:W-:Y:S01]  /*db70*/  MOV R3, R133 ;  /* 0x0000008500037202 */ /* 0x000fe20000000f00 */
[----:B------:R-:W-:Y:S01]  /*db80*/  FADD.FTZ R2, R188, R2 ;  /* 0x00000002bc027221 */ /* 0x000fe20000010000 */
[----:B------:R-:W-:Y:S04]  /*db90*/  HMMA.16816.F32.BF16 R128, R184, R6, R128 ;  /* 0x00000006b880723c */ /* 0x000fe80000041880 */
[----:B------:R1:W-:Y:S01]  /*dba0*/  STL [R1+0x8], R2 ;  /* 0x0000080201007387 */ /* 0x0003e20000100800 */
[----:B------:R-:W-:Y:S02]  /*dbb0*/  FADD.FTZ R0, R189, R0 ;  /* 0x00000000bd007221 */ /* 0x000fe40000010000 */
[----:B------:R-:W-:Y:S03]  /*dbc0*/  IMAD.MOV.U32 R134, RZ, RZ, R132 ;  /* 0x000000ffff867224 */ /* 0x000fe600078e0084 */
[----:B------:R1:W-:Y:S01]  /*dbd0*/  STL [R1+0xc], R0 ;  /* 0x00000c0001007387 */ /* 0x0003e20000100800 */
[----:B------:R-:W-:-:S05]  /*dbe0*/  @P0 BRA `(.L_x_1357) ;  /* 0xffffa5b000000947 */ /* 0x000fca000383ffff */
.L_x_1356:
[----:B------:R-:W-:-:S13]  /*dbf0*/  ISETP.LE.AND P0, PT, RZ, UR24, PT ;  /* 0x00000018ff007c0c */ /* 0x000fda000bf03270 */
[----:B------:R-:W-:Y:S05]  /*dc00*/  @!P0 BRA `(.L_x_1358) ;  /* 0x00004f4000008947 */ /* 0x000fea0003800000 */
[----:B------:R-:W2:Y:S01]  /*dc10*/  LDL.64 R4, [R1+0x38] ;  /* 0x0000380001047983 */ /* 0x000ea20000100a00 */
[----:B------:R-:W-:-:S03]  /*dc20*/  ULDC.64 UR4, c[0x0][0x208] ;  /* 0x0000820000047ab9 */ /* 0x000fc60000000a00 */
[----:B------:R-:W3:Y:S01]  /*dc30*/  LDL.64 R6, [R1+0x20] ;  /* 0x0000200001067983 */ /* 0x000ee20000100a00 */
[----:B------:R-:W-:Y:S02]  /*dc40*/  UIADD3 UR11, UP5, UR10, 0x80, URZ ;  /* 0x000000800a0b7890 */ /* 0x000fe4000ffbe03f */
[----:B------:R-:W-:Y:S01]  /*dc50*/  UIADD3 UR13, UP4, UR10, 0x100, URZ ;  /* 0x000001000a0d7890 */ /* 0x000fe2000ff9e03f */
[----:B------:R-:W-:Y:S01]  /*dc60*/  IMAD.MOV.U32 R135, RZ, RZ, R132 ;  /* 0x000000ffff877224 */ /* 0x000fe200078e0084 */
[----:B------:R-:W-:Y:S01]  /*dc70*/  UIMAD.WIDE.U32 UR28, UR4, 0x60, URZ ;  /* 0x00000060041c78a5 */ /* 0x000fe2000f8e003f */
[----:B------:R-:W-:Y:S01]  /*dc80*/  IMAD.MOV.U32 R134, RZ, RZ, R133 ;  /* 0x000000ffff867224 */ /* 0x000fe200078e0085 */
[----:B------:R-:W-:Y:S02]  /*dc90*/  UIMAD UR22, UR5, 0x60, URZ ;  /* 0x00000060051678a4 */ /* 0x000fe4000f8e023f */
[----:B------:R-:W-:Y:S02]  /*dca0*/  UIADD3 UR15, UP3, UR10, 0x180, URZ ;  /* 0x000001800a0f7890 */ /* 0x000fe4000ff7e03f */
[----:B------:R-:W-:-:S02]  /*dcb0*/  UIADD3 UR17, UP2, UR9, 0x80, URZ ;  /* 0x0000008009117890 */ /* 0x000fc4000ff5e03f */
[----:B------:R-:W-:Y:S02]  /*dcc0*/  UIADD3 UR19, UP1, UR9, 0x100, URZ ;  /* 0x0000010009137890 */ /* 0x000fe4000ff3e03f */
[----:B------:R-:W-:Y:S02]  /*dcd0*/  UIADD3 UR21, UP0, UR9, 0x180, URZ ;  /* 0x0000018009157890 */ /* 0x000fe4000ff1e03f */
[----:B------:R-:W-:Y:S02]  /*dce0*/  ULDC.64 UR6, c[0x0][0x1e0] ;  /* 0x0000780000067ab9 */ /* 0x000fe40000000a00 */
[----:B------:R-:W-:Y:S02]  /*dcf0*/  USHF.L.U64.HI UR7, UR6, 0x6, UR7 ;  /* 0x0000000606077899 */ /* 0x000fe40008010207 */
[----:B------:R-:W-:Y:S02]  /*dd00*/  UIADD3.X UR10, URZ, UR14, URZ, UP5, !UPT ;  /* 0x0000000e3f0a7290 */ /* 0x000fe4000affe43f */
[----:B------:R-:W-:-:S02]  /*dd10*/  UIADD3.X UR12, URZ, UR14, URZ, UP4, !UPT ;  /* 0x0000000e3f0c7290 */ /* 0x000fc4000a7fe43f */
[----:B------:R-:W-:Y:S02]  /*dd20*/  USHF.L.U32 UR6, UR6, 0x6, URZ ;  /* 0x0000000606067899 */ /* 0x000fe4000800063f */
[----:B------:R-:W-:Y:S02]  /*dd30*/  UIADD3.X UR14, URZ, UR14, URZ, UP3, !UPT ;  /* 0x0000000e3f0e7290 */ /* 0x000fe40009ffe43f */
[----:B------:R-:W-:Y:S02]  /*dd40*/  UIADD3.X UR16, URZ, UR8, URZ, UP2, !UPT ;  /* 0x000000083f107290 */ /* 0x000fe400097fe43f */
[----:B------:R-:W-:Y:S02]  /*dd50*/  UIADD3.X UR18, URZ, UR8, URZ, UP1, !UPT ;  /* 0x000000083f127290 */ /* 0x000fe40008ffe43f */
[----:B------:R-:W-:Y:S02]  /*dd60*/  UIADD3.X UR20, URZ, UR8, URZ, UP0, !UPT ;  /* 0x000000083f147290 */ /* 0x000fe400087fe43f */
[----:B------:R-:W-:Y:S01]  /*dd70*/  UIADD3 UR22, UR29, UR22, URZ ;  /* 0x000000161d167290 */ /* 0x000fe2000fffe03f */
[----:B-12---:R-:W-:-:S02]  /*dd80*/  IADD3 R2, P0, R4, 0xc0, RZ ;  /* 0x000000c004027810 */ /* 0x006fc40007f1e0ff */
[C---:B------:R-:W-:Y:S02]  /*dd90*/  IADD3 R10, P6, R4.reuse, 0x40, RZ ;  /* 0x00000040040a7810 */ /* 0x040fe40007fde0ff */
[----:B------:R-:W-:Y:S02]  /*dda0*/  IADD3 R8, P1, R4, 0x80, RZ ;  /* 0x0000008004087810 */ /* 0x000fe40007f3e0ff */
[-C--:B---3--:R-:W-:Y:S02]  /*ddb0*/  IADD3.X R3, RZ, R7.reuse, RZ, P0, !PT ;  /* 0x00000007ff037210 */ /* 0x088fe400007fe4ff */
[-C--:B------:R-:W-:Y:S01]  /*ddc0*/  IADD3.X R11, RZ, R7.reuse, RZ, P6, !PT ;  /* 0x00000007ff0b7210 */ /* 0x080fe200037fe4ff */
[----:B------:R-:W-:Y:S02]  /*ddd0*/  IMAD.X R9, RZ, RZ, R7, P1 ;  /* 0x000000ffff097224 */ /* 0x000fe400008e0607 */
[----:B------:R1:W-:Y:S04]  /*dde0*/  STL.64 [R1], R2 ;  /* 0x0000000201007387 */ /* 0x0003e80000100a00 */
[----:B------:R2:W-:Y:S04]  /*ddf0*/  STL.64 [R1+0x18], R10 ;  /* 0x0000180a01007387 */ /* 0x0005e80000100a00 */
[----:B------:R2:W-:Y:S01]  /*de00*/  STL.64 [R1+0x10], R8 ;  /* 0x0000100801007387 */ /* 0x0005e20000100a00 */
[----:B-1----:R-:W-:Y:S01]  /*de10*/  IMAD.MOV.U32 R2, RZ, RZ, R4 ;  /* 0x000000ffff027224 */ /* 0x002fe200078e0004 */
[----:B------:R-:W-:-:S05]  /*de20*/  MOV R3, R7 ;  /* 0x0000000700037202 */ /* 0x000fca0000000f00 */
[----:B------:R2:W-:Y:S02]  /*de30*/  STL.64 [R1+0x20], R2 ;  /* 0x0000200201007387 */ /* 0x0005e40000100a00 */
.L_x_1359:
[----:B-12---:R-:W2:Y:S01]  /*de40*/  LDL.64 R2, [R1+0x20] ;  /* 0x0000200001027983 */ /* 0x006ea20000100a00 */
[----:B------:R-:W-:Y:S04]  /*de50*/  DEPBAR.LE SB0, 0x0 ;  /* 0x000080000000791a */ /* 0x000fe80000000000 */
[----:B------:R-:W-:Y:S01]  /*de60*/  USHF.R.S32.HI UR5, URZ, 0x1f, UR24 ;  /* 0x0000001f3f057899 */ /* 0x000fe20008011418 */
[----:B------:R-:W3:Y:S01]  /*de70*/  LDL.64 R210, [R1+0x18] ;  /* 0x0000180001d27983 */ /* 0x000ee20000100a00 */
[----:B------:R-:W-:Y:S01]  /*de80*/  UIMAD UR4, UR22, UR24, URZ ;  /* 0x00000018160472a4 */ /* 0x000fe2000f8e023f */
[----:B------:R-:W-:Y:S01]  /*de90*/  MOV R204, UR28 ;  /* 0x0000001c00cc7c02 */ /* 0x000fe20008000f00 */
[----:B------:R-:W-:Y:S01]  /*dea0*/  UISETP.GT.AND UP0, UPT, UR24, URZ, UPT ;  /* 0x0000003f1800728c */ /* 0x000fe2000bf04270 */
[----:B------:R-:W-:Y:S01]  /*deb0*/  MOV R205, UR29 ;  /* 0x0000001d00cd7c02 */ /* 0x000fe20008000f00 */
[----:B------:R-:W-:Y:S01]  /*dec0*/  UIMAD UR4, UR5, UR28, UR4 ;  /* 0x0000001c050472a4 */ /* 0x000fe2000f8e0204 */
[----:B------:R-:W4:Y:S06]  /*ded0*/  LDL.64 R208, [R1+0x10] ;  /* 0x0000100001d07983 */ /* 0x000f2c0000100a00 */
[----:B------:R-:W4:Y:S06]  /*dee0*/  LDL.64 R206, [R1] ;  /* 0x0000000001ce7983 */ /* 0x000f2c0000100a00 */
[----:B------:R-:W-:Y:S08]  /*def0*/  BAR.SYNC.DEFER_BLOCKING 0x0 ;  /* 0x0000000000007b1d */ /* 0x000ff00000010000 */
[----:B------:R-:W-:Y:S08]  /*df00*/  LDSM.16.M88.4 R48, [R223+0x18100] ;  /* 0x01810000df30783b */ /* 0x000ff00000000200 */
[----:B-----5:R-:W1:Y:S08]  /*df10*/  LDSM.16.M88.4 R8, [R216+0xc100] ;  /* 0x00c10000d808783b */ /* 0x020e700000000200 */
[----:B------:R-:W1:Y:S08]  /*df20*/  LDSM.16.M88.4 R16, [R216+0xc900] ;  /* 0x00c90000d810783b */ /* 0x000e700000000200 */
[----:B------:R-:W1:Y:S08]  /*df30*/  LDSM.16.M88.4 R24, [R216+0xd100] ;  /* 0x00d10000d818783b */ /* 0x000e700000000200 */
[----:B------:R-:W1:Y:S08]  /*df40*/  LDSM.16.M88.4 R32, [R216+0xd900] ;  /* 0x00d90000d820783b */ /* 0x000e700000000200 */
[----:B------:R-:W1:Y:S02]  /*df50*/  LDSM.16.M88.4 R40, [R216+0xe100] ;  /* 0x00e10000d828783b */ /* 0x000e640000000200 */
[C---:B-1----:R-:W-:Y:S06]  /*df60*/  HMMA.16816.F32.BF16 R4, R48.reuse, R8, RZ ;  /* 0x000000083004723c */ /* 0x042fec00000418ff */
[----:B------:R-:W1:Y:S02]  /*df70*/  LDSM.16.M88.4 R184, [R216+0xe900] ;  /* 0x00e90000d8b8783b */ /* 0x000e640000000200 */
[C---:B------:R-:W-:Y:S06]  /*df80*/  HMMA.16816.F32.BF16 R8, R48.reuse, R10, RZ ;  /* 0x0000000a3008723c */ /* 0x040fec00000418ff */
[----:B------:R-:W-:Y:S02]  /*df90*/  LDSM.16.M88.4 R188, [R224+0x18100] ;  /* 0x01810000e0bc783b */ /* 0x000fe40000000200 */
[C---:B------:R-:W-:Y:S06]  /*dfa0*/  HMMA.16816.F32.BF16 R12, R48.reuse, R16, RZ ;  /* 0x00000010300c723c */ /* 0x040fec00000418ff */
[----:B------:R-:W1:Y:S02]  /*dfb0*/  LDSM.16.M88.4 R192, [R227] ;  /* 0x00000000e3c0783b */ /* 0x000e640000000200 */
[C---:B------:R-:W-:Y:S06]  /*dfc0*/  HMMA.16816.F32.BF16 R16, R48.reuse, R18, RZ ;  /* 0x000000123010723c */ /* 0x040fec00000418ff */
[----:B------:R-:W1:Y:S02]  /*dfd0*/  LDSM.16.M88.4 R196, [R250] ;  /* 0x00000000fac4783b */ /* 0x000e640000000200 */
[C---:B------:R-:W-:Y:S06]  /*dfe0*/  HMMA.16816.F32.BF16 R20, R48.reuse, R24, RZ ;  /* 0x000000183014723c */ /* 0x040fec00000418ff */
[----:B------:R-:W1:Y:S02]  /*dff0*/  LDSM.16.M88.4 R200, [R249] ;  /* 0x00000000f9c8783b */ /* 0x000e640000000200 */
[C---:B------:R-:W-:Y:S08]  /*e000*/  HMMA.16816.F32.BF16 R24, R48.reuse, R26, RZ ;  /* 0x0000001a3018723c */ /* 0x040ff000000418ff */
[C---:B------:R-:W-:Y:S08]  /*e010*/  HMMA.16816.F32.BF16 R28, R48.reuse, R32, RZ ;  /* 0x00000020301c723c */ /* 0x040ff000000418ff */
[C---:B------:R-:W-:Y:S08]  /*e020*/  HMMA.16816.F32.BF16 R32, R48.reuse, R34, RZ ;  /* 0x000000223020723c */ /* 0x040ff000000418ff */
[C---:B------:R-:W-:Y:S08]  /*e030*/  HMMA.16816.F32.BF16 R36, R48.reuse, R40, RZ ;  /* 0x000000283024723c */ /* 0x040ff000000418ff */
[C---:B------:R-:W-:Y:S08]  /*e040*/  HMMA.16816.F32.BF16 R40, R48.reuse, R42, RZ ;  /* 0x0000002a3028723c */ /* 0x040ff000000418ff */
[C---:B-1----:R-:W-:Y:S08]  /*e050*/  HMMA.16816.F32.BF16 R44, R48.reuse, R184, RZ ;  /* 0x000000b8302c723c */ /* 0x042ff000000418ff */
[----:B------:R-:W-:Y:S01]  /*e060*/  HMMA.16816.F32.BF16 R48, R48, R186, RZ ;  /* 0x000000ba3030723c */ /* 0x000fe200000418ff */
[----:B------:R-:W1:Y:S07]  /*e070*/  LDSM.16.M88.4 R184, [R248] ;  /* 0x00000000f8b8783b */ /* 0x000e6e0000000200 */
[C---:B------:R-:W-:Y:S08]  /*e080*/  HMMA.16816.F32.BF16 R4, R188.reuse, R192, R4 ;  /* 0x000000c0bc04723c */ /* 0x040ff00000041804 */
[C---:B------:R-:W-:Y:S01]  /*e090*/  HMMA.16816.F32.BF16 R8, R188.reuse, R194, R8 ;  /* 0x000000c2bc08723c */ /* 0x040fe20000041808 */
[----:B------:R-:W1:Y:S07]  /*e0a0*/  LDSM.16.M88.4 R192, [R247] ;  /* 0x00000000f7c0783b */ /* 0x000e6e0000000200 */
[C---:B------:R-:W-:Y:S08]  /*e0b0*/  HMMA.16816.F32.BF16 R12, R188.reuse, R196, R12 ;  /* 0x000000c4bc0c723c */ /* 0x040ff0000004180c */
[C---:B------:R-:W-:Y:S01]  /*e0c0*/  HMMA.16816.F32.BF16 R16, R188.reuse, R198, R16 ;  /* 0x000000c6bc10723c */ /* 0x040fe20000041810 */
[----:B------:R-:W1:Y:S07]  /*e0d0*/  LDSM.16.M88.4 R196, [R246] ;  /* 0x00000000f6c4783b */ /* 0x000e6e0000000200 */
[C---:B------:R-:W-:Y:S08]  /*e0e0*/  HMMA.16816.F32.BF16 R20, R188.reuse, R200, R20 ;  /* 0x000000c8bc14723c */ /* 0x040ff00000041814 */
[C---:B------:R-:W-:Y:S08]  /*e0f0*/  HMMA.16816.F32.BF16 R24, R188.reuse, R202, R24 ;  /* 0x000000cabc18723c */ /* 0x040ff00000041818 */
[C---:B-1----:R-:W-:Y:S08]  /*e100*/  HMMA.16816.F32.BF16 R28, R188.reuse, R184, R28 ;  /* 0x000000b8bc1c723c */ /* 0x042ff0000004181c */
[C---:B------:R-:W-:Y:S08]  /*e110*/  HMMA.16816.F32.BF16 R32, R188.reuse, R186, R32 ;  /* 0x000000babc20723c */ /* 0x040ff00000041820 */
[C---:B------:R-:W-:Y:S08]  /*e120*/  HMMA.16816.F32.BF16 R36, R188.reuse, R192, R36 ;  /* 0x000000c0bc24723c */ /* 0x040ff00000041824 */
[C---:B------:R-:W-:Y:S08]  /*e130*/  HMMA.16816.F32.BF16 R40, R188.reuse, R194, R40 ;  /* 0x000000c2bc28723c */ /* 0x040ff00000041828 */
[C---:B------:R-:W-:Y:S08]  /*e140*/  HMMA.16816.F32.BF16 R44, R188.reuse, R196, R44 ;  /* 0x000000c4bc2c723c */ /* 0x040ff0000004182c */
[----:B------:R-:W-:Y:S04]  /*e150*/  HMMA.16816.F32.BF16 R48, R188, R198, R48 ;  /* 0x000000c6bc30723c */ /* 0x000fe80000041830 */
[----:B--2---:R-:W-:Y:S05]  /*e160*/  IMAD.WIDE.U32 R132, R204, UR24, R2 ;  /* 0x00000018cc847c25 */ /* 0x004fea000f8e0002 */
[----:B------:R-:W-:Y:S03]  /*e170*/  IADD3 R0, R133, UR4, RZ ;  /* 0x0000000485007c10 */ /* 0x000fe6000fffe0ff */
[C---:B------:R-:W-:Y:S04]  /*e180*/  LEA R2, P0, R132.reuse, c[0x0][0x1f8], 0x1 ;  /* 0x00007e0084027a11 */ /* 0x040fe800078008ff */
[----:B------:R-:W-:Y:S01]  /*e190*/  LEA.HI.X R3, R132, c[0x0][0x1fc], R0, 0x1, P0 ;  /* 0x00007f0084037a11 */ /* 0x000fe200000f0c00 */
[C---:B---3--:R-:W-:Y:S04]  /*e1a0*/  IMAD.WIDE.U32 R132, R204.reuse, UR24, R210 ;  /* 0x00000018cc847c25 */ /* 0x048fe8000f8e00d2 */
[----:B------:R-:W-:Y:S01]  /*e1b0*/  @!PT LDS RZ, [RZ] ;  /* 0x00000000fffff984 */ /* 0x000fe20000000800 */
[----:B------:R-:W-:Y:S01]  /*e1c0*/  @!PT LDS RZ, [RZ] ;  /* 0x00000000fffff984 */ /* 0x000fe20000000800 */
[----:B------:R-:W-:Y:S01]  /*e1d0*/  @!PT LDS RZ, [RZ] ;  /* 0x00000000fffff984 */ /* 0x000fe20000000800 */
[----:B------:R1:W-:Y:S01]  /*e1e0*/  LDGSTS.E.BYPASS.LTC128B.128 [R251+0x100], [R2.64], !P5 ;  /* 0x0010000002fb7fae */ /* 0x0003e2000e901d5e */
[----:B------:R-:W-:Y:S01]  /*e1f0*/  IADD3 R0, R133, UR4, RZ ;  /* 0x0000000485007c10 */ /* 0x000fe2000fffe0ff */
[----:B----4-:R-:W-:Y:S01]  /*e200*/  IMAD.WIDE.U32 R184, R204, UR24, R208 ;  /* 0x00000018ccb87c25 */ /* 0x010fe2000f8e00d0 */
[C---:B------:R-:W-:Y:S04]  /*e210*/  LEA R186, P0, R132.reuse, c[0x0][0x1f8], 0x1 ;  /* 0x00007e0084ba7a11 */ /* 0x040fe800078008ff */
[----:B------:R-:W-:Y:S01]  /*e220*/  LEA.HI.X R187, R132, c[0x0][0x1fc], R0, 0x1, P0 ;  /* 0x00007f0084bb7a11 */ /* 0x000fe200000f0c00 */
[----:B------:R-:W-:Y:S01]  /*e230*/  IMAD.WIDE.U32 R132, R204, UR24, R206 ;  /* 0x00000018cc847c25 */ /* 0x000fe2000f8e00ce */
[----:B------:R-:W-:Y:S01]  /*e240*/  IADD3 R0, R185, UR4, RZ ;  /* 0x00000004b9007c10 */ /* 0x000fe2000fffe0ff */
[----:B------:R-:W-:Y:S02]  /*e250*/  UIADD3 UR24, UR24, -0x1, URZ ;  /* 0xffffffff18187890 */ /* 0x000fe4000fffe03f */
[----:B------:R2:W-:Y:S02]  /*e260*/  LDGSTS.E.BYPASS.LTC128B.128 [R251+0x3100], [R186.64], !P4 ;  /* 0x03100000bafb7fae */ /* 0x0005e4000e101d5e */
[----:B------:R-:W-:Y:S01]  /*e270*/  @UP0 USHF.R.S32.HI UR23, URZ, 0x1f, UR24 ;  /* 0x0000001f3f170899 */ /* 0x000fe20008011418 */
[C---:B--2---:R-:W-:Y:S04]  /*e280*/  LEA R186, P0, R184.reuse, c[0x0][0x1f8], 0x1 ;  /* 0x00007e00b8ba7a11 */ /* 0x044fe800078008ff */
[----:B------:R-:W-:Y:S02]  /*e290*/  LEA.HI.X R187, R184, c[0x0][0x1fc], R0, 0x1, P0 ;  /* 0x00007f00b8bb7a11 */ /* 0x000fe400000f0c00 */
[----:B------:R-:W-:Y:S01]  /*e2a0*/  IADD3 R0, R133, UR4, RZ ;  /* 0x0000000485007c10 */ /* 0x000fe2000fffe0ff */
[----:B------:R-:W-:Y:S01]  /*e2b0*/  ULDC.64 UR4, c[0x0][0x1e0] ;  /* 0x0000780000047ab9 */ /* 0x000fe20000000a00 */
[C---:B------:R-:W-:Y:S01]  /*e2c0*/  LEA R184, P0, R132.reuse, c[0x0][0x1f8], 0x1 ;  /* 0x00007e0084b87a11 */ /* 0x040fe200078008ff */
[----:B------:R2:W-:Y:S03]  /*e2d0*/  LDGSTS.E.BYPASS.LTC128B.128 [R251+0x6100], [R186.64], !P3 ;  /* 0x06100000bafb7fae */ /* 0x0005e6000d901d5e */
[----:B------:R-:W-:Y:S01]  /*e2e0*/  LEA.HI.X R185, R132, c[0x0][0x1fc], R0, 0x1, P0 ;  /* 0x00007f0084b97a11 */ /* 0x000fe200000f0c00 */
[----:B------:R-:W-:Y:S01]  /*e2f0*/  @UP0 UIMAD.WIDE.U32 UR26, UR24, UR4, URZ ;  /* 0x00000004181a02a5 */ /* 0x000fe2000f8e003f */
[----:B-1----:R-:W-:Y:S01]  /*e300*/  IADD3 R2, P0, R2, UR9, RZ ;  /* 0x0000000902027c10 */ /* 0x002fe2000ff1e0ff */
[----:B------:R-:W-:Y:S02]  /*e310*/  @UP0 UIMAD UR23, UR23, UR4, URZ ;  /* 0x00000004171702a4 */ /* 0x000fe4000f8e023f */
[----:B------:R1:W-:Y:S01]  /*e320*/  LDGSTS.E.BYPASS.LTC128B.128 [R251+0x9100], [R184.64], !P2 ;  /* 0x09100000b8fb7fae */ /* 0x0003e2000d101d5e */
[----:B------:R-:W-:Y:S01]  /*e330*/  IADD3.X R3, R3, UR8, RZ, P0, !PT ;  /* 0x0000000803037c10 */ /* 0x000fe200087fe4ff */
[----:B------:R-:W-:Y:S01]  /*e340*/  @UP0 UIMAD UR23, UR24, UR5, UR23 ;  /* 0x00000005181702a4 */ /* 0x000fe2000f8e0217 */
[C---:B------:R-:W-:Y:S03]  /*e350*/  IADD3 R132, P1, R2.reuse, UR19, RZ ;  /* 0x0000001302847c10 */ /* 0x040fe6000ff3e0ff */
[----:B------:R-:W-:Y:S01]  /*e360*/  @UP0 UIADD3 UR4, UR27, UR23, URZ ;  /* 0x000000171b040290 */ /* 0x000fe2000fffe03f */
[C---:B------:R-:W-:Y:S01]  /*e370*/  IADD3.X R133, R3.reuse, UR18, RZ, P1, !PT ;  /* 0x0000001203857c10 */ /* 0x040fe20008ffe4ff */
[----:B------:R3:W-:Y:S02]  /*e380*/  LDGSTS.E.BYPASS.LTC128B.128 [R251+0x1100], [R2.64], !P5 ;  /* 0x0110000002fb7fae */ /* 0x0007e4000e901d5e */
[----:B------:R-:W-:Y:S06]  /*e390*/  @UP0 UIMAD UR4, UR4, 0x60, URZ ;  /* 0x00000060040408a4 */ /* 0x000fec000f8e023f */
[----:B------:R3:W-:Y:S01]  /*e3a0*/  LDGSTS.E.BYPASS.LTC128B.128 [R251+0x4100], [R2.64+0x80], !P4 ;  /* 0x0410008002fb7fae */ /* 0x0007e2000e101d5e */
[C---:B--2---:R-:W-:Y:S04]  /*e3b0*/  IADD3 R186, P0, R2.reuse, UR9, RZ ;  /* 0x0000000902ba7c10 */ /* 0x044fe8000ff1e0ff */
[C---:B------:R-:W-:Y:S03]  /*e3c0*/  IADD3.X R187, R3.reuse, UR8, RZ, P0, !PT ;  /* 0x0000000803bb7c10 */ /* 0x040fe600087fe4ff */
[----:B------:R3:W-:Y:S01]  /*e3d0*/  LDGSTS.E.BYPASS.LTC128B.128 [R251+0x7100], [R2.64+0x100], !P3 ;  /* 0x0710010002fb7fae */ /* 0x0007e2000d901d5e */
[C---:B-1----:R-:W-:Y:S04]  /*e3e0*/  IADD3 R184, P6, R2.reuse, UR17, RZ ;  /* 0x0000001102b87c10 */ /* 0x042fe8000ffde0ff */
[C---:B------:R-:W-:Y:S03]  /*e3f0*/  IADD3.X R185, R3.reuse, UR16, RZ, P6, !PT ;  /* 0x0000001003b97c10 */ /* 0x040fe6000b7fe4ff */
[----:B------:R3:W-:Y:S08]  /*e400*/  LDGSTS.E.BYPASS.LTC128B.128 [R251+0xa100], [R2.64+0x180], !P2 ;  /* 0x0a10018002fb7fae */ /* 0x0007f0000d101d5e */
[----:B------:R1:W-:Y:S08]  /*e410*/  LDGSTS.E.BYPASS.LTC128B.128 [R251+0x2100], [R186.64], !P5 ;  /* 0x02100000bafb7fae */ /* 0x0003f0000e901d5e */
[----:B------:R1:W-:Y:S08]  /*e420*/  LDGSTS.E.BYPASS.LTC128B.128 [R251+0x5100], [R184.64], !P4 ;  /* 0x05100000b8fb7fae */ /* 0x0003f0000e101d5e */
[----:B------:R2:W-:Y:S01]  /*e430*/  LDGSTS.E.BYPASS.LTC128B.128 [R251+0x8100], [R132.64], !P3 ;  /* 0x0810000084fb7fae */ /* 0x0005e2000d901d5e */
[----:B---3--:R-:W-:Y:S04]  /*e440*/  IADD3 R2, P0, R2, UR21, RZ ;  /* 0x0000001502027c10 */ /* 0x008fe8000ff1e0ff */
[----:B------:R-:W-:Y:S02]  /*e450*/  IADD3.X R3, R3, UR20, RZ, P0, !PT ;  /* 0x0000001403037c10 */ /* 0x000fe400087fe4ff */
[----:B------:R-:W-:Y:S03]  /*e460*/  PLOP3.LUT P0, PT, PT, PT, UP0, 0x80, 0x0 ;  /* 0x000000000000781c */ /* 0x000fe60003f0f008 */
[----:B------:R3:W-:Y:S08]  /*e470*/  LDGSTS.E.BYPASS.LTC128B.128 [R251+0xb100], [R2.64], !P2 ;  /* 0x0b10000002fb7fae */ /* 0x0007f0000d101d5e */
[----:B-1----:R-:W-:Y:S08]  /*e480*/  LDSM.16.M88.4 R184, [R226+0x18100] ;  /* 0x01810000e2b8783b */ /* 0x002ff00000000200 */
[----:B------:R-:W1:Y:S08]  /*e490*/  LDSM.16.M88.4 R192, [R222+0xc100] ;  /* 0x00c10000dec0783b */ /* 0x000e700000000200 */
[----:B------:R-:W4:Y:S08]  /*e4a0*/  LDSM.16.M88.4 R200, [R222+0xc900] ;  /* 0x00c90000dec8783b */ /* 0x000f300000000200 */
[----:B------:R-:W2:Y:S08]  /*e4b0*/  LDSM.16.M88.4 R188, [R222+0xd100] ;  /* 0x00d10000debc783b */ /* 0x000eb00000000200 */
[----:B------:R-:W0:Y:S08]  /*e4c0*/  LDGDEPBAR ;  /* 0x00000000000079af */ /* 0x000e300000000000 */
[----:B------:R-:W2:Y:S01]  /*e4d0*/  LDSM.16.M88.4 R196, [R222+0xd900] ;  /* 0x00d90000dec4783b */ /* 0x000ea20000000200 */
[C---:B-1----:R-:W-:Y:S08]  /*e4e0*/  HMMA.16816.F32.BF16 R4, R184.reuse, R192, R4 ;  /* 0x000000c0b804723c */ /* 0x042ff00000041804 */
[C---:B------:R-:W-:Y:S01]  /*e4f0*/  HMMA.16816.F32.BF16 R8, R184.reuse, R194, R8 ;  /* 0x000000c2b808723c */ /* 0x040fe20000041808 */
[----:B------:R-:W-:Y:S07]  /*e500*/  LDSM.16.M88.4 R192, [R222+0xe900] ;  /* 0x00e90000dec0783b */ /* 0x000fee0000000200 */
[C---:B----4-:R-:W-:Y:S08]  /*e510*/  HMMA.16816.F32.BF16 R12, R184.reuse, R200, R12 ;  /* 0x000000c8b80c723c */ /* 0x050ff0000004180c */
[C---:B------:R-:W-:Y:S01]  /*e520*/  HMMA.16816.F32.BF16 R16, R184.reuse, R202, R16 ;  /* 0x000000cab810723c */ /* 0x040fe20000041810 */
[----:B------:R-:W-:Y:S07]  /*e530*/  LDSM.16.M88.4 R200, [R221] ;  /* 0x00000000ddc8783b */ /* 0x000fee0000000200 */
[C---:B--2---:R-:W-:Y:S08]  /*e540*/  HMMA.16816.F32.BF16 R20, R184.reuse, R188, R20 ;  /* 0x000000bcb814723c */ /* 0x044ff00000041814 */
[C---:B------:R-:W-:Y:S01]  /*e550*/  HMMA.16816.F32.BF16 R24, R184.reuse, R190, R24 ;  /* 0x000000beb818723c */ /* 0x040fe20000041818 */
[----:B------:R-:W1:Y:S07]  /*e560*/  LDSM.16.M88.4 R188, [R222+0xe100] ;  /* 0x00e10000debc783b */ /* 0x000e6e0000000200 */
[C---:B------:R-:W-:Y:S08]  /*e570*/  HMMA.16816.F32.BF16 R28, R184.reuse, R196, R28 ;  /* 0x000000c4b81c723c */ /* 0x040ff0000004181c */
[C---:B------:R-:W-:Y:S01]  /*e580*/  HMMA.16816.F32.BF16 R32, R184.reuse, R198, R32 ;  /* 0x000000c6b820723c */ /* 0x040fe20000041820 */
[----:B------:R-:W2:Y:S07]  /*e590*/  LDSM.16.M88.4 R196, [R225+0x18100] ;  /* 0x01810000e1c4783b */ /* 0x000eae0000000200 */
[C---:B-1----:R-:W-:Y:S08]  /*e5a0*/  HMMA.16816.F32.BF16 R36, R184.reuse, R188, R36 ;  /* 0x000000bcb824723c */ /* 0x042ff00000041824 */
[C---:B------:R-:W-:Y:S01]  /*e5b0*/  HMMA.16816.F32.BF16 R40, R184.reuse, R190, R40 ;  /* 0x000000beb828723c */ /* 0x040fe20000041828 */
[----:B------:R-:W-:Y:S07]  /*e5c0*/  LDSM.16.M88.4 R188, [R221+0x1000] ;  /* 0x00100000ddbc783b */ /* 0x000fee0000000200 */
[C---:B------:R-:W-:Y:S08]  /*e5d0*/  HMMA.16816.F32.BF16 R44, R184.reuse, R192, R44 ;  /* 0x000000c0b82c723c */ /* 0x040ff0000004182c */
[----:B------:R-:W-:Y:S01]  /*e5e0*/  HMMA.16816.F32.BF16 R48, R184, R194, R48 ;  /* 0x000000c2b830723c */ /* 0x000fe20000041830 */
[----:B------:R-:W1:Y:S07]  /*e5f0*/  LDSM.16.M88.4 R184, [R221+0x800] ;  /* 0x00080000ddb8783b */ /* 0x000e6e0000000200 */
[C---:B--2---:R-:W-:Y:S01]  /*e600*/  HMMA.16816.F32.BF16 R4, R196.reuse, R200, R4 ;  /* 0x000000c8c404723c */ /* 0x044fe20000041804 */
[----:B------:R-:W2:Y:S07]  /*e610*/  LDSM.16.M88.4 R192, [R221+0x1800] ;  /* 0x00180000ddc0783b */ /* 0x000eae0000000200 */
[C---:B------:R-:W-:Y:S01]  /*e620*/  HMMA.16816.F32.BF16 R8, R196.reuse, R202, R8 ;  /* 0x000000cac408723c */ /* 0x040fe20000041808 */
[----:B------:R-:W4:Y:S07]  /*e630*/  LDSM.16.M88.4 R200, [R221+0x2000] ;  /* 0x00200000ddc8783b */ /* 0x000f2e0000000200 */
[C---:B-1----:R-:W-:Y:S08]  /*e640*/  HMMA.16816.F32.BF16 R12, R196.reuse, R184, R12 ;  /* 0x000000b8c40c723c */ /* 0x042ff0000004180c */
        /* <DEDUP_REMOVED lines=8> */
[C---:B----4-:R-:W-:Y:S08]  /*e6d0*/  HMMA.16816.F32.BF16 R36, R196.reuse, R200, R36 ;  /* 0x000000c8c424723c */ /* 0x050ff00000041824 */
[C---:B------:R-:W-:Y:S01]  /*e6e0*/  HMMA.16816.F32.BF16 R40, R196.reuse, R202, R40 ;  /* 0x000000cac428723c */ /* 0x040fe20000041828 */
[----:B------:R-:W4:Y:S07]  /*e6f0*/  LDSM.16.M88.4 R200, [R216+0xf900] ;  /* 0x00f90000d8c8783b */ /* 0x000f2e0000000200 */
[C---:B-1----:R-:W-:Y:S08]  /*e700*/  HMMA.16816.F32.BF16 R44, R196.reuse, R184, R44 ;  /* 0x000000b8c42c723c */ /* 0x042ff0000004182c */
[----:B------:R-:W-:Y:S01]  /*e710*/  HMMA.16816.F32.BF16 R48, R196, R186, R48 ;  /* 0x000000bac430723c */ /* 0x000fe20000041830 */
[----:B------:R-:W1:Y:S07]  /*e720*/  LDSM.16.M88.4 R184, [R216+0x10100] ;  /* 0x01010000d8b8783b */ /* 0x000e6e0000000200 */
[C---:B--2---:R-:W-:Y:S01]  /*e730*/  HMMA.16816.F32.BF16 R4, R188.reuse, R192, R4 ;  /* 0x000000c0bc04723c */ /* 0x044fe20000041804 */
[----:B------:R-:W-:Y:S07]  /*e740*/  LDSM.16.M88.4 R196, [R216+0x11100] ;  /* 0x01110000d8c4783b */ /* 0x000fee0000000200 */
[C---:B------:R-:W-:Y:S01]  /*e750*/  HMMA.16816.F32.BF16 R8, R188.reuse, R194, R8 ;  /* 0x000000c2bc08723c */ /* 0x040fe20000041808 */
[----:B------:R-:W2:Y:S07]  /*e760*/  LDSM.16.M88.4 R192, [R216+0x10900] ;  /* 0x01090000d8c0783b */ /* 0x000eae0000000200 */
[C---:B----4-:R-:W-:Y:S08]  /*e770*/  HMMA.16816.F32.BF16 R12, R188.reuse, R200, R12 ;  /* 0x000000c8bc0c723c */ /* 0x050ff0000004180c */
[C---:B------:R-:W-:Y:S01]  /*e780*/  HMMA.16816.F32.BF16 R16, R188.reuse, R202, R16 ;  /* 0x000000cabc10723c */ /* 0x040fe20000041810 */
[----:B------:R-:W4:Y:S07]  /*e790*/  LDSM.16.M88.4 R200, [R216+0x11900] ;  /* 0x01190000d8c8783b */ /* 0x000f2e0000000200 */
[C---:B-1----:R-:W-:Y:S08]  /*e7a0*/  HMMA.16816.F32.BF16 R20, R188.reuse, R184, R20 ;  /* 0x000000b8bc14723c */ /* 0x042ff00000041814 */
[C---:B------:R-:W-:Y:S01]  /*e7b0*/  HMMA.16816.F32.BF16 R24, R188.reuse, R186, R24 ;  /* 0x000000babc18723c */ /* 0x040fe20000041818 */
[----:B------:R-:W-:Y:S07]  /*e7c0*/  LDSM.16.M88.4 R184, [R224+0x1c100] ;  /* 0x01c10000e0b8783b */ /* 0x000fee0000000200 */
[C---:B--2---:R-:W-:Y:S08]  /*e7d0*/  HMMA.16816.F32.BF16 R28, R188.reuse, R192, R28 ;  /* 0x000000c0bc1c723c */ /* 0x044ff0000004181c */
[C---:B------:R-:W-:Y:S01]  /*e7e0*/  HMMA.16816.F32.BF16 R32, R188.reuse, R194, R32 ;  /* 0x000000c2bc20723c */ /* 0x040fe20000041820 */
[----:B------:R-:W1:Y:S07]  /*e7f0*/  LDSM.16.M88.4 R192, [R245] ;  /* 0x00000000f5c0783b */ /* 0x000e6e0000000200 */
[C---:B------:R-:W-:Y:S08]  /*e800*/  HMMA.16816.F32.BF16 R36, R188.reuse, R196, R36 ;  /* 0x000000c4bc24723c */ /* 0x040ff00000041824 */
[C---:B------:R-:W-:Y:S01]  /*e810*/  HMMA.16816.F32.BF16 R40, R188.reuse, R198, R40 ;  /* 0x000000c6bc28723c */ /* 0x040fe20000041828 */
[----:B------:R-:W2:Y:S07]  /*e820*/  LDSM.16.M88.4 R196, [R244] ;  /* 0x00000000f4c4783b */ /* 0x000eae0000000200 */
[C---:B----4-:R-:W-:Y:S08]  /*e830*/  HMMA.16816.F32.BF16 R44, R188.reuse, R200, R44 ;  /* 0x000000c8bc2c723c */ /* 0x050ff0000004182c */
[----:B------:R-:W-:Y:S01]  /*e840*/  HMMA.16816.F32.BF16 R48, R188, R202, R48 ;  /* 0x000000cabc30723c */ /* 0x000fe20000041830 */
[----:B------:R-:W4:Y:S07]  /*e850*/  LDSM.16.M88.4 R188, [R243] ;  /* 0x00000000f3bc783b */ /* 0x000f2e0000000200 */
[C---:B-1----:R-:W-:Y:S01]  /*e860*/  HMMA.16816.F32.BF16 R4, R184.reuse, R192, R4 ;  /* 0x000000c0b804723c */ /* 0x042fe20000041804 */
[----:B------:R-:W1:Y:S07]  /*e870*/  LDSM.16.M88.4 R200, [R242] ;  /* 0x00000000f2c8783b */ /* 0x000e6e0000000200 */
[C---:B------:R-:W-:Y:S01]  /*e880*/  HMMA.16816.F32.BF16 R8, R184.reuse, R194, R8 ;  /* 0x000000c2b808723c */ /* 0x040fe20000041808 */
[----:B------:R-:W-:Y:S07]  /*e890*/  LDSM.16.M88.4 R192, [R240] ;  /* 0x00000000f0c0783b */ /* 0x000fee0000000200 */
[C---:B--2---:R-:W-:Y:S08]  /*e8a0*/  HMMA.16816.F32.BF16 R12, R184.reuse, R196, R12 ;  /* 0x000000c4b80c723c */ /* 0x044ff0000004180c */
[C---:B------:R-:W-:Y:S01]  /*e8b0*/  HMMA.16816.F32.BF16 R16, R184.reuse, R198, R16 ;  /* 0x000000c6b810723c */ /* 0x040fe20000041810 */
[----:B------:R-:W-:Y:S07]  /*e8c0*/  LDSM.16.M88.4 R196, [R226+0x1c100] ;  /* 0x01c10000e2c4783b */ /* 0x000fee0000000200 */
[C---:B----4-:R-:W-:Y:S08]  /*e8d0*/  HMMA.16816.F32.BF16 R20, R184.reuse, R188, R20 ;  /* 0x000000bcb814723c */ /* 0x050ff00000041814 */
[C---:B------:R-:W-:Y:S01]  /*e8e0*/  HMMA.16816.F32.BF16 R24, R184.reuse, R190, R24 ;  /* 0x000000beb818723c */ /* 0x040fe20000041818 */
[----:B------:R-:W2:Y:S07]  /*e8f0*/  LDSM.16.M88.4 R188, [R241] ;  /* 0x00000000f1bc783b */ /* 0x000eae0000000200 */
[C---:B-1----:R-:W-:Y:S08]  /*e900*/  HMMA.16816.F32.BF16 R28, R184.reuse, R200, R28 ;  /* 0x000000c8b81c723c */ /* 0x042ff0000004181c */
[C---:B------:R-:W-:Y:S01]  /*e910*/  HMMA.16816.F32.BF16 R32, R184.reuse, R202, R32 ;  /* 0x000000cab820723c */ /* 0x040fe20000041820 */
[----:B------:R-:W1:Y:S07]  /*e920*/  LDSM.16.M88.4 R200, [R222+0xf100] ;  /* 0x00f10000dec8783b */ /* 0x000e6e0000000200 */
[C---:B--2---:R-:W-:Y:S08]  /*e930*/  HMMA.16816.F32.BF16 R36, R184.reuse, R188, R36 ;  /* 0x000000bcb824723c */ /* 0x044ff00000041824 */
[C---:B------:R-:W-:Y:S01]  /*e940*/  HMMA.16816.F32.BF16 R40, R184.reuse, R190, R40 ;  /* 0x000000beb828723c */ /* 0x040fe20000041828 */
[----:B------:R-:W-:Y:S07]  /*e950*/  LDSM.16.M88.4 R188, [R222+0x10100] ;  /* 0x01010000debc783b */ /* 0x000fee0000000200 */
[C---:B------:R-:W-:Y:S08]  /*e960*/  HMMA.16816.F32.BF16 R44, R184.reuse, R192, R44 ;  /* 0x000000c0b82c723c */ /* 0x040ff0000004182c */
[----:B------:R-:W-:Y:S01]  /*e970*/  HMMA.16816.F32.BF16 R48, R184, R194, R48 ;  /* 0x000000c2b830723c */ /* 0x000fe20000041830 */
[----:B------:R-:W2:Y:S07]  /*e980*/  LDSM.16.M88.4 R184, [R222+0xf900] ;  /* 0x00f90000deb8783b */ /* 0x000eae0000000200 */
[C---:B-1----:R-:W-:Y:S01]  /*e990*/  HMMA.16816.F32.BF16 R4, R196.reuse, R200, R4 ;  /* 0x000000c8c404723c */ /* 0x042fe20000041804 */
[----:B------:R-:W1:Y:S07]  /*e9a0*/  LDSM.16.M88.4 R192, [R222+0x10900] ;  /* 0x01090000dec0783b */ /* 0x000e6e0000000200 */
[C---:B------:R-:W-:Y:S01]  /*e9b0*/  HMMA.16816.F32.BF16 R8, R196.reuse, R202, R8 ;  /* 0x000000cac408723c */ /* 0x040fe20000041808 */
[----:B------:R-:W4:Y:S07]  /*e9c0*/  LDSM.16.M88.4 R200, [R222+0x11100] ;  /* 0x01110000dec8783b */ /* 0x000f2e0000000200 */
[C---:B--2---:R-:W-:Y:S08]  /*e9d0*/  HMMA.16816.F32.BF16 R12, R196.reuse, R184, R12 ;  /* 0x000000b8c40c723c */ /* 0x044ff0000004180c */
        /* <DEDUP_REMOVED lines=8> */
[C---:B----4-:R-:W-:Y:S08]  /*ea60*/  HMMA.16816.F32.BF16 R36, R196.reuse, R200, R36 ;  /* 0x000000c8c424723c */ /* 0x050ff00000041824 */
[C---:B------:R-:W-:Y:S01]  /*ea70*/  HMMA.16816.F32.BF16 R40, R196.reuse, R202, R40 ;  /* 0x000000cac428723c */ /* 0x040fe20000041828 */
[----:B------:R-:W4:Y:S07]  /*ea80*/  LDSM.16.M88.4 R200, [R221+0x3800] ;  /* 0x00380000ddc8783b */ /* 0x000f2e0000000200 */
[C---:B--2---:R-:W-:Y:S08]  /*ea90*/  HMMA.16816.F32.BF16 R44, R196.reuse, R184, R44 ;  /* 0x000000b8c42c723c */ /* 0x044ff0000004182c */
[----:B------:R-:W-:Y:S01]  /*eaa0*/  HMMA.16816.F32.BF16 R48, R196, R186, R48 ;  /* 0x000000bac430723c */ /* 0x000fe20000041830 */
[----:B------:R-:W2:Y:S07]  /*eab0*/  LDSM.16.M88.4 R184, [R221+0x4000] ;  /* 0x00400000ddb8783b */ /* 0x000eae0000000200 */
[C---:B-1----:R-:W-:Y:S01]  /*eac0*/  HMMA.16816.F32.BF16 R4, R188.reuse, R192, R4 ;  /* 0x000000c0bc04723c */ /* 0x042fe20000041804 */
[----:B------:R-:W-:Y:S07]  /*ead0*/  LDSM.16.M88.4 R196, [R221+0x5000] ;  /* 0x00500000ddc4783b */ /* 0x000fee0000000200 */
[C---:B------:R-:W-:Y:S01]  /*eae0*/  HMMA.16816.F32.BF16 R8, R188.reuse, R194, R8 ;  /* 0x000000c2bc08723c */ /* 0x040fe20000041808 */
[----:B------:R-:W1:Y:S07]  /*eaf0*/  LDSM.16.M88.4 R192, [R221+0x4800] ;  /* 0x00480000ddc0783b */ /* 0x000e6e0000000200 */
[C---:B----4-:R-:W-:Y:S08]  /*eb00*/  HMMA.16816.F32.BF16 R12, R188.reuse, R200, R12 ;  /* 0x000000c8bc0c723c */ /* 0x050ff0000004180c */
[C---:B------:R-:W-:Y:S01]  /*eb10*/  HMMA.16816.F32.BF16 R16, R188.reuse, R202, R16 ;  /* 0x000000cabc10723c */ /* 0x040fe20000041810 */
[----:B------:R-:W4:Y:S07]  /*eb20*/  LDSM.16.M88.4 R200, [R221+0x5800] ;  /* 0x00580000ddc8783b */ /* 0x000f2e0000000200 */
[C---:B--2---:R-:W-:Y:S08]  /*eb30*/  HMMA.16816.F32.BF16 R20, R188.reuse, R184, R20 ;  /* 0x000000b8bc14723c */ /* 0x044ff00000041814 */
[C---:B------:R-:W-:Y:S01]  /*eb40*/  HMMA.16816.F32.BF16 R24, R188.reuse, R186, R24 ;  /* 0x000000babc18723c */ /* 0x040fe20000041818 */
[----:B------:R-:W-:Y:S07]  /*eb50*/  LDSM.16.M88.4 R184, [R223+0x20100] ;  /* 0x02010000dfb8783b */ /* 0x000fee0000000200 */
[C---:B-1----:R-:W-:Y:S08]  /*eb60*/  HMMA.16816.F32.BF16 R28, R188.reuse, R192, R28 ;  /* 0x000000c0bc1c723c */ /* 0x042ff0000004181c */
[C---:B------:R-:W-:Y:S01]  /*eb70*/  HMMA.16816.F32.BF16 R32, R188.reuse, R194, R32 ;  /* 0x000000c2bc20723c */ /* 0x040fe20000041820 */
[----:B------:R-:W1:Y:S07]  /*eb80*/  LDSM.16.M88.4 R192, [R216+0x12100] ;  /* 0x01210000d8c0783b */ /* 0x000e6e0000000200 */
[C---:B------:R-:W-:Y:S08]  /*eb90*/  HMMA.16816.F32.BF16 R36, R188.reuse, R196, R36 ;  /* 0x000000c4bc24723c */ /* 0x040ff00000041824 */
[C---:B------:R-:W-:Y:S01]  /*eba0*/  HMMA.16816.F32.BF16 R40, R188.reuse, R198, R40 ;  /* 0x000000c6bc28723c */ /* 0x040fe20000041828 */
[----:B------:R-:W2:Y:S07]  /*ebb0*/  LDSM.16.M88.4 R196, [R216+0x12900] ;  /* 0x01290000d8c4783b */ /* 0x000eae0000000200 */
[C---:B----4-:R-:W-:Y:S08]  /*ebc0*/  HMMA.16816.F32.BF16 R44, R188.reuse, R200, R44 ;  /* 0x000000c8bc2c723c */ /* 0x050ff0000004182c */
[----:B------:R-:W-:Y:S01]  /*ebd0*/  HMMA.16816.F32.BF16 R48, R188, R202, R48 ;  /* 0x000000cabc30723c */ /* 0x000fe20000041830 */
[----:B------:R-:W4:Y:S07]  /*ebe0*/  LDSM.16.M88.4 R188, [R216+0x13100] ;  /* 0x01310000d8bc783b */ /* 0x000f2e0000000200 */
[C---:B-1----:R-:W-:Y:S01]  /*ebf0*/  HMMA.16816.F32.BF16 R4, R184.reuse, R192, R4 ;  /* 0x000000c0b804723c */ /* 0x042fe20000041804 */
[----:B------:R-:W1:Y:S07]  /*ec00*/  LDSM.16.M88.4 R200, [R216+0x13900] ;  /* 0x01390000d8c8783b */ /* 0x000e6e0000000200 */
[C---:B------:R-:W-:Y:S01]  /*ec10*/  HMMA.16816.F32.BF16 R8, R184.reuse, R194, R8 ;  /* 0x000000c2b808723c */ /* 0x040fe20000041808 */
[----:B------:R-:W-:Y:S07]  /*ec20*/  LDSM.16.M88.4 R192, [R216+0x14900] ;  /* 0x01490000d8c0783b */ /* 0x000fee0000000200 */
[C---:B--2---:R-:W-:Y:S08]  /*ec30*/  HMMA.16816.F32.BF16 R12, R184.reuse, R196, R12 ;  /* 0x000000c4b80c723c */ /* 0x044ff0000004180c */
[C---:B------:R-:W-:Y:S01]  /*ec40*/  HMMA.16816.F32.BF16 R16, R184.reuse, R198, R16 ;  /* 0x000000c6b810723c */ /* 0x040fe20000041810 */
[----:B------:R-:W-:Y:S07]  /*ec50*/  LDSM.16.M88.4 R196, [R224+0x20100] ;  /* 0x02010000e0c4783b */ /* 0x000fee0000000200 */
[C---:B----4-:R-:W-:Y:S08]  /*ec60*/  HMMA.16816.F32.BF16 R20, R184.reuse, R188, R20 ;  /* 0x000000bcb814723c */ /* 0x050ff00000041814 */
[C---:B------:R-:W-:Y:S01]  /*ec70*/  HMMA.16816.F32.BF16 R24, R184.reuse, R190, R24 ;  /* 0x000000beb818723c */ /* 0x040fe20000041818 */
[----:B------:R-:W2:Y:S07]  /*ec80*/  LDSM.16.M88.4 R188, [R216+0x14100] ;  /* 0x01410000d8bc783b */ /* 0x000eae0000000200 */
[C---:B-1----:R-:W-:Y:S08]  /*ec90*/  HMMA.16816.F32.BF16 R28, R184.reuse, R200, R28 ;  /* 0x000000c8b81c723c */ /* 0x042ff0000004181c */
[C---:B------:R-:W-:Y:S01]  /*eca0*/  HMMA.16816.F32.BF16 R32, R184.reuse, R202, R32 ;  /* 0x000000cab820723c */ /* 0x040fe20000041820 */
[----:B------:R-:W1:Y:S07]  /*ecb0*/  LDSM.16.M88.4 R200, [R239] ;  /* 0x00000000efc8783b */ /* 0x000e6e0000000200 */
[C---:B--2---:R-:W-:Y:S08]  /*ecc0*/  HMMA.16816.F32.BF16 R36, R184.reuse, R188, R36 ;  /* 0x000000bcb824723c */ /* 0x044ff00000041824 */
[C---:B------:R-:W-:Y:S01]  /*ecd0*/  HMMA.16816.F32.BF16 R40, R184.reuse, R190, R40 ;  /* 0x000000beb828723c */ /* 0x040fe20000041828 */
[----:B------:R-:W-:Y:S07]  /*ece0*/  LDSM.16.M88.4 R188, [R237] ;  /* 0x00000000edbc783b */ /* 0x000fee0000000200 */
[C---:B------:R-:W-:Y:S08]  /*ecf0*/  HMMA.16816.F32.BF16 R44, R184.reuse, R192, R44 ;  /* 0x000000c0b82c723c */ /* 0x040ff0000004182c */
[----:B------:R-:W-:Y:S01]  /*ed00*/  HMMA.16816.F32.BF16 R48, R184, R194, R48 ;  /* 0x000000c2b830723c */ /* 0x000fe20000041830 */
[----:B------:R-:W2:Y:S07]  /*ed10*/  LDSM.16.M88.4 R184, [R238] ;  /* 0x00000000eeb8783b */ /* 0x000eae0000000200 */
[C---:B-1----:R-:W-:Y:S01]  /*ed20*/  HMMA.16816.F32.BF16 R4, R196.reuse, R200, R4 ;  /* 0x000000c8c404723c */ /* 0x042fe20000041804 */
[----:B------:R-:W1:Y:S07]  /*ed30*/  LDSM.16.M88.4 R192, [R236] ;  /* 0x00000000ecc0783b */ /* 0x000e6e0000000200 */
[C---:B------:R-:W-:Y:S01]  /*ed40*/  HMMA.16816.F32.BF16 R8, R196.reuse, R202, R8 ;  /* 0x000000cac408723c */ /* 0x040fe20000041808 */
[----:B------:R-:W4:Y:S07]  /*ed50*/  LDSM.16.M88.4 R200, [R235] ;  /* 0x00000000ebc8783b */ /* 0x000f2e0000000200 */
[C---:B--2---:R-:W-:Y:S08]  /*ed60*/  HMMA.16816.F32.BF16 R12, R196.reuse, R184, R12 ;  /* 0x000000b8c40c723c */ /* 0x044ff0000004180c */
[C---:B------:R-:W-:Y:S01]  /*ed70*/  HMMA.16816.F32.BF16 R16, R196.reuse, R186, R16 ;  /* 0x000000bac410723c */ /* 0x040fe20000041810 */
[----:B------:R-:W2:Y:S07]  /*ed80*/  LDSM.16.M88.4 R184, [R234] ;  /* 0x00000000eab8783b */ /* 0x000eae0000000200 */
        /* <DEDUP_REMOVED lines=62> */
[----:B------:R-:W1:Y:S07]  /*f170*/  LDSM.16.M88.4 R192, [R233] ;  /* 0x00000000e9c0783b */ /* 0x000e6e0000000200 */
[C---:B----4-:R-:W-:Y:S08]  /*f180*/  HMMA.16816.F32.BF16 R36, R196.reuse, R200, R36 ;  /* 0x000000c8c424723c */ /* 0x050ff00000041824 */
[C---:B------:R-:W-:Y:S01]  /*f190*/  HMMA.16816.F32.BF16 R40, R196.reuse, R202, R40 ;  /* 0x000000cac428723c */ /* 0x040fe20000041828 */
[----:B------:R-:W4:Y:S07]  /*f1a0*/  LDSM.16.M88.4 R200, [R232] ;  /* 0x00000000e8c8783b */ /* 0x000f2e0000000200 */
[C---:B--2---:R-:W-:Y:S08]  /*f1b0*/  HMMA.16816.F32.BF16 R44, R196.reuse, R184, R44 ;  /* 0x000000b8c42c723c */ /* 0x044ff0000004182c */
[----:B------:R-:W-:Y:S01]  /*f1c0*/  HMMA.16816.F32.BF16 R48, R196, R186, R48 ;  /* 0x000000bac430723c */ /* 0x000fe20000041830 */
[----:B------:R-:W2:Y:S07]  /*f1d0*/  LDSM.16.M88.4 R184, [R231] ;  /* 0x00000000e7b8783b */ /* 0x000eae0000000200 */
[C---:B-1----:R-:W-:Y:S01]  /*f1e0*/  HMMA.16816.F32.BF16 R4, R188.reuse, R192, R4 ;  /* 0x000000c0bc04723c */ /* 0x042fe20000041804 */
[----:B------:R-:W-:Y:S07]  /*f1f0*/  LDSM.16.M88.4 R196, [R229] ;  /* 0x00000000e5c4783b */ /* 0x000fee0000000200 */
[C---:B------:R-:W-:Y:S01]  /*f200*/  HMMA.16816.F32.BF16 R8, R188.reuse, R194, R8 ;  /* 0x000000c2bc08723c */ /* 0x040fe20000041808 */
[----:B------:R-:W1:Y:S07]  /*f210*/  LDSM.16.M88.4 R192, [R230] ;  /* 0x00000000e6c0783b */ /* 0x000e6e0000000200 */
[C---:B----4-:R-:W-:Y:S08]  /*f220*/  HMMA.16816.F32.BF16 R12, R188.reuse, R200, R12 ;  /* 0x000000c8bc0c723c */ /* 0x050ff0000004180c */
[C---:B------:R-:W-:Y:S01]  /*f230*/  HMMA.16816.F32.BF16 R16, R188.reuse, R202, R16 ;  /* 0x000000cabc10723c */ /* 0x040fe20000041810 */
[----:B------:R-:W4:Y:S07]  /*f240*/  LDSM.16.M88.4 R200, [R228] ;  /* 0x00000000e4c8783b */ /* 0x000f2e0000000200 */
        /* <DEDUP_REMOVED lines=26> */
[C---:B------:R-:W-:Y:S08]  /*f3f0*/  HMMA.16816.F32.BF16 R40, R184.reuse, R190, R40 ;  /* 0x000000beb828723c */ /* 0x040ff00000041828 */
[C---:B------:R-:W-:Y:S08]  /*f400*/  HMMA.16816.F32.BF16 R44, R184.reuse, R192, R44 ;  /* 0x000000c0b82c723c */ /* 0x040ff0000004182c */
[----:B------:R-:W-:Y:S01]  /*f410*/  HMMA.16816.F32.BF16 R48, R184, R194, R48 ;  /* 0x000000c2b830723c */ /* 0x000fe20000041830 */
[----:B------:R-:W2:Y:S07]  /*f420*/  LDSM.16.M88.4 R184, [R221+0x9800] ;  /* 0x00980000ddb8783b */ /* 0x000eae0000000200 */
[C---:B-1----:R-:W-:Y:S08]  /*f430*/  HMMA.16816.F32.BF16 R4, R196.reuse, R200, R4 ;  /* 0x000000c8c404723c */ /* 0x042ff00000041804 */
[C---:B------:R-:W-:Y:S11]  /*f440*/  HMMA.16816.F32.BF16 R8, R196.reuse, R202, R8 ;  /* 0x000000cac408723c */ /* 0x040ff60000041808 */
[----:B------:R-:W-:Y:S05]  /*f450*/  @!UPT UIADD3 URZ, URZ, URZ, URZ ;  /* 0x0000003f3f3ff290 */ /* 0x000fea000fffe03f */
[----:B------:R-:W-:Y:S02]  /*f460*/  FMUL.FTZ R4, R4, c[0x0][0x320] ;  /* 0x0000c80004047a20 */ /* 0x000fe40000410000 */
[----:B------:R-:W-:Y:S02]  /*f470*/  FMUL.FTZ R5, R5, c[0x0][0x320] ;  /* 0x0000c80005057a20 */ /* 0x000fe40000410000 */
[----:B------:R-:W-:Y:S01]  /*f480*/  FMUL.FTZ R6, R6, c[0x0][0x320] ;  /* 0x0000c80006067a20 */ /* 0x000fe20000410000 */
[----:B------:R-:W-:Y:S01]  /*f490*/  MUFU.TANH R189, R4 ;  /* 0x0000000400bd7308 */ /* 0x000fe20000002400 */
[----:B------:R-:W-:Y:S02]  /*f4a0*/  FMUL.FTZ R7, R7, c[0x0][0x320] ;  /* 0x0000c80007077a20 */ /* 0x000fe40000410000 */
[----:B------:R-:W-:Y:S01]  /*f4b0*/  FMUL.FTZ R8, R8, c[0x0][0x320] ;  /* 0x0000c80008087a20 */ /* 0x000fe20000410000 */
[C---:B--2---:R-:W-:Y:S03]  /*f4c0*/  HMMA.16816.F32.BF16 R12, R196.reuse, R184, R12 ;  /* 0x000000b8c40c723c */ /* 0x044fe6000004180c */
[----:B------:R-:W-:Y:S02]  /*f4d0*/  FMUL.FTZ R9, R9, c[0x0][0x320] ;  /* 0x0000c80009097a20 */ /* 0x000fe40000410000 */
[----:B------:R-:W-:Y:S01]  /*f4e0*/  FMUL.FTZ R10, R10, c[0x0][0x320] ;  /* 0x0000c8000a0a7a20 */ /* 0x000fe20000410000 */
[----:B------:R-:W-:Y:S01]  /*f4f0*/  MUFU.TANH R191, R5 ;  /* 0x0000000500bf7308 */ /* 0x000fe20000002400 */
[----:B------:R-:W-:Y:S01]  /*f500*/  FMUL.FTZ R11, R11, c[0x0][0x320] ;  /* 0x0000c8000b0b7a20 */ /* 0x000fe20000410000 */
[C---:B------:R-:W-:Y:S08]  /*f510*/  HMMA.16816.F32.BF16 R16, R196.reuse, R186, R16 ;  /* 0x000000bac410723c */ /* 0x040ff00000041810 */
[----:B------:R-:W3:Y:S08]  /*f520*/  MUFU.TANH R195, R6 ;  /* 0x0000000600c37308 */ /* 0x000ef00000002400 */
[----:B------:R-:W-:Y:S02]  /*f530*/  FMUL.FTZ R12, R12, c[0x0][0x320] ;  /* 0x0000c8000c0c7a20 */ /* 0x000fe40000410000 */
[----:B------:R1:W2:Y:S01]  /*f540*/  MUFU.TANH R200, R7 ;  /* 0x0000000700c87308 */ /* 0x0002a20000002400 */
[----:B------:R-:W-:Y:S02]  /*f550*/  FMUL.FTZ R13, R13, c[0x0][0x320] ;  /* 0x0000c8000d0d7a20 */ /* 0x000fe40000410000 */
[----:B------:R-:W-:Y:S02]  /*f560*/  FMUL.FTZ R14, R14, c[0x0][0x320] ;  /* 0x0000c8000e0e7a20 */ /* 0x000fe40000410000 */
[----:B------:R-:W-:Y:S02]  /*f570*/  FMUL.FTZ R15, R15, c[0x0][0x320] ;  /* 0x0000c8000f0f7a20 */ /* 0x000fe40000410000 */
[----:B------:R-:W-:Y:S02]  /*f580*/  FMUL.FTZ R17, R17, c[0x0][0x320] ;  /* 0x0000c80011117a20 */ /* 0x000fe40000410000 */
[----:B------:R-:W-:Y:S01]  /*f590*/  FMUL.FTZ R16, R16, c[0x0][0x320] ;  /* 0x0000c80010107a20 */ /* 0x000fe20000410000 */
[----:B------:R-:W-:Y:S01]  /*f5a0*/  MUFU.TANH R190, R8 ;  /* 0x0000000800be7308 */ /* 0x000fe20000002400 */
[----:B------:R-:W-:Y:S02]  /*f5b0*/  FMUL.FTZ R18, R18, c[0x0][0x320] ;  /* 0x0000c80012127a20 */ /* 0x000fe40000410000 */
[----:B------:R-:W-:Y:S01]  /*f5c0*/  FMUL.FTZ R19, R19, c[0x0][0x320] ;  /* 0x0000c80013137a20 */ /* 0x000fe20000410000 */
[----:B---3--:R-:W-:Y:S06]  /*f5d0*/  FMNMX.FTZ R2, R195, R135, !PT ;  /* 0x00000087c3027209 */ /* 0x008fec0007810000 */
[----:B------:R-:W-:Y:S01]  /*f5e0*/  MUFU.TANH R188, R9 ;  /* 0x0000000900bc7308 */ /* 0x000fe20000002400 */
[----:B-1----:R-:W1:Y:S01]  /*f5f0*/  LDSM.16.M88.4 R4, [R221+0xa000] ;  /* 0x00a00000dd04783b */ /* 0x002e620000000200 */
[----:B--2---:R-:W-:Y:S08]  /*f600*/  FMNMX.FTZ R2, R200, R2, !PT ;  /* 0x00000002c8027209 */ /* 0x004ff00007810000 */
[----:B------:R-:W2:Y:S10]  /*f610*/  MUFU.TANH R192, R10 ;  /* 0x0000000a00c07308 */ /* 0x000eb40000002400 */
[----:B------:R3:W4:Y:S10]  /*f620*/  MUFU.TANH R193, R11 ;  /* 0x0000000b00c17308 */ /* 0x0007340000002400 */
[----:B------:R-:W-:Y:S01]  /*f630*/  MUFU.TANH R204, R15 ;  /* 0x0000000f00cc7308 */ /* 0x000fe20000002400 */
[----:B--2---:R-:W-:Y:S09]  /*f640*/  FMNMX.FTZ R2, R192, R2, !PT ;  /* 0x00000002c0027209 */ /* 0x004ff20007810000 */
[----:B------:R-:W-:Y:S01]  /*f650*/  MUFU.TANH R202, R13 ;  /* 0x0000000d00ca7308 */ /* 0x000fe20000002400 */
[C---:B-1----:R-:W-:Y:S01]  /*f660*/  HMMA.16816.F32.BF16 R20, R196.reuse, R4, R20 ;  /* 0x00000004c414723c */ /* 0x042fe20000041814 */
[----:B---3--:R-:W1:Y:S02]  /*f670*/  LDSM.16.M88.4 R8, [R221+0xa800] ;  /* 0x00a80000dd08783b */ /* 0x008e640000000200 */
[----:B----4-:R-:W-:Y:S06]  /*f680*/  FMNMX.FTZ R2, R193, R2, !PT ;  /* 0x00000002c1027209 */ /* 0x010fec0007810000 */
[----:B------:R-:W2:Y:S01]  /*f690*/  MUFU.TANH R203, R14 ;  /* 0x0000000e00cb7308 */ /* 0x000ea20000002400 */
[C---:B------:R-:W-:Y:S01]  /*f6a0*/  HMMA.16816.F32.BF16 R24, R196.reuse, R6, R24 ;  /* 0x00000006c418723c */ /* 0x040fe20000041818 */
[----:B------:R-:W3:Y:S08]  /*f6b0*/  LDSM.16.M88.4 R4, [R221+0xb000] ;  /* 0x00b00000dd04783b */ /* 0x000ef00000000200 */
[----:B------:R-:W-:Y:S05]  /*f6c0*/  MUFU.TANH R206, R17 ;  /* 0x0000001100ce7308 */ /* 0x000fea0000002400 */
[----:B------:R-:W-:Y:S02]  /*f6d0*/  FMUL.FTZ R20, R20, c[0x0][0x320] ;  /* 0x0000c80014147a20 */ /* 0x000fe40000410000 */
[----:B------:R-:W-:Y:S03]  /*f6e0*/  FMUL.FTZ R21, R21, c[0x0][0x320] ;  /* 0x0000c80015157a20 */ /* 0x000fe60000410000 */
[----:B------:R-:W-:Y:S01]  /*f6f0*/  MUFU.TANH R201, R12 ;  /* 0x0000000c00c97308 */ /* 0x000fe20000002400 */
[----:B------:R-:W-:Y:S02]  /*f700*/  FMUL.FTZ R22, R22, c[0x0][0x320] ;  /* 0x0000c80016167a20 */ /* 0x000fe40000410000 */
[----:B------:R-:W-:Y:S01]  /*f710*/  FMUL.FTZ R23, R23, c[0x0][0x320] ;  /* 0x0000c80017177a20 */ /* 0x000fe20000410000 */
[----:B--2---:R-:W-:Y:S01]  /*f720*/  FMNMX.FTZ R2, R203, R2, !PT ;  /* 0x00000002cb027209 */ /* 0x004fe20007810000 */
[----:B------:R-:W-:Y:S02]  /*f730*/  FMUL.FTZ R25, R25, c[0x0][0x320] ;  /* 0x0000c80019197a20 */ /* 0x000fe40000410000 */
[----:B------:R-:W-:Y:S01]  /*f740*/  FMUL.FTZ R27, R27, c[0x0][0x320] ;  /* 0x0000c8001b1b7a20 */ /* 0x000fe20000410000 */
[----:B------:R-:W-:Y:S01]  /*f750*/  FMNMX.FTZ R2, R204, R2, !PT ;  /* 0x00000002cc027209 */ /* 0x000fe20007810000 */
[----:B------:R-:W-:Y:S01]  /*f760*/  FMUL.FTZ R24, R24, c[0x0][0x320] ;  /* 0x0000c80018187a20 */ /* 0x000fe20000410000 */
[----:B------:R-:W-:Y:S01]  /*f770*/  MUFU.TANH R209, R20 ;  /* 0x0000001400d17308 */ /* 0x000fe20000002400 */
[----:B------:R-:W-:Y:S01]  /*f780*/  FMUL.FTZ R26, R26, c[0x0][0x320] ;  /* 0x0000c8001a1a7a20 */ /* 0x000fe20000410000 */
[C---:B-1----:R-:W-:Y:S08]  /*f790*/  HMMA.16816.F32.BF16 R28, R196.reuse, R8, R28 ;  /* 0x00000008c41c723c */ /* 0x042ff0000004181c */
[----:B------:R-:W-:Y:S01]  /*f7a0*/  MUFU.TANH R214, R21 ;  /* 0x0000001500d67308 */ /* 0x000fe20000002400 */
[C---:B------:R-:W-:Y:S01]  /*f7b0*/  HMMA.16816.F32.BF16 R32, R196.reuse, R10, R32 ;  /* 0x0000000ac420723c */ /* 0x040fe20000041820 */
[----:B------:R-:W1:Y:S01]  /*f7c0*/  LDSM.16.M88.4 R8, [R221+0xb800] ;  /* 0x00b80000dd08783b */ /* 0x000e620000000200 */
[----:B------:R-:W-:Y:S06]  /*f7d0*/  DEPBAR.LE SB0, 0x0 ;  /* 0x000080000000791a */ /* 0x000fec0000000000 */
[C---:B---3--:R-:W-:Y:S01]  /*f7e0*/  HMMA.16816.F32.BF16 R36, R196.reuse, R4, R36 ;  /* 0x00000004c424723c */ /* 0x048fe20000041824 */
[----:B------:R-:W-:Y:S07]  /*f7f0*/  BAR.SYNC.DEFER_BLOCKING 0x0 ;  /* 0x0000000000007b1d */ /* 0x000fee0000010000 */
[C---:B------:R-:W-:Y:S04]  /*f800*/  HMMA.16816.F32.BF16 R40, R196.reuse, R6, R40 ;  /* 0x00000006c428723c */ /* 0x040fe80000041828 */
[----:B------:R-:W-:Y:S02]  /*f810*/  FMUL.FTZ R30, R30, c[0x0][0x320] ;  /* 0x0000c8001e1e7a20 */ /* 0x000fe40000410000 */
[----:B------:R-:W-:Y:S02]  /*f820*/  FMUL.FTZ R28, R28, c[0x0][0x320] ;  /* 0x0000c8001c1c7a20 */ /* 0x000fe40000410000 */
[----:B------:R-:W-:Y:S04]  /*f830*/  FMUL.FTZ R29, R29, c[0x0][0x320] ;  /* 0x0000c8001d1d7a20 */ /* 0x000fe80000410000 */
[----:B------:R-:W-:Y:S02]  /*f840*/  FMUL.FTZ R31, R31, c[0x0][0x320] ;  /* 0x0000c8001f1f7a20 */ /* 0x000fe40000410000 */
[----:B------:R-:W-:Y:S02]  /*f850*/  FMUL.FTZ R32, R32, c[0x0][0x320] ;  /* 0x0000c80020207a20 */ /* 0x000fe40000410000 */
[----:B------:R-:W-:Y:S01]  /*f860*/  FMUL.FTZ R36, R36, c[0x0][0x320] ;  /* 0x0000c80024247a20 */ /* 0x000fe20000410000 */
[----:B------:R-:W2:Y:S01]  /*f870*/  LDL.64 R6, [R1+0x30] ;  /* 0x0000300001067983 */ /* 0x000ea20000100a00 */
[----:B------:R-:W-:Y:S01]  /*f880*/  MUFU.TANH R215, R22 ;  /* 0x0000001600d77308 */ /* 0x000fe20000002400 */
[----:B------:R-:W-:Y:S02]  /*f890*/  FMUL.FTZ R37, R37, c[0x0][0x320] ;  /* 0x0000c80025257a20 */ /* 0x000fe40000410000 */
[----:B------:R-:W-:Y:S02]  /*f8a0*/  FMUL.FTZ R38, R38, c[0x0][0x320] ;  /* 0x0000c80026267a20 */ /* 0x000fe40000410000 */
[----:B------:R-:W-:Y:S01]  /*f8b0*/  FMUL.FTZ R39, R39, c[0x0][0x320] ;  /* 0x0000c80027277a20 */ /* 0x000fe20000410000 */
[C---:B-1----:R-:W-:Y:S01]  /*f8c0*/  HMMA.16816.F32.BF16 R44, R196.reuse, R8, R44 ;  /* 0x00000008c42c723c */ /* 0x042fe2000004182c */
[----:B------:R-:W2:Y:S02]  /*f8d0*/  LDL.64 R8, [R1+0x28] ;  /* 0x0000280001087983 */ /* 0x000ea40000100a00 */
[----:B------:R-:W-:Y:S01]  /*f8e0*/  FMUL.FTZ R41, R41, c[0x0][0x320] ;  /* 0x0000c80029297a20 */ /* 0x000fe20000410000 */
[----:B------:R-:W1:Y:S01]  /*f8f0*/  MUFU.TANH R0, R26 ;  /* 0x0000001a00007308 */ /* 0x000e620000002400 */
[----:B------:R-:W-:Y:S02]  /*f900*/  FMUL.FTZ R42, R42, c[0x0][0x320] ;  /* 0x0000c8002a2a7a20 */ /* 0x000fe40000410000 */
[----:B------:R-:W-:Y:S01]  /*f910*/  FMUL.FTZ R33, R33, c[0x0][0x320] ;  /* 0x0000c80021217a20 */ /* 0x000fe20000410000 */
[----:B------:R-:W-:Y:S04]  /*f920*/  HMMA.16816.F32.BF16 R48, R196, R10, R48 ;  /* 0x0000000ac430723c */ /* 0x000fe80000041830 */
[----:B------:R-:W-:Y:S02]  /*f930*/  FMUL.FTZ R34, R34, c[0x0][0x320] ;  /* 0x0000c80022227a20 */ /* 0x000fe40000410000 */
[----:B------:R1:W-:Y:S01]  /*f940*/  MUFU.TANH R17, R41 ;  /* 0x0000002900117308 */ /* 0x0003e20000002400 */
[----:B------:R-:W-:Y:S02]  /*f950*/  FMUL.FTZ R35, R35, c[0x0][0x320] ;  /* 0x0000c80023237a20 */ /* 0x000fe40000410000 */
[----:B------:R-:W-:Y:S03]  /*f960*/  FMUL.FTZ R43, R43, c[0x0][0x320] ;  /* 0x0000c8002b2b7a20 */ /* 0x000fe60000410000 */
[----:B------:R-:W-:Y:S04]  /*f970*/  FMUL.FTZ R40, R40, c[0x0][0x320] ;  /* 0x0000c80028287a20 */ /* 0x000fe80000410000 */
[----:B------:R-:W-:Y:S01]  /*f980*/  MUFU.TANH R205, R16 ;  /* 0x0000001000cd7308 */ /* 0x000fe20000002400 */
        /* <DEDUP_REMOVED lines=8> */
[----:B-1----:R-:W-:Y:S02]  /*fa10*/  MOV R41, R0 ;  /* 0x0000000000297202 */ /* 0x002fe40000000f00 */
[----:B------:R-:W-:Y:S04]  /*fa20*/  FMNMX.FTZ R0, R189, R134, !PT ;  /* 0x00000086bd007209 */ /* 0x000fe80007810000 */
[----:B------:R-:W-:Y:S01]  /*fa30*/  FMNMX.FTZ R0, R191, R0, !PT ;  /* 0x00000000bf007209 */ /* 0x000fe20007810000 */
[----:B------:R-:W1:Y:S03]  /*fa40*/  MUFU.TANH R208, R19 ;  /* 0x0000001300d07308 */ /* 0x000e660000002400 */
[----:B------:R-:W-:Y:S04]  /*fa50*/  FMNMX.FTZ R0, R190, R0, !PT ;  /* 0x00000000be007209 */ /* 0x000fe80007810000 */
[----:B------:R-:W-:Y:S03]  /*fa60*/  FMNMX.FTZ R0, R188, R0, !PT ;  /* 0x00000000bc007209 */ /* 0x000fe60007810000 */
[----:B------:R-:W4:Y:S01]  /*fa70*/  MUFU.TANH R210, R24 ;  /* 0x0000001800d27308 */ /* 0x000f220000002400 */
[----:B------:R-:W-:Y:S02]  /*fa80*/  FMNMX.FTZ R0, R201, R0, !PT ;  /* 0x00000000c9007209 */ /* 0x000fe40007810000 */
[----:B---3--:R-:W-:Y:S02]  /*fa90*/  FMNMX.FTZ R2, R207, R2, !PT ;  /* 0x00000002cf027209 */ /* 0x008fe40007810000 */
[----:B------:R-:W-:Y:S04]  /*faa0*/  FMNMX.FTZ R0, R202, R0, !PT ;  /* 0x00000000ca007209 */ /* 0x000fe80007810000 */
[----:B------:R-:W-:Y:S01]  /*fab0*/  FMNMX.FTZ R0, R205, R0, !PT ;  /* 0x00000000cd007209 */ /* 0x000fe20007810000 */
[----:B------:R-:W3:Y:S03]  /*fac0*/  MUFU.TANH R3, R30 ;  /* 0x0000001e00037308 */ /* 0x000ee60000002400 */
[----:B------:R-:W-:Y:S02]  /*fad0*/  FMNMX.FTZ R0, R206, R0, !PT ;  /* 0x00000000ce007209 */ /* 0x000fe40007810000 */
[----:B-1----:R-:W-:Y:S02]  /*fae0*/  FMNMX.FTZ R2, R208, R2, !PT ;  /* 0x00000002d0027209 */ /* 0x002fe40007810000 */
[----:B------:R-:W-:Y:S02]  /*faf0*/  FMNMX.FTZ R0, R209, R0, !PT ;  /* 0x00000000d1007209 */ /* 0x000fe40007810000 */
[----:B------:R-:W-:Y:S01]  /*fb00*/  FMNMX.FTZ R2, R215, R2, !PT ;  /* 0x00000002d7027209 */ /* 0x000fe20007810000 */
[----:B------:R3:W-:Y:S01]  /*fb10*/  MUFU.TANH R19, R42 ;  /* 0x0000002a00137308 */ /* 0x0007e20000002400 */
[----:B------:R-:W-:Y:S04]  /*fb20*/  FMNMX.FTZ R0, R214, R0, !PT ;  /* 0x00000000d6007209 */ /* 0x000fe80007810000 */
[----:B----4-:R-:W-:Y:S05]  /*fb30*/  FMNMX.FTZ R0, R210, R0, !PT ;  /* 0x00000000d2007209 */ /* 0x010fea0007810000 */
[----:B------:R-:W1:Y:S10]  /*fb40*/  MUFU.TANH R252, R23 ;  /* 0x0000001700fc7308 */ /* 0x000e740000002400 */
[----:B------:R-:W4:Y:S01]  /*fb50*/  MUFU.TANH R24, R25 ;  /* 0x0000001900187308 */ /* 0x000f220000002400 */
[----:B---3--:R-:W-:Y:S09]  /*fb60*/  MOV R42, R3 ;  /* 0x00000003002a7202 */ /* 0x008ff20000000f00 */
[----:B------:R-:W3:Y:S01]  /*fb70*/  MUFU.TANH R25, R28 ;  /* 0x0000001c00197308 */ /* 0x000ee20000002400 */
[----:B-1----:R-:W-:Y:S04]  /*fb80*/  FMNMX.FTZ R2, R252, R2, !PT ;  /* 0x00000002fc027209 */ /* 0x002fe80007810000 */
[----:B------:R-:W-:Y:S05]  /*fb90*/  FMNMX.FTZ R2, R41, R2, !PT ;  /* 0x0000000229027209 */ /* 0x000fea0007810000 */
[----:B------:R-:W1:Y:S01]  /*fba0*/  MUFU.TANH R211, R27 ;  /* 0x0000001b00d37308 */ /* 0x000e620000002400 */
[----:B----4-:R-:W-:Y:S09]  /*fbb0*/  FMNMX.FTZ R0, R24, R0, !PT ;  /* 0x0000000018007209 */ /* 0x010ff20007810000 */
[----:B------:R-:W4:Y:S01]  /*fbc0*/  MUFU.TANH R27, R29 ;  /* 0x0000001d001b7308 */ /* 0x000f220000002400 */
[----:B---3--:R-:W-:Y:S09]  /*fbd0*/  FMNMX.FTZ R0, R25, R0, !PT ;  /* 0x0000000019007209 */ /* 0x008ff20007810000 */
        /* <DEDUP_REMOVED lines=8> */
[----:B-1----:R-:W-:Y:S09]  /*fc60*/  FMNMX.FTZ R2, R213, R2, !PT ;  /* 0x00000002d5027209 */ /* 0x002ff20007810000 */
[----:B------:R-:W1:Y:S01]  /*fc70*/  MUFU.TANH R194, R34 ;  /* 0x0000002200c27308 */ /* 0x000e620000002400 */
[----:B----4-:R-:W-:Y:S09]  /*fc80*/  MOV R198, R185 ;  /* 0x000000b900c67202 */ /* 0x010ff20000000f00 */
[----:B------:R-:W-:Y:S01]  /*fc90*/  MUFU.TANH R32, R37 ;  /* 0x0000002500207308 */ /* 0x000fe20000002400 */
[----:B---3--:R-:W-:Y:S04]  /*fca0*/  FMNMX.FTZ R0, R26, R0, !PT ;  /* 0x000000001a007209 */ /* 0x008fe80007810000 */
[----:B------:R-:W-:Y:S05]  /*fcb0*/  FMNMX.FTZ R0, R198, R0, !PT ;  /* 0x00000000c6007209 */ /* 0x000fea0007810000 */
[----:B------:R-:W3:Y:S01]  /*fcc0*/  MUFU.TANH R3, R45 ;  /* 0x0000002d00037308 */ /* 0x000ee20000002400 */
[----:B-1----:R-:W-:Y:S04]  /*fcd0*/  MOV R199, R194 ;  /* 0x000000c200c77202 */ /* 0x002fe80000000f00 */
[----:B------:R-:W-:Y:S05]  /*fce0*/  FMNMX.FTZ R2, R199, R2, !PT ;  /* 0x00000002c7027209 */ /* 0x000fea0007810000 */
[----:B------:R-:W1:Y:S10]  /*fcf0*/  MUFU.TANH R33, R35 ;  /* 0x0000002300217308 */ /* 0x000e740000002400 */
[----:B------:R3:W-:Y:S10]  /*fd00*/  MUFU.TANH R196, R49 ;  /* 0x0000003100c47308 */ /* 0x0007f40000002400 */
[----:B------:R-:W4:Y:S10]  /*fd10*/  MUFU.TANH R132, R38 ;  /* 0x0000002600847308 */ /* 0x000f340000002400 */
[----:B------:R4:W-:Y:S01]  /*fd20*/  MUFU.TANH R18, R43 ;  /* 0x0000002b00127308 */ /* 0x0009e20000002400 */
[----:B---3--:R-:W-:Y:S02]  /*fd30*/  MOV R49, R3 ;  /* 0x0000000300317202 */ /* 0x008fe40000000f00 */
[----:B-1----:R-:W-:Y:S02]  /*fd40*/  FMNMX.FTZ R3, R33, R2, !PT ;  /* 0x0000000221037209 */ /* 0x002fe40007810000 */
[----:B------:R-:W-:Y:S01]  /*fd50*/  FMNMX.FTZ R2, R32, R0, !PT ;  /* 0x0000000020027209 */ /* 0x000fe20007810000 */
[----:B------:R-:W-:Y:S04]  /*fd60*/  FMUL.FTZ R0, R51, c[0x0][0x320] ;  /* 0x0000c80033007a20 */ /* 0x000fe80000410000 */
[----:B------:R-:W1:Y:S10]  /*fd70*/  MUFU.TANH R16, R40 ;  /* 0x0000002800107308 */ /* 0x000e740000002400 */
[----:B------:R-:W3:Y:S01]  /*fd80*/  MUFU.TANH R133, R39 ;  /* 0x0000002700857308 */ /* 0x000ee20000002400 */
[----:B----4-:R-:W-:Y:S04]  /*fd90*/  MOV R43, R132 ;  /* 0x00000084002b7202 */ /* 0x010fe80000000f00 */
[----:B------:R-:W-:Y:S05]  /*fda0*/  FMNMX.FTZ R3, R43, R3, !PT ;  /* 0x000000032b037209 */ /* 0x000fea0007810000 */
[----:B------:R3:W-:Y:S01]  /*fdb0*/  MUFU.TANH R184, R50 ;  /* 0x0000003200b87308 */ /* 0x0007e20000002400 */
[----:B-1----:R-:W-:Y:S09]  /*fdc0*/  FMNMX.FTZ R2, R16, R2, !PT ;  /* 0x0000000210027209 */ /* 0x002ff20007810000 */
[----:B------:R-:W1:Y:S10]  /*fdd0*/  MUFU.TANH R5, R44 ;  /* 0x0000002c00057308 */ /* 0x000e740000002400 */
[----:B------:R1:W-:Y:S01]  /*fde0*/  MUFU.TANH R197, R48 ;  /* 0x0000003000c57308 */ /* 0x0003e20000002400 */
[----:B---3--:R-:W-:Y:S04]  /*fdf0*/  MOV R50, R133 ;  /* 0x0000008500327202 */ /* 0x008fe80000000f00 */
[----:B------:R-:W-:Y:S05]  /*fe00*/  FMNMX.FTZ R3, R50, R3, !PT ;  /* 0x0000000332037209 */ /* 0x000fea0007810000 */
[----:B------:R3:W-:Y:S01]  /*fe10*/  MUFU.TANH R185, R0 ;  /* 0x0000000000b97308 */ /* 0x0007e20000002400 */
[----:B--2---:R-:W-:Y:S09]  /*fe20*/  @P0 MOV R7, R9 ;  /* 0x0000000900070202 */ /* 0x004ff20000000f00 */
[----:B------:R-:W2:Y:S01]  /*fe30*/  MUFU.TANH R4, R46 ;  /* 0x0000002e00047308 */ /* 0x000ea20000002400 */
[----:B-1----:R-:W-:Y:S09]  /*fe40*/  MOV R48, R5 ;  /* 0x0000000500307202 */ /* 0x002ff20000000f00 */
[----:B------:R-:W1:Y:S01]  /*fe50*/  MUFU.TANH R13, R47 ;  /* 0x0000002f000d7308 */ /* 0x000e620000002400 */
[----:B---3--:R-:W-:Y:S02]  /*fe60*/  FMNMX.FTZ R0, R17, R2, !PT ;  /* 0x0000000211007209 */ /* 0x008fe40007810000 */
[----:B------:R-:W-:Y:S02]  /*fe70*/  FMNMX.FTZ R2, R19, R3, !PT ;  /* 0x0000000313027209 */ /* 0x000fe40007810000 */
[----:B------:R-:W-:Y:S02]  /*fe80*/  FMNMX.FTZ R0, R48, R0, !PT ;  /* 0x0000000030007209 */ /* 0x000fe40007810000 */
[----:B------:R-:W-:Y:S02]  /*fe90*/  FMNMX.FTZ R2, R18, R2, !PT ;  /* 0x0000000212027209 */ /* 0x000fe40007810000 */
[----:B------:R-:W-:Y:S02]  /*fea0*/  FMNMX.FTZ R0, R49, R0, !PT ;  /* 0x0000000031007209 */ /* 0x000fe40007810000 */
[----:B--2---:R-:W-:Y:S02]  /*feb0*/  MOV R51, R4 ;  /* 0x0000000400337202 */ /* 0x004fe40000000f00 */
[----:B------:R-:W-:Y:S02]  /*fec0*/  FMNMX.FTZ R133, R197, R0, !PT ;  /* 0x00000000c5857209 */ /* 0x000fe40007810000 */
[----:B------:R-:W-:Y:S02]  /*fed0*/  FMNMX.FTZ R2, R51, R2, !PT ;  /* 0x0000000233027209 */ /* 0x000fe40007810000 */
[----:B------:R-:W-:Y:S02]  /*fee0*/  FMNMX.FTZ R133, R196, R133, !PT ;  /* 0x00000085c4857209 */ /* 0x000fe40007810000 */
[----:B-1----:R-:W-:Y:S03]  /*fef0*/  FMNMX.FTZ R0, R13, R2, !PT ;  /* 0x000000020d007209 */ /* 0x002fe60007810000 */
[----:B------:R-:W1:Y:S01]  /*ff00*/  SHFL.BFLY PT, R3, R133, 0x2, 0x1f ;  /* 0x0c401f0085037f89 */ /* 0x000e6200000e0000 */
[----:B------:R-:W-:Y:S04]  /*ff10*/  FMNMX.FTZ R0, R184, R0, !PT ;  /* 0x00000000b8007209 */ /* 0x000fe80007810000 */
[----:B------:R-:W-:Y:S05]  /*ff20*/  FMNMX.FTZ R0, R185, R0, !PT ;  /* 0x00000000b9007209 */ /* 0x000fea0007810000 */
[----:B------:R-:W2:Y:S01]  /*ff30*/  SHFL.BFLY PT, R2, R0, 0x2, 0x1f ;  /* 0x0c401f0000027f89 */ /* 0x000ea200000e0000 */
[----:B-1----:R-:W-:Y:S07]  /*ff40*/  FMNMX.FTZ R133, R133, R3, !PT ;  /* 0x0000000385857209 */ /* 0x002fee0007810000 */
[----:B------:R-:W1:Y:S01]  /*ff50*/  SHFL.BFLY PT, R4, R133, 0x1, 0x1f ;  /* 0x0c201f0085047f89 */ /* 0x000e6200000e0000 */
[----:B--2---:R-:W-:Y:S02]  /*ff60*/  FMNMX.FTZ R0, R0, R2, !PT ;  /* 0x0000000200007209 */ /* 0x004fe40007810000 */
[----:B------:R-:W-:Y:S05]  /*ff70*/  MOV R2, UR26 ;  /* 0x0000001a00027c02 */ /* 0x000fea0008000f00 */
[----:B------:R-:W2:Y:S01]  /*ff80*/  SHFL.BFLY PT, R3, R0, 0x1, 0x1f ;  /* 0x0c201f0000037f89 */ /* 0x000ea200000e0000 */
[----:B------:R-:W-:Y:S05]  /*ff90*/  @P0 IMAD.WIDE.U32 R6, R2, 0x60, R6 ;  /* 0x0000006002060825 */ /* 0x000fea00078e0006 */
[----:B------:R-:W-:Y:S04]  /*ffa0*/  @P0 SHF.L.U32 R5, R6, 0x1, RZ ;  /* 0x0000000106050819 */ /* 0x000fe800000006ff */
[----:B------:R-:W-:Y:S02]  /*ffb0*/  @P0 IADD3 R10, P6, R5, 0x80, RZ ;  /* 0x00000080050a0810 */ /* 0x000fe40007fde0ff */
[----:B-1----:R-:W-:Y:S02]  /*ffc0*/  FMNMX.FTZ R133, R133, R4, !PT ;  /* 0x0000000485857209 */ /* 0x002fe40007810000 */
[----:B------:R-:W-:Y:S03]  /*ffd0*/  @P0 IADD3 R10, P1, R10, c[0x0][0x1c8], RZ ;  /* 0x000072000a0a0a10 */ /* 0x000fe60007f3e0ff */
[C---:B------:R-:W-:Y:S02]  /*ffe0*/  FMUL.FTZ R194, R133.reuse, c[0x0][0x2d0] ;  /* 0x0000b40085c27a20 */ /* 0x040fe40000410000 */
[----:B------:R-:W-:Y:S02]  /*fff0*/  FADD.FTZ R2, -R133, R134 ;  /* 0x0000008685027221 */ /* 0x000fe40000010100 */
[--C-:B------:R-:W-:Y:S01]  /*10000*/  FFMA.FTZ R4, R189, c[0x0][0x2d0], -R194.reuse ;  /* 0x0000b400bd047a23 */ /* 0x100fe200000108c2 */
[----:B--2---:R-:W-:Y:S01]  /*10010*/  FMNMX.FTZ R132, R0, R3, !PT ;  /* 0x0000000300847209 */ /* 0x004fe20007810000 */
[----:B------:R-:W-:Y:S01]  /*10020*/  FMUL.FTZ R0, R2, c[0x0][0x2d0] ;  /* 0x0000b40002007a20 */ /* 0x000fe20000410000 */
[----:B------:R-:W-:Y:S01]  /*10030*/  @P0 IADD3 R3, R7, UR4, RZ ;  /* 0x0000000407030c10 */ /* 0x000fe2000fffe0ff */
[--C-:B------:R-:W-:Y:S01]  /*10040*/  FFMA.FTZ R7, R191, c[0x0][0x2d0], -R194.reuse ;  /* 0x0000b400bf077a23 */ /* 0x100fe200000108c2 */
[----:B------:R1:W-:Y:S01]  /*10050*/  MUFU.EX2 R189, R4 ;  /* 0x0000000400bd7308 */ /* 0x0003e20000000800 */
[----:B------:R-:W-:Y:S02]  /*10060*/  MOV R191, R19 ;  /* 0x0000001300bf7202 */ /* 0x000fe40000000f00 */
[----:B------:R-:W-:Y:S04]  /*10070*/  @P0 SHF.L.U64.HI R3, R6, 0x1, R3 ;  /* 0x0000000106030819 */ /* 0x000fe80000010203 */
[--C-:B------:R-:W-:Y:S02]  /*10080*/  @P0 IADD3.X R11, RZ, c[0x0][0x1cc], R3.reuse, P1, P6 ;  /* 0x00007300ff0b0a10 */ /* 0x100fe40000fec403 */
[C---:B------:R-:W-:Y:S01]  /*10090*/  @P0 IADD3 R8, P6, R5.reuse, 0x100, RZ ;  /* 0x0000010005080810 */ /* 0x040fe20007fde0ff */
[----:B------:R2:W-:Y:S03]  /*100a0*/  MUFU.EX2 R12, R7 ;  /* 0x00000007000c7308 */ /* 0x0005e60000000800 */
[----:B------:R-:W-:Y:S04]  /*100b0*/  @P0 IADD3 R8, P1, R8, c[0x0][0x1c8], RZ ;  /* 0x0000720008080a10 */ /* 0x000fe80007f3e0ff */
[----:B------:R-:W-:Y:S02]  /*100c0*/  @P0 IADD3.X R9, RZ, c[0x0][0x1cc], R3, P1, P6 ;  /* 0x00007300ff090a10 */ /* 0x000fe40000fec403 */
[C---:B------:R-:W-:Y:S01]  /*100d0*/  @P0 IADD3 R6, P6, R5.reuse, 0x180, RZ ;  /* 0x0000018005060810 */ /* 0x040fe20007fde0ff */
[----:B------:R3:W4:Y:S01]  /*100e0*/  MUFU.EX2 R2, R0 ;  /* 0x0000000000027308 */ /* 0x0007220000000800 */
[----:B-1----:R-:W-:Y:S04]  /*100f0*/  @P0 IADD3 R4, P1, R5, c[0x0][0x1c8], RZ ;  /* 0x0000720005040a10 */ /* 0x002fe80007f3e0ff */
[----:B------:R-:W-:Y:S02]  /*10100*/  @P0 IADD3.X R5, R3, c[0x0][0x1cc], RZ, P1, !PT ;  /* 0x0000730003050a10 */ /* 0x000fe40000ffe4ff */
[----:B------:R-:W-:Y:S03]  /*10110*/  @P0 IADD3 R6, P1, R6, c[0x0][0x1c8], RZ ;  /* 0x0000720006060a10 */ /* 0x000fe60007f3e0ff */
[----:B------:R1:W-:Y:S01]  /*10120*/  @P0 LDGSTS.E.BYPASS.LTC128B.128 [R251+0xc100], [R4.64], !P5 ;  /* 0x0c10000004fb0fae */ /* 0x0003e2000e901d5e */
[--C-:B--2---:R-:W-:Y:S01]  /*10130*/  FFMA.FTZ R7, R190, c[0x0][0x2d0], -R194.reuse ;  /* 0x0000b400be077a23 */ /* 0x104fe200000108c2 */
[----:B------:R-:W-:Y:S03]  /*10140*/  MOV R190, R18 ;  /* 0x0000001200be7202 */ /* 0x000fe60000000f00 */
[----:B------:R2:W-:Y:S03]  /*10150*/  MUFU.EX2 R134, R7 ;  /* 0x0000000700867308 */ /* 0x0005e60000000800 */
[----:B------:R1:W-:Y:S01]  /*10160*/  @P0 LDGSTS.E.BYPASS.LTC128B.128 [R251+0xf100], [R10.64], !P4 ;  /* 0x0f1000000afb0fae */ /* 0x0003e2000e101d5e */
[----:B---3--:R-:W-:Y:S02]  /*10170*/  FADD.FTZ R0, -R132, R135 ;  /* 0x0000008784007221 */ /* 0x008fe40000010100 */
[----:B----4-:R-:W-:Y:S02]  /*10180*/  FMUL.FTZ R52, R2, R52 ;  /* 0x0000003402347220 */ /* 0x010fe40000410000 */
[----:B------:R-:W-:Y:S03]  /*10190*/  FMUL.FTZ R0, R0, c[0x0][0x2d0] ;  /* 0x0000b40000007a20 */ /* 0x000fe60000410000 */
[----:B------:R3:W-:Y:S01]  /*101a0*/  @P0 LDGSTS.E.BYPASS.LTC128B.128 [R251+0x12100], [R8.64], !P3 ;  /* 0x1210000008fb0fae */ /* 0x0007e2000d901d5e */
[C---:B------:R-:W-:Y:S02]  /*101b0*/  FMUL.FTZ R53, R2.reuse, R53 ;  /* 0x0000003502357220 */ /* 0x040fe40000410000 */
[C---:B------:R-:W-:Y:S01]  /*101c0*/  FMUL.FTZ R56, R2.reuse, R56 ;  /* 0x0000003802387220 */ /* 0x040fe20000410000 */
[----:B------:R-:W4:Y:S01]  /*101d0*/  MUFU.EX2 R0, R0 ;  /* 0x0000000000007308 */ /* 0x000f220000000800 */
[C---:B------:R-:W-:Y:S02]  /*101e0*/  FMUL.FTZ R57, R2.reuse, R57 ;  /* 0x0000003902397220 */ /* 0x040fe40000410000 */
[C---:B------:R-:W-:Y:S02]  /*101f0*/  FMUL.FTZ R60, R2.reuse, R60 ;  /* 0x0000003c023c7220 */ /* 0x040fe40000410000 */
[C---:B------:R-:W-:Y:S02]  /*10200*/  FMUL.FTZ R61, R2.reuse, R61 ;  /* 0x0000003d023d7220 */ /* 0x040fe40000410000 */
[----:B------:R-:W-:Y:S01]  /*10210*/  FMUL.FTZ R64, R2, R64 ;  /* 0x0000004002407220 */ /* 0x000fe20000410000 */
[----:B--2---:R-:W-:Y:S01]  /*10220*/  @P0 IADD3.X R7, RZ, c[0x0][0x1cc], R3, P1, P6 ;  /* 0x00007300ff070a10 */ /* 0x004fe20000fec403 */
[--C-:B------:R-:W-:Y:S01]  /*10230*/  FFMA.FTZ R3, R188, c[0x0][0x2d0], -R194.reuse ;  /* 0x0000b400bc037a23 */ /* 0x100fe200000108c2 */
[----:B-1----:R-:W-:Y:S01]  /*10240*/  @P0 IADD3 R4, P1, R4, UR6, RZ ;  /* 0x0000000604040c10 */ /* 0x002fe2000ff3e0ff */
[C---:B------:R-:W-:Y:S01]  /*10250*/  FMUL.FTZ R65, R2.reuse, R65 ;  /* 0x0000004102417220 */ /* 0x040fe20000410000 */
[----:B------:R-:W-:Y:S01]  /*10260*/  MOV R188, R13 ;  /* 0x0000000d00bc7202 */ /* 0x000fe20000000f00 */
[----:B------:R1:W2:Y:S01]  /*10270*/  MUFU.EX2 R14, R3 ;  /* 0x00000003000e7308 */ /* 0x0002a20000000800 */
[----:B------:R2:W-:Y:S01]  /*10280*/  @P0 LDGSTS.E.BYPASS.LTC128B.128 [R251+0x15100], [R6.64], !P2 ;  /* 0x1510000006fb0fae */ /* 0x0005e2000d101d5e */
[----:B------:R-:W-:Y:S01]  /*10290*/  @P0 IADD3.X R5, R5, UR7, RZ, P1, !PT ;  /* 0x0000000705050c10 */ /* 0x000fe20008ffe4ff */
[----:B------:R-:W-:Y:S01]  /*102a0*/  FMUL.FTZ R68, R2, R68 ;  /* 0x0000004402447220 */ /* 0x000fe20000410000 */
[----:B------:R-:W-:Y:S01]  /*102b0*/  @P0 IADD3 R10, P6, R4, UR6, RZ ;  /* 0x00000006040a0c10 */ /* 0x000fe2000ffde0ff */
[C---:B------:R-:W-:Y:S02]  /*102c0*/  FMUL.FTZ R69, R2.reuse, R69 ;  /* 0x0000004502457220 */ /* 0x040fe40000410000 */
[----:B------:R-:W-:Y:S01]  /*102d0*/  FMUL.FTZ R72, R2, R72 ;  /* 0x0000004802487220 */ /* 0x000fe20000410000 */
[C---:B------:R-:W-:Y:S01]  /*102e0*/  @P0 IADD3.X R11, R5.reuse, UR7, RZ, P6, !PT ;  /* 0x00000007050b0c10 */ /* 0x040fe2000b7fe4ff */
[----:B------:R2:W-:Y:S01]  /*102f0*/  @P0 LDGSTS.E.BYPASS.LTC128B.128 [R251+0xd100], [R4.64], !P5 ;  /* 0x0d10000004fb0fae */ /* 0x0005e2000e901d5e */
[----:B---3--:R-:W-:Y:S01]  /*10300*/  @P0 IADD3 R8, P1, R4, UR11, RZ ;  /* 0x0000000b04080c10 */ /* 0x008fe2000ff3e0ff */
[C---:B----4-:R-:W-:Y:S01]  /*10310*/  FMUL.FTZ R18, R0.reuse, R150 ;  /* 0x0000009600127220 */ /* 0x050fe20000410000 */
[----:B------:R-:W-:Y:S01]  /*10320*/  MOV R150, R32 ;  /* 0x0000002000967202 */ /* 0x000fe20000000f00 */
[----:B------:R-:W-:Y:S01]  /*10330*/  FMUL.FTZ R19, R0, R151 ;  /* 0x0000009700137220 */ /* 0x000fe20000410000 */
[----:B------:R-:W-:Y:S01]  /*10340*/  @P0 IADD3.X R9, R5, UR10, RZ, P1, !PT ;  /* 0x0000000a05090c10 */ /* 0x000fe20008ffe4ff */
[----:B------:R-:W-:Y:S01]  /*10350*/  FMUL.FTZ R32, R2, R164 ;  /* 0x000000a402207220 */ /* 0x000fe20000410000 */
[----:B------:R-:W-:Y:S01]  /*10360*/  MOV R151, R27 ;  /* 0x0000001b00977202 */ /* 0x000fe20000000f00 */
[----:B------:R3:W-:Y:S01]  /*10370*/  @P0 LDGSTS.E.BYPASS.LTC128B.128 [R251+0x10100], [R4.64+0x80], !P4 ;  /* 0x1010008004fb0fae */ /* 0x0007e2000e101d5e */
[C---:B------:R-:W-:Y:S01]  /*10380*/  FMUL.FTZ R27, R0.reuse, R159 ;  /* 0x0000009f001b7220 */ /* 0x040fe20000410000 */
[----:B------:R-:W-:Y:S01]  /*10390*/  MOV R159, R134 ;  /* 0x00000086009f7202 */ /* 0x000fe20000000f00 */
[C---:B------:R-:W-:Y:S01]  /*103a0*/  FMUL.FTZ R34, R0.reuse, R166 ;  /* 0x000000a600227220 */ /* 0x040fe20000410000 */
[----:B------:R-:W-:Y:S01]  /*103b0*/  MOV R166, R151 ;  /* 0x0000009700a67202 */ /* 0x000fe20000000f00 */
[----:B------:R-:W-:Y:S01]  /*103c0*/  FMUL.FTZ R35, R0, R167 ;  /* 0x000000a700237220 */ /* 0x000fe20000410000 */
[----:B------:R-:W-:Y:S01]  /*103d0*/  MOV R164, R212 ;  /* 0x000000d400a47202 */ /* 0x000fe20000000f00 */
[----:B-1----:R-:W-:Y:S01]  /*103e0*/  FMUL.FTZ R3, R132, c[0x0][0x2d0] ;  /* 0x0000b40084037a20 */ /* 0x002fe20000410000 */
[----:B------:R3:W-:Y:S01]  /*103f0*/  @P0 LDGSTS.E.BYPASS.LTC128B.128 [R251+0x13100], [R4.64+0x100], !P3 ;  /* 0x1310010004fb0fae */ /* 0x0007e2000d901d5e */
[----:B------:R-:W-:Y:S02]  /*10400*/  FMUL.FTZ R54, R0, R54 ;  /* 0x0000003600367220 */ /* 0x000fe40000410000 */
[--C-:B--2---:R-:W-:Y:S01]  /*10410*/  FFMA.FTZ R6, R195, c[0x0][0x2d0], -R3.reuse ;  /* 0x0000b400c3067a23 */ /* 0x104fe20000010803 */
[----:B------:R-:W-:Y:S01]  /*10420*/  MOV R195, R12 ;  /* 0x0000000c00c37202 */ /* 0x000fe20000000f00 */
[--C-:B------:R-:W-:Y:S02]  /*10430*/  FFMA.FTZ R12, R200, c[0x0][0x2d0], -R3.reuse ;  /* 0x0000b400c80c7a23 */ /* 0x100fe40000010803 */
[----:B------:R1:W-:Y:S01]  /*10440*/  MUFU.EX2 R186, R6 ;  /* 0x0000000600ba7308 */ /* 0x0003e20000000800 */
[----:B------:R3:W-:Y:S01]  /*10450*/  @P0 LDGSTS.E.BYPASS.LTC128B.128 [R251+0x16100], [R4.64+0x180], !P2 ;  /* 0x1610018004fb0fae */ /* 0x0007e2000d101d5e */
[C---:B------:R-:W-:Y:S02]  /*10460*/  FMUL.FTZ R55, R0.reuse, R55 ;  /* 0x0000003700377220 */ /* 0x040fe40000410000 */
[C---:B------:R-:W-:Y:S02]  /*10470*/  FMUL.FTZ R58, R0.reuse, R58 ;  /* 0x0000003a003a7220 */ /* 0x040fe40000410000 */
[C---:B------:R-:W-:Y:S02]  /*10480*/  FMUL.FTZ R59, R0.reuse, R59 ;  /* 0x0000003b003b7220 */ /* 0x040fe40000410000 */
[C---:B------:R-:W-:Y:S01]  /*10490*/  FMUL.FTZ R62, R0.reuse, R62 ;  /* 0x0000003e003e7220 */ /* 0x040fe20000410000 */
[----:B------:R2:W-:Y:S01]  /*104a0*/  @P0 LDGSTS.E.BYPASS.LTC128B.128 [R251+0xe100], [R10.64], !P5 ;  /* 0x0e1000000afb0fae */ /* 0x0005e2000e901d5e */
[----:B------:R4:W2:Y:S01]  /*104b0*/  MUFU.EX2 R135, R12 ;  /* 0x0000000c00877308 */ /* 0x0008a20000000800 */
[C---:B------:R-:W-:Y:S02]  /*104c0*/  FMUL.FTZ R63, R0.reuse, R63 ;  /* 0x0000003f003f7220 */ /* 0x040fe40000410000 */
[C---:B------:R-:W-:Y:S02]  /*104d0*/  FMUL.FTZ R66, R0.reuse, R66 ;  /* 0x0000004200427220 */ /* 0x040fe40000410000 */
[C---:B------:R-:W-:Y:S02]  /*104e0*/  FMUL.FTZ R67, R0.reuse, R67 ;  /* 0x0000004300437220 */ /* 0x040fe40000410000 */
[----:B------:R4:W-:Y:S01]  /*104f0*/  @P0 LDGSTS.E.BYPASS.LTC128B.128 [R251+0x11100], [R8.64], !P4 ;  /* 0x1110000008fb0fae */ /* 0x0009e2000e101d5e */
[C---:B------:R-:W-:Y:S02]  /*10500*/  FMUL.FTZ R70, R0.reuse, R70 ;  /* 0x0000004600467220 */ /* 0x040fe40000410000 */
[----:B------:R-:W-:Y:S02]  /*10510*/  FMUL.FTZ R71, R0, R71 ;  /* 0x0000004700477220 */ /* 0x000fe40000410000 */
[----:B------:R-:W-:Y:S01]  /*10520*/  FMUL.FTZ R73, R2, R73 ;  /* 0x0000004902497220 */ /* 0x000fe20000410000 */
[----:B-1----:R-:W-:Y:S01]  /*10530*/  @P0 IADD3 R6, P6, R4, UR13, RZ ;  /* 0x0000000d04060c10 */ /* 0x002fe2000ffde0ff */
[C---:B------:R-:W-:Y:S02]  /*10540*/  FMUL.FTZ R74, R0.reuse, R74 ;  /* 0x0000004a004a7220 */ /* 0x040fe40000410000 */
[----:B------:R-:W-:Y:S01]  /*10550*/  FMUL.FTZ R75, R0, R75 ;  /* 0x0000004b004b7220 */ /* 0x000fe20000410000 */
[C---:B------:R-:W-:Y:S01]  /*10560*/  @P0 IADD3.X R7, R5.reuse, UR12, RZ, P6, !PT ;  /* 0x0000000c05070c10 */ /* 0x040fe2000b7fe4ff */
[----:B------:R-:W-:Y:S01]  /*10570*/  FMUL.FTZ R76, R2, R76 ;  /* 0x0000004c024c7220 */ /* 0x000fe20000410000 */
[----:B---3--:R-:W-:Y:S01]  /*10580*/  @P0 IADD3 R4, P1, R4, UR15, RZ ;  /* 0x0000000f04040c10 */ /* 0x008fe2000ff3e0ff */
[----:B------:R-:W-:Y:S02]  /*10590*/  FMUL.FTZ R77, R2, R77 ;  /* 0x0000004d024d7220 */ /* 0x000fe40000410000 */
[----:B------:R1:W-:Y:S01]  /*105a0*/  @P0 LDGSTS.E.BYPASS.LTC128B.128 [R251+0x14100], [R6.64], !P3 ;  /* 0x1410000006fb0fae */ /* 0x0003e2000d901d5e */
[----:B------:R-:W-:Y:S01]  /*105b0*/  @P0 IADD3.X R5, R5, UR14, RZ, P1, !PT ;  /* 0x0000000e05050c10 */ /* 0x000fe20008ffe4ff */
[C---:B------:R-:W-:Y:S02]  /*105c0*/  FMUL.FTZ R78, R0.reuse, R78 ;  /* 0x0000004e004e7220 */ /* 0x040fe40000410000 */
[C---:B--2---:R-:W-:Y:S02]  /*105d0*/  FMUL.FTZ R10, R0.reuse, R142 ;  /* 0x0000008e000a7220 */ /* 0x044fe40000410000 */
[C---:B------:R-:W-:Y:S02]  /*105e0*/  FMUL.FTZ R11, R0.reuse, R143 ;  /* 0x0000008f000b7220 */ /* 0x040fe40000410000 */
[----:B------:R2:W-:Y:S01]  /*105f0*/  @P0 LDGSTS.E.BYPASS.LTC128B.128 [R251+0x17100], [R4.64], !P2 ;  /* 0x1710000004fb0fae */ /* 0x0005e2000d101d5e */
[----:B------:R-:W-:Y:S02]  /*10600*/  FMUL.FTZ R79, R0, R79 ;  /* 0x0000004f004f7220 */ /* 0x000fe40000410000 */
[--C-:B----4-:R-:W-:Y:S01]  /*10610*/  FFMA.FTZ R8, R192, c[0x0][0x2d0], -R3.reuse ;  /* 0x0000b400c0087a23 */ /* 0x110fe20000010803 */
[----:B------:R-:W-:Y:S01]  /*10620*/  MOV R192, R14 ;  /* 0x0000000e00c07202 */ /* 0x000fe20000000f00 */
[C---:B------:R-:W-:Y:S02]  /*10630*/  FMUL.FTZ R9, R2.reuse, R141 ;  /* 0x0000008d02097220 */ /* 0x040fe40000410000 */
[----:B------:R3:W-:Y:S01]  /*10640*/  MUFU.EX2 R187, R8 ;  /* 0x0000000800bb7308 */ /* 0x0007e20000000800 */
[----:B------:R-:W4:Y:S01]  /*10650*/  LDSM.16.MT88.4 R12, [R217+0x100] ;  /* 0x00010000d90c783b */ /* 0x000f220000004200 */
[C---:B------:R-:W-:Y:S02]  /*10660*/  FMUL.FTZ R80, R2.reuse, R80 ;  /* 0x0000005002507220 */ /* 0x040fe40000410000 */
[----:B------:R-:W-:Y:S02]  /*10670*/  FMUL.FTZ R81, R2, R81 ;  /* 0x0000005102517220 */ /* 0x000fe40000410000 */
[C---:B------:R-:W-:Y:S02]  /*10680*/  FMUL.FTZ R82, R0.reuse, R82 ;  /* 0x0000005200527220 */ /* 0x040fe40000410000 */
[----:B------:R-:W-:Y:S01]  /*10690*/  FMUL.FTZ R83, R0, R83 ;  /* 0x0000005300537220 */ /* 0x000fe20000410000 */
[----:B------:R-:W4:Y:S01]  /*106a0*/  LDSM.16.MT88.4 R20, [R218+0x100] ;  /* 0x00010000da14783b */ /* 0x000f220000004200 */
[----:B------:R-:W-:Y:S02]  /*106b0*/  FMUL.FTZ R84, R2, R84 ;  /* 0x0000005402547220 */ /* 0x000fe40000410000 */
[----:B-1----:R-:W-:Y:S01]  /*106c0*/  FMUL.FTZ R6, R0, R138 ;  /* 0x0000008a00067220 */ /* 0x002fe20000410000 */
[----:B------:R-:W-:Y:S01]  /*106d0*/  F2FP.BF16.PACK_AB R138, R192, R134 ;  /* 0x00000086c08a723e */ /* 0x000fe200000010ff */
[----:B------:R-:W-:Y:S02]  /*106e0*/  FMUL.FTZ R7, R0, R139 ;  /* 0x0000008b00077220 */ /* 0x000fe40000410000 */
[--C-:B------:R-:W-:Y:S01]  /*106f0*/  FFMA.FTZ R134, R201, c[0x0][0x2d0], -R194.reuse ;  /* 0x0000b400c9867a23 */ /* 0x100fe200000108c2 */
[----:B------:R-:W1:Y:S01]  /*10700*/  LDSM.16.MT88.4 R28, [R220+0x100] ;  /* 0x00010000dc1c783b */ /* 0x000e620000004200 */
[C---:B------:R-:W-:Y:S02]  /*10710*/  FMUL.FTZ R85, R2.reuse, R85 ;  /* 0x0000005502557220 */ /* 0x040fe40000410000 */
[--C-:B--2---:R-:W-:Y:S01]  /*10720*/  FFMA.FTZ R4, R193, c[0x0][0x2d0], -R3.reuse ;  /* 0x0000b400c1047a23 */ /* 0x104fe20000010803 */
[----:B------:R-:W-:Y:S01]  /*10730*/  MOV R193, R16 ;  /* 0x0000001000c17202 */ /* 0x000fe20000000f00 */
[C---:B------:R-:W-:Y:S01]  /*10740*/  FMUL.FTZ R5, R2.reuse, R137 ;  /* 0x0000008902057220 */ /* 0x040fe20000410000 */
[----:B------:R-:W-:Y:S01]  /*10750*/  F2FP.BF16.PACK_AB R137, R135, R186 ;  /* 0x000000ba8789723e */ /* 0x000fe200000010ff */
[----:B------:R-:W2:Y:S01]  /*10760*/  MUFU.EX2 R200, R4 ;  /* 0x0000000400c87308 */ /* 0x000ea20000000800 */
[C---:B---3--:R-:W-:Y:S01]  /*10770*/  FMUL.FTZ R8, R2.reuse, R140 ;  /* 0x0000008c02087220 */ /* 0x048fe20000410000 */
[----:B------:R-:W3:Y:S01]  /*10780*/  LDSM.16.MT88.4 R36, [R219+0x100] ;  /* 0x00010000db24783b */ /* 0x000ee20000004200 */
[C---:B------:R-:W-:Y:S01]  /*10790*/  FMUL.FTZ R16, R2.reuse, R148 ;  /* 0x0000009402107220 */ /* 0x040fe20000410000 */
[----:B------:R-:W-:Y:S01]  /*107a0*/  MOV R148, R17 ;  /* 0x0000001100947202 */ /* 0x000fe20000000f00 */
[C---:B------:R-:W-:Y:S01]  /*107b0*/  FMUL.FTZ R17, R2.reuse, R149 ;  /* 0x0000009502117220 */ /* 0x040fe20000410000 */
[----:B------:R-:W-:Y:S01]  /*107c0*/  MOV R149, R33 ;  /* 0x0000002100957202 */ /* 0x000fe20000000f00 */
[----:B------:R-:W-:Y:S01]  /*107d0*/  FMUL.FTZ R33, R2, R165 ;  /* 0x000000a502217220 */ /* 0x000fe20000410000 */
[----:B------:R-:W-:Y:S01]  /*107e0*/  MOV R165, R213 ;  /* 0x000000d500a57202 */ /* 0x000fe20000000f00 */
[C---:B------:R-:W-:Y:S01]  /*107f0*/  FMUL.FTZ R86, R0.reuse, R86 ;  /* 0x0000005600567220 */ /* 0x040fe20000410000 */
[----:B------:R-:W1:Y:S01]  /*10800*/  LDSM.16.MT88.4 R44, [R217+0x3100] ;  /* 0x00310000d92c783b */ /* 0x000e620000004200 */
[----:B------:R-:W-:Y:S02]  /*10810*/  FMUL.FTZ R87, R0, R87 ;  /* 0x0000005700577220 */ /* 0x000fe40000410000 */
[C---:B------:R-:W-:Y:S02]  /*10820*/  FMUL.FTZ R88, R2.reuse, R88 ;  /* 0x0000005802587220 */ /* 0x040fe40000410000 */
[----:B------:R-:W-:Y:S02]  /*10830*/  FMUL.FTZ R89, R2, R89 ;  /* 0x0000005902597220 */ /* 0x000fe40000410000 */
[C---:B------:R-:W-:Y:S01]  /*10840*/  FMUL.FTZ R90, R0.reuse, R90 ;  /* 0x0000005a005a7220 */ /* 0x040fe20000410000 */
[----:B------:R-:W1:Y:S01]  /*10850*/  LDSM.16.MT88.4 R140, [R218+0x3100] ;  /* 0x00310000da8c783b */ /* 0x000e620000004200 */
[----:B------:R-:W-:Y:S02]  /*10860*/  FMUL.FTZ R91, R0, R91 ;  /* 0x0000005b005b7220 */ /* 0x000fe40000410000 */
[C---:B------:R-:W-:Y:S02]  /*10870*/  FMUL.FTZ R92, R2.reuse, R92 ;  /* 0x0000005c025c7220 */ /* 0x040fe40000410000 */
[----:B------:R-:W-:Y:S01]  /*10880*/  FMUL.FTZ R93, R2, R93 ;  /* 0x0000005d025d7220 */ /* 0x000fe20000410000 */
[----:B--2---:R-:W-:Y:S01]  /*10890*/  F2FP.BF16.PACK_AB R139, R200, R187 ;  /* 0x000000bbc88b723e */ /* 0x004fe200000010ff */
[----:B------:R-:W-:Y:S01]  /*108a0*/  FMUL.FTZ R4, R2, R136 ;  /* 0x0000008802047220 */ /* 0x000fe20000410000 */
[----:B------:R-:W-:Y:S01]  /*108b0*/  F2FP.BF16.PACK_AB R136, R195, R189 ;  /* 0x000000bdc388723e */ /* 0x000fe200000010ff */
[----:B------:R-:W0:Y:S01]  /*108c0*/  LDGDEPBAR ;  /* 0x00000000000079af */ /* 0x000e220000000000 */
[C---:B------:R-:W-:Y:S02]  /*108d0*/  FMUL.FTZ R94, R0.reuse, R94 ;  /* 0x0000005e005e7220 */ /* 0x040fe40000410000 */
[----:B------:R-:W-:Y:S02]  /*108e0*/  FMUL.FTZ R95, R0, R95 ;  /* 0x0000005f005f7220 */ /* 0x000fe40000410000 */
[C---:B------:R-:W-:Y:S01]  /*108f0*/  FMUL.FTZ R96, R2.reuse, R96 ;  /* 0x0000006002607220 */ /* 0x040fe20000410000 */
[C---:B----4-:R-:W-:Y:S05]  /*10900*/  HMMA.16816.F32.BF16 R4, R136.reuse, R12, R4 ;  /* 0x0000000c8804723c */ /* 0x050fea0000041804 */
[C---:B------:R-:W-:Y:S02]  /*10910*/  FMUL.FTZ R97, R2.reuse, R97 ;  /* 0x0000006102617220 */ /* 0x040fe40000410000 */
[C---:B------:R-:W-:Y:S01]  /*10920*/  FMUL.FTZ R12, R2.reuse, R144 ;  /* 0x00000090020c7220 */ /* 0x040fe20000410000 */
[C---:B------:R-:W-:Y:S04]  /*10930*/  HMMA.16816.F32.BF16 R8, R136.reuse, R14, R8 ;  /* 0x0000000e8808723c */ /* 0x040fe80000041808 */
[C---:B------:R-:W-:Y:S02]  /*10940*/  FMUL.FTZ R13, R2.reuse, R145 ;  /* 0x00000091020d7220 */ /* 0x040fe40000410000 */
[----:B------:R-:W-:Y:S01]  /*10950*/  FMUL.FTZ R40, R2, R172 ;  /* 0x000000ac02287220 */ /* 0x000fe20000410000 */
[----:B------:R-:W-:Y:S01]  /*10960*/  MOV R172, R41 ;  /* 0x0000002900ac7202 */ /* 0x000fe20000000f00 */
[C---:B------:R-:W-:Y:S04]  /*10970*/  FMUL.FTZ R14, R0.reuse, R146 ;  /* 0x00000092000e7220 */ /* 0x040fe80000410000 */
[C---:B------:R-:W-:Y:S02]  /*10980*/  FMUL.FTZ R15, R0.reuse, R147 ;  /* 0x00000093000f7220 */ /* 0x040fe40000410000 */
[----:B------:R-:W2:Y:S01]  /*10990*/  LDSM.16.MT88.4 R144, [R220+0x3100] ;  /* 0x00310000dc90783b */ /* 0x000ea20000004200 */
[C---:B------:R-:W-:Y:S02]  /*109a0*/  FMUL.FTZ R98, R0.reuse, R98 ;  /* 0x0000006200627220 */ /* 0x040fe40000410000 */
[----:B------:R-:W-:Y:S02]  /*109b0*/  FMUL.FTZ R99, R0, R99 ;  /* 0x0000006300637220 */ /* 0x000fe40000410000 */
[C---:B------:R-:W-:Y:S03]  /*109c0*/  HMMA.16816.F32.BF16 R12, R136.reuse, R20, R12 ;  /* 0x00000014880c723c */ /* 0x040fe6000004180c */
[C---:B------:R-:W-:Y:S02]  /*109d0*/  FMUL.FTZ R100, R2.reuse, R100 ;  /* 0x0000006402647220 */ /* 0x040fe40000410000 */
[----:B------:R-:W-:Y:S02]  /*109e0*/  FMUL.FTZ R101, R2, R101 ;  /* 0x0000006502657220 */ /* 0x000fe40000410000 */
[----:B------:R-:W-:Y:S01]  /*109f0*/  FMUL.FTZ R102, R0, R102 ;  /* 0x0000006600667220 */ /* 0x000fe20000410000 */
        /* <DEDUP_REMOVED lines=14> */
[C---:B-1----:R-:W-:Y:S03]  /*10ae0*/  HMMA.16816.F32.BF16 R20, R136.reuse, R28, R20 ;  /* 0x0000001c8814723c */ /* 0x042fe60000041814 */
[----:B------:R-:W-:Y:S01]  /*10af0*/  FMUL.FTZ R25, R2, R157 ;  /* 0x0000009d02197220 */ /* 0x000fe20000410000 */
[----:B------:R-:W-:Y:S01]  /*10b00*/  MOV R156, R51 ;  /* 0x00000033009c7202 */ /* 0x000fe20000000f00 */
[----:B------:R-:W-:Y:S01]  /*10b10*/  FMUL.FTZ R51, R0, R183 ;  /* 0x000000b700337220 */ /* 0x000fe20000410000 */
[----:B------:R-:W-:Y:S01]  /*10b20*/  MOV R157, R195 ;  /* 0x000000c3009d7202 */ /* 0x000fe20000000f00 */
[C---:B------:R-:W-:Y:S01]  /*10b30*/  FMUL.FTZ R29, R2.reuse, R161 ;  /* 0x000000a1021d7220 */ /* 0x040fe20000410000 */
[----:B------:R-:W-:Y:S01]  /*10b40*/  MOV R161, R150 ;  /* 0x0000009600a17202 */ /* 0x000fe20000000f00 */
[C---:B------:R-:W-:Y:S01]  /*10b50*/  FMUL.FTZ R104, R2.reuse, R104 ;  /* 0x0000006802687220 */ /* 0x040fe20000410000 */
[C---:B------:R-:W-:Y:S03]  /*10b60*/  HMMA.16816.F32.BF16 R24, R136.reuse, R30, R24 ;  /* 0x0000001e8818723c */ /* 0x040fe60000041818 */
[----:B------:R-:W-:Y:S01]  /*10b70*/  FMUL.FTZ R28, R2, R160 ;  /* 0x000000a0021c7220 */ /* 0x000fe20000410000 */
[----:B------:R-:W-:Y:S01]  /*10b80*/  MOV R200, R42 ;  /* 0x0000002a00c87202 */ /* 0x000fe20000000f00 */
[C---:B------:R-:W-:Y:S01]  /*10b90*/  FMUL.FTZ R42, R0.reuse, R174 ;  /* 0x000000ae002a7220 */ /* 0x040fe20000410000 */
[----:B------:R-:W-:Y:S01]  /*10ba0*/  MOV R160, R50 ;  /* 0x0000003200a07202 */ /* 0x000fe20000000f00 */
[C---:B------:R-:W-:Y:S01]  /*10bb0*/  FMUL.FTZ R30, R0.reuse, R162 ;  /* 0x000000a2001e7220 */ /* 0x040fe20000410000 */
[----:B------:R-:W-:Y:S01]  /*10bc0*/  MOV R162, R149 ;  /* 0x0000009500a27202 */ /* 0x000fe20000000f00 */
[C---:B------:R-:W-:Y:S01]  /*10bd0*/  FMUL.FTZ R31, R0.reuse, R163 ;  /* 0x000000a3001f7220 */ /* 0x040fe20000410000 */
[----:B------:R-:W1:Y:S02]  /*10be0*/  LDSM.16.MT88.4 R148, [R219+0x3100] ;  /* 0x00310000db94783b */ /* 0x000e640000004200 */
[----:B------:R-:W-:Y:S01]  /*10bf0*/  MOV R163, R152 ;  /* 0x0000009800a37202 */ /* 0x000fe20000000f00 */
[C---:B------:R-:W-:Y:S01]  /*10c00*/  FMUL.FTZ R50, R0.reuse, R182 ;  /* 0x000000b600327220 */ /* 0x040fe20000410000 */
[----:B------:R-:W-:Y:S01]  /*10c10*/  MOV R152, R43 ;  /* 0x0000002b00987202 */ /* 0x000fe20000000f00 */
[----:B------:R-:W-:Y:S01]  /*10c20*/  FMUL.FTZ R43, R0, R175 ;  /* 0x000000af002b7220 */ /* 0x000fe20000410000 */
[C---:B---3--:R-:W-:Y:S03]  /*10c30*/  HMMA.16816.F32.BF16 R28, R136.reuse, R36, R28 ;  /* 0x00000024881c723c */ /* 0x048fe6000004181c */
[----:B------:R-:W-:Y:S01]  /*10c40*/  FMUL.FTZ R105, R2, R105 ;  /* 0x0000006902697220 */ /* 0x000fe20000410000 */
[----:B------:R-:W-:Y:S01]  /*10c50*/  MOV R158, R135 ;  /* 0x00000087009e7202 */ /* 0x000fe20000000f00 */
[----:B------:R-:W-:Y:S01]  /*10c60*/  FMUL.FTZ R106, R0, R106 ;  /* 0x0000006a006a7220 */ /* 0x000fe20000410000 */
[----:B------:R-:W-:Y:S01]  /*10c70*/  MOV R195, R49 ;  /* 0x0000003100c37202 */ /* 0x000fe20000000f00 */
[C---:B------:R-:W-:Y:S01]  /*10c80*/  FMUL.FTZ R49, R2.reuse, R181 ;  /* 0x000000b502317220 */ /* 0x040fe20000410000 */
[C---:B------:R-:W-:Y:S04]  /*10c90*/  HMMA.16816.F32.BF16 R32, R136.reuse, R38, R32 ;  /* 0x000000268820723c */ /* 0x040fe80000041820 */
[----:B------:R-:W-:Y:S01]  /*10ca0*/  FMUL.FTZ R37, R2, R169 ;  /* 0x000000a902257220 */ /* 0x000fe20000410000 */
[----:B------:R-:W-:Y:S01]  /*10cb0*/  MOV R135, R210 ;  /* 0x000000d200877202 */ /* 0x000fe20000000f00 */
[----:B------:R3:W-:Y:S01]  /*10cc0*/  MUFU.EX2 R169, R134 ;  /* 0x0000008600a97308 */ /* 0x0007e20000000800 */
[C---:B------:R-:W-:Y:S02]  /*10cd0*/  FMUL.FTZ R38, R0.reuse, R170 ;  /* 0x000000aa00267220 */ /* 0x040fe40000410000 */
[----:B------:R-:W-:Y:S03]  /*10ce0*/  FMUL.FTZ R39, R0, R171 ;  /* 0x000000ab00277220 */ /* 0x000fe60000410000 */
[----:B------:R-:W-:Y:S01]  /*10cf0*/  FMUL.FTZ R36, R2, R168 ;  /* 0x000000a802247220 */ /* 0x000fe20000410000 */
[----:B------:R-:W-:Y:S01]  /*10d00*/  MOV R168, R211 ;  /* 0x000000d300a87202 */ /* 0x000fe20000000f00 */
[----:B------:R-:W-:Y:S02]  /*10d10*/  FMUL.FTZ R107, R0, R107 ;  /* 0x0000006b006b7220 */ /* 0x000fe40000410000 */
[C---:B------:R-:W-:Y:S02]  /*10d20*/  FMUL.FTZ R108, R2.reuse, R108 ;  /* 0x0000006c026c7220 */ /* 0x040fe40000410000 */
[C---:B------:R-:W-:Y:S01]  /*10d30*/  FMUL.FTZ R109, R2.reuse, R109 ;  /* 0x0000006d026d7220 */ /* 0x040fe20000410000 */
[C---:B------:R-:W-:Y:S03]  /*10d40*/  HMMA.16816.F32.BF16 R36, R136.reuse, R44, R36 ;  /* 0x0000002c8824723c */ /* 0x040fe60000041824 */
        /* <DEDUP_REMOVED lines=8> */
[--C-:B---3--:R-:W-:Y:S02]  /*10dd0*/  FFMA.FTZ R134, R202, c[0x0][0x2d0], -R194.reuse ;  /* 0x0000b400ca867a23 */ /* 0x108fe400000108c2 */
[----:B------:R-:W-:Y:S02]  /*10de0*/  FMUL.FTZ R48, R2, R180 ;  /* 0x000000b402307220 */ /* 0x000fe40000410000 */
[C---:B------:R-:W-:Y:S02]  /*10df0*/  FMUL.FTZ R47, R0.reuse, R179 ;  /* 0x000000b3002f7220 */ /* 0x040fe40000410000 */
[----:B------:R3:W4:Y:S03]  /*10e00*/  MUFU.EX2 R179, R134 ;  /* 0x0000008600b37308 */ /* 0x0007260000000800 */
[C---:B------:R-:W-:Y:S02]  /*10e10*/  FMUL.FTZ R46, R0.reuse, R178 ;  /* 0x000000b2002e7220 */ /* 0x040fe40000410000 */
[----:B------:R-:W-:Y:S02]  /*10e20*/  FMUL.FTZ R111, R0, R111 ;  /* 0x0000006f006f7220 */ /* 0x000fe40000410000 */
[C---:B------:R-:W-:Y:S02]  /*10e30*/  FMUL.FTZ R112, R2.reuse, R112 ;  /* 0x0000007002707220 */ /* 0x040fe40000410000 */
[----:B------:R-:W-:Y:S01]  /*10e40*/  FMUL.FTZ R113, R2, R113 ;  /* 0x0000007102717220 */ /* 0x000fe20000410000 */
[C---:B------:R-:W-:Y:S03]  /*10e50*/  HMMA.16816.F32.BF16 R44, R136.reuse, R140, R44 ;  /* 0x0000008c882c723c */ /* 0x040fe6000004182c */
[C---:B------:R-:W-:Y:S02]  /*10e60*/  FMUL.FTZ R114, R0.reuse, R114 ;  /* 0x0000007200727220 */ /* 0x040fe40000410000 */
[----:B------:R-:W-:Y:S02]  /*10e70*/  FMUL.FTZ R115, R0, R115 ;  /* 0x0000007300737220 */ /* 0x000fe40000410000 */
[C---:B------:R-:W-:Y:S01]  /*10e80*/  FMUL.FTZ R116, R2.reuse, R116 ;  /* 0x0000007402747220 */ /* 0x040fe20000410000 */
[C---:B------:R-:W-:Y:S01]  /*10e90*/  HMMA.16816.F32.BF16 R48, R136.reuse, R142, R48 ;  /* 0x0000008e8830723c */ /* 0x040fe20000041830 */
[----:B------:R-:W4:Y:S03]  /*10ea0*/  LDSM.16.MT88.4 R140, [R217+0x6100] ;  /* 0x00610000d98c783b */ /* 0x000f260000004200 */
[----:B------:R-:W-:Y:S02]  /*10eb0*/  FMUL.FTZ R117, R2, R117 ;  /* 0x0000007502757220 */ /* 0x000fe40000410000 */
[--C-:B---3--:R-:W-:Y:S02]  /*10ec0*/  FFMA.FTZ R134, R203, c[0x0][0x2d0], -R3.reuse ;  /* 0x0000b400cb867a23 */ /* 0x108fe40000010803 */
[C---:B--2---:R-:W-:Y:S02]  /*10ed0*/  HMMA.16816.F32.BF16 R52, R136.reuse, R144, R52 ;  /* 0x000000908834723c */ /* 0x044fe40000041834 */
[----:B------:R2:W-:Y:S02]  /*10ee0*/  MUFU.EX2 R213, R134 ;  /* 0x0000008600d57308 */ /* 0x0005e40000000800 */
[C---:B------:R-:W-:Y:S02]  /*10ef0*/  FMUL.FTZ R118, R0.reuse, R118 ;  /* 0x0000007600767220 */ /* 0x040fe40000410000 */
[----:B------:R-:W-:Y:S02]  /*10f00*/  FMUL.FTZ R119, R0, R119 ;  /* 0x0000007700777220 */ /* 0x000fe40000410000 */
        /* <DEDUP_REMOVED lines=9> */
[--C-:B--2---:R-:W-:Y:S02]  /*10fa0*/  FFMA.FTZ R134, R204, c[0x0][0x2d0], -R3.reuse ;  /* 0x0000b400cc867a23 */ /* 0x104fe40000010803 */
[C---:B------:R-:W-:Y:S02]  /*10fb0*/  FMUL.FTZ R124, R2.reuse, R124 ;  /* 0x0000007c027c7220 */ /* 0x040fe40000410000 */
[----:B------:R2:W1:Y:S01]  /*10fc0*/  MUFU.EX2 R212, R134 ;  /* 0x0000008600d47308 */ /* 0x0004620000000800 */
[C---:B----4-:R-:W-:Y:S03]  /*10fd0*/  HMMA.16816.F32.BF16 R68, R136.reuse, R140, R68 ;  /* 0x0000008c8844723c */ /* 0x050fe60000041844 */
[----:B------:R-:W-:Y:S02]  /*10fe0*/  FMUL.FTZ R125, R2, R125 ;  /* 0x0000007d027d7220 */ /* 0x000fe40000410000 */
[C---:B------:R-:W-:Y:S02]  /*10ff0*/  FMUL.FTZ R126, R0.reuse, R126 ;  /* 0x0000007e007e7220 */ /* 0x040fe40000410000 */
[----:B------:R-:W-:Y:S01]  /*11000*/  FMUL.FTZ R127, R0, R127 ;  /* 0x0000007f007f7220 */ /* 0x000fe20000410000 */
[C---:B------:R-:W-:Y:S01]  /*11010*/  HMMA.16816.F32.BF16 R72, R136.reuse, R142, R72 ;  /* 0x0000008e8848723c */ /* 0x040fe20000041848 */
[----:B------:R-:W4:Y:S03]  /*11020*/  LDSM.16.MT88.4 R140, [R219+0x6100] ;  /* 0x00610000db8c783b */ /* 0x000f260000004200 */
[C---:B------:R-:W-:Y:S02]  /*11030*/  FMUL.FTZ R128, R2.reuse, R128 ;  /* 0x0000008002807220 */ /* 0x040fe40000410000 */
[----:B------:R-:W-:Y:S02]  /*11040*/  FMUL.FTZ R129, R2, R129 ;  /* 0x0000008102817220 */ /* 0x000fe40000410000 */
[C---:B---3--:R-:W-:Y:S04]  /*11050*/  HMMA.16816.F32.BF16 R76, R136.reuse, R144, R76 ;  /* 0x00000090884c723c */ /* 0x048fe8000004184c */
[C---:B------:R-:W-:Y:S02]  /*11060*/  FMUL.FTZ R130, R0.reuse, R130 ;  /* 0x0000008200827220 */ /* 0x040fe40000410000 */
[----:B------:R-:W-:Y:S02]  /*11070*/  FMUL.FTZ R131, R0, R131 ;  /* 0x0000008300837220 */ /* 0x000fe40000410000 */
[C---:B------:R-:W-:Y:S01]  /*11080*/  HMMA.16816.F32.BF16 R80, R136.reuse, R146, R80 ;  /* 0x000000928850723c */ /* 0x040fe20000041850 */
[----:B------:R-:W3:Y:S03]  /*11090*/  LDSM.16.MT88.4 R144, [R217+0x9100] ;  /* 0x00910000d990783b */ /* 0x000ee60000004200 */
[--C-:B--2---:R-:W-:Y:S02]  /*110a0*/  FFMA.FTZ R134, R205, c[0x0][0x2d0], -R194.reuse ;  /* 0x0000b400cd867a23 */ /* 0x104fe400000108c2 */
[--C-:B------:R-:W-:Y:S02]  /*110b0*/  FFMA.FTZ R135, R135, c[0x0][0x2d0], -R194.reuse ;  /* 0x0000b40087877a23 */ /* 0x100fe400000108c2 */
[C---:B-1----:R-:W-:Y:S01]  /*110c0*/  HMMA.16816.F32.BF16 R84, R136.reuse, R148, R84 ;  /* 0x000000948854723c */ /* 0x042fe20000041854 */
[----:B------:R1:W-:Y:S03]  /*110d0*/  MUFU.EX2 R178, R134 ;  /* 0x0000008600b27308 */ /* 0x0003e60000000800 */
[--C-:B------:R-:W-:Y:S04]  /*110e0*/  FFMA.FTZ R184, R184, c[0x0][0x2d0], -R3.reuse ;  /* 0x0000b400b8b87a23 */ /* 0x100fe80000010803 */
[C---:B------:R-:W-:Y:S01]  /*110f0*/  HMMA.16816.F32.BF16 R88, R136.reuse, R150, R88 ;  /* 0x000000968858723c */ /* 0x040fe20000041858 */
[----:B------:R-:W2:Y:S02]  /*11100*/  LDSM.16.MT88.4 R148, [R218+0x9100] ;  /* 0x00910000da94783b */ /* 0x000ea40000004200 */
[----:B------:R3:W-:Y:S05]  /*11110*/  MUFU.EX2 R171, R135 ;  /* 0x0000008700ab7308 */ /* 0x0007ea0000000800 */
[C---:B----4-:R-:W-:Y:S08]  /*11120*/  HMMA.16816.F32.BF16 R92, R136.reuse, R140, R92 ;  /* 0x0000008c885c723c */ /* 0x050ff0000004185c */
[C---:B------:R-:W-:Y:S01]  /*11130*/  HMMA.16816.F32.BF16 R96, R136.reuse, R142, R96 ;  /* 0x0000008e8860723c */ /* 0x040fe20000041860 */
[----:B------:R-:W4:Y:S03]  /*11140*/  LDSM.16.MT88.4 R140, [R220+0x9100] ;  /* 0x00910000dc8c783b */ /* 0x000f260000004200 */
[--C-:B-1----:R-:W-:Y:S04]  /*11150*/  FFMA.FTZ R134, R206, c[0x0][0x2d0], -R194.reuse ;  /* 0x0000b400ce867a23 */ /* 0x102fe800000108c2 */
[C---:B---3--:R-:W-:Y:S01]  /*11160*/  HMMA.16816.F32.BF16 R100, R136.reuse, R144, R100 ;  /* 0x000000908864723c */ /* 0x048fe20000041864 */
[----:B------:R1:W3:Y:S03]  /*11170*/  MUFU.EX2 R177, R134 ;  /* 0x0000008600b17308 */ /* 0x0002e60000000800 */
[--C-:B------:R-:W-:Y:S02]  /*11180*/  FFMA.FTZ R135, R195, c[0x0][0x2d0], -R194.reuse ;  /* 0x0000b400c3877a23 */ /* 0x100fe400000108c2 */
[--C-:B------:R-:W-:Y:S02]  /*11190*/  FFMA.FTZ R195, R197, c[0x0][0x2d0], -R194.reuse ;  /* 0x0000b400c5c37a23 */ /* 0x100fe400000108c2 */
[C---:B------:R-:W-:Y:S01]  /*111a0*/  HMMA.16816.F32.BF16 R104, R136.reuse, R146, R104 ;  /* 0x000000928868723c */ /* 0x040fe20000041868 */
[----:B------:R-:W3:Y:S03]  /*111b0*/  LDSM.16.MT88.4 R144, [R219+0x9100] ;  /* 0x00910000db90783b */ /* 0x000ee60000004200 */
[----:B------:R-:W-:Y:S04]  /*111c0*/  MUFU.EX2 R195, R195 ;  /* 0x000000c300c37308 */ /* 0x000fe80000000800 */
[C---:B--2---:R-:W-:Y:S08]  /*111d0*/  HMMA.16816.F32.BF16 R108, R136.reuse, R148, R108 ;  /* 0x00000094886c723c */ /* 0x044ff0000004186c */
[C---:B------:R-:W-:Y:S01]  /*111e0*/  HMMA.16816.F32.BF16 R112, R136.reuse, R150, R112 ;  /* 0x000000968870723c */ /* 0x040fe20000041870 */
[----:B------:R-:W2:Y:S03]  /*111f0*/  LDSM.16.MT88.4 R148, [R217+0x900] ;  /* 0x00090000d994783b */ /* 0x000ea60000004200 */
[--C-:B-1----:R-:W-:Y:S04]  /*11200*/  FFMA.FTZ R134, R207, c[0x0][0x2d0], -R3.reuse ;  /* 0x0000b400cf867a23 */ /* 0x102fe80000010803 */
[----:B------:R1:W-:Y:S01]  /*11210*/  MUFU.EX2 R211, R134 ;  /* 0x0000008600d37308 */ /* 0x0003e20000000800 */
[C---:B----4-:R-:W-:Y:S08]  /*11220*/  HMMA.16816.F32.BF16 R116, R136.reuse, R140, R116 ;  /* 0x0000008c8874723c */ /* 0x050ff00000041874 */
[C---:B------:R-:W-:Y:S01]  /*11230*/  HMMA.16816.F32.BF16 R120, R136.reuse, R142, R120 ;  /* 0x0000008e8878723c */ /* 0x040fe20000041878 */
[----:B------:R-:W4:Y:S07]  /*11240*/  LDSM.16.MT88.4 R140, [R218+0x900] ;  /* 0x00090000da8c783b */ /* 0x000f2e0000004200 */
[C---:B---3--:R-:W-:Y:S04]  /*11250*/  HMMA.16816.F32.BF16 R124, R136.reuse, R144, R124 ;  /* 0x00000090887c723c */ /* 0x048fe8000004187c */
[--C-:B-1----:R-:W-:Y:S04]  /*11260*/  FFMA.FTZ R134, R208, c[0x0][0x2d0], -R3.reuse ;  /* 0x0000b400d0867a23 */ /* 0x102fe80000010803 */
[----:B------:R-:W-:Y:S01]  /*11270*/  HMMA.16816.F32.BF16 R128, R136, R146, R128 ;  /* 0x000000928880723c */ /* 0x000fe20000041880 */
[----:B------:R-:W1:Y:S01]  /*11280*/  LDSM.16.MT88.4 R144, [R220+0x900] ;  /* 0x00090000dc90783b */ /* 0x000e620000004200 */
[----:B------:R-:W3:Y:S05]  /*11290*/  MUFU.EX2 R210, R134 ;  /* 0x0000008600d27308 */ /* 0x000eea0000000800 */
[----:B------:R-:W-:Y:S02]  /*112a0*/  F2FP.BF16.PACK_AB R136, R179, R169 ;  /* 0x000000a9b388723e */ /* 0x000fe400000010ff */
[----:B------:R-:W-:Y:S03]  /*112b0*/  F2FP.BF16.PACK_AB R137, R212, R213 ;  /* 0x000000d5d489723e */ /* 0x000fe600000010ff */
[----:B------:R-:W-:Y:S02]  /*112c0*/  F2FP.BF16.PACK_AB R138, R177, R178 ;  /* 0x000000b2b18a723e */ /* 0x000fe400000010ff */
[----:B---3--:R-:W-:Y:S01]  /*112d0*/  F2FP.BF16.PACK_AB R139, R210, R211 ;  /* 0x000000d3d28b723e */ /* 0x008fe200000010ff */
[--C-:B------:R-:W-:Y:S04]  /*112e0*/  FFMA.FTZ R134, R209, c[0x0][0x2d0], -R194.reuse ;  /* 0x0000b400d1867a23 */ /* 0x100fe800000108c2 */
[----:B------:R3:W-:Y:S02]  /*112f0*/  MUFU.EX2 R176, R134 ;  /* 0x0000008600b07308 */ /* 0x0007e40000000800 */
[C---:B--2---:R-:W-:Y:S08]  /*11300*/  HMMA.16816.F32.BF16 R4, R136.reuse, R148, R4 ;  /* 0x000000948804723c */ /* 0x044ff00000041804 */
[C---:B------:R-:W-:Y:S01]  /*11310*/  HMMA.16816.F32.BF16 R8, R136.reuse, R150, R8 ;  /* 0x000000968808723c */ /* 0x040fe20000041808 */
[----:B------:R-:W2:Y:S07]  /*11320*/  LDSM.16.MT88.4 R148, [R219+0x900] ;  /* 0x00090000db94783b */ /* 0x000eae0000004200 */
[C---:B----4-:R-:W-:Y:S04]  /*11330*/  HMMA.16816.F32.BF16 R12, R136.reuse, R140, R12 ;  /* 0x0000008c880c723c */ /* 0x050fe8000004180c */
[--C-:B---3--:R-:W-:Y:S04]  /*11340*/  FFMA.FTZ R134, R214, c[0x0][0x2d0], -R194.reuse ;  /* 0x0000b400d6867a23 */ /* 0x108fe800000108c2 */
        /* <DEDUP_REMOVED lines=8> */
[----:B------:R2:W-:Y:S01]  /*113d0*/  MUFU.EX2 R207, R134 ;  /* 0x0000008600cf7308 */ /* 0x0005e20000000800 */
[C---:B------:R-:W-:Y:S01]  /*113e0*/  HMMA.16816.F32.BF16 R32, R136.reuse, R150, R32 ;  /* 0x000000968820723c */ /* 0x040fe20000041820 */
[----:B------:R-:W4:Y:S07]  /*113f0*/  LDSM.16.MT88.4 R148, [R220+0x3900] ;  /* 0x00390000dc94783b */ /* 0x000f2e0000004200 */
[C---:B---3--:R-:W-:Y:S08]  /*11400*/  HMMA.16816.F32.BF16 R36, R136.reuse, R140, R36 ;  /* 0x0000008c8824723c */ /* 0x048ff00000041824 */
[C---:B------:R-:W-:Y:S01]  /*11410*/  HMMA.16816.F32.BF16 R40, R136.reuse, R142, R40 ;  /* 0x0000008e8828723c */ /* 0x040fe20000041828 */
[----:B------:R-:W3:Y:S03]  /*11420*/  LDSM.16.MT88.4 R140, [R219+0x3900] ;  /* 0x00390000db8c783b */ /* 0x000ee60000004200 */
[--C-:B--2---:R-:W-:Y:S04]  /*11430*/  FFMA.FTZ R134, R252, c[0x0][0x2d0], -R3.reuse ;  /* 0x0000b400fc867a23 */ /* 0x104fe80000010803 */
[C---:B-1----:R-:W-:Y:S01]  /*11440*/  HMMA.16816.F32.BF16 R44, R136.reuse, R144, R44 ;  /* 0x00000090882c723c */ /* 0x042fe2000004182c */
[----:B------:R1:W-:Y:S07]  /*11450*/  MUFU.EX2 R206, R134 ;  /* 0x0000008600ce7308 */ /* 0x0003ee0000000800 */
[C---:B------:R-:W-:Y:S01]  /*11460*/  HMMA.16816.F32.BF16 R48, R136.reuse, R146, R48 ;  /* 0x000000928830723c */ /* 0x040fe20000041830 */
[----:B------:R-:W2:Y:S07]  /*11470*/  LDSM.16.MT88.4 R144, [R217+0x6900] ;  /* 0x00690000d990783b */ /* 0x000eae0000004200 */
[C---:B----4-:R-:W-:Y:S08]  /*11480*/  HMMA.16816.F32.BF16 R52, R136.reuse, R148, R52 ;  /* 0x000000948834723c */ /* 0x050ff00000041834 */
[C---:B------:R-:W-:Y:S01]  /*11490*/  HMMA.16816.F32.BF16 R56, R136.reuse, R150, R56 ;  /* 0x000000968838723c */ /* 0x040fe20000041838 */
[----:B------:R-:W4:Y:S03]  /*114a0*/  LDSM.16.MT88.4 R148, [R218+0x6900] ;  /* 0x00690000da94783b */ /* 0x000f260000004200 */
[--C-:B-1----:R-:W-:Y:S04]  /*114b0*/  FFMA.FTZ R134, R173, c[0x0][0x2d0], -R194.reuse ;  /* 0x0000b400ad867a23 */ /* 0x102fe800000108c2 */
[C---:B---3--:R-:W-:Y:S01]  /*114c0*/  HMMA.16816.F32.BF16 R60, R136.reuse, R140, R60 ;  /* 0x0000008c883c723c */ /* 0x048fe2000004183c */
[----:B------:R1:W3:Y:S07]  /*114d0*/  MUFU.EX2 R174, R134 ;  /* 0x0000008600ae7308 */ /* 0x0002ee0000000800 */
[C---:B------:R-:W-:Y:S01]  /*114e0*/  HMMA.16816.F32.BF16 R64, R136.reuse, R142, R64 ;  /* 0x0000008e8840723c */ /* 0x040fe20000041840 */
[----:B------:R-:W3:Y:S07]  /*114f0*/  LDSM.16.MT88.4 R140, [R220+0x6900] ;  /* 0x00690000dc8c783b */ /* 0x000eee0000004200 */
        /* <DEDUP_REMOVED lines=10> */
[C---:B------:R-:W-:Y:S01]  /*115a0*/  HMMA.16816.F32.BF16 R88, R136.reuse, R142, R88 ;  /* 0x0000008e8858723c */ /* 0x040fe20000041858 */
[----:B------:R-:W1:Y:S01]  /*115b0*/  LDSM.16.MT88.4 R140, [R218+0x9900] ;  /* 0x00990000da8c783b */ /* 0x000e620000004200 */
[----:B------:R3:W1:Y:S06]  /*115c0*/  MUFU.EX2 R204, R134 ;  /* 0x0000008600cc7308 */ /* 0x00066c0000000800 */
[C---:B--2---:R-:W-:Y:S08]  /*115d0*/  HMMA.16816.F32.BF16 R92, R136.reuse, R144, R92 ;  /* 0x00000090885c723c */ /* 0x044ff0000004185c */
[C---:B------:R-:W-:Y:S01]  /*115e0*/  HMMA.16816.F32.BF16 R96, R136.reuse, R146, R96 ;  /* 0x000000928860723c */ /* 0x040fe20000041860 */
[----:B------:R-:W2:Y:S07]  /*115f0*/  LDSM.16.MT88.4 R144, [R220+0x9900] ;  /* 0x00990000dc90783b */ /* 0x000eae0000004200 */
[C---:B----4-:R-:W-:Y:S04]  /*11600*/  HMMA.16816.F32.BF16 R100, R136.reuse, R148, R100 ;  /* 0x000000948864723c */ /* 0x050fe80000041864 */
[--C-:B---3--:R-:W-:Y:S04]  /*11610*/  FFMA.FTZ R134, R167, c[0x0][0x2d0], -R194.reuse ;  /* 0x0000b400a7867a23 */ /* 0x108fe800000108c2 */
[----:B------:R3:W-:Y:S01]  /*11620*/  MUFU.EX2 R180, R134 ;  /* 0x0000008600b47308 */ /* 0x0007e20000000800 */
[C---:B------:R-:W-:Y:S01]  /*11630*/  HMMA.16816.F32.BF16 R104, R136.reuse, R150, R104 ;  /* 0x000000968868723c */ /* 0x040fe20000041868 */
[----:B------:R-:W4:Y:S07]  /*11640*/  LDSM.16.MT88.4 R148, [R219+0x9900] ;  /* 0x00990000db94783b */ /* 0x000f2e0000004200 */
[C---:B-1----:R-:W-:Y:S08]  /*11650*/  HMMA.16816.F32.BF16 R108, R136.reuse, R140, R108 ;  /* 0x0000008c886c723c */ /* 0x042ff0000004186c */
[C---:B------:R-:W-:Y:S01]  /*11660*/  HMMA.16816.F32.BF16 R112, R136.reuse, R142, R112 ;  /* 0x0000008e8870723c */ /* 0x040fe20000041870 */
[----:B------:R-:W1:Y:S03]  /*11670*/  LDSM.16.MT88.4 R140, [R217+0x1100] ;  /* 0x00110000d98c783b */ /* 0x000e660000004200 */
[--C-:B---3--:R-:W-:Y:S04]  /*11680*/  FFMA.FTZ R134, R166, c[0x0][0x2d0], -R194.reuse ;  /* 0x0000b400a6867a23 */ /* 0x108fe800000108c2 */
[C---:B--2---:R-:W-:Y:S01]  /*11690*/  HMMA.16816.F32.BF16 R116, R136.reuse, R144, R116 ;  /* 0x000000908874723c */ /* 0x044fe20000041874 */
[----:B------:R2:W3:Y:S07]  /*116a0*/  MUFU.EX2 R252, R134 ;  /* 0x0000008600fc7308 */ /* 0x0004ee0000000800 */
[C---:B------:R-:W-:Y:S01]  /*116b0*/  HMMA.16816.F32.BF16 R120, R136.reuse, R146, R120 ;  /* 0x000000928878723c */ /* 0x040fe20000041878 */
[----:B------:R-:W3:Y:S07]  /*116c0*/  LDSM.16.MT88.4 R144, [R218+0x1100] ;  /* 0x00110000da90783b */ /* 0x000eee0000004200 */
[C---:B----4-:R-:W-:Y:S08]  /*116d0*/  HMMA.16816.F32.BF16 R124, R136.reuse, R148, R124 ;  /* 0x00000094887c723c */ /* 0x050ff0000004187c */
[----:B------:R-:W-:Y:S01]  /*116e0*/  HMMA.16816.F32.BF16 R128, R136, R150, R128 ;  /* 0x000000968880723c */ /* 0x000fe20000041880 */
[----:B------:R-:W4:Y:S03]  /*116f0*/  LDSM.16.MT88.4 R148, [R220+0x1100] ;  /* 0x00110000dc94783b */ /* 0x000f260000004200 */
[--C-:B--2---:R-:W-:Y:S03]  /*11700*/  FFMA.FTZ R134, R200, c[0x0][0x2d0], -R3.reuse ;  /* 0x0000b400c8867a23 */ /* 0x104fe60000010803 */
[----:B------:R-:W-:Y:S01]  /*11710*/  F2FP.BF16.PACK_AB R138, R174, R171 ;  /* 0x000000abae8a723e */ /* 0x000fe200000010ff */
[----:B------:R2:W-:Y:S01]  /*11720*/  MUFU.EX2 R200, R134 ;  /* 0x0000008600c87308 */ /* 0x0005e20000000800 */
[----:B------:R-:W-:Y:S03]  /*11730*/  F2FP.BF16.PACK_AB R136, R170, R176 ;  /* 0x000000b0aa88723e */ /* 0x000fe600000010ff */
[----:B------:R-:W-:Y:S02]  /*11740*/  F2FP.BF16.PACK_AB R137, R206, R207 ;  /* 0x000000cfce89723e */ /* 0x000fe400000010ff */
[----:B------:R-:W-:Y:S07]  /*11750*/  F2FP.BF16.PACK_AB R139, R204, R203 ;  /* 0x000000cbcc8b723e */ /* 0x000fee00000010ff */
[C---:B-1----:R-:W-:Y:S08]  /*11760*/  HMMA.16816.F32.BF16 R4, R136.reuse, R140, R4 ;  /* 0x0000008c8804723c */ /* 0x042ff00000041804 */
[C---:B------:R-:W-:Y:S01]  /*11770*/  HMMA.16816.F32.BF16 R8, R136.reuse, R142, R8 ;  /* 0x0000008e8808723c */ /* 0x040fe20000041808 */
[----:B------:R-:W1:Y:S03]  /*11780*/  LDSM.16.MT88.4 R140, [R219+0x1100] ;  /* 0x00110000db8c783b */ /* 0x000e660000004200 */
[--C-:B--2---:R-:W-:Y:S04]  /*11790*/  FFMA.FTZ R134, R165, c[0x0][0x2d0], -R3.reuse ;  /* 0x0000b400a5867a23 */ /* 0x104fe80000010803 */
[C---:B---3--:R-:W-:Y:S01]  /*117a0*/  HMMA.16816.F32.BF16 R12, R136.reuse, R144, R12 ;  /* 0x00000090880c723c */ /* 0x048fe2000004180c */
[----:B------:R2:W3:Y:S07]  /*117b0*/  MUFU.EX2 R201, R134 ;  /* 0x0000008600c97308 */ /* 0x0004ee0000000800 */
[C---:B------:R-:W-:Y:S01]  /*117c0*/  HMMA.16816.F32.BF16 R16, R136.reuse, R146, R16 ;  /* 0x000000928810723c */ /* 0x040fe20000041810 */
[----:B------:R-:W3:Y:S07]  /*117d0*/  LDSM.16.MT88.4 R144, [R217+0x4100] ;  /* 0x00410000d990783b */ /* 0x000eee0000004200 */
[C---:B----4-:R-:W-:Y:S08]  /*117e0*/  HMMA.16816.F32.BF16 R20, R136.reuse, R148, R20 ;  /* 0x000000948814723c */ /* 0x050ff00000041814 */
[C---:B------:R-:W-:Y:S01]  /*117f0*/  HMMA.16816.F32.BF16 R24, R136.reuse, R150, R24 ;  /* 0x000000968818723c */ /* 0x040fe20000041818 */
[----:B------:R-:W4:Y:S03]  /*11800*/  LDSM.16.MT88.4 R148, [R218+0x4100] ;  /* 0x00410000da94783b */ /* 0x000f260000004200 */
[--C-:B--2---:R-:W-:Y:S04]  /*11810*/  FFMA.FTZ R134, R164, c[0x0][0x2d0], -R194.reuse ;  /* 0x0000b400a4867a23 */ /* 0x104fe800000108c2 */
[----:B------:R2:W-:Y:S01]  /*11820*/  MUFU.EX2 R215, R134 ;  /* 0x0000008600d77308 */ /* 0x0005e20000000800 */
[C---:B-1----:R-:W-:Y:S01]  /*11830*/  HMMA.16816.F32.BF16 R28, R136.reuse, R140, R28 ;  /* 0x0000008c881c723c */ /* 0x042fe2000004181c */
[----:B------:R-:W-:Y:S07]  /*11840*/  LDSM.16.MT88.4 R164, [R219+0x2900] ;  /* 0x00290000dba4783b */ /* 0x000fee0000004200 */
[C---:B------:R-:W-:Y:S01]  /*11850*/  HMMA.16816.F32.BF16 R32, R136.reuse, R142, R32 ;  /* 0x0000008e8820723c */ /* 0x040fe20000041820 */
[----:B------:R-:W1:Y:S07]  /*11860*/  LDSM.16.MT88.4 R140, [R220+0x4100] ;  /* 0x00410000dc8c783b */ /* 0x000e6e0000004200 */
[C---:B---3--:R-:W-:Y:S04]  /*11870*/  HMMA.16816.F32.BF16 R36, R136.reuse, R144, R36 ;  /* 0x000000908824723c */ /* 0x048fe80000041824 */
[--C-:B--2---:R-:W-:Y:S04]  /*11880*/  FFMA.FTZ R134, R163, c[0x0][0x2d0], -R194.reuse ;  /* 0x0000b400a3867a23 */ /* 0x104fe800000108c2 */
[C---:B------:R-:W-:Y:S01]  /*11890*/  HMMA.16816.F32.BF16 R40, R136.reuse, R146, R40 ;  /* 0x000000928828723c */ /* 0x040fe20000041828 */
[----:B------:R-:W2:Y:S01]  /*118a0*/  LDSM.16.MT88.4 R144, [R219+0x4100] ;  /* 0x00410000db90783b */ /* 0x000ea20000004200 */
[----:B------:R3:W2:Y:S06]  /*118b0*/  MUFU.EX2 R214, R134 ;  /* 0x0000008600d67308 */ /* 0x0006ac0000000800 */
[C---:B----4-:R-:W-:Y:S01]  /*118c0*/  HMMA.16816.F32.BF16 R44, R136.reuse, R148, R44 ;  /* 0x00000094882c723c */ /* 0x050fe2000004182c */
[----:B------:R-:W4:Y:S07]  /*118d0*/  LDL.LU R163, [R1+0x8] ;  /* 0x0000080001a37983 */ /* 0x000f2e0000300800 */
[C---:B------:R-:W-:Y:S01]  /*118e0*/  HMMA.16816.F32.BF16 R48, R136.reuse, R150, R48 ;  /* 0x000000968830723c */ /* 0x040fe20000041830 */
[----:B------:R-:W2:Y:S07]  /*118f0*/  LDSM.16.MT88.4 R148, [R217+0x7100] ;  /* 0x00710000d994783b */ /* 0x000eae0000004200 */
[C---:B-1----:R-:W-:Y:S04]  /*11900*/  HMMA.16816.F32.BF16 R52, R136.reuse, R140, R52 ;  /* 0x0000008c8834723c */ /* 0x042fe80000041834 */
[--C-:B---3--:R-:W-:Y:S04]  /*11910*/  FFMA.FTZ R134, R199, c[0x0][0x2d0], -R3.reuse ;  /* 0x0000b400c7867a23 */ /* 0x108fe80000010803 */
[----:B------:R1:W-:Y:S01]  /*11920*/  MUFU.EX2 R199, R134 ;  /* 0x0000008600c77308 */ /* 0x0003e20000000800 */
[C---:B------:R-:W-:Y:S01]  /*11930*/  HMMA.16816.F32.BF16 R56, R136.reuse, R142, R56 ;  /* 0x0000008e8838723c */ /* 0x040fe20000041838 */
[----:B------:R-:W3:Y:S07]  /*11940*/  LDSM.16.MT88.4 R140, [R218+0x7100] ;  /* 0x00710000da8c783b */ /* 0x000eee0000004200 */
[C---:B--2---:R-:W-:Y:S08]  /*11950*/  HMMA.16816.F32.BF16 R60, R136.reuse, R144, R60 ;  /* 0x00000090883c723c */ /* 0x044ff0000004183c */
[C---:B------:R-:W-:Y:S01]  /*11960*/  HMMA.16816.F32.BF16 R64, R136.reuse, R146, R64 ;  /* 0x000000928840723c */ /* 0x040fe20000041840 */
[----:B------:R-:W2:Y:S03]  /*11970*/  LDSM.16.MT88.4 R144, [R220+0x7100] ;  /* 0x00710000dc90783b */ /* 0x000ea60000004200 */
[--C-:B-1----:R-:W-:Y:S04]  /*11980*/  FFMA.FTZ R134, R162, c[0x0][0x2d0], -R3.reuse ;  /* 0x0000b400a2867a23 */ /* 0x102fe80000010803 */
[C---:B------:R-:W-:Y:S04]  /*11990*/  HMMA.16816.F32.BF16 R68, R136.reuse, R148, R68 ;  /* 0x000000948844723c */ /* 0x040fe80000041844 */
[----:B------:R-:W-:Y:S02]  /*119a0*/  MOV R162, R198 ;  /* 0x000000c600a27202 */ /* 0x000fe40000000f00 */
[----:B------:R1:W1:Y:S02]  /*119b0*/  MUFU.EX2 R198, R134 ;  /* 0x0000008600c67308 */ /* 0x0002640000000800 */
[C---:B------:R-:W-:Y:S01]  /*119c0*/  HMMA.16816.F32.BF16 R72, R136.reuse, R150, R72 ;  /* 0x000000968848723c */ /* 0x040fe20000041848 */
[----:B------:R-:W2:Y:S07]  /*119d0*/  LDSM.16.MT88.4 R148, [R219+0x7100] ;  /* 0x00710000db94783b */ /* 0x000eae0000004200 */
[C---:B---3--:R-:W-:Y:S08]  /*119e0*/  HMMA.16816.F32.BF16 R76, R136.reuse, R140, R76 ;  /* 0x0000008c884c723c */ /* 0x048ff0000004184c */
[C---:B------:R-:W-:Y:S01]  /*119f0*/  HMMA.16816.F32.BF16 R80, R136.reuse, R142, R80 ;  /* 0x0000008e8850723c */ /* 0x040fe20000041850 */
[----:B------:R-:W3:Y:S03]  /*11a00*/  LDSM.16.MT88.4 R140, [R217+0xa100] ;  /* 0x00a10000d98c783b */ /* 0x000ee60000004200 */
[--C-:B-1----:R-:W-:Y:S04]  /*11a10*/  FFMA.FTZ R134, R162, c[0x0][0x2d0], -R194.reuse ;  /* 0x0000b400a2867a23 */ /* 0x102fe800000108c2 */
[C---:B--2---:R-:W-:Y:S01]  /*11a20*/  HMMA.16816.F32.BF16 R84, R136.reuse, R144, R84 ;  /* 0x000000908854723c */ /* 0x044fe20000041854 */
[----:B------:R-:W2:Y:S01]  /*11a30*/  LDL.LU R162, [R1+0xc] ;  /* 0x00000c0001a27983 */ /* 0x000ea20000300800 */
[----:B------:R1:W-:Y:S06]  /*11a40*/  MUFU.EX2 R209, R134 ;  /* 0x0000008600d17308 */ /* 0x0003ec0000000800 */
[C---:B------:R-:W-:Y:S01]  /*11a50*/  HMMA.16816.F32.BF16 R88, R136.reuse, R146, R88 ;  /* 0x000000928858723c */ /* 0x040fe20000041858 */
[----:B------:R-:W3:Y:S07]  /*11a60*/  LDSM.16.MT88.4 R144, [R218+0xa100] ;  /* 0x00a10000da90783b */ /* 0x000eee0000004200 */
[C---:B------:R-:W-:Y:S08]  /*11a70*/  HMMA.16816.F32.BF16 R92, R136.reuse, R148, R92 ;  /* 0x00000094885c723c */ /* 0x040ff0000004185c */
[C---:B------:R-:W-:Y:S01]  /*11a80*/  HMMA.16816.F32.BF16 R96, R136.reuse, R150, R96 ;  /* 0x000000968860723c */ /* 0x040fe20000041860 */
[----:B------:R-:W3:Y:S03]  /*11a90*/  LDSM.16.MT88.4 R148, [R220+0xa100] ;  /* 0x00a10000dc94783b */ /* 0x000ee60000004200 */
[--C-:B-1----:R-:W-:Y:S01]  /*11aa0*/  FFMA.FTZ R134, R161, c[0x0][0x2d0], -R194.reuse ;  /* 0x0000b400a1867a23 */ /* 0x102fe200000108c2 */
[----:B------:R-:W-:Y:S02]  /*11ab0*/  MOV R161, R159 ;  /* 0x0000009f00a17202 */ /* 0x000fe40000000f00 */
[----:B------:R-:W-:Y:S01]  /*11ac0*/  MOV R159, R157 ;  /* 0x0000009d009f7202 */ /* 0x000fe20000000f00 */
[----:B------:R1:W-:Y:S01]  /*11ad0*/  MUFU.EX2 R208, R134 ;  /* 0x0000008600d07308 */ /* 0x0003e20000000800 */
[C---:B---3--:R-:W-:Y:S03]  /*11ae0*/  HMMA.16816.F32.BF16 R100, R136.reuse, R140, R100 ;  /* 0x0000008c8864723c */ /* 0x048fe60000041864 */
[----:B------:R-:W-:Y:S02]  /*11af0*/  MOV R157, R192 ;  /* 0x000000c0009d7202 */ /* 0x000fe40000000f00 */
[----:B------:R-:W-:Y:S03]  /*11b00*/  MOV R173, R161 ;  /* 0x000000a100ad7202 */ /* 0x000fe60000000f00 */
[C---:B------:R-:W-:Y:S01]  /*11b10*/  HMMA.16816.F32.BF16 R104, R136.reuse, R142, R104 ;  /* 0x0000008e8868723c */ /* 0x040fe20000041868 */
[----:B------:R-:W3:Y:S07]  /*11b20*/  LDSM.16.MT88.4 R140, [R219+0xa100] ;  /* 0x00a10000db8c783b */ /* 0x000eee0000004200 */
[C---:B------:R-:W-:Y:S04]  /*11b30*/  HMMA.16816.F32.BF16 R108, R136.reuse, R144, R108 ;  /* 0x00000090886c723c */ /* 0x040fe8000004186c */
[--C-:B-1----:R-:W-:Y:S04]  /*11b40*/  FFMA.FTZ R134, R152, c[0x0][0x2d0], -R3.reuse ;  /* 0x0000b40098867a23 */ /* 0x102fe80000010803 */
[C---:B------:R-:W-:Y:S01]  /*11b50*/  HMMA.16816.F32.BF16 R112, R136.reuse, R146, R112 ;  /* 0x000000928870723c */ /* 0x040fe20000041870 */
[----:B------:R-:W1:Y:S03]  /*11b60*/  LDSM.16.MT88.4 R144, [R217+0x1900] ;  /* 0x00190000d990783b */ /* 0x000e660000004200 */
[----:B------:R-:W-:Y:S02]  /*11b70*/  MOV R152, R193 ;  /* 0x000000c100987202 */ /* 0x000fe40000000f00 */
[----:B------:R3:W-:Y:S02]  /*11b80*/  MUFU.EX2 R193, R134 ;  /* 0x0000008600c17308 */ /* 0x0007e40000000800 */
[C---:B------:R-:W-:Y:S08]  /*11b90*/  HMMA.16816.F32.BF16 R116, R136.reuse, R148, R116 ;  /* 0x000000948874723c */ /* 0x040ff00000041874 */
[C---:B------:R-:W-:Y:S01]  /*11ba0*/  HMMA.16816.F32.BF16 R120, R136.reuse, R150, R120 ;  /* 0x000000968878723c */ /* 0x040fe20000041878 */
[----:B------:R-:W1:Y:S07]  /*11bb0*/  LDSM.16.MT88.4 R148, [R218+0x1900] ;  /* 0x00190000da94783b */ /* 0x000e6e0000004200 */
[C---:B---3--:R-:W-:Y:S04]  /*11bc0*/  HMMA.16816.F32.BF16 R124, R136.reuse, R140, R124 ;  /* 0x0000008c887c723c */ /* 0x048fe8000004187c */
[--C-:B------:R-:W-:Y:S01]  /*11bd0*/  FFMA.FTZ R134, R160, c[0x0][0x2d0], -R3.reuse ;  /* 0x0000b400a0867a23 */ /* 0x100fe20000010803 */
[----:B------:R-:W-:Y:S03]  /*11be0*/  MOV R160, R158 ;  /* 0x0000009e00a07202 */ /* 0x000fe60000000f00 */
[----:B------:R-:W-:Y:S01]  /*11bf0*/  HMMA.16816.F32.BF16 R128, R136, R142, R128 ;  /* 0x0000008e8880723c */ /* 0x000fe20000041880 */
[----:B------:R-:W3:Y:S01]  /*11c00*/  LDSM.16.MT88.4 R140, [R220+0x1900] ;  /* 0x00190000dc8c783b */ /* 0x000ee20000004200 */
[----:B------:R1:W-:Y:S02]  /*11c10*/  MUFU.EX2 R192, R134 ;  /* 0x0000008600c07308 */ /* 0x0003e40000000800 */
[----:B------:R-:W-:Y:S02]  /*11c20*/  MOV R158, R155 ;  /* 0x0000009b009e7202 */ /* 0x000fe40000000f00 */
[----:B------:R-:W-:Y:S02]  /*11c30*/  MOV R175, R160 ;  /* 0x000000a000af7202 */ /* 0x000fe40000000f00 */
[----:B------:R-:W-:Y:S04]  /*11c40*/  F2FP.BF16.PACK_AB R136, R252, R180 ;  /* 0x000000b4fc88723e */ /* 0x000fe800000010ff */
[----:B------:R-:W-:Y:S02]  /*11c50*/  F2FP.BF16.PACK_AB R137, R201, R200 ;  /* 0x000000c8c989723e */ /* 0x000fe400000010ff */
[----:B------:R-:W-:Y:S02]  /*11c60*/  F2FP.BF16.PACK_AB R138, R214, R215 ;  /* 0x000000d7d68a723e */ /* 0x000fe400000010ff */
[----:B------:R-:W-:Y:S02]  /*11c70*/  F2FP.BF16.PACK_AB R139, R198, R199 ;  /* 0x000000c7c68b723e */ /* 0x000fe400000010ff */
[----:B------:R-:W-:Y:S02]  /*11c80*/  MOV R160, R159 ;  /* 0x0000009f00a07202 */ /* 0x000fe40000000f00 */
[----:B------:R-:W-:Y:S03]  /*11c90*/  MOV R161, R158 ;  /* 0x0000009e00a17202 */ /* 0x000fe60000000f00 */
[C---:B-1----:R-:W-:Y:S03]  /*11ca0*/  HMMA.16816.F32.BF16 R4, R136.reuse, R144, R4 ;  /* 0x000000908804723c */ /* 0x042fe60000041804 */
[--C-:B------:R-:W-:Y:S01]  /*11cb0*/  FFMA.FTZ R134, R154, c[0x0][0x2d0], -R194.reuse ;  /* 0x0000b4009a867a23 */ /* 0x100fe200000108c2 */
[----:B------:R-:W-:Y:S03]  /*11cc0*/  MOV R181, R161 ;  /* 0x000000a100b57202 */ /* 0x000fe60000000f00 */
[----:B------:R1:W-:Y:S01]  /*11cd0*/  MUFU.EX2 R205, R134 ;  /* 0x0000008600cd7308 */ /* 0x0003e20000000800 */
[C---:B------:R-:W-:Y:S01]  /*11ce0*/  HMMA.16816.F32.BF16 R8, R136.reuse, R146, R8 ;  /* 0x000000928808723c */ /* 0x040fe20000041808 */
[----:B------:R-:W3:Y:S07]  /*11cf0*/  LDSM.16.MT88.4 R144, [R219+0x1900] ;  /* 0x00190000db90783b */ /* 0x000eee0000004200 */
[C---:B------:R-:W-:Y:S08]  /*11d00*/  HMMA.16816.F32.BF16 R12, R136.reuse, R148, R12 ;  /* 0x00000094880c723c */ /* 0x040ff0000004180c */
[C---:B------:R-:W-:Y:S01]  /*11d10*/  HMMA.16816.F32.BF16 R16, R136.reuse, R150, R16 ;  /* 0x000000968810723c */ /* 0x040fe20000041810 */
[----:B------:R-:W3:Y:S03]  /*11d20*/  LDSM.16.MT88.4 R148, [R217+0x4900] ;  /* 0x00490000d994783b */ /* 0x000ee60000004200 */
[--C-:B-1----:R-:W-:Y:S04]  /*11d30*/  FFMA.FTZ R134, R153, c[0x0][0x2d0], -R194.reuse ;  /* 0x0000b40099867a23 */ /* 0x102fe800000108c2 */
[C---:B---3--:R-:W-:Y:S01]  /*11d40*/  HMMA.16816.F32.BF16 R20, R136.reuse, R140, R20 ;  /* 0x0000008c8814723c */ /* 0x048fe20000041814 */
[----:B------:R1:W-:Y:S07]  /*11d50*/  MUFU.EX2 R202, R134 ;  /* 0x0000008600ca7308 */ /* 0x0003ee0000000800 */
[C---:B------:R-:W-:Y:S01]  /*11d60*/  HMMA.16816.F32.BF16 R24, R136.reuse, R142, R24 ;  /* 0x0000008e8818723c */ /* 0x040fe20000041818 */
[----:B------:R-:W3:Y:S07]  /*11d70*/  LDSM.16.MT88.4 R140, [R218+0x4900] ;  /* 0x00490000da8c783b */ /* 0x000eee0000004200 */
[C---:B------:R-:W-:Y:S08]  /*11d80*/  HMMA.16816.F32.BF16 R28, R136.reuse, R144, R28 ;  /* 0x00000090881c723c */ /* 0x040ff0000004181c */
[C---:B------:R-:W-:Y:S01]  /*11d90*/  HMMA.16816.F32.BF16 R32, R136.reuse, R146, R32 ;  /* 0x000000928820723c */ /* 0x040fe20000041820 */
[----:B------:R-:W4:Y:S03]  /*11da0*/  LDSM.16.MT88.4 R144, [R220+0x4900] ;  /* 0x00490000dc90783b */ /* 0x000f260000004200 */
[--C-:B-1----:R-:W-:Y:S04]  /*11db0*/  FFMA.FTZ R134, R191, c[0x0][0x2d0], -R3.reuse ;  /* 0x0000b400bf867a23 */ /* 0x102fe80000010803 */
[C---:B------:R-:W-:Y:S01]  /*11dc0*/  HMMA.16816.F32.BF16 R36, R136.reuse, R148, R36 ;  /* 0x000000948824723c */ /* 0x040fe20000041824 */
[----:B------:R1:W-:Y:S07]  /*11dd0*/  MUFU.EX2 R191, R134 ;  /* 0x0000008600bf7308 */ /* 0x0003ee0000000800 */
[C---:B------:R-:W-:Y:S01]  /*11de0*/  HMMA.16816.F32.BF16 R40, R136.reuse, R150, R40 ;  /* 0x000000968828723c */ /* 0x040fe20000041828 */
[----:B------:R-:W4:Y:S07]  /*11df0*/  LDSM.16.MT88.4 R148, [R219+0x4900] ;  /* 0x00490000db94783b */ /* 0x000f2e0000004200 */
[C---:B---3--:R-:W-:Y:S08]  /*11e00*/  HMMA.16816.F32.BF16 R44, R136.reuse, R140, R44 ;  /* 0x0000008c882c723c */ /* 0x048ff0000004182c */
[C---:B------:R-:W-:Y:S01]  /*11e10*/  HMMA.16816.F32.BF16 R48, R136.reuse, R142, R48 ;  /* 0x0000008e8830723c */ /* 0x040fe20000041830 */
[----:B------:R-:W3:Y:S03]  /*11e20*/  LDSM.16.MT88.4 R140, [R217+0x7900] ;  /* 0x00790000d98c783b */ /* 0x000ee60000004200 */
[----:B-1----:R-:W-:Y:S04]  /*11e30*/  FFMA.FTZ R134, R190, c[0x0][0x2d0], -R3 ;  /* 0x0000b400be867a23 */ /* 0x002fe80000010803 */
[----:B------:R1:W-:Y:S01]  /*11e40*/  MUFU.EX2 R190, R134 ;  /* 0x0000008600be7308 */ /* 0x0003e20000000800 */
[C---:B----4-:R-:W-:Y:S08]  /*11e50*/  HMMA.16816.F32.BF16 R52, R136.reuse, R144, R52 ;  /* 0x000000908834723c */ /* 0x050ff00000041834 */
[C---:B------:R-:W-:Y:S01]  /*11e60*/  HMMA.16816.F32.BF16 R56, R136.reuse, R146, R56 ;  /* 0x000000928838723c */ /* 0x040fe20000041838 */
[----:B------:R-:W4:Y:S03]  /*11e70*/  LDSM.16.MT88.4 R144, [R218+0x7900] ;  /* 0x00790000da90783b */ /* 0x000f260000004200 */
[----:B------:R-:W-:Y:S01]  /*11e80*/  FFMA.FTZ R2, R2, R163, R189 ;  /* 0x000000a302027223 */ /* 0x000fe200000100bd */
[----:B------:R-:W-:Y:S03]  /*11e90*/  MOV R163, R156 ;  /* 0x0000009c00a37202 */ /* 0x000fe60000000f00 */
[C---:B------:R-:W-:Y:S04]  /*11ea0*/  HMMA.16816.F32.BF16 R60, R136.reuse, R148, R60 ;  /* 0x00000094883c723c */ /* 0x040fe8000004183c */
[--C-:B-1----:R-:W-:Y:S04]  /*11eb0*/  FFMA.FTZ R134, R152, c[0x0][0x2d0], -R194.reuse ;  /* 0x0000b40098867a23 */ /* 0x102fe800000108c2 */
[C---:B------:R-:W-:Y:S01]  /*11ec0*/  HMMA.16816.F32.BF16 R64, R136.reuse, R150, R64 ;  /* 0x000000968840723c */ /* 0x040fe20000041840 */
[----:B------:R-:W1:Y:S01]  /*11ed0*/  LDSM.16.MT88.4 R148, [R220+0x7900] ;  /* 0x00790000dc94783b */ /* 0x000e620000004200 */
[----:B------:R-:W-:Y:S02]  /*11ee0*/  MUFU.EX2 R197, R134 ;  /* 0x0000008600c57308 */ /* 0x000fe40000000800 */
[----:B------:R-:W-:Y:S04]  /*11ef0*/  FFMA.FTZ R194, R196, c[0x0][0x2d0], -R194 ;  /* 0x0000b400c4c27a23 */ /* 0x000fe800000108c2 */
[C---:B---3--:R-:W-:Y:S01]  /*11f00*/  HMMA.16816.F32.BF16 R68, R136.reuse, R140, R68 ;  /* 0x0000008c8844723c */ /* 0x048fe20000041844 */
[----:B------:R-:W-:Y:S03]  /*11f10*/  LDSM.16.MT88.4 R152, [R220+0x2100] ;  /* 0x00210000dc98783b */ /* 0x000fe60000004200 */
[----:B------:R-:W-:Y:S04]  /*11f20*/  MUFU.EX2 R194, R194 ;  /* 0x000000c200c27308 */ /* 0x000fe80000000800 */
[C---:B------:R-:W-:Y:S01]  /*11f30*/  HMMA.16816.F32.BF16 R72, R136.reuse, R142, R72 ;  /* 0x0000008e8848723c */ /* 0x040fe20000041848 */
[----:B------:R-:W3:Y:S05]  /*11f40*/  LDSM.16.MT88.4 R140, [R219+0x7900] ;  /* 0x00790000db8c783b */ /* 0x000eea0000004200 */
[----:B------:R-:W3:Y:S02]  /*11f50*/  MUFU.EX2 R196, R135 ;  /* 0x0000008700c47308 */ /* 0x000ee40000000800 */
[C---:B----4-:R-:W-:Y:S08]  /*11f60*/  HMMA.16816.F32.BF16 R76, R136.reuse, R144, R76 ;  /* 0x00000090884c723c */ /* 0x050ff0000004184c */
[C---:B------:R-:W-:Y:S01]  /*11f70*/  HMMA.16816.F32.BF16 R80, R136.reuse, R146, R80 ;  /* 0x000000928850723c */ /* 0x040fe20000041850 */
[----:B------:R-:W4:Y:S01]  /*11f80*/  LDSM.16.MT88.4 R144, [R217+0xa900] ;  /* 0x00a90000d990783b */ /* 0x000f220000004200 */
[----:B------:R3:W-:Y:S06]  /*11f90*/  MUFU.EX2 R135, R184 ;  /* 0x000000b800877308 */ /* 0x0007ec0000000800 */
[C---:B-1----:R-:W-:Y:S08]  /*11fa0*/  HMMA.16816.F32.BF16 R84, R136.reuse, R148, R84 ;  /* 0x000000948854723c */ /* 0x042ff00000041854 */
[C---:B------:R-:W-:Y:S01]  /*11fb0*/  HMMA.16816.F32.BF16 R88, R136.reuse, R150, R88 ;  /* 0x000000968858723c */ /* 0x040fe20000041858 */
[----:B------:R-:W1:Y:S07]  /*11fc0*/  LDSM.16.MT88.4 R148, [R218+0xa900] ;  /* 0x00a90000da94783b */ /* 0x000e6e0000004200 */
[C---:B---3--:R-:W-:Y:S04]  /*11fd0*/  HMMA.16816.F32.BF16 R92, R136.reuse, R140, R92 ;  /* 0x0000008c885c723c */ /* 0x048fe8000004185c */
[----:B------:R-:W-:Y:S04]  /*11fe0*/  F2FP.BF16.PACK_AB R184, R196, R197 ;  /* 0x000000c5c4b8723e */ /* 0x000fe800000010ff */
[C---:B------:R-:W-:Y:S01]  /*11ff0*/  HMMA.16816.F32.BF16 R96, R136.reuse, R142, R96 ;  /* 0x0000008e8860723c */ /* 0x040fe20000041860 */
[----:B------:R-:W3:Y:S03]  /*12000*/  LDSM.16.MT88.4 R140, [R220+0xa900] ;  /* 0x00a90000dc8c783b */ /* 0x000ee60000004200 */
[----:B--2---:R-:W-:Y:S01]  /*12010*/  FFMA.FTZ R168, R0, R162, R186 ;  /* 0x000000a200a87223 */ /* 0x004fe200000100ba */
[----:B------:R-:W-:Y:S01]  /*12020*/  MOV R162, R157 ;  /* 0x0000009d00a27202 */ /* 0x000fe20000000f00 */
[--C-:B------:R-:W-:Y:S01]  /*12030*/  FFMA.FTZ R0, R163, c[0x0][0x2d0], -R3.reuse ;  /* 0x0000b400a3007a23 */ /* 0x100fe20000010803 */
[----:B------:R-:W-:Y:S01]  /*12040*/  F2FP.BF16.PACK_AB R186, R194, R195 ;  /* 0x000000c3c2ba723e */ /* 0x000fe200000010ff */
[C---:B----4-:R-:W-:Y:S01]  /*12050*/  HMMA.16816.F32.BF16 R100, R136.reuse, R144, R100 ;  /* 0x000000908864723c */ /* 0x050fe20000041864 */
[----:B------:R-:W-:Y:S01]  /*12060*/  LDSM.16.MT88.4 R156, [R218+0x5100] ;  /* 0x00510000da9c783b */ /* 0x000fe20000004200 */
[----:B------:R2:W-:Y:S02]  /*12070*/  MUFU.EX2 R189, R0 ;  /* 0x0000000000bd7308 */ /* 0x0005e40000000800 */
[----:B------:R-:W-:Y:S04]  /*12080*/  MOV R172, R162 ;  /* 0x000000a200ac7202 */ /* 0x000fe80000000f00 */
[C---:B------:R-:W-:Y:S01]  /*12090*/  HMMA.16816.F32.BF16 R104, R136.reuse, R146, R104 ;  /* 0x000000928868723c */ /* 0x040fe20000041868 */
[----:B------:R-:W4:Y:S07]  /*120a0*/  LDSM.16.MT88.4 R144, [R219+0xa900] ;  /* 0x00a90000db90783b */ /* 0x000f2e0000004200 */
[C---:B-1----:R-:W-:Y:S08]  /*120b0*/  HMMA.16816.F32.BF16 R108, R136.reuse, R148, R108 ;  /* 0x00000094886c723c */ /* 0x042ff0000004186c */
[C---:B------:R-:W-:Y:S01]  /*120c0*/  HMMA.16816.F32.BF16 R112, R136.reuse, R150, R112 ;  /* 0x000000968870723c */ /* 0x040fe20000041870 */
[----:B------:R-:W1:Y:S03]  /*120d0*/  LDSM.16.MT88.4 R148, [R217+0x2100] ;  /* 0x00210000d994783b */ /* 0x000e660000004200 */
[--C-:B--2---:R-:W-:Y:S02]  /*120e0*/  FFMA.FTZ R0, R188, c[0x0][0x2d0], -R3.reuse ;  /* 0x0000b400bc007a23 */ /* 0x104fe40000010803 */
[----:B------:R-:W-:Y:S02]  /*120f0*/  FFMA.FTZ R3, R185, c[0x0][0x2d0], -R3 ;  /* 0x0000b400b9037a23 */ /* 0x000fe40000010803 */
[C---:B---3--:R-:W-:Y:S01]  /*12100*/  HMMA.16816.F32.BF16 R116, R136.reuse, R140, R116 ;  /* 0x0000008c8874723c */ /* 0x048fe20000041874 */
[----:B------:R2:W3:Y:S07]  /*12110*/  MUFU.EX2 R188, R0 ;  /* 0x0000000000bc7308 */ /* 0x0004ee0000000800 */
[C---:B------:R-:W-:Y:S01]  /*12120*/  HMMA.16816.F32.BF16 R120, R136.reuse, R142, R120 ;  /* 0x0000008e8878723c */ /* 0x040fe20000041878 */
[----:B------:R-:W1:Y:S02]  /*12130*/  LDSM.16.MT88.4 R140, [R218+0x2100] ;  /* 0x00210000da8c783b */ /* 0x000e640000004200 */
[----:B------:R1:W1:Y:S05]  /*12140*/  MUFU.EX2 R134, R3 ;  /* 0x0000000300867308 */ /* 0x00026a0000000800 */
[C---:B----4-:R-:W-:Y:S08]  /*12150*/  HMMA.16816.F32.BF16 R124, R136.reuse, R144, R124 ;  /* 0x00000090887c723c */ /* 0x050ff0000004187c */
[----:B------:R-:W-:Y:S01]  /*12160*/  HMMA.16816.F32.BF16 R128, R136, R146, R128 ;  /* 0x000000928880723c */ /* 0x000fe20000041880 */
[----:B------:R-:W4:Y:S03]  /*12170*/  LDSM.16.MT88.4 R144, [R219+0x2100] ;  /* 0x00210000db90783b */ /* 0x000f260000004200 */
[----:B--2---:R-:W-:Y:S01]  /*12180*/  FADD.FTZ R0, R160, R2 ;  /* 0x00000002a0007221 */ /* 0x004fe20000010000 */
[----:B---3--:R-:W-:Y:S01]  /*12190*/  F2FP.BF16.PACK_AB R185, R188, R189 ;  /* 0x000000bdbcb9723e */ /* 0x008fe200000010ff */
[----:B------:R-:W-:Y:S01]  /*121a0*/  FADD.FTZ R2, R175, R168 ;  /* 0x000000a8af027221 */ /* 0x000fe20000010000 */
[----:B------:R-:W-:Y:S01]  /*121b0*/  F2FP.BF16.PACK_AB R136, R208, R209 ;  /* 0x000000d1d088723e */ /* 0x000fe200000010ff */
[----:B------:R-:W-:Y:S01]  /*121c0*/  FADD.FTZ R0, R173, R0 ;  /* 0x00000000ad007221 */ /* 0x000fe20000010000 */
[----:B------:R-:W-:Y:S01]  /*121d0*/  F2FP.BF16.PACK_AB R137, R192, R193 ;  /* 0x000000c1c089723e */ /* 0x000fe200000010ff */
[----:B------:R-:W-:Y:S02]  /*121e0*/  LDSM.16.MT88.4 R160, [R220+0x2900] ;  /* 0x00290000dca0783b */ /* 0x000fe40000004200 */
[----:B------:R-:W-:Y:S01]  /*121f0*/  F2FP.BF16.PACK_AB R138, R202, R205 ;  /* 0x000000cdca8a723e */ /* 0x000fe200000010ff */
[----:B------:R-:W-:Y:S01]  /*12200*/  FADD.FTZ R0, R172, R0 ;  /* 0x00000000ac007221 */ /* 0x000fe20000010000 */
[----:B------:R-:W-:Y:S01]  /*12210*/  F2FP.BF16.PACK_AB R139, R190, R191 ;  /* 0x000000bfbe8b723e */ /* 0x000fe200000010ff */
[----:B------:R-:W-:Y:S01]  /*12220*/  FADD.FTZ R2, R187, R2 ;  /* 0x00000002bb027221 */ /* 0x000fe20000010000 */
[----:B------:R-:W-:Y:S02]  /*12230*/  MOV R168, R174 ;  /* 0x000000ae00a87202 */ /* 0x000fe40000000f00 */
[----:B------:R-:W-:Y:S01]  /*12240*/  LDSM.16.MT88.4 R172, [R217+0x5900] ;  /* 0x00590000d9ac783b */ /* 0x000fe20000004200 */
[----:B-1----:R-:W-:Y:S01]  /*12250*/  FADD.FTZ R3, R181, R2 ;  /* 0x00000002b5037221 */ /* 0x002fe20000010000 */
[----:B------:R-:W-:Y:S01]  /*12260*/  F2FP.BF16.PACK_AB R187, R134, R135 ;  /* 0x0000008786bb723e */ /* 0x000fe200000010ff */
[C---:B------:R-:W-:Y:S03]  /*12270*/  HMMA.16816.F32.BF16 R4, R136.reuse, R148, R4 ;  /* 0x000000948804723c */ /* 0x040fe60000041804 */
[----:B------:R-:W-:Y:S01]  /*12280*/  FADD.FTZ R2, R169, R0 ;  /* 0x00000000a9027221 */ /* 0x000fe20000010000 */
[----:B------:R-:W-:Y:S02]  /*12290*/  MOV R0, R180 ;  /* 0x000000b400007202 */ /* 0x000fe40000000f00 */
[----:B------:R-:W-:Y:S02]  /*122a0*/  LDSM.16.MT88.4 R180, [R218+0x5900] ;  /* 0x00590000dab4783b */ /* 0x000fe40000004200 */
[C---:B------:R-:W-:Y:S06]  /*122b0*/  HMMA.16816.F32.BF16 R8, R136.reuse, R150, R8 ;  /* 0x000000968808723c */ /* 0x040fec0000041808 */
[----:B------:R-:W1:Y:S02]  /*122c0*/  LDSM.16.MT88.4 R148, [R217+0x5100] ;  /* 0x00510000d994783b */ /* 0x000e640000004200 */
[C---:B------:R-:W-:Y:S08]  /*122d0*/  HMMA.16816.F32.BF16 R12, R136.reuse, R140, R12 ;  /* 0x0000008c880c723c */ /* 0x040ff0000004180c */
[C---:B------:R-:W-:Y:S01]  /*122e0*/  HMMA.16816.F32.BF16 R16, R136.reuse, R142, R16 ;  /* 0x0000008e8810723c */ /* 0x040fe20000041810 */
[----:B------:R-:W2:Y:S07]  /*122f0*/  LDSM.16.MT88.4 R140, [R220+0x5100] ;  /* 0x00510000dc8c783b */ /* 0x000eae0000004200 */
[C---:B------:R-:W-:Y:S08]  /*12300*/  HMMA.16816.F32.BF16 R20, R136.reuse, R152, R20 ;  /* 0x000000988814723c */ /* 0x040ff00000041814 */
        /* <DEDUP_REMOVED lines=8> */
[C---:B------:R-:W-:Y:S08]  /*12390*/  HMMA.16816.F32.BF16 R44, R136.reuse, R156, R44 ;  /* 0x0000009c882c723c */ /* 0x040ff0000004182c */
[C---:B------:R-:W-:Y:S01]  /*123a0*/  HMMA.16816.F32.BF16 R48, R136.reuse, R158, R48 ;  /* 0x0000009e8830723c */ /* 0x040fe20000041830 */
[----:B------:R-:W1:Y:S07]  /*123b0*/  LDSM.16.MT88.4 R156, [R220+0x8100] ;  /* 0x00810000dc9c783b */ /* 0x000e6e0000004200 */
[C---:B--2---:R-:W-:Y:S08]  /*123c0*/  HMMA.16816.F32.BF16 R52, R136.reuse, R140, R52 ;  /* 0x0000008c8834723c */ /* 0x044ff00000041834 */
[C---:B------:R-:W-:Y:S01]  /*123d0*/  HMMA.16816.F32.BF16 R56, R136.reuse, R142, R56 ;  /* 0x0000008e8838723c */ /* 0x040fe20000041838 */
[----:B------:R-:W2:Y:S07]  /*123e0*/  LDSM.16.MT88.4 R140, [R219+0x8100] ;  /* 0x00810000db8c783b */ /* 0x000eae0000004200 */
[C---:B---3--:R-:W-:Y:S08]  /*123f0*/  HMMA.16816.F32.BF16 R60, R136.reuse, R152, R60 ;  /* 0x00000098883c723c */ /* 0x048ff0000004183c */
[C---:B------:R-:W-:Y:S01]  /*12400*/  HMMA.16816.F32.BF16 R64, R136.reuse, R154, R64 ;  /* 0x0000009a8840723c */ /* 0x040fe20000041840 */
[----:B------:R-:W-:Y:S07]  /*12410*/  LDSM.16.MT88.4 R152, [R218+0xb100] ;  /* 0x00b10000da98783b */ /* 0x000fee0000004200 */
[C---:B----4-:R-:W-:Y:S08]  /*12420*/  HMMA.16816.F32.BF16 R68, R136.reuse, R144, R68 ;  /* 0x000000908844723c */ /* 0x050ff00000041844 */
        /* <DEDUP_REMOVED lines=11> */
[C---:B---3--:R-:W-:Y:S08]  /*124e0*/  HMMA.16816.F32.BF16 R100, R136.reuse, R144, R100 ;  /* 0x000000908864723c */ /* 0x048ff00000041864 */
[C---:B------:R-:W-:Y:S08]  /*124f0*/  HMMA.16816.F32.BF16 R104, R136.reuse, R146, R104 ;  /* 0x000000928868723c */ /* 0x040ff00000041868 */
[C---:B------:R-:W-:Y:S08]  /*12500*/  HMMA.16816.F32.BF16 R108, R136.reuse, R152, R108 ;  /* 0x00000098886c723c */ /* 0x040ff0000004186c */
[C---:B------:R-:W-:Y:S01]  /*12510*/  HMMA.16816.F32.BF16 R112, R136.reuse, R154, R112 ;  /* 0x0000009a8870723c */ /* 0x040fe20000041870 */
[----:B------:R-:W3:Y:S07]  /*12520*/  LDSM.16.MT88.4 R152, [R218+0x2900] ;  /* 0x00290000da98783b */ /* 0x000eee0000004200 */
[C---:B-1----:R-:W-:Y:S08]  /*12530*/  HMMA.16816.F32.BF16 R116, R136.reuse, R148, R116 ;  /* 0x000000948874723c */ /* 0x042ff00000041874 */
[C---:B------:R-:W-:Y:S08]  /*12540*/  HMMA.16816.F32.BF16 R120, R136.reuse, R150, R120 ;  /* 0x000000968878723c */ /* 0x040ff00000041878 */
[C---:B----4-:R-:W-:Y:S08]  /*12550*/  HMMA.16816.F32.BF16 R124, R136.reuse, R156, R124 ;  /* 0x0000009c887c723c */ /* 0x050ff0000004187c */
[----:B------:R-:W-:Y:S08]  /*12560*/  HMMA.16816.F32.BF16 R128, R136, R158, R128 ;  /* 0x0000009e8880723c */ /* 0x000ff00000041880 */
[C---:B--2---:R-:W-:Y:S01]  /*12570*/  HMMA.16816.F32.BF16 R136, R184.reuse, R140, R4 ;  /* 0x0000008cb888723c */ /* 0x044fe20000041804 */
[----:B------:R-:W1:Y:S07]  /*12580*/  LDSM.16.MT88.4 R4, [R220+0x5900] ;  /* 0x00590000dc04783b */ /* 0x000e6e0000004200 */
[C---:B------:R-:W-:Y:S01]  /*12590*/  HMMA.16816.F32.BF16 R140, R184.reuse, R142, R8 ;  /* 0x0000008eb88c723c */ /* 0x040fe20000041808 */
[----:B------:R-:W2:Y:S07]  /*125a0*/  LDSM.16.MT88.4 R8, [R219+0x5900] ;  /* 0x00590000db08783b */ /* 0x000eae0000004200 */
[C---:B---3--:R-:W-:Y:S01]  /*125b0*/  HMMA.16816.F32.BF16 R144, R184.reuse, R152, R12 ;  /* 0x00000098b890723c */ /* 0x048fe2000004180c */
        /* <DEDUP_REMOVED lines=9> */
[C---:B------:R-:W-:Y:S07]  /*12650*/  HMMA.16816.F32.BF16 R164, R184.reuse, R166, R32 ;  /* 0x000000a6b8a4723c */ /* 0x040fee0000041820 */
[----:B------:R-:W-:Y:S02]  /*12660*/  MOV R34, R168 ;  /* 0x000000a800227202 */ /* 0x000fe40000000f00 */
[----:B------:R-:W-:Y:S03]  /*12670*/  MOV R33, R171 ;  /* 0x000000ab00217202 */ /* 0x000fe60000000f00 */
[----:B------:R-:W-:Y:S02]  /*12680*/  MOV R32, R170 ;  /* 0x000000aa00207202 */ /* 0x000fe40000000f00 */
[C---:B------:R-:W-:Y:S03]  /*12690*/  HMMA.16816.F32.BF16 R168, R184.reuse, R172, R36 ;  /* 0x000000acb8a8723c */ /* 0x040fe60000041824 */
[----:B------:R-:W-:Y:S01]  /*126a0*/  MOV R35, R0 ;  /* 0x0000000000237202 */ /* 0x000fe20000000f00 */
[----:B------:R-:W-:Y:S03]  /*126b0*/  FADD.FTZ R0, R213, R3 ;  /* 0x00000003d5007221 */ /* 0x000fe60000010000 */
[----:B------:R-:W-:Y:S01]  /*126c0*/  MOV R36, R179 ;  /* 0x000000b300247202 */ /* 0x000fe20000000f00 */
[C---:B------:R-:W-:Y:S04]  /*126d0*/  HMMA.16816.F32.BF16 R172, R184.reuse, R174, R40 ;  /* 0x000000aeb8ac723c */ /* 0x040fe80000041828 */
[----:B------:R-:W-:Y:S01]  /*126e0*/  MOV R37, R178 ;  /* 0x000000b200257202 */ /* 0x000fe20000000f00 */
[----:B------:R-:W-:Y:S01]  /*126f0*/  FADD.FTZ R2, R36, R2 ;  /* 0x0000000224027221 */ /* 0x000fe20000010000 */
[----:B------:R-:W-:Y:S01]  /*12700*/  MOV R38, R177 ;  /* 0x000000b100267202 */ /* 0x000fe20000000f00 */
[----:B------:R-:W-:Y:S01]  /*12710*/  FADD.FTZ R0, R212, R0 ;  /* 0x00000000d4007221 */ /* 0x000fe20000010000 */
[----:B------:R-:W-:Y:S01]  /*12720*/  MOV R39, R176 ;  /* 0x000000b000277202 */ /* 0x000fe20000000f00 */
        /* <DEDUP_REMOVED lines=42> */
[----:B------:R-:W-:Y:S04]  /*129d0*/  FADD.FTZ R0, R191, R0 ;  /* 0x00000000bf007221 */ /* 0x000fe80000010000 */
        /* <DEDUP_REMOVED lines=11> */
[----:B------:R-:W-:Y:S01]  /*12a90*/  FADD.FTZ R0, R135, R3 ;  /* 0x0000000387007221 */ /* 0x000fe20000010000 */
[----:B------:R-:W-:Y:S01]  /*12aa0*/  MOV R135, R132 ;  /* 0x0000008400877202 */ /* 0x000fe20000000f00 */
[C---:B------:R-:W-:Y:S01]  /*12ab0*/  HMMA.16816.F32.BF16 R112, R184.reuse, R6, R112 ;  /* 0x00000006b870723c */ /* 0x040fe20000041870 */
[----:B------:R1:W-:Y:S03]  /*12ac0*/  STL [R1+0x8], R2 ;  /* 0x0000080201007387 */ /* 0x0003e60000100800 */
[----:B------:R-:W-:Y:S01]  /*12ad0*/  FADD.FTZ R0, R134, R0 ;  /* 0x0000000086007221 */ /* 0x000fe20000010000 */
[----:B------:R-:W-:Y:S03]  /*12ae0*/  MOV R134, R133 ;  /* 0x0000008500867202 */ /* 0x000fe60000000f00 */
[C---:B--2---:R-:W-:Y:S01]  /*12af0*/  HMMA.16816.F32.BF16 R116, R184.reuse, R8, R116 ;  /* 0x00000008b874723c */ /* 0x044fe20000041874 */
[----:B------:R1:W-:Y:S07]  /*12b00*/  STL [R1+0xc], R0 ;  /* 0x00000c0001007387 */ /* 0x0003ee0000100800 */
[C---:B------:R-:W-:Y:S08]  /*12b10*/  HMMA.16816.F32.BF16 R120, R184.reuse, R10, R120 ;  /* 0x0000000ab878723c */ /* 0x040ff00000041878 */
[C---:B---3--:R-:W-:Y:S08]  /*12b20*/  HMMA.16816.F32.BF16 R124, R184.reuse, R12, R124 ;  /* 0x0000000cb87c723c */ /* 0x048ff0000004187c */
[----:B------:R-:W-:Y:S01]  /*12b30*/  HMMA.16816.F32.BF16 R128, R184, R14, R128 ;  /* 0x0000000eb880723c */ /* 0x000fe20000041880 */
[----:B------:R-:W-:-:S07]  /*12b40*/  @P0 BRA `(.L_x_1359) ;  /* 0xffffb2f000000947 */ /* 0x000fce000383ffff */
.L_x_1358:
[----:B------:R-:W2:Y:S04]  /*12b50*/  LDL.LU R4, [R1+0x8] ;  /* 0x0000080001047983 */ /* 0x000ea80000300800 */
        /* <DEDUP_REMOVED lines=156> */
.L_x_1348:
        /* <DEDUP_REMOVED lines=184> */
.L_x_1361:
        /* <DEDUP_REMOVED lines=150> */
.L_x_1363:
[----:B--234-:R-:W-:Y:S05]  /*14a00*/  BSYNC B0 ;  /* 0x0000000000007941 */ /* 0x01cfea0003800000 */
.L_x_1362:
        /* <DEDUP_REMOVED lines=30> */
.L_x_1365:
[----:B------:R-:W-:Y:S05]  /*14bf0*/  BSYNC B0 ;  /* 0x0000000000007941 */ /* 0x000fea0003800000 */
.L_x_1364:
        /* <DEDUP_REMOVED lines=30> */
.L_x_1367:
[----:B------:R-:W-:Y:S05]  /*14de0*/  BSYNC B0 ;  /* 0x0000000000007941 */ /* 0x000fea0003800000 */
.L_x_1366:
        /* <DEDUP_REMOVED lines=31> */
.L_x_1360:
        /* <DEDUP_REMOVED lines=19> */
.L_x_1368:
        /* <DEDUP_REMOVED lines=42> */
.L_x_1370:
[----:B------:R-:W-:Y:S05]  /*153b0*/  BSYNC B0 ;  /* 0x0000000000007941 */ /* 0x000fea0003800000 */
.L_x_1369:
        /* <DEDUP_REMOVED lines=73> */
.L_x_1372:
[----:B------:R-:W-:Y:S05]  /*15850*/  BSYNC B0 ;  /* 0x0000000000007941 */ /* 0x000fea0003800000 */
.L_x_1371:
        /* <DEDUP_REMOVED lines=27> */
.L_x_1374:
[----:B------:R-:W-:Y:S05]  /*15a10*/  BSYNC B0 ;  /* 0x0000000000007941 */ /* 0x000fea0003800000 */
.L_x_1373:
        /* <DEDUP_REMOVED lines=27> */
.L_x_1376:
[----:B------:R-:W-:Y:S05]  /*15bd0*/  BSYNC B0 ;  /* 0x0000000000007941 */ /* 0x000fea0003800000 */
.L_x_1375:
        /* <DEDUP_REMOVED lines=28> */
.L_x_1377:
        /* <DEDUP_REMOVED lines=14> */
.L_x_1551:


//--------------------- .text._ZN7cutlass13device_kernelIN5flash19enable_sm80_to_sm89INS1_16FlashAttnFwdSm80INS1_25CollectiveMainloopFwdSm80ILi8ELi1ELb0EN4cute5tupleIJNS5_1CILi128EEENS7_ILi48EEENS7_ILi256EEEEEELi256ENS_10bfloat16_tEfNS_4arch4Sm80ELb1ELb0ELb1ELb1ELb0ELb1ELb1ELb0EEENS1_21CollectiveEpilogueFwdINS6_IJS8_SA_S9_EEENS6_IJNS7_ILi1EEESI_SI_EEESC_SE_Li256ELb1ELb1ELb0ELb0EEENS1_19SingleTileSchedulerILb1ELb0ELb1ELi128EEEEEEEEEvNT_6ParamsE --------------------------
	.section	.text._ZN7cutlass13device_kernelIN5flash19enable_sm80_to_sm89INS1_16FlashAttnFwdSm80INS1_25CollectiveMainloopFwdSm80ILi8ELi1ELb0EN4cute5tupleIJNS5_1CILi128EEENS7_ILi48EEENS7_ILi256EEEEEELi256ENS_10bfloat16_tEfNS_4arch4Sm80ELb1ELb0ELb1ELb1ELb0ELb1ELb1ELb0EEENS1_21CollectiveEpilogueFwdINS6_IJS8_SA_S9_EEENS6_IJNS7_ILi1EEESI_SI_EEESC_SE_Li256ELb1ELb1ELb0ELb0EEENS1_19SingleTileSchedulerILb1ELb0ELb1ELi128EEEEEEEEEvNT_6ParamsE,"ax",@progbits
	.sectioninfo	@"SHI_REGISTERS=252"
	.align	128
.text._ZN7cutlass13device_kernelIN5flash19enable_sm80_to_sm89INS1_16FlashAttnFwdSm80INS1_25CollectiveMainloopFwdSm80ILi8ELi1ELb0EN4cute5tupleIJNS5_1CILi128EEENS7_ILi48EEENS7_ILi256EEEEEELi256ENS_10bfloat16_tEfNS_4arch4Sm80ELb1ELb0ELb1ELb1ELb0ELb1ELb1ELb0EEENS1_21CollectiveEpilogueFwdINS6_IJS8_SA_S9_EEENS6_IJNS7_ILi1EEESI_SI_EEESC_SE_Li256ELb1ELb1ELb0ELb0EEENS1_19SingleTileSchedulerILb1ELb0ELb1ELi128EEEEEEEEEvNT_6ParamsE:
        .type           _ZN7cutlass13device_kernelIN5flash19enable_sm80_to_sm89INS1_16FlashAttnFwdSm80INS1_25CollectiveMainloopFwdSm80ILi8ELi1ELb0EN4cute5tupleIJNS5_1CILi128EEENS7_ILi48EEENS7_ILi256EEEEEELi256ENS_10bfloat16_tEfNS_4arch4Sm80ELb1ELb0ELb1ELb1ELb0ELb1ELb1ELb0EEENS1_21CollectiveEpilogueFwdINS6_IJS8_SA_S9_EEENS6_IJNS7_ILi1EEESI_SI_EEESC_SE_Li256ELb1ELb1ELb0ELb0EEENS1_19SingleTileSchedulerILb1ELb0ELb1ELi128EEEEEEEEEvNT_6ParamsE,@function
        .size           _ZN7cutlass13device_kernelIN5flash19enable_sm80_to_sm89INS1_16FlashAttnFwdSm80INS1_25CollectiveMainloopFwdSm80ILi8ELi1ELb0EN4cute5tupleIJNS5_1CILi128EEENS7_ILi48EEENS7_ILi256EEEEEELi256ENS_10bfloat16_tEfNS_4arch4Sm80ELb1ELb0ELb1ELb1ELb0ELb1ELb1ELb0EEENS1_21CollectiveEpilogueFwdINS6_IJS8_SA_S9_EEENS6_IJNS7_ILi1EEESI_SI_EEESC_SE_Li256ELb1ELb1ELb0ELb0EEENS1_19SingleTileSchedulerILb1ELb0ELb1ELi128EEEEEEEEEvNT_6ParamsE,(.L_x_1552 - _ZN7cutlass13device_kernelIN5flash19enable_sm80_to_sm89INS1_16FlashAttnFwdSm80INS1_25CollectiveMainloopFwdSm80ILi8ELi1ELb0EN4cute5tupleIJNS5_1CILi128EEENS7_ILi48EEENS7_ILi256EEEEEELi256ENS_10bfloat16_tEfNS_4arch4Sm80ELb1ELb0ELb1ELb1ELb0ELb1ELb1ELb0EEENS1_21CollectiveEpilogueFwdINS6_IJS8_SA_S9_EEENS6_IJNS7_ILi1EEESI_SI_EEESC_SE_Li256ELb1ELb1ELb0ELb0EEENS1_19SingleTileSchedulerILb1ELb0ELb1ELi128EEEEEEEEEvNT_6ParamsE)
        .other          _ZN7cutlass13device_kernelIN5flash19enable_sm80_to_sm89INS1_16FlashAttnFwdSm80INS1_25CollectiveMainloopFwdSm80ILi8ELi1ELb0EN4cute5tupleIJNS5_1CILi128EEENS7_ILi48EEENS7_ILi256EEEEEELi256ENS_10bfloat16_tEfNS_4arch4Sm80ELb1ELb0ELb1ELb1ELb0ELb1ELb1ELb0EEENS1_21CollectiveEpilogueFwdINS6_IJS8_SA_S9_EEENS6_IJNS7_ILi1EEESI_SI_EEESC_SE_Li256ELb1ELb1ELb0ELb0EEENS1_19SingleTileSchedulerILb1ELb0ELb1ELi128EEEEEEEEEvNT_6ParamsE,@"STO_CUDA_ENTRY STV_DEFAULT"
_ZN7cutlass13device_kernelIN5flash19enable_sm80_to_sm89INS1_16FlashAttnFwdSm80INS1_25CollectiveMainloopFwdSm80ILi8ELi1ELb0EN4cute5tupleIJNS5_1CILi128EEENS7_ILi48EEENS7_ILi256EEEEEELi256ENS_10bfloat16_tEfNS_4arch4Sm80ELb1ELb0ELb1ELb1ELb0ELb1ELb1ELb0EEENS1_21CollectiveEpilogueFwdINS6_IJS8_SA_S9_EEENS6_IJNS7_ILi1EEESI_SI_EEESC_SE_Li256ELb1ELb1ELb0ELb0EEENS1_19SingleTileSchedulerILb1ELb0ELb1ELi128EEEEEEEEEvNT_6ParamsE:
[----:B------:R-:W-:Y:S02]  /*0000*/  MOV R1, c[0x0][0x28] ;  /* 0x00000a0000017a02 */ /* 0x000fe40000000f00 */
[----:B------:R-:W1:Y:S01]  /*0010*/  S2R R97, SR_TID.X ;  /* 0x0000000000617919 */ /* 0x000e620000002100 */
[----:B------:R-:W2:Y:S01]  /*0020*/  S2UR UR17, SR_CTAID.X ;  /* 0x00000000001179c3 */ /* 0x000ea20000002500 */
[----:B------:R-:W-:Y:S02]  /*0030*/  ULDC.64 UR26, c[0x0][0x118] ;  /* 0x00004600001a7ab9 */ /* 0x000fe40000000a00 */
[----:B------:R-:W3:Y:S05]  /*0040*/  S2R R5, SR_CTAID.Z ;  /* 0x0000000000057919 */ /* 0x000eea0000002700 */
[----:B------:R-:W4:Y:S01]  /*0050*/  S2UR UR24, SR_CTAID.Z ;  /* 0x00000000001879c3 */ /* 0x000f220000002700 */
[----:B-1----:R-:W-:-:S05]  /*0060*/  SHF.R.U32.HI R4, RZ, 0x5, R97 ;  /* 0x00000005ff047819 */ /* 0x002fca0000011661 */
[----:B------:R-:W1:Y:S02]  /*0070*/  SHFL.IDX PT, R0, R4, RZ, 0x1f ;  /* 0x00001fff04007589 */ /* 0x000e6400000e0000 */
[----:B-1----:R-:W-:Y:S02]  /*0080*/  ISETP.NE.AND P0, PT, R0, RZ, PT ;  /* 0x000000ff0000720c */ /* 0x002fe40003f05270 */
[----:B------:R-:W-:-:S05]  /*0090*/  MOV R0, 0x4 ;  /* 0x0000000400007802 */ /* 0x000fca0000000f00 */
[----:B---3--:R-:W-:-:S06]  /*00a0*/  IMAD.WIDE R2, R5, R0, c[0x0][0x568] ;  /* 0x00015a0005027625 */ /* 0x008fcc00078e0200 */
[----:B----4-:R-:W-:Y:S05]  /*00b0*/  @!P0 BRA `(.L_x_1378) ;  /* 0x0000017000008947 */ /* 0x010fea0003800000 */
[----:B--2---:R-:W-:-:S04]  /*00c0*/  ISETP.NE.U32.AND P0, PT, RZ, c[0x0][0x568], PT ;  /* 0x00015a00ff007a0c */ /* 0x004fc80003f05070 */
[----:B------:R-:W-:-:S13]  /*00d0*/  ISETP.NE.AND.EX P0, PT, RZ, c[0x0][0x56c], PT, P0 ;  /* 0x00015b00ff007a0c */ /* 0x000fda0003f05300 */
[----:B------:R-:W-:Y:S05]  /*00e0*/  @!P0 BRA `(.L_x_1379) ;  /* 0x0000003000008947 */ /* 0x000fea0003800000 */
[----:B------:R-:W2:Y:S02]  /*00f0*/  LDG.E R2, [R2.64] ;  /* 0x0000001a02027981 */ /* 0x000ea4000c1e1900 */
[----:B--2---:R1:W2:Y:S02]  /*0100*/  R2UR UR5, R2 ;  /* 0x00000000020573c2 */ /* 0x0042a400000e0000 */
[----:B-12---:R-:W-:Y:S05]  /*0110*/  BRA `(.L_x_1380) ;  /* 0x000000b000007947 */ /* 0x006fea0003800000 */
.L_x_1379:
[----:B------:R-:W-:-:S04]  /*0120*/  ISETP.NE.U32.AND P0, PT, RZ, c[0x0][0x560], PT ;  /* 0x00015800ff007a0c */ /* 0x000fc80003f05070 */
[----:B------:R-:W-:-:S13]  /*0130*/  ISETP.NE.AND.EX P0, PT, RZ, c[0x0][0x564], PT, P0 ;  /* 0x00015900ff007a0c */ /* 0x000fda0003f05300 */
[----:B------:R-:W-:Y:S05]  /*0140*/  @!P0 BRA `(.L_x_1381) ;  /* 0x0000007000008947 */ /* 0x000fea0003800000 */
[----:B------:R-:W-:-:S05]  /*0150*/  IMAD.WIDE R4, R5, R0, c[0x0][0x560] ;  /* 0x0001580005047625 */ /* 0x000fca00078e0200 */
[----:B------:R-:W2:Y:S04]  /*0160*/  LDG.E R3, [R4.64] ;  /* 0x0000001a04037981 */ /* 0x000ea8000c1e1900 */
[----:B------:R-:W3:Y:S01]  /*0170*/  LDG.E R2, [R4.64+0x4] ;  /* 0x0000041a04027981 */ /* 0x000ee2000c1e1900 */
[----:B--2---:R-:W1:Y:S08]  /*0180*/  R2UR UR4, R3 ;  /* 0x00000000030473c2 */ /* 0x004e7000000e0000 */
[----:B---3--:R-:W1:Y:S02]  /*0190*/  R2UR UR5, R2 ;  /* 0x00000000020573c2 */ /* 0x008e6400000e0000 */
[----:B-1----:R-:W-:Y:S01]  /*01a0*/  UIADD3 UR5, -UR4, UR5, URZ ;  /* 0x0000000504057290 */ /* 0x002fe2000fffe13f */
[----:B------:R-:W-:Y:S05]  /*01b0*/  BRA `(.L_x_1380) ;  /* 0x0000001000007947 */ /* 0x000fea0003800000 */
.L_x_1381:
[----:B------:R-:W-:Y:S02]  /*01c0*/  ULDC UR5, c[0x0][0x54c] ;  /* 0x0001530000057ab9 */ /* 0x000fe40000000800 */
.L_x_1380:
[----:B------:R-:W-:Y:S02]  /*01d0*/  ULDC UR4, c[0x0][0x548] ;  /* 0x0001520000047ab9 */ /* 0x000fe40000000800 */
[----:B------:R-:W-:-:S02]  /*01e0*/  USHF.L.U32 UR18, UR17, 0x7, URZ ;  /* 0x0000000711127899 */ /* 0x000fc4000800063f */
[----:B------:R-:W-:-:S04]  /*01f0*/  UIMAD UR4, UR5, UR4, URZ ;  /* 0x00000004050472a4 */ /* 0x000fc8000f8e023f */
[----:B------:R-:W-:-:S04]  /*0200*/  UISETP.GE.AND UP0, UPT, UR18, UR4, UPT ;  /* 0x000000041200728c */ /* 0x000fc8000bf06270 */
[----:B------:R-:W-:Y:S01]  /*0210*/  USEL UR24, UR24, 0xffffffff, !UP0 ;  /* 0xffffffff18187887 */ /* 0x000fe2000c000000 */
[----:B------:R-:W-:Y:S05]  /*0220*/  BRA `(.L_x_1382) ;  /* 0x0000016000007947 */ /* 0x000fea0003800000 */
.L_x_1378:
[----:B--2---:R-:W-:-:S04]  /*0230*/  ISETP.NE.U32.AND P0, PT, RZ, c[0x0][0x568], PT ;  /* 0x00015a00ff007a0c */ /* 0x004fc80003f05070 */
[----:B------:R-:W-:-:S13]  /*0240*/  ISETP.NE.AND.EX P0, PT, RZ, c[0x0][0x56c], PT, P0 ;  /* 0x00015b00ff007a0c */ /* 0x000fda0003f05300 */
[----:B------:R-:W-:Y:S05]  /*0250*/  @!P0 BRA `(.L_x_1383) ;  /* 0x0000003000008947 */ /* 0x000fea0003800000 */
[----:B------:R-:W2:Y:S02]  /*0260*/  LDG.E R2, [R2.64] ;  /* 0x0000001a02027981 */ /* 0x000ea4000c1e1900 */
[----:B--2---:R1:W2:Y:S02]  /*0270*/  R2UR UR5, R2 ;  /* 0x00000000020573c2 */ /* 0x0042a400000e0000 */
[----:B-12---:R-:W-:Y:S05]  /*0280*/  BRA `(.L_x_1384) ;  /* 0x000000b000007947 */ /* 0x006fea0003800000 */
.L_x_1383:
        /* <DEDUP_REMOVED lines=10> */
.L_x_1385:
[----:B------:R-:W-:Y:S02]  /*0330*/  ULDC UR5, c[0x0][0x54c] ;  /* 0x0001530000057ab9 */ /* 0x000fe40000000800 */
.L_x_1384:
[----:B------:R-:W-:Y:S02]  /*0340*/  ULDC UR4, c[0x0][0x548] ;  /* 0x0001520000047ab9 */ /* 0x000fe40000000800 */
[----:B------:R-:W-:-:S02]  /*0350*/  USHF.L.U32 UR18, UR17, 0x7, URZ ;  /* 0x0000000711127899 */ /* 0x000fc4000800063f */
[----:B------:R-:W-:-:S04]  /*0360*/  UIMAD UR4, UR5, UR4, URZ ;  /* 0x00000004050472a4 */ /* 0x000fc8000f8e023f */
[----:B------:R-:W-:-:S04]  /*0370*/  UISETP.GE.AND UP0, UPT, UR18, UR4, UPT ;  /* 0x000000041200728c */ /* 0x000fc8000bf06270 */
[----:B------:R-:W-:-:S06]  /*0380*/  USEL UR24, UR24, 0xffffffff, !UP0 ;  /* 0xffffffff18187887 */ /* 0x000fcc000c000000 */
.L_x_1382:
[----:B------:R-:W-:-:S13]  /*0390*/  ISETP.LE.AND P0, PT, RZ, UR24, PT ;  /* 0x00000018ff007c0c */ /* 0x000fda000bf03270 */
[----:B------:R-:W-:Y:S05]  /*03a0*/  @!P0 EXIT ;  /* 0x000000000000894d */ /* 0x000fea0003800000 */
[----:B------:R-:W-:Y:S01]  /*03b0*/  ISETP.NE.U32.AND P0, PT, RZ, c[0x0][0x370], PT ;  /* 0x0000dc00ff007a0c */ /* 0x000fe20003f05070 */
[----:B------:R-:W-:Y:S01]  /*03c0*/  IMAD.U32 R13, RZ, RZ, UR24 ;  /* 0x00000018ff0d7e24 */ /* 0x000fe2000f8e00ff */
[----:B------:R-:W-:Y:S01]  /*03d0*/  ISETP.NE.U32.AND P1, PT, RZ, c[0x0][0x360], PT ;  /* 0x0000d800ff007a0c */ /* 0x000fe20003f25070 */
[----:B------:R-:W-:Y:S01]  /*03e0*/  ULDC.64 UR4, c[0x0][0x358] ;  /* 0x0000d60000047ab9 */ /* 0x000fe20000000a00 */
[----:B------:R-:W-:Y:S01]  /*03f0*/  ISETP.NE.AND.EX P3, PT, RZ, c[0x0][0x374], PT, P0 ;  /* 0x0000dd00ff007a0c */ /* 0x000fe20003f65300 */
[----:B------:R-:W-:Y:S01]  /*0400*/  IMAD.U32 R15, RZ, RZ, UR24 ;  /* 0x00000018ff0f7e24 */ /* 0x000fe2000f8e00ff */
[----:B------:R-:W-:Y:S01]  /*0410*/  ISETP.NE.AND.EX P1, PT, RZ, c[0x0][0x364], PT, P1 ;  /* 0x0000d900ff007a0c */ /* 0x000fe20003f25310 */
[----:B------:R-:W-:Y:S01]  /*0420*/  UISETP.NE.U32.AND UP3, UPT, URZ, UR4, UPT ;  /* 0x000000043f00728c */ /* 0x000fe2000bf65070 */
[----:B------:R-:W-:Y:S01]  /*0430*/  ISETP.NE.U32.AND P2, PT, RZ, c[0x0][0x348], PT ;  /* 0x0000d200ff007a0c */ /* 0x000fe20003f45070 */
[----:B------:R-:W-:Y:S01]  /*0440*/  IMAD.U32 R11, RZ, RZ, UR24 ;  /* 0x00000018ff0b7e24 */ /* 0x000fe2000f8e00ff */
[----:B------:R-:W-:Y:S01]  /*0450*/  ISETP.NE.U32.AND P0, PT, RZ, c[0x0][0x350], PT ;  /* 0x0000d400ff007a0c */ /* 0x000fe20003f05070 */
[----:B------:R-:W-:Y:S01]  /*0460*/  IMAD.U32 R9, RZ, RZ, UR24 ;  /* 0x00000018ff097e24 */ /* 0x000fe2000f8e00ff */
[----:B------:R-:W-:-:S05]  /*0470*/  ISETP.NE.AND.EX P2, PT, RZ, c[0x0][0x34c], PT, P2 ;  /* 0x0000d300ff007a0c */ /* 0x000fca0003f45320 */
[C---:B------:R-:W-:Y:S01]  /*0480*/  @P3 IMAD.WIDE R12, R0.reuse, R13, c[0x0][0x370] ;  /* 0x0000dc00000c3625 */ /* 0x040fe200078e020d */
[----:B------:R-:W-:Y:S01]  /*0490*/  ISETP.NE.AND.EX P4, PT, RZ, c[0x0][0x354], PT, P0 ;  /* 0x0000d500ff007a0c */ /* 0x000fe20003f85300 */
[----:B------:R-:W-:Y:S02]  /*04a0*/  UISETP.NE.AND.EX UP3, UPT, URZ, UR5, UPT, UP3 ;  /* 0x000000053f00728c */ /* 0x000fe4000bf65330 */
[C---:B------:R-:W-:Y:S01]  /*04b0*/  @P1 IMAD.WIDE R14, R0.reuse, R15, c[0x0][0x360] ;  /* 0x0000d800000e1625 */ /* 0x040fe200078e020f */
[----:B------:R1:W2:Y:S03]  /*04c0*/  @P3 LDG.E R6, [R12.64] ;  /* 0x0000001a0c063981 */ /* 0x0002a6000c1e1900 */
[----:B------:R-:W-:Y:S01]  /*04d0*/  IMAD.U32 R3, RZ, RZ, UR24 ;  /* 0x00000018ff037e24 */ /* 0x000fe2000f8e00ff */
[----:B------:R-:W-:Y:S01]  /*04e0*/  PLOP3.LUT P0, PT, PT, PT, UP3, 0x80, 0x0 ;  /* 0x000000000000781c */ /* 0x000fe20003f0f038 */
[C---:B------:R-:W-:Y:S01]  /*04f0*/  IMAD.WIDE R10, R0.reuse, R11, c[0x0][0x348] ;  /* 0x0000d200000a7625 */ /* 0x040fe200078e020b */
[----:B------:R-:W3:Y:S03]  /*0500*/  @P1 LDG.E R2, [R14.64] ;  /* 0x0000001a0e021981 */ /* 0x000ee6000c1e1900 */
[----:B------:R-:W-:Y:S01]  /*0510*/  IMAD.MOV.U32 R106, RZ, RZ, RZ ;  /* 0x000000ffff6a7224 */ /* 0x000fe200078e00ff */
[----:B------:R-:W4:Y:S01]  /*0520*/  @P2 LDG.E R5, [R10.64] ;  /* 0x0000001a0a052981 */ /* 0x000f22000c1e1900 */
[----:B------:R-:W-:Y:S01]  /*0530*/  IMAD.WIDE R8, R0, R9, c[0x0][0x350] ;  /* 0x0000d40000087625 */ /* 0x000fe200078e0209 */
[----:B------:R-:W1:Y:S01]  /*0540*/  S2UR UR16, SR_CTAID.Y ;  /* 0x00000000001079c3 */ /* 0x000e620000002600 */
[----:B------:R-:W-:Y:S01]  /*0550*/  UMOV UR20, URZ ;  /* 0x0000003f00147c82 */ /* 0x000fe20008000000 */
[----:B------:R-:W-:-:S02]  /*0560*/  P2R R7, PR, RZ, 0x10 ;  /* 0x00000010ff077803 */ /* 0x000fc40000000000 */
[----:B------:R-:W4:Y:S01]  /*0570*/  @P4 LDG.E R4, [R8.64] ;  /* 0x0000001a08044981 */ /* 0x000f22000c1e1900 */
[----:B-1----:R-:W-:-:S05]  /*0580*/  IMAD.WIDE R12, R0, R3, c[0x0][0x358] ;  /* 0x0000d600000c7625 */ /* 0x002fca00078e0203 */
[----:B------:R1:W5:Y:S01]  /*0590*/  @P0 LDG.E R106, [R12.64] ;  /* 0x0000001a0c6a0981 */ /* 0x000362000c1e1900 */
[----:B------:R-:W-:Y:S02]  /*05a0*/  ULDC UR22, c[0x0][0x168] ;  /* 0x00005a0000167ab9 */ /* 0x000fe40000000800 */
[----:B------:R-:W-:Y:S02]  /*05b0*/  UMOV UR21, URZ ;  /* 0x0000003f00157c82 */ /* 0x000fe40008000000 */
[----:B------:R-:W-:Y:S02]  /*05c0*/  UMOV UR19, URZ ;  /* 0x0000003f00137c82 */ /* 0x000fe40008000000 */
[----:B------:R-:W-:Y:S02]  /*05d0*/  USHF.R.S32.HI UR15, URZ, 0x1f, UR16 ;  /* 0x0000001f3f0f7899 */ /* 0x000fe40008011410 */
[----:B------:R-:W-:Y:S02]  /*05e0*/  ULDC UR35, c[0x0][0x1d0] ;  /* 0x0000740000237ab9 */ /* 0x000fe40000000800 */
[----:B------:R-:W-:Y:S01]  /*05f0*/  ULDC UR4, c[0x0][0x228] ;  /* 0x00008a0000047ab9 */ /* 0x000fe20000000800 */
[----:B--2---:R1:W2:Y:S01]  /*0600*/  @P3 R2UR UR20, R6 ;  /* 0x00000000061433c2 */ /* 0x0042a200000e0000 */
[----:B------:R-:W-:-:S07]  /*0610*/  ISETP.NE.AND P3, PT, R7, RZ, PT ;  /* 0x000000ff0700720c */ /* 0x000fce0003f65270 */
[----:B---3--:R1:W3:Y:S08]  /*0620*/  @P1 R2UR UR22, R2 ;  /* 0x00000000021613c2 */ /* 0x0082f000000e0000 */
[----:B----4-:R1:W4:Y:S08]  /*0630*/  @P2 R2UR UR21, R5 ;  /* 0x00000000051523c2 */ /* 0x01033000000e0000 */
[----:B------:R1:W1:Y:S01]  /*0640*/  @P3 R2UR UR19, R4 ;  /* 0x00000000041333c2 */ /* 0x00026200000e0000 */
[----:B------:R-:W-:Y:S05]  /*0650*/  @P1 BRA `(.L_x_1386) ;  /* 0x0000006000001947 */ /* 0x000fea0003800000 */
[----:B--2---:R-:W-:Y:S05]  /*0660*/  @!P2 BRA `(.L_x_1386) ;  /* 0x000000500000a947 */ /* 0x004fea0003800000 */
[----:B-1----:R-:W2:Y:S04]  /*0670*/  LDG.E R2, [R10.64] ;  /* 0x0000001a0a027981 */ /* 0x002ea8000c1e1900 */
[----:B----4-:R-:W4:Y:S01]  /*0680*/  LDG.E R3, [R10.64+0x4] ;  /* 0x0000041a0a037981 */ /* 0x010f22000c1e1900 */
[----:B--23--:R-:W1:Y:S08]  /*0690*/  R2UR UR22, R2 ;  /* 0x00000000021673c2 */ /* 0x00ce7000000e0000 */
[----:B----4-:R-:W1:Y:S02]  /*06a0*/  R2UR UR5, R3 ;  /* 0x00000000030573c2 */ /* 0x010e6400000e0000 */
[----:B-1----:R-:W-:-:S06]  /*06b0*/  UIADD3 UR22, -UR22, UR5, URZ ;  /* 0x0000000516167290 */ /* 0x002fcc000fffe13f */
.L_x_1386:
[----:B--2---:R-:W-:-:S04]  /*06c0*/  ISETP.NE.U32.AND P1, PT, RZ, c[0x0][0x368], PT ;  /* 0x0000da00ff007a0c */ /* 0x004fc80003f25070 */
[----:B------:R-:W-:-:S13]  /*06d0*/  ISETP.NE.AND.EX P1, PT, RZ, c[0x0][0x36c], PT, P1 ;  /* 0x0000db00ff007a0c */ /* 0x000fda0003f25310 */
[----:B------:R-:W-:Y:S05]  /*06e0*/  @!P1 BRA `(.L_x_1387) ;  /* 0x0000005000009947 */ /* 0x000fea0003800000 */
[----:B------:R-:W-:-:S05]  /*06f0*/  MOV R3, UR24 ;  /* 0x0000001800037c02 */ /* 0x000fca0008000f00 */
[----:B-1----:R-:W-:-:S06]  /*0700*/  IMAD.WIDE R2, R0, R3, c[0x0][0x368] ;  /* 0x0000da0000027625 */ /* 0x002fcc00078e0203 */
[----:B------:R-:W2:Y:S02]  /*0710*/  LDG.E R2, [R2.64] ;  /* 0x0000001a02027981 */ /* 0x000ea4000c1e1900 */
[----:B--2---:R1:W2:Y:S02]  /*0720*/  R2UR UR35, R2 ;  /* 0x00000000022373c2 */ /* 0x0042a400000e0000 */
[----:B-12---:R-:W-:Y:S05]  /*0730*/  BRA `(.L_x_1388) ;  /* 0x0000006000007947 */ /* 0x006fea0003800000 */
.L_x_1387:
[----:B------:R-:W-:Y:S05]  /*0740*/  @!P3 BRA `(.L_x_1388) ;  /* 0x000000500000b947 */ /* 0x000fea0003800000 */
[----:B-1----:R-:W2:Y:S04]  /*0750*/  LDG.E R2, [R8.64] ;  /* 0x0000001a08027981 */ /* 0x002ea8000c1e1900 */
[----:B----4-:R-:W4:Y:S01]  /*0760*/  LDG.E R3, [R8.64+0x4] ;  /* 0x0000041a08037981 */ /* 0x010f22000c1e1900 */
[----:B--2---:R-:W1:Y:S08]  /*0770*/  R2UR UR35, R2 ;  /* 0x00000000022373c2 */ /* 0x004e7000000e0000 */
[----:B----4-:R-:W1:Y:S02]  /*0780*/  R2UR UR5, R3 ;  /* 0x00000000030573c2 */ /* 0x010e6400000e0000 */
[----:B-1----:R-:W-:-:S06]  /*0790*/  UIADD3 UR35, -UR35, UR5, URZ ;  /* 0x0000000523237290 */ /* 0x002fcc000fffe13f */
.L_x_1388:
[----:B-1----:R-:W2:Y:S04]  /*07a0*/  @P0 LDG.E R2, [R12.64] ;  /* 0x0000001a0c020981 */ /* 0x002ea8000c1e1900 */
[----:B----4-:R-:W4:Y:S01]  /*07b0*/  @P0 LDG.E R4, [R12.64+0x4] ;  /* 0x0000041a0c040981 */ /* 0x010f22000c1e1900 */
[----:B------:R-:W-:Y:S01]  /*07c0*/  ISETP.NE.U32.AND P1, PT, RZ, c[0x0][0x378], PT ;  /* 0x0000de00ff007a0c */ /* 0x000fe20003f25070 */
[----:B------:R-:W-:-:S02]  /*07d0*/  IMAD.U32 R3, RZ, RZ, UR24 ;  /* 0x00000018ff037e24 */ /* 0x000fc4000f8e00ff */
[----:B------:R-:W-:Y:S01]  /*07e0*/  IMAD.U32 R98, RZ, RZ, UR35 ;  /* 0x00000023ff627e24 */ /* 0x000fe2000f8e00ff */
[----:B------:R-:W-:-:S13]  /*07f0*/  ISETP.NE.AND.EX P1, PT, RZ, c[0x0][0x37c], PT, P1 ;  /* 0x0000df00ff007a0c */ /* 0x000fda0003f25310 */
[----:B------:R-:W-:-:S05]  /*0800*/  @P1 IMAD.WIDE R6, R0, R3, c[0x0][0x378] ;  /* 0x0000de0000061625 */ /* 0x000fca00078e0203 */
[----:B------:R1:W5:Y:S01]  /*0810*/  @P1 LDG.E R98, [R6.64] ;  /* 0x0000001a06621981 */ /* 0x000362000c1e1900 */
[----:B------:R-:W-:Y:S02]  /*0820*/  ULDC UR5, c[0x0][0x2c4] ;  /* 0x0000b10000057ab9 */ /* 0x000fe40000000800 */
[----:B------:R-:W-:Y:S02]  /*0830*/  UISETP.NE.AND UP2, UPT, UR5, 0x1, UPT ;  /* 0x000000010500788c */ /* 0x000fe4000bf45270 */
[----:B------:R-:W-:-:S09]  /*0840*/  UIADD3 UR5, -UR20, UR35, URZ ;  /* 0x0000002314057290 */ /* 0x000fd2000fffe13f */
[----:B------:R-:W-:Y:S01]  /*0850*/  @UP2 UIADD3 UR8, UR18, 0x7f, URZ ;  /* 0x0000007f12082890 */ /* 0x000fe2000fffe03f */
[----:B--2---:R-:W2:Y:S08]  /*0860*/  @P0 R2UR UR6, R2 ;  /* 0x00000000020603c2 */ /* 0x004eb000000e0000 */
[----:B----4-:R-:W2:Y:S02]  /*0870*/  @P0 R2UR UR7, R4 ;  /* 0x00000000040703c2 */ /* 0x010ea400000e0000 */
[----:B--2---:R-:W-:-:S03]  /*0880*/  @UP3 UIADD3 UR4, -UR6, UR7, URZ ;  /* 0x0000000706043290 */ /* 0x004fc6000fffe13f */
[----:B------:R-:W-:Y:S02]  /*0890*/  ULDC.64 UR6, c[0x0][0x2c8] ;  /* 0x0000b20000067ab9 */ /* 0x000fe40000000a00 */
[----:B------:R-:W-:Y:S02]  /*08a0*/  UIMAD.WIDE.U32 UR8, UR8, UR6, URZ ;  /* 0x00000006080872a5 */ /* 0x000fe4000f8e003f */
[----:B------:R-:W-:Y:S02]  /*08b0*/  UIADD3 UR14, UR5, UR4, URZ ;  /* 0x00000004050e7290 */ /* 0x000fe4000fffe03f */
[----:B------:R-:W-:Y:S02]  /*08c0*/  UIADD3 UR6, UR18, 0x7f, URZ ;  /* 0x0000007f12067890 */ /* 0x000fe4000fffe03f */
[----:B---3--:R-:W-:Y:S02]  /*08d0*/  UIADD3 UR12, UR14, 0x30, -UR22 ;  /* 0x000000300e0c7890 */ /* 0x008fe4000fffe816 */
[----:B------:R-:W-:-:S02]  /*08e0*/  @UP2 USHF.R.U32.HI UR6, URZ, UR7, UR9 ;  /* 0x000000073f062299 */ /* 0x000fc40008011609 */
[----:B------:R-:W-:Y:S02]  /*08f0*/  UIADD3 UR7, UR14, 0x2f, URZ ;  /* 0x0000002f0e077890 */ /* 0x000fe4000fffe03f */
[----:B------:R-:W-:Y:S02]  /*0900*/  UIADD3 UR6, UR12, UR6, URZ ;  /* 0x000000060c067290 */ /* 0x000fe4000fffe03f */
[----:B------:R-:W-:Y:S02]  /*0910*/  UIMAD.WIDE UR8, UR7, 0x2aaaaaab, URZ ;  /* 0x2aaaaaab070878a5 */ /* 0x000fe4000f8e023f */
[----:B------:R-:W-:Y:S02]  /*0920*/  UIMAD.WIDE UR6, UR6, 0x2aaaaaab, URZ ;  /* 0x2aaaaaab060678a5 */ /* 0x000fe4000f8e023f */
[----:B------:R-:W-:Y:S02]  /*0930*/  USHF.R.U32.HI UR13, URZ, 0x1f, UR9 ;  /* 0x0000001f3f0d7899 */ /* 0x000fe40008011609 */
[----:B------:R-:W-:-:S02]  /*0940*/  USHF.R.U32.HI UR6, URZ, 0x1f, UR7 ;  /* 0x0000001f3f067899 */ /* 0x000fc40008011607 */
[----:B------:R-:W-:Y:S02]  /*0950*/  ULEA.HI.SX32 UR13, UR9, UR13, 0x1d ;  /* 0x0000000d090d7291 */ /* 0x000fe4000f8fea3f */
[----:B------:R-:W-:-:S04]  /*0960*/  ULEA.HI.SX32 UR6, UR7, UR6, 0x1d ;  /* 0x0000000607067291 */ /* 0x000fc8000f8fea3f */
[----:B------:R-:W-:-:S04]  /*0970*/  UISETP.LT.AND UP0, UPT, UR13, UR6, UPT ;  /* 0x000000060d00728c */ /* 0x000fc8000bf01270 */
[----:B------:R-:W-:Y:S02]  /*0980*/  USEL UR7, UR13, UR6, UP0 ;  /* 0x000000060d077287 */ /* 0x000fe40008000000 */
[----:B------:R-:W-:Y:S02]  /*0990*/  UIADD3 UR6, -UR5, URZ, URZ ;  /* 0x0000003f05067290 */ /* 0x000fe4000fffe13f */
[----:B------:R-:W-:Y:S02]  /*09a0*/  UIMAD UR7, UR7, 0x30, -UR5 ;  /* 0x00000030070778a4 */ /* 0x000fe4000f8e0a05 */
[----:B------:R-:W-:Y:S02]  /*09b0*/  UISETP.LT.AND UP1, UPT, URZ, UR6, UPT ;  /* 0x000000063f00728c */ /* 0x000fe4000bf21270 */
[----:B------:R-:W-:Y:S02]  /*09c0*/  UISETP.LT.AND UP0, UPT, UR7, UR4, UPT ;  /* 0x000000040700728c */ /* 0x000fe4000bf01270 */
[----:B------:R-:W-:-:S02]  /*09d0*/  USEL UR6, URZ, UR6, !UP1 ;  /* 0x000000063f067287 */ /* 0x000fc4000c800000 */
[----:B------:R-:W-:Y:S02]  /*09e0*/  USEL UR7, UR7, UR4, UP0 ;  /* 0x0000000407077287 */ /* 0x000fe40008000000 */
[----:B------:R-:W-:Y:S02]  /*09f0*/  UIMAD.WIDE.U32 UR10, UR6, -0x55555555, URZ ;  /* 0xaaaaaaab060a78a5 */ /* 0x000fe4000f8e003f */
[----:B------:R-:W-:-:S11]  /*0a00*/  UISETP.GT.AND UP0, UPT, UR7, UR6, UPT ;  /* 0x000000060700728c */ /* 0x000fd6000bf04270 */
[----:B------:R-:W-:-:S04]  /*0a10*/  @UP0 UIADD3 UR7, UR7, 0x2f, URZ ;  /* 0x0000002f07070890 */ /* 0x000fc8000fffe03f */
[----:B------:R-:W-:Y:S02]  /*0a20*/  UIMAD.WIDE UR8, UR7, 0x2aaaaaab, URZ ;  /* 0x2aaaaaab070878a5 */ /* 0x000fe4000f8e023f */
[----:B------:R-:W-:Y:S02]  /*0a30*/  USHF.R.U32.HI UR7, URZ, 0x5, UR11 ;  /* 0x000000053f077899 */ /* 0x000fe4000801160b */
[----:B------:R-:W-:-:S05]  /*0a40*/  @UP0 USHF.R.U32.HI UR6, URZ, 0x1f, UR9 ;  /* 0x0000001f3f060899 */ /* 0x000fca0008011609 */
[----:B------:R-:W-:Y:S02]  /*0a50*/  UMOV UR5, UR7 ;  /* 0x0000000700057c82 */ /* 0x000fe40008000000 */
[----:B------:R-:W-:-:S04]  /*0a60*/  @UP0 ULEA.HI.SX32 UR5, UR9, UR6, 0x1d ;  /* 0x0000000609050291 */ /* 0x000fc8000f8fea3f */
[----:B------:R-:W-:-:S06]  /*0a70*/  UISETP.GT.AND UP0, UPT, UR5, UR7, UPT ;  /* 0x000000070500728c */ /* 0x000fcc000bf04270 */
[----:B------:R-:W-:-:S13]  /*0a80*/  PLOP3.LUT P0, PT, PT, PT, UP0, 0x80, 0x0 ;  /* 0x000000000000781c */ /* 0x000fda0003f0f008 */
[----:B------:R-:W-:Y:S05]  /*0a90*/  @!P0 BRA `(.L_x_1389) ;  /* 0x00006d7000008947 */ /* 0x000fea0003800000 */
[----:B-1----:R-:W-:Y:S01]  /*0aa0*/  SHF.R.S32.HI R6, RZ, 0x1f, R97 ;  /* 0x0000001fff067819 */ /* 0x002fe20000011461 */
[----:B------:R-:W-:Y:S02]  /*0ab0*/  UMOV UR30, 0x30 ;  /* 0x00000030001e7882 */ /* 0x000fe40000000000 */
[----:B------:R-:W-:Y:S01]  /*0ac0*/  ULDC.64 UR10, c[0x0][0x238] ;  /* 0x00008e00000a7ab9 */ /* 0x000fe20000000a00 */
[----:B------:R-:W-:Y:S01]  /*0ad0*/  LEA.HI R16, R6, R97, RZ, 0x3 ;  /* 0x0000006106107211 */ /* 0x000fe200078f18ff */
[----:B------:R-:W-:Y:S02]  /*0ae0*/  UIMAD.WIDE.U32 UR28, UR30, UR10, URZ ;  /* 0x0000000a1e1c72a5 */ /* 0x000fe4000f8e003f */
[----:B------:R-:W-:Y:S01]  /*0af0*/  UIADD3 UR6, UR5, -0x1, URZ ;  /* 0xffffffff05067890 */ /* 0x000fe2000fffe03f */
[----:B------:R-:W-:Y:S01]  /*0b00*/  SHF.R.S32.HI R137, RZ, 0x3, R16 ;  /* 0x00000003ff897819 */ /* 0x000fe20000011410 */
[----:B------:R-:W-:Y:S01]  /*0b10*/  ULDC.64 UR8, c[0x0][0x240] ;  /* 0x0000900000087ab9 */ /* 0x000fe20000000a00 */
[----:B------:R-:W-:Y:S01]  /*0b20*/  LOP3.LUT R16, R16, 0xfffffff8, RZ, 0xc0, !PT ;  /* 0xfffffff810107812 */ /* 0x000fe200078ec0ff */
[----:B------:R-:W-:Y:S01]  /*0b30*/  IMAD.U32 R2, RZ, RZ, UR28 ;  /* 0x0000001cff027e24 */ /* 0x000fe2000f8e00ff */
[----:B------:R-:W-:Y:S01]  /*0b40*/  SHF.R.S32.HI R101, RZ, 0x1f, R137 ;  /* 0x0000001fff657819 */ /* 0x000fe20000011489 */
[----:B------:R-:W-:Y:S01]  /*0b50*/  UIMAD UR5, UR6, -0x30, UR4 ;  /* 0xffffffd0060578a4 */ /* 0x000fe2000f8e0204 */
[----:B-----5:R-:W-:Y:S01]  /*0b60*/  IADD3 R107, P0, R137, R106, RZ ;  /* 0x0000006a896b7210 */ /* 0x020fe20007f1e0ff */
[----:B------:R-:W-:Y:S01]  /*0b70*/  IMAD.IADD R16, R97, 0x1, -R16 ;  /* 0x0000000161107824 */ /* 0x000fe200078e0a10 */
[----:B------:R-:W-:Y:S01]  /*0b80*/  UIMAD UR8, UR15, UR8, URZ ;  /* 0x000000080f0872a4 */ /* 0x000fe2000f8e023f */
[----:B------:R-:W-:Y:S01]  /*0b90*/  IMAD.MOV.U32 R100, RZ, RZ, R2 ;  /* 0x000000ffff647224 */ /* 0x000fe200078e0002 */
[----:B------:R-:W-:Y:S01]  /*0ba0*/  LEA.HI.X.SX32 R106, R106, R101, 0x1, P0 ;  /* 0x000000656a6a7211 */ /* 0x000fe200000f0eff */
[----:B------:R-:W-:Y:S01]  /*0bb0*/  IMAD.SHL.U32 R14, R16, 0x8, RZ ;  /* 0x00000008100e7824 */ /* 0x000fe200078e00ff */
[----:B------:R-:W-:Y:S01]  /*0bc0*/  UISETP.LT.AND UP0, UPT, UR5, 0x30, UPT ;  /* 0x000000300500788c */ /* 0x000fe2000bf01270 */
[----:B------:R-:W-:Y:S01]  /*0bd0*/  IMAD.U32 R2, RZ, RZ, UR16 ;  /* 0x00000010ff027e24 */ /* 0x000fe2000f8e00ff */
[----:B------:R-:W-:Y:S01]  /*0be0*/  USHF.R.S32.HI UR25, URZ, 0x1f, UR24 ;  /* 0x0000001f3f197899 */ /* 0x000fe20008011418 */
[----:B------:R-:W-:Y:S01]  /*0bf0*/  IMAD R8, R106, c[0x0][0x238], RZ ;  /* 0x00008e006a087a24 */ /* 0x000fe200078e02ff */
[----:B------:R-:W-:Y:S01]  /*0c00*/  SHF.R.S32.HI R15, RZ, 0x1f, R14 ;  /* 0x0000001fff0f7819 */ /* 0x000fe2000001140e */
[----:B------:R-:W-:Y:S01]  /*0c10*/  IMAD.U32 R3, RZ, RZ, UR29 ;  /* 0x0000001dff037e24 */ /* 0x000fe2000f8e00ff */
[----:B------:R-:W-:Y:S01]  /*0c20*/  UIMAD UR31, UR16, UR9, UR8 ;  /* 0x00000009101f72a4 */ /* 0x000fe2000f8e0208 */
[C---:B------:R-:W-:Y:S01]  /*0c30*/  IMAD R8, R107.reuse, c[0x0][0x23c], R8 ;  /* 0x00008f006b087a24 */ /* 0x040fe200078e0208 */
[----:B------:R-:W-:Y:S01]  /*0c40*/  USEL UR10, UR5, 0x30, UP0 ;  /* 0x00000030050a7887 */ /* 0x000fe20008000000 */
[----:B------:R-:W-:Y:S01]  /*0c50*/  IMAD.WIDE.U32 R4, R107, c[0x0][0x238], R14 ;  /* 0x00008e006b047a25 */ /* 0x000fe200078e000e */
[----:B------:R-:W-:Y:S01]  /*0c60*/  USEL UR23, UR24, URZ, !UP3 ;  /* 0x0000003f18177287 */ /* 0x000fe2000d800000 */
[----:B------:R-:W-:Y:S01]  /*0c70*/  ISETP.GE.AND P2, PT, R14, c[0x0][0x1d4], PT ;  /* 0x000075000e007a0c */ /* 0x000fe20003f46270 */
[----:B------:R-:W-:Y:S01]  /*0c80*/  USEL UR5, UR25, URZ, !UP3 ;  /* 0x0000003f19057287 */ /* 0x000fe2000d800000 */
[----:B------:R-:W-:Y:S01]  /*0c90*/  IMAD.IADD R9, R5, 0x1, R8 ;  /* 0x0000000105097824 */ /* 0x000fe200078e0208 */
[----:B------:R-:W-:Y:S01]  /*0ca0*/  ULDC.64 UR8, c[0x0][0x248] ;  /* 0x0000920000087ab9 */ /* 0x000fe20000000a00 */
[----:B------:R-:W-:Y:S01]  /*0cb0*/  IMAD.MOV.U32 R8, RZ, RZ, R4 ;  /* 0x000000ffff087224 */ /* 0x000fe200078e0004 */
[----:B------:R-:W-:Y:S01]  /*0cc0*/  UIMAD UR8, UR5, UR8, URZ ;  /* 0x00000008050872a4 */ /* 0x000fe2000f8e023f */
[----:B------:R-:W-:Y:S01]  /*0cd0*/  IMAD.U32 R142, RZ, RZ, UR23 ;  /* 0x00000017ff8e7e24 */ /* 0x000fe2000f8e00ff */
[----:B------:R-:W-:Y:S01]  /*0ce0*/  UIMAD UR11, UR30, UR11, URZ ;  /* 0x0000000b1e0b72a4 */ /* 0x000fe2000f8e023f */
[----:B------:R-:W-:Y:S01]  /*0cf0*/  IMAD.WIDE.U32 R2, R2, c[0x0][0x240], R8 ;  /* 0x0000900002027a25 */ /* 0x000fe200078e0008 */
[----:B------:R-:W-:Y:S01]  /*0d00*/  IADD3 R4, -R137, UR10, RZ ;  /* 0x0000000a89047c10 */ /* 0x000fe2000fffe1ff */
[----:B------:R-:W-:Y:S01]  /*0d10*/  UIMAD UR9, UR23, UR9, UR8 ;  /* 0x00000009170972a4 */ /* 0x000fe2000f8e0208 */
[----:B------:R-:W-:Y:S01]  /*0d20*/  P2R R139, PR, RZ, 0x4 ;  /* 0x00000004ff8b7803 */ /* 0x000fe20000000000 */
[----:B------:R-:W-:Y:S01]  /*0d30*/  USHF.R.S32.HI UR10, URZ, 0x1f, UR6 ;  /* 0x0000001f3f0a7899 */ /* 0x000fe20008011406 */
[----:B------:R-:W-:Y:S01]  /*0d40*/  IADD3 R3, R3, UR31, RZ ;  /* 0x0000001f03037c10 */ /* 0x000fe2000fffe0ff */
[----:B------:R-:W-:Y:S01]  /*0d50*/  UIADD3 UR31, UR29, UR11, URZ ;  /* 0x0000000b1d1f7290 */ /* 0x000fe2000fffe03f */
[----:B------:R-:W-:Y:S01]  /*0d60*/  ISETP.GE.AND P1, PT, R4, 0x1, PT ;  /* 0x000000010400780c */ /* 0x000fe20003f26270 */
[----:B------:R-:W-:Y:S01]  /*0d70*/  IMAD.SHL.U32 R16, R16, 0x4, RZ ;  /* 0x0000000410107824 */ /* 0x000fe200078e00ff */
[----:B------:R-:W-:Y:S01]  /*0d80*/  ISETP.GT.AND P0, PT, R4, 0x20, PT ;  /* 0x000000200400780c */ /* 0x000fe20003f04270 */
[----:B------:R-:W-:Y:S01]  /*0d90*/  IMAD.WIDE.U32 R144, R142, c[0x0][0x248], R2 ;  /* 0x000092008e907a25 */ /* 0x000fe200078e0002 */
[----:B------:R-:W-:Y:S01]  /*0da0*/  UIMAD UR8, UR31, UR6, URZ ;  /* 0x000000061f0872a4 */ /* 0x000fe2000f8e023f */
[----:B------:R-:W-:Y:S01]  /*0db0*/  LEA.HI R4, R6, R97, RZ, 0x6 ;  /* 0x0000006106047211 */ /* 0x000fe200078f30ff */
[----:B------:R-:W-:Y:S01]  /*0dc0*/  ULDC UR33, c[0x0][0x238] ;  /* 0x00008e0000217ab9 */ /* 0x000fe20000000800 */
[----:B------:R-:W-:Y:S01]  /*0dd0*/  IMAD.MOV.U32 R160, RZ, RZ, R144 ;  /* 0x000000ffffa07224 */ /* 0x000fe200078e0090 */
[----:B------:R-:W-:Y:S01]  /*0de0*/  IADD3 R161, R145, UR9, RZ ;  /* 0x0000000991a17c10 */ /* 0x000fe2000fffe0ff */
[----:B------:R-:W-:Y:S01]  /*0df0*/  UIMAD UR8, UR10, UR28, UR8 ;  /* 0x0000001c0a0872a4 */ /* 0x000fe2000f8e0208 */
[----:B------:R-:W-:Y:S01]  /*0e00*/  IMAD.SHL.U32 R21, R137, 0x40, RZ ;  /* 0x0000004089157824 */ /* 0x000fe200078e00ff */
[----:B------:R-:W-:Y:S01]  /*0e10*/  IADD3 R12, R16, 0x40, RZ ;  /* 0x00000040100c7810 */ /* 0x000fe20007ffe0ff */
[----:B------:R-:W-:Y:S01]  /*0e20*/  IMAD.SHL.U32 R4, R4, 0x8, RZ ;  /* 0x0000000804047824 */ /* 0x000fe200078e00ff */
[----:B------:R-:W-:Y:S01]  /*0e30*/  IADD3 R135, R14, 0x80, RZ ;  /* 0x000000800e877810 */ /* 0x000fe20007ffe0ff */
[----:B------:R-:W-:Y:S01]  /*0e40*/  IMAD.WIDE.U32 R6, R100, UR6, R160 ;  /* 0x0000000664067c25 */ /* 0x000fe2000f8e00a0 */
[----:B------:R-:W-:Y:S01]  /*0e50*/  LOP3.LUT R21, R21, 0x1c0, RZ, 0xc0, !PT ;  /* 0x000001c015157812 */ /* 0x000fe200078ec0ff */
[----:B------:R-:W-:Y:S01]  /*0e60*/  UMOV UR36, 0x5 ;  /* 0x0000000500247882 */ /* 0x000fe20000000000 */
[----:B------:R-:W-:Y:S01]  /*0e70*/  LOP3.LUT R4, R4, 0xfffffe00, RZ, 0xc0, !PT ;  /* 0xfffffe0004047812 */ /* 0x000fe200078ec0ff */
[----:B------:R-:W-:Y:S01]  /*0e80*/  IMAD.IADD R11, R16, 0x1, R12 ;  /* 0x00000001100b7824 */ /* 0x000fe200078e020c */
[----:B------:R-:W-:Y:S01]  /*0e90*/  IADD3 R2, R7, UR8, RZ ;  /* 0x0000000807027c10 */ /* 0x000fe2000fffe0ff */
[----:B------:R-:W-:Y:S01]  /*0ea0*/  ULDC UR32, c[0x0][0x23c] ;  /* 0x00008f0000207ab9 */ /* 0x000fe20000000800 */
[----:B------:R-:W-:Y:S01]  /*0eb0*/  @P1 LEA R18, P2, R6, c[0x0][0x220], 0x1 ;  /* 0x0000880006121a11 */ /* 0x000fe200078408ff */
[----:B------:R-:W-:Y:S01]  /*0ec0*/  USHF.L.U64.HI UR32, UR33, UR36, UR32 ;  /* 0x0000002421207299 */ /* 0x000fe20008010220 */
[----:B------:R-:W-:Y:S01]  /*0ed0*/  LOP3.LUT R136, R21, 0x38, R14, 0xf8, !PT ;  /* 0x0000003815887812 */ /* 0x000fe200078ef80e */
[----:B------:R-:W-:Y:S01]  /*0ee0*/  USHF.L.U32 UR33, UR33, 0x5, URZ ;  /* 0x0000000521217899 */ /* 0x000fe2000800063f */
[----:B------:R-:W-:Y:S01]  /*0ef0*/  SHF.R.U32.HI R13, RZ, 0x3, R21 ;  /* 0x00000003ff0d7819 */ /* 0x000fe20000011615 */
[----:B------:R-:W-:Y:S01]  /*0f00*/  IMAD.MOV.U32 R113, RZ, RZ, c[0x0][0x27c] ;  /* 0x00009f00ff717624 */ /* 0x000fe200078e00ff */
[----:B------:R-:W-:Y:S01]  /*0f10*/  IADD3 R134, R14, 0xc0, RZ ;  /* 0x000000c00e867810 */ /* 0x000fe20007ffe0ff */
[----:B------:R-:W-:Y:S01]  /*0f20*/  UIADD3 UR35, UR19, UR35, URZ ;  /* 0x0000002313237290 */ /* 0x000fe2000fffe03f */
[----:B------:R-:W-:Y:S01]  /*0f30*/  @P1 LEA.HI.X R19, R6, c[0x0][0x224], R2, 0x1, P2 ;  /* 0x0000890006131a11 */ /* 0x000fe200010f0c02 */
[----:B------:R-:W-:Y:S01]  /*0f40*/  ULDC.64 UR8, c[0x0][0x1e0] ;  /* 0x0000780000087ab9 */ /* 0x000fe20000000a00 */
[----:B------:R-:W-:-:S02]  /*0f50*/  ISETP.NE.AND P2, PT, R139, RZ, PT ;  /* 0x000000ff8b00720c */ /* 0x000fc40003f45270 */
[----:B------:R-:W-:Y:S02]  /*0f60*/  ISETP.GE.AND P6, PT, R11, c[0x0][0x1d4], PT ;  /* 0x000075000b007a0c */ /* 0x000fe40003fc6270 */
[----:B------:R-:W-:Y:S02]  /*0f70*/  ISETP.GE.AND P5, PT, R135, c[0x0][0x1d4], PT ;  /* 0x0000750087007a0c */ /* 0x000fe40003fa6270 */
[----:B------:R-:W-:Y:S02]  /*0f80*/  ISETP.GE.AND P4, PT, R134, c[0x0][0x1d4], PT ;  /* 0x0000750086007a0c */ /* 0x000fe40003f86270 */
[----:B------:R-:W-:-:S05]  /*0f90*/  LOP3.LUT R136, R4, R136, R13, 0xf6, !PT ;  /* 0x0000008804887212 */ /* 0x000fca00078ef60d */
[----:B------:R-:W-:-:S05]  /*0fa0*/  IMAD.SHL.U32 R136, R136, 0x2, RZ ;  /* 0x0000000288887824 */ /* 0x000fca00078e00ff */
[----:B------:R-:W-:Y:S01]  /*0fb0*/  @!PT LDS RZ, [RZ] ;  /* 0x00000000fffff984 */ /* 0x000fe20000000800 */
[----:B------:R-:W-:Y:S01]  /*0fc0*/  @!PT LDS RZ, [RZ] ;  /* 0x00000000fffff984 */ /* 0x000fe20000000800 */
[----:B------:R-:W-:Y:S01]  /*0fd0*/  @!PT LDS RZ, [RZ] ;  /* 0x00000000fffff984 */ /* 0x000fe20000000800 */
[----:B------:R1:W-:Y:S04]  /*0fe0*/  @P1 LDGSTS.E.BYPASS.LTC128B.128 [R136+0xa080], [R18.64], !P2 ;  /* 0x0a08000012881fae */ /* 0x0003e8000d101d5a */
[----:B------:R1:W-:Y:S04]  /*0ff0*/  @P1 LDGSTS.E.BYPASS.LTC128B.128 [R136+0xb880], [R18.64+0x80], !P6 ;  /* 0x0b88008012881fae */ /* 0x0003e8000f101d5a */
[----:B------:R1:W-:Y:S04]  /*1000*/  @P1 LDGSTS.E.BYPASS.LTC128B.128 [R136+0xd080], [R18.64+0x100], !P5 ;  /* 0x0d08010012881fae */ /* 0x0003e8000e901d5a */
[----:B------:R1:W-:Y:S01]  /*1010*/  @P1 LDGSTS.E.BYPASS.LTC128B.128 [R136+0xe880], [R18.64+0x180], !P4 ;  /* 0x0e88018012881fae */ /* 0x0003e2000e101d5a */
[----:B------:R-:W-:-:S04]  /*1020*/  @P0 IADD3 R3, P1, R6, UR33, RZ ;  /* 0x0000002106030c10 */ /* 0x000fc8000ff3e0ff */
[----:B------:R-:W-:Y:S02]  /*1030*/  @P0 IADD3.X R2, R2, UR32, RZ, P1, !PT ;  /* 0x0000002002020c10 */ /* 0x000fe40008ffe4ff */
[----:B------:R-:W-:-:S04]  /*1040*/  @P0 LEA R8, P1, R3, c[0x0][0x220], 0x1 ;  /* 0x0000880003080a11 */ /* 0x000fc800078208ff */
[----:B------:R-:W-:Y:S01]  /*1050*/  @P0 LEA.HI.X R9, R3, c[0x0][0x224], R2, 0x1, P1 ;  /* 0x0000890003090a11 */ /* 0x000fe200008f0c02 */
[----:B------:R-:W-:Y:S01]  /*1060*/  IMAD.U32 R3, RZ, RZ, UR24 ;  /* 0x00000018ff037e24 */ /* 0x000fe2000f8e00ff */
[----:B------:R-:W-:-:S03]  /*1070*/  ISETP.NE.U32.AND P1, PT, RZ, c[0x0][0x340], PT ;  /* 0x0000d000ff007a0c */ /* 0x000fc60003f25070 */
[----:B------:R2:W-:Y:S01]  /*1080*/  @P0 LDGSTS.E.BYPASS.LTC128B.128 [R136+0xb080], [R8.64], !P2 ;  /* 0x0b08000008880fae */ /* 0x0005e2000d101d5a */
[----:B------:R-:W-:-:S03]  /*1090*/  ISETP.NE.AND.EX P1, PT, RZ, c[0x0][0x344], PT, P1 ;  /* 0x0000d100ff007a0c */ /* 0x000fc60003f25310 */
[----:B------:R2:W-:Y:S04]  /*10a0*/  @P0 LDGSTS.E.BYPASS.LTC128B.128 [R136+0xc880], [R8.64+0x80], !P6 ;  /* 0x0c88008008880fae */ /* 0x0005e8000f101d5a */
[----:B------:R2:W-:Y:S04]  /*10b0*/  @P0 LDGSTS.E.BYPASS.LTC128B.128 [R136+0xe080], [R8.64+0x100], !P5 ;  /* 0x0e08010008880fae */ /* 0x0005e8000e901d5a */
[----:B------:R2:W-:Y:S02]  /*10c0*/  @P0 LDGSTS.E.BYPASS.LTC128B.128 [R136+0xf880], [R8.64+0x180], !P4 ;  /* 0x0f88018008880fae */ /* 0x0005e4000e101d5a */
[----:B------:R-:W-:Y:S01]  /*10d0*/  @P1 IMAD.WIDE R6, R0, R3, c[0x0][0x340] ;  /* 0x0000d00000061625 */ /* 0x000fe200078e0203 */
[----:B------:R-:W-:Y:S01]  /*10e0*/  ISETP.GE.AND P0, PT, R14, c[0x0][0x27c], PT ;  /* 0x00009f000e007a0c */ /* 0x000fe20003f06270 */
[----:B------:R-:W-:Y:S01]  /*10f0*/  USHF.R.S32.HI UR34, URZ, 0x1f, UR35 ;  /* 0x0000001f3f227899 */ /* 0x000fe20008011423 */
[----:B------:R-:W-:Y:S01]  /*1100*/  IADD3 R133, R137, 0x20, RZ ;  /* 0x0000002089857810 */ /* 0x000fe20007ffe0ff */
[----:B------:R-:W-:Y:S01]  /*1110*/  IMAD.SHL.U32 R2, R113, 0x2, RZ ;  /* 0x0000000271027824 */ /* 0x000fe200078e00ff */
[----:B------:R-:W-:Y:S01]  /*1120*/  SEL R3, RZ, c[0x0][0x27c], !P0 ;  /* 0x00009f00ff037a07 */ /* 0x000fe20004000000 */
[----:B------:R-:W-:Y:S01]  /*1130*/  UIMAD UR10, UR34, UR8, URZ ;  /* 0x00000008220a72a4 */ /* 0x000fe2000f8e023f */
[----:B------:R3:W4:Y:S01]  /*1140*/  @P1 LDG.E R0, [R6.64] ;  /* 0x0000001a06001981 */ /* 0x000722000c1e1900 */
[----:B------:R-:W-:Y:S01]  /*1150*/  UIMAD.WIDE.U32 UR38, UR35, UR8, URZ ;  /* 0x00000008232672a5 */ /* 0x000fe2000f8e003f */
[----:B------:R-:W-:Y:S01]  /*1160*/  IADD3 R5, -R2, c[0x0][0x1d4], RZ ;  /* 0x0000750002057a10 */ /* 0x000fe20007ffe1ff */
[----:B------:R-:W-:Y:S01]  /*1170*/  IMAD.IADD R3, R14, 0x1, R3 ;  /* 0x000000010e037824 */ /* 0x000fe200078e0203 */
[----:B------:R-:W-:Y:S01]  /*1180*/  UIMAD UR10, UR35, UR9, UR10 ;  /* 0x00000009230a72a4 */ /* 0x000fe2000f8e020a */
[----:B------:R-:W-:Y:S01]  /*1190*/  SHF.R.S32.HI R17, RZ, 0x1f, R16 ;  /* 0x0000001fff117819 */ /* 0x000fe20000011410 */
[----:B------:R-:W-:Y:S01]  /*11a0*/  IMAD R150, R101, c[0x0][0x280], RZ ;  /* 0x0000a00065967a24 */ /* 0x000fe200078e02ff */
[----:B------:R-:W-:Y:S01]  /*11b0*/  ULDC.64 UR8, c[0x0][0x1e8] ;  /* 0x00007a0000087ab9 */ /* 0x000fe20000000a00 */
[----:B-1----:R-:W-:Y:S01]  /*11c0*/  SHF.R.S32.HI R18, RZ, 0x1f, R3 ;  /* 0x0000001fff127819 */ /* 0x002fe20000011403 */
[----:B------:R-:W-:Y:S01]  /*11d0*/  UIADD3 UR39, UR39, UR10, URZ ;  /* 0x0000000a27277290 */ /* 0x000fe2000fffe03f */
[C---:B------:R-:W-:Y:S01]  /*11e0*/  IMAD R150, R137.reuse, c[0x0][0x284], R150 ;  /* 0x0000a10089967a24 */ /* 0x040fe200078e0296 */
[----:B------:R-:W-:Y:S01]  /*11f0*/  UIMAD UR10, UR15, UR8, URZ ;  /* 0x000000080f0a72a4 */ /* 0x000fe2000f8e023f */
[CC--:B------:R-:W-:Y:S01]  /*1200*/  LEA.HI R132, R18.reuse, R3.reuse, RZ, 0x3 ;  /* 0x0000000312847211 */ /* 0x0c0fe200078f18ff */
[C---:B------:R-:W-:Y:S01]  /*1210*/  IMAD.WIDE.U32 R154, R137.reuse, c[0x0][0x280], R16 ;  /* 0x0000a000899a7a25 */ /* 0x040fe200078e0010 */
[----:B------:R-:W-:Y:S01]  /*1220*/  LEA.HI R18, R18, R3, RZ, 0x6 ;  /* 0x0000000312127211 */ /* 0x000fe200078f30ff */
[----:B------:R-:W-:Y:S01]  /*1230*/  UIMAD UR9, UR16, UR9, UR10 ;  /* 0x00000009100972a4 */ /* 0x000fe2000f8e020a */
[----:B------:R-:W0:Y:S01]  /*1240*/  LDGDEPBAR ;  /* 0x00000000000079af */ /* 0x000e220000000000 */
[----:B------:R-:W-:Y:S01]  /*1250*/  IMAD.U32 R3, RZ, RZ, UR16 ;  /* 0x00000010ff037e24 */ /* 0x000fe2000f8e00ff */
[----:B------:R-:W-:Y:S01]  /*1260*/  ULDC.64 UR10, c[0x0][0x260] ;  /* 0x00009800000a7ab9 */ /* 0x000fe20000000a00 */
[----:B------:R-:W-:Y:S01]  /*1270*/  IMAD.WIDE.U32 R24, R137, c[0x0][0x280], R14 ;  /* 0x0000a00089187a25 */ /* 0x000fe200078e000e */
[----:B------:R-:W-:Y:S01]  /*1280*/  UIMAD UR10, UR15, UR10, URZ ;  /* 0x0000000a0f0a72a4 */ /* 0x000fe2000f8e023f */
[----:B------:R-:W-:Y:S01]  /*1290*/  SHF.R.S32.HI R18, RZ, 0x6, R18 ;  /* 0x00000006ff127819 */ /* 0x000fe20000011412 */
[----:B------:R-:W-:Y:S01]  /*12a0*/  UIMAD.WIDE.U32 UR38, UR16, UR8, UR38 ;  /* 0x00000008102672a5 */ /* 0x000fe2000f8e0026 */
[----:B------:R-:W-:Y:S01]  /*12b0*/  IMAD.WIDE.U32 R22, R3, c[0x0][0x260], R14 ;  /* 0x0000980003167a25 */ /* 0x000fe200078e000e */
[----:B------:R-:W-:Y:S01]  /*12c0*/  UIMAD UR10, UR16, UR11, UR10 ;  /* 0x0000000b100a72a4 */ /* 0x000fe2000f8e020a */
[CC--:B---3--:R-:W-:Y:S01]  /*12d0*/  SEL R6, R2.reuse, R5.reuse, !P0 ;  /* 0x0000000502067207 */ /* 0x0c8fe20004000000 */
[----:B------:R-:W-:Y:S01]  /*12e0*/  UIADD3 UR37, UR39, UR9, URZ ;  /* 0x0000000927257290 */ /* 0x000fe2000fffe03f */
[----:B------:R-:W-:Y:S01]  /*12f0*/  ISETP.GE.AND P0, PT, R11, c[0x0][0x27c], PT ;  /* 0x00009f000b007a0c */ /* 0x000fe20003f06270 */
[----:B------:R-:W-:Y:S01]  /*1300*/  IMAD.SHL.U32 R10, R133, 0x40, RZ ;  /* 0x00000040850a7824 */ /* 0x000fe200078e00ff */
[----:B------:R-:W-:Y:S01]  /*1310*/  SHF.R.S32.HI R129, RZ, 0x1f, R6 ;  /* 0x0000001fff817819 */ /* 0x000fe20000011406 */
[----:B------:R-:W-:Y:S01]  /*1320*/  IMAD.IADD R155, R155, 0x1, R150 ;  /* 0x000000019b9b7824 */ /* 0x000fe200078e0296 */
[----:B------:R-:W-:Y:S01]  /*1330*/  SEL R5, R2, R5, !P0 ;  /* 0x0000000502057207 */ /* 0x000fe20004000000 */
[----:B------:R-:W-:Y:S01]  /*1340*/  IMAD.IADD R151, R150, 0x1, R25 ;  /* 0x0000000196977824 */ /* 0x000fe200078e0219 */
[----:B------:R-:W-:Y:S01]  /*1350*/  SEL R2, RZ, c[0x0][0x27c], !P0 ;  /* 0x00009f00ff027a07 */ /* 0x000fe20004000000 */
[----:B------:R-:W-:Y:S01]  /*1360*/  IMAD.MOV.U32 R150, RZ, RZ, R24 ;  /* 0x000000ffff967224 */ /* 0x000fe200078e0018 */
[----:B------:R-:W-:Y:S01]  /*1370*/  IADD3 R23, R23, UR10, RZ ;  /* 0x0000000a17177c10 */ /* 0x000fe2000fffe0ff */
[----:B------:R-:W-:Y:S01]  /*1380*/  IMAD R148, R101, c[0x0][0x290], RZ ;  /* 0x0000a40065947a24 */ /* 0x000fe200078e02ff */
[----:B------:R-:W-:Y:S01]  /*1390*/  LOP3.LUT R24, R21, 0x38, R132, 0xf8, !PT ;  /* 0x0000003815187812 */ /* 0x000fe200078ef884 */
[----:B------:R-:W-:Y:S01]  /*13a0*/  IMAD.IADD R3, R11, 0x1, R2 ;  /* 0x000000010b037824 */ /* 0x000fe200078e0202 */
[----:B------:R-:W-:Y:S01]  /*13b0*/  SHF.R.S32.HI R2, RZ, 0x1f, R133 ;  /* 0x0000001fff027819 */ /* 0x000fe20000011485 */
[----:B------:R-:W-:Y:S01]  /*13c0*/  IMAD.WIDE.U32 R142, R142, c[0x0][0x268], R22 ;  /* 0x00009a008e8e7a25 */ /* 0x000fe200078e0016 */
[----:B------:R-:W-:Y:S01]  /*13d0*/  LOP3.LUT R10, R10, 0x1c0, RZ, 0xc0, !PT ;  /* 0x000001c00a0a7812 */ /* 0x000fe200078ec0ff */
[----:B------:R-:W-:Y:S01]  /*13e0*/  ULDC.64 UR8, c[0x0][0x210] ;  /* 0x0000840000087ab9 */ /* 0x000fe20000000a00 */
[----:B------:R-:W-:Y:S01]  /*13f0*/  SHF.R.S32.HI R20, RZ, 0x1f, R3 ;  /* 0x0000001fff147819 */ /* 0x000fe20000011403 */
[----:B------:R-:W-:Y:S01]  /*1400*/  IMAD R22, R18, 0xc00, R4 ;  /* 0x00000c0012167824 */ /* 0x000fe200078e0204 */
[----:B------:R-:W-:Y:S01]  /*1410*/  LOP3.LUT R127, R24, R13, RZ, 0x3c, !PT ;  /* 0x0000000d187f7212 */ /* 0x000fe200078e3cff */
[C---:B------:R-:W-:Y:S01]  /*1420*/  IMAD R148, R137.reuse, c[0x0][0x294], R148 ;  /* 0x0000a50089947a24 */ /* 0x040fe200078e0294 */
[CC--:B------:R-:W-:Y:S01]  /*1430*/  LEA.HI R131, R20.reuse, R3.reuse, RZ, 0x3 ;  /* 0x0000000314837211 */ /* 0x0c0fe200078f18ff */
[C---:B------:R-:W-:Y:S01]  /*1440*/  IMAD.WIDE.U32 R152, R137.reuse, c[0x0][0x290], R16 ;  /* 0x0000a40089987a25 */ /* 0x040fe200078e0010 */
[----:B------:R-:W-:Y:S01]  /*1450*/  LEA.HI R20, R20, R3, RZ, 0x6 ;  /* 0x0000000314147211 */ /* 0x000fe200078f30ff */
[----:B------:R-:W-:Y:S01]  /*1460*/  UIMAD UR8, UR15, UR8, URZ ;  /* 0x000000080f0872a4 */ /* 0x000fe2000f8e023f */
[----:B------:R-:W-:Y:S01]  /*1470*/  LEA.HI R3, R2, R133, RZ, 0x3 ;  /* 0x0000008502037211 */ /* 0x000fe200078f18ff */
[----:B------:R-:W-:Y:S01]  /*1480*/  IMAD.IADD R127, R22, 0x1, R127 ;  /* 0x00000001167f7824 */ /* 0x000fe200078e027f */
[----:B------:R-:W-:Y:S01]  /*1490*/  SHF.R.U32.HI R2, RZ, 0x3, R10 ;  /* 0x00000003ff027819 */ /* 0x000fe2000001160a */
[----:B--2---:R-:W-:Y:S01]  /*14a0*/  IMAD.WIDE.U32 R8, R137, c[0x0][0x290], R14 ;  /* 0x0000a40089087a25 */ /* 0x004fe200078e000e */
[----:B------:R-:W-:Y:S01]  /*14b0*/  LOP3.LUT R123, R10, 0x38, R132, 0xf8, !PT ;  /* 0x000000380a7b7812 */ /* 0x000fe200078ef884 */
[----:B------:R-:W-:Y:S01]  /*14c0*/  UIMAD UR8, UR16, UR9, UR8 ;  /* 0x00000009100872a4 */ /* 0x000fe2000f8e0208 */
[----:B------:R-:W-:Y:S01]  /*14d0*/  LEA.HI R129, R129, R6, RZ, 0x4 ;  /* 0x0000000681817211 */ /* 0x000fe200078f20ff */
[----:B------:R-:W-:Y:S01]  /*14e0*/  IMAD.SHL.U32 R3, R3, 0x40, RZ ;  /* 0x0000004003037824 */ /* 0x000fe200078e00ff */
[----:B------:R-:W-:Y:S01]  /*14f0*/  LOP3.LUT R123, R123, R2, RZ, 0x3c, !PT ;  /* 0x000000027b7b7212 */ /* 0x000fe200078e3cff */
[----:B------:R-:W-:Y:S01]  /*1500*/  IMAD.IADD R153, R153, 0x1, R148 ;  /* 0x0000000199997824 */ /* 0x000fe200078e0294 */
[----:B------:R-:W-:Y:S01]  /*1510*/  SHF.R.S32.HI R20, RZ, 0x6, R20 ;  /* 0x00000006ff147819 */ /* 0x000fe20000011414 */
[----:B------:R-:W-:Y:S01]  /*1520*/  IMAD.IADD R149, R148, 0x1, R9 ;  /* 0x0000000194957824 */ /* 0x000fe200078e0209 */
[----:B------:R-:W-:Y:S01]  /*1530*/  LOP3.LUT R3, R3, 0xfffffe00, RZ, 0xc0, !PT ;  /* 0xfffffe0003037812 */ /* 0x000fe200078ec0ff */
[----:B------:R-:W-:Y:S01]  /*1540*/  IMAD.MOV.U32 R148, RZ, RZ, R8 ;  /* 0x000000ffff947224 */ /* 0x000fe200078e0008 */
[----:B------:R-:W-:Y:S01]  /*1550*/  LOP3.LUT R22, R21, 0x38, R131, 0xf8, !PT ;  /* 0x0000003815167812 */ /* 0x000fe200078ef883 */
[----:B------:R-:W-:Y:S01]  /*1560*/  IMAD.U32 R147, RZ, RZ, UR39 ;  /* 0x00000027ff937e24 */ /* 0x000fe2000f8e00ff */
[----:B------:R-:W-:Y:S01]  /*1570*/  SHF.R.S32.HI R129, RZ, 0x4, R129 ;  /* 0x00000004ff817819 */ /* 0x000fe20000011481 */
[----:B------:R-:W-:Y:S01]  /*1580*/  IMAD R18, R18, 0xc00, R3 ;  /* 0x00000c0012127824 */ /* 0x000fe200078e0203 */
[----:B------:R-:W-:Y:S01]  /*1590*/  LOP3.LUT R125, R22, R13, RZ, 0x3c, !PT ;  /* 0x0000000d167d7212 */ /* 0x000fe200078e3cff */
[----:B------:R-:W-:Y:S01]  /*15a0*/  IMAD.U32 R146, RZ, RZ, UR38 ;  /* 0x00000026ff927e24 */ /* 0x000fe2000f8e00ff */
[----:B------:R-:W-:Y:S01]  /*15b0*/  SHF.R.S32.HI R8, RZ, 0x1f, R5 ;  /* 0x0000001fff087819 */ /* 0x000fe20000011405 */
[----:B------:R-:W-:Y:S01]  /*15c0*/  IMAD.IADD R123, R18, 0x1, R123 ;  /* 0x00000001127b7824 */ /* 0x000fe200078e027b */
[----:B------:R-:W-:Y:S01]  /*15d0*/  LEA.HI.SX32 R129, R132, R129, 0x1d ;  /* 0x0000008184817211 */ /* 0x000fe200078feaff */
[----:B------:R-:W-:Y:S01]  /*15e0*/  IMAD R18, R20, 0xc00, R4 ;  /* 0x00000c0014127824 */ /* 0x000fe200078e0204 */
[----:B------:R-:W-:Y:S01]  /*15f0*/  LEA.HI R8, R8, R5, RZ, 0x4 ;  /* 0x0000000508087211 */ /* 0x000fe200078f20ff */
[----:B------:R-:W-:Y:S01]  /*1600*/  IMAD R20, R20, 0xc00, R3 ;  /* 0x00000c0014147824 */ /* 0x000fe200078e0203 */
[----:B------:R-:W-:Y:S01]  /*1610*/  LOP3.LUT R119, R10, 0x38, R131, 0xf8, !PT ;  /* 0x000000380a777812 */ /* 0x000fe200078ef883 */
[----:B------:R-:W-:Y:S01]  /*1620*/  IMAD.IADD R125, R18, 0x1, R125 ;  /* 0x00000001127d7824 */ /* 0x000fe200078e027d */
[----:B------:R-:W-:Y:S01]  /*1630*/  SHF.R.S32.HI R18, RZ, 0x1f, R129 ;  /* 0x0000001fff127819 */ /* 0x000fe20000011481 */
[----:B------:R-:W-:Y:S01]  /*1640*/  IMAD.U32 R147, RZ, RZ, UR37 ;  /* 0x00000025ff937e24 */ /* 0x000fe2000f8e00ff */
[----:B------:R-:W-:Y:S01]  /*1650*/  SHF.R.S32.HI R8, RZ, 0x4, R8 ;  /* 0x00000004ff087819 */ /* 0x000fe20000011408 */
[----:B------:R-:W-:Y:S01]  /*1660*/  IMAD.WIDE.U32 R158, R137, c[0x0][0x1e0], RZ ;  /* 0x00007800899e7a25 */ /* 0x000fe200078e00ff */
[----:B------:R-:W-:Y:S01]  /*1670*/  LEA.HI R9, R18, R129, RZ, 0x3 ;  /* 0x0000008112097211 */ /* 0x000fe200078f18ff */
[----:B------:R-:W-:Y:S01]  /*1680*/  ULDC.U8 UR44, c[0x0][0x298] ;  /* 0x0000a600002c7ab9 */ /* 0x000fe20000000000 */
[----:B------:R-:W-:Y:S01]  /*1690*/  LEA.HI.SX32 R8, R131, R8, 0x1d ;  /* 0x0000000883087211 */ /* 0x000fe200078feaff */
[----:B------:R-:W-:Y:S01]  /*16a0*/  IMAD.SHL.U32 R129, R129, 0x8, RZ ;  /* 0x0000000881817824 */ /* 0x000fe200078e00ff */
[----:B------:R-:W-:Y:S01]  /*16b0*/  SHF.R.S32.HI R9, RZ, 0x3, R9 ;  /* 0x00000003ff097819 */ /* 0x000fe20000011409 */
[----:B------:R-:W-:Y:S01]  /*16c0*/  IMAD.WIDE.U32 R156, R133, c[0x0][0x1e0], RZ ;  /* 0x00007800859c7a25 */ /* 0x000fe200078e00ff */
[----:B------:R-:W-:Y:S01]  /*16d0*/  SHF.R.S32.HI R5, RZ, 0x1f, R8 ;  /* 0x0000001fff057819 */ /* 0x000fe20000011408 */
[----:B------:R-:W-:Y:S01]  /*16e0*/  ULDC UR46, c[0x0][0x280] ;  /* 0x0000a000002e7ab9 */ /* 0x000fe20000000800 */
[----:B------:R-:W-:Y:S01]  /*16f0*/  LOP3.LUT R126, R21, 0x38, R129, 0xf8, !PT ;  /* 0x00000038157e7812 */ /* 0x000fe200078ef881 */
[----:B------:R-:W-:Y:S01]  /*1700*/  IMAD.SHL.U32 R128, R8, 0x8, RZ ;  /* 0x0000000808807824 */ /* 0x000fe200078e00ff */
[----:B------:R-:W-:Y:S01]  /*1710*/  LEA.HI R5, R5, R8, RZ, 0x3 ;  /* 0x0000000805057211 */ /* 0x000fe200078f18ff */
[C---:B------:R-:W-:Y:S01]  /*1720*/  IMAD R19, R9.reuse, 0xc00, R4 ;  /* 0x00000c0009137824 */ /* 0x040fe200078e0204 */
[-C--:B------:R-:W-:Y:S01]  /*1730*/  LOP3.LUT R126, R126, R13.reuse, RZ, 0x3c, !PT ;  /* 0x0000000d7e7e7212 */ /* 0x080fe200078e3cff */
[----:B------:R-:W-:Y:S01]  /*1740*/  IMAD R121, R9, 0xc00, R3 ;  /* 0x00000c0009797824 */ /* 0x000fe200078e0203 */
[----:B------:R-:W-:Y:S01]  /*1750*/  SHF.R.S32.HI R5, RZ, 0x3, R5 ;  /* 0x00000003ff057819 */ /* 0x000fe20000011405 */
[----:B------:R-:W-:Y:S01]  /*1760*/  IMAD.WIDE.U32 R154, R98, c[0x0][0x280], R154 ;  /* 0x0000a000629a7a25 */ /* 0x000fe200078e009a */
[C---:B------:R-:W-:Y:S01]  /*1770*/  LOP3.LUT R9, R10.reuse, 0x38, R128, 0xf8, !PT ;  /* 0x000000380a097812 */ /* 0x040fe200078ef880 */
[----:B------:R-:W-:Y:S01]  /*1780*/  ULDC UR37, c[0x0][0x290] ;  /* 0x0000a40000257ab9 */ /* 0x000fe20000000800 */
[-C--:B------:R-:W-:Y:S01]  /*1790*/  LOP3.LUT R119, R119, R2.reuse, RZ, 0x3c, !PT ;  /* 0x0000000277777212 */ /* 0x080fe200078e3cff */
[----:B------:R-:W-:Y:S01]  /*17a0*/  IMAD.IADD R126, R19, 0x1, R126 ;  /* 0x00000001137e7824 */ /* 0x000fe200078e027e */
[----:B------:R-:W-:Y:S01]  /*17b0*/  LOP3.LUT R19, R10, 0x38, R129, 0xf8, !PT ;  /* 0x000000380a137812 */ /* 0x000fe200078ef881 */
[----:B------:R-:W-:Y:S01]  /*17c0*/  IMAD.WIDE.U32 R150, R98, c[0x0][0x280], R150 ;  /* 0x0000a00062967a25 */ /* 0x000fe200078e0096 */
[----:B------:R-:W-:Y:S01]  /*17d0*/  LOP3.LUT R8, R21, 0x38, R128, 0xf8, !PT ;  /* 0x0000003815087812 */ /* 0x000fe200078ef880 */
[----:B------:R-:W-:Y:S01]  /*17e0*/  ULDC UR45, c[0x0][0x294] ;  /* 0x0000a500002d7ab9 */ /* 0x000fe20000000800 */
[-C--:B------:R-:W-:Y:S01]  /*17f0*/  LOP3.LUT R18, R19, R2.reuse, RZ, 0x3c, !PT ;  /* 0x0000000213127212 */ /* 0x080fe200078e3cff */
[----:B------:R-:W-:Y:S01]  /*1800*/  IMAD.IADD R119, R20, 0x1, R119 ;  /* 0x0000000114777824 */ /* 0x000fe200078e0277 */
[----:B------:R-:W-:Y:S01]  /*1810*/  LOP3.LUT R9, R9, R2, RZ, 0x3c, !PT ;  /* 0x0000000209097212 */ /* 0x000fe200078e3cff */
[----:B------:R-:W-:Y:S01]  /*1820*/  IMAD R2, R5, 0xc00, R3 ;  /* 0x00000c0005027824 */ /* 0x000fe200078e0203 */
[----:B------:R-:W-:Y:S01]  /*1830*/  ISETP.GE.AND P0, PT, R113, 0x1, PT ;  /* 0x000000017100780c */ /* 0x000fe20003f06270 */
[----:B------:R-:W-:Y:S01]  /*1840*/  IMAD.U32 R3, RZ, RZ, UR25 ;  /* 0x00000019ff037e24 */ /* 0x000fe2000f8e00ff */
[----:B------:R-:W-:Y:S01]  /*1850*/  LOP3.LUT R8, R8, R13, RZ, 0x3c, !PT ;  /* 0x0000000d08087212 */ /* 0x000fe200078e3cff */
[----:B------:R-:W-:Y:S01]  /*1860*/  IMAD R13, R5, 0xc00, R4 ;  /* 0x00000c00050d7824 */ /* 0x000fe200078e0204 */
[----:B------:R-:W-:Y:S01]  /*1870*/  P2R R7, PR, RZ, 0x1 ;  /* 0x00000001ff077803 */ /* 0x000fe20000000000 */
[----:B------:R-:W-:Y:S01]  /*1880*/  IMAD.U32 R4, RZ, RZ, UR24 ;  /* 0x00000018ff047e24 */ /* 0x000fe2000f8e00ff */
[----:B------:R-:W-:Y:S01]  /*1890*/  LOP3.LUT R132, R132, 0xfffffff8, RZ, 0xc0, !PT ;  /* 0xfffffff884847812 */ /* 0x000fe200078ec0ff */
[----:B------:R-:W-:Y:S01]  /*18a0*/  IMAD.U32 R7, RZ, RZ, UR16 ;  /* 0x00000010ff077e24 */ /* 0x000fe2000f8e00ff */
[----:B------:R-:W-:Y:S01]  /*18b0*/  LOP3.LUT R131, R131, 0xfffffff8, RZ, 0xc0, !PT ;  /* 0xfffffff883837812 */ /* 0x000fe200078ec0ff */
[----:B------:R-:W-:Y:S01]  /*18c0*/  IMAD.IADD R121, R121, 0x1, R18 ;  /* 0x0000000179797824 */ /* 0x000fe200078e0212 */
[----:B------:R-:W-:Y:S01]  /*18d0*/  IADD3 R130, -R137, 0x30, RZ ;  /* 0x0000003089827810 */ /* 0x000fe20007ffe1ff */
[----:B------:R-:W-:Y:S01]  /*18e0*/  IMAD.WIDE.U32 R6, R7, c[0x0][0x210], R14 ;  /* 0x0000840007067a25 */ /* 0x000fe200078e000e */
[----:B------:R-:W-:Y:S01]  /*18f0*/  IADD3 R10, R16, 0x20, RZ ;  /* 0x00000020100a7810 */ /* 0x000fe20007ffe0ff */
[----:B------:R-:W-:Y:S01]  /*1900*/  USHF.L.U32 UR25, UR46, 0x5, URZ ;  /* 0x000000052e197899 */ /* 0x000fe2000800063f */
[----:B------:R-:W-:Y:S01]  /*1910*/  SHF.R.S32.HI R122, RZ, 0x1f, R132 ;  /* 0x0000001fff7a7819 */ /* 0x000fe20000011484 */
[----:B------:R-:W-:Y:S01]  /*1920*/  IMAD.IADD R124, R13, 0x1, R8 ;  /* 0x000000010d7c7824 */ /* 0x000fe200078e0208 */
[----:B------:R-:W-:Y:S01]  /*1930*/  IADD3 R7, R7, UR8, RZ ;  /* 0x0000000807077c10 */ /* 0x000fe2000fffe0ff */
[----:B------:R-:W-:Y:S01]  /*1940*/  ULDC.64 UR8, c[0x0][0x1e0] ;  /* 0x0000780000087ab9 */ /* 0x000fe20000000a00 */
[----:B------:R-:W-:Y:S01]  /*1950*/  IMAD.IADD R117, R2, 0x1, R9 ;  /* 0x0000000102757824 */ /* 0x000fe200078e0209 */
[----:B------:R-:W-:Y:S01]  /*1960*/  UIMAD UR10, UR30, UR9, URZ ;  /* 0x000000091e0a72a4 */ /* 0x000fe2000f8e023f */
[----:B------:R-:W-:Y:S01]  /*1970*/  IMAD.WIDE.U32 R152, R98, c[0x0][0x290], R152 ;  /* 0x0000a40062987a25 */ /* 0x000fe200078e0098 */
[----:B------:R-:W-:Y:S01]  /*1980*/  UIMAD.WIDE.U32 UR38, UR30, UR8, URZ ;  /* 0x000000081e2672a5 */ /* 0x000fe2000f8e003f */
[----:B------:R-:W-:-:S02]  /*1990*/  IADD3 R9, R16, 0x60, RZ ;  /* 0x0000006010097810 */ /* 0x000fc40007ffe0ff */
[----:B------:R-:W-:Y:S01]  /*19a0*/  ULDC.64 UR8, c[0x0][0x280] ;  /* 0x0000a00000087ab9 */ /* 0x000fe20000000a00 */
[----:B------:R-:W-:Y:S01]  /*19b0*/  IMAD.WIDE.U32 R148, R98, c[0x0][0x290], R148 ;  /* 0x0000a40062947a25 */ /* 0x000fe200078e0094 */
[----:B------:R-:W-:Y:S01]  /*19c0*/  UIMAD UR11, UR30, UR9, URZ ;  /* 0x000000091e0b72a4 */ /* 0x000fe2000f8e023f */
[----:B------:R-:W-:Y:S01]  /*19d0*/  SHF.R.S32.HI R118, RZ, 0x1f, R129 ;  /* 0x0000001fff767819 */ /* 0x000fe20000011481 */
[----:B------:R-:W-:Y:S01]  /*19e0*/  UIMAD.WIDE.U32 UR40, UR30, UR8, URZ ;  /* 0x000000081e2872a5 */ /* 0x000fe2000f8e003f */
[----:B------:R-:W-:Y:S01]  /*19f0*/  IMAD.SHL.U32 R127, R127, 0x2, RZ ;  /* 0x000000027f7f7824 */ /* 0x000fe200078e00ff */
[----:B------:R-:W-:Y:S01]  /*1a00*/  SHF.R.S32.HI R120, RZ, 0x1f, R131 ;  /* 0x0000001fff787819 */ /* 0x000fe20000011483 */
[----:B------:R-:W-:Y:S01]  /*1a10*/  ULDC.64 UR8, c[0x0][0x290] ;  /* 0x0000a40000087ab9 */ /* 0x000fe20000000a00 */
[----:B------:R-:W-:Y:S01]  /*1a20*/  IMAD.SHL.U32 R123, R123, 0x2, RZ ;  /* 0x000000027b7b7824 */ /* 0x000fe200078e00ff */
[----:B------:R-:W-:Y:S01]  /*1a30*/  UIMAD.WIDE.U32 UR42, UR30, UR8, URZ ;  /* 0x000000081e2a72a5 */ /* 0x000fe2000f8e003f */
[----:B------:R-:W-:Y:S01]  /*1a40*/  SHF.R.S32.HI R116, RZ, 0x1f, R128 ;  /* 0x0000001fff747819 */ /* 0x000fe20000011480 */
[----:B------:R-:W-:Y:S01]  /*1a50*/  UIMAD UR30, UR30, UR9, URZ ;  /* 0x000000091e1e72a4 */ /* 0x000fe2000f8e023f */
[----:B------:R-:W-:Y:S01]  /*1a60*/  IMAD.SHL.U32 R125, R125, 0x2, RZ ;  /* 0x000000027d7d7824 */ /* 0x000fe200078e00ff */
[----:B------:R-:W-:Y:S01]  /*1a70*/  UIADD3 UR10, UR39, UR10, URZ ;  /* 0x0000000a270a7290 */ /* 0x000fe2000fffe03f */
[----:B------:R-:W-:Y:S01]  /*1a80*/  IMAD.SHL.U32 R119, R119, 0x2, RZ ;  /* 0x0000000277777824 */ /* 0x000fe200078e00ff */
[----:B------:R-:W-:Y:S01]  /*1a90*/  ULDC.64 UR8, c[0x0][0x268] ;  /* 0x00009a0000087ab9 */ /* 0x000fe20000000a00 */
[----:B------:R-:W-:Y:S01]  /*1aa0*/  IMAD.SHL.U32 R126, R126, 0x2, RZ ;  /* 0x000000027e7e7824 */ /* 0x000fe200078e00ff */
[----:B------:R-:W-:Y:S01]  /*1ab0*/  UIMAD UR5, UR5, UR8, URZ ;  /* 0x00000008050572a4 */ /* 0x000fe2000f8e023f */
[----:B------:R-:W-:Y:S01]  /*1ac0*/  IMAD.SHL.U32 R121, R121, 0x2, RZ ;  /* 0x0000000279797824 */ /* 0x000fe200078e00ff */
[----:B------:R-:W-:Y:S01]  /*1ad0*/  UIADD3 UR11, UR41, UR11, URZ ;  /* 0x0000000b290b7290 */ /* 0x000fe2000fffe03f */
[----:B------:R-:W-:Y:S01]  /*1ae0*/  IMAD.SHL.U32 R124, R124, 0x2, RZ ;  /* 0x000000027c7c7824 */ /* 0x000fe200078e00ff */
[----:B------:R-:W-:Y:S01]  /*1af0*/  UIMAD UR5, UR23, UR9, UR5 ;  /* 0x00000009170572a4 */ /* 0x000fe2000f8e0205 */
[----:B------:R-:W-:Y:S01]  /*1b00*/  IMAD.SHL.U32 R117, R117, 0x2, RZ ;  /* 0x0000000275757824 */ /* 0x000fe200078e00ff */
[----:B------:R-:W-:-:S02]  /*1b10*/  ULDC UR8, c[0x0][0x1e4] ;  /* 0x0000790000087ab9 */ /* 0x000fc40000000800 */
[----:B------:R-:W-:Y:S02]  /*1b20*/  ULDC UR9, c[0x0][0x1e0] ;  /* 0x0000780000097ab9 */ /* 0x000fe40000000800 */
[----:B------:R-:W-:Y:S01]  /*1b30*/  ULDC UR23, c[0x0][0x284] ;  /* 0x0000a10000177ab9 */ /* 0x000fe20000000800 */
[----:B------:R-:W-:Y:S01]  /*1b40*/  IADD3 R103, R143, UR5, RZ ;  /* 0x000000058f677c10 */ /* 0x000fe2000fffe0ff */
[----:B------:R-:W-:Y:S02]  /*1b50*/  USHF.L.U64.HI UR8, UR9, UR36, UR8 ;  /* 0x0000002409087299 */ /* 0x000fe40008010208 */
[----:B------:R-:W-:Y:S02]  /*1b60*/  USHF.L.U64.HI UR23, UR46, UR36, UR23 ;  /* 0x000000242e177299 */ /* 0x000fe40008010217 */
[----:B------:R-:W-:Y:S02]  /*1b70*/  USHF.L.U64.HI UR36, UR37, UR36, UR45 ;  /* 0x0000002425247299 */ /* 0x000fe4000801022d */
[----:B------:R-:W-:-:S02]  /*1b80*/  USHF.L.U32 UR9, UR9, 0x5, URZ ;  /* 0x0000000509097899 */ /* 0x000fc4000800063f */
[----:B------:R-:W-:Y:S02]  /*1b90*/  USHF.L.U32 UR37, UR37, 0x5, URZ ;  /* 0x0000000525257899 */ /* 0x000fe4000800063f */
[----:B------:R-:W-:Y:S01]  /*1ba0*/  UIADD3 UR30, UR43, UR30, URZ ;  /* 0x0000001e2b1e7290 */ /* 0x000fe2000fffe03f */
[----:B----4-:R-:W-:Y:S01]  /*1bb0*/  @P1 SHF.R.S32.HI R19, RZ, 0x1f, R0 ;  /* 0x0000001fff131819 */ /* 0x010fe20000011400 */
[----:B------:R-:W-:Y:S01]  /*1bc0*/  @!P1 IMAD.MOV.U32 R19, RZ, RZ, R3 ;  /* 0x000000ffff139224 */ /* 0x000fe200078e0003 */
[----:B------:R-:W-:Y:S01]  /*1bd0*/  SHF.R.S32.HI R3, RZ, 0x1f, R98 ;  /* 0x0000001fff037819 */ /* 0x000fe20000011462 */
[----:B------:R-:W-:Y:S02]  /*1be0*/  @P1 IMAD.MOV.U32 R18, RZ, RZ, R0 ;  /* 0x000000ffff121224 */ /* 0x000fe400078e0000 */
[----:B------:R-:W-:Y:S01]  /*1bf0*/  @!P1 IMAD.MOV.U32 R18, RZ, RZ, R4 ;  /* 0x000000ffff129224 */ /* 0x000fe200078e0004 */
[----:B------:R-:W-:Y:S01]  /*1c00*/  SEL R99, R19, RZ, !P3 ;  /* 0x000000ff13637207 */ /* 0x000fe20005800000 */
[----:B------:R-:W-:-:S02]  /*1c10*/  IMAD R0, R101, c[0x0][0x1e0], RZ ;  /* 0x0000780065007a24 */ /* 0x000fc400078e02ff */
[----:B------:R-:W-:Y:S01]  /*1c20*/  IMAD R5, R3, c[0x0][0x280], RZ ;  /* 0x0000a00003057a24 */ /* 0x000fe200078e02ff */
[----:B------:R-:W-:Y:S01]  /*1c30*/  SEL R140, R18, RZ, !P3 ;  /* 0x000000ff128c7207 */ /* 0x000fe20005800000 */
[----:B------:R-:W-:Y:S02]  /*1c40*/  IMAD R109, R99, c[0x0][0x1f0], RZ ;  /* 0x00007c00636d7a24 */ /* 0x000fe400078e02ff */
[----:B------:R-:W-:Y:S01]  /*1c50*/  IMAD R115, R137, c[0x0][0x1e4], R0 ;  /* 0x0000790089737a24 */ /* 0x000fe200078e0200 */
[----:B------:R-:W-:Y:S01]  /*1c60*/  SHF.R.S32.HI R0, RZ, 0x1f, R133 ;  /* 0x0000001fff007819 */ /* 0x000fe20000011485 */
[C---:B------:R-:W-:Y:S02]  /*1c70*/  IMAD R109, R140.reuse, c[0x0][0x1f4], R109 ;  /* 0x00007d008c6d7a24 */ /* 0x040fe400078e026d */
[----:B------:R-:W-:-:S04]  /*1c80*/  IMAD.WIDE.U32 R146, R140, c[0x0][0x1f0], R146 ;  /* 0x00007c008c927a25 */ /* 0x000fc800078e0092 */
[----:B------:R-:W-:Y:S01]  /*1c90*/  IMAD.IADD R115, R159, 0x1, R115 ;  /* 0x000000019f737824 */ /* 0x000fe200078e0273 */
[----:B------:R-:W-:Y:S01]  /*1ca0*/  BAR.SYNC.DEFER_BLOCKING 0x0 ;  /* 0x0000000000007b1d */ /* 0x000fe20000010000 */
[----:B------:R-:W-:Y:S01]  /*1cb0*/  IMAD.IADD R109, R147, 0x1, R109 ;  /* 0x00000001936d7824 */ /* 0x000fe200078e026d */
[----:B------:R-:W-:Y:S01]  /*1cc0*/  IADD3 R105, P1, P0, R146, R158, R14 ;  /* 0x0000009e92697210 */ /* 0x000fe2000783e00e */
[----:B------:R-:W-:Y:S02]  /*1cd0*/  IMAD R99, R99, c[0x0][0x218], RZ ;  /* 0x0000860063637a24 */ /* 0x000fe400078e02ff */
[----:B------:R-:W-:Y:S01]  /*1ce0*/  IMAD R3, R3, c[0x0][0x290], RZ ;  /* 0x0000a40003037a24 */ /* 0x000fe200078e02ff */
[----:B------:R-:W-:Y:S01]  /*1cf0*/  IADD3.X R104, R109, R115, R15, P1, P0 ;  /* 0x000000736d687210 */ /* 0x000fe20000fe040f */
[----:B------:R-:W-:Y:S01]  /*1d00*/  IMAD R0, R0, c[0x0][0x1e0], RZ ;  /* 0x0000780000007a24 */ /* 0x000fe200078e02ff */
[----:B------:R-:W-:Y:S01]  /*1d10*/  ISETP.NE.AND P0, PT, RZ, UR44, PT ;  /* 0x0000002cff007c0c */ /* 0x000fe2000bf05270 */
[----:B------:R-:W-:-:S02]  /*1d20*/  IMAD R99, R140, c[0x0][0x21c], R99 ;  /* 0x000087008c637a24 */ /* 0x000fc400078e0263 */
[----:B------:R-:W-:Y:S01]  /*1d30*/  IMAD.WIDE.U32 R140, R140, c[0x0][0x218], R6 ;  /* 0x000086008c8c7a25 */ /* 0x000fe200078e0006 */
[----:B------:R-:W-:Y:S02]  /*1d40*/  P2R R138, PR, RZ, 0x1 ;  /* 0x00000001ff8a7803 */ /* 0x000fe40000000000 */
[----:B------:R-:W-:Y:S01]  /*1d50*/  IADD3 R102, P0, R137, UR35, RZ ;  /* 0x0000002389667c10 */ /* 0x000fe2000ff1e0ff */
[C---:B------:R-:W-:Y:S02]  /*1d60*/  IMAD R5, R98.reuse, c[0x0][0x284], R5 ;  /* 0x0000a10062057a24 */ /* 0x040fe400078e0205 */
[----:B------:R-:W-:Y:S01]  /*1d70*/  IMAD R3, R98, c[0x0][0x294], R3 ;  /* 0x0000a50062037a24 */ /* 0x000fe200078e0203 */
[----:B------:R-:W-:Y:S01]  /*1d80*/  IADD3.X R101, R101, UR34, RZ, P0, !PT ;  /* 0x0000002265657c10 */ /* 0x000fe200087fe4ff */
[----:B------:R-:W-:Y:S02]  /*1d90*/  IMAD R7, R133, c[0x0][0x1e4], R0 ;  /* 0x0000790085077a24 */ /* 0x000fe400078e0200 */
[----:B------:R-:W-:-:S02]  /*1da0*/  IMAD.IADD R112, R155, 0x1, R5 ;  /* 0x000000019b707824 */ /* 0x000fc400078e0205 */
[----:B------:R-:W-:Y:S02]  /*1db0*/  IMAD.IADD R114, R157, 0x1, R7 ;  /* 0x000000019d727824 */ /* 0x000fe400078e0207 */
[----:B------:R-:W-:Y:S02]  /*1dc0*/  IMAD.IADD R110, R5, 0x1, R151 ;  /* 0x00000001056e7824 */ /* 0x000fe400078e0297 */
[----:B------:R-:W-:Y:S02]  /*1dd0*/  IMAD.IADD R111, R153, 0x1, R3 ;  /* 0x00000001996f7824 */ /* 0x000fe400078e0203 */
[----:B------:R-:W-:Y:S02]  /*1de0*/  IMAD.IADD R108, R3, 0x1, R149 ;  /* 0x00000001036c7824 */ /* 0x000fe400078e0295 */
[----:B------:R-:W-:Y:S02]  /*1df0*/  IMAD.IADD R99, R141, 0x1, R99 ;  /* 0x000000018d637824 */ /* 0x000fe400078e0263 */
.L_x_1429:
[----:B------:R-:W-:Y:S01]  /*1e00*/  ISETP.GE.AND P2, PT, R113, 0x1, PT ;  /* 0x000000017100780c */ /* 0x000fe20003f46270 */
[----:B------:R-:W-:Y:S01]  /*1e10*/  USHF.R.S32.HI UR34, URZ, 0x1f, UR6 ;  /* 0x0000001f3f227899 */ /* 0x000fe20008011406 */
[----:B------:R-:W-:Y:S01]  /*1e20*/  IMAD.U32 R0, RZ, RZ, UR9 ;  /* 0x00000009ff007e24 */ /* 0x000fe2000f8e00ff */
[----:B------:R-:W-:Y:S01]  /*1e30*/  UIMAD UR45, UR10, UR6, URZ ;  /* 0x000000060a2d72a4 */ /* 0x000fe2000f8e023f */
[----:B------:R-:W-:Y:S04]  /*1e40*/  DEPBAR.LE SB0, 0x0 ;  /* 0x000080000000791a */ /* 0x000fe80000000000 */
[----:B------:R-:W-:Y:S01]  /*1e50*/  UIMAD.WIDE.U32 UR52, UR38, UR6, URZ ;  /* 0x00000006263472a5 */ /* 0x000fe2000f8e003f */
[----:B------:R-:W-:Y:S01]  /*1e60*/  BAR.SYNC.DEFER_BLOCKING 0x0 ;  /* 0x0000000000007b1d */ /* 0x000fe20000010000 */
[----:B------:R-:W-:Y:S01]  /*1e70*/  UIMAD UR45, UR34, UR38, UR45 ;  /* 0x00000026222d72a4 */ /* 0x000fe2000f8e022d */
[----:B-1----:R-:W-:Y:S03]  /*1e80*/  IMAD.U32 R5, RZ, RZ, UR8 ;  /* 0x00000008ff057e24 */ /* 0x002fe6000f8e00ff */
[C---:B------:R-:W-:Y:S01]  /*1e90*/  IADD3 R3, P1, P0, R105.reuse, UR52, R0 ;  /* 0x0000003469037c10 */ /* 0x040fe2000f83e000 */
[----:B------:R-:W-:Y:S06]  /*1ea0*/  UIADD3 UR45, UR53, UR45, URZ ;  /* 0x0000002d352d7290 */ /* 0x000fec000fffe03f */
[C---:B------:R-:W-:Y:S02]  /*1eb0*/  IADD3.X R0, R104.reuse, UR45, R5, P1, P0 ;  /* 0x0000002d68007c10 */ /* 0x040fe40008fe0405 */
[----:B------:R-:W-:Y:S04]  /*1ec0*/  IADD3 R5, P0, R105, UR52, RZ ;  /* 0x0000003469057c10 */ /* 0x000fe8000ff1e0ff */
[----:B------:R-:W-:Y:S02]  /*1ed0*/  IADD3.X R2, R104, UR45, RZ, P0, !PT ;  /* 0x0000002d68027c10 */ /* 0x000fe400087fe4ff */
[C---:B------:R-:W-:Y:S04]  /*1ee0*/  LEA R86, P0, R5.reuse, c[0x0][0x1c8], 0x1 ;  /* 0x0000720005567a11 */ /* 0x040fe800078008ff */
[----:B------:R-:W-:Y:S01]  /*1ef0*/  LEA.HI.X R87, R5, c[0x0][0x1cc], R2, 0x1, P0 ;  /* 0x0000730005577a11 */ /* 0x000fe200000f0c02 */
[----:B------:R-:W-:Y:S01]  /*1f00*/  BSSY B2, `(.L_x_1390) ;  /* 0x0000504000027945 */ /* 0x000fe20003800000 */
[C---:B------:R-:W-:Y:S04]  /*1f10*/  LEA R84, P0, R3.reuse, c[0x0][0x1c8], 0x1 ;  /* 0x0000720003547a11 */ /* 0x040fe800078008ff */
[----:B------:R-:W-:Y:S01]  /*1f20*/  LEA.HI.X R85, R3, c[0x0][0x1cc], R0, 0x1, P0 ;  /* 0x0000730003557a11 */ /* 0x000fe200000f0c00 */
[----:B------:R-:W-:-:S05]  /*1f30*/  @!P2 BRA `(.L_x_1391) ;  /* 0x00004d500000a947 */ /* 0x000fca0003800000 */
[----:B------:R-:W-:Y:S01]  /*1f40*/  UIMAD UR44, UR11, UR6, URZ ;  /* 0x000000060b2c72a4 */ /* 0x000fe2000f8e023f */
[----:B------:R-:W-:Y:S01]  /*1f50*/  ISETP.NE.AND P2, PT, R138, RZ, PT ;  /* 0x000000ff8a00720c */ /* 0x000fe20003f45270 */
        /* <DEDUP_REMOVED lines=23> */
[----:B------:R-:W-:Y:S01]  /*20d0*/  IADD3 R3, P0, R154, UR50, RZ ;  /* 0x000000329a037c10 */ /* 0x000fe2000ff1e0ff */
[----:B------:R-:W-:Y:S01]  /*20e0*/  CS2R R44, SRZ ;  /* 0x00000000002c7805 */ /* 0x000fe2000001ff00 */
[----:B------:R-:W-:Y:S01]  /*20f0*/  CS2R R52, SRZ ;  /* 0x0000000000347805 */ /* 0x000fe2000001ff00 */
[----:B------:R-:W-:Y:S01]  /*2100*/  CS2R R48, SRZ ;  /* 0x0000000000307805 */ /* 0x000fe2000001ff00 */
[----:B------:R-:W-:Y:S01]  /*2110*/  IADD3.X R0, R112, UR44, RZ, P0, !PT ;  /* 0x0000002c70007c10 */ /* 0x000fe200087fe4ff */
[----:B------:R-:W-:Y:S01]  /*2120*/  CS2R R82, SRZ ;  /* 0x0000000000527805 */ /* 0x000fe2000001ff00 */
[----:B------:R-:W-:Y:S01]  /*2130*/  IADD3 R5, P0, R152, UR48, RZ ;  /* 0x0000003098057c10 */ /* 0x000fe2000ff1e0ff */
[----:B------:R-:W-:Y:S01]  /*2140*/  CS2R R46, SRZ ;  /* 0x00000000002e7805 */ /* 0x000fe2000001ff00 */
[----:B------:R-:W-:Y:S01]  /*2150*/  CS2R R78, SRZ ;  /* 0x00000000004e7805 */ /* 0x000fe2000001ff00 */
[----:B------:R-:W-:Y:S01]  /*2160*/  CS2R R38, SRZ ;  /* 0x0000000000267805 */ /* 0x000fe2000001ff00 */
[----:B------:R-:W-:Y:S01]  /*2170*/  IADD3.X R2, R111, UR35, RZ, P0, !PT ;  /* 0x000000236f027c10 */ /* 0x000fe200087fe4ff */
        /* <DEDUP_REMOVED lines=21> */
.L_x_1394:
[----:B------:R-:W-:Y:S05]  /*22d0*/  BSYNC B0 ;  /* 0x0000000000007941 */ /* 0x000fea0003800000 */
.L_x_1393:
[----:B------:R-:W-:Y:S01]  /*22e0*/  ISETP.GE.AND P3, PT, R133, UR46, PT ;  /* 0x0000002e85007c0c */ /* 0x000fe2000bf66270 */
        /* <DEDUP_REMOVED lines=41> */
[----:B------:R-:W-:Y:S01]  /*2580*/  IMAD.U32 R5, RZ, RZ, UR25 ;  /* 0x00000019ff057e24 */ /* 0x000fe2000f8e00ff */
[----:B------:R-:W-:Y:S01]  /*2590*/  CS2R R36, SRZ ;  /* 0x0000000000247805 */ /* 0x000fe2000001ff00 */
[----:B------:R-:W-:Y:S01]  /*25a0*/  IMAD.U32 R3, RZ, RZ, UR23 ;  /* 0x00000017ff037e24 */ /* 0x000fe2000f8e00ff */
[----:B------:R-:W-:Y:S01]  /*25b0*/  CS2R R70, SRZ ;  /* 0x0000000000467805 */ /* 0x000fe2000001ff00 */
[----:B------:R-:W-:Y:S01]  /*25c0*/  IMAD.U32 R0, RZ, RZ, UR36 ;  /* 0x00000024ff007e24 */ /* 0x000fe2000f8e00ff */
[----:B------:R-:W-:Y:S01]  /*25d0*/  IADD3 R5, P1, P0, R154, UR50, R5 ;  /* 0x000000329a057c10 */ /* 0x000fe2000f83e005 */
[----:B------:R-:W-:Y:S01]  /*25e0*/  CS2R R32, SRZ ;  /* 0x0000000000207805 */ /* 0x000fe2000001ff00 */
[----:B------:R-:W-:Y:S01]  /*25f0*/  CS2R R66, SRZ ;  /* 0x0000000000427805 */ /* 0x000fe2000001ff00 */
[----:B------:R-:W-:Y:S01]  /*2600*/  CS2R R28, SRZ ;  /* 0x00000000001c7805 */ /* 0x000fe2000001ff00 */
[----:B------:R-:W-:Y:S01]  /*2610*/  IADD3.X R2, R112, UR44, R3, P1, P0 ;  /* 0x0000002c70027c10 */ /* 0x000fe20008fe0403 */
[----:B------:R-:W-:Y:S01]  /*2620*/  IMAD.U32 R3, RZ, RZ, UR37 ;  /* 0x00000025ff037e24 */ /* 0x000fe2000f8e00ff */
[----:B------:R-:W-:Y:S01]  /*2630*/  CS2R R62, SRZ ;  /* 0x00000000003e7805 */ /* 0x000fe2000001ff00 */
[----:B------:R-:W-:Y:S01]  /*2640*/  CS2R R18, SRZ ;  /* 0x0000000000127805 */ /* 0x000fe2000001ff00 */
[----:B------:R-:W-:Y:S02]  /*2650*/  CS2R R58, SRZ ;  /* 0x00000000003a7805 */ /* 0x000fe4000001ff00 */
[----:B------:R-:W-:Y:S04]  /*2660*/  IADD3 R3, P1, P0, R152, UR48, R3 ;  /* 0x0000003098037c10 */ /* 0x000fe8000f83e003 */
[----:B------:R-:W-:Y:S02]  /*2670*/  IADD3.X R0, R111, UR35, R0, P1, P0 ;  /* 0x000000236f007c10 */ /* 0x000fe40008fe0400 */
        /* <DEDUP_REMOVED lines=20> */
.L_x_1396:
[----:B------:R-:W-:Y:S05]  /*27c0*/  BSYNC B0 ;  /* 0x0000000000007941 */ /* 0x000fea0003800000 */
.L_x_1395:
        /* <DEDUP_REMOVED lines=52> */
[----:B------:R-:W-:Y:S01]  /*2b10*/  @!P0 PRMT R55, R55, 0x5410, R54 ;  /* 0x0000541037378816 */ /* 0x000fe20000000036 */
        /* <DEDUP_REMOVED lines=37> */
.L_x_1400:
[----:B------:R-:W-:Y:S05]  /*2d70*/  BSYNC B0 ;  /* 0x0000000000007941 */ /* 0x000fea0003800000 */
.L_x_1399:
        /* <DEDUP_REMOVED lines=56> */
.L_x_1402:
[----:B------:R-:W-:Y:S05]  /*3100*/  BSYNC B0 ;  /* 0x0000000000007941 */ /* 0x000fea0003800000 */
.L_x_1401:
        /* <DEDUP_REMOVED lines=56> */
.L_x_1404:
[----:B------:R-:W-:Y:S05]  /*3490*/  BSYNC B0 ;  /* 0x0000000000007941 */ /* 0x000fea0003800000 */
.L_x_1403:
        /* <DEDUP_REMOVED lines=55> */
.L_x_1398:
[----:B------:R-:W-:Y:S05]  /*3810*/  BSYNC B1 ;  /* 0x0000000000017941 */ /* 0x000fea0003800000 */
.L_x_1397:
        /* <DEDUP_REMOVED lines=57> */
.L_x_1407:
[----:B------:R-:W-:Y:S05]  /*3bb0*/  BSYNC B0 ;  /* 0x0000000000007941 */ /* 0x000fea0003800000 */
.L_x_1406:
        /* <DEDUP_REMOVED lines=56> */
.L_x_1409:
[----:B------:R-:W-:Y:S05]  /*3f40*/  BSYNC B0 ;  /* 0x0000000000007941 */ /* 0x000fea0003800000 */
.L_x_1408:
[----:B------:R-:W-:Y:S01]  /*3f50*/  ISETP.GE.AND P0, PT, R135, c[0x0][0x1d4], PT ;  /* 0x0000750087007a0c */ /* 0x000fe20003f06270 */
[----:B------:R-:W-:Y:S01]  /*3f60*/  @!UPT UIADD3 URZ, URZ, URZ, URZ ;  /* 0x0000003f3f3ff290 */ /* 0x000fe2000fffe03f */
[----:B------:R-:W-:Y:S11]  /*3f70*/  BSSY B0, `(.L_x_1410) ;  /* 0x0000036000007945 */ /* 0x000ff60003800000 */
[----:B------:R-:W-:-:S05]  /*3f80*/  @P0 BRA `(.L_x_1411) ;  /* 0x0000034000000947 */ /* 0x000fca0003800000 */
[----:B------:R-:W-:Y:S01]  /*3f90*/  ISETP.GE.AND P0, PT, R12, c[0x0][0x27c], PT ;  /* 0x00009f000c007a0c */ /* 0x000fe20003f06270 */
[----:B------:R-:W2:Y:S11]  /*3fa0*/  LDS.128 R20, [R136+0xe080] ;  /* 0x00e0800088147984 */ /* 0x000eb60000000c00 */
[----:B------:R-:W-:Y:S01]  /*3fb0*/  @!UPT UIADD3 URZ, URZ, URZ, URZ ;  /* 0x0000003f3f3ff290 */ /* 0x000fe2000fffe03f */
[----:B-1----:R-:W-:Y:S02]  /*3fc0*/  @!P0 SHF.R.U64 R26, R62, 0x10, R63 ;  /* 0x000000103e1a8819 */ /* 0x002fe4000000123f */
        /* <DEDUP_REMOVED lines=48> */
.L_x_1411:
[----:B------:R-:W-:Y:S05]  /*42d0*/  BSYNC B0 ;  /* 0x0000000000007941 */ /* 0x000fea0003800000 */
.L_x_1410:
        /* <DEDUP_REMOVED lines=56> */
.L_x_1392:
        /* <DEDUP_REMOVED lines=36> */
.L_x_1413:
[----:B------:R-:W-:Y:S05]  /*48a0*/  BSYNC B0 ;  /* 0x0000000000007941 */ /* 0x000fea0003800000 */
.L_x_1412:
[----:B------:R-:W-:Y:S01]  /*48b0*/  ISETP.GE.AND P3, PT, R133, UR46, PT ;  /* 0x0000002e85007c0c */ /* 0x000fe2000bf66270 */
[----:B-1---5:R-:W-:Y:S01]  /*48c0*/  IMAD.MOV.U32 R4, RZ, RZ, R38 ;  /* 0x000000ffff047224 */ /* 0x022fe200078e0026 */
        /* <DEDUP_REMOVED lines=44> */
[----:B------:R-:W-:Y:S01]  /*4b90*/  CS2R R78, SRZ ;  /* 0x00000000004e7805 */ /* 0x000fe2000001ff00 */
[----:B------:R-:W-:Y:S01]  /*4ba0*/  IADD3 R7, P1, P0, R150, UR50, R7 ;  /* 0x0000003296077c10 */ /* 0x000fe2000f83e007 */
[----:B------:R-:W-:Y:S01]  /*4bb0*/  IMAD.U32 R5, RZ, RZ, UR37 ;  /* 0x00000025ff057e24 */ /* 0x000fe2000f8e00ff */
[----:B------:R-:W-:Y:S01]  /*4bc0*/  CS2R R76, SRZ ;  /* 0x00000000004c7805 */ /* 0x000fe2000001ff00 */
[----:B------:R-:W-:Y:S01]  /*4bd0*/  CS2R R22, SRZ ;  /* 0x0000000000167805 */ /* 0x000fe2000001ff00 */
[----:B------:R-:W-:Y:S01]  /*4be0*/  IADD3.X R0, R110, UR44, R3, P1, P0 ;  /* 0x0000002c6e007c10 */ /* 0x000fe20008fe0403 */
[----:B------:R-:W-:Y:S01]  /*4bf0*/  IMAD.U32 R3, RZ, RZ, UR36 ;  /* 0x00000024ff037e24 */ /* 0x000fe2000f8e00ff */
[----:B------:R-:W-:Y:S01]  /*4c00*/  IADD3 R5, P1, P0, R148, UR48, R5 ;  /* 0x0000003094057c10 */ /* 0x000fe2000f83e005 */
[----:B------:R-:W-:Y:S01]  /*4c10*/  CS2R R20, SRZ ;  /* 0x0000000000147805 */ /* 0x000fe2000001ff00 */
[----:B------:R-:W-:Y:S01]  /*4c20*/  CS2R R74, SRZ ;  /* 0x00000000004a7805 */ /* 0x000fe2000001ff00 */
[----:B------:R-:W-:Y:S01]  /*4c30*/  CS2R R72, SRZ ;  /* 0x0000000000487805 */ /* 0x000fe2000001ff00 */
[----:B------:R-:W-:Y:S02]  /*4c40*/  IADD3.X R2, R108, UR35, R3, P1, P0 ;  /* 0x000000236c027c10 */ /* 0x000fe40008fe0403 */
        /* <DEDUP_REMOVED lines=12> */
.L_x_1415:
[----:B------:R-:W-:Y:S05]  /*4d10*/  BSYNC B0 ;  /* 0x0000000000007941 */ /* 0x000fea0003800000 */
.L_x_1414:
        /* <DEDUP_REMOVED lines=34> */
[----:B------:R-:W-:Y:S01]  /*4f40*/  IADD3 R163, P0, R158, UR52, RZ ;  /* 0x000000349ea37c10 */ /* 0x000fe2000ff1e0ff */
[----:B------:R-:W-:Y:S03]  /*4f50*/  BSSY B0, `(.L_x_1418) ;  /* 0x0000074000007945 */ /* 0x000fe60003800000 */
[----:B------:R-:W-:Y:S02]  /*4f60*/  IADD3.X R162, R115, UR45, RZ, P0, !PT ;  /* 0x0000002d73a27c10 */ /* 0x000fe400087fe4ff */
[----:B------:R-:W-:Y:S11]  /*4f70*/  ISETP.GE.AND P0, PT, R14, c[0x0][0x1d4], PT ;  /* 0x000075000e007a0c */ /* 0x000ff60003f06270 */
[----:B------:R-:W-:Y:S02]  /*4f80*/  @!UPT UIADD3 URZ, URZ, URZ, URZ ;  /* 0x0000003f3f3ff290 */ /* 0x000fe4000fffe03f */
[----:B------:R-:W-:-:S05]  /*4f90*/  @P0 BRA `(.L_x_1419) ;  /* 0x000006f000000947 */ /* 0x000fca0003800000 */
[----:B------:R-:W-:Y:S01]  /*4fa0*/  ISETP.GE.AND P2, PT, R129, c[0x0][0x1d4], PT ;  /* 0x0000750081007a0c */ /* 0x000fe20003f46270 */
[----:B------:R-:W-:Y:S01]  /*4fb0*/  LDS.128 R32, [R126+0xa080] ;  /* 0x00a080007e207984 */ /* 0x000fe20000000c00 */
        /* <DEDUP_REMOVED lines=13> */
[----:B------:R-:W-:Y:S01]  /*5090*/  @!P0 SHF.R.U32.HI R64, RZ, 0x10, R59 ;  /* 0x00000010ff408819 */ /* 0x000fe2000001163b */
[----:B-1----:R-:W-:Y:S01]  /*50a0*/  @!P0 IMAD.U32 R66, R91, 0x10000, RZ ;  /* 0x000100005b428824 */ /* 0x002fe200078e00ff */
[----:B------:R-:W-:Y:S02]  /*50b0*/  @!P0 LOP3.LUT R59, R88, 0xffff0000, RZ, 0xc0, !PT ;  /* 0xffff0000583b8812 */ /* 0x000fe400078ec0ff */
[----:B------:R-:W-:Y:S02]  /*50c0*/  @!P0 LOP3.LUT R61, R89, 0xffff0000, RZ, 0xc0, !PT ;  /* 0xffff0000593d8812 */ /* 0x000fe400078ec0ff */
[----:B------:R-:W-:Y:S02]  /*50d0*/  @!P0 LOP3.LUT R69, R91, 0xffff0000, RZ, 0xc0, !PT ;  /* 0xffff00005b458812 */ /* 0x000fe400078ec0ff */
[C---:B------:R-:W-:Y:S02]  /*50e0*/  @!P0 LOP3.LUT R65, R90.reuse, 0xffff0000, RZ, 0xc0, !PT ;  /* 0xffff00005a418812 */ /* 0x040fe400078ec0ff */
[----:B------:R-:W-:Y:S01]  /*50f0*/  @!P0 PRMT R63, R63, 0x5410, R62 ;  /* 0x000054103f3f8816 */ /* 0x000fe2000000003e */
[----:B------:R-:W-:Y:S01]  /*5100*/  @!P0 IMAD.U32 R62, R90, 0x10000, RZ ;  /* 0x000100005a3e8824 */ /* 0x000fe200078e00ff */
[----:B------:R-:W-:Y:S02]  /*5110*/  @!P0 SHF.R.U32.HI R60, RZ, 0x10, R57 ;  /* 0x00000010ff3c8819 */ /* 0x000fe40000011639 */
[----:B------:R-:W-:Y:S01]  /*5120*/  @!P0 PRMT R57, R55, 0x5410, R56 ;  /* 0x0000541037398816 */ /* 0x000fe20000000038 */
[----:B------:R-:W-:Y:S01]  /*5130*/  @!P0 IMAD.U32 R56, R88, 0x10000, RZ ;  /* 0x0001000058388824 */ /* 0x000fe200078e00ff */
[--C-:B------:R-:W-:Y:S02]  /*5140*/  @!P0 SHF.R.U32.HI R54, RZ, 0x10, R47.reuse ;  /* 0x00000010ff368819 */ /* 0x100fe4000001162f */
[----:B------:R-:W-:Y:S01]  /*5150*/  @!P0 SHF.R.U64 R47, R46, 0x10, R47 ;  /* 0x000000102e2f8819 */ /* 0x000fe2000000122f */
[----:B------:R-:W-:Y:S01]  /*5160*/  @!P0 IMAD.U32 R46, R32, 0x10000, RZ ;  /* 0x00010000202e8824 */ /* 0x000fe200078e00ff */
[----:B------:R-:W-:Y:S01]  /*5170*/  @!P0 SHF.R.U64 R53, R44, 0x10, R45 ;  /* 0x000000102c358819 */ /* 0x000fe2000000122d */
[C---:B------:R-:W-:Y:S01]  /*5180*/  @!P0 IMAD.U32 R55, R57.reuse, 0x10000, RZ ;  /* 0x0001000039378824 */ /* 0x040fe200078e00ff */
[----:B------:R-:W-:Y:S02]  /*5190*/  @!P0 PRMT R52, R52, 0x5410, R47 ;  /* 0x0000541034348816 */ /* 0x000fe4000000002f */
[----:B------:R-:W-:Y:S01]  /*51a0*/  @!P0 LOP3.LUT R47, R32, 0xffff0000, RZ, 0xc0, !PT ;  /* 0xffff0000202f8812 */ /* 0x000fe200078ec0ff */
[----:B------:R-:W-:Y:S01]  /*51b0*/  @!P0 FMUL.FTZ R166, R46, R55 ;  /* 0x000000372ea68220 */ /* 0x000fe20000410000 */
[----:B------:R-:W-:Y:S02]  /*51c0*/  @!P0 LOP3.LUT R57, R57, 0xffff0000, RZ, 0xc0, !PT ;  /* 0xffff000039398812 */ /* 0x000fe400078ec0ff */
[----:B------:R-:W-:Y:S02]  /*51d0*/  @!P0 PRMT R50, R50, 0x5410, R53 ;  /* 0x0000541032328816 */ /* 0x000fe40000000035 */
[----:B------:R-:W-:Y:S01]  /*51e0*/  @!P0 SHF.R.U32.HI R44, RZ, 0x10, R45 ;  /* 0x00000010ff2c8819 */ /* 0x000fe2000001162d */
[----:B------:R-:W-:Y:S01]  /*51f0*/  @!P0 FMUL.FTZ R167, R47, R57 ;  /* 0x000000392fa78220 */ /* 0x000fe20000410000 */
[----:B------:R-:W-:Y:S01]  /*5200*/  @!P0 PRMT R58, R13, 0x5432, R60 ;  /* 0x000054320d3a8816 */ /* 0x000fe2000000003c */
[C---:B------:R-:W-:Y:S01]  /*5210*/  @!P0 IMAD.U32 R45, R50.reuse, 0x10000, RZ ;  /* 0x00010000322d8824 */ /* 0x040fe200078e00ff */
[----:B------:R-:W-:Y:S01]  /*5220*/  @!P0 PRMT R49, R49, 0x5410, R44 ;  /* 0x0000541031318816 */ /* 0x000fe2000000002c */
[C---:B------:R-:W-:Y:S01]  /*5230*/  @!P0 IMAD.U32 R60, R63.reuse, 0x10000, RZ ;  /* 0x000100003f3c8824 */ /* 0x040fe200078e00ff */
[----:B------:R-:W-:Y:S01]  /*5240*/  @!P0 LOP3.LUT R44, R50, 0xffff0000, RZ, 0xc0, !PT ;  /* 0xffff0000322c8812 */ /* 0x000fe200078ec0ff */
[-C--:B------:R-:W-:Y:S01]  /*5250*/  @!P0 FMUL.FTZ R0, R46, R45.reuse ;  /* 0x0000002d2e008220 */ /* 0x080fe20000410000 */
[----:B------:R-:W-:Y:S01]  /*5260*/  @!P0 LOP3.LUT R63, R63, 0xffff0000, RZ, 0xc0, !PT ;  /* 0xffff00003f3f8812 */ /* 0x000fe200078ec0ff */
[----:B------:R-:W-:Y:S01]  /*5270*/  @!P0 IMAD.U32 R46, R33, 0x10000, RZ ;  /* 0x00010000212e8824 */ /* 0x000fe200078e00ff */
[----:B------:R-:W-:Y:S01]  /*5280*/  @!P0 PRMT R67, R67, 0x5410, R64 ;  /* 0x0000541043438816 */ /* 0x000fe20000000040 */
[----:B------:R-:W-:Y:S01]  /*5290*/  @!P0 FFMA.FTZ R0, R55, R56, R0 ;  /* 0x0000003837008223 */ /* 0x000fe20000010000 */
[C---:B------:R-:W-:Y:S01]  /*52a0*/  @!P0 SHF.L.U32 R55, R58.reuse, 0x10, RZ ;  /* 0x000000103a378819 */ /* 0x040fe200000006ff */
[-C--:B------:R-:W-:Y:S01]  /*52b0*/  @!P0 FMUL.FTZ R2, R47, R44.reuse ;  /* 0x0000002c2f028220 */ /* 0x080fe20000410000 */
[----:B------:R-:W-:Y:S01]  /*52c0*/  @!P0 LOP3.LUT R47, R33, 0xffff0000, RZ, 0xc0, !PT ;  /* 0xffff0000212f8812 */ /* 0x000fe200078ec0ff */
[----:B------:R-:W-:Y:S01]  /*52d0*/  @!P0 FFMA.FTZ R167, R59, R44, -R167 ;  /* 0x0000002c3ba78223 */ /* 0x000fe200000108a7 */
[----:B------:R-:W-:Y:S01]  /*52e0*/  @!P0 LOP3.LUT R58, R58, 0xffff0000, RZ, 0xc0, !PT ;  /* 0xffff00003a3a8812 */ /* 0x000fe200078ec0ff */
[----:B------:R-:W-:Y:S01]  /*52f0*/  @!P0 FFMA.FTZ R166, R56, R45, -R166 ;  /* 0x0000002d38a68223 */ /* 0x000fe200000108a6 */
[C---:B------:R-:W-:Y:S01]  /*5300*/  @!P0 LOP3.LUT R44, R49.reuse, 0xffff0000, RZ, 0xc0, !PT ;  /* 0xffff0000312c8812 */ /* 0x040fe200078ec0ff */
[----:B------:R-:W-:Y:S01]  /*5310*/  @!P0 IMAD.U32 R45, R49, 0x10000, RZ ;  /* 0x00010000312d8824 */ /* 0x000fe200078e00ff */
[----:B------:R-:W-:Y:S01]  /*5320*/  @!P0 PRMT R51, R51, 0x5410, R54 ;  /* 0x0000541033338816 */ /* 0x000fe20000000036 */
        /* <DEDUP_REMOVED lines=22> */
[----:B------:R-:W-:Y:S02]  /*5490*/  @!P0 FFMA.FTZ R172, R66, R45, -R172 ;  /* 0x0000002d42ac8223 */ /* 0x000fe400000108ac */
[C---:B------:R-:W-:Y:S02]  /*54a0*/  @!P0 IMAD.U32 R45, R52.reuse, 0x10000, RZ ;  /* 0x00010000342d8824 */ /* 0x040fe400078e00ff */
[----:B------:R-:W-:Y:S01]  /*54b0*/  @!P0 FFMA.FTZ R175, R69, R44, -R175 ;  /* 0x0000002c45af8223 */ /* 0x000fe200000108af */
[----:B------:R-:W-:Y:S01]  /*54c0*/  @!P0 LOP3.LUT R44, R52, 0xffff0000, RZ, 0xc0, !PT ;  /* 0xffff0000342c8812 */ /* 0x000fe200078ec0ff */
[C---:B------:R-:W-:Y:S02]  /*54d0*/  @!P0 FMUL.FTZ R173, R46.reuse, R60 ;  /* 0x0000003c2ead8220 */ /* 0x040fe40000410000 */
        /* <DEDUP_REMOVED lines=27> */
.L_x_1419:
[----:B------:R-:W-:Y:S05]  /*5690*/  BSYNC B0 ;  /* 0x0000000000007941 */ /* 0x000fea0003800000 */
.L_x_1418:
[----:B------:R-:W-:Y:S11]  /*56a0*/  ISETP.GE.AND P0, PT, R11, c[0x0][0x1d4], PT ;  /* 0x000075000b007a0c */ /* 0x000ff60003f06270 */
[----:B------:R-:W-:Y:S02]  /*56b0*/  @!UPT UIADD3 URZ, URZ, URZ, URZ ;  /* 0x0000003f3f3ff290 */ /* 0x000fe4000fffe03f */
[----:B------:R-:W-:-:S05]  /*56c0*/  @P0 BRA `(.L_x_1417) ;  /* 0x000006f000000947 */ /* 0x000fca0003800000 */
[----:B------:R-:W-:Y:S01]  /*56d0*/  ISETP.GE.AND P2, PT, R128, c[0x0][0x1d4], PT ;  /* 0x0000750080007a0c */ /* 0x000fe20003f46270 */
[----:B-1----:R-:W1:Y:S01]  /*56e0*/  LDS.128 R32, [R124+0xa080] ;  /* 0x00a080007c207984 */ /* 0x002e620000000c00 */
[CC--:B------:R-:W-:Y:S04]  /*56f0*/  IADD3 R63, P1, P0, R146.reuse, R163.reuse, R131 ;  /* 0x000000a3923f7210 */ /* 0x0c0fe8000783e083 */
[CC--:B------:R-:W-:Y:S03]  /*5700*/  IADD3.X R60, R109.reuse, R162.reuse, R120, P1, P0 ;  /* 0x000000a26d3c7210 */ /* 0x0c0fe60000fe0478 */
[----:B------:R-:W2:Y:S04]  /*5710*/  LDS.128 R64, [R125+0xa080] ;  /* 0x00a080007d407984 */ /* 0x000ea80000000c00 */
        /* <DEDUP_REMOVED lines=8> */
[--C-:B------:R-:W-:Y:S02]  /*57a0*/  @!P0 SHF.R.U32.HI R44, RZ, 0x10, R39.reuse ;  /* 0x00000010ff2c8819 */ /* 0x100fe40000011627 */
[----:B------:R-:W-:Y:S01]  /*57b0*/  @!P0 SHF.R.U64 R39, R38, 0x10, R39 ;  /* 0x0000001026278819 */ /* 0x000fe20000001227 */
[----:B-1----:R-:W-:Y:S01]  /*57c0*/  @!P0 IMAD.U32 R38, R32, 0x10000, RZ ;  /* 0x0001000020268824 */ /* 0x002fe200078e00ff */
[----:B------:R-:W-:Y:S01]  /*57d0*/  @!P0 SHF.R.U64 R45, R36, 0x10, R37 ;  /* 0x00000010242d8819 */ /* 0x000fe20000001225 */
[C---:B--2---:R-:W-:Y:S01]  /*57e0*/  @!P0 IMAD.U32 R46, R64.reuse, 0x10000, RZ ;  /* 0x00010000402e8824 */ /* 0x044fe200078e00ff */
[----:B------:R-:W-:Y:S01]  /*57f0*/  @!P0 LOP3.LUT R51, R64, 0xffff0000, RZ, 0xc0, !PT ;  /* 0xffff000040338812 */ /* 0x000fe200078ec0ff */
[C---:B------:R-:W-:Y:S01]  /*5800*/  @!P0 IMAD.U32 R50, R65.reuse, 0x10000, RZ ;  /* 0x0001000041328824 */ /* 0x040fe200078e00ff */
[----:B------:R-:W-:Y:S01]  /*5810*/  @!P0 LOP3.LUT R53, R65, 0xffff0000, RZ, 0xc0, !PT ;  /* 0xffff000041358812 */ /* 0x000fe200078ec0ff */
[C---:B------:R-:W-:Y:S01]  /*5820*/  @!P0 IMAD.U32 R58, R67.reuse, 0x10000, RZ ;  /* 0x00010000433a8824 */ /* 0x040fe200078e00ff */
[----:B------:R-:W-:Y:S01]  /*5830*/  @!P0 LOP3.LUT R61, R67, 0xffff0000, RZ, 0xc0, !PT ;  /* 0xffff0000433d8812 */ /* 0x000fe200078ec0ff */
[C---:B------:R-:W-:Y:S01]  /*5840*/  @!P0 IMAD.U32 R54, R66.reuse, 0x10000, RZ ;  /* 0x0001000042368824 */ /* 0x040fe200078e00ff */
[----:B------:R-:W-:Y:S02]  /*5850*/  @!P0 LOP3.LUT R57, R66, 0xffff0000, RZ, 0xc0, !PT ;  /* 0xffff000042398812 */ /* 0x000fe400078ec0ff */
[----:B------:R-:W-:Y:S02]  /*5860*/  @!P0 PRMT R48, R48, 0x5410, R39 ;  /* 0x0000541030308816 */ /* 0x000fe40000000027 */
[----:B------:R-:W-:Y:S02]  /*5870*/  @!P0 LOP3.LUT R39, R32, 0xffff0000, RZ, 0xc0, !PT ;  /* 0xffff000020278812 */ /* 0x000fe400078ec0ff */
[----:B------:R-:W-:Y:S02]  /*5880*/  @!P0 SHF.R.U64 R47, R84, 0x10, R85 ;  /* 0x00000010542f8819 */ /* 0x000fe40000001255 */
[----:B------:R-:W-:Y:S02]  /*5890*/  @!P0 PRMT R42, R42, 0x5410, R45 ;  /* 0x000054102a2a8816 */ /* 0x000fe4000000002d */
[----:B------:R-:W-:Y:S02]  /*58a0*/  @!P0 PRMT R96, R96, 0x5410, R47 ;  /* 0x0000541060608816 */ /* 0x000fe4000000002f */
[----:B------:R-:W-:Y:S01]  /*58b0*/  @!P0 SHF.R.U32.HI R36, RZ, 0x10, R37 ;  /* 0x00000010ff248819 */ /* 0x000fe20000011625 */
[----:B------:R-:W-:Y:S01]  /*58c0*/  @!P0 IMAD.U32 R37, R42, 0x10000, RZ ;  /* 0x000100002a258824 */ /* 0x000fe200078e00ff */
[----:B------:R-:W-:Y:S01]  /*58d0*/  @!P0 SHF.R.U32.HI R49, RZ, 0x10, R87 ;  /* 0x00000010ff318819 */ /* 0x000fe20000011657 */
[----:B------:R-:W-:Y:S01]  /*58e0*/  @!P0 IMAD.U32 R47, R96, 0x10000, RZ ;  /* 0x00010000602f8824 */ /* 0x000fe200078e00ff */
[----:B------:R-:W-:Y:S01]  /*58f0*/  @!P0 PRMT R41, R41, 0x5410, R36 ;  /* 0x0000541029298816 */ /* 0x000fe20000000024 */
[----:B------:R-:W-:Y:S01]  /*5900*/  @!P0 FMUL.FTZ R0, R38, R37 ;  /* 0x0000002526008220 */ /* 0x000fe20000410000 */
[----:B------:R-:W-:Y:S01]  /*5910*/  @!P0 LOP3.LUT R36, R42, 0xffff0000, RZ, 0xc0, !PT ;  /* 0xffff00002a248812 */ /* 0x000fe200078ec0ff */
[----:B------:R-:W-:Y:S01]  /*5920*/  @!P0 FMUL.FTZ R60, R38, R47 ;  /* 0x0000002f263c8220 */ /* 0x000fe20000410000 */
[----:B------:R-:W-:Y:S01]  /*5930*/  @!P0 PRMT R94, R94, 0x5410, R49 ;  /* 0x000054105e5e8816 */ /* 0x000fe20000000031 */
[----:B------:R-:W-:Y:S01]  /*5940*/  @!P0 FFMA.FTZ R0, R47, R46, R0 ;  /* 0x0000002e2f008223 */ /* 0x000fe20000010000 */
[----:B------:R-:W-:Y:S01]  /*5950*/  @!P0 LOP3.LUT R49, R96, 0xffff0000, RZ, 0xc0, !PT ;  /* 0xffff000060318812 */ /* 0x000fe200078ec0ff */
[-C--:B------:R-:W-:Y:S01]  /*5960*/  @!P0 FMUL.FTZ R2, R39, R36.reuse ;  /* 0x0000002427028220 */ /* 0x080fe20000410000 */
[----:B------:R-:W-:Y:S01]  /*5970*/  @!P0 LOP3.LUT R59, R94, 0xffff0000, RZ, 0xc0, !PT ;  /* 0xffff00005e3b8812 */ /* 0x000fe200078ec0ff */
[----:B------:R-:W-:Y:S01]  /*5980*/  @!P0 FFMA.FTZ R60, R46, R37, -R60 ;  /* 0x000000252e3c8223 */ /* 0x000fe2000001083c */
[----:B------:R-:W-:Y:S01]  /*5990*/  @!P0 PRMT R43, R43, 0x5410, R44 ;  /* 0x000054102b2b8816 */ /* 0x000fe2000000002c */
[----:B------:R-:W-:Y:S01]  /*59a0*/  @!P0 FMUL.FTZ R69, R39, R49 ;  /* 0x0000003127458220 */ /* 0x000fe20000410000 */
[C---:B------:R-:W-:Y:S01]  /*59b0*/  @!P0 LOP3.LUT R39, R33.reuse, 0xffff0000, RZ, 0xc0, !PT ;  /* 0xffff000021278812 */ /* 0x040fe200078ec0ff */
[----:B------:R-:W-:Y:S01]  /*59c0*/  @!P0 IMAD.U32 R38, R33, 0x10000, RZ ;  /* 0x0001000021268824 */ /* 0x000fe200078e00ff */
[----:B------:R-:W-:Y:S01]  /*59d0*/  @!P0 SHF.R.U32.HI R84, RZ, 0x10, R85 ;  /* 0x00000010ff548819 */ /* 0x000fe20000011655 */
[----:B------:R-:W-:Y:S01]  /*59e0*/  @!P0 FFMA.FTZ R69, R51, R36, -R69 ;  /* 0x0000002433458223 */ /* 0x000fe20000010845 */
[C---:B------:R-:W-:Y:S01]  /*59f0*/  @!P0 LOP3.LUT R36, R41.reuse, 0xffff0000, RZ, 0xc0, !PT ;  /* 0xffff000029248812 */ /* 0x040fe200078ec0ff */
[----:B------:R-:W-:Y:S01]  /*5a00*/  @!P0 IMAD.U32 R37, R41, 0x10000, RZ ;  /* 0x0001000029258824 */ /* 0x000fe200078e00ff */
[----:B------:R-:W-:Y:S01]  /*5a10*/  @!P0 PRMT R95, R95, 0x5410, R84 ;  /* 0x000054105f5f8816 */ /* 0x000fe20000000054 */
[----:B------:R-:W-:Y:S01]  /*5a20*/  @!P0 IMAD.U32 R56, R94, 0x10000, RZ ;  /* 0x000100005e388824 */ /* 0x000fe200078e00ff */
[----:B------:R-:W-:Y:S01]  /*5a30*/  @!P0 F2FP.BF16.PACK_AB R60, R69, R60 ;  /* 0x0000003c453c823e */ /* 0x000fe200000010ff */
[C---:B------:R-:W-:Y:S01]  /*5a40*/  @!P0 FMUL.FTZ R3, R38.reuse, R37 ;  /* 0x0000002526038220 */ /* 0x040fe20000410000 */
[----:B------:R-:W-:Y:S01]  /*5a50*/  @!P0 LOP3.LUT R47, R95, 0xffff0000, RZ, 0xc0, !PT ;  /* 0xffff00005f2f8812 */ /* 0x000fe200078ec0ff */
[----:B------:R-:W-:Y:S01]  /*5a60*/  @!P0 FMUL.FTZ R4, R39, R36 ;  /* 0x0000002427048220 */ /* 0x000fe20000410000 */
[----:B------:R-:W-:Y:S01]  /*5a70*/  @!P0 SHF.L.U32 R46, R95, 0x10, RZ ;  /* 0x000000105f2e8819 */ /* 0x000fe200000006ff */
[----:B------:R-:W-:Y:S01]  /*5a80*/  @!P0 FFMA.FTZ R2, R49, R51, R2 ;  /* 0x0000003331028223 */ /* 0x000fe20000010002 */
[----:B------:R-:W-:Y:S01]  /*5a90*/  @!P0 MOV R64, R60 ;  /* 0x0000003c00408202 */ /* 0x000fe20000000f00 */
[----:B------:R-:W-:Y:S01]  /*5aa0*/  @!P0 FMUL.FTZ R91, R39, R47 ;  /* 0x0000002f275b8220 */ /* 0x000fe20000410000 */
[----:B------:R-:W-:Y:S01]  /*5ab0*/  @!P0 LOP3.LUT R39, R35, 0xffff0000, RZ, 0xc0, !PT ;  /* 0xffff000023278812 */ /* 0x000fe200078ec0ff */
[----:B------:R-:W-:Y:S01]  /*5ac0*/  @!P0 FMUL.FTZ R90, R38, R46 ;  /* 0x0000002e265a8220 */ /* 0x000fe20000410000 */
[----:B------:R-:W-:Y:S01]  /*5ad0*/  @!P0 SHF.R.U64 R86, R86, 0x10, R87 ;  /* 0x0000001056568819 */ /* 0x000fe20000001257 */
[----:B------:R-:W-:Y:S01]  /*5ae0*/  @!P0 FFMA.FTZ R91, R53, R36, -R91 ;  /* 0x00000024355b8223 */ /* 0x000fe2000001085b */
[----:B------:R-:W-:Y:S01]  /*5af0*/  @!P0 F2FP.BF16.PACK_AB R69, R2, R0 ;  /* 0x000000000245823e */ /* 0x000fe200000010ff */
[----:B------:R-:W-:Y:S01]  /*5b00*/  @!P0 IMAD.U32 R38, R35, 0x10000, RZ ;  /* 0x0001000023268824 */ /* 0x000fe200078e00ff */
[C---:B------:R-:W-:Y:S01]  /*5b10*/  @!P0 LOP3.LUT R36, R43.reuse, 0xffff0000, RZ, 0xc0, !PT ;  /* 0xffff00002b248812 */ /* 0x040fe200078ec0ff */
[----:B------:R-:W-:Y:S01]  /*5b20*/  @!P0 FFMA.FTZ R90, R50, R37, -R90 ;  /* 0x00000025325a8223 */ /* 0x000fe2000001085a */
[----:B------:R-:W-:Y:S01]  /*5b30*/  @!P0 SHF.L.U32 R37, R43, 0x10, RZ ;  /* 0x000000102b258819 */ /* 0x000fe200000006ff */
[----:B------:R-:W-:Y:S01]  /*5b40*/  @!P0 FMUL.FTZ R162, R38, R56 ;  /* 0x0000003826a28220 */ /* 0x000fe20000410000 */
[----:B------:R-:W-:Y:S01]  /*5b50*/  @!P0 PRMT R93, R93, 0x5410, R86 ;  /* 0x000054105d5d8816 */ /* 0x000fe20000000056 */
[----:B------:R-:W-:Y:S01]  /*5b60*/  @!P0 FMUL.FTZ R165, R39, R59 ;  /* 0x0000003b27a58220 */ /* 0x000fe20000410000 */
[----:B------:R-:W-:Y:S01]  /*5b70*/  @!P0 F2FP.BF16.PACK_AB R91, R91, R90 ;  /* 0x0000005a5b5b823e */ /* 0x000fe200000010ff */
[-C--:B------:R-:W-:Y:S01]  /*5b80*/  @!P0 FMUL.FTZ R8, R39, R36.reuse ;  /* 0x0000002427088220 */ /* 0x080fe20000410000 */
[----:B------:R-:W-:Y:S01]  /*5b90*/  @!P0 LOP3.LUT R39, R34, 0xffff0000, RZ, 0xc0, !PT ;  /* 0xffff000022278812 */ /* 0x000fe200078ec0ff */
[-C--:B------:R-:W-:Y:S01]  /*5ba0*/  @!P0 FMUL.FTZ R7, R38, R37.reuse ;  /* 0x0000002526078220 */ /* 0x080fe20000410000 */
[C---:B------:R-:W-:Y:S01]  /*5bb0*/  @!P0 LOP3.LUT R55, R93.reuse, 0xffff0000, RZ, 0xc0, !PT ;  /* 0xffff00005d378812 */ /* 0x040fe200078ec0ff */
[----:B------:R-:W-:Y:S02]  /*5bc0*/  @!P0 IMAD.U32 R38, R34, 0x10000, RZ ;  /* 0x0001000022268824 */ /* 0x000fe400078e00ff */
        /* <DEDUP_REMOVED lines=8> */
[-C--:B------:R-:W-:Y:S02]  /*5c50*/  @!P0 FMUL.FTZ R5, R38, R37.reuse ;  /* 0x0000002526058220 */ /* 0x080fe40000410000 */
[----:B------:R-:W-:Y:S02]  /*5c60*/  @!P0 FFMA.FTZ R3, R46, R50, R3 ;  /* 0x000000322e038223 */ /* 0x000fe40000010003 */
        /* <DEDUP_REMOVED lines=21> */
.L_x_1417:
[----:B------:R-:W-:Y:S05]  /*5dc0*/  BSYNC B1 ;  /* 0x0000000000017941 */ /* 0x000fea0003800000 */
.L_x_1416:
[----:B------:R-:W-:Y:S04]  /*5dd0*/  IADD3 R55, P0, R156, UR52, RZ ;  /* 0x000000349c377c10 */ /* 0x000fe8000ff1e0ff */
[----:B------:R-:W-:Y:S01]  /*5de0*/  IADD3.X R52, R114, UR45, RZ, P0, !PT ;  /* 0x0000002d72347c10 */ /* 0x000fe200087fe4ff */
[----:B------:R-:W-:-:S05]  /*5df0*/  @P3 BRA `(.L_x_1405) ;  /* 0x0000114000003947 */ /* 0x000fca0003800000 */
[----:B------:R-:W-:Y:S01]  /*5e00*/  ISETP.GE.AND P0, PT, R14, c[0x0][0x1d4], PT ;  /* 0x000075000e007a0c */ /* 0x000fe20003f06270 */
[----:B------:R-:W-:Y:S01]  /*5e10*/  @!UPT UIADD3 URZ, URZ, URZ, URZ ;  /* 0x0000003f3f3ff290 */ /* 0x000fe2000fffe03f */
[----:B------:R-:W-:Y:S11]  /*5e20*/  BSSY B0, `(.L_x_1420) ;  /* 0x0000071000007945 */ /* 0x000ff60003800000 */
        /* <DEDUP_REMOVED lines=67> */
[----:B------:R-:W-:Y:S01]  /*6260*/  @!P0 LOP3.LUT R24, R31, 0xffff0000, RZ, 0xc0, !PT ;  /* 0xffff00001f188812 */ /* 0x000fe200078ec0ff */
[----:B------:R-:W-:Y:S01]  /*6270*/  @!P0 IMAD.U32 R26, R35, 0x10000, RZ ;  /* 0x00010000231a8824 */ /* 0x000fe200078e00ff */
[----:B------:R-:W-:Y:S01]  /*6280*/  @!P0 PRMT R81, R81, 0x5410, R78 ;  /* 0x0000541051518816 */ /* 0x000fe2000000004e */
[----:B------:R-:W-:Y:S01]  /*6290*/  @!P0 FFMA.FTZ R64, R42, R25, -R64 ;  /* 0x000000192a408223 */ /* 0x000fe20000010840 */
[----:B------:R-:W-:Y:S01]  /*62a0*/  @!P0 SHF.L.U32 R25, R31, 0x10, RZ ;  /* 0x000000101f198819 */ /* 0x000fe200000006ff */
[----:B------:R-:W-:Y:S01]  /*62b0*/  @!P0 FMUL.FTZ R66, R26, R48 ;  /* 0x000000301a428220 */ /* 0x000fe20000410000 */
[----:B------:R-:W-:Y:S01]  /*62c0*/  @!P0 LOP3.LUT R47, R81, 0xffff0000, RZ, 0xc0, !PT ;  /* 0xffff0000512f8812 */ /* 0x000fe200078ec0ff */
[----:B------:R-:W-:Y:S01]  /*62d0*/  @!P0 FMUL.FTZ R85, R27, R51 ;  /* 0x000000331b558220 */ /* 0x000fe20000410000 */
[----:B------:R-:W-:Y:S01]  /*62e0*/  @!P0 F2FP.BF16.PACK_AB R67, R67, R64 ;  /* 0x000000404343823e */ /* 0x000fe200000010ff */
[----:B------:R-:W-:Y:S01]  /*62f0*/  @!P0 FMUL.FTZ R8, R27, R24 ;  /* 0x000000181b088220 */ /* 0x000fe20000410000 */
[----:B------:R-:W-:Y:S01]  /*6300*/  @!P0 LOP3.LUT R27, R34, 0xffff0000, RZ, 0xc0, !PT ;  /* 0xffff0000221b8812 */ /* 0x000fe200078ec0ff */
[-C--:B------:R-:W-:Y:S01]  /*6310*/  @!P0 FMUL.FTZ R7, R26, R25.reuse ;  /* 0x000000191a078220 */ /* 0x080fe20000410000 */
[----:B------:R-:W-:Y:S01]  /*6320*/  @!P0 F2FP.BF16.PACK_AB R64, R2, R0 ;  /* 0x000000000240823e */ /* 0x000fe200000010ff */
        /* <DEDUP_REMOVED lines=32> */
.L_x_1421:
[----:B------:R-:W-:Y:S05]  /*6530*/  BSYNC B0 ;  /* 0x0000000000007941 */ /* 0x000fea0003800000 */
.L_x_1420:
[----:B------:R-:W-:Y:S11]  /*6540*/  ISETP.GE.AND P0, PT, R11, c[0x0][0x1d4], PT ;  /* 0x000075000b007a0c */ /* 0x000ff60003f06270 */
[----:B------:R-:W-:Y:S02]  /*6550*/  @!UPT UIADD3 URZ, URZ, URZ, URZ ;  /* 0x0000003f3f3ff290 */ /* 0x000fe4000fffe03f */
[----:B------:R-:W-:-:S05]  /*6560*/  @P0 BRA `(.L_x_1405) ;  /* 0x000009d000000947 */ /* 0x000fca0003800000 */
[----:B------:R-:W-:Y:S01]  /*6570*/  IADD3 R54, P1, P0, R146, R55, R131 ;  /* 0x0000003792367210 */ /* 0x000fe2000783e083 */
[----:B------:R-:W2:Y:S03]  /*6580*/  LDS.128 R24, [R117+0xa080] ;  /* 0x00a0800075187984 */ /* 0x000ea60000000c00 */
[----:B------:R-:W-:Y:S02]  /*6590*/  IADD3.X R47, R109, R52, R120, P1, P0 ;  /* 0x000000346d2f7210 */ /* 0x000fe40000fe0478 */
[C---:B-1----:R-:W-:Y:S03]  /*65a0*/  LEA R56, P0, R54.reuse, c[0x0][0x1c8], 0x1 ;  /* 0x0000720036387a11 */ /* 0x042fe600078008ff */
[----:B------:R-:W1:Y:S01]  /*65b0*/  LDS.128 R48, [R119+0xa080] ;  /* 0x00a0800077307984 */ /* 0x000e620000000c00 */
[----:B------:R-:W-:Y:S02]  /*65c0*/  LEA.HI.X R57, R54, c[0x0][0x1cc], R47, 0x1, P0 ;  /* 0x0000730036397a11 */ /* 0x000fe400000f0c2f */
[----:B------:R-:W-:Y:S11]  /*65d0*/  ISETP.GE.AND P0, PT, R11, c[0x0][0x27c], PT ;  /* 0x00009f000b007a0c */ /* 0x000ff60003f06270 */
[----:B------:R-:W-:Y:S02]  /*65e0*/  @!UPT UIADD3 URZ, URZ, URZ, URZ ;  /* 0x0000003f3f3ff290 */ /* 0x000fe4000fffe03f */
[----:B------:R-:W-:Y:S02]  /*65f0*/  @!P0 SHF.R.U32.HI R30, RZ, 0x10, R21 ;  /* 0x00000010ff1e8819 */ /* 0x000fe40000011615 */
[----:B------:R-:W-:Y:S02]  /*6600*/  @!P0 SHF.R.U32.HI R33, RZ, 0x10, R73 ;  /* 0x00000010ff218819 */ /* 0x000fe40000011649 */
[----:B------:R-:W-:Y:S02]  /*6610*/  @!P0 SHF.R.U64 R21, R20, 0x10, R21 ;  /* 0x0000001014158819 */ /* 0x000fe40000001215 */
[----:B------:R-:W-:Y:S02]  /*6620*/  @!P0 PRMT R20, R13, 0x5410, R30 ;  /* 0x000054100d148816 */ /* 0x000fe4000000001e */
[----:B------:R-:W-:Y:S02]  /*6630*/  @!P0 PRMT R18, R18, 0x5410, R21 ;  /* 0x0000541012128816 */ /* 0x000fe40000000015 */
[----:B------:R-:W-:Y:S01]  /*6640*/  @!P0 PRMT R80, R80, 0x5410, R33 ;  /* 0x0000541050508816 */ /* 0x000fe20000000021 */
[C---:B------:R-:W-:Y:S01]  /*6650*/  @!P0 IMAD.U32 R30, R20.reuse, 0x10000, RZ ;  /* 0x00010000141e8824 */ /* 0x040fe200078e00ff */
[----:B------:R-:W-:Y:S02]  /*6660*/  @!P0 LOP3.LUT R20, R20, 0xffff0000, RZ, 0xc0, !PT ;  /* 0xffff000014148812 */ /* 0x000fe400078ec0ff */
[C---:B------:R-:W-:Y:S01]  /*6670*/  @!P0 LOP3.LUT R36, R80.reuse, 0xffff0000, RZ, 0xc0, !PT ;  /* 0xffff000050248812 */ /* 0x040fe200078ec0ff */
[----:B------:R-:W-:Y:S01]  /*6680*/  @!P0 IMAD.U32 R34, R80, 0x10000, RZ ;  /* 0x0001000050228824 */ /* 0x000fe200078e00ff */
[--C-:B------:R-:W-:Y:S01]  /*6690*/  @!P0 SHF.R.U64 R29, R22, 0x10, R23.reuse ;  /* 0x00000010161d8819 */ /* 0x100fe20000001217 */
[----:B--2---:R-:W-:Y:S01]  /*66a0*/  @!P0 IMAD.U32 R21, R25, 0x10000, RZ ;  /* 0x0001000019158824 */ /* 0x004fe200078e00ff */
[----:B------:R-:W-:Y:S02]  /*66b0*/  @!P0 SHF.R.U32.HI R22, RZ, 0x10, R23 ;  /* 0x00000010ff168819 */ /* 0x000fe40000011617 */
[----:B------:R-:W-:Y:S01]  /*66c0*/  @!P0 PRMT R28, R28, 0x5410, R29 ;  /* 0x000054101c1c8816 */ /* 0x000fe2000000001d */
[----:B------:R-:W-:Y:S01]  /*66d0*/  @!P0 FMUL.FTZ R47, R21, R34 ;  /* 0x00000022152f8220 */ /* 0x000fe20000410000 */
[----:B------:R-:W-:Y:S01]  /*66e0*/  @!P0 PRMT R13, R19, 0x5410, R22 ;  /* 0x00005410130d8816 */ /* 0x000fe20000000016 */
[-C--:B------:R-:W-:Y:S01]  /*66f0*/  @!P0 FMUL.FTZ R3, R21, R30.reuse ;  /* 0x0000001e15038220 */ /* 0x080fe20000410000 */
[----:B-1----:R-:W-:Y:S01]  /*6700*/  @!P0 LOP3.LUT R39, R49, 0xffff0000, RZ, 0xc0, !PT ;  /* 0xffff000031278812 */ /* 0x002fe200078ec0ff */
[----:B------:R-:W-:Y:S01]  /*6710*/  @!P0 IMAD.U32 R19, R18, 0x10000, RZ ;  /* 0x0001000012138824 */ /* 0x000fe200078e00ff */
[C---:B------:R-:W-:Y:S01]  /*6720*/  @!P0 LOP3.LUT R35, R48.reuse, 0xffff0000, RZ, 0xc0, !PT ;  /* 0xffff000030238812 */ /* 0x040fe200078ec0ff */
[----:B------:R-:W-:Y:S01]  /*6730*/  @!P0 IMAD.U32 R32, R48, 0x10000, RZ ;  /* 0x0001000030208824 */ /* 0x000fe200078e00ff */
[C---:B------:R-:W-:Y:S01]  /*6740*/  @!P0 LOP3.LUT R43, R50.reuse, 0xffff0000, RZ, 0xc0, !PT ;  /* 0xffff0000322b8812 */ /* 0x040fe200078ec0ff */
[----:B------:R-:W-:Y:S01]  /*6750*/  @!P0 IMAD.U32 R41, R50, 0x10000, RZ ;  /* 0x0001000032298824 */ /* 0x000fe200078e00ff */
[----:B------:R-:W-:Y:S01]  /*6760*/  @!P0 SHF.L.U32 R44, R51, 0x10, RZ ;  /* 0x00000010332c8819 */ /* 0x000fe200000006ff */
[----:B------:R-:W-:Y:S01]  /*6770*/  @!P0 IMAD.U32 R37, R49, 0x10000, RZ ;  /* 0x0001000031258824 */ /* 0x000fe200078e00ff */
[----:B------:R-:W-:Y:S02]  /*6780*/  @!P0 LOP3.LUT R46, R51, 0xffff0000, RZ, 0xc0, !PT ;  /* 0xffff0000332e8812 */ /* 0x000fe400078ec0ff */
[----:B------:R-:W-:Y:S01]  /*6790*/  @!P0 SHF.L.U32 R22, R24, 0x10, RZ ;  /* 0x0000001018168819 */ /* 0x000fe200000006ff */
[----:B------:R-:W-:Y:S01]  /*67a0*/  @!P0 FFMA.FTZ R47, R37, R30, -R47 ;  /* 0x0000001e252f8223 */ /* 0x000fe2000001082f */
[----:B------:R-:W-:Y:S02]  /*67b0*/  @!P0 LOP3.LUT R21, R25, 0xffff0000, RZ, 0xc0, !PT ;  /* 0xffff000019158812 */ /* 0x000fe400078ec0ff */
[----:B------:R-:W-:Y:S01]  /*67c0*/  @!P0 SHF.R.U64 R31, R74, 0x10, R75 ;  /* 0x000000104a1f8819 */ /* 0x000fe2000000124b */
[----:B------:R-:W-:Y:S01]  /*67d0*/  @!P0 FMUL.FTZ R0, R22, R19 ;  /* 0x0000001316008220 */ /* 0x000fe20000410000 */
[----:B------:R-:W-:Y:S01]  /*67e0*/  @!P0 SHF.R.U64 R72, R72, 0x10, R73 ;  /* 0x0000001048488819 */ /* 0x000fe20000001249 */
[C---:B------:R-:W-:Y:S01]  /*67f0*/  @!P0 FMUL.FTZ R54, R21.reuse, R36 ;  /* 0x0000002415368220 */ /* 0x040fe20000410000 */
[----:B------:R-:W-:Y:S01]  /*6800*/  @!P0 PRMT R70, R70, 0x5410, R31 ;  /* 0x0000541046468816 */ /* 0x000fe2000000001f */
[-C--:B------:R-:W-:Y:S01]  /*6810*/  @!P0 FMUL.FTZ R4, R21, R20.reuse ;  /* 0x0000001415048220 */ /* 0x080fe20000410000 */
[----:B------:R-:W-:Y:S01]  /*6820*/  @!P0 LOP3.LUT R21, R24, 0xffff0000, RZ, 0xc0, !PT ;  /* 0xffff000018158812 */ /* 0x000fe200078ec0ff */
[----:B------:R-:W-:Y:S01]  /*6830*/  @!P0 FFMA.FTZ R54, R39, R20, -R54 ;  /* 0x0000001427368223 */ /* 0x000fe20000010836 */
[----:B------:R-:W-:Y:S01]  /*6840*/  @!P0 LOP3.LUT R20, R18, 0xffff0000, RZ, 0xc0, !PT ;  /* 0xffff000012148812 */ /* 0x000fe200078ec0ff */
[C---:B------:R-:W-:Y:S01]  /*6850*/  @!P0 IMAD.U32 R38, R70.reuse, 0x10000, RZ ;  /* 0x0001000046268824 */ /* 0x040fe200078e00ff */
[----:B------:R-:W-:Y:S01]  /*6860*/  @!P0 LOP3.LUT R40, R70, 0xffff0000, RZ, 0xc0, !PT ;  /* 0xffff000046288812 */ /* 0x000fe200078ec0ff */
[----:B------:R-:W-:Y:S01]  /*6870*/  @!P0 IMAD.U32 R18, R28, 0x10000, RZ ;  /* 0x000100001c128824 */ /* 0x000fe200078e00ff */
[----:B------:R-:W-:Y:S01]  /*6880*/  @!P0 PRMT R71, R71, 0x5410, R72 ;  /* 0x0000541047478816 */ /* 0x000fe20000000048 */
[----:B------:R-:W-:Y:S01]  /*6890*/  @!P0 FMUL.FTZ R2, R21, R20 ;  /* 0x0000001415028220 */ /* 0x000fe20000410000 */
[----:B------:R-:W-:Y:S02]  /*68a0*/  @!P0 F2FP.BF16.PACK_AB R47, R54, R47 ;  /* 0x0000002f362f823e */ /* 0x000fe400000010ff */
[C---:B------:R-:W-:Y:S01]  /*68b0*/  @!P0 LOP3.LUT R33, R71.reuse, 0xffff0000, RZ, 0xc0, !PT ;  /* 0xffff000047218812 */ /* 0x040fe200078ec0ff */
[----:B------:R-:W-:Y:S01]  /*68c0*/  @!P0 IMAD.U32 R31, R71, 0x10000, RZ ;  /* 0x00010000471f8824 */ /* 0x000fe200078e00ff */
[----:B------:R-:W-:Y:S01]  /*68d0*/  @!P0 SHF.R.U32.HI R75, RZ, 0x10, R75 ;  /* 0x00000010ff4b8819 */ /* 0x000fe2000001164b */
[----:B------:R-:W-:Y:S02]  /*68e0*/  @!P0 IMAD.MOV.U32 R49, RZ, RZ, R47 ;  /* 0x000000ffff318224 */ /* 0x000fe400078e002f */
[----:B------:R-:W-:Y:S01]  /*68f0*/  @!P0 FMUL.FTZ R53, R22, R31 ;  /* 0x0000001f16358220 */ /* 0x000fe20000410000 */
[----:B------:R-:W-:Y:S01]  /*6900*/  @!P0 PRMT R68, R68, 0x5410, R75 ;  /* 0x0000541044448816 */ /* 0x000fe2000000004b */
[----:B------:R-:W-:Y:S01]  /*6910*/  @!P0 FMUL.FTZ R58, R21, R33 ;  /* 0x00000021153a8220 */ /* 0x000fe20000410000 */
[----:B------:R-:W-:Y:S01]  /*6920*/  @!P0 LOP3.LUT R21, R26, 0xffff0000, RZ, 0xc0, !PT ;  /* 0xffff00001a158812 */ /* 0x000fe200078ec0ff */
[----:B------:R-:W-:Y:S01]  /*6930*/  @!P0 FFMA.FTZ R53, R32, R19, -R53 ;  /* 0x0000001320358223 */ /* 0x000fe20000010835 */
[----:B------:R-:W-:Y:S01]  /*6940*/  @!P0 SHF.L.U32 R19, R26, 0x10, RZ ;  /* 0x000000101a138819 */ /* 0x000fe200000006ff */
[----:B------:R-:W-:Y:S01]  /*6950*/  @!P0 IMAD.U32 R22, R27, 0x10000, RZ ;  /* 0x000100001b168824 */ /* 0x000fe200078e00ff */
[C---:B------:R-:W-:Y:S01]  /*6960*/  @!P0 LOP3.LUT R45, R68.reuse, 0xffff0000, RZ, 0xc0, !PT ;  /* 0xffff0000442d8812 */ /* 0x040fe200078ec0ff */
[----:B------:R-:W-:Y:S02]  /*6970*/  @!P0 IMAD.U32 R42, R68, 0x10000, RZ ;  /* 0x00010000442a8824 */ /* 0x000fe400078e00ff */
[C---:B------:R-:W-:Y:S02]  /*6980*/  @!P0 FMUL.FTZ R59, R19.reuse, R38 ;  /* 0x00000026133b8220 */ /* 0x040fe40000410000 */
[-C--:B------:R-:W-:Y:S02]  /*6990*/  @!P0 FMUL.FTZ R5, R19, R18.reuse ;  /* 0x0000001213058220 */ /* 0x080fe40000410000 */
[----:B------:R-:W-:Y:S01]  /*69a0*/  @!P0 FFMA.FTZ R59, R41, R18, -R59 ;  /* 0x00000012293b8223 */ /* 0x000fe2000001083b */
[----:B------:R-:W-:Y:S01]  /*69b0*/  @!P0 LOP3.LUT R18, R27, 0xffff0000, RZ, 0xc0, !PT ;  /* 0xffff00001b128812 */ /* 0x000fe200078ec0ff */
[----:B------:R-:W-:Y:S01]  /*69c0*/  @!P0 FFMA.FTZ R58, R35, R20, -R58 ;  /* 0x00000014233a8223 */ /* 0x000fe2000001083a */
[----:B------:R-:W-:Y:S01]  /*69d0*/  @!P0 LOP3.LUT R20, R28, 0xffff0000, RZ, 0xc0, !PT ;  /* 0xffff00001c148812 */ /* 0x000fe200078ec0ff */
[C---:B------:R-:W-:Y:S01]  /*69e0*/  @!P0 IMAD.U32 R19, R13.reuse, 0x10000, RZ ;  /* 0x000100000d138824 */ /* 0x040fe200078e00ff */
[----:B------:R-:W-:Y:S01]  /*69f0*/  @!P0 LOP3.LUT R13, R13, 0xffff0000, RZ, 0xc0, !PT ;  /* 0xffff00000d0d8812 */ /* 0x000fe200078ec0ff */
[----:B------:R-:W-:Y:S01]  /*6a00*/  @!P0 FMUL.FTZ R62, R21, R40 ;  /* 0x00000028153e8220 */ /* 0x000fe20000410000 */
[----:B------:R-:W-:Y:S01]  /*6a10*/  @!P0 F2FP.BF16.PACK_AB R58, R58, R53 ;  /* 0x000000353a3a823e */ /* 0x000fe200000010ff */
[----:B------:R-:W-:Y:S02]  /*6a20*/  @!P0 FFMA.FTZ R0, R31, R32, R0 ;  /* 0x000000201f008223 */ /* 0x000fe40000010000 */
[----:B------:R-:W-:Y:S01]  /*6a30*/  @!P0 FMUL.FTZ R61, R22, R42 ;  /* 0x0000002a163d8220 */ /* 0x000fe20000410000 */
[----:B------:R-:W-:Y:S01]  /*6a40*/  @!P0 MOV R48, R58 ;  /* 0x0000003a00308202 */ /* 0x000fe20000000f00 */
[----:B------:R-:W-:Y:S02]  /*6a50*/  @!P0 FMUL.FTZ R60, R18, R45 ;  /* 0x0000002d123c8220 */ /* 0x000fe40000410000 */
[----:B------:R-:W-:Y:S02]  /*6a60*/  @!P0 FFMA.FTZ R2, R33, R35, R2 ;  /* 0x0000002321028223 */ /* 0x000fe40000010002 */
[----:B------:R-:W-:Y:S02]  /*6a70*/  @!P0 FFMA.FTZ R62, R43, R20, -R62 ;  /* 0x000000142b3e8223 */ /* 0x000fe4000001083e */
[----:B------:R-:W-:Y:S01]  /*6a80*/  @!P0 FFMA.FTZ R3, R34, R37, R3 ;  /* 0x0000002522038223 */ /* 0x000fe20000010003 */
[----:B------:R-:W-:Y:S01]  /*6a90*/  @!P0 F2FP.BF16.PACK_AB R47, R2, R0 ;  /* 0x00000000022f823e */ /* 0x000fe200000010ff */
[----:B------:R-:W-:Y:S01]  /*6aa0*/  @!P0 FFMA.FTZ R61, R44, R19, -R61 ;  /* 0x000000132c3d8223 */ /* 0x000fe2000001083d */
[----:B------:R-:W-:Y:S01]  /*6ab0*/  @!P0 F2FP.BF16.PACK_AB R59, R62, R59 ;  /* 0x0000003b3e3b823e */ /* 0x000fe200000010ff */
[----:B------:R-:W-:Y:S02]  /*6ac0*/  @!P0 FFMA.FTZ R60, R46, R13, -R60 ;  /* 0x0000000d2e3c8223 */ /* 0x000fe4000001083c */
[----:B------:R-:W-:Y:S02]  /*6ad0*/  @!P0 FMUL.FTZ R6, R21, R20 ;  /* 0x0000001415068220 */ /* 0x000fe40000410000 */
[----:B------:R-:W-:Y:S01]  /*6ae0*/  @!P0 FFMA.FTZ R4, R36, R39, R4 ;  /* 0x0000002724048223 */ /* 0x000fe20000010004 */
[----:B------:R-:W-:Y:S01]  /*6af0*/  @!P0 F2FP.BF16.PACK_AB R60, R60, R61 ;  /* 0x0000003d3c3c823e */ /* 0x000fe200000010ff */
[----:B------:R-:W-:Y:S02]  /*6b00*/  @!P0 FMUL.FTZ R7, R22, R19 ;  /* 0x0000001316078220 */ /* 0x000fe40000410000 */
[----:B------:R-:W-:Y:S01]  /*6b10*/  @!P0 FFMA.FTZ R5, R38, R41, R5 ;  /* 0x0000002926058223 */ /* 0x000fe20000010005 */
[----:B------:R-:W-:Y:S01]  /*6b20*/  @!P0 MOV R51, R60 ;  /* 0x0000003c00338202 */ /* 0x000fe20000000f00 */
[----:B------:R-:W-:Y:S01]  /*6b30*/  @!P0 FMUL.FTZ R8, R18, R13 ;  /* 0x0000000d12088220 */ /* 0x000fe20000410000 */
[----:B------:R-:W-:Y:S01]  /*6b40*/  @!P0 F2FP.BF16.PACK_AB R54, R4, R3 ;  /* 0x000000030436823e */ /* 0x000fe200000010ff */
[----:B------:R-:W-:Y:S02]  /*6b50*/  @!P0 FFMA.FTZ R6, R40, R43, R6 ;  /* 0x0000002b28068223 */ /* 0x000fe40000010006 */
[----:B------:R-:W-:Y:S02]  /*6b60*/  @!P0 FFMA.FTZ R7, R42, R44, R7 ;  /* 0x0000002c2a078223 */ /* 0x000fe40000010007 */
[----:B------:R-:W-:Y:S01]  /*6b70*/  @!P0 IMAD.MOV.U32 R50, RZ, RZ, R59 ;  /* 0x000000ffff328224 */ /* 0x000fe200078e003b */
[----:B------:R-:W-:Y:S01]  /*6b80*/  @!P0 F2FP.BF16.PACK_AB R53, R6, R5 ;  /* 0x000000050635823e */ /* 0x000fe200000010ff */
[----:B------:R-:W-:Y:S02]  /*6b90*/  @!P0 FFMA.FTZ R8, R45, R46, R8 ;  /* 0x0000002e2d088223 */ /* 0x000fe40000010008 */
[----:B------:R-:W-:Y:S01]  /*6ba0*/  @!P0 IMAD.MOV.U32 R24, RZ, RZ, R47 ;  /* 0x000000ffff188224 */ /* 0x000fe200078e002f */
[----:B------:R1:W-:Y:S01]  /*6bb0*/  STG.E.128 [R56.64], R48 ;  /* 0x0000003038007986 */ /* 0x0003e2000c101d1a */
[----:B------:R-:W-:Y:S01]  /*6bc0*/  @!P0 MOV R26, R53 ;  /* 0x00000035001a8202 */ /* 0x000fe20000000f00 */
[----:B------:R-:W-:Y:S01]  /*6bd0*/  @!P0 IMAD.MOV.U32 R25, RZ, RZ, R54 ;  /* 0x000000ffff198224 */ /* 0x000fe200078e0036 */
[----:B------:R-:W-:Y:S05]  /*6be0*/  @!P0 F2FP.BF16.PACK_AB R58, R8, R7 ;  /* 0x00000007083a823e */ /* 0x000fea00000010ff */
[----:B------:R-:W-:Y:S01]  /*6bf0*/  @!P0 IMAD.MOV.U32 R27, RZ, RZ, R58 ;  /* 0x000000ffff1b8224 */ /* 0x000fe200078e003a */
[----:B------:R-:W-:Y:S11]  /*6c00*/  ISETP.GE.AND P0, PT, R128, c[0x0][0x1d4], PT ;  /* 0x0000750080007a0c */ /* 0x000ff60003f06270 */
[----:B------:R-:W-:Y:S02]  /*6c10*/  @!UPT UIADD3 URZ, URZ, URZ, URZ ;  /* 0x0000003f3f3ff290 */ /* 0x000fe4000fffe03f */
[----:B------:R-:W-:-:S05]  /*6c20*/  @P0 BRA `(.L_x_1405) ;  /* 0x0000031000000947 */ /* 0x000fca0003800000 */
[----:B------:R-:W-:Y:S04]  /*6c30*/  IADD3 R55, P1, P0, R146, R55, R128 ;  /* 0x0000003792377210 */ /* 0x000fe8000783e080 */
[----:B------:R-:W-:Y:S02]  /*6c40*/  IADD3.X R52, R109, R52, R116, P1, P0 ;  /* 0x000000346d347210 */ /* 0x000fe40000fe0474 */
[C---:B------:R-:W-:Y:S04]  /*6c50*/  LEA R2, P0, R55.reuse, c[0x0][0x1c8], 0x1 ;  /* 0x0000720037027a11 */ /* 0x040fe800078008ff */
[----:B------:R-:W-:Y:S05]  /*6c60*/  LEA.HI.X R3, R55, c[0x0][0x1cc], R52, 0x1, P0 ;  /* 0x0000730037037a11 */ /* 0x000fea00000f0c34 */
[----:B------:R2:W-:Y:S01]  /*6c70*/  STG.E.128 [R2.64], R24 ;  /* 0x0000001802007986 */ /* 0x0005e2000c101d1a */
[----:B------:R-:W-:-:S05]  /*6c80*/  BRA `(.L_x_1405) ;  /* 0x000002b000007947 */ /* 0x000fca0003800000 */
.L_x_1391:
[----:B------:R-:W-:Y:S01]  /*6c90*/  UIMAD UR5, UR6, -0x30, UR4 ;  /* 0xffffffd0060578a4 */ /* 0x000fe2000f8e0204 */
[----:B------:R-:W-:Y:S03]  /*6ca0*/  BSSY B0, `(.L_x_1422) ;  /* 0x0000016000007945 */ /* 0x000fe60003800000 */
[----:B------:R-:W-:Y:S04]  /*6cb0*/  UISETP.LT.AND UP0, UPT, UR5, 0x30, UPT ;  /* 0x000000300500788c */ /* 0x000fe8000bf01270 */
[----:B------:R-:W-:Y:S06]  /*6cc0*/  USEL UR46, UR5, 0x30, UP0 ;  /* 0x00000030052e7887 */ /* 0x000fec0008000000 */
[----:B------:R-:W-:Y:S11]  /*6cd0*/  ISETP.GE.AND P0, PT, R137, UR46, PT ;  /* 0x0000002e89007c0c */ /* 0x000ff6000bf06270 */
        /* <DEDUP_REMOVED lines=18> */
.L_x_1423:
[----:B------:R-:W-:Y:S05]  /*6e00*/  BSYNC B0 ;  /* 0x0000000000007941 */ /* 0x000fea0003800000 */
.L_x_1422:
[----:B------:R-:W-:Y:S11]  /*6e10*/  ISETP.GE.AND P0, PT, R133, UR46, PT ;  /* 0x0000002e85007c0c */ /* 0x000ff6000bf06270 */
        /* <DEDUP_REMOVED lines=18> */
.L_x_1405:
[----:B------:R-:W-:Y:S05]  /*6f40*/  BSYNC B2 ;  /* 0x0000000000027941 */ /* 0x000fea0003800000 */
.L_x_1390:
[----:B------:R-:W-:Y:S01]  /*6f50*/  UIMAD.WIDE.U32 UR44, UR6, 0x30, URZ ;  /* 0x00000030062c78a5 */ /* 0x000fe2000f8e003f */
[----:B--2---:R-:W-:Y:S01]  /*6f60*/  IADD3 R3, -R137, UR46, RZ ;  /* 0x0000002e89037c10 */ /* 0x004fe2000fffe1ff */
[----:B------:R-:W-:Y:S01]  /*6f70*/  UIMAD UR5, UR34, 0x30, URZ ;  /* 0x00000030220578a4 */ /* 0x000fe2000f8e023f */
[----:B------:R-:W-:Y:S01]  /*6f80*/  ISETP.NE.AND P3, PT, R139, RZ, PT ;  /* 0x000000ff8b00720c */ /* 0x000fe20003f65270 */
[----:B------:R-:W-:Y:S02]  /*6f90*/  BSSY B0, `(.L_x_1424) ;  /* 0x0000043000007945 */ /* 0x000fe40003800000 */
[----:B------:R-:W-:Y:S01]  /*6fa0*/  UIADD3 UR5, UR45, UR5, URZ ;  /* 0x000000052d057290 */ /* 0x000fe2000fffe03f */
[----:B------:R-:W-:Y:S05]  /*6fb0*/  IADD3 R2, P0, R107, UR44, RZ ;  /* 0x0000002c6b027c10 */ /* 0x000fea000ff1e0ff */
[----:B------:R-:W-:Y:S02]  /*6fc0*/  IADD3.X R0, R106, UR5, RZ, P0, !PT ;  /* 0x000000056a007c10 */ /* 0x000fe400087fe4ff */
[C---:B------:R-:W-:Y:S11]  /*6fd0*/  ISETP.GE.AND P0, PT, R3.reuse, 0x21, PT ;  /* 0x000000210300780c */ /* 0x040ff60003f06270 */
[----:B------:R-:W-:Y:S02]  /*6fe0*/  @!UPT UIADD3 URZ, URZ, URZ, URZ ;  /* 0x0000003f3f3ff290 */ /* 0x000fe4000fffe03f */
[----:B-1----:R-:W-:Y:S05]  /*6ff0*/  @P0 IADD3 R5, P1, R2, 0x20, RZ ;  /* 0x0000002002050810 */ /* 0x002fea0007f3e0ff */
[----:B------:R-:W-:Y:S01]  /*7000*/  @P0 IMAD.X R4, RZ, RZ, R0, P1 ;  /* 0x000000ffff040224 */ /* 0x000fe200008e0600 */
[----:B------:R-:W-:Y:S03]  /*7010*/  ISETP.GE.AND P1, PT, R3, 0x1, PT ;  /* 0x000000010300780c */ /* 0x000fe60003f26270 */
[----:B------:R-:W-:Y:S04]  /*7020*/  @P0 IMAD R4, R4, c[0x0][0x258], RZ ;  /* 0x0000960004040a24 */ /* 0x000fe800078e02ff */
[----:B------:R-:W-:Y:S06]  /*7030*/  @P0 IMAD R4, R5, c[0x0][0x25c], R4 ;  /* 0x0000970005040a24 */ /* 0x000fec00078e0204 */
[----:B------:R-:W-:Y:S02]  /*7040*/  @P1 IMAD.MOV.U32 R6, RZ, RZ, R142 ;  /* 0x000000ffff061224 */ /* 0x000fe400078e008e */
[----:B------:R-:W-:Y:S02]  /*7050*/  @P1 IMAD.MOV.U32 R7, RZ, RZ, R103 ;  /* 0x000000ffff071224 */ /* 0x000fe400078e0067 */
[----:B------:R-:W-:Y:S02]  /*7060*/  @P1 IMAD R3, R0, c[0x0][0x258], RZ ;  /* 0x0000960000031a24 */ /* 0x000fe400078e02ff */
[C---:B------:R-:W-:Y:S04]  /*7070*/  @P1 IMAD.WIDE.U32 R6, R2.reuse, c[0x0][0x258], R6 ;  /* 0x0000960002061a25 */ /* 0x040fe800078e0006 */
[----:B------:R-:W-:Y:S01]  /*7080*/  @P1 IMAD R3, R2, c[0x0][0x25c], R3 ;  /* 0x0000970002031a24 */ /* 0x000fe200078e0203 */
[C---:B------:R-:W-:Y:S01]  /*7090*/  @P1 LEA R18, P2, R6.reuse, c[0x0][0x250], 0x1 ;  /* 0x0000940006121a11 */ /* 0x040fe200078408ff */
[----:B------:R-:W-:Y:S02]  /*70a0*/  @P0 IMAD.MOV.U32 R2, RZ, RZ, R142 ;  /* 0x000000ffff020224 */ /* 0x000fe400078e008e */
[----:B------:R-:W-:Y:S05]  /*70b0*/  @P1 IMAD.IADD R3, R7, 0x1, R3 ;  /* 0x0000000107031824 */ /* 0x000fea00078e0203 */
[----:B------:R-:W-:Y:S01]  /*70c0*/  @P1 LEA.HI.X R19, R6, c[0x0][0x254], R3, 0x1, P2 ;  /* 0x0000950006131a11 */ /* 0x000fe200010f0c03 */
[----:B------:R-:W-:Y:S04]  /*70d0*/  @P0 IMAD.MOV.U32 R3, RZ, RZ, R103 ;  /* 0x000000ffff030224 */ /* 0x000fe800078e0067 */
[----:B------:R-:W-:Y:S01]  /*70e0*/  @!PT LDS RZ, [RZ] ;  /* 0x00000000fffff984 */ /* 0x000fe20000000800 */
[----:B------:R-:W-:Y:S01]  /*70f0*/  @!PT LDS RZ, [RZ] ;  /* 0x00000000fffff984 */ /* 0x000fe20000000800 */
[----:B------:R-:W-:Y:S01]  /*7100*/  @!PT LDS RZ, [RZ] ;  /* 0x00000000fffff984 */ /* 0x000fe20000000800 */
[----:B------:R1:W-:Y:S01]  /*7110*/  @P1 LDGSTS.E.BYPASS.LTC128B.128 [R136+0x4080], [R18.64], !P3 ;  /* 0x0408000012881fae */ /* 0x0003e2000d901d5a */
[----:B------:R-:W-:Y:S03]  /*7120*/  @P0 IMAD.WIDE.U32 R2, R5, c[0x0][0x258], R2 ;  /* 0x0000960005020a25 */ /* 0x000fe600078e0002 */
[----:B------:R1:W-:Y:S01]  /*7130*/  @P1 LDGSTS.E.BYPASS.LTC128B.128 [R136+0x5880], [R18.64+0x80], !P6 ;  /* 0x0588008012881fae */ /* 0x0003e2000f101d5a */
[----:B------:R-:W-:Y:S01]  /*7140*/  @P0 IMAD.IADD R4, R3, 0x1, R4 ;  /* 0x0000000103040824 */ /* 0x000fe200078e0204 */
[C---:B------:R-:W-:Y:S02]  /*7150*/  @P0 LEA R6, P2, R2.reuse, c[0x0][0x250], 0x1 ;  /* 0x0000940002060a11 */ /* 0x040fe400078408ff */
[----:B------:R1:W-:Y:S02]  /*7160*/  @P1 LDGSTS.E.BYPASS.LTC128B.128 [R136+0x7080], [R18.64+0x100], !P5 ;  /* 0x0708010012881fae */ /* 0x0003e4000e901d5a */
[----:B------:R-:W-:Y:S02]  /*7170*/  @P0 LEA.HI.X R7, R2, c[0x0][0x254], R4, 0x1, P2 ;  /* 0x0000950002070a11 */ /* 0x000fe400010f0c04 */
[----:B------:R1:W-:Y:S04]  /*7180*/  @P1 LDGSTS.E.BYPASS.LTC128B.128 [R136+0x8880], [R18.64+0x180], !P4 ;  /* 0x0888018012881fae */ /* 0x0003e8000e101d5a */
[----:B------:R1:W-:Y:S04]  /*7190*/  @P0 LDGSTS.E.BYPASS.LTC128B.128 [R136+0x5080], [R6.64], !P3 ;  /* 0x0508000006880fae */ /* 0x0003e8000d901d5a */
[----:B------:R1:W-:Y:S04]  /*71a0*/  @P0 LDGSTS.E.BYPASS.LTC128B.128 [R136+0x6880], [R6.64+0x80], !P6 ;  /* 0x0688008006880fae */ /* 0x0003e8000f101d5a */
[----:B------:R1:W-:Y:S04]  /*71b0*/  @P0 LDGSTS.E.BYPASS.LTC128B.128 [R136+0x8080], [R6.64+0x100], !P5 ;  /* 0x0808010006880fae */ /* 0x0003e8000e901d5a */
[----:B------:R1:W-:Y:S01]  /*71c0*/  @P0 LDGSTS.E.BYPASS.LTC128B.128 [R136+0x9880], [R6.64+0x180], !P4 ;  /* 0x0988018006880fae */ /* 0x0003e2000e101d5a */
[----:B------:R-:W-:Y:S03]  /*71d0*/  IADD3 R2, P0, R102, UR44, RZ ;  /* 0x0000002c66027c10 */ /* 0x000fe6000ff1e0ff */
[----:B------:R-:W0:Y:S01]  /*71e0*/  LDGDEPBAR ;  /* 0x00000000000079af */ /* 0x000e220000000000 */
[----:B------:R-:W-:Y:S02]  /*71f0*/  IADD3.X R0, R101, UR5, RZ, P0, !PT ;  /* 0x0000000565007c10 */ /* 0x000fe400087fe4ff */
[----:B------:R-:W-:Y:S01]  /*7200*/  ISETP.LT.AND P0, PT, R137, UR46, PT ;  /* 0x0000002e89007c0c */ /* 0x000fe2000bf01270 */
[----:B------:R-:W-:Y:S04]  /*7210*/  DEPBAR.LE SB0, 0x0 ;  /* 0x000080000000791a */ /* 0x000fe80000000000 */
[----:B------:R-:W-:Y:S08]  /*7220*/  BAR.SYNC.DEFER_BLOCKING 0x0 ;  /* 0x0000000000007b1d */ /* 0x000ff00000010000 */
[----:B------:R-:W-:-:S05]  /*7230*/  @!P0 BRA `(.L_x_1425) ;  /* 0x0000018000008947 */ /* 0x000fca0003800000 */
[----:B-1----:R-:W-:Y:S02]  /*7240*/  IMAD.MOV.U32 R4, RZ, RZ, R140 ;  /* 0x000000ffff047224 */ /* 0x002fe400078e008c */
[----:B------:R-:W-:Y:S02]  /*7250*/  IMAD.MOV.U32 R5, RZ, RZ, R99 ;  /* 0x000000ffff057224 */ /* 0x000fe400078e0063 */
        /* <DEDUP_REMOVED lines=22> */
.L_x_1425:
[----:B-1----:R-:W-:Y:S05]  /*73c0*/  BSYNC B0 ;  /* 0x0000000000007941 */ /* 0x002fea0003800000 */
.L_x_1424:
[----:B------:R-:W-:Y:S01]  /*73d0*/  ISETP.GE.AND P0, PT, R133, UR46, PT ;  /* 0x0000002e85007c0c */ /* 0x000fe2000bf06270 */
[----:B------:R-:W-:Y:S01]  /*73e0*/  @!UPT UIADD3 URZ, URZ, URZ, URZ ;  /* 0x0000003f3f3ff290 */ /* 0x000fe2000fffe03f */
[----:B------:R-:W-:Y:S11]  /*73f0*/  BSSY B0, `(.L_x_1426) ;  /* 0x000001c000007945 */ /* 0x000ff60003800000 */
[----:B------:R-:W-:-:S05]  /*7400*/  @P0 BRA `(.L_x_1427) ;  /* 0x000001a000000947 */ /* 0x000fca0003800000 */
[----:B------:R-:W-:Y:S01]  /*7410*/  IADD3 R2, P0, R2, 0x20, RZ ;  /* 0x0000002002027810 */ /* 0x000fe20007f1e0ff */
[----:B------:R-:W-:Y:S02]  /*7420*/  IMAD.MOV.U32 R4, RZ, RZ, R140 ;  /* 0x000000ffff047224 */ /* 0x000fe400078e008c */
[----:B------:R-:W-:Y:S02]  /*7430*/  IMAD.MOV.U32 R5, RZ, RZ, R99 ;  /* 0x000000ffff057224 */ /* 0x000fe400078e0063 */
[----:B------:R-:W-:Y:S02]  /*7440*/  IMAD.X R3, RZ, RZ, R0, P0 ;  /* 0x000000ffff037224 */ /* 0x000fe400000e0600 */
[----:B------:R-:W-:Y:S04]  /*7450*/  IMAD.WIDE.U32 R4, R2, c[0x0][0x208], R4 ;  /* 0x0000820002047a25 */ /* 0x000fe800078e0004 */
[----:B------:R-:W-:Y:S01]  /*7460*/  IMAD R3, R3, c[0x0][0x208], RZ ;  /* 0x0000820003037a24 */ /* 0x000fe200078e02ff */
[----:B------:R-:W-:Y:S03]  /*7470*/  LEA R18, P0, R4, c[0x0][0x1f8], 0x1 ;  /* 0x00007e0004127a11 */ /* 0x000fe600078008ff */
        /* <DEDUP_REMOVED lines=19> */
.L_x_1427:
[----:B------:R-:W-:Y:S05]  /*75b0*/  BSYNC B0 ;  /* 0x0000000000007941 */ /* 0x000fea0003800000 */
.L_x_1426:
[----:B------:R-:W-:Y:S06]  /*75c0*/  UISETP.GT.AND UP0, UPT, UR6, UR7, UPT ;  /* 0x000000070600728c */ /* 0x000fec000bf04270 */
[----:B------:R-:W-:Y:S11]  /*75d0*/  PLOP3.LUT P0, PT, PT, PT, UP0, 0x80, 0x0 ;  /* 0x000000000000781c */ /* 0x000ff60003f0f008 */
[----:B------:R-:W-:Y:S02]  /*75e0*/  @!UPT UIADD3 URZ, URZ, URZ, URZ ;  /* 0x0000003f3f3ff290 */ /* 0x000fe4000fffe03f */
[----:B------:R-:W-:-:S05]  /*75f0*/  @!P0 BRA `(.L_x_1428) ;  /* 0x000001b000008947 */ /* 0x000fca0003800000 */
[----:B------:R-:W-:Y:S01]  /*7600*/  UIADD3 UR35, UR6, -0x1, URZ ;  /* 0xffffffff06237890 */ /* 0x000fe2000fffe03f */
[----:B------:R-:W-:Y:S01]  /*7610*/  ISETP.GE.AND P1, PT, R130, 0x1, PT ;  /* 0x000000018200780c */ /* 0x000fe20003f26270 */
[----:B------:R-:W-:Y:S02]  /*7620*/  IMAD.MOV.U32 R2, RZ, RZ, R144 ;  /* 0x000000ffff027224 */ /* 0x000fe400078e0090 */
[----:B------:R-:W-:Y:S01]  /*7630*/  USHF.R.S32.HI UR34, URZ, 0x1f, UR35 ;  /* 0x0000001f3f227899 */ /* 0x000fe20008011423 */
[----:B------:R-:W-:Y:S01]  /*7640*/  IMAD.MOV.U32 R3, RZ, RZ, R161 ;  /* 0x000000ffff037224 */ /* 0x000fe200078e00a1 */
[----:B------:R-:W-:Y:S03]  /*7650*/  UIMAD UR5, UR31, UR35, URZ ;  /* 0x000000231f0572a4 */ /* 0x000fe6000f8e023f */
[----:B------:R-:W-:Y:S01]  /*7660*/  IMAD.WIDE.U32 R2, R100, UR35, R2 ;  /* 0x0000002364027c25 */ /* 0x000fe2000f8e0002 */
[----:B------:R-:W-:Y:S04]  /*7670*/  UIMAD UR5, UR34, UR28, UR5 ;  /* 0x0000001c220572a4 */ /* 0x000fe8000f8e0205 */
[C---:B-1----:R-:W-:Y:S02]  /*7680*/  @P1 LEA R4, P0, R2.reuse, c[0x0][0x220], 0x1 ;  /* 0x0000880002041a11 */ /* 0x042fe400078008ff */
[----:B------:R-:W-:Y:S04]  /*7690*/  IADD3 R0, R3, UR5, RZ ;  /* 0x0000000503007c10 */ /* 0x000fe8000fffe0ff */
[----:B------:R-:W-:Y:S02]  /*76a0*/  @P1 LEA.HI.X R5, R2, c[0x0][0x224], R0, 0x1, P0 ;  /* 0x0000890002051a11 */ /* 0x000fe400000f0c00 */
[----:B------:R-:W-:Y:S03]  /*76b0*/  ISETP.GE.AND P0, PT, R130, 0x21, PT ;  /* 0x000000218200780c */ /* 0x000fe60003f06270 */
[----:B------:R-:W-:Y:S01]  /*76c0*/  @!PT LDS RZ, [RZ] ;  /* 0x00000000fffff984 */ /* 0x000fe20000000800 */
[----:B------:R-:W-:Y:S01]  /*76d0*/  @!PT LDS RZ, [RZ] ;  /* 0x00000000fffff984 */ /* 0x000fe20000000800 */
[----:B------:R-:W-:Y:S01]  /*76e0*/  @!PT LDS RZ, [RZ] ;  /* 0x00000000fffff984 */ /* 0x000fe20000000800 */
[----:B------:R1:W-:Y:S04]  /*76f0*/  @P1 LDGSTS.E.BYPASS.LTC128B.128 [R136+0xa080], [R4.64], !P3 ;  /* 0x0a08000004881fae */ /* 0x0003e8000d901d5a */
[----:B------:R1:W-:Y:S04]  /*7700*/  @P1 LDGSTS.E.BYPASS.LTC128B.128 [R136+0xb880], [R4.64+0x80], !P6 ;  /* 0x0b88008004881fae */ /* 0x0003e8000f101d5a */
[----:B------:R1:W-:Y:S02]  /*7710*/  @P1 LDGSTS.E.BYPASS.LTC128B.128 [R136+0xd080], [R4.64+0x100], !P5 ;  /* 0x0d08010004881fae */ /* 0x0003e4000e901d5a */
[----:B------:R-:W-:Y:S02]  /*7720*/  @P0 IADD3 R2, P2, R2, UR33, RZ ;  /* 0x0000002102020c10 */ /* 0x000fe4000ff5e0ff */
[----:B------:R1:W-:Y:S02]  /*7730*/  @P1 LDGSTS.E.BYPASS.LTC128B.128 [R136+0xe880], [R4.64+0x180], !P4 ;  /* 0x0e88018004881fae */ /* 0x0003e4000e101d5a */
[----:B------:R-:W-:Y:S02]  /*7740*/  @P0 IADD3.X R3, R0, UR32, RZ, P2, !PT ;  /* 0x0000002000030c10 */ /* 0x000fe400097fe4ff */
[C---:B------:R-:W-:Y:S04]  /*7750*/  @P0 LEA R6, P2, R2.reuse, c[0x0][0x220], 0x1 ;  /* 0x0000880002060a11 */ /* 0x040fe800078408ff */
[----:B------:R-:W-:Y:S05]  /*7760*/  @P0 LEA.HI.X R7, R2, c[0x0][0x224], R3, 0x1, P2 ;  /* 0x0000890002070a11 */ /* 0x000fea00010f0c03 */
[----:B------:R1:W-:Y:S04]  /*7770*/  @P0 LDGSTS.E.BYPASS.LTC128B.128 [R136+0xb080], [R6.64], !P3 ;  /* 0x0b08000006880fae */ /* 0x0003e8000d901d5a */
[----:B------:R1:W-:Y:S04]  /*7780*/  @P0 LDGSTS.E.BYPASS.LTC128B.128 [R136+0xc880], [R6.64+0x80], !P6 ;  /* 0x0c88008006880fae */ /* 0x0003e8000f101d5a */
[----:B------:R1:W-:Y:S04]  /*7790*/  @P0 LDGSTS.E.BYPASS.LTC128B.128 [R136+0xe080], [R6.64+0x100], !P5 ;  /* 0x0e08010006880fae */ /* 0x0003e8000e901d5a */
[----:B------:R1:W-:Y:S02]  /*77a0*/  @P0 LDGSTS.E.BYPASS.LTC128B.128 [R136+0xf880], [R6.64+0x180], !P4 ;  /* 0x0f88018006880fae */ /* 0x0003e4000e101d5a */
.L_x_1428:
[----:B------:R-:W0:Y:S01]  /*77b0*/  LDGDEPBAR ;  /* 0x00000000000079af */ /* 0x000e220000000000 */
[----:B------:R-:W-:Y:S01]  /*77c0*/  UIADD3 UR6, UR6, -0x1, URZ ;  /* 0xffffffff06067890 */ /* 0x000fe2000fffe03f */
[----:B------:R-:W-:Y:S11]  /*77d0*/  PLOP3.LUT P0, PT, PT, PT, UP0, 0x80, 0x0 ;  /* 0x000000000000781c */ /* 0x000ff60003f0f008 */
[----:B------:R-:W-:Y:S02]  /*77e0*/  @!UPT UIADD3 URZ, URZ, URZ, URZ ;  /* 0x0000003f3f3ff290 */ /* 0x000fe4000fffe03f */
[----:B------:R-:W-:-:S05]  /*77f0*/  @P0 BRA `(.L_x_1429) ;  /* 0xffffa60000000947 */ /* 0x000fca000383ffff */
[----:B------:R-:W-:Y:S06]  /*7800*/  BAR.SYNC.DEFER_BLOCKING 0x0 ;  /* 0x0000000000007b1d */ /* 0x000fec0000010000 */
.L_x_1389:
[----:B-1----:R-:W-:Y:S01]  /*7810*/  UIADD3 UR6, UR18, 0x7f, URZ ;  /* 0x0000007f12067890 */ /* 0x002fe2000fffe03f */
[----:B------:R-:W-:Y:S01]  /*7820*/  PLOP3.LUT P2, PT, PT, PT, PT, 0x80, 0x0 ;  /* 0x000000000000781c */ /* 0x000fe20003f4f070 */
[----:B------:R-:W-:Y:S01]  /*7830*/  ULDC.64 UR4, c[0x0][0x2c8] ;  /* 0x0000b20000047ab9 */ /* 0x000fe20000000a00 */
[----:B------:R-:W-:Y:S01]  /*7840*/  IMAD.MOV.U32 R3, RZ, RZ, RZ ;  /* 0x000000ffff037224 */ /* 0x000fe200078e00ff */
[----:B------:R-:W-:Y:S01]  /*7850*/  UIMAD.WIDE.U32 UR8, UR6, UR4, URZ ;  /* 0x00000004060872a5 */ /* 0x000fe2000f8e003f */
[----:B------:R-:W-:Y:S01]  /*7860*/  IMAD.MOV.U32 R130, RZ, RZ, RZ ;  /* 0x000000ffff827224 */ /* 0x000fe200078e00ff */
[----:B------:R-:W-:Y:S01]  /*7870*/  UIADD3 UR19, UR19, UR20, URZ ;  /* 0x0000001413137290 */ /* 0x000fe2000fffe03f */
[----:B------:R-:W-:Y:S01]  /*7880*/  CS2R R128, SRZ ;  /* 0x0000000000807805 */ /* 0x000fe2000001ff00 */
[----:B------:R-:W-:Y:S01]  /*7890*/  @UP2 USHF.R.U32.HI UR6, URZ, UR5, UR9 ;  /* 0x000000053f062299 */ /* 0x000fe20008011609 */
[----:B------:R-:W-:Y:S01]  /*78a0*/  CS2R R126, SRZ ;  /* 0x00000000007e7805 */ /* 0x000fe2000001ff00 */
[----:B------:R-:W-:Y:S01]  /*78b0*/  CS2R R124, SRZ ;  /* 0x00000000007c7805 */ /* 0x000fe2000001ff00 */
[----:B------:R-:W-:Y:S01]  /*78c0*/  CS2R R122, SRZ ;  /* 0x00000000007a7805 */ /* 0x000fe2000001ff00 */
[----:B------:R-:W-:Y:S01]  /*78d0*/  UIADD3 UR6, UR12, UR6, URZ ;  /* 0x000000060c067290 */ /* 0x000fe2000fffe03f */
[----:B------:R-:W-:Y:S01]  /*78e0*/  CS2R R120, SRZ ;  /* 0x0000000000787805 */ /* 0x000fe2000001ff00 */
[----:B------:R-:W-:Y:S01]  /*78f0*/  CS2R R118, SRZ ;  /* 0x0000000000767805 */ /* 0x000fe2000001ff00 */
[----:B------:R-:W-:Y:S01]  /*7900*/  CS2R R116, SRZ ;  /* 0x0000000000747805 */ /* 0x000fe2000001ff00 */
[----:B------:R-:W-:Y:S01]  /*7910*/  UIMAD.WIDE UR4, UR6, 0x2aaaaaab, URZ ;  /* 0x2aaaaaab060478a5 */ /* 0x000fe2000f8e023f */
[----:B------:R-:W-:Y:S01]  /*7920*/  CS2R R114, SRZ ;  /* 0x0000000000727805 */ /* 0x000fe2000001ff00 */
[----:B------:R-:W-:Y:S01]  /*7930*/  CS2R R112, SRZ ;  /* 0x0000000000707805 */ /* 0x000fe2000001ff00 */
[----:B------:R-:W-:Y:S01]  /*7940*/  CS2R R110, SRZ ;  /* 0x00000000006e7805 */ /* 0x000fe2000001ff00 */
[----:B------:R-:W-:Y:S01]  /*7950*/  USHF.R.U32.HI UR4, URZ, 0x1f, UR5 ;  /* 0x0000001f3f047899 */ /* 0x000fe20008011605 */
[----:B------:R-:W-:Y:S01]  /*7960*/  CS2R R108, SRZ ;  /* 0x00000000006c7805 */ /* 0x000fe2000001ff00 */
[----:B-----5:R-:W-:Y:S01]  /*7970*/  CS2R R106, SRZ ;  /* 0x00000000006a7805 */ /* 0x020fe2000001ff00 */
[----:B------:R-:W-:Y:S01]  /*7980*/  CS2R R104, SRZ ;  /* 0x0000000000687805 */ /* 0x000fe2000001ff00 */
[----:B------:R-:W-:Y:S01]  /*7990*/  ULEA.HI.SX32 UR4, UR5, UR4, 0x1d ;  /* 0x0000000405047291 */ /* 0x000fe2000f8fea3f */
[----:B------:R-:W-:Y:S01]  /*79a0*/  CS2R R102, SRZ ;  /* 0x0000000000667805 */ /* 0x000fe2000001ff00 */
[----:B------:R-:W-:Y:S01]  /*79b0*/  CS2R R100, SRZ ;  /* 0x0000000000647805 */ /* 0x000fe2000001ff00 */
[----:B------:R-:W-:Y:S01]  /*79c0*/  MOV R99, RZ ;  /* 0x000000ff00637202 */ /* 0x000fe20000000f00 */
[----:B------:R-:W-:Y:S01]  /*79d0*/  UISETP.LT.AND UP0, UPT, UR13, UR4, UPT ;  /* 0x000000040d00728c */ /* 0x000fe2000bf01270 */
[----:B------:R-:W-:Y:S01]  /*79e0*/  IMAD.MOV.U32 R4, RZ, RZ, RZ ;  /* 0x000000ffff047224 */ /* 0x000fe200078e00ff */
[----:B------:R-:W-:Y:S01]  /*79f0*/  CS2R R6, SRZ ;  /* 0x0000000000067805 */ /* 0x000fe2000001ff00 */
[----:B------:R-:W-:Y:S01]  /*7a00*/  MOV R96, RZ ;  /* 0x000000ff00607202 */ /* 0x000fe20000000f00 */
[----:B------:R-:W-:Y:S01]  /*7a10*/  USEL UR13, UR13, UR4, UP0 ;  /* 0x000000040d0d7287 */ /* 0x000fe20008000000 */
[----:B------:R-:W-:Y:S01]  /*7a20*/  CS2R R94, SRZ ;  /* 0x00000000005e7805 */ /* 0x000fe2000001ff00 */
[----:B------:R-:W-:Y:S01]  /*7a30*/  CS2R R92, SRZ ;  /* 0x00000000005c7805 */ /* 0x000fe2000001ff00 */
[----:B------:R-:W-:Y:S01]  /*7a40*/  CS2R R90, SRZ ;  /* 0x00000000005a7805 */ /* 0x000fe2000001ff00 */
[----:B------:R-:W-:Y:S01]  /*7a50*/  UISETP.GE.AND UP0, UPT, UR13, 0x1, UPT ;  /* 0x000000010d00788c */ /* 0x000fe2000bf06270 */
[----:B------:R-:W-:Y:S01]  /*7a60*/  CS2R R88, SRZ ;  /* 0x0000000000587805 */ /* 0x000fe2000001ff00 */
[----:B------:R-:W-:Y:S01]  /*7a70*/  CS2R R86, SRZ ;  /* 0x0000000000567805 */ /* 0x000fe2000001ff00 */
        /* <DEDUP_REMOVED lines=54> */
[----:B------:R-:W-:Y:S02]  /*7de0*/  USHF.R.S32.HI UR6, URZ, 0x1f, UR21 ;  /* 0x0000001f3f067899 */ /* 0x000fe40008011415 */
[----:B------:R-:W-:Y:S01]  /*7df0*/  ULDC.64 UR4, c[0x0][0x178] ;  /* 0x00005e0000047ab9 */ /* 0x000fe20000000a00 */
[----:B------:R-:W2:Y:S01]  /*7e00*/  @P0 LDG.E R24, [R24.64] ;  /* 0x0000001a18180981 */ /* 0x000ea2000c1e1900 */
[-C--:B------:R-:W-:Y:S01]  /*7e10*/  LEA.HI R196, R4, R97.reuse, RZ, 0x3 ;  /* 0x0000006104c47211 */ /* 0x080fe200078f18ff */
[----:B------:R-:W-:Y:S01]  /*7e20*/  UIMAD UR6, UR6, UR4, URZ ;  /* 0x00000004060672a4 */ /* 0x000fe2000f8e023f */
[----:B------:R-:W-:Y:S01]  /*7e30*/  PLOP3.LUT P2, PT, PT, PT, UP2, 0x80, 0x0 ;  /* 0x000000000000781c */ /* 0x000fe20003f4f028 */
[----:B------:R-:W-:Y:S01]  /*7e40*/  UIMAD.WIDE.U32 UR8, UR21, UR4, URZ ;  /* 0x00000004150872a5 */ /* 0x000fe2000f8e003f */
[----:B------:R-:W-:Y:S01]  /*7e50*/  LOP3.LUT R0, R196, 0xfffffff8, RZ, 0xc0, !PT ;  /* 0xfffffff8c4007812 */ /* 0x000fe200078ec0ff */
[----:B------:R-:W-:Y:S01]  /*7e60*/  UIMAD UR21, UR21, UR5, UR6 ;  /* 0x00000005151572a4 */ /* 0x000fe2000f8e0206 */
[----:B------:R-:W-:Y:S01]  /*7e70*/  SHF.R.S32.HI R196, RZ, 0x3, R196 ;  /* 0x00000003ffc47819 */ /* 0x000fe200000114c4 */
[----:B------:R-:W-:Y:S01]  /*7e80*/  IMAD.U32 R228, RZ, RZ, UR16 ;  /* 0x00000010ffe47e24 */ /* 0x000fe2000f8e00ff */
[----:B------:R-:W-:Y:S01]  /*7e90*/  ULDC.64 UR6, c[0x0][0x348] ;  /* 0x0000d20000067ab9 */ /* 0x000fe20000000a00 */
[----:B------:R-:W-:Y:S01]  /*7ea0*/  IMAD.IADD R33, R97, 0x1, -R0 ;  /* 0x0000000161217824 */ /* 0x000fe200078e0a00 */
[----:B------:R-:W-:Y:S01]  /*7eb0*/  UIADD3 UR9, UR9, UR21, URZ ;  /* 0x0000001509097290 */ /* 0x000fe2000fffe03f */
[----:B------:R-:W-:Y:S01]  /*7ec0*/  PLOP3.LUT P1, PT, PT, PT, UP2, 0x80, 0x0 ;  /* 0x000000000000781c */ /* 0x000fe20003f2f028 */
[----:B------:R-:W-:Y:S01]  /*7ed0*/  UISETP.NE.U32.AND UP0, UPT, URZ, UR6, UPT ;  /* 0x000000063f00728c */ /* 0x000fe2000bf05070 */
[C---:B------:R-:W-:Y:S01]  /*7ee0*/  IMAD R0, R33.reuse, 0x20, R196 ;  /* 0x0000002021007824 */ /* 0x040fe200078e02c4 */
[----:B------:R-:W-:Y:S01]  /*7ef0*/  ULDC.64 UR4, c[0x0][0x1b8] ;  /* 0x00006e0000047ab9 */ /* 0x000fe20000000a00 */
[-C--:B------:R-:W-:Y:S01]  /*7f00*/  LEA.HI R6, R4, R97.reuse, RZ, 0x4 ;  /* 0x0000006104067211 */ /* 0x080fe200078f20ff */
[----:B------:R-:W-:Y:S01]  /*7f10*/  UIMAD.WIDE.U32 UR10, UR16, UR4, UR8 ;  /* 0x00000004100a72a5 */ /* 0x000fe2000f8e0008 */
[----:B------:R-:W-:Y:S01]  /*7f20*/  IADD3 R12, R196, UR18, RZ ;  /* 0x00000012c40c7c10 */ /* 0x000fe2000fffe0ff */
[----:B------:R-:W-:Y:S01]  /*7f30*/  UIMAD UR6, UR15, UR4, URZ ;  /* 0x000000040f0672a4 */ /* 0x000fe2000f8e023f */
[----:B------:R-:W-:Y:S01]  /*7f40*/  IADD3 R0, R0, UR18, RZ ;  /* 0x0000001200007c10 */ /* 0x000fe2000fffe0ff */
[----:B------:R-:W-:Y:S01]  /*7f50*/  UISETP.NE.AND.EX UP0, UPT, URZ, UR7, UPT, UP0 ;  /* 0x000000073f00728c */ /* 0x000fe2000bf05300 */
[C---:B------:R-:W-:Y:S01]  /*7f60*/  IMAD.SHL.U32 R76, R33.reuse, 0x8, RZ ;  /* 0x00000008214c7824 */ /* 0x040fe200078e00ff */
[----:B------:R-:W-:Y:S01]  /*7f70*/  USHF.R.S32.HI UR9, URZ, 0x1f, UR24 ;  /* 0x0000001f3f097899 */ /* 0x000fe20008011418 */
[----:B------:R-:W-:Y:S01]  /*7f80*/  IADD3 R23, P3, R196, UR19, RZ ;  /* 0x00000013c4177c10 */ /* 0x000fe2000ff7e0ff */
[----:B------:R-:W-:Y:S01]  /*7f90*/  UIMAD UR6, UR16, UR5, UR6 ;  /* 0x00000005100672a4 */ /* 0x000fe2000f8e0206 */
[----:B------:R-:W-:Y:S01]  /*7fa0*/  @P2 IMAD.HI.U32 R2, R0, c[0x0][0x2c8], RZ ;  /* 0x0000b20000022a27 */ /* 0x000fe200078e00ff */
[----:B------:R-:W-:Y:S01]  /*7fb0*/  USEL UR7, UR9, URZ, !UP0 ;  /* 0x0000003f09077287 */ /* 0x000fe2000c000000 */
[----:B------:R-:W-:Y:S01]  /*7fc0*/  LEA.HI R145, R4, R97, RZ, 0x6 ;  /* 0x0000006104917211 */ /* 0x000fe200078f30ff */
[----:B------:R-:W-:Y:S01]  /*7fd0*/  ULDC.64 UR4, c[0x0][0x1c0] ;  /* 0x0000700000047ab9 */ /* 0x000fe20000000a00 */
[----:B------:R-:W-:Y:S01]  /*7fe0*/  IMAD.MOV.U32 R8, RZ, RZ, R0 ;  /* 0x000000ffff087224 */ /* 0x000fe200078e0000 */
[----:B------:R-:W-:Y:S01]  /*7ff0*/  USEL UR8, UR24, URZ, !UP0 ;  /* 0x0000003f18087287 */ /* 0x000fe2000c000000 */
[----:B------:R-:W-:Y:S01]  /*8000*/  @P1 SHF.R.U32.HI R8, RZ, c[0x0][0x2cc], R2 ;  /* 0x0000b300ff081a19 */ /* 0x000fe20000011602 */
[----:B------:R-:W-:Y:S01]  /*8010*/  UIMAD UR7, UR7, UR4, URZ ;  /* 0x00000004070772a4 */ /* 0x000fe2000f8e023f */
[----:B------:R-:W-:Y:S01]  /*8020*/  IMAD.SHL.U32 R142, R33, 0x8, RZ ;  /* 0x00000008218e7824 */ /* 0x000fe200078e00ff */
[----:B------:R-:W-:Y:S01]  /*8030*/  UIADD3 UR11, UR11, UR6, URZ ;  /* 0x000000060b0b7290 */ /* 0x000fe2000fffe03f */
[--C-:B------:R-:W-:Y:S01]  /*8040*/  SHF.R.S32.HI R5, RZ, 0x1f, R8.reuse ;  /* 0x0000001fff057819 */ /* 0x100fe20000011408 */
[----:B------:R-:W-:Y:S01]  /*8050*/  UIMAD UR5, UR8, UR5, UR7 ;  /* 0x00000005080572a4 */ /* 0x000fe2000f8e0207 */
[----:B------:R-:W-:Y:S01]  /*8060*/  IMAD.MOV R3, RZ, RZ, -R8 ;  /* 0x000000ffff037224 */ /* 0x000fe200078e0a08 */
[----:B------:R-:W-:Y:S01]  /*8070*/  UIMAD.WIDE.U32 UR10, UR8, UR4, UR10 ;  /* 0x00000004080a72a5 */ /* 0x000fe2000f8e000a */
[----:B------:R-:W-:Y:S01]  /*8080*/  SHF.R.S32.HI R143, RZ, 0x1f, R142 ;  /* 0x0000001fff8f7819 */ /* 0x000fe2000001148e */
[----:B------:R-:W-:Y:S01]  /*8090*/  IMAD R5, R5, c[0x0][0x1b0], RZ ;  /* 0x00006c0005057a24 */ /* 0x000fe200078e02ff */
[----:B------:R-:W-:Y:S01]  /*80a0*/  ULDC UR6, c[0x0][0x2c4] ;  /* 0x0000b10000067ab9 */ /* 0x000fe20000000800 */
[----:B------:R-:W-:Y:S01]  /*80b0*/  IMAD R2, R3, c[0x0][0x2c4], R0 ;  /* 0x0000b10003027a24 */ /* 0x000fe200078e0200 */
[----:B------:R-:W-:Y:S01]  /*80c0*/  UIADD3 UR5, UR11, UR5, URZ ;  /* 0x000000050b057290 */ /* 0x000fe2000fffe03f */
[----:B------:R-:W-:Y:S01]  /*80d0*/  SHF.R.S32.HI R3, RZ, 0x4, R6 ;  /* 0x00000004ff037819 */ /* 0x000fe20000011406 */
[----:B------:R-:W-:Y:S01]  /*80e0*/  IMAD.U32 R11, RZ, RZ, UR11 ;  /* 0x0000000bff0b7e24 */ /* 0x000fe2000f8e00ff */
[----:B------:R-:W-:Y:S01]  /*80f0*/  UIMAD UR6, UR22, UR6, URZ ;  /* 0x00000006160672a4 */ /* 0x000fe2000f8e023f */
[----:B------:R-:W-:Y:S01]  /*8100*/  IMAD.U32 R10, RZ, RZ, UR10 ;  /* 0x0000000aff0a7e24 */ /* 0x000fe2000f8e00ff */
[----:B------:R-:W-:Y:S01]  /*8110*/  LEA.HI R35, R6, R3, RZ, 0x1 ;  /* 0x0000000306237211 */ /* 0x000fe200078f08ff */
[----:B------:R-:W-:Y:S01]  /*8120*/  IMAD.U32 R11, RZ, RZ, UR5 ;  /* 0x00000005ff0b7e24 */ /* 0x000fe2000f8e00ff */
[----:B------:R-:W-:Y:S01]  /*8130*/  SHF.R.S32.HI R15, RZ, 0x1f, R2 ;  /* 0x0000001fff0f7819 */ /* 0x000fe20000011402 */
[C---:B------:R-:W-:Y:S01]  /*8140*/  IMAD R5, R8.reuse, c[0x0][0x1b4], R5 ;  /* 0x00006d0008057a24 */ /* 0x040fe200078e0205 */
[----:B------:R-:W-:Y:S01]  /*8150*/  LOP3.LUT R35, R35, 0xfffffffe, RZ, 0xc0, !PT ;  /* 0xfffffffe23237812 */ /* 0x000fe200078ec0ff */
[----:B------:R-:W-:Y:S01]  /*8160*/  IMAD.WIDE.U32 R8, R8, c[0x0][0x1b0], R10 ;  /* 0x00006c0008087a25 */ /* 0x000fe200078e000a */
[----:B------:R-:W-:Y:S01]  /*8170*/  IADD3 R0, R12, 0x20, RZ ;  /* 0x000000200c007810 */ /* 0x000fe20007ffe0ff */
[----:B------:R-:W-:Y:S01]  /*8180*/  USHF.R.S32.HI UR4, URZ, 0x1f, UR19 ;  /* 0x0000001f3f047899 */ /* 0x000fe20008011413 */
[----:B------:R-:W-:Y:S01]  /*8190*/  LOP3.LUT R6, R6, 0xfffffff0, RZ, 0xc0, !PT ;  /* 0xfffffff006067812 */ /* 0x000fe200078ec0ff */
[----:B------:R-:W-:Y:S01]  /*81a0*/  IMAD R15, R15, c[0x0][0x1a8], RZ ;  /* 0x00006a000f0f7a24 */ /* 0x000fe200078e02ff */
[----:B------:R-:W-:Y:S01]  /*81b0*/  ISETP.GE.AND P1, PT, R0, UR6, PT ;  /* 0x0000000600007c0c */ /* 0x000fe2000bf26270 */
[----:B------:R-:W-:Y:S01]  /*81c0*/  IMAD.IADD R9, R9, 0x1, R5 ;  /* 0x0000000109097824 */ /* 0x000fe200078e0205 */
[----:B------:R-:W-:Y:S01]  /*81d0*/  IADD3 R0, R76, 0x80, RZ ;  /* 0x000000804c007810 */ /* 0x000fe20007ffe0ff */
[----:B------:R-:W-:Y:S01]  /*81e0*/  IMAD.IADD R35, R3, 0x1, -R35 ;  /* 0x0000000103237824 */ /* 0x000fe200078e0a23 */
[----:B------:R-:W-:Y:S01]  /*81f0*/  P2R R10, PR, RZ, 0x2 ;  /* 0x00000002ff0a7803 */ /* 0x000fe20000000000 */
[----:B------:R-:W-:Y:S01]  /*8200*/  IMAD R15, R2, c[0x0][0x1ac], R15 ;  /* 0x00006b00020f7a24 */ /* 0x000fe200078e020f */
[----:B------:R-:W-:Y:S01]  /*8210*/  ISETP.GE.AND P6, PT, R0, c[0x0][0x198], PT ;  /* 0x0000660000007a0c */ /* 0x000fe20003fc6270 */
[----:B------:R-:W-:Y:S01]  /*8220*/  IMAD.WIDE.U32 R2, R2, c[0x0][0x1a8], R8 ;  /* 0x00006a0002027a25 */ /* 0x000fe200078e0008 */
[----:B------:R-:W-:Y:S01]  /*8230*/  LEA.HI.X.SX32 R26, R196, UR4, 0x1, P3 ;  /* 0x00000004c41a7c11 */ /* 0x000fe200098f0eff */
[----:B------:R-:W-:Y:S01]  /*8240*/  ULDC.64 UR4, c[0x0][0x1e8] ;  /* 0x00007a0000047ab9 */ /* 0x000fe20000000a00 */
[----:B------:R-:W-:Y:S01]  /*8250*/  ISETP.GE.AND P2, PT, R12, UR6, PT ;  /* 0x000000060c007c0c */ /* 0x000fe2000bf46270 */
[----:B------:R-:W-:Y:S01]  /*8260*/  IMAD.IADD R15, R3, 0x1, R15 ;  /* 0x00000001030f7824 */ /* 0x000fe200078e020f */
[----:B------:R-:W-:Y:S01]  /*8270*/  LEA R16, P1, R2, c[0x0][0x160], 0x1 ;  /* 0x0000580002107a11 */ /* 0x000fe200078208ff */
[----:B------:R-:W-:Y:S01]  /*8280*/  IMAD R20, R26, c[0x0][0x1e0], RZ ;  /* 0x000078001a147a24 */ /* 0x000fe200078e02ff */
[----:B------:R-:W-:Y:S01]  /*8290*/  P2R R3, PR, RZ, 0x40 ;  /* 0x00000040ff037803 */ /* 0x000fe20000000000 */
[----:B------:R-:W-:Y:S01]  /*82a0*/  IMAD.IADD R3, R97, 0x1, -R6 ;  /* 0x0000000161037824 */ /* 0x000fe200078e0a06 */
[----:B------:R-:W-:Y:S01]  /*82b0*/  LEA.HI.X R15, R2, c[0x0][0x164], R15, 0x1, P1 ;  /* 0x00005900020f7a11 */ /* 0x000fe200008f0c0f */
[----:B------:R-:W1:Y:S01]  /*82c0*/  SHFL.IDX PT, R18, R16, RZ, 0x181f ;  /* 0x00181fff10127589 */ /* 0x000e6200000e0000 */
[----:B------:R-:W-:Y:S01]  /*82d0*/  IMAD R26, R26, c[0x0][0x208], RZ ;  /* 0x000082001a1a7a24 */ /* 0x000fe200078e02ff */
[----:B------:R-:W-:Y:S01]  /*82e0*/  IADD3 R6, R76, 0xc0, RZ ;  /* 0x000000c04c067810 */ /* 0x000fe20007ffe0ff */
[C---:B------:R-:W-:Y:S01]  /*82f0*/  IMAD R20, R23.reuse, c[0x0][0x1e4], R20 ;  /* 0x0000790017147a24 */ /* 0x040fe200078e0214 */
[----:B------:R-:W3:Y:S01]  /*8300*/  SHFL.IDX PT, R19, R15, RZ, 0x181f ;  /* 0x00181fff0f137589 */ /* 0x000ee200000e0000 */
[----:B------:R-:W-:Y:S01]  /*8310*/  SHF.R.S32.HI R8, RZ, 0x1f, R3 ;  /* 0x0000001fff087819 */ /* 0x000fe20000011403 */
[C---:B------:R-:W-:Y:S01]  /*8320*/  IMAD R26, R23.reuse, c[0x0][0x20c], R26 ;  /* 0x00008300171a7a24 */ /* 0x040fe200078e021a */
[----:B------:R-:W-:Y:S01]  /*8330*/  ISETP.GE.AND P5, PT, R6, c[0x0][0x198], PT ;  /* 0x0000660006007a0c */ /* 0x000fe20003fa6270 */
[C-C-:B------:R-:W-:Y:S01]  /*8340*/  IMAD.WIDE.U32 R28, R23.reuse, c[0x0][0x1e0], R142.reuse ;  /* 0x00007800171c7a25 */ /* 0x140fe200078e008e */
[----:B------:R-:W-:Y:S01]  /*8350*/  LEA.HI R8, R8, R3, RZ, 0x3 ;  /* 0x0000000308087211 */ /* 0x000fe200078f18ff */
[----:B------:R-:W-:Y:S01]  /*8360*/  @!UP1 UMOV UR8, UR24 ;  /* 0x0000001800089c82 */ /* 0x000fe20008000000 */
[----:B------:R-:W-:Y:S01]  /*8370*/  IADD3 R34, R142, 0x40, RZ ;  /* 0x000000408e227810 */ /* 0x000fe20007ffe0ff */
[----:B------:R-:W-:Y:S01]  /*8380*/  IMAD.WIDE.U32 R22, R23, c[0x0][0x208], R142 ;  /* 0x0000820017167a25 */ /* 0x000fe200078e008e */
[----:B------:R-:W-:Y:S01]  /*8390*/  LOP3.LUT R2, R8, 0xfffffff8, RZ, 0xc0, !PT ;  /* 0xfffffff808027812 */ /* 0x000fe200078ec0ff */
[----:B------:R-:W-:Y:S01]  /*83a0*/  UIMAD UR4, UR15, UR4, URZ ;  /* 0x000000040f0472a4 */ /* 0x000fe2000f8e023f */
[----:B------:R-:W-:Y:S01]  /*83b0*/  @!P2 SHF.R.S32.HI R13, RZ, 0x1f, R34 ;  /* 0x0000001fff0da819 */ /* 0x000fe20000011422 */
[----:B------:R-:W-:Y:S01]  /*83c0*/  IMAD.IADD R27, R23, 0x1, R26 ;  /* 0x00000001171b7824 */ /* 0x000fe200078e021a */
[----:B------:R-:W-:Y:S01]  /*83d0*/  @!P2 SHF.R.S32.HI R11, RZ, 0x1f, R0 ;  /* 0x0000001fff0ba819 */ /* 0x000fe20000011400 */
[----:B------:R-:W-:Y:S01]  /*83e0*/  IMAD.MOV.U32 R26, RZ, RZ, R22 ;  /* 0x000000ffff1a7224 */ /* 0x000fe200078e0016 */
[----:B------:R-:W-:Y:S01]  /*83f0*/  ISETP.GE.AND P3, PT, R76, c[0x0][0x198], PT ;  /* 0x000066004c007a0c */ /* 0x000fe20003f66270 */
[----:B------:R-:W-:Y:S01]  /*8400*/  IMAD.IADD R2, R3, 0x1, -R2 ;  /* 0x0000000103027824 */ /* 0x000fe200078e0a02 */
[----:B------:R-:W-:Y:S01]  /*8410*/  P2R R3, PR, RZ, 0x20 ;  /* 0x00000020ff037803 */ /* 0x000fe20000000000 */
[----:B------:R-:W-:Y:S01]  /*8420*/  IMAD.SHL.U32 R147, R196, 0x40, RZ ;  /* 0x00000040c4937824 */ /* 0x000fe200078e00ff */
[----:B------:R-:W-:Y:S01]  /*8430*/  @!P2 LEA.HI R13, R13, R34, RZ, 0x3 ;  /* 0x000000220d0da211 */ /* 0x000fe200078f18ff */
[----:B------:R-:W-:Y:S01]  /*8440*/  IMAD.SHL.U32 R145, R145, 0x8, RZ ;  /* 0x0000000891917824 */ /* 0x000fe200078e00ff */
[----:B-1----:R-:W-:Y:S01]  /*8450*/  @!P2 LEA R22, P1, R76, R18, 0x1 ;  /* 0x000000124c16a211 */ /* 0x002fe200078208ff */
[----:B------:R-:W-:Y:S01]  /*8460*/  IMAD.MOV.U32 R5, RZ, RZ, 0x10 ;  /* 0x00000010ff057424 */ /* 0x000fe200078e00ff */
[----:B------:R-:W-:Y:S01]  /*8470*/  LOP3.LUT P4, RZ, R2, 0x4, RZ, 0xc0, !PT ;  /* 0x0000000402ff7812 */ /* 0x000fe2000788c0ff */
[----:B------:R-:W-:Y:S01]  /*8480*/  IMAD.SHL.U32 R3, R35, 0x8, RZ ;  /* 0x0000000823037824 */ /* 0x000fe200078e00ff */
[----:B---3--:R-:W-:Y:S01]  /*8490*/  @!P2 LEA.HI.X R23, R76, R19, R143, 0x1, P1 ;  /* 0x000000134c17a211 */ /* 0x008fe200008f0c8f */
[----:B------:R-:W-:Y:S01]  /*84a0*/  IMAD.IADD R21, R29, 0x1, R20 ;  /* 0x000000011d157824 */ /* 0x000fe200078e0214 */
[C---:B------:R-:W-:Y:S01]  /*84b0*/  LOP3.LUT P1, RZ, R2.reuse, 0x2, RZ, 0xc0, !PT ;  /* 0x0000000202ff7812 */ /* 0x040fe2000782c0ff */
[----:B------:R-:W-:Y:S01]  /*84c0*/  IMAD.SHL.U32 R2, R2, 0x40, RZ ;  /* 0x0000004002027824 */ /* 0x000fe200078e00ff */
[----:B------:R-:W-:Y:S01]  /*84d0*/  LOP3.LUT R147, R147, 0x1c0, RZ, 0xc0, !PT ;  /* 0x000001c093937812 */ /* 0x000fe200078ec0ff */
[----:B------:R-:W-:Y:S01]  /*84e0*/  IMAD.MOV.U32 R20, RZ, RZ, R28 ;  /* 0x000000ffff147224 */ /* 0x000fe200078e001c */
[----:B------:R-:W-:Y:S01]  /*84f0*/  LOP3.LUT R145, R145, 0xfffffe00, RZ, 0xc0, !PT ;  /* 0xfffffe0091917812 */ /* 0x000fe200078ec0ff */
[----:B------:R-:W-:Y:S01]  /*8500*/  UIMAD UR4, UR16, UR5, UR4 ;  /* 0x00000005100472a4 */ /* 0x000fe2000f8e0204 */
[----:B------:R-:W-:Y:S01]  /*8510*/  LOP3.LUT R2, R2, 0x1c0, RZ, 0xc0, !PT ;  /* 0x000001c002027812 */ /* 0x000fe200078ec0ff */
[----:B------:R-:W-:Y:S01]  /*8520*/  IMAD.WIDE.U32 R228, R228, c[0x0][0x1e8], R20 ;  /* 0x00007a00e4e47a25 */ /* 0x000fe200078e0014 */
[----:B------:R-:W-:Y:S01]  /*8530*/  LOP3.LUT R32, R147, 0x38, R142, 0xf8, !PT ;  /* 0x0000003893207812 */ /* 0x000fe200078ef88e */
[----:B------:R-:W-:Y:S01]  /*8540*/  BSSY B0, `(.L_x_1431) ;  /* 0x0000056000007945 */ /* 0x000fe20003800000 */
[----:B------:R-:W-:Y:S01]  /*8550*/  SHF.R.U32.HI R144, RZ, 0x3, R147 ;  /* 0x00000003ff907819 */ /* 0x000fe20000011693 */
[----:B------:R-:W-:Y:S01]  /*8560*/  IMAD.U32 R20, RZ, RZ, UR16 ;  /* 0x00000010ff147e24 */ /* 0x000fe2000f8e00ff */
[----:B------:R-:W-:-:S02]  /*8570*/  SEL R5, R5, 0xfffffff0, !P1 ;  /* 0xfffffff005057807 */ /* 0x000fc40004800000 */
[----:B------:R-:W-:Y:S01]  /*8580*/  @!P2 LEA.HI R11, R11, R0, RZ, 0x3 ;  /* 0x000000000b0ba211 */ /* 0x000fe200078f18ff */
[----:B------:R-:W-:Y:S01]  /*8590*/  IMAD.WIDE.U32 R20, R20, c[0x0][0x210], R26 ;  /* 0x0000840014147a25 */ /* 0x000fe200078e001a */
[----:B------:R-:W-:Y:S02]  /*85a0*/  ISETP.GE.AND P1, PT, R34, c[0x0][0x198], PT ;  /* 0x0000660022007a0c */ /* 0x000fe40003f26270 */
[----:B------:R-:W-:Y:S02]  /*85b0*/  LOP3.LUT R3, R2, 0x8, R3, 0xf8, !PT ;  /* 0x0000000802037812 */ /* 0x000fe400078ef803 */
[----:B------:R-:W-:Y:S02]  /*85c0*/  SHF.R.U32.HI R2, RZ, 0x3, R2 ;  /* 0x00000003ff027819 */ /* 0x000fe40000011602 */
[----:B------:R-:W-:Y:S02]  /*85d0*/  LOP3.LUT R32, R145, R32, R144, 0xf6, !PT ;  /* 0x0000002091207212 */ /* 0x000fe400078ef690 */
[----:B------:R-:W-:-:S02]  /*85e0*/  @!P2 LOP3.LUT R13, R13, 0xfffffff8, RZ, 0xc0, !PT ;  /* 0xfffffff80d0da812 */ /* 0x000fc400078ec0ff */
[----:B------:R-:W-:Y:S01]  /*85f0*/  @!P2 LOP3.LUT R11, R11, 0xfffffff8, RZ, 0xc0, !PT ;  /* 0xfffffff80b0ba812 */ /* 0x000fe200078ec0ff */
[----:B------:R-:W-:Y:S01]  /*8600*/  @!P2 IMAD.SHL.U32 R9, R32, 0x2, RZ ;  /* 0x000000022009a824 */ /* 0x000fe200078e00ff */
[----:B------:R-:W-:Y:S02]  /*8610*/  @!P2 SHF.R.S32.HI R7, RZ, 0x1f, R6 ;  /* 0x0000001fff07a819 */ /* 0x000fe40000011406 */
[----:B------:R-:W-:Y:S01]  /*8620*/  LOP3.LUT R2, R3, R2, RZ, 0x3c, !PT ;  /* 0x0000000203027212 */ /* 0x000fe200078e3cff */
[----:B------:R-:W-:Y:S01]  /*8630*/  @!P2 IMAD.WIDE R26, R11, 0x2, R18 ;  /* 0x000000020b1aa825 */ /* 0x000fe200078e0212 */
[----:B------:R-:W-:Y:S01]  /*8640*/  IADD3 R229, R229, UR4, RZ ;  /* 0x00000004e5e57c10 */ /* 0x000fe2000fffe0ff */
[----:B------:R-:W-:Y:S01]  /*8650*/  ULDC.64 UR4, c[0x0][0x210] ;  /* 0x0000840000047ab9 */ /* 0x000fe20000000a00 */
[----:B------:R-:W-:Y:S01]  /*8660*/  @!P2 LEA.HI R7, R7, R6, RZ, 0x3 ;  /* 0x000000060707a211 */ /* 0x000fe200078f18ff */
[----:B------:R-:W-:Y:S01]  /*8670*/  UIMAD UR4, UR15, UR4, URZ ;  /* 0x000000040f0472a4 */ /* 0x000fe2000f8e023f */
[----:B------:R-:W-:Y:S01]  /*8680*/  @!PT LDS RZ, [RZ] ;  /* 0x00000000fffff984 */ /* 0x000fe20000000800 */
[----:B------:R1:W-:Y:S01]  /*8690*/  @!P2 LDGSTS.E.BYPASS.LTC128B.128 [R9+0x10080], [R22.64], !P3 ;  /* 0x100800001609afae */ /* 0x0003e2000d901d5a */
[----:B------:R-:W-:-:S02]  /*86a0*/  LOP3.LUT R223, R223, 0xfffffffe, RZ, 0xc0, !PT ;  /* 0xfffffffedfdf7812 */ /* 0x000fc400078ec0ff */
[----:B------:R-:W-:Y:S01]  /*86b0*/  @!P2 LOP3.LUT R7, R7, 0xfffffff8, RZ, 0xc0, !PT ;  /* 0xfffffff80707a812 */ /* 0x000fe200078ec0ff */
[----:B------:R-:W-:-:S04]  /*86c0*/  UIMAD UR4, UR16, UR5, UR4 ;  /* 0x00000005100472a4 */ /* 0x000fc8000f8e0204 */
[----:B------:R-:W-:Y:S01]  /*86d0*/  @!P2 IMAD.WIDE R28, R7, 0x2, R18 ;  /* 0x00000002071ca825 */ /* 0x000fe200078e0212 */
[----:B------:R-:W-:Y:S02]  /*86e0*/  IADD3 R7, R142, 0x80, RZ ;  /* 0x000000808e077810 */ /* 0x000fe40007ffe0ff */
[----:B------:R-:W-:Y:S02]  /*86f0*/  IADD3 R21, R21, UR4, RZ ;  /* 0x0000000415157c10 */ /* 0x000fe4000fffe0ff */
[----:B--2---:R-:W-:Y:S01]  /*8700*/  @P0 SHF.R.S32.HI R25, RZ, 0x1f, R24 ;  /* 0x0000001fff190819 */ /* 0x004fe20000011418 */
[----:B------:R-:W-:Y:S02]  /*8710*/  @!P0 IMAD.U32 R24, RZ, RZ, UR8 ;  /* 0x00000008ff188e24 */ /* 0x000fe4000f8e00ff */
[----:B------:R-:W-:Y:S01]  /*8720*/  @!P0 IMAD.U32 R25, RZ, RZ, UR9 ;  /* 0x00000009ff198e24 */ /* 0x000fe2000f8e00ff */
[----:B------:R-:W-:-:S04]  /*8730*/  ISETP.NE.U32.AND P0, PT, RZ, c[0x0][0x350], PT ;  /* 0x0000d400ff007a0c */ /* 0x000fc80003f05070 */
[----:B------:R-:W-:-:S04]  /*8740*/  ISETP.NE.AND.EX P0, PT, RZ, c[0x0][0x354], PT, P0 ;  /* 0x0000d500ff007a0c */ /* 0x000fc80003f05300 */
[----:B------:R-:W-:Y:S02]  /*8750*/  SEL R224, R24, RZ, !P0 ;  /* 0x000000ff18e07207 */ /* 0x000fe40004000000 */
[----:B------:R-:W-:Y:S01]  /*8760*/  SEL R3, R25, RZ, !P0 ;  /* 0x000000ff19037207 */ /* 0x000fe20004000000 */
[----:B------:R-:W-:Y:S01]  /*8770*/  @!P2 IMAD.WIDE R24, R13, 0x2, R18 ;  /* 0x000000020d18a825 */ /* 0x000fe200078e0212 */
[----:B------:R-:W-:Y:S01]  /*8780*/  ISETP.NE.AND P0, PT, R10, RZ, PT ;  /* 0x000000ff0a00720c */ /* 0x000fe20003f05270 */
[----:B------:R2:W3:Y:S02]  /*8790*/  SHFL.IDX PT, R18, R16, 0x1, 0x181f ;  /* 0x00381f0010127f89 */ /* 0x0004e400000e0000 */
[C---:B------:R-:W-:Y:S02]  /*87a0*/  IMAD R233, R3.reuse, c[0x0][0x1f0], RZ ;  /* 0x00007c0003e97a24 */ /* 0x040fe400078e02ff */
[----:B------:R1:W-:Y:S01]  /*87b0*/  @!P2 LDGSTS.E.BYPASS.LTC128B.128 [R9+0x14080], [R24.64], !P1 ;  /* 0x140800001809afae */ /* 0x0003e2000c901d5a */
[----:B------:R-:W-:-:S02]  /*87c0*/  IMAD R231, R3, c[0x0][0x218], RZ ;  /* 0x0000860003e77a24 */ /* 0x000fc400078e02ff */
[----:B------:R-:W-:Y:S01]  /*87d0*/  IMAD.MOV.U32 R3, RZ, RZ, 0x20 ;  /* 0x00000020ff037424 */ /* 0x000fe200078e00ff */
[----:B------:R1:W-:Y:S01]  /*87e0*/  @!P2 LDGSTS.E.BYPASS.LTC128B.128 [R9+0x18080], [R26.64], !P6 ;  /* 0x180800001a09afae */ /* 0x0003e2000f101d5a */
[----:B------:R-:W-:Y:S01]  /*87f0*/  ISETP.GE.AND P6, PT, R142, c[0x0][0x1d4], PT ;  /* 0x000075008e007a0c */ /* 0x000fe20003fc6270 */
[C---:B------:R-:W-:Y:S02]  /*8800*/  IMAD R233, R224.reuse, c[0x0][0x1f4], R233 ;  /* 0x00007d00e0e97a24 */ /* 0x040fe400078e02e9 */
[----:B------:R1:W-:Y:S01]  /*8810*/  @!P2 LDGSTS.E.BYPASS.LTC128B.128 [R9+0x1c080], [R28.64], !P5 ;  /* 0x1c0800001c09afae */ /* 0x0003e2000e901d5a */
[C---:B------:R-:W-:Y:S01]  /*8820*/  IMAD R231, R224.reuse, c[0x0][0x21c], R231 ;  /* 0x00008700e0e77a24 */ /* 0x040fe200078e02e7 */
[----:B------:R-:W-:Y:S01]  /*8830*/  ISETP.GE.AND P5, PT, R7, c[0x0][0x1d4], PT ;  /* 0x0000750007007a0c */ /* 0x000fe20003fa6270 */
[----:B------:R-:W-:Y:S01]  /*8840*/  IMAD.WIDE.U32 R228, R224, c[0x0][0x1f0], R228 ;  /* 0x00007c00e0e47a25 */ /* 0x000fe200078e00e4 */
[----:B------:R-:W-:Y:S01]  /*8850*/  IADD3 R7, R142, 0xc0, RZ ;  /* 0x000000c08e077810 */ /* 0x000fe20007ffe0ff */
[----:B------:R2:W4:Y:S01]  /*8860*/  SHFL.IDX PT, R19, R15, 0x1, 0x181f ;  /* 0x00381f000f137f89 */ /* 0x00052200000e0000 */
[----:B------:R-:W-:Y:S01]  /*8870*/  SEL R3, R3, 0xffffffe0, !P4 ;  /* 0xffffffe003037807 */ /* 0x000fe20006000000 */
[----:B------:R-:W-:Y:S01]  /*8880*/  IMAD.WIDE.U32 R224, R224, c[0x0][0x218], R20 ;  /* 0x00008600e0e07a25 */ /* 0x000fe200078e0014 */
[----:B------:R-:W-:-:S02]  /*8890*/  ISETP.GE.AND P4, PT, R7, c[0x0][0x1d4], PT ;  /* 0x0000750007007a0c */ /* 0x000fc40003f86270 */
[----:B------:R-:W-:Y:S01]  /*88a0*/  @P6 LOP3.LUT R223, R223, 0x1, RZ, 0xfc, !PT ;  /* 0x00000001dfdf6812 */ /* 0x000fe200078efcff */
[----:B------:R-:W-:Y:S01]  /*88b0*/  IMAD.IADD R233, R229, 0x1, R233 ;  /* 0x00000001e5e97824 */ /* 0x000fe200078e02e9 */
[----:B------:R-:W-:Y:S01]  /*88c0*/  ISETP.GE.AND P6, PT, R34, c[0x0][0x1d4], PT ;  /* 0x0000750022007a0c */ /* 0x000fe20003fc6270 */
[----:B------:R-:W-:Y:S02]  /*88d0*/  IMAD.IADD R231, R225, 0x1, R231 ;  /* 0x00000001e1e77824 */ /* 0x000fe400078e02e7 */
[----:B-1----:R-:W-:-:S05]  /*88e0*/  IMAD.SHL.U32 R9, R8, 0x40, RZ ;  /* 0x0000004008097824 */ /* 0x002fca00078e00ff */
[----:B------:R-:W-:Y:S01]  /*88f0*/  LOP3.LUT R2, R2, 0xfffffe00, R9, 0xf8, !PT ;  /* 0xfffffe0002027812 */ /* 0x000fe200078ef809 */
[----:B------:R-:W-:Y:S05]  /*8900*/  @P0 BRA `(.L_x_1432) ;  /* 0x0000019000000947 */ /* 0x000fea0003800000 */
[----:B--234-:R-:W-:Y:S01]  /*8910*/  IADD3 R14, R76, 0x80, RZ ;  /* 0x000000804c0e7810 */ /* 0x01cfe20007ffe0ff */
[----:B------:R-:W-:Y:S01]  /*8920*/  IMAD.SHL.U32 R17, R32, 0x2, RZ ;  /* 0x0000000220117824 */ /* 0x000fe200078e00ff */
[C---:B------:R-:W-:Y:S02]  /*8930*/  IADD3 R8, R76.reuse, 0xc0, RZ ;  /* 0x000000c04c087810 */ /* 0x040fe40007ffe0ff */
[----:B------:R-:W-:Y:S02]  /*8940*/  SHF.R.S32.HI R11, RZ, 0x1f, R34 ;  /* 0x0000001fff0b7819 */ /* 0x000fe40000011422 */
[----:B------:R-:W-:Y:S02]  /*8950*/  SHF.R.S32.HI R9, RZ, 0x1f, R14 ;  /* 0x0000001fff097819 */ /* 0x000fe4000001140e */
[----:B------:R-:W-:Y:S02]  /*8960*/  LEA R20, P0, R76, R18, 0x1 ;  /* 0x000000124c147211 */ /* 0x000fe400078008ff */
[----:B------:R-:W-:-:S02]  /*8970*/  SHF.R.S32.HI R7, RZ, 0x1f, R8 ;  /* 0x0000001fff077819 */ /* 0x000fc40000011408 */
[----:B------:R-:W-:Y:S02]  /*8980*/  LEA.HI R11, R11, R34, RZ, 0x3 ;  /* 0x000000220b0b7211 */ /* 0x000fe400078f18ff */
[----:B------:R-:W-:Y:S02]  /*8990*/  P2R R13, PR, RZ, 0x4 ;  /* 0x00000004ff0d7803 */ /* 0x000fe40000000000 */
[----:B------:R-:W-:Y:S02]  /*89a0*/  LEA.HI R9, R9, R14, RZ, 0x3 ;  /* 0x0000000e09097211 */ /* 0x000fe400078f18ff */
[----:B------:R-:W-:Y:S02]  /*89b0*/  LEA.HI.X R21, R76, R19, R143, 0x1, P0 ;  /* 0x000000134c157211 */ /* 0x000fe400000f0c8f */
[----:B------:R-:W-:Y:S02]  /*89c0*/  LEA.HI R7, R7, R8, RZ, 0x3 ;  /* 0x0000000807077211 */ /* 0x000fe400078f18ff */
[----:B------:R-:W-:Y:S01]  /*89d0*/  ISETP.GE.AND P2, PT, R0, c[0x0][0x198], PT ;  /* 0x0000660000007a0c */ /* 0x000fe20003f46270 */
[----:B------:R1:W-:Y:S01]  /*89e0*/  LDGSTS.E.BYPASS.LTC128B.128 [R17+0x11080], [R20.64], !P3 ;  /* 0x1108000014117fae */ /* 0x0003e2000d901d5a */
[----:B------:R-:W-:-:S02]  /*89f0*/  ISETP.GE.AND P0, PT, R6, c[0x0][0x198], PT ;  /* 0x0000660006007a0c */ /* 0x000fc40003f06270 */
[----:B------:R-:W-:Y:S02]  /*8a00*/  LOP3.LUT R11, R11, 0xfffffff8, RZ, 0xc0, !PT ;  /* 0xfffffff80b0b7812 */ /* 0x000fe400078ec0ff */
[----:B------:R-:W-:Y:S02]  /*8a10*/  LOP3.LUT R9, R9, 0xfffffff8, RZ, 0xc0, !PT ;  /* 0xfffffff809097812 */ /* 0x000fe400078ec0ff */
[----:B------:R-:W-:Y:S01]  /*8a20*/  LOP3.LUT R7, R7, 0xfffffff8, RZ, 0xc0, !PT ;  /* 0xfffffff807077812 */ /* 0x000fe200078ec0ff */
[----:B------:R-:W-:-:S04]  /*8a30*/  IMAD.WIDE R22, R11, 0x2, R18 ;  /* 0x000000020b167825 */ /* 0x000fc800078e0212 */
[--C-:B------:R-:W-:Y:S01]  /*8a40*/  IMAD.WIDE R8, R9, 0x2, R18.reuse ;  /* 0x0000000209087825 */ /* 0x100fe200078e0212 */
[----:B------:R1:W-:Y:S03]  /*8a50*/  LDGSTS.E.BYPASS.LTC128B.128 [R17+0x15080], [R22.64], !P1 ;  /* 0x1508000016117fae */ /* 0x0003e6000c901d5a */
[----:B------:R-:W-:Y:S01]  /*8a60*/  IMAD.WIDE R18, R7, 0x2, R18 ;  /* 0x0000000207127825 */ /* 0x000fe200078e0212 */
[----:B------:R1:W-:Y:S01]  /*8a70*/  LDGSTS.E.BYPASS.LTC128B.128 [R17+0x19080], [R8.64], !P2 ;  /* 0x1908000008117fae */ /* 0x0003e2000d101d5a */
[----:B------:R-:W-:-:S03]  /*8a80*/  ISETP.NE.AND P2, PT, R13, RZ, PT ;  /* 0x000000ff0d00720c */ /* 0x000fc60003f45270 */
[----:B------:R1:W-:Y:S05]  /*8a90*/  LDGSTS.E.BYPASS.LTC128B.128 [R17+0x1d080], [R18.64], !P0 ;  /* 0x1d08000012117fae */ /* 0x0003ea000c101d5a */
.L_x_1432:
[----:B--234-:R-:W-:Y:S05]  /*8aa0*/  BSYNC B0 ;  /* 0x0000000000007941 */ /* 0x01cfea0003800000 */
.L_x_1431:
[----:B------:R-:W-:Y:S01]  /*8ab0*/  IADD3 R7, R12, 0x40, RZ ;  /* 0x000000400c077810 */ /* 0x000fe20007ffe0ff */
[----:B-1----:R1:W2:Y:S01]  /*8ac0*/  SHFL.IDX PT, R19, R15, 0x2, 0x181f ;  /* 0x00581f000f137f89 */ /* 0x0022a200000e0000 */
[----:B------:R-:W-:Y:S02]  /*8ad0*/  BSSY B0, `(.L_x_1433) ;  /* 0x000001f000007945 */ /* 0x000fe40003800000 */
[----:B------:R-:W-:Y:S01]  /*8ae0*/  ISETP.GE.AND P0, PT, R7, UR6, PT ;  /* 0x0000000607007c0c */ /* 0x000fe2000bf06270 */
[----:B------:R1:W3:Y:S03]  /*8af0*/  SHFL.IDX PT, R18, R16, 0x2, 0x181f ;  /* 0x00581f0010127f89 */ /* 0x0002e600000e0000 */
[----:B------:R-:W-:-:S09]  /*8b00*/  P2R R9, PR, RZ, 0x1 ;  /* 0x00000001ff097803 */ /* 0x000fd20000000000 */
[----:B------:R-:W-:Y:S05]  /*8b10*/  @P0 BRA `(.L_x_1434) ;  /* 0x000001a000000947 */ /* 0x000fea0003800000 */
[----:B------:R-:W-:Y:S01]  /*8b20*/  IADD3 R14, R76, 0x80, RZ ;  /* 0x000000804c0e7810 */ /* 0x000fe20007ffe0ff */
[----:B------:R-:W-:Y:S01]  /*8b30*/  IMAD.SHL.U32 R23, R32, 0x2, RZ ;  /* 0x0000000220177824 */ /* 0x000fe200078e00ff */
[C---:B------:R-:W-:Y:S02]  /*8b40*/  IADD3 R8, R76.reuse, 0xc0, RZ ;  /* 0x000000c04c087810 */ /* 0x040fe40007ffe0ff */
[----:B------:R-:W-:Y:S02]  /*8b50*/  SHF.R.S32.HI R13, RZ, 0x1f, R34 ;  /* 0x0000001fff0d7819 */ /* 0x000fe40000011422 */
[----:B------:R-:W-:Y:S02]  /*8b60*/  SHF.R.S32.HI R11, RZ, 0x1f, R14 ;  /* 0x0000001fff0b7819 */ /* 0x000fe4000001140e */
[----:B---3--:R-:W-:Y:S02]  /*8b70*/  LEA R20, P0, R76, R18, 0x1 ;  /* 0x000000124c147211 */ /* 0x008fe400078008ff */
[----:B------:R-:W-:-:S02]  /*8b80*/  SHF.R.S32.HI R7, RZ, 0x1f, R8 ;  /* 0x0000001fff077819 */ /* 0x000fc40000011408 */
[----:B------:R-:W-:Y:S02]  /*8b90*/  LEA.HI R13, R13, R34, RZ, 0x3 ;  /* 0x000000220d0d7211 */ /* 0x000fe400078f18ff */
[----:B------:R-:W-:Y:S02]  /*8ba0*/  P2R R17, PR, RZ, 0x4 ;  /* 0x00000004ff117803 */ /* 0x000fe40000000000 */
[----:B------:R-:W-:Y:S02]  /*8bb0*/  LEA.HI R11, R11, R14, RZ, 0x3 ;  /* 0x0000000e0b0b7211 */ /* 0x000fe400078f18ff */
[----:B--2---:R-:W-:Y:S02]  /*8bc0*/  LEA.HI.X R21, R76, R19, R143, 0x1, P0 ;  /* 0x000000134c157211 */ /* 0x004fe400000f0c8f */
[----:B------:R-:W-:Y:S02]  /*8bd0*/  LEA.HI R7, R7, R8, RZ, 0x3 ;  /* 0x0000000807077211 */ /* 0x000fe400078f18ff */
[----:B------:R-:W-:Y:S01]  /*8be0*/  ISETP.GE.AND P2, PT, R0, c[0x0][0x198], PT ;  /* 0x0000660000007a0c */ /* 0x000fe20003f46270 */
[----:B------:R-:W-:Y:S01]  /*8bf0*/  @!PT LDS RZ, [RZ] ;  /* 0x00000000fffff984 */ /* 0x000fe20000000800 */
        /* <DEDUP_REMOVED lines=12> */
.L_x_1434:
[----:B------:R-:W-:Y:S05]  /*8cc0*/  BSYNC B0 ;  /* 0x0000000000007941 */ /* 0x000fea0003800000 */
.L_x_1433:
[----:B------:R-:W-:Y:S01]  /*8cd0*/  IADD3 R7, R12, 0x60, RZ ;  /* 0x000000600c077810 */ /* 0x000fe20007ffe0ff */
[----:B------:R-:W-:Y:S01]  /*8ce0*/  UMOV UR12, 0x30 ;  /* 0x00000030000c7882 */ /* 0x000fe20000000000 */
[----:B------:R4:W1:Y:S01]  /*8cf0*/  SHFL.IDX PT, R17, R15, 0x3, 0x181f ;  /* 0x00781f000f117f89 */ /* 0x00086200000e0000 */
[----:B------:R-:W-:Y:S01]  /*8d00*/  ULDC.64 UR4, c[0x0][0x1e0] ;  /* 0x0000780000047ab9 */ /* 0x000fe20000000a00 */
[----:B------:R-:W-:Y:S01]  /*8d10*/  ISETP.GE.AND P0, PT, R7, UR6, PT ;  /* 0x0000000607007c0c */ /* 0x000fe2000bf06270 */
[----:B------:R-:W-:Y:S01]  /*8d20*/  UIMAD.WIDE.U32 UR20, UR12, UR4, URZ ;  /* 0x000000040c1472a5 */ /* 0x000fe2000f8e003f */
[----:B-1----:R-:W1:Y:S01]  /*8d30*/  SHFL.IDX PT, R16, R16, 0x3, 0x181f ;  /* 0x00781f0010107f89 */ /* 0x002e6200000e0000 */
[----:B------:R-:W-:Y:S01]  /*8d40*/  UIMAD UR5, UR12, UR5, URZ ;  /* 0x000000050c0572a4 */ /* 0x000fe2000f8e023f */
[----:B------:R-:W-:Y:S01]  /*8d50*/  BSSY B0, `(.L_x_1435) ;  /* 0x000001c000007945 */ /* 0x000fe20003800000 */
[----:B------:R-:W-:Y:S02]  /*8d60*/  P2R R8, PR, RZ, 0x1 ;  /* 0x00000001ff087803 */ /* 0x000fe40000000000 */
[----:B------:R-:W-:-:S06]  /*8d70*/  UIADD3 UR9, UR21, UR5, URZ ;  /* 0x0000000515097290 */ /* 0x000fcc000fffe03f */
[----:B------:R-:W-:Y:S05]  /*8d80*/  @P0 BRA `(.L_x_1436) ;  /* 0x0000018000000947 */ /* 0x000fea0003800000 */
[----:B------:R-:W-:Y:S01]  /*8d90*/  SHF.R.S32.HI R7, RZ, 0x1f, R34 ;  /* 0x0000001fff077819 */ /* 0x000fe20000011422 */
[----:B------:R-:W-:Y:S01]  /*8da0*/  IMAD.SHL.U32 R11, R32, 0x2, RZ ;  /* 0x00000002200b7824 */ /* 0x000fe200078e00ff */
[C---:B------:R-:W-:Y:S02]  /*8db0*/  IADD3 R14, R76.reuse, 0x80, RZ ;  /* 0x000000804c0e7810 */ /* 0x040fe40007ffe0ff */
[----:B------:R-:W-:Y:S02]  /*8dc0*/  LEA.HI R7, R7, R34, RZ, 0x3 ;  /* 0x0000002207077211 */ /* 0x000fe400078f18ff */
[C---:B-123--:R-:W-:Y:S02]  /*8dd0*/  LEA R18, P0, R76.reuse, R16, 0x1 ;  /* 0x000000104c127211 */ /* 0x04efe400078008ff */
[----:B------:R-:W-:Y:S02]  /*8de0*/  LOP3.LUT R7, R7, 0xfffffff8, RZ, 0xc0, !PT ;  /* 0xfffffff807077812 */ /* 0x000fe400078ec0ff */
[----:B------:R-:W-:-:S02]  /*8df0*/  LEA.HI.X R19, R76, R17, R143, 0x1, P0 ;  /* 0x000000114c137211 */ /* 0x000fc400000f0c8f */
[----:B------:R-:W-:Y:S01]  /*8e00*/  ISETP.GE.AND P0, PT, R0, c[0x0][0x198], PT ;  /* 0x0000660000007a0c */ /* 0x000fe20003f06270 */
[----:B------:R-:W-:Y:S01]  /*8e10*/  IMAD.WIDE R20, R7, 0x2, R16 ;  /* 0x0000000207147825 */ /* 0x000fe200078e0210 */
[----:B------:R-:W-:Y:S01]  /*8e20*/  SHF.R.S32.HI R7, RZ, 0x1f, R14 ;  /* 0x0000001fff077819 */ /* 0x000fe2000001140e */
[----:B------:R-:W-:Y:S01]  /*8e30*/  @!PT LDS RZ, [RZ] ;  /* 0x00000000fffff984 */ /* 0x000fe20000000800 */
[----:B------:R1:W-:Y:S03]  /*8e40*/  LDGSTS.E.BYPASS.LTC128B.128 [R11+0x13080], [R18.64], !P3 ;  /* 0x13080000120b7fae */ /* 0x0003e6000d901d5a */
[----:B------:R-:W-:Y:S01]  /*8e50*/  LEA.HI R7, R7, R14, RZ, 0x3 ;  /* 0x0000000e07077211 */ /* 0x000fe200078f18ff */
[----:B------:R1:W-:Y:S03]  /*8e60*/  LDGSTS.E.BYPASS.LTC128B.128 [R11+0x17080], [R20.64], !P1 ;  /* 0x17080000140b7fae */ /* 0x0003e6000c901d5a */
[----:B------:R-:W-:-:S05]  /*8e70*/  LOP3.LUT R7, R7, 0xfffffff8, RZ, 0xc0, !PT ;  /* 0xfffffff807077812 */ /* 0x000fca00078ec0ff */
[----:B----4-:R-:W-:Y:S01]  /*8e80*/  IMAD.WIDE R14, R7, 0x2, R16 ;  /* 0x00000002070e7825 */ /* 0x010fe200078e0210 */
[----:B------:R-:W-:-:S04]  /*8e90*/  IADD3 R7, R76, 0xc0, RZ ;  /* 0x000000c04c077810 */ /* 0x000fc80007ffe0ff */
[----:B------:R-:W-:Y:S01]  /*8ea0*/  SHF.R.S32.HI R0, RZ, 0x1f, R7 ;  /* 0x0000001fff007819 */ /* 0x000fe20000011407 */
[----:B------:R1:W-:Y:S01]  /*8eb0*/  LDGSTS.E.BYPASS.LTC128B.128 [R11+0x1b080], [R14.64], !P0 ;  /* 0x1b0800000e0b7fae */ /* 0x0003e2000c101d5a */
[----:B------:R-:W-:Y:S02]  /*8ec0*/  ISETP.GE.AND P0, PT, R6, c[0x0][0x198], PT ;  /* 0x0000660006007a0c */ /* 0x000fe40003f06270 */
[----:B------:R-:W-:-:S04]  /*8ed0*/  LEA.HI R7, R0, R7, RZ, 0x3 ;  /* 0x0000000700077211 */ /* 0x000fc800078f18ff */
[----:B------:R-:W-:-:S05]  /*8ee0*/  LOP3.LUT R7, R7, 0xfffffff8, RZ, 0xc0, !PT ;  /* 0xfffffff807077812 */ /* 0x000fca00078ec0ff */
[----:B------:R-:W-:-:S05]  /*8ef0*/  IMAD.WIDE R16, R7, 0x2, R16 ;  /* 0x0000000207107825 */ /* 0x000fca00078e0210 */
[----:B------:R1:W-:Y:S02]  /*8f00*/  LDGSTS.E.BYPASS.LTC128B.128 [R11+0x1f080], [R16.64], !P0 ;  /* 0x1f080000100b7fae */ /* 0x0003e4000c101d5a */
.L_x_1436:
[----:B------:R-:W-:Y:S05]  /*8f10*/  BSYNC B0 ;  /* 0x0000000000007941 */ /* 0x000fea0003800000 */
.L_x_1435:
[----:B------:R-:W-:Y:S01]  /*8f20*/  UIMAD UR12, UR13, -0x30, UR12 ;  /* 0xffffffd00d0c78a4 */ /* 0x000fe2000f8e020c */
[----:B-1----:R-:W-:Y:S01]  /*8f30*/  IMAD.U32 R16, RZ, RZ, UR20 ;  /* 0x00000014ff107e24 */ /* 0x002fe2000f8e00ff */
[----:B------:R-:W-:Y:S01]  /*8f40*/  UIADD3 UR15, UR13, -0x1, URZ ;  /* 0xffffffff0d0f7890 */ /* 0x000fe2000fffe03f */
[----:B------:R-:W-:Y:S01]  /*8f50*/  IMAD.MOV.U32 R232, RZ, RZ, R228 ;  /* 0x000000ffffe87224 */ /* 0x000fe200078e00e4 */
[----:B------:R-:W-:Y:S01]  /*8f60*/  UIADD3 UR11, UR14, UR12, URZ ;  /* 0x0000000c0e0b7290 */ /* 0x000fe2000fffe03f */
[----:B------:R-:W-:Y:S01]  /*8f70*/  IMAD.U32 R17, RZ, RZ, UR21 ;  /* 0x00000015ff117e24 */ /* 0x000fe2000f8e00ff */
[----:B------:R-:W-:Y:S01]  /*8f80*/  USHF.R.S32.HI UR10, URZ, 0x1f, UR15 ;  /* 0x0000001f3f0a7899 */ /* 0x000fe2000801140f */
[----:B------:R-:W0:Y:S01]  /*8f90*/  LDGDEPBAR ;  /* 0x00000000000079af */ /* 0x000e220000000000 */
[----:B------:R-:W-:Y:S01]  /*8fa0*/  UISETP.LT.AND UP0, UPT, UR11, 0x30, UPT ;  /* 0x000000300b00788c */ /* 0x000fe2000bf01270 */
[----:B------:R-:W-:Y:S01]  /*8fb0*/  IMAD.WIDE.U32 R16, R16, UR15, R232 ;  /* 0x0000000f10107c25 */ /* 0x000fe2000f8e00e8 */
[----:B------:R-:W-:-:S02]  /*8fc0*/  UIMAD UR4, UR9, UR15, URZ ;  /* 0x0000000f090472a4 */ /* 0x000fc4000f8e023f */
[----:B------:R-:W-:Y:S02]  /*8fd0*/  USEL UR5, UR11, 0x30, UP0 ;  /* 0x000000300b057887 */ /* 0x000fe40008000000 */
[----:B------:R-:W-:Y:S02]  /*8fe0*/  UIMAD UR4, UR10, UR20, UR4 ;  /* 0x000000140a0472a4 */ /* 0x000fe4000f8e0204 */
[----:B------:R-:W-:Y:S02]  /*8ff0*/  UMOV UR7, 0x5 ;  /* 0x0000000500077882 */ /* 0x000fe40000000000 */
[----:B------:R-:W-:Y:S02]  /*9000*/  IADD3 R6, -R196, UR5, RZ ;  /* 0x00000005c4067c10 */ /* 0x000fe4000fffe1ff */
[----:B------:R-:W-:Y:S01]  /*9010*/  IADD3 R0, R17, UR4, RZ ;  /* 0x0000000411007c10 */ /* 0x000fe2000fffe0ff */
[----:B------:R-:W-:Y:S01]  /*9020*/  ULDC.64 UR4, c[0x0][0x1e0] ;  /* 0x0000780000047ab9 */ /* 0x000fe20000000a00 */
[----:B------:R-:W-:Y:S01]  /*9030*/  BAR.SYNC.DEFER_BLOCKING 0x0 ;  /* 0x0000000000007b1d */ /* 0x000fe20000010000 */
[----:B------:R-:W-:Y:S01]  /*9040*/  ISETP.GE.AND P1, PT, R6, 0x1, PT ;  /* 0x000000010600780c */ /* 0x000fe20003f26270 */
[----:B------:R-:W-:-:S02]  /*9050*/  USHF.L.U32 UR8, UR4, 0x5, URZ ;  /* 0x0000000504087899 */ /* 0x000fc4000800063f */
[----:B------:R-:W-:-:S10]  /*9060*/  USHF.L.U64.HI UR7, UR4, UR7, UR5 ;  /* 0x0000000704077299 */ /* 0x000fd40008010205 */
[----:B------:R-:W-:Y:S01]  /*9070*/  @P1 LEA R14, P0, R16, c[0x0][0x1c8], 0x1 ;  /* 0x00007200100e1a11 */ /* 0x000fe200078008ff */
[----:B------:R-:W-:-:S03]  /*9080*/  @P1 IMAD.SHL.U32 R13, R32, 0x2, RZ ;  /* 0x00000002200d1824 */ /* 0x000fc600078e00ff */
[----:B----4-:R-:W-:Y:S02]  /*9090*/  @P1 LEA.HI.X R15, R16, c[0x0][0x1cc], R0, 0x1, P0 ;  /* 0x00007300100f1a11 */ /* 0x010fe400000f0c00 */
[----:B------:R-:W-:-:S13]  /*90a0*/  ISETP.GE.AND P0, PT, R6, 0x21, PT ;  /* 0x000000210600780c */ /* 0x000fda0003f06270 */
[----:B------:R-:W-:Y:S01]  /*90b0*/  @P0 IADD3 R6, P3, R16, UR8, RZ ;  /* 0x0000000810060c10 */ /* 0x000fe2000ff7e0ff */
[----:B------:R-:W-:-:S03]  /*90c0*/  @P0 IMAD.SHL.U32 R11, R32, 0x2, RZ ;  /* 0x00000002200b0824 */ /* 0x000fc600078e00ff */
[----:B------:R-:W-:Y:S02]  /*90d0*/  @P0 IADD3.X R7, R0, UR7, RZ, P3, !PT ;  /* 0x0000000700070c10 */ /* 0x000fe40009ffe4ff */
[----:B------:R-:W-:-:S04]  /*90e0*/  @P0 LEA R16, P3, R6, c[0x0][0x1c8], 0x1 ;  /* 0x0000720006100a11 */ /* 0x000fc800078608ff */
[----:B------:R-:W-:Y:S02]  /*90f0*/  @P0 LEA.HI.X R17, R6, c[0x0][0x1cc], R7, 0x1, P3 ;  /* 0x0000730006110a11 */ /* 0x000fe400018f0c07 */
[----:B------:R-:W-:Y:S02]  /*9100*/  LOP3.LUT P3, RZ, R223, 0x1, RZ, 0xc0, !PT ;  /* 0x00000001dfff7812 */ /* 0x000fe4000786c0ff */
[----:B------:R-:W-:Y:S02]  /*9110*/  LEA.HI R6, R4, R97, RZ, 0x5 ;  /* 0x0000006104067211 */ /* 0x000fe400078f28ff */
[----:B------:R-:W-:Y:S02]  /*9120*/  SEL R0, RZ, 0x1, P3 ;  /* 0x00000001ff007807 */ /* 0x000fe40001800000 */
[----:B------:R-:W-:-:S07]  /*9130*/  SHF.R.S32.HI R7, RZ, 0x5, R6 ;  /* 0x00000005ff077819 */ /* 0x000fce0000011406 */
        /* <DEDUP_REMOVED lines=16> */
.L_x_1437:
[----:B------:R-:W-:Y:S01]  /*9240*/  ULDC.U8 UR4, c[0x0][0x298] ;  /* 0x0000a60000047ab9 */ /* 0x000fe20000000000 */
[----:B-1----:R-:W-:Y:S01]  /*9250*/  SHF.R.S32.HI R11, RZ, 0x1f, R98 ;  /* 0x0000001fff0b7819 */ /* 0x002fe20000011462 */
        /* <DEDUP_REMOVED lines=11> */
[----:B--2---:R-:W-:Y:S01]  /*9310*/  IADD3 R21, R11, R99, RZ ;  /* 0x000000630b157210 */ /* 0x004fe20007ffe0ff */
[----:B------:R-:W-:Y:S05]  /*9320*/  @!P0 BRA `(.L_x_1439) ;  /* 0x00004ae000008947 */ /* 0x000fea0003800000 */
[----:B------:R-:W-:Y:S01]  /*9330*/  PLOP3.LUT P0, PT, PT, PT, UP2, 0x80, 0x0 ;  /* 0x000000000000781c */ /* 0x000fe20003f0f028 */
[----:B------:R-:W-:Y:S01]  /*9340*/  IMAD.MOV.U32 R16, RZ, RZ, R14 ;  /* 0x000000ffff107224 */ /* 0x000fe200078e000e */
[----:B------:R-:W-:Y:S01]  /*9350*/  BSSY B0, `(.L_x_1440) ;  /* 0x0000049000007945 */ /* 0x000fe20003800000 */
[----:B------:R-:W-:Y:S01]  /*9360*/  IMAD.MOV.U32 R20, RZ, RZ, R98 ;  /* 0x000000ffff147224 */ /* 0x000fe200078e0062 */
        /* <DEDUP_REMOVED lines=10> */
[----:B------:R-:W-:-:S13]  /*9410*/  PLOP3.LUT P0, PT, PT, PT, UP2, 0x80, 0x0 ;  /* 0x000000000000781c */ /* 0x000fda0003f0f028 */
[----:B------:R-:W-:-:S04]  /*9420*/  @P0 SHF.R.U32.HI R12, RZ, c[0x0][0x2cc], R11 ;  /* 0x0000b300ff0c0a19 */ /* 0x000fc8000001160b */
[----:B------:R-:W-:Y:S01]  /*9430*/  SHF.R.S32.HI R11, RZ, 0x1f, R12 ;  /* 0x0000001fff0b7819 */ /* 0x000fe2000001140c */
[----:B------:R-:W-:-:S04]  /*9440*/  IMAD.WIDE.U32 R14, R12, c[0x0][0x280], R16 ;  /* 0x0000a0000c0e7a25 */ /* 0x000fc800078e0010 */
[C---:B------:R-:W-:Y:S01]  /*9450*/  IMAD R13, R11.reuse, c[0x0][0x280], RZ ;  /* 0x0000a0000b0d7a24 */ /* 0x040fe200078e02ff */
[----:B------:R-:W-:Y:S01]  /*9460*/  LEA R16, P0, R14, c[0x0][0x270], 0x1 ;  /* 0x00009c000e107a11 */ /* 0x000fe200078008ff */
[----:B------:R-:W-:Y:S02]  /*9470*/  IMAD R11, R11, c[0x0][0x290], RZ ;  /* 0x0000a4000b0b7a24 */ /* 0x000fe400078e02ff */
[C---:B------:R-:W-:Y:S02]  /*9480*/  IMAD R13, R12.reuse, c[0x0][0x284], R13 ;  /* 0x0000a1000c0d7a24 */ /* 0x040fe400078e020d */
[C---:B------:R-:W-:Y:S01]  /*9490*/  IMAD.WIDE.U32 R20, R12.reuse, c[0x0][0x290], R20 ;  /* 0x0000a4000c147a25 */ /* 0x040fe200078e0014 */
[----:B------:R1:W2:Y:S02]  /*94a0*/  SHFL.IDX PT, R24, R16, RZ, 0x181f ;  /* 0x00181fff10187589 */ /* 0x0002a400000e0000 */
[----:B---3--:R-:W-:Y:S01]  /*94b0*/  IADD3 R18, R15, R13, RZ ;  /* 0x0000000d0f127210 */ /* 0x008fe20007ffe0ff */
[----:B------:R-:W-:-:S03]  /*94c0*/  IMAD R11, R12, c[0x0][0x294], R11 ;  /* 0x0000a5000c0b7a24 */ /* 0x000fc600078e020b */
[----:B------:R-:W-:Y:S02]  /*94d0*/  LEA.HI.X R18, R14, c[0x0][0x274], R18, 0x1, P0 ;  /* 0x00009d000e127a11 */ /* 0x000fe400000f0c12 */
[----:B------:R-:W-:Y:S02]  /*94e0*/  IADD3 R13, R21, R11, RZ ;  /* 0x0000000b150d7210 */ /* 0x000fe40007ffe0ff */
[C---:B------:R-:W-:Y:S01]  /*94f0*/  LEA R12, P0, R20.reuse, c[0x0][0x288], 0x1 ;  /* 0x0000a200140c7a11 */ /* 0x040fe200078008ff */
[----:B------:R1:W3:Y:S03]  /*9500*/  SHFL.IDX PT, R25, R18, RZ, 0x181f ;  /* 0x00181fff12197589 */ /* 0x0002e600000e0000 */
[----:B------:R-:W-:Y:S01]  /*9510*/  LEA.HI.X R13, R20, c[0x0][0x28c], R13, 0x1, P0 ;  /* 0x0000a300140d7a11 */ /* 0x000fe200000f0c0d */
[----:B------:R1:W4:Y:S01]  /*9520*/  SHFL.IDX PT, R22, R12, RZ, 0x181f ;  /* 0x00181fff0c167589 */ /* 0x00032200000e0000 */
[----:B------:R-:W-:-:S03]  /*9530*/  IMAD.SHL.U32 R20, R33, 0x4, RZ ;  /* 0x0000000421147824 */ /* 0x000fc600078e00ff */
        /* <DEDUP_REMOVED lines=42> */
.L_x_1441:
[----:B------:R-:W-:Y:S05]  /*97e0*/  BSYNC B0 ;  /* 0x0000000000007941 */ /* 0x000fea0003800000 */
.L_x_1440:
[----:B------:R-:W-:Y:S01]  /*97f0*/  ISETP.NE.AND P0, PT, R10, RZ, PT ;  /* 0x000000ff0a00720c */ /* 0x000fe20003f05270 */
[----:B-----5:R-:W-:Y:S01]  /*9800*/  IMAD.MOV.U32 R11, RZ, RZ, R144 ;  /* 0x000000ffff0b7224 */ /* 0x020fe200078e0090 */
[----:B-1-3--:R1:W3:Y:S01]  /*9810*/  SHFL.IDX PT, R23, R18, 0x1, 0x181f ;  /* 0x00381f0012177f89 */ /* 0x00a2e200000e0000 */
        /* <DEDUP_REMOVED lines=27> */
[----:B----4-:R1:W4:Y:S01]  /*99d0*/  SHFL.IDX PT, R22, R16, 0x1, 0x181f ;  /* 0x00381f0010167f89 */ /* 0x01032200000e0000 */
[----:B------:R-:W-:Y:S01]  /*99e0*/  IMAD.MOV.U32 R10, RZ, RZ, R131 ;  /* 0x000000ffff0a7224 */ /* 0x000fe200078e0083 */
[----:B------:R-:W-:Y:S01]  /*99f0*/  PRMT R114, R19, 0x7610, R114 ;  /* 0x0000761013727816 */ /* 0x000fe20000000072 */
[----:B------:R-:W-:Y:S01]  /*9a00*/  CS2R R112, SRZ ;  /* 0x0000000000707805 */ /* 0x000fe2000001ff00 */
[----:B------:R1:W2:Y:S01]  /*9a10*/  SHFL.IDX PT, R15, R13, 0x1, 0x181f ;  /* 0x00381f000d0f7f89 */ /* 0x0002a200000e0000 */
        /* <DEDUP_REMOVED lines=11> */
[C---:B---3--:R-:W-:Y:S01]  /*9ad0*/  ISETP.GE.AND P0, PT, R20.reuse, c[0x0][0x27c], PT ;  /* 0x00009f0014007a0c */ /* 0x048fe20003f06270 */
[----:B------:R-:W-:Y:S01]  /*9ae0*/  CS2R R134, SRZ ;  /* 0x0000000000867805 */ /* 0x000fe2000001ff00 */
[----:B------:R-:W-:Y:S01]  /*9af0*/  CS2R R132, SRZ ;  /* 0x0000000000847805 */ /* 0x000fe2000001ff00 */
[----:B------:R-:W-:-:S10]  /*9b00*/  IADD3 R11, R20, 0x20, RZ ;  /* 0x00000020140b7810 */ /* 0x000fd40007ffe0ff */
[----:B----4-:R-:W-:-:S04]  /*9b10*/  @!P0 IMAD.WIDE R26, R20, 0x2, R22 ;  /* 0x00000002141a8825 */ /* 0x010fc800078e0216 */
[----:B-12---:R-:W-:Y:S01]  /*9b20*/  @!P0 IMAD.WIDE R24, R20, 0x2, R14 ;  /* 0x0000000214188825 */ /* 0x006fe200078e020e */
        /* <DEDUP_REMOVED lines=34> */
.L_x_1443:
[----:B---3--:R-:W-:Y:S05]  /*9d50*/  BSYNC B0 ;  /* 0x0000000000007941 */ /* 0x008fea0003800000 */
.L_x_1442:
[----:B------:R-:W-:Y:S01]  /*9d60*/  ISETP.NE.AND P0, PT, R9, RZ, PT ;  /* 0x000000ff0900720c */ /* 0x000fe20003f05270 */
[----:B-1---5:R-:W-:Y:S01]  /*9d70*/  IMAD.MOV.U32 R14, RZ, RZ, R108 ;  /* 0x000000ffff0e7224 */ /* 0x022fe200078e006c */
[----:B------:R1:W3:Y:S01]  /*9d80*/  SHFL.IDX PT, R25, R18, 0x2, 0x181f ;  /* 0x00581f0012197f89 */ /* 0x0002e200000e0000 */
        /* <DEDUP_REMOVED lines=27> */
[----:B--2---:R1:W2:Y:S01]  /*9f40*/  SHFL.IDX PT, R24, R16, 0x2, 0x181f ;  /* 0x00581f0010187f89 */ /* 0x0042a200000e0000 */
[----:B------:R-:W-:Y:S01]  /*9f50*/  IMAD.MOV.U32 R9, RZ, RZ, R133 ;  /* 0x000000ffff097224 */ /* 0x000fe200078e0085 */
[----:B------:R-:W-:Y:S01]  /*9f60*/  PRMT R75, R14, 0x7610, R75 ;  /* 0x000076100e4b7816 */ /* 0x000fe2000000004b */
[----:B------:R-:W-:Y:S01]  /*9f70*/  CS2R R38, SRZ ;  /* 0x0000000000267805 */ /* 0x000fe2000001ff00 */
[----:B------:R1:W4:Y:S01]  /*9f80*/  SHFL.IDX PT, R23, R13, 0x2, 0x181f ;  /* 0x00581f000d177f89 */ /* 0x00032200000e0000 */
        /* <DEDUP_REMOVED lines=13> */
[C---:B---3--:R-:W-:Y:S01]  /*a060*/  IADD3 R10, R20.reuse, 0x20, RZ ;  /* 0x00000020140a7810 */ /* 0x048fe20007ffe0ff */
[----:B------:R-:W-:Y:S01]  /*a070*/  CS2R R100, SRZ ;  /* 0x0000000000647805 */ /* 0x000fe2000001ff00 */
[----:B------:R-:W-:Y:S01]  /*a080*/  ISETP.GE.AND P1, PT, R20, c[0x0][0x27c], PT ;  /* 0x00009f0014007a0c */ /* 0x000fe20003f26270 */
[----:B------:R-:W-:Y:S01]  /*a090*/  CS2R R98, SRZ ;  /* 0x0000000000627805 */ /* 0x000fe2000001ff00 */
[----:B------:R-:W-:Y:S01]  /*a0a0*/  ISETP.GE.AND P0, PT, R10, c[0x0][0x27c], PT ;  /* 0x00009f000a007a0c */ /* 0x000fe20003f06270 */
[----:B------:R-:W-:Y:S01]  /*a0b0*/  CS2R R90, SRZ ;  /* 0x00000000005a7805 */ /* 0x000fe2000001ff00 */
[----:B------:R-:W-:Y:S01]  /*a0c0*/  CS2R R88, SRZ ;  /* 0x0000000000587805 */ /* 0x000fe2000001ff00 */
[----:B------:R-:W-:-:S08]  /*a0d0*/  IADD3 R14, R20, 0x40, RZ ;  /* 0x00000040140e7810 */ /* 0x000fd00007ffe0ff */
[C---:B--2---:R-:W-:Y:S02]  /*a0e0*/  @!P1 IMAD.WIDE R36, R20.reuse, 0x2, R24 ;  /* 0x0000000214249825 */ /* 0x044fe400078e0218 */
[----:B------:R-:W-:Y:S02]  /*a0f0*/  @!P0 SHF.R.S32.HI R9, RZ, 0x1f, R10 ;  /* 0x0000001fff098819 */ /* 0x000fe4000001140a */
[----:B----4-:R-:W-:Y:S01]  /*a100*/  @!P1 IMAD.WIDE R30, R20, 0x2, R22 ;  /* 0x00000002141e9825 */ /* 0x010fe200078e0216 */
        /* <DEDUP_REMOVED lines=29> */
.L_x_1445:
[----:B---3--:R-:W-:Y:S05]  /*a2e0*/  BSYNC B0 ;  /* 0x0000000000007941 */ /* 0x008fea0003800000 */
.L_x_1444:
[----:B------:R-:W-:Y:S01]  /*a2f0*/  ISETP.NE.AND P0, PT, R8, RZ, PT ;  /* 0x000000ff0800720c */ /* 0x000fe20003f05270 */
[----:B--2--5:R-:W-:Y:S01]  /*a300*/  IMAD.MOV.U32 R11, RZ, RZ, R78 ;  /* 0x000000ffff0b7224 */ /* 0x024fe200078e004e */
        /* <DEDUP_REMOVED lines=28> */
[----:B-1----:R-:W1:Y:S01]  /*a4d0*/  SHFL.IDX PT, R16, R16, 0x3, 0x181f ;  /* 0x00781f0010107f89 */ /* 0x002e6200000e0000 */
        /* <DEDUP_REMOVED lines=18> */
[----:B--2---:R-:W-:-:S02]  /*a600*/  IADD3 R13, R20, 0x20, RZ ;  /* 0x00000020140d7810 */ /* 0x004fc40007ffe0ff */
[C---:B------:R-:W-:Y:S02]  /*a610*/  IADD3 R11, R20.reuse, 0x40, RZ ;  /* 0x00000040140b7810 */ /* 0x040fe40007ffe0ff */
[----:B------:R-:W-:-:S06]  /*a620*/  IADD3 R9, R20, 0x60, RZ ;  /* 0x0000006014097810 */ /* 0x000fcc0007ffe0ff */
[----:B-1--4-:R-:W-:-:S04]  /*a630*/  @!P0 IMAD.WIDE R22, R20, 0x2, R16 ;  /* 0x0000000214168825 */ /* 0x012fc800078e0210 */
        /* <DEDUP_REMOVED lines=33> */
.L_x_1447:
[----:B---3--:R-:W-:Y:S05]  /*a850*/  BSYNC B0 ;  /* 0x0000000000007941 */ /* 0x008fea0003800000 */
.L_x_1446:
        /* <DEDUP_REMOVED lines=18> */
[----:B--2---:R-:W-:Y:S01]  /*a980*/  PRMT R18, R11, 0x7610, R18 ;  /* 0x000076100b127816 */ /* 0x004fe20000000012 */
        /* <DEDUP_REMOVED lines=70> */
.L_x_1451:
[----:B------:R-:W-:Y:S05]  /*adf0*/  BSYNC B0 ;  /* 0x0000000000007941 */ /* 0x000fea0003800000 */
.L_x_1450:
        /* <DEDUP_REMOVED lines=50> */
.L_x_1453:
[----:B------:R-:W-:Y:S05]  /*b120*/  BSYNC B0 ;  /* 0x0000000000007941 */ /* 0x000fea0003800000 */
.L_x_1452:
        /* <DEDUP_REMOVED lines=50> */
.L_x_1455:
[----:B------:R-:W-:Y:S05]  /*b450*/  BSYNC B0 ;  /* 0x0000000000007941 */ /* 0x000fea0003800000 */
.L_x_1454:
        /* <DEDUP_REMOVED lines=15> */
[C---:B-1----:R-:W-:Y:S01]  /*b550*/  IMAD.U32 R104, R10.reuse, 0x10000, RZ ;  /* 0x000100000a687824 */ /* 0x042fe200078e00ff */
        /* <DEDUP_REMOVED lines=20> */
[C---:B------:R-:W-:Y:S02]  /*b6a0*/  FMUL.FTZ R105, R107.reuse, R96 ;  /* 0x000000606b697220 */ /* 0x040fe40000410000 */
[C---:B------:R-:W-:Y:S02]  /*b6b0*/  FMUL.FTZ R10, R94.reuse, R93 ;  /* 0x0000005d5e0a7220 */ /* 0x040fe40000410000 */
[-C--:B------:R-:W-:Y:S02]  /*b6c0*/  FMUL.FTZ R107, R107, R104.reuse ;  /* 0x000000686b6b7220 */ /* 0x080fe40000410000 */
[----:B------:R-:W-:Y:S02]  /*b6d0*/  FMUL.FTZ R94, R94, R95 ;  /* 0x0000005f5e5e7220 */ /* 0x000fe40000410000 */
[----:B------:R-:W-:-:S02]  /*b6e0*/  FFMA.FTZ R105, R114, R104, -R105 ;  /* 0x0000006872697223 */ /* 0x000fc40000010869 */
[----:B------:R-:W-:Y:S02]  /*b6f0*/  FFMA.FTZ R96, R114, R96, R107 ;  /* 0x0000006072607223 */ /* 0x000fe4000001006b */
[C---:B------:R-:W-:Y:S01]  /*b700*/  FFMA.FTZ R95, R8.reuse, R95, -R10 ;  /* 0x0000005f085f7223 */ /* 0x040fe2000001080a */
[----:B------:R-:W-:Y:S01]  /*b710*/  F2FP.BF16.PACK_AB R10, R11, R92 ;  /* 0x0000005c0b0a723e */ /* 0x000fe200000010ff */
[----:B------:R-:W-:Y:S01]  /*b720*/  FFMA.FTZ R94, R8, R93, R94 ;  /* 0x0000005d085e7223 */ /* 0x000fe2000001005e */
[----:B------:R-:W-:Y:S02]  /*b730*/  F2FP.BF16.PACK_AB R11, R106, R9 ;  /* 0x000000096a0b723e */ /* 0x000fe400000010ff */
[----:B------:R-:W-:Y:S02]  /*b740*/  F2FP.BF16.PACK_AB R8, R96, R105 ;  /* 0x000000696008723e */ /* 0x000fe400000010ff */
[----:B------:R-:W-:-:S05]  /*b750*/  F2FP.BF16.PACK_AB R9, R94, R95 ;  /* 0x0000005f5e09723e */ /* 0x000fca00000010ff */
[----:B------:R1:W-:Y:S02]  /*b760*/  STS.128 [R146+0x1c080], R8 ;  /* 0x01c0800892007388 */ /* 0x0003e40000000c00 */
.L_x_1449:
[----:B------:R-:W-:Y:S05]  /*b770*/  BSYNC B1 ;  /* 0x0000000000017941 */ /* 0x000fea0003800000 */
.L_x_1448:
        /* <DEDUP_REMOVED lines=18> */
[C---:B-1----:R-:W-:Y:S01]  /*b8a0*/  LOP3.LUT R92, R10.reuse, 0xffff0000, RZ, 0xc0, !PT ;  /* 0xffff00000a5c7812 */ /* 0x042fe200078ec0ff */
        /* <DEDUP_REMOVED lines=33> */
[----:B------:R1:W-:Y:S02]  /*bac0*/  STS.128 [R146+0x11080], R8 ;  /* 0x0110800892007388 */ /* 0x0003e40000000c00 */
.L_x_1459:
[----:B------:R-:W-:Y:S05]  /*bad0*/  BSYNC B0 ;  /* 0x0000000000007941 */ /* 0x000fea0003800000 */
.L_x_1458:
        /* <DEDUP_REMOVED lines=50> */
.L_x_1461:
[----:B------:R-:W-:Y:S05]  /*be00*/  BSYNC B0 ;  /* 0x0000000000007941 */ /* 0x000fea0003800000 */
.L_x_1460:
        /* <DEDUP_REMOVED lines=50> */
.L_x_1463:
[----:B------:R-:W-:Y:S05]  /*c130*/  BSYNC B0 ;  /* 0x0000000000007941 */ /* 0x000fea0003800000 */
.L_x_1462:
        /* <DEDUP_REMOVED lines=49> */
.L_x_1457:
[----:B------:R-:W-:Y:S05]  /*c450*/  BSYNC B1 ;  /* 0x0000000000017941 */ /* 0x000fea0003800000 */
.L_x_1456:
        /* <DEDUP_REMOVED lines=53> */
.L_x_1467:
[----:B------:R-:W-:Y:S05]  /*c7b0*/  BSYNC B0 ;  /* 0x0000000000007941 */ /* 0x000fea0003800000 */
.L_x_1466:
        /* <DEDUP_REMOVED lines=50> */
.L_x_1469:
[----:B------:R-:W-:Y:S05]  /*cae0*/  BSYNC B0 ;  /* 0x0000000000007941 */ /* 0x000fea0003800000 */
.L_x_1468:
        /* <DEDUP_REMOVED lines=50> */
.L_x_1471:
[----:B------:R-:W-:Y:S05]  /*ce10*/  BSYNC B0 ;  /* 0x0000000000007941 */ /* 0x000fea0003800000 */
.L_x_1470:
        /* <DEDUP_REMOVED lines=49> */
.L_x_1465:
[----:B------:R-:W-:Y:S05]  /*d130*/  BSYNC B1 ;  /* 0x0000000000017941 */ /* 0x000fea0003800000 */
.L_x_1464:
        /* <DEDUP_REMOVED lines=52> */
.L_x_1474:
[----:B------:R-:W-:Y:S05]  /*d480*/  BSYNC B0 ;  /* 0x0000000000007941 */ /* 0x000fea0003800000 */
.L_x_1473:
        /* <DEDUP_REMOVED lines=50> */
.L_x_1476:
[----:B------:R-:W-:Y:S05]  /*d7b0*/  BSYNC B0 ;  /* 0x0000000000007941 */ /* 0x000fea0003800000 */
.L_x_1475:
        /* <DEDUP_REMOVED lines=50> */
.L_x_1478:
[----:B------:R-:W-:Y:S05]  /*dae0*/  BSYNC B0 ;  /* 0x0000000000007941 */ /* 0x000fea0003800000 */
.L_x_1477:
        /* <DEDUP_REMOVED lines=50> */
.L_x_1439:
        /* <DEDUP_REMOVED lines=20> */
[----:B------:R-:W-:Y:S02]  /*df50*/  IMAD R14, R12, c[0x0][0x284], R13 ;  /* 0x0000a1000c0e7a24 */ /* 0x000fe400078e020d */
[----:B---3--:R1:W2:Y:S03]  /*df60*/  SHFL.IDX PT, R18, R15, RZ, 0x181f ;  /* 0x00181fff0f127589 */ /* 0x0082a600000e0000 */
[----:B------:R-:W-:Y:S02]  /*df70*/  IADD3 R14, R17, R14, RZ ;  /* 0x0000000e110e7210 */ /* 0x000fe40007ffe0ff */
[----:B------:R-:W-:-:S02]  /*df80*/  MOV R17, R21 ;  /* 0x0000001500117202 */ /* 0x000fc40000000f00 */
[----:B------:R-:W-:Y:S01]  /*df90*/  LEA.HI.X R14, R16, c[0x0][0x274], R14, 0x1, P0 ;  /* 0x00009d00100e7a11 */ /* 0x000fe200000f0c0e */
[----:B------:R-:W-:-:S04]  /*dfa0*/  IMAD.MOV.U32 R16, RZ, RZ, R98 ;  /* 0x000000ffff107224 */ /* 0x000fc800078e0062 */
[C---:B------:R-:W-:Y:S01]  /*dfb0*/  IMAD.WIDE.U32 R16, R12.reuse, c[0x0][0x290], R16 ;  /* 0x0000a4000c107a25 */ /* 0x040fe200078e0010 */
[----:B------:R1:W3:Y:S03]  /*dfc0*/  SHFL.IDX PT, R19, R14, RZ, 0x181f ;  /* 0x00181fff0e137589 */ /* 0x0002e600000e0000 */
[----:B------:R-:W-:Y:S01]  /*dfd0*/  IMAD R12, R12, c[0x0][0x294], R11 ;  /* 0x0000a5000c0c7a24 */ /* 0x000fe200078e020b */
[----:B------:R-:W-:-:S03]  /*dfe0*/  LEA R13, P0, R16, c[0x0][0x288], 0x1 ;  /* 0x0000a200100d7a11 */ /* 0x000fc600078008ff */
[----:B------:R-:W-:-:S05]  /*dff0*/  IMAD.IADD R12, R17, 0x1, R12 ;  /* 0x00000001110c7824 */ /* 0x000fca00078e020c */
        /* <DEDUP_REMOVED lines=29> */
.L_x_1480:
[----:B--2---:R-:W-:Y:S05]  /*e1d0*/  BSYNC B0 ;  /* 0x0000000000007941 */ /* 0x004fea0003800000 */
.L_x_1479:
        /* <DEDUP_REMOVED lines=71> */
.L_x_1482:
[----:B------:R-:W-:Y:S05]  /*e650*/  BSYNC B0 ;  /* 0x0000000000007941 */ /* 0x000fea0003800000 */
.L_x_1481:
        /* <DEDUP_REMOVED lines=73> */
.L_x_1484:
[----:B--2---:R-:W-:Y:S05]  /*eaf0*/  BSYNC B0 ;  /* 0x0000000000007941 */ /* 0x004fea0003800000 */
.L_x_1483:
        /* <DEDUP_REMOVED lines=71> */
.L_x_1486:
[----:B------:R-:W-:Y:S05]  /*ef70*/  BSYNC B0 ;  /* 0x0000000000007941 */ /* 0x000fea0003800000 */
.L_x_1485:
        /* <DEDUP_REMOVED lines=45> */
[--C-:B------:R-:W-:Y:S02]  /*f250*/  SHF.R.U64 R157, R108, 0x10, R109.reuse ;  /* 0x000000106c9d7819 */ /* 0x100fe4000000126d */
[----:B------:R-:W-:Y:S02]  /*f260*/  SHF.R.U32.HI R108, RZ, 0x10, R109 ;  /* 0x00000010ff6c7819 */ /* 0x000fe4000001166d */
[----:B------:R-:W-:Y:S02]  /*f270*/  LEA.HI R9, R8, R33, RZ, 0x1d ;  /* 0x0000002108097211 */ /* 0x000fe400078fe8ff */
[----:B------:R-:W-:Y:S02]  /*f280*/  SHF.R.U64 R109, R110, 0x10, R111 ;  /* 0x000000106e6d7819 */ /* 0x000fe4000000126f */
[----:B------:R-:W-:Y:S01]  /*f290*/  SHF.R.S32.HI R8, RZ, 0x1f, R9 ;  /* 0x0000001fff087819 */ /* 0x000fe20000011409 */
[----:B------:R-:W-:Y:S01]  /*f2a0*/  IMAD.SHL.U32 R10, R9, 0x8, RZ ;  /* 0x00000008090a7824 */ /* 0x000fe200078e00ff */
[----:B------:R-:W-:-:S02]  /*f2b0*/  SHF.R.U32.HI R110, RZ, 0x10, R111 ;  /* 0x00000010ff6e7819 */ /* 0x000fc4000001166f */
[----:B------:R-:W-:Y:S02]  /*f2c0*/  LEA.HI R8, R8, R9, RZ, 0x3 ;  /* 0x0000000908087211 */ /* 0x000fe400078f18ff */
[----:B------:R-:W-:Y:S02]  /*f2d0*/  LOP3.LUT R9, R147, 0x38, R10, 0xf8, !PT ;  /* 0x0000003893097812 */ /* 0x000fe400078ef80a */
[--C-:B------:R-:W-:Y:S01]  /*f2e0*/  SHF.R.U64 R111, R104, 0x10, R105.reuse ;  /* 0x00000010686f7819 */ /* 0x100fe20000001269 */
[----:B------:R-:W-:Y:S01]  /*f2f0*/  IMAD.SHL.U32 R8, R8, 0x400, RZ ;  /* 0x0000040008087824 */ /* 0x000fe200078e00ff */
[----:B------:R-:W-:Y:S02]  /*f300*/  LOP3.LUT R148, R9, R144, RZ, 0x3c, !PT ;  /* 0x0000009009947212 */ /* 0x000fe400078e3cff */
[----:B------:R-:W-:Y:S02]  /*f310*/  SHF.R.U32.HI R104, RZ, 0x10, R105 ;  /* 0x00000010ff687819 */ /* 0x000fe40000011669 */
[----:B------:R-:W-:-:S02]  /*f320*/  LOP3.LUT R8, R8, 0x7fffe000, RZ, 0xc0, !PT ;  /* 0x7fffe00008087812 */ /* 0x000fc400078ec0ff */
[----:B------:R-:W-:Y:S02]  /*f330*/  PRMT R150, R150, 0x5410, R111 ;  /* 0x0000541096967816 */ /* 0x000fe4000000006f */
[----:B------:R-:W-:Y:S02]  /*f340*/  IADD3 R148, R148, R8, R145 ;  /* 0x0000000894947210 */ /* 0x000fe40007ffe091 */
[----:B------:R-:W-:Y:S01]  /*f350*/  PRMT R154, R154, 0x5410, R157 ;  /* 0x000054109a9a7816 */ /* 0x000fe2000000009d */
[----:B------:R-:W-:Y:S01]  /*f360*/  IMAD.U32 R160, R150, 0x10000, RZ ;  /* 0x0001000096a07824 */ /* 0x000fe200078e00ff */
[--C-:B------:R-:W-:Y:S01]  /*f370*/  SHF.R.U64 R105, R106, 0x10, R107.reuse ;  /* 0x000000106a697819 */ /* 0x100fe2000000126b */
[----:B------:R-:W-:Y:S01]  /*f380*/  IMAD.SHL.U32 R148, R148, 0x2, RZ ;  /* 0x0000000294947824 */ /* 0x000fe200078e00ff */
[----:B------:R-:W-:Y:S01]  /*f390*/  SHF.R.U32.HI R106, RZ, 0x10, R107 ;  /* 0x00000010ff6a7819 */ /* 0x000fe2000001166b */
[----:B------:R-:W-:Y:S01]  /*f3a0*/  IMAD.U32 R158, R154, 0x10000, RZ ;  /* 0x000100009a9e7824 */ /* 0x000fe200078e00ff */
[----:B------:R-:W-:-:S02]  /*f3b0*/  PRMT R149, R149, 0x5410, R104 ;  /* 0x0000541095957816 */ /* 0x000fc40000000068 */
[----:B------:R-:W2:Y:S01]  /*f3c0*/  LDS.128 R8, [R148+0x10080] ;  /* 0x0100800094087984 */ /* 0x000ea20000000c00 */
[----:B------:R-:W-:Y:S02]  /*f3d0*/  PRMT R153, R153, 0x5410, R108 ;  /* 0x0000541099997816 */ /* 0x000fe4000000006c */
[----:B-1----:R-:W-:Y:S01]  /*f3e0*/  SHF.L.U32 R104, R13, 0x10, RZ ;  /* 0x000000100d687819 */ /* 0x002fe200000006ff */
[----:B------:R-:W-:Y:S01]  /*f3f0*/  IMAD.U32 R159, R149, 0x10000, RZ ;  /* 0x00010000959f7824 */ /* 0x000fe200078e00ff */
[----:B------:R-:W-:Y:S01]  /*f400*/  LOP3.LUT R107, R13, 0xffff0000, RZ, 0xc0, !PT ;  /* 0xffff00000d6b7812 */ /* 0x000fe200078ec0ff */
[----:B------:R-:W-:Y:S01]  /*f410*/  IMAD.U32 R13, R15, 0x10000, RZ ;  /* 0x000100000f0d7824 */ /* 0x000fe200078e00ff */
[----:B------:R-:W-:Y:S02]  /*f420*/  PRMT R155, R155, 0x5410, R110 ;  /* 0x000054109b9b7816 */ /* 0x000fe4000000006e */
[----:B------:R-:W-:Y:S02]  /*f430*/  LOP3.LUT R108, R15, 0xffff0000, RZ, 0xc0, !PT ;  /* 0xffff00000f6c7812 */ /* 0x000fe400078ec0ff */
[----:B------:R-:W-:-:S02]  /*f440*/  PRMT R156, R156, 0x5410, R109 ;  /* 0x000054109c9c7816 */ /* 0x000fc4000000006d */
[----:B------:R-:W-:Y:S01]  /*f450*/  PRMT R152, R152, 0x5410, R105 ;  /* 0x0000541098987816 */ /* 0x000fe20000000069 */
[----:B------:R-:W-:Y:S01]  /*f460*/  IMAD.U32 R105, R12, 0x10000, RZ ;  /* 0x000100000c697824 */ /* 0x000fe200078e00ff */
[----:B------:R-:W-:Y:S01]  /*f470*/  PRMT R151, R151, 0x5410, R106 ;  /* 0x0000541097977816 */ /* 0x000fe2000000006a */
[----:B------:R-:W-:Y:S01]  /*f480*/  IMAD.U32 R106, R14, 0x10000, RZ ;  /* 0x000100000e6a7824 */ /* 0x000fe200078e00ff */
[----:B------:R-:W-:Y:S02]  /*f490*/  LOP3.LUT R12, R12, 0xffff0000, RZ, 0xc0, !PT ;  /* 0xffff00000c0c7812 */ /* 0x000fe400078ec0ff */
[----:B------:R-:W-:Y:S02]  /*f4a0*/  LOP3.LUT R149, R149, 0xffff0000, RZ, 0xc0, !PT ;  /* 0xffff000095957812 */ /* 0x000fe400078ec0ff */
[----:B------:R-:W-:Y:S01]  /*f4b0*/  LOP3.LUT R14, R14, 0xffff0000, RZ, 0xc0, !PT ;  /* 0xffff00000e0e7812 */ /* 0x000fe200078ec0ff */
[----:B--2---:R-:W-:Y:S01]  /*f4c0*/  IMAD.U32 R161, R8, 0x10000, RZ ;  /* 0x0001000008a17824 */ /* 0x004fe200078e00ff */
[----:B------:R-:W-:Y:S01]  /*f4d0*/  SHF.L.U32 R15, R9, 0x10, RZ ;  /* 0x00000010090f7819 */ /* 0x000fe200000006ff */
[----:B------:R-:W-:Y:S01]  /*f4e0*/  IMAD.U32 R111, R11, 0x10000, RZ ;  /* 0x000100000b6f7824 */ /* 0x000fe200078e00ff */
[----:B------:R-:W-:Y:S01]  /*f4f0*/  LOP3.LUT R110, R9, 0xffff0000, RZ, 0xc0, !PT ;  /* 0xffff0000096e7812 */ /* 0x000fe200078ec0ff */
[----:B------:R-:W-:Y:S01]  /*f500*/  FMUL.FTZ R162, R161, R158 ;  /* 0x0000009ea1a27220 */ /* 0x000fe20000410000 */
[----:B------:R-:W-:-:S02]  /*f510*/  SHF.L.U32 R109, R10, 0x10, RZ ;  /* 0x000000100a6d7819 */ /* 0x000fc400000006ff */
[----:B------:R-:W-:Y:S01]  /*f520*/  LOP3.LUT R9, R10, 0xffff0000, RZ, 0xc0, !PT ;  /* 0xffff00000a097812 */ /* 0x000fe200078ec0ff */
[----:B------:R-:W-:Y:S01]  /*f530*/  FMUL.FTZ R10, R161, R160 ;  /* 0x000000a0a10a7220 */ /* 0x000fe20000410000 */
[----:B------:R-:W-:Y:S01]  /*f540*/  LOP3.LUT R157, R11, 0xffff0000, RZ, 0xc0, !PT ;  /* 0xffff00000b9d7812 */ /* 0x000fe200078ec0ff */
[----:B------:R-:W-:Y:S01]  /*f550*/  FMUL.FTZ R161, R15, R159 ;  /* 0x0000009f0fa17220 */ /* 0x000fe20000410000 */
[----:B------:R-:W-:Y:S01]  /*f560*/  LOP3.LUT R8, R8, 0xffff0000, RZ, 0xc0, !PT ;  /* 0xffff000008087812 */ /* 0x000fe200078ec0ff */
[----:B------:R-:W-:Y:S02]  /*f570*/  FFMA.FTZ R11, R105, R158, -R10 ;  /* 0x0000009e690b7223 */ /* 0x000fe4000001080a */
[C---:B------:R-:W-:Y:S01]  /*f580*/  IMAD.U32 R10, R153.reuse, 0x10000, RZ ;  /* 0x00010000990a7824 */ /* 0x040fe200078e00ff */
[----:B------:R-:W-:Y:S01]  /*f590*/  LOP3.LUT R153, R153, 0xffff0000, RZ, 0xc0, !PT ;  /* 0xffff000099997812 */ /* 0x000fe200078ec0ff */
[----:B------:R-:W-:Y:S01]  /*f5a0*/  FFMA.FTZ R105, R105, R160, R162 ;  /* 0x000000a069697223 */ /* 0x000fe200000100a2 */
[----:B------:R-:W-:Y:S01]  /*f5b0*/  SHF.L.U32 R160, R155, 0x10, RZ ;  /* 0x000000109ba07819 */ /* 0x000fe200000006ff */
[C---:B------:R-:W-:Y:S01]  /*f5c0*/  IMAD.U32 R158, R151.reuse, 0x10000, RZ ;  /* 0x00010000979e7824 */ /* 0x040fe200078e00ff */
[----:B------:R-:W-:Y:S01]  /*f5d0*/  LOP3.LUT R151, R151, 0xffff0000, RZ, 0xc0, !PT ;  /* 0xffff000097977812 */ /* 0x000fe200078ec0ff */
[-C--:B------:R-:W-:Y:S01]  /*f5e0*/  FMUL.FTZ R162, R15, R10.reuse ;  /* 0x0000000a0fa27220 */ /* 0x080fe20000410000 */
[----:B------:R-:W-:Y:S01]  /*f5f0*/  LOP3.LUT R155, R155, 0xffff0000, RZ, 0xc0, !PT ;  /* 0xffff00009b9b7812 */ /* 0x000fe200078ec0ff */
[----:B------:R-:W-:Y:S01]  /*f600*/  FFMA.FTZ R10, R104, R10, -R161 ;  /* 0x0000000a680a7223 */ /* 0x000fe200000108a1 */
[----:B------:R-:W-:Y:S01]  /*f610*/  LOP3.LUT R161, R150, 0xffff0000, RZ, 0xc0, !PT ;  /* 0xffff000096a17812 */ /* 0x000fe200078ec0ff */
[----:B------:R-:W-:-:S02]  /*f620*/  FMUL.FTZ R15, R111, R158 ;  /* 0x0000009e6f0f7220 */ /* 0x000fc40000410000 */
[-C--:B------:R-:W-:Y:S02]  /*f630*/  FMUL.FTZ R111, R111, R160.reuse ;  /* 0x000000a06f6f7220 */ /* 0x080fe40000410000 */
[----:B------:R-:W-:Y:S01]  /*f640*/  FFMA.FTZ R104, R104, R159, R162 ;  /* 0x0000009f68687223 */ /* 0x000fe200000100a2 */
[----:B------:R-:W-:Y:S01]  /*f650*/  LOP3.LUT R159, R154, 0xffff0000, RZ, 0xc0, !PT ;  /* 0xffff00009a9f7812 */ /* 0x000fe200078ec0ff */
[C---:B------:R-:W-:Y:S02]  /*f660*/  FFMA.FTZ R15, R13.reuse, R160, -R15 ;  /* 0x000000a00d0f7223 */ /* 0x040fe4000001080f */
[----:B------:R-:W-:Y:S02]  /*f670*/  FFMA.FTZ R111, R13, R158, R111 ;  /* 0x0000009e0d6f7223 */ /* 0x000fe4000001006f */
[----:B------:R-:W-:Y:S02]  /*f680*/  FMUL.FTZ R13, R8, R161 ;  /* 0x000000a1080d7220 */ /* 0x000fe40000410000 */
[C---:B------:R-:W-:Y:S01]  /*f690*/  IMAD.U32 R158, R156.reuse, 0x10000, RZ ;  /* 0x000100009c9e7824 */ /* 0x040fe200078e00ff */
[----:B------:R-:W-:Y:S01]  /*f6a0*/  LOP3.LUT R156, R156, 0xffff0000, RZ, 0xc0, !PT ;  /* 0xffff00009c9c7812 */ /* 0x000fe200078ec0ff */
[----:B------:R-:W-:-:S02]  /*f6b0*/  FFMA.FTZ R154, R12, R159, -R13 ;  /* 0x0000009f0c9a7223 */ /* 0x000fc4000001080d */
[C---:B------:R-:W-:Y:S01]  /*f6c0*/  IMAD.U32 R13, R152.reuse, 0x10000, RZ ;  /* 0x00010000980d7824 */ /* 0x040fe200078e00ff */
[----:B------:R-:W-:Y:S01]  /*f6d0*/  LOP3.LUT R152, R152, 0xffff0000, RZ, 0xc0, !PT ;  /* 0xffff000098987812 */ /* 0x000fe200078ec0ff */
[----:B------:R-:W-:Y:S02]  /*f6e0*/  FMUL.FTZ R8, R8, R159 ;  /* 0x0000009f08087220 */ /* 0x000fe40000410000 */
[CC--:B------:R-:W-:Y:S02]  /*f6f0*/  FMUL.FTZ R159, R109.reuse, R13.reuse ;  /* 0x0000000d6d9f7220 */ /* 0x0c0fe40000410000 */
[-C--:B------:R-:W-:Y:S02]  /*f700*/  FMUL.FTZ R109, R109, R158.reuse ;  /* 0x0000009e6d6d7220 */ /* 0x080fe40000410000 */
[C---:B------:R-:W-:Y:S02]  /*f710*/  FFMA.FTZ R159, R106.reuse, R158, -R159 ;  /* 0x0000009e6a9f7223 */ /* 0x040fe4000001089f */
[----:B------:R-:W-:-:S02]  /*f720*/  FFMA.FTZ R109, R106, R13, R109 ;  /* 0x0000000d6a6d7223 */ /* 0x000fc4000001006d */
[C---:B------:R-:W-:Y:S02]  /*f730*/  FMUL.FTZ R150, R110.reuse, R149 ;  /* 0x000000956e967220 */ /* 0x040fe40000410000 */
[----:B------:R-:W-:Y:S02]  /*f740*/  FMUL.FTZ R13, R9, R152 ;  /* 0x00000098090d7220 */ /* 0x000fe40000410000 */
[----:B------:R-:W-:Y:S02]  /*f750*/  FMUL.FTZ R106, R157, R151 ;  /* 0x000000979d6a7220 */ /* 0x000fe40000410000 */
[----:B------:R-:W-:Y:S02]  /*f760*/  FMUL.FTZ R110, R110, R153 ;  /* 0x000000996e6e7220 */ /* 0x000fe40000410000 */
[----:B------:R-:W-:Y:S02]  /*f770*/  FMUL.FTZ R9, R9, R156 ;  /* 0x0000009c09097220 */ /* 0x000fe40000410000 */
[----:B------:R-:W-:-:S02]  /*f780*/  FMUL.FTZ R157, R157, R155 ;  /* 0x0000009b9d9d7220 */ /* 0x000fc40000410000 */
[----:B------:R-:W-:Y:S02]  /*f790*/  FFMA.FTZ R153, R107, R153, -R150 ;  /* 0x000000996b997223 */ /* 0x000fe40000010896 */
[----:B------:R-:W-:Y:S02]  /*f7a0*/  FFMA.FTZ R156, R14, R156, -R13 ;  /* 0x0000009c0e9c7223 */ /* 0x000fe4000001080d */
        /* <DEDUP_REMOVED lines=8> */
[----:B------:R-:W-:Y:S01]  /*f830*/  FFMA.FTZ R108, R108, R151, R157 ;  /* 0x000000976c6c7223 */ /* 0x000fe2000001009d */
[----:B------:R-:W-:-:S02]  /*f840*/  F2FP.BF16.PACK_AB R8, R8, R105 ;  /* 0x000000690808723e */ /* 0x000fc400000010ff */
[----:B------:R-:W-:Y:S01]  /*f850*/  F2FP.BF16.PACK_AB R9, R107, R104 ;  /* 0x000000686b09723e */ /* 0x000fe200000010ff */
[----:B------:R1:W-:Y:S01]  /*f860*/  STS.128 [R146+0x10080], R12 ;  /* 0x0100800c92007388 */ /* 0x0003e20000000c00 */
[----:B------:R-:W-:Y:S02]  /*f870*/  F2FP.BF16.PACK_AB R10, R152, R109 ;  /* 0x0000006d980a723e */ /* 0x000fe400000010ff */
[----:B------:R-:W-:-:S05]  /*f880*/  F2FP.BF16.PACK_AB R11, R108, R111 ;  /* 0x0000006f6c0b723e */ /* 0x000fca00000010ff */
[----:B------:R1:W-:Y:S02]  /*f890*/  STS.128 [R148+0x10080], R8 ;  /* 0x0100800894007388 */ /* 0x0003e40000000c00 */
.L_x_1490:
[----:B------:R-:W-:Y:S05]  /*f8a0*/  BSYNC B0 ;  /* 0x0000000000007941 */ /* 0x000fea0003800000 */
.L_x_1489:
        /* <DEDUP_REMOVED lines=26> */
[----:B------:R-:W-:Y:S02]  /*fa50*/  SHF.R.U64 R92, R92, 0x10, R93 ;  /* 0x000000105c5c7819 */ /* 0x000fe4000000125d */
[----:B------:R-:W-:Y:S01]  /*fa60*/  SHF.R.U32.HI R91, RZ, 0x10, R91 ;  /* 0x00000010ff5b7819 */ /* 0x000fe2000001165b */
[----:B------:R-:W-:Y:S01]  /*fa70*/  IMAD.SHL.U32 R105, R105, 0x2, RZ ;  /* 0x0000000269697824 */ /* 0x000fe200078e00ff */
[----:B------:R-:W-:-:S02]  /*fa80*/  SHF.R.U32.HI R93, RZ, 0x10, R93 ;  /* 0x00000010ff5d7819 */ /* 0x000fc4000001165d */
[----:B------:R-:W-:Y:S02]  /*fa90*/  PRMT R135, R135, 0x5410, R88 ;  /* 0x0000541087877816 */ /* 0x000fe40000000058 */
[----:B------:R-:W2:Y:S01]  /*faa0*/  LDS.128 R8, [R105+0x10080] ;  /* 0x0100800069087984 */ /* 0x000ea20000000c00 */
[----:B------:R-:W-:Y:S02]  /*fab0*/  PRMT R134, R134, 0x5410, R89 ;  /* 0x0000541086867816 */ /* 0x000fe40000000059 */
[----:B------:R-:W-:Y:S02]  /*fac0*/  SHF.R.U64 R94, R94, 0x10, R95 ;  /* 0x000000105e5e7819 */ /* 0x000fe4000000125f */
[----:B------:R-:W-:Y:S01]  /*fad0*/  PRMT R136, R136, 0x5410, R91 ;  /* 0x0000541088887816 */ /* 0x000fe2000000005b */
[----:B------:R-:W-:Y:S01]  /*fae0*/  IMAD.U32 R109, R134, 0x10000, RZ ;  /* 0x00010000866d7824 */ /* 0x000fe200078e00ff */
[----:B------:R-:W-:Y:S02]  /*faf0*/  SHF.R.U32.HI R95, RZ, 0x10, R95 ;  /* 0x00000010ff5f7819 */ /* 0x000fe4000001165f */
        /* <DEDUP_REMOVED lines=32> */
[----:B------:R-:W-:Y:S02]  /*fd00*/  FMUL.FTZ R89, R8, R109 ;  /* 0x0000006d08597220 */ /* 0x000fe40000410000 */
[----:B------:R-:W-:Y:S02]  /*fd10*/  FFMA.FTZ R95, R88, R110, -R95 ;  /* 0x0000006e585f7223 */ /* 0x000fe4000001085f */
        /* <DEDUP_REMOVED lines=8> */
[C---:B------:R-:W-:Y:S02]  /*fda0*/  FFMA.FTZ R89, R12.reuse, R9, -R89 ;  /* 0x000000090c597223 */ /* 0x040fe40000010859 */
[----:B------:R-:W-:Y:S02]  /*fdb0*/  FFMA.FTZ R9, R12, R109, R8 ;  /* 0x0000006d0c097223 */ /* 0x000fe40000010008 */
[C---:B------:R-:W-:Y:S02]  /*fdc0*/  FMUL.FTZ R8, R94.reuse, R110 ;  /* 0x0000006e5e087220 */ /* 0x040fe40000410000 */
[-C--:B------:R-:W-:Y:S02]  /*fdd0*/  FMUL.FTZ R94, R94, R88.reuse ;  /* 0x000000585e5e7220 */ /* 0x080fe40000410000 */
[C---:B------:R-:W-:Y:S01]  /*fde0*/  IMAD.U32 R12, R137.reuse, 0x10000, RZ ;  /* 0x00010000890c7824 */ /* 0x040fe200078e00ff */
[----:B------:R-:W-:Y:S01]  /*fdf0*/  LOP3.LUT R137, R137, 0xffff0000, RZ, 0xc0, !PT ;  /* 0xffff000089897812 */ /* 0x000fe200078ec0ff */
[C---:B------:R-:W-:Y:S01]  /*fe00*/  IMAD.U32 R109, R141.reuse, 0x10000, RZ ;  /* 0x000100008d6d7824 */ /* 0x040fe200078e00ff */
[----:B------:R-:W-:Y:S01]  /*fe10*/  LOP3.LUT R141, R141, 0xffff0000, RZ, 0xc0, !PT ;  /* 0xffff00008d8d7812 */ /* 0x000fe200078ec0ff */
[----:B------:R-:W-:-:S02]  /*fe20*/  FFMA.FTZ R88, R13, R88, -R8 ;  /* 0x000000580d587223 */ /* 0x000fc40000010808 */
[----:B------:R-:W-:Y:S02]  /*fe30*/  FFMA.FTZ R110, R13, R110, R94 ;  /* 0x0000006e0d6e7223 */ /* 0x000fe4000001005e */
[C---:B------:R-:W-:Y:S02]  /*fe40*/  FMUL.FTZ R13, R107.reuse, R12 ;  /* 0x0000000c6b0d7220 */ /* 0x040fe40000410000 */
[-C--:B------:R-:W-:Y:S02]  /*fe50*/  FMUL.FTZ R107, R107, R109.reuse ;  /* 0x0000006d6b6b7220 */ /* 0x080fe40000410000 */
[C---:B------:R-:W-:Y:S02]  /*fe60*/  FMUL.FTZ R8, R108.reuse, R134 ;  /* 0x000000866c087220 */ /* 0x040fe40000410000 */
[----:B------:R-:W-:Y:S02]  /*fe70*/  FMUL.FTZ R108, R108, R138 ;  /* 0x0000008a6c6c7220 */ /* 0x000fe40000410000 */
[----:B------:R-:W-:-:S02]  /*fe80*/  FFMA.FTZ R109, R90, R109, -R13 ;  /* 0x0000006d5a6d7223 */ /* 0x000fc4000001080d */
[----:B------:R-:W-:Y:S02]  /*fe90*/  FFMA.FTZ R107, R90, R12, R107 ;  /* 0x0000000c5a6b7223 */ /* 0x000fe4000001006b */
[----:B------:R-:W-:Y:S02]  /*fea0*/  FFMA.FTZ R138, R91, R138, -R8 ;  /* 0x0000008a5b8a7223 */ /* 0x000fe40000010808 */
[----:B------:R-:W-:Y:S02]  /*feb0*/  FMUL.FTZ R90, R106, R137 ;  /* 0x000000896a5a7220 */ /* 0x000fe40000410000 */
[C---:B------:R-:W-:Y:S01]  /*fec0*/  FMUL.FTZ R12, R11.reuse, R136 ;  /* 0x000000880b0c7220 */ /* 0x040fe20000410000 */
[----:B------:R-:W-:Y:S01]  /*fed0*/  F2FP.BF16.PACK_AB R13, R138, R89 ;  /* 0x000000598a0d723e */ /* 0x000fe200000010ff */
[----:B------:R-:W-:Y:S02]  /*fee0*/  FMUL.FTZ R94, R106, R141 ;  /* 0x0000008d6a5e7220 */ /* 0x000fe40000410000 */
[----:B------:R-:W-:-:S02]  /*fef0*/  FMUL.FTZ R8, R11, R140 ;  /* 0x0000008c0b087220 */ /* 0x000fc40000410000 */
[C---:B------:R-:W-:Y:S02]  /*ff00*/  FFMA.FTZ R90, R14.reuse, R141, -R90 ;  /* 0x0000008d0e5a7223 */ /* 0x040fe4000001085a */
[----:B------:R-:W-:Y:S01]  /*ff10*/  FFMA.FTZ R11, R93, R140, -R12 ;  /* 0x0000008c5d0b7223 */ /* 0x000fe2000001080c */
[----:B------:R-:W-:Y:S01]  /*ff20*/  F2FP.BF16.PACK_AB R12, R95, R10 ;  /* 0x0000000a5f0c723e */ /* 0x000fe200000010ff */
[----:B------:R-:W-:Y:S02]  /*ff30*/  FFMA.FTZ R108, R91, R134, R108 ;  /* 0x000000865b6c7223 */ /* 0x000fe4000001006c */
[----:B------:R-:W-:Y:S01]  /*ff40*/  FFMA.FTZ R94, R14, R137, R94 ;  /* 0x000000890e5e7223 */ /* 0x000fe2000001005e */
[----:B------:R-:W-:Y:S01]  /*ff50*/  F2FP.BF16.PACK_AB R14, R90, R109 ;  /* 0x0000006d5a0e723e */ /* 0x000fe200000010ff */
[----:B------:R-:W-:Y:S01]  /*ff60*/  FFMA.FTZ R93, R93, R136, R8 ;  /* 0x000000885d5d7223 */ /* 0x000fe20000010008 */
[----:B------:R-:W-:Y:S02]  /*ff70*/  F2FP.BF16.PACK_AB R8, R15, R92 ;  /* 0x0000005c0f08723e */ /* 0x000fe400000010ff */
[----:B------:R-:W-:-:S02]  /*ff80*/  F2FP.BF16.PACK_AB R15, R11, R88 ;  /* 0x000000580b0f723e */ /* 0x000fc400000010ff */
[----:B------:R-:W-:Y:S02]  /*ff90*/  F2FP.BF16.PACK_AB R9, R108, R9 ;  /* 0x000000096c09723e */ /* 0x000fe400000010ff */
[----:B------:R-:W-:Y:S01]  /*ffa0*/  F2FP.BF16.PACK_AB R10, R94, R107 ;  /* 0x0000006b5e0a723e */ /* 0x000fe200000010ff */
[----:B------:R1:W-:Y:S01]  /*ffb0*/  STS.128 [R104+0x10080], R12 ;  /* 0x0100800c68007388 */ /* 0x0003e20000000c00 */
[----:B------:R-:W-:-:S05]  /*ffc0*/  F2FP.BF16.PACK_AB R11, R93, R110 ;  /* 0x0000006e5d0b723e */ /* 0x000fca00000010ff */
[----:B------:R1:W-:Y:S02]  /*ffd0*/  STS.128 [R105+0x10080], R8 ;  /* 0x0100800869007388 */ /* 0x0003e40000000c00 */
.L_x_1488:
[----:B------:R-:W-:Y:S05]  /*ffe0*/  BSYNC B1 ;  /* 0x0000000000017941 */ /* 0x000fea0003800000 */
.L_x_1487:
        /* <DEDUP_REMOVED lines=29> */
[----:B------:R-:W-:Y:S01]  /*101c0*/  SHF.R.U64 R70, R70, 0x10, R71 ;  /* 0x0000001046467819 */ /* 0x000fe20000001247 */
[----:B------:R-:W-:Y:S01]  /*101d0*/  IMAD.SHL.U32 R89, R89, 0x2, RZ ;  /* 0x0000000259597824 */ /* 0x000fe200078e00ff */
[----:B------:R-:W-:Y:S02]  /*101e0*/  SHF.R.U64 R72, R72, 0x10, R73 ;  /* 0x0000001048487819 */ /* 0x000fe40000001249 */
[----:B------:R-:W1:Y:S01]  /*101f0*/  LDS.128 R12, [R90+0x10080] ;  /* 0x010080005a0c7984 */ /* 0x000e620000000c00 */
[----:B------:R-:W-:-:S02]  /*10200*/  SHF.R.U32.HI R71, RZ, 0x10, R71 ;  /* 0x00000010ff477819 */ /* 0x000fc40000011647 */
[----:B------:R-:W-:Y:S01]  /*10210*/  SHF.R.U32.HI R73, RZ, 0x10, R73 ;  /* 0x00000010ff497819 */ /* 0x000fe20000011649 */
[----:B------:R-:W2:Y:S01]  /*10220*/  LDS.128 R8, [R89+0x10080] ;  /* 0x0100800059087984 */ /* 0x000ea20000000c00 */
[----:B------:R-:W-:Y:S02]  /*10230*/  PRMT R127, R127, 0x5410, R68 ;  /* 0x000054107f7f7816 */ /* 0x000fe40000000044 */
[----:B------:R-:W-:Y:S02]  /*10240*/  PRMT R126, R126, 0x5410, R69 ;  /* 0x000054107e7e7816 */ /* 0x000fe40000000045 */
[----:B------:R-:W-:Y:S02]  /*10250*/  SHF.R.U64 R74, R74, 0x10, R75 ;  /* 0x000000104a4a7819 */ /* 0x000fe4000000124b */
[----:B------:R-:W-:Y:S01]  /*10260*/  PRMT R128, R128, 0x5410, R71 ;  /* 0x0000541080807816 */ /* 0x000fe20000000047 */
[----:B------:R-:W-:Y:S01]  /*10270*/  IMAD.U32 R95, R126, 0x10000, RZ ;  /* 0x000100007e5f7824 */ /* 0x000fe200078e00ff */
[----:B------:R-:W-:-:S02]  /*10280*/  SHF.R.U32.HI R75, RZ, 0x10, R75 ;  /* 0x00000010ff4b7819 */ /* 0x000fc4000001164b */
[----:B------:R-:W-:Y:S02]  /*10290*/  PRMT R131, R131, 0x5410, R72 ;  /* 0x0000541083837816 */ /* 0x000fe40000000048 */
[----:B------:R-:W-:Y:S02]  /*102a0*/  PRMT R130, R130, 0x5410, R73 ;  /* 0x0000541082827816 */ /* 0x000fe40000000049 */
[----:B------:R-:W-:Y:S01]  /*102b0*/  PRMT R132, R132, 0x5410, R75 ;  /* 0x0000541084847816 */ /* 0x000fe2000000004b */
[C---:B------:R-:W-:Y:S01]  /*102c0*/  IMAD.U32 R75, R131.reuse, 0x10000, RZ ;  /* 0x00010000834b7824 */ /* 0x040fe200078e00ff */
[----:B------:R-:W-:Y:S02]  /*102d0*/  LOP3.LUT R94, R131, 0xffff0000, RZ, 0xc0, !PT ;  /* 0xffff0000835e7812 */ /* 0x000fe400078ec0ff */
[----:B------:R-:W-:Y:S02]  /*102e0*/  PRMT R129, R129, 0x5410, R70 ;  /* 0x0000541081817816 */ /* 0x000fe40000000046 */
[----:B------:R-:W-:-:S02]  /*102f0*/  PRMT R133, R133, 0x5410, R74 ;  /* 0x0000541085857816 */ /* 0x000fc4000000004a */
[----:B------:R-:W-:-:S03]  /*10300*/  LOP3.LUT R126, R126, 0xffff0000, RZ, 0xc0, !PT ;  /* 0xffff00007e7e7812 */ /* 0x000fc600078ec0ff */
[C---:B------:R-:W-:Y:S01]  /*10310*/  IMAD.U32 R105, R133.reuse, 0x10000, RZ ;  /* 0x0001000085697824 */ /* 0x040fe200078e00ff */
        /* <DEDUP_REMOVED lines=13> */
[C---:B------:R-:W-:Y:S01]  /*103f0*/  IMAD.U32 R9, R127.reuse, 0x10000, RZ ;  /* 0x000100007f097824 */ /* 0x040fe200078e00ff */
        /* <DEDUP_REMOVED lines=9> */
[C---:B------:R-:W-:Y:S01]  /*10490*/  SHF.L.U32 R9, R130.reuse, 0x10, RZ ;  /* 0x0000001082097819 */ /* 0x040fe200000006ff */
[C---:B------:R-:W-:Y:S01]  /*104a0*/  FMUL.FTZ R75, R15.reuse, R127 ;  /* 0x0000007f0f4b7220 */ /* 0x040fe20000410000 */
[----:B------:R-:W-:Y:S01]  /*104b0*/  LOP3.LUT R130, R130, 0xffff0000, RZ, 0xc0, !PT ;  /* 0xffff000082827812 */ /* 0x000fe200078ec0ff */
[C---:B------:R-:W-:Y:S02]  /*104c0*/  FMUL.FTZ R69, R8.reuse, R95 ;  /* 0x0000005f08457220 */ /* 0x040fe40000410000 */
[-C--:B------:R-:W-:Y:S02]  /*104d0*/  FMUL.FTZ R15, R15, R94.reuse ;  /* 0x0000005e0f0f7220 */ /* 0x080fe40000410000 */
[----:B------:R-:W-:Y:S02]  /*104e0*/  FMUL.FTZ R8, R8, R9 ;  /* 0x0000000908087220 */ /* 0x000fe40000410000 */
[----:B------:R-:W-:-:S02]  /*104f0*/  FFMA.FTZ R75, R68, R94, -R75 ;  /* 0x0000005e444b7223 */ /* 0x000fc4000001084b */
[C---:B------:R-:W-:Y:S01]  /*10500*/  IMAD.U32 R94, R128.reuse, 0x10000, RZ ;  /* 0x00010000805e7824 */ /* 0x040fe200078e00ff */
[----:B------:R-:W-:Y:S01]  /*10510*/  LOP3.LUT R128, R128, 0xffff0000, RZ, 0xc0, !PT ;  /* 0xffff000080807812 */ /* 0x000fe200078ec0ff */
[----:B------:R-:W-:Y:S02]  /*10520*/  FFMA.FTZ R69, R12, R9, -R69 ;  /* 0x000000090c457223 */ /* 0x000fe40000010845 */
[----:B------:R-:W-:Y:S02]  /*10530*/  FFMA.FTZ R15, R68, R127, R15 ;  /* 0x0000007f440f7223 */ /* 0x000fe4000001000f */
[----:B------:R-:W-:Y:S02]  /*10540*/  FFMA.FTZ R9, R12, R95, R8 ;  /* 0x0000005f0c097223 */ /* 0x000fe40000010008 */
[C---:B------:R-:W-:Y:S01]  /*10550*/  IMAD.U32 R68, R132.reuse, 0x10000, RZ ;  /* 0x0001000084447824 */ /* 0x040fe200078e00ff */
[----:B------:R-:W-:Y:S01]  /*10560*/  LOP3.LUT R132, R132, 0xffff0000, RZ, 0xc0, !PT ;  /* 0xffff000084847812 */ /* 0x000fe200078ec0ff */
[C---:B------:R-:W-:Y:S01]  /*10570*/  IMAD.U32 R95, R129.reuse, 0x10000, RZ ;  /* 0x00010000815f7824 */ /* 0x040fe200078e00ff */
[----:B------:R-:W-:Y:S01]  /*10580*/  LOP3.LUT R129, R129, 0xffff0000, RZ, 0xc0, !PT ;  /* 0xffff000081817812 */ /* 0x000fe200078ec0ff */
[----:B------:R-:W-:-:S02]  /*10590*/  FMUL.FTZ R8, R74, R94 ;  /* 0x0000005e4a087220 */ /* 0x000fc40000410000 */
[-C--:B------:R-:W-:Y:S02]  /*105a0*/  FMUL.FTZ R74, R74, R68.reuse ;  /* 0x000000444a4a7220 */ /* 0x080fe40000410000 */
[C---:B------:R-:W-:Y:S02]  /*105b0*/  FMUL.FTZ R12, R92.reuse, R95 ;  /* 0x0000005f5c0c7220 */ /* 0x040fe40000410000 */
[----:B------:R-:W-:Y:S02]  /*105c0*/  FFMA.FTZ R68, R13, R68, -R8 ;  /* 0x000000440d447223 */ /* 0x000fe40000010808 */
[----:B------:R-:W-:Y:S02]  /*105d0*/  FMUL.FTZ R92, R92, R105 ;  /* 0x000000695c5c7220 */ /* 0x000fe40000410000 */
[C---:B------:R-:W-:Y:S02]  /*105e0*/  FMUL.FTZ R8, R93.reuse, R126 ;  /* 0x0000007e5d087220 */ /* 0x040fe40000410000 */
[----:B------:R-:W-:-:S02]  /*105f0*/  FMUL.FTZ R93, R93, R130 ;  /* 0x000000825d5d7220 */ /* 0x000fc40000410000 */
[C---:B------:R-:W-:Y:S02]  /*10600*/  FFMA.FTZ R105, R70.reuse, R105, -R12 ;  /* 0x0000006946697223 */ /* 0x040fe4000001080c */
[----:B------:R-:W-:Y:S02]  /*10610*/  FFMA.FTZ R92, R70, R95, R92 ;  /* 0x0000005f465c7223 */ /* 0x000fe4000001005c */
[----:B------:R-:W-:Y:S02]  /*10620*/  FFMA.FTZ R130, R71, R130, -R8 ;  /* 0x0000008247827223 */ /* 0x000fe40000010808 */
[----:B------:R-:W-:Y:S02]  /*10630*/  FMUL.FTZ R70, R91, R129 ;  /* 0x000000815b467220 */ /* 0x000fe40000410000 */
[----:B------:R-:W-:Y:S02]  /*10640*/  FMUL.FTZ R12, R11, R128 ;  /* 0x000000800b0c7220 */ /* 0x000fe40000410000 */
[----:B------:R-:W-:-:S02]  /*10650*/  FMUL.FTZ R91, R91, R133 ;  /* 0x000000855b5b7220 */ /* 0x000fc40000410000 */
[-C--:B------:R-:W-:Y:S02]  /*10660*/  FMUL.FTZ R8, R11, R132.reuse ;  /* 0x000000840b087220 */ /* 0x080fe40000410000 */
[----:B------:R-:W-:Y:S02]  /*10670*/  FFMA.FTZ R70, R14, R133, -R70 ;  /* 0x000000850e467223 */ /* 0x000fe40000010846 */
[----:B------:R-:W-:Y:S01]  /*10680*/  FFMA.FTZ R11, R73, R132, -R12 ;  /* 0x00000084490b7223 */ /* 0x000fe2000001080c */
[----:B------:R-:W-:Y:S01]  /*10690*/  F2FP.BF16.PACK_AB R12, R75, R10 ;  /* 0x0000000a4b0c723e */ /* 0x000fe200000010ff */
[----:B------:R-:W-:Y:S01]  /*106a0*/  FFMA.FTZ R94, R13, R94, R74 ;  /* 0x0000005e0d5e7223 */ /* 0x000fe2000001004a */
[----:B------:R-:W-:Y:S01]  /*106b0*/  F2FP.BF16.PACK_AB R13, R130, R69 ;  /* 0x00000045820d723e */ /* 0x000fe200000010ff */
[----:B------:R-:W-:Y:S02]  /*106c0*/  FFMA.FTZ R126, R71, R126, R93 ;  /* 0x0000007e477e7223 */ /* 0x000fe4000001005d */
[----:B------:R-:W-:Y:S01]  /*106d0*/  FFMA.FTZ R129, R14, R129, R91 ;  /* 0x000000810e817223 */ /* 0x000fe2000001005b */
[----:B------:R-:W-:Y:S01]  /*106e0*/  F2FP.BF16.PACK_AB R14, R70, R105 ;  /* 0x00000069460e723e */ /* 0x000fe200000010ff */
[----:B------:R-:W-:Y:S01]  /*106f0*/  FFMA.FTZ R73, R73, R128, R8 ;  /* 0x0000008049497223 */ /* 0x000fe20000010008 */
[----:B------:R-:W-:-:S02]  /*10700*/  F2FP.BF16.PACK_AB R8, R15, R72 ;  /* 0x000000480f08723e */ /* 0x000fc400000010ff */
[----:B------:R-:W-:Y:S02]  /*10710*/  F2FP.BF16.PACK_AB R15, R11, R68 ;  /* 0x000000440b0f723e */ /* 0x000fe400000010ff */
[----:B------:R-:W-:Y:S02]  /*10720*/  F2FP.BF16.PACK_AB R9, R126, R9 ;  /* 0x000000097e09723e */ /* 0x000fe400000010ff */
[----:B------:R-:W-:Y:S01]  /*10730*/  F2FP.BF16.PACK_AB R10, R129, R92 ;  /* 0x0000005c810a723e */ /* 0x000fe200000010ff */
[----:B------:R1:W-:Y:S01]  /*10740*/  STS.128 [R90+0x10080], R12 ;  /* 0x0100800c5a007388 */ /* 0x0003e20000000c00 */
[----:B------:R-:W-:-:S05]  /*10750*/  F2FP.BF16.PACK_AB R11, R73, R94 ;  /* 0x0000005e490b723e */ /* 0x000fca00000010ff */
[----:B------:R1:W-:Y:S02]  /*10760*/  STS.128 [R89+0x10080], R8 ;  /* 0x0100800859007388 */ /* 0x0003e40000000c00 */
.L_x_1494:
[----:B------:R-:W-:Y:S05]  /*10770*/  BSYNC B0 ;  /* 0x0000000000007941 */ /* 0x000fea0003800000 */
.L_x_1493:
        /* <DEDUP_REMOVED lines=32> */
[----:B------:R-:W-:Y:S02]  /*10980*/  SHF.R.U64 R54, R54, 0x10, R55 ;  /* 0x0000001036367819 */ /* 0x000fe40000001237 */
[----:B------:R-:W1:Y:S01]  /*10990*/  LDS.128 R12, [R69+0x10080] ;  /* 0x01008000450c7984 */ /* 0x000e620000000c00 */
[----:B------:R-:W-:Y:S02]  /*109a0*/  SHF.R.U64 R56, R56, 0x10, R57 ;  /* 0x0000001038387819 */ /* 0x000fe40000001239 */
[----:B------:R-:W-:Y:S01]  /*109b0*/  SHF.R.U32.HI R55, RZ, 0x10, R55 ;  /* 0x00000010ff377819 */ /* 0x000fe20000011637 */
[----:B------:R-:W2:Y:S01]  /*109c0*/  LDS.128 R8, [R68+0x10080] ;  /* 0x0100800044087984 */ /* 0x000ea20000000c00 */
[----:B------:R-:W-:-:S02]  /*109d0*/  SHF.R.U32.HI R57, RZ, 0x10, R57 ;  /* 0x00000010ff397819 */ /* 0x000fc40000011639 */
[----:B------:R-:W-:Y:S02]  /*109e0*/  PRMT R119, R119, 0x5410, R52 ;  /* 0x0000541077777816 */ /* 0x000fe40000000034 */
        /* <DEDUP_REMOVED lines=58> */
[----:B------:R-:W-:Y:S02]  /*10d90*/  FMUL.FTZ R71, R71, R73 ;  /* 0x0000004947477220 */ /* 0x000fe40000410000 */
[C---:B------:R-:W-:Y:S02]  /*10da0*/  FMUL.FTZ R8, R72.reuse, R118 ;  /* 0x0000007648087220 */ /* 0x040fe40000410000 */
[----:B------:R-:W-:-:S02]  /*10db0*/  FMUL.FTZ R72, R72, R122 ;  /* 0x0000007a48487220 */ /* 0x000fc40000410000 */
[C---:B------:R-:W-:Y:S02]  /*10dc0*/  FFMA.FTZ R73, R54.reuse, R73, -R13 ;  /* 0x0000004936497223 */ /* 0x040fe4000001080d */
[----:B------:R-:W-:Y:S02]  /*10dd0*/  FFMA.FTZ R71, R54, R12, R71 ;  /* 0x0000000c36477223 */ /* 0x000fe40000010047 */
[----:B------:R-:W-:Y:S02]  /*10de0*/  FFMA.FTZ R122, R55, R122, -R8 ;  /* 0x0000007a377a7223 */ /* 0x000fe40000010808 */
[----:B------:R-:W-:Y:S02]  /*10df0*/  FMUL.FTZ R54, R70, R121 ;  /* 0x0000007946367220 */ /* 0x000fe40000410000 */
[----:B------:R-:W-:Y:S01]  /*10e00*/  FMUL.FTZ R12, R11, R120 ;  /* 0x000000780b0c7220 */ /* 0x000fe20000410000 */
[----:B------:R-:W-:Y:S01]  /*10e10*/  F2FP.BF16.PACK_AB R13, R122, R53 ;  /* 0x000000357a0d723e */ /* 0x000fe200000010ff */
[----:B------:R-:W-:-:S02]  /*10e20*/  FMUL.FTZ R58, R70, R125 ;  /* 0x0000007d463a7220 */ /* 0x000fc40000410000 */
[-C--:B------:R-:W-:Y:S02]  /*10e30*/  FMUL.FTZ R8, R11, R124.reuse ;  /* 0x0000007c0b087220 */ /* 0x080fe40000410000 */
[C---:B------:R-:W-:Y:S02]  /*10e40*/  FFMA.FTZ R54, R14.reuse, R125, -R54 ;  /* 0x0000007d0e367223 */ /* 0x040fe40000010836 */
        /* <DEDUP_REMOVED lines=13> */
.L_x_1492:
[----:B------:R-:W-:Y:S05]  /*10f20*/  BSYNC B1 ;  /* 0x0000000000017941 */ /* 0x000fea0003800000 */
.L_x_1491:
        /* <DEDUP_REMOVED lines=120> */
.L_x_1498:
[----:B------:R-:W-:Y:S05]  /*116b0*/  BSYNC B0 ;  /* 0x0000000000007941 */ /* 0x000fea0003800000 */
.L_x_1497:
        /* <DEDUP_REMOVED lines=34> */
[--C-:B------:R-:W-:Y:S02]  /*118e0*/  SHF.R.U64 R40, R40, 0x10, R41.reuse ;  /* 0x0000001028287819 */ /* 0x100fe40000001229 */
[----:B------:R-:W-:Y:S01]  /*118f0*/  SHF.R.U32.HI R41, RZ, 0x10, R41 ;  /* 0x00000010ff297819 */ /* 0x000fe20000011629 */
[----:B------:R-:W2:Y:S01]  /*11900*/  LDS.128 R8, [R44+0x10080] ;  /* 0x010080002c087984 */ /* 0x000ea20000000c00 */
[----:B------:R-:W-:-:S02]  /*11910*/  PRMT R85, R85, 0x5410, R36 ;  /* 0x0000541055557816 */ /* 0x000fc40000000024 */
[----:B------:R-:W-:Y:S02]  /*11920*/  PRMT R96, R96, 0x5410, R37 ;  /* 0x0000541060607816 */ /* 0x000fe40000000025 */
[----:B------:R-:W-:Y:S01]  /*11930*/  SHF.R.U64 R42, R42, 0x10, R43 ;  /* 0x000000102a2a7819 */ /* 0x000fe2000000122b */
[----:B------:R-:W-:Y:S01]  /*11940*/  IMAD.U32 R49, R85, 0x10000, RZ ;  /* 0x0001000055317824 */ /* 0x000fe200078e00ff */
[----:B------:R-:W-:Y:S02]  /*11950*/  SHF.R.U32.HI R38, RZ, 0x10, R39 ;  /* 0x00000010ff267819 */ /* 0x000fe40000011627 */
[----:B------:R-:W-:Y:S02]  /*11960*/  PRMT R86, R86, 0x5410, R47 ;  /* 0x0000541056567816 */ /* 0x000fe4000000002f */
        /* <DEDUP_REMOVED lines=36> */
[----:B------:R-:W-:Y:S02]  /*11bb0*/  IMAD.U32 R50, R87, 0x10000, RZ ;  /* 0x0001000057327824 */ /* 0x000fe400078e00ff */
[----:B------:R-:W-:-:S02]  /*11bc0*/  FFMA.FTZ R15, R36, R86, R15 ;  /* 0x00000056240f7223 */ /* 0x000fc4000001000f */
[C---:B------:R-:W-:Y:S01]  /*11bd0*/  IMAD.U32 R36, R100.reuse, 0x10000, RZ ;  /* 0x0001000064247824 */ /* 0x040fe200078e00ff */
[----:B------:R-:W-:Y:S01]  /*11be0*/  LOP3.LUT R100, R100, 0xffff0000, RZ, 0xc0, !PT ;  /* 0xffff000064647812 */ /* 0x000fe200078ec0ff */
[C---:B------:R-:W-:Y:S02]  /*11bf0*/  FFMA.FTZ R37, R12.reuse, R9, -R37 ;  /* 0x000000090c257223 */ /* 0x040fe40000010825 */
[----:B------:R-:W-:Y:S02]  /*11c00*/  FFMA.FTZ R9, R12, R49, R8 ;  /* 0x000000310c097223 */ /* 0x000fe40000010008 */
[C---:B------:R-:W-:Y:S02]  /*11c10*/  FMUL.FTZ R8, R42.reuse, R50 ;  /* 0x000000322a087220 */ /* 0x040fe40000410000 */
[----:B------:R-:W-:Y:S02]  /*11c20*/  FMUL.FTZ R42, R42, R36 ;  /* 0x000000242a2a7220 */ /* 0x000fe40000410000 */
[----:B------:R-:W-:-:S02]  /*11c30*/  IMAD.U32 R12, R96, 0x10000, RZ ;  /* 0x00010000600c7824 */ /* 0x000fc400078e00ff */
[----:B------:R-:W-:Y:S02]  /*11c40*/  FFMA.FTZ R36, R13, R36, -R8 ;  /* 0x000000240d247223 */ /* 0x000fe40000010808 */
[C---:B------:R-:W-:Y:S01]  /*11c50*/  IMAD.U32 R49, R101.reuse, 0x10000, RZ ;  /* 0x0001000065317824 */ /* 0x040fe200078e00ff */
[----:B------:R-:W-:Y:S01]  /*11c60*/  LOP3.LUT R101, R101, 0xffff0000, RZ, 0xc0, !PT ;  /* 0xffff000065657812 */ /* 0x000fe200078ec0ff */
[----:B------:R-:W-:Y:S02]  /*11c70*/  FFMA.FTZ R50, R13, R50, R42 ;  /* 0x000000320d327223 */ /* 0x000fe4000001002a */
[C---:B------:R-:W-:Y:S01]  /*11c80*/  IMAD.U32 R38, R14.reuse, 0x10000, RZ ;  /* 0x000100000e267824 */ /* 0x040fe200078e00ff */
[----:B------:R-:W-:Y:S01]  /*11c90*/  LOP3.LUT R14, R14, 0xffff0000, RZ, 0xc0, !PT ;  /* 0xffff00000e0e7812 */ /* 0x000fe200078ec0ff */
[----:B------:R-:W-:Y:S02]  /*11ca0*/  FMUL.FTZ R8, R48, R85 ;  /* 0x0000005530087220 */ /* 0x000fe40000410000 */
[----:B------:R-:W-:-:S02]  /*11cb0*/  FMUL.FTZ R13, R47, R12 ;  /* 0x0000000c2f0d7220 */ /* 0x000fc40000410000 */
[-C--:B------:R-:W-:Y:S02]  /*11cc0*/  FMUL.FTZ R48, R48, R98.reuse ;  /* 0x0000006230307220 */ /* 0x080fe40000410000 */
[-C--:B------:R-:W-:Y:S02]  /*11cd0*/  FMUL.FTZ R47, R47, R49.reuse ;  /* 0x000000312f2f7220 */ /* 0x080fe40000410000 */
[----:B------:R-:W-:Y:S01]  /*11ce0*/  FFMA.FTZ R98, R39, R98, -R8 ;  /* 0x0000006227627223 */ /* 0x000fe20000010808 */
[----:B------:R-:W-:Y:S01]  /*11cf0*/  LOP3.LUT R8, R87, 0xffff0000, RZ, 0xc0, !PT ;  /* 0xffff000057087812 */ /* 0x000fe200078ec0ff */
[----:B------:R-:W-:Y:S01]  /*11d00*/  FFMA.FTZ R49, R38, R49, -R13 ;  /* 0x0000003126317223 */ /* 0x000fe2000001080d */
[----:B------:R-:W-:Y:S01]  /*11d10*/  LOP3.LUT R13, R96, 0xffff0000, RZ, 0xc0, !PT ;  /* 0xffff0000600d7812 */ /* 0x000fe200078ec0ff */
[----:B------:R-:W-:Y:S02]  /*11d20*/  FFMA.FTZ R48, R39, R85, R48 ;  /* 0x0000005527307223 */ /* 0x000fe40000010030 */
[----:B------:R-:W-:-:S02]  /*11d30*/  FFMA.FTZ R47, R38, R12, R47 ;  /* 0x0000000c262f7223 */ /* 0x000fc4000001002f */
[----:B------:R-:W-:Y:S01]  /*11d40*/  FMUL.FTZ R38, R46, R13 ;  /* 0x0000000d2e267220 */ /* 0x000fe20000410000 */
[----:B------:R-:W-:Y:S01]  /*11d50*/  F2FP.BF16.PACK_AB R9, R48, R9 ;  /* 0x000000093009723e */ /* 0x000fe200000010ff */
[C---:B------:R-:W-:Y:S02]  /*11d60*/  FMUL.FTZ R39, R11.reuse, R8 ;  /* 0x000000080b277220 */ /* 0x040fe40000410000 */
[-C--:B------:R-:W-:Y:S02]  /*11d70*/  FMUL.FTZ R42, R46, R101.reuse ;  /* 0x000000652e2a7220 */ /* 0x080fe40000410000 */
[-C--:B------:R-:W-:Y:S02]  /*11d80*/  FMUL.FTZ R12, R11, R100.reuse ;  /* 0x000000640b0c7220 */ /* 0x080fe40000410000 */
[----:B------:R-:W-:Y:S02]  /*11d90*/  FFMA.FTZ R38, R14, R101, -R38 ;  /* 0x000000650e267223 */ /* 0x000fe40000010826 */
[----:B------:R-:W-:-:S02]  /*11da0*/  FFMA.FTZ R11, R41, R100, -R39 ;  /* 0x00000064290b7223 */ /* 0x000fc40000010827 */
[----:B------:R-:W-:Y:S01]  /*11db0*/  FFMA.FTZ R42, R14, R13, R42 ;  /* 0x0000000d0e2a7223 */ /* 0x000fe2000001002a */
[----:B------:R-:W-:Y:S01]  /*11dc0*/  F2FP.BF16.PACK_AB R13, R98, R37 ;  /* 0x00000025620d723e */ /* 0x000fe200000010ff */
[----:B------:R-:W-:Y:S01]  /*11dd0*/  FFMA.FTZ R41, R41, R8, R12 ;  /* 0x0000000829297223 */ /* 0x000fe2000001000c */
[----:B------:R-:W-:Y:S02]  /*11de0*/  F2FP.BF16.PACK_AB R8, R15, R40 ;  /* 0x000000280f08723e */ /* 0x000fe400000010ff */
[----:B------:R-:W-:Y:S02]  /*11df0*/  F2FP.BF16.PACK_AB R12, R43, R10 ;  /* 0x0000000a2b0c723e */ /* 0x000fe400000010ff */
[----:B------:R-:W-:Y:S02]  /*11e00*/  F2FP.BF16.PACK_AB R14, R38, R49 ;  /* 0x00000031260e723e */ /* 0x000fe400000010ff */
[----:B------:R-:W-:Y:S02]  /*11e10*/  F2FP.BF16.PACK_AB R15, R11, R36 ;  /* 0x000000240b0f723e */ /* 0x000fe400000010ff */
[----:B------:R-:W-:-:S02]  /*11e20*/  F2FP.BF16.PACK_AB R10, R42, R47 ;  /* 0x0000002f2a0a723e */ /* 0x000fc400000010ff */
[----:B------:R-:W-:Y:S01]  /*11e30*/  F2FP.BF16.PACK_AB R11, R41, R50 ;  /* 0x00000032290b723e */ /* 0x000fe200000010ff */
[----:B------:R1:W-:Y:S04]  /*11e40*/  STS.128 [R45+0x10080], R12 ;  /* 0x0100800c2d007388 */ /* 0x0003e80000000c00 */
[----:B------:R1:W-:Y:S02]  /*11e50*/  STS.128 [R44+0x10080], R8 ;  /* 0x010080082c007388 */ /* 0x0003e40000000c00 */
.L_x_1496:
[----:B------:R-:W-:Y:S05]  /*11e60*/  BSYNC B1 ;  /* 0x0000000000017941 */ /* 0x000fea0003800000 */
.L_x_1495:
        /* <DEDUP_REMOVED lines=119> */
.L_x_1500:
[----:B------:R-:W-:Y:S05]  /*125e0*/  BSYNC B0 ;  /* 0x0000000000007941 */ /* 0x000fea0003800000 */
.L_x_1499:
        /* <DEDUP_REMOVED lines=30> */
[--C-:B------:R-:W-:Y:S01]  /*127d0*/  SHF.R.U64 R20, R20, 0x10, R21.reuse ;  /* 0x0000001014147819 */ /* 0x100fe20000001215 */
[----:B------:R-:W-:Y:S01]  /*127e0*/  IMAD.SHL.U32 R16, R16, 0x2, RZ ;  /* 0x0000000210107824 */ /* 0x000fe200078e00ff */
[----:B------:R-:W-:Y:S02]  /*127f0*/  SHF.R.U32.HI R21, RZ, 0x10, R21 ;  /* 0x00000010ff157819 */ /* 0x000fe40000011615 */
[----:B------:R-:W1:Y:S01]  /*12800*/  LDS.128 R12, [R17+0x10080] ;  /* 0x01008000110c7984 */ /* 0x000e620000000c00 */
[--C-:B------:R-:W-:Y:S02]  /*12810*/  SHF.R.U64 R22, R22, 0x10, R23.reuse ;  /* 0x0000001016167819 */ /* 0x100fe40000001217 */
[----:B------:R-:W-:Y:S01]  /*12820*/  SHF.R.U32.HI R23, RZ, 0x10, R23 ;  /* 0x00000010ff177819 */ /* 0x000fe20000011617 */
[----:B------:R-:W2:Y:S01]  /*12830*/  LDS.128 R8, [R16+0x10080] ;  /* 0x0100800010087984 */ /* 0x000ea20000000c00 */
[----:B------:R-:W-:-:S02]  /*12840*/  PRMT R65, R65, 0x5410, R18 ;  /* 0x0000541041417816 */ /* 0x000fc40000000012 */
[----:B------:R-:W-:Y:S02]  /*12850*/  PRMT R61, R61, 0x5410, R20 ;  /* 0x000054103d3d7816 */ /* 0x000fe40000000014 */
[----:B------:R-:W-:Y:S01]  /*12860*/  PRMT R60, R60, 0x5410, R21 ;  /* 0x000054103c3c7816 */ /* 0x000fe20000000015 */
[----:B------:R-:W-:Y:S01]  /*12870*/  IMAD.U32 R25, R65, 0x10000, RZ ;  /* 0x0001000041197824 */ /* 0x000fe200078e00ff */
[----:B------:R-:W-:Y:S02]  /*12880*/  PRMT R62, R62, 0x5410, R23 ;  /* 0x000054103e3e7816 */ /* 0x000fe40000000017 */
[----:B------:R-:W-:Y:S02]  /*12890*/  PRMT R63, R63, 0x5410, R22 ;  /* 0x000054103f3f7816 */ /* 0x000fe40000000016 */
[----:B------:R-:W-:Y:S02]  /*128a0*/  SHF.R.U32.HI R29, RZ, 0x10, R29 ;  /* 0x00000010ff1d7819 */ /* 0x000fe4000001161d */
[----:B------:R-:W-:-:S02]  /*128b0*/  SHF.R.U64 R24, R30, 0x10, R31 ;  /* 0x000000101e187819 */ /* 0x000fc4000000121f */
[----:B------:R-:W-:Y:S01]  /*128c0*/  PRMT R64, R64, 0x5410, R29 ;  /* 0x0000541040407816 */ /* 0x000fe2000000001d */
[----:B------:R-:W-:Y:S01]  /*128d0*/  IMAD.U32 R29, R60, 0x10000, RZ ;  /* 0x000100003c1d7824 */ /* 0x000fe200078e00ff */
[----:B------:R-:W-:Y:S02]  /*128e0*/  LOP3.LUT R30, R65, 0xffff0000, RZ, 0xc0, !PT ;  /* 0xffff0000411e7812 */ /* 0x000fe400078ec0ff */
[----:B------:R-:W-:Y:S02]  /*128f0*/  SHF.R.U32.HI R31, RZ, 0x10, R31 ;  /* 0x00000010ff1f7819 */ /* 0x000fe4000001161f */
        /* <DEDUP_REMOVED lines=73> */
.L_x_1472:
[----:B------:R-:W-:Y:S05]  /*12d90*/  BSYNC B2 ;  /* 0x0000000000027941 */ /* 0x000fea0003800000 */
.L_x_1438:
[----:B------:R-:W-:Y:S01]  /*12da0*/  ULDC.64 UR4, c[0x0][0x208] ;  /* 0x0000820000047ab9 */ /* 0x000fe20000000a00 */
[----:B-1----:R-:W-:Y:S01]  /*12db0*/  IMAD.SHL.U32 R10, R33, 0x40, RZ ;  /* 0x00000040210a7824 */ /* 0x002fe200078e00ff */
[----:B------:R-:W-:Y:S01]  /*12dc0*/  UIMAD UR10, UR10, UR4, URZ ;  /* 0x000000040a0a72a4 */ /* 0x000fe2000f8e023f */
[----:B------:R-:W-:Y:S01]  /*12dd0*/  IMAD.SHL.U32 R9, R196, 0x8, RZ ;  /* 0x00000008c4097824 */ /* 0x000fe200078e00ff */
[----:B------:R-:W-:Y:S01]  /*12de0*/  UIMAD.WIDE.U32 UR28, UR15, UR4, URZ ;  /* 0x000000040f1c72a5 */ /* 0x000fe2000f8e003f */
[----:B------:R-:W-:Y:S01]  /*12df0*/  IMAD.MOV.U32 R230, RZ, RZ, R224 ;  /* 0x000000ffffe67224 */ /* 0x000fe200078e00e0 */
[----:B------:R-:W-:Y:S01]  /*12e00*/  UIMAD UR5, UR15, UR5, UR10 ;  /* 0x000000050f0572a4 */ /* 0x000fe2000f8e020a */
[----:B------:R-:W-:Y:S01]  /*12e10*/  LOP3.LUT R10, R10, 0x1c0, RZ, 0xc0, !PT ;  /* 0x000001c00a0a7812 */ /* 0x000fe200078ec0ff */
[----:B------:R-:W-:-:S04]  /*12e20*/  DEPBAR.LE SB0, 0x0 ;  /* 0x000080000000791a */ /* 0x000fc80000000000 */
[----:B------:R-:W-:Y:S01]  /*12e30*/  UIADD3 UR4, UR29, UR5, URZ ;  /* 0x000000051d047290 */ /* 0x000fe2000fffe03f */
[----:B--2---:R-:W-:Y:S01]  /*12e40*/  IMAD.U32 R12, RZ, RZ, UR28 ;  /* 0x0000001cff0c7e24 */ /* 0x004fe2000f8e00ff */
[----:B------:R-:W-:Y:S01]  /*12e50*/  LOP3.LUT R9, R10, 0x8, R9, 0xf8, !PT ;  /* 0x000000080a097812 */ /* 0x000fe200078ef809 */
[----:B------:R-:W-:Y:S01]  /*12e60*/  IMAD.U32 R13, RZ, RZ, UR29 ;  /* 0x0000001dff0d7e24 */ /* 0x000fe2000f8e00ff */
[----:B------:R-:W-:Y:S01]  /*12e70*/  ISETP.GT.AND P3, PT, R97, 0x7f, PT ;  /* 0x0000007f6100780c */ /* 0x000fe20003f64270 */
[----:B------:R-:W-:Y:S01]  /*12e80*/  UIMAD UR4, UR4, 0x30, URZ ;  /* 0x00000030040478a4 */ /* 0x000fe2000f8e023f */
[----:B------:R-:W-:Y:S01]  /*12e90*/  SHF.R.U32.HI R10, RZ, 0x3, R10 ;  /* 0x00000003ff0a7819 */ /* 0x000fe2000001160a */
[----:B------:R-:W-:Y:S01]  /*12ea0*/  IMAD.WIDE.U32 R12, R12, 0x30, R230 ;  /* 0x000000300c0c7825 */ /* 0x000fe200078e00e6 */
[----:B------:R-:W-:Y:S01]  /*12eb0*/  SEL R11, RZ, 0x2, P6 ;  /* 0x00000002ff0b7807 */ /* 0x000fe20003000000 */
[----:B------:R-:W-:Y:S01]  /*12ec0*/  UISETP.GE.AND UP0, UPT, UR13, 0x2, UPT ;  /* 0x000000020d00788c */ /* 0x000fe2000bf06270 */
[----:B------:R-:W-:Y:S01]  /*12ed0*/  LOP3.LUT R10, R9, R10, RZ, 0x3c, !PT ;  /* 0x0000000a090a7212 */ /* 0x000fe200078e3cff */
[----:B------:R-:W-:Y:S01]  /*12ee0*/  IMAD.U32 R19, RZ, RZ, UR12 ;  /* 0x0000000cff137e24 */ /* 0x000fe2000f8e00ff */
[----:B------:R-:W-:Y:S01]  /*12ef0*/  SEL R9, RZ, 0x4, P5 ;  /* 0x00000004ff097807 */ /* 0x000fe20002800000 */
[----:B------:R-:W-:Y:S01]  /*12f00*/  IMAD.SHL.U32 R226, R32, 0x2, RZ ;  /* 0x0000000220e27824 */ /* 0x000fe200078e00ff */
[----:B------:R-:W-:Y:S01]  /*12f10*/  IADD3 R8, R13, UR4, RZ ;  /* 0x000000040d087c10 */ /* 0x000fe2000fffe0ff */
[----:B------:R-:W-:Y:S01]  /*12f20*/  IMAD R221, R35, 0x200, R10 ;  /* 0x0000020023dd7824 */ /* 0x000fe200078e020a */
[----:B------:R-:W-:Y:S01]  /*12f30*/  IADD3 R0, R9, R11, R0 ;  /* 0x0000000b09007210 */ /* 0x000fe20007ffe000 */
[----:B------:R-:W-:Y:S01]  /*12f40*/  @!P3 IMAD.MOV.U32 R11, RZ, RZ, c[0x0][0x208] ;  /* 0x00008200ff0bb624 */ /* 0x000fe200078e00ff */
[----:B------:R-:W-:Y:S01]  /*12f50*/  SEL R13, RZ, 0x8, P4 ;  /* 0x00000008ff0d7807 */ /* 0x000fe20002000000 */
[----:B------:R-:W-:Y:S01]  /*12f60*/  @!P3 IMAD.MOV.U32 R9, RZ, RZ, c[0x0][0x20c] ;  /* 0x00008300ff09b624 */ /* 0x000fe200078e00ff */
[----:B------:R-:W-:Y:S01]  /*12f70*/  BAR.SYNC.DEFER_BLOCKING 0x0 ;  /* 0x0000000000007b1d */ /* 0x000fe20000010000 */
[C---:B------:R-:W-:Y:S01]  /*12f80*/  LEA R26, P0, R12.reuse, c[0x0][0x1f8], 0x1 ;  /* 0x00007e000c1a7a11 */ /* 0x040fe200078008ff */
[----:B------:R-:W-:Y:S01]  /*12f90*/  IMAD.SHL.U32 R221, R221, 0x2, RZ ;  /* 0x00000002dddd7824 */ /* 0x000fe200078e00ff */
[----:B------:R-:W-:Y:S01]  /*12fa0*/  LOP3.LUT P1, RZ, R33, 0x2, RZ, 0xc0, !PT ;  /* 0x0000000221ff7812 */ /* 0x000fe2000782c0ff */
[----:B---3--:R-:W-:Y:S01]  /*12fb0*/  IMAD.IADD R18, R13, 0x1, R0 ;  /* 0x000000010d127824 */ /* 0x008fe200078e0200 */
[----:B------:R-:W-:Y:S01]  /*12fc0*/  LEA.HI.X R27, R12, c[0x0][0x1fc], R8, 0x1, P0 ;  /* 0x00007f000c1b7a11 */ /* 0x000fe200000f0c08 */
[----:B------:R-:W-:Y:S01]  /*12fd0*/  IMAD R0, R7, 0x400, R2 ;  /* 0x0000040007007824 */ /* 0x000fe200078e0202 */
[----:B------:R-:W-:-:S02]  /*12fe0*/  P2R R16, PR, RZ, 0x40 ;  /* 0x00000040ff107803 */ /* 0x000fc40000000000 */
[----:B------:R-:W-:Y:S01]  /*12ff0*/  @!P3 LEA R24, P0, R11, R26, 0x6 ;  /* 0x0000001a0b18b211 */ /* 0x000fe200078030ff */
[----:B------:R-:W-:Y:S01]  /*13000*/  IMAD.SHL.U32 R12, R0, 0x2, RZ ;  /* 0x00000002000c7824 */ /* 0x000fe200078e00ff */
[----:B------:R-:W-:Y:S02]  /*13010*/  IADD3 R19, R19, UR14, -R196 ;  /* 0x0000000e13137c10 */ /* 0x000fe4000fffe8c4 */
[----:B------:R-:W-:Y:S02]  /*13020*/  LOP3.LUT P6, RZ, R18, 0x1, RZ, 0xc0, !PT ;  /* 0x0000000112ff7812 */ /* 0x000fe400078cc0ff */
[----:B------:R-:W-:Y:S02]  /*13030*/  @!P3 LEA.HI.X R25, R11, R27, R9, 0x6, P0 ;  /* 0x0000001b0b19b211 */ /* 0x000fe400000f3409 */
[----:B------:R-:W-:Y:S02]  /*13040*/  ISETP.LT.OR P0, PT, R19, 0x1, !P6 ;  /* 0x000000011300780c */ /* 0x000fe40007701670 */
[----:B------:R-:W-:Y:S01]  /*13050*/  LEA R222, R0, 0x10080, 0x1 ;  /* 0x0001008000de7811 */ /* 0x000fe200078e08ff */
[----:B------:R-:W-:Y:S01]  /*13060*/  IMAD.MOV.U32 R0, RZ, RZ, 0x40 ;  /* 0x00000040ff007424 */ /* 0x000fe200078e00ff */
[----:B------:R-:W-:-:S02]  /*13070*/  IADD3 R8, R221, 0xa080, RZ ;  /* 0x0000a080dd087810 */ /* 0x000fc40007ffe0ff */
[----:B------:R-:W-:Y:S01]  /*13080*/  IADD3 R219, R221, 0xa0a0, RZ ;  /* 0x0000a0a0dddb7810 */ /* 0x000fe20007ffe0ff */
[--C-:B------:R-:W-:Y:S01]  /*13090*/  IMAD R220, R5, 0x2, R222.reuse ;  /* 0x0000000205dc7824 */ /* 0x100fe200078e02de */
[----:B------:R-:W-:Y:S01]  /*130a0*/  @P1 IADD3 R219, R8, -0x20, RZ ;  /* 0xffffffe008db1810 */ /* 0x000fe20007ffe0ff */
[----:B------:R-:W-:Y:S01]  /*130b0*/  LDSM.16.M88.4 R12, [R12+0x10080] ;  /* 0x010080000c0c783b */ /* 0x000fe20000000200 */
[C---:B------:R-:W-:Y:S01]  /*130c0*/  LOP3.LUT P2, RZ, R18.reuse, 0x2, RZ, 0xc0, !PT ;  /* 0x0000000212ff7812 */ /* 0x040fe2000784c0ff */
[C---:B------:R-:W-:Y:S01]  /*130d0*/  IMAD R218, R3.reuse, 0x2, R222 ;  /* 0x0000000203da7824 */ /* 0x040fe200078e02de */
[----:B------:R-:W-:Y:S01]  /*130e0*/  LOP3.LUT P1, RZ, R18, 0x4, RZ, 0xc0, !PT ;  /* 0x0000000412ff7812 */ /* 0x000fe2000782c0ff */
[----:B------:R-:W-:Y:S01]  /*130f0*/  LDSM.16.M88.4 R8, [R220] ;  /* 0x00000000dc08783b */ /* 0x000fe20000000200 */
[----:B------:R-:W-:Y:S01]  /*13100*/  P2R R17, PR, RZ, 0x20 ;  /* 0x00000020ff117803 */ /* 0x000fe20000000000 */
[----:B------:R-:W-:Y:S01]  /*13110*/  IMAD R217, R3, 0x2, R220 ;  /* 0x0000000203d97824 */ /* 0x000fe200078e02dc */
[----:B------:R-:W-:Y:S01]  /*13120*/  @!P3 ISETP.LT.OR P6, PT, R19, 0x21, !P6 ;  /* 0x000000211300b80c */ /* 0x000fe200077c1670 */
[----:B------:R-:W-:Y:S01]  /*13130*/  LDSM.16.M88.4 R44, [R221+0xa080] ;  /* 0x00a08000dd2c783b */ /* 0x000fe20000000200 */
[----:B------:R-:W-:-:S02]  /*13140*/  IADD3 R211, R219, 0x800, RZ ;  /* 0x00000800dbd37810 */ /* 0x000fc40007ffe0ff */
[C---:B------:R-:W-:Y:S01]  /*13150*/  IADD3 R210, R219.reuse, 0x1000, RZ ;  /* 0x00001000dbd27810 */ /* 0x040fe20007ffe0ff */
[----:B------:R-:W1:Y:S01]  /*13160*/  LDSM.16.M88.4 R36, [R221+0xa880] ;  /* 0x00a88000dd24783b */ /* 0x000e620000000200 */
[C---:B------:R-:W-:Y:S02]  /*13170*/  IADD3 R208, R219.reuse, 0x1800, RZ ;  /* 0x00001800dbd07810 */ /* 0x040fe40007ffe0ff */
[C---:B------:R-:W-:Y:S01]  /*13180*/  IADD3 R207, R219.reuse, 0x2000, RZ ;  /* 0x00002000dbcf7810 */ /* 0x040fe20007ffe0ff */
[----:B------:R-:W2:Y:S01]  /*13190*/  LDSM.16.M88.4 R20, [R221+0xb080] ;  /* 0x00b08000dd14783b */ /* 0x000ea20000000200 */
[C---:B------:R-:W-:Y:S02]  /*131a0*/  IADD3 R206, R219.reuse, 0x2800, RZ ;  /* 0x00002800dbce7810 */ /* 0x040fe40007ffe0ff */
[C---:B------:R-:W-:Y:S01]  /*131b0*/  IADD3 R205, R219.reuse, 0x3000, RZ ;  /* 0x00003000dbcd7810 */ /* 0x040fe20007ffe0ff */
[----:B------:R-:W-:Y:S01]  /*131c0*/  LDSM.16.M88.4 R64, [R219] ;  /* 0x00000000db40783b */ /* 0x000fe20000000200 */
[----:B------:R-:W-:-:S02]  /*131d0*/  IADD3 R204, R219, 0x3800, RZ ;  /* 0x00003800dbcc7810 */ /* 0x000fc40007ffe0ff */
[C---:B------:R-:W-:Y:S01]  /*131e0*/  IADD3 R203, R219.reuse, 0x4000, RZ ;  /* 0x00004000dbcb7810 */ /* 0x040fe20007ffe0ff */
[----:B------:R-:W3:Y:S01]  /*131f0*/  LDSM.16.M88.4 R48, [R219+0x800] ;  /* 0x00080000db30783b */ /* 0x000ee20000000200 */
[C---:B------:R-:W-:Y:S02]  /*13200*/  IADD3 R202, R219.reuse, 0x4800, RZ ;  /* 0x00004800dbca7810 */ /* 0x040fe40007ffe0ff */
[C---:B------:R-:W-:Y:S01]  /*13210*/  IADD3 R201, R219.reuse, 0x5000, RZ ;  /* 0x00005000dbc97810 */ /* 0x040fe20007ffe0ff */
[----:B------:R-:W4:Y:S01]  /*13220*/  LDSM.16.M88.4 R28, [R219+0x1000] ;  /* 0x00100000db1c783b */ /* 0x000f220000000200 */
[----:B------:R-:W-:-:S03]  /*13230*/  IADD3 R200, R219, 0x5800, RZ ;  /* 0x00005800dbc87810 */ /* 0x000fc60007ffe0ff */
[----:B------:R-:W-:Y:S01]  /*13240*/  @!PT LDS RZ, [RZ] ;  /* 0x00000000fffff984 */ /* 0x000fe20000000800 */
[----:B------:R-:W-:Y:S01]  /*13250*/  @!PT LDS RZ, [RZ] ;  /* 0x00000000fffff984 */ /* 0x000fe20000000800 */
[----:B------:R-:W-:Y:S01]  /*13260*/  @!PT LDS RZ, [RZ] ;  /* 0x00000000fffff984 */ /* 0x000fe20000000800 */
[----:B------:R5:W-:Y:S01]  /*13270*/  LDGSTS.E.BYPASS.LTC128B.128 [R226+0x4080], [R26.64], !P0 ;  /* 0x040800001ae27fae */ /* 0x000be2000c101d5a */
[----:B------:R-:W-:-:S04]  /*13280*/  LOP3.LUT P0, RZ, R33, 0x4, RZ, 0xc0, !PT ;  /* 0x0000000421ff7812 */ /* 0x000fc8000780c0ff */
[----:B------:R-:W-:Y:S02]  /*13290*/  SEL R0, R0, 0xffffffc0, !P0 ;  /* 0xffffffc000007807 */ /* 0x000fe40004000000 */
[C---:B------:R-:W-:Y:S02]  /*132a0*/  ISETP.LT.OR P0, PT, R19.reuse, 0x1, !P2 ;  /* 0x000000011300780c */ /* 0x040fe40005701670 */
[----:B------:R-:W-:Y:S01]  /*132b0*/  @!P3 ISETP.LT.OR P2, PT, R19, 0x21, !P2 ;  /* 0x000000211300b80c */ /* 0x000fe20005741670 */
[--C-:B------:R-:W-:Y:S02]  /*132c0*/  IMAD.IADD R215, R221, 0x1, R0.reuse ;  /* 0x00000001ddd77824 */ /* 0x100fe400078e0200 */
[----:B------:R-:W-:-:S08]  /*132d0*/  IMAD.IADD R209, R219, 0x1, R0 ;  /* 0x00000001dbd17824 */ /* 0x000fd000078e0200 */
[----:B------:R5:W-:Y:S01]  /*132e0*/  LDGSTS.E.BYPASS.LTC128B.128 [R226+0x5880], [R26.64+0x80], !P0 ;  /* 0x058800801ae27fae */ /* 0x000be2000c101d5a */
[C---:B------:R-:W-:Y:S01]  /*132f0*/  ISETP.LT.OR P0, PT, R19.reuse, 0x1, !P1 ;  /* 0x000000011300780c */ /* 0x040fe20004f01670 */
[----:B-1----:R-:W-:Y:S01]  /*13300*/  HMMA.16816.F32.BF16 R40, R12, R36, RZ ;  /* 0x000000240c28723c */ /* 0x002fe200000418ff */
[----:B------:R-:W-:-:S07]  /*13310*/  @!P3 ISETP.LT.OR P1, PT, R19, 0x21, !P1 ;  /* 0x000000211300b80c */ /* 0x000fce0004f21670 */
[----:B------:R-:W-:Y:S04]  /*13320*/  HMMA.16816.F32.BF16 R36, R12, R38, RZ ;  /* 0x000000260c24723c */ /* 0x000fe800000418ff */
[----:B------:R5:W-:Y:S01]  /*13330*/  LDGSTS.E.BYPASS.LTC128B.128 [R226+0x7080], [R26.64+0x100], !P0 ;  /* 0x070801001ae27fae */ /* 0x000be2000c101d5a */
[----:B------:R-:W-:-:S03]  /*13340*/  LOP3.LUT P0, RZ, R18, 0x8, RZ, 0xc0, !PT ;  /* 0x0000000812ff7812 */ /* 0x000fc6000780c0ff */
[----:B--2---:R-:W-:Y:S01]  /*13350*/  HMMA.16816.F32.BF16 R32, R12, R20, RZ ;  /* 0x000000140c20723c */ /* 0x004fe200000418ff */
[C---:B------:R-:W-:Y:S02]  /*13360*/  ISETP.LT.OR P5, PT, R19.reuse, 0x1, !P0 ;  /* 0x000000011300780c */ /* 0x040fe400047a1670 */
[----:B------:R-:W-:-:S05]  /*13370*/  @!P3 ISETP.LT.OR P0, PT, R19, 0x21, !P0 ;  /* 0x000000211300b80c */ /* 0x000fca0004701670 */
[C---:B---3--:R-:W-:Y:S06]  /*13380*/  HMMA.16816.F32.BF16 R40, R8.reuse, R48, R40 ;  /* 0x000000300828723c */ /* 0x048fec0000041828 */
[----:B------:R5:W-:Y:S01]  /*13390*/  LDGSTS.E.BYPASS.LTC128B.128 [R226+0x8880], [R26.64+0x180], !P5 ;  /* 0x088801801ae27fae */ /* 0x000be2000e901d5a */
[----:B------:R-:W-:Y:S01]  /*133a0*/  ISETP.NE.AND P5, PT, R17, RZ, PT ;  /* 0x000000ff1100720c */ /* 0x000fe20003fa5270 */
[----:B------:R-:W-:Y:S02]  /*133b0*/  HMMA.16816.F32.BF16 R36, R8, R50, R36 ;  /* 0x000000320824723c */ /* 0x000fe40000041824 */
[----:B------:R5:W-:Y:S01]  /*133c0*/  @!P3 LDGSTS.E.BYPASS.LTC128B.128 [R226+0x5080], [R24.64], !P6 ;  /* 0x0508000018e2bfae */ /* 0x000be2000f101d5a */
[----:B------:R-:W-:-:S03]  /*133d0*/  ISETP.NE.AND P6, PT, R16, RZ, PT ;  /* 0x000000ff1000720c */ /* 0x000fc60003fc5270 */
[----:B------:R5:W-:Y:S02]  /*133e0*/  @!P3 LDGSTS.E.BYPASS.LTC128B.128 [R226+0x6880], [R24.64+0x80], !P2 ;  /* 0x0688008018e2bfae */ /* 0x000be4000d101d5a */
[C---:B------:R-:W-:Y:S02]  /*133f0*/  HMMA.16816.F32.BF16 R16, R12.reuse, R44, RZ ;  /* 0x0000002c0c10723c */ /* 0x040fe400000418ff */
[----:B------:R5:W-:Y:S04]  /*13400*/  @!P3 LDGSTS.E.BYPASS.LTC128B.128 [R226+0x8080], [R24.64+0x100], !P1 ;  /* 0x0808010018e2bfae */ /* 0x000be8000c901d5a */
[----:B------:R5:W-:Y:S01]  /*13410*/  @!P3 LDGSTS.E.BYPASS.LTC128B.128 [R226+0x9880], [R24.64+0x180], !P0 ;  /* 0x0988018018e2bfae */ /* 0x000be2000c101d5a */
[----:B------:R-:W-:Y:S01]  /*13420*/  PLOP3.LUT P0, PT, PT, PT, UP0, 0x80, 0x0 ;  /* 0x000000000000781c */ /* 0x000fe20003f0f008 */
[C---:B------:R-:W-:Y:S02]  /*13430*/  HMMA.16816.F32.BF16 R44, R12.reuse, R46, RZ ;  /* 0x0000002e0c2c723c */ /* 0x040fe400000418ff */
[----:B------:R-:W-:Y:S04]  /*13440*/  LDSM.16.M88.4 R60, [R218] ;  /* 0x00000000da3c783b */ /* 0x000fe80000000200 */
[----:B------:R-:W1:Y:S02]  /*13450*/  LDSM.16.M88.4 R68, [R215+0xa080] ;  /* 0x00a08000d744783b */ /* 0x000e640000000200 */
[----:B------:R-:W-:Y:S02]  /*13460*/  HMMA.16816.F32.BF16 R12, R12, R22, RZ ;  /* 0x000000160c0c723c */ /* 0x000fe400000418ff */
[----:B------:R-:W2:Y:S04]  /*13470*/  LDSM.16.M88.4 R52, [R215+0xa880] ;  /* 0x00a88000d734783b */ /* 0x000ea80000000200 */
[----:B------:R-:W-:Y:S02]  /*13480*/  LDSM.16.M88.4 R20, [R217] ;  /* 0x00000000d914783b */ /* 0x000fe40000000200 */
[C---:B------:R-:W-:Y:S02]  /*13490*/  HMMA.16816.F32.BF16 R16, R8.reuse, R64, R16 ;  /* 0x000000400810723c */ /* 0x040fe40000041810 */
[----:B------:R-:W-:Y:S04]  /*134a0*/  LDSM.16.M88.4 R56, [R209] ;  /* 0x00000000d138783b */ /* 0x000fe80000000200 */
[----:B------:R-:W-:Y:S02]  /*134b0*/  LDSM.16.M88.4 R48, [R209+0x800] ;  /* 0x00080000d130783b */ /* 0x000fe40000000200 */
[C---:B------:R-:W-:Y:S02]  /*134c0*/  HMMA.16816.F32.BF16 R44, R8.reuse, R66, R44 ;  /* 0x00000042082c723c */ /* 0x040fe4000004182c */
[----:B-----5:R-:W3:Y:S04]  /*134d0*/  LDSM.16.M88.4 R24, [R215+0xb080] ;  /* 0x00b08000d718783b */ /* 0x020ee80000000200 */
[----:B------:R-:W-:Y:S02]  /*134e0*/  LDSM.16.M88.4 R64, [R221+0xb880] ;  /* 0x00b88000dd40783b */ /* 0x000fe40000000200 */
[C---:B----4-:R-:W-:Y:S02]  /*134f0*/  HMMA.16816.F32.BF16 R32, R8.reuse, R28, R32 ;  /* 0x0000001c0820723c */ /* 0x050fe40000041820 */
[----:B------:R-:W-:Y:S04]  /*13500*/  LDSM.16.M88.4 R72, [R219+0x4800] ;  /* 0x00480000db48783b */ /* 0x000fe80000000200 */
[----:B------:R-:W0:Y:S02]  /*13510*/  LDGDEPBAR ;  /* 0x00000000000079af */ /* 0x000e240000000000 */
[----:B------:R-:W-:Y:S02]  /*13520*/  HMMA.16816.F32.BF16 R12, R8, R30, R12 ;  /* 0x0000001e080c723c */ /* 0x000fe4000004180c */
[----:B------:R-:W4:Y:S04]  /*13530*/  LDSM.16.M88.4 R28, [R209+0x1000] ;  /* 0x00100000d11c783b */ /* 0x000f280000000200 */
[----:B------:R-:W5:Y:S02]  /*13540*/  LDSM.16.M88.4 R8, [R222+0x4000] ;  /* 0x00400000de08783b */ /* 0x000f640000000200 */
        /* <DEDUP_REMOVED lines=8> */
[----:B------:R-:W2:Y:S04]  /*135d0*/  LDSM.16.M88.4 R24, [R221+0xc880] ;  /* 0x00c88000dd18783b */ /* 0x000ea80000000200 */
[----:B------:R-:W3:Y:S03]  /*135e0*/  LDSM.16.M88.4 R12, [R220+0x4000] ;  /* 0x00400000dc0c783b */ /* 0x000ee60000000200 */
[C---:B------:R-:W-:Y:S08]  /*135f0*/  HMMA.16816.F32.BF16 R16, R20.reuse, R56, R16 ;  /* 0x000000381410723c */ /* 0x040ff00000041810 */
[C---:B------:R-:W-:Y:S01]  /*13600*/  HMMA.16816.F32.BF16 R44, R20.reuse, R58, R44 ;  /* 0x0000003a142c723c */ /* 0x040fe2000004182c */
[----:B------:R-:W-:Y:S07]  /*13610*/  LDSM.16.M88.4 R56, [R215+0xb880] ;  /* 0x00b88000d738783b */ /* 0x000fee0000000200 */
[C---:B------:R-:W-:Y:S08]  /*13620*/  HMMA.16816.F32.BF16 R40, R20.reuse, R48, R40 ;  /* 0x000000301428723c */ /* 0x040ff00000041828 */
[C---:B------:R-:W-:Y:S01]  /*13630*/  HMMA.16816.F32.BF16 R36, R20.reuse, R50, R36 ;  /* 0x000000321424723c */ /* 0x040fe20000041824 */
[----:B------:R-:W2:Y:S07]  /*13640*/  LDSM.16.M88.4 R48, [R219+0x2000] ;  /* 0x00200000db30783b */ /* 0x000eae0000000200 */
[C---:B----4-:R-:W-:Y:S08]  /*13650*/  HMMA.16816.F32.BF16 R32, R20.reuse, R28, R32 ;  /* 0x0000001c1420723c */ /* 0x050ff00000041820 */
[----:B------:R-:W-:Y:S01]  /*13660*/  HMMA.16816.F32.BF16 R60, R20, R30, R60 ;  /* 0x0000001e143c723c */ /* 0x000fe2000004183c */
[----:B------:R-:W4:Y:S04]  /*13670*/  LDSM.16.M88.4 R28, [R219+0x2800] ;  /* 0x00280000db1c783b */ /* 0x000f280000000200 */
[----:B------:R-:W3:Y:S03]  /*13680*/  LDSM.16.M88.4 R20, [R218+0x4000] ;  /* 0x00400000da14783b */ /* 0x000ee60000000200 */
        /* <DEDUP_REMOVED lines=8> */
[----:B------:R-:W2:Y:S04]  /*13710*/  LDSM.16.M88.4 R24, [R215+0xc880] ;  /* 0x00c88000d718783b */ /* 0x000ea80000000200 */
[----:B------:R-:W5:Y:S03]  /*13720*/  LDSM.16.M88.4 R8, [R217+0x4000] ;  /* 0x00400000d908783b */ /* 0x000f660000000200 */
[C---:B---3--:R-:W-:Y:S08]  /*13730*/  HMMA.16816.F32.BF16 R16, R12.reuse, R68, R16 ;  /* 0x000000440c10723c */ /* 0x048ff00000041810 */
[C---:B------:R-:W-:Y:S01]  /*13740*/  HMMA.16816.F32.BF16 R44, R12.reuse, R70, R44 ;  /* 0x000000460c2c723c */ /* 0x040fe2000004182c */
[----:B------:R-:W-:Y:S07]  /*13750*/  LDSM.16.M88.4 R68, [R221+0xd080] ;  /* 0x00d08000dd44783b */ /* 0x000fee0000000200 */
[C---:B------:R-:W-:Y:S08]  /*13760*/  HMMA.16816.F32.BF16 R40, R12.reuse, R48, R40 ;  /* 0x000000300c28723c */ /* 0x040ff00000041828 */
[C---:B------:R-:W-:Y:S01]  /*13770*/  HMMA.16816.F32.BF16 R36, R12.reuse, R50, R36 ;  /* 0x000000320c24723c */ /* 0x040fe20000041824 */
[----:B------:R-:W-:Y:S07]  /*13780*/  LDSM.16.M88.4 R48, [R222+0x8000] ;  /* 0x00800000de30783b */ /* 0x000fee0000000200 */
[C---:B----4-:R-:W-:Y:S08]  /*13790*/  HMMA.16816.F32.BF16 R32, R12.reuse, R28, R32 ;  /* 0x0000001c0c20723c */ /* 0x050ff00000041820 */
[----:B------:R-:W-:Y:S01]  /*137a0*/  HMMA.16816.F32.BF16 R60, R12, R30, R60 ;  /* 0x0000001e0c3c723c */ /* 0x000fe2000004183c */
[----:B------:R-:W3:Y:S04]  /*137b0*/  LDSM.16.M88.4 R28, [R209+0x2000] ;  /* 0x00200000d11c783b */ /* 0x000ee80000000200 */
[----:B------:R-:W4:Y:S03]  /*137c0*/  LDSM.16.M88.4 R12, [R209+0x2800] ;  /* 0x00280000d10c783b */ /* 0x000f260000000200 */
[C---:B------:R-:W-:Y:S08]  /*137d0*/  HMMA.16816.F32.BF16 R16, R20.reuse, R56, R16 ;  /* 0x000000381410723c */ /* 0x040ff00000041810 */
[C---:B------:R-:W-:Y:S01]  /*137e0*/  HMMA.16816.F32.BF16 R44, R20.reuse, R58, R44 ;  /* 0x0000003a142c723c */ /* 0x040fe2000004182c */
[----:B------:R-:W3:Y:S07]  /*137f0*/  LDSM.16.M88.4 R56, [R221+0xd880] ;  /* 0x00d88000dd38783b */ /* 0x000eee0000000200 */
[C---:B-1----:R-:W-:Y:S08]  /*13800*/  HMMA.16816.F32.BF16 R40, R20.reuse, R52, R40 ;  /* 0x000000341428723c */ /* 0x042ff00000041828 */
[C---:B------:R-:W-:Y:S01]  /*13810*/  HMMA.16816.F32.BF16 R36, R20.reuse, R54, R36 ;  /* 0x000000361424723c */ /* 0x040fe20000041824 */
[----:B------:R-:W1:Y:S07]  /*13820*/  LDSM.16.M88.4 R52, [R221+0xe080] ;  /* 0x00e08000dd34783b */ /* 0x000e6e0000000200 */
[C---:B--2---:R-:W-:Y:S08]  /*13830*/  HMMA.16816.F32.BF16 R32, R20.reuse, R24, R32 ;  /* 0x000000181420723c */ /* 0x044ff00000041820 */
[----:B------:R-:W-:Y:S01]  /*13840*/  HMMA.16816.F32.BF16 R60, R20, R26, R60 ;  /* 0x0000001a143c723c */ /* 0x000fe2000004183c */
[----:B------:R-:W-:Y:S04]  /*13850*/  LDSM.16.M88.4 R24, [R220+0x8000] ;  /* 0x00800000dc18783b */ /* 0x000fe80000000200 */
[----:B------:R-:W2:Y:S03]  /*13860*/  LDSM.16.M88.4 R20, [R219+0x3000] ;  /* 0x00300000db14783b */ /* 0x000ea60000000200 */
[C---:B-----5:R-:W-:Y:S08]  /*13870*/  HMMA.16816.F32.BF16 R16, R8.reuse, R64, R16 ;  /* 0x000000400810723c */ /* 0x060ff00000041810 */
[C---:B------:R-:W-:Y:S01]  /*13880*/  HMMA.16816.F32.BF16 R44, R8.reuse, R66, R44 ;  /* 0x00000042082c723c */ /* 0x040fe2000004182c */
[----:B------:R-:W5:Y:S07]  /*13890*/  LDSM.16.M88.4 R64, [R219+0x3800] ;  /* 0x00380000db40783b */ /* 0x000f6e0000000200 */
[C---:B---3--:R-:W-:Y:S08]  /*138a0*/  HMMA.16816.F32.BF16 R40, R8.reuse, R28, R40 ;  /* 0x0000001c0828723c */ /* 0x048ff00000041828 */
[C---:B------:R-:W-:Y:S01]  /*138b0*/  HMMA.16816.F32.BF16 R36, R8.reuse, R30, R36 ;  /* 0x0000001e0824723c */ /* 0x040fe20000041824 */
[----:B------:R-:W3:Y:S07]  /*138c0*/  LDSM.16.M88.4 R28, [R219+0x4000] ;  /* 0x00400000db1c783b */ /* 0x000eee0000000200 */
[C---:B----4-:R-:W-:Y:S08]  /*138d0*/  HMMA.16816.F32.BF16 R32, R8.reuse, R12, R32 ;  /* 0x0000000c0820723c */ /* 0x050ff00000041820 */
[----:B------:R-:W-:Y:S01]  /*138e0*/  HMMA.16816.F32.BF16 R60, R8, R14, R60 ;  /* 0x0000000e083c723c */ /* 0x000fe2000004183c */
[----:B------:R-:W-:Y:S04]  /*138f0*/  LDSM.16.M88.4 R8, [R218+0x8000] ;  /* 0x00800000da08783b */ /* 0x000fe80000000200 */
[----:B------:R-:W4:Y:S03]  /*13900*/  LDSM.16.M88.4 R12, [R215+0xd080] ;  /* 0x00d08000d70c783b */ /* 0x000f260000000200 */
[C---:B------:R-:W-:Y:S08]  /*13910*/  HMMA.16816.F32.BF16 R16, R48.reuse, R68, R16 ;  /* 0x000000443010723c */ /* 0x040ff00000041810 */
[C---:B------:R-:W-:Y:S01]  /*13920*/  HMMA.16816.F32.BF16 R44, R48.reuse, R70, R44 ;  /* 0x00000046302c723c */ /* 0x040fe2000004182c */
[----:B------:R-:W-:Y:S07]  /*13930*/  LDSM.16.M88.4 R68, [R221+0xf880] ;  /* 0x00f88000dd44783b */ /* 0x000fee0000000200 */
[C---:B------:R-:W-:Y:S08]  /*13940*/  HMMA.16816.F32.BF16 R40, R48.reuse, R56, R40 ;  /* 0x000000383028723c */ /* 0x040ff00000041828 */
[C---:B------:R-:W-:Y:S01]  /*13950*/  HMMA.16816.F32.BF16 R36, R48.reuse, R58, R36 ;  /* 0x0000003a3024723c */ /* 0x040fe20000041824 */
[----:B------:R-:W3:Y:S07]  /*13960*/  LDSM.16.M88.4 R56, [R215+0xd880] ;  /* 0x00d88000d738783b */ /* 0x000eee0000000200 */
[C---:B-1----:R-:W-:Y:S08]  /*13970*/  HMMA.16816.F32.BF16 R32, R48.reuse, R52, R32 ;  /* 0x000000343020723c */ /* 0x042ff00000041820 */
[----:B------:R-:W-:Y:S01]  /*13980*/  HMMA.16816.F32.BF16 R60, R48, R54, R60 ;  /* 0x00000036303c723c */ /* 0x000fe2000004183c */
[----:B------:R-:W1:Y:S04]  /*13990*/  LDSM.16.M88.4 R52, [R215+0xe080] ;  /* 0x00e08000d734783b */ /* 0x000e680000000200 */
[----:B------:R-:W-:Y:S03]  /*139a0*/  LDSM.16.M88.4 R48, [R209+0x3000] ;  /* 0x00300000d130783b */ /* 0x000fe60000000200 */
[C---:B--2---:R-:W-:Y:S08]  /*139b0*/  HMMA.16816.F32.BF16 R16, R24.reuse, R20, R16 ;  /* 0x000000141810723c */ /* 0x044ff00000041810 */
[C---:B------:R-:W-:Y:S01]  /*139c0*/  HMMA.16816.F32.BF16 R44, R24.reuse, R22, R44 ;  /* 0x00000016182c723c */ /* 0x040fe2000004182c */
[----:B------:R-:W2:Y:S07]  /*139d0*/  LDSM.16.M88.4 R20, [R217+0x8000] ;  /* 0x00800000d914783b */ /* 0x000eae0000000200 */
[C---:B-----5:R-:W-:Y:S08]  /*139e0*/  HMMA.16816.F32.BF16 R40, R24.reuse, R64, R40 ;  /* 0x000000401828723c */ /* 0x060ff00000041828 */
[C---:B------:R-:W-:Y:S01]  /*139f0*/  HMMA.16816.F32.BF16 R36, R24.reuse, R66, R36 ;  /* 0x000000421824723c */ /* 0x040fe20000041824 */
[----:B------:R-:W-:Y:S07]  /*13a00*/  LDSM.16.M88.4 R64, [R222+0xc000] ;  /* 0x00c00000de40783b */ /* 0x000fee0000000200 */
[C---:B---3--:R-:W-:Y:S08]  /*13a10*/  HMMA.16816.F32.BF16 R32, R24.reuse, R28, R32 ;  /* 0x0000001c1820723c */ /* 0x048ff00000041820 */
[----:B------:R-:W-:Y:S01]  /*13a20*/  HMMA.16816.F32.BF16 R60, R24, R30, R60 ;  /* 0x0000001e183c723c */ /* 0x000fe2000004183c */
[----:B------:R-:W3:Y:S04]  /*13a30*/  LDSM.16.M88.4 R28, [R209+0x3800] ;  /* 0x00380000d11c783b */ /* 0x000ee80000000200 */
[----:B------:R-:W5:Y:S03]  /*13a40*/  LDSM.16.M88.4 R24, [R209+0x4000] ;  /* 0x00400000d118783b */ /* 0x000f660000000200 */
[C---:B----4-:R-:W-:Y:S08]  /*13a50*/  HMMA.16816.F32.BF16 R16, R8.reuse, R12, R16 ;  /* 0x0000000c0810723c */ /* 0x050ff00000041810 */
[C---:B------:R-:W-:Y:S01]  /*13a60*/  HMMA.16816.F32.BF16 R44, R8.reuse, R14, R44 ;  /* 0x0000000e082c723c */ /* 0x040fe2000004182c */
[----:B------:R-:W4:Y:S07]  /*13a70*/  LDSM.16.M88.4 R12, [R221+0xe880] ;  /* 0x00e88000dd0c783b */ /* 0x000f2e0000000200 */
[C---:B------:R-:W-:Y:S08]  /*13a80*/  HMMA.16816.F32.BF16 R40, R8.reuse, R56, R40 ;  /* 0x000000380828723c */ /* 0x040ff00000041828 */
[C---:B------:R-:W-:Y:S01]  /*13a90*/  HMMA.16816.F32.BF16 R36, R8.reuse, R58, R36 ;  /* 0x0000003a0824723c */ /* 0x040fe20000041824 */
[----:B------:R-:W-:Y:S07]  /*13aa0*/  LDSM.16.M88.4 R56, [R220+0xc000] ;  /* 0x00c00000dc38783b */ /* 0x000fee0000000200 */
[C---:B-1----:R-:W-:Y:S08]  /*13ab0*/  HMMA.16816.F32.BF16 R32, R8.reuse, R52, R32 ;  /* 0x000000340820723c */ /* 0x042ff00000041820 */
[----:B------:R-:W-:Y:S01]  /*13ac0*/  HMMA.16816.F32.BF16 R60, R8, R54, R60 ;  /* 0x00000036083c723c */ /* 0x000fe2000004183c */
[----:B------:R-:W1:Y:S04]  /*13ad0*/  LDSM.16.M88.4 R8, [R221+0xf080] ;  /* 0x00f08000dd08783b */ /* 0x000e680000000200 */
[----:B------:R-:W1:Y:S03]  /*13ae0*/  LDSM.16.M88.4 R52, [R219+0x5000] ;  /* 0x00500000db34783b */ /* 0x000e660000000200 */
[C---:B--2---:R-:W-:Y:S08]  /*13af0*/  HMMA.16816.F32.BF16 R16, R20.reuse, R48, R16 ;  /* 0x000000301410723c */ /* 0x044ff00000041810 */
[C---:B------:R-:W-:Y:S01]  /*13b00*/  HMMA.16816.F32.BF16 R44, R20.reuse, R50, R44 ;  /* 0x00000032142c723c */ /* 0x040fe2000004182c */
[----:B------:R-:W2:Y:S07]  /*13b10*/  LDSM.16.M88.4 R48, [R219+0x5800] ;  /* 0x00580000db30783b */ /* 0x000eae0000000200 */
[C---:B---3--:R-:W-:Y:S08]  /*13b20*/  HMMA.16816.F32.BF16 R40, R20.reuse, R28, R40 ;  /* 0x0000001c1428723c */ /* 0x048ff00000041828 */
[C---:B------:R-:W-:Y:S01]  /*13b30*/  HMMA.16816.F32.BF16 R36, R20.reuse, R30, R36 ;  /* 0x0000001e1424723c */ /* 0x040fe20000041824 */
[----:B------:R-:W-:Y:S07]  /*13b40*/  LDSM.16.M88.4 R28, [R218+0xc000] ;  /* 0x00c00000da1c783b */ /* 0x000fee0000000200 */
[C---:B-----5:R-:W-:Y:S08]  /*13b50*/  HMMA.16816.F32.BF16 R32, R20.reuse, R24, R32 ;  /* 0x000000181420723c */ /* 0x060ff00000041820 */
[----:B------:R-:W-:Y:S01]  /*13b60*/  HMMA.16816.F32.BF16 R60, R20, R26, R60 ;  /* 0x0000001a143c723c */ /* 0x000fe2000004183c */
[----:B------:R-:W3:Y:S04]  /*13b70*/  LDSM.16.M88.4 R24, [R215+0xe880] ;  /* 0x00e88000d718783b */ /* 0x000ee80000000200 */
[----:B------:R-:W5:Y:S03]  /*13b80*/  LDSM.16.M88.4 R20, [R215+0xf080] ;  /* 0x00f08000d714783b */ /* 0x000f660000000200 */
[C---:B----4-:R-:W-:Y:S08]  /*13b90*/  HMMA.16816.F32.BF16 R16, R64.reuse, R12, R16 ;  /* 0x0000000c4010723c */ /* 0x050ff00000041810 */
[C---:B------:R-:W-:Y:S01]  /*13ba0*/  HMMA.16816.F32.BF16 R44, R64.reuse, R14, R44 ;  /* 0x0000000e402c723c */ /* 0x040fe2000004182c */
[----:B------:R-:W-:Y:S07]  /*13bb0*/  LDSM.16.M88.4 R12, [R217+0xc000] ;  /* 0x00c00000d90c783b */ /* 0x000fee0000000200 */
[C---:B-1----:R-:W-:Y:S08]  /*13bc0*/  HMMA.16816.F32.BF16 R40, R64.reuse, R8, R40 ;  /* 0x000000084028723c */ /* 0x042ff00000041828 */
[C---:B------:R-:W-:Y:S01]  /*13bd0*/  HMMA.16816.F32.BF16 R36, R64.reuse, R10, R36 ;  /* 0x0000000a4024723c */ /* 0x040fe20000041824 */
[----:B------:R-:W-:Y:S07]  /*13be0*/  LDSM.16.M88.4 R8, [R209+0x4800] ;  /* 0x00480000d108783b */ /* 0x000fee0000000200 */
[C---:B------:R-:W-:Y:S08]  /*13bf0*/  HMMA.16816.F32.BF16 R32, R64.reuse, R68, R32 ;  /* 0x000000444020723c */ /* 0x040ff00000041820 */
[----:B------:R-:W-:Y:S01]  /*13c00*/  HMMA.16816.F32.BF16 R60, R64, R70, R60 ;  /* 0x00000046403c723c */ /* 0x000fe2000004183c */
[----:B------:R-:W1:Y:S07]  /*13c10*/  LDSM.16.M88.4 R64, [R215+0xf880] ;  /* 0x00f88000d740783b */ /* 0x000e6e0000000200 */
[C---:B------:R-:W-:Y:S08]  /*13c20*/  HMMA.16816.F32.BF16 R16, R56.reuse, R72, R16 ;  /* 0x000000483810723c */ /* 0x040ff00000041810 */
[C---:B------:R-:W-:Y:S08]  /*13c30*/  HMMA.16816.F32.BF16 R44, R56.reuse, R74, R44 ;  /* 0x0000004a382c723c */ /* 0x040ff0000004182c */
[C---:B------:R-:W-:Y:S08]  /*13c40*/  HMMA.16816.F32.BF16 R40, R56.reuse, R52, R40 ;  /* 0x000000343828723c */ /* 0x040ff00000041828 */
[C---:B------:R-:W-:Y:S01]  /*13c50*/  HMMA.16816.F32.BF16 R52, R56.reuse, R54, R36 ;  /* 0x000000363834723c */ /* 0x040fe20000041824 */
[----:B------:R-:W4:Y:S07]  /*13c60*/  LDSM.16.M88.4 R36, [R209+0x5000] ;  /* 0x00500000d124783b */ /* 0x000f2e0000000200 */
[C---:B--2---:R-:W-:Y:S08]  /*13c70*/  HMMA.16816.F32.BF16 R32, R56.reuse, R48, R32 ;  /* 0x000000303820723c */ /* 0x044ff00000041820 */
[----:B------:R-:W-:Y:S08]  /*13c80*/  HMMA.16816.F32.BF16 R60, R56, R50, R60 ;  /* 0x00000032383c723c */ /* 0x000ff0000004183c */
[C---:B---3--:R-:W-:Y:S08]  /*13c90*/  HMMA.16816.F32.BF16 R16, R28.reuse, R24, R16 ;  /* 0x000000181c10723c */ /* 0x048ff00000041810 */
[----:B------:R-:W-:Y:S01]  /*13ca0*/  HMMA.16816.F32.BF16 R44, R28, R26, R44 ;  /* 0x0000001a1c2c723c */ /* 0x000fe2000004182c */
[----:B------:R-:W2:Y:S01]  /*13cb0*/  LDSM.16.M88.4 R24, [R209+0x5800] ;  /* 0x00580000d118783b */ /* 0x000ea20000000200 */
[----:B------:R-:W-:-:S06]  /*13cc0*/  DEPBAR.LE SB0, 0x0 ;  /* 0x000080000000791a */ /* 0x000fcc0000000000 */
[C---:B-----5:R-:W-:Y:S08]  /*13cd0*/  HMMA.16816.F32.BF16 R40, R28.reuse, R20, R40 ;  /* 0x000000141c28723c */ /* 0x060ff00000041828 */
[C---:B------:R-:W-:Y:S08]  /*13ce0*/  HMMA.16816.F32.BF16 R52, R28.reuse, R22, R52 ;  /* 0x000000161c34723c */ /* 0x040ff00000041834 */
[C---:B-1----:R-:W-:Y:S08]  /*13cf0*/  HMMA.16816.F32.BF16 R32, R28.reuse, R64, R32 ;  /* 0x000000401c20723c */ /* 0x042ff00000041820 */
[----:B------:R-:W-:Y:S08]  /*13d00*/  HMMA.16816.F32.BF16 R60, R28, R66, R60 ;  /* 0x000000421c3c723c */ /* 0x000ff0000004183c */
[C---:B------:R-:W-:Y:S08]  /*13d10*/  HMMA.16816.F32.BF16 R16, R12.reuse, R8, R16 ;  /* 0x000000080c10723c */ /* 0x040ff00000041810 */
[C---:B------:R-:W-:Y:S08]  /*13d20*/  HMMA.16816.F32.BF16 R44, R12.reuse, R10, R44 ;  /* 0x0000000a0c2c723c */ /* 0x040ff0000004182c */
[C---:B----4-:R-:W-:Y:S08]  /*13d30*/  HMMA.16816.F32.BF16 R40, R12.reuse, R36, R40 ;  /* 0x000000240c28723c */ /* 0x050ff00000041828 */
[----:B------:R-:W-:Y:S01]  /*13d40*/  HMMA.16816.F32.BF16 R52, R12, R38, R52 ;  /* 0x000000260c34723c */ /* 0x000fe20000041834 */
[----:B------:R-:W-:-:S02]  /*13d50*/  FMUL.FTZ R0, R16, c[0x0][0x320] ;  /* 0x0000c80010007a20 */ /* 0x000fc40000410000 */
[----:B------:R-:W-:Y:S02]  /*13d60*/  FMUL.FTZ R9, R17, c[0x0][0x320] ;  /* 0x0000c80011097a20 */ /* 0x000fe40000410000 */
[----:B------:R-:W-:Y:S02]  /*13d70*/  FMUL.FTZ R8, R18, c[0x0][0x320] ;  /* 0x0000c80012087a20 */ /* 0x000fe40000410000 */
[----:B------:R-:W-:Y:S01]  /*13d80*/  FMUL.FTZ R10, R19, c[0x0][0x320] ;  /* 0x0000c800130a7a20 */ /* 0x000fe20000410000 */
[C---:B--2---:R-:W-:Y:S01]  /*13d90*/  HMMA.16816.F32.BF16 R32, R12.reuse, R24, R32 ;  /* 0x000000180c20723c */ /* 0x044fe20000041820 */
[----:B------:R-:W-:Y:S01]  /*13da0*/  FMUL.FTZ R11, R44, c[0x0][0x320] ;  /* 0x0000c8002c0b7a20 */ /* 0x000fe20000410000 */
[----:B------:R-:W1:Y:S06]  /*13db0*/  MUFU.TANH R0, R0 ;  /* 0x0000000000007308 */ /* 0x000e6c0000002400 */
[----:B------:R-:W-:Y:S02]  /*13dc0*/  HMMA.16816.F32.BF16 R60, R12, R26, R60 ;  /* 0x0000001a0c3c723c */ /* 0x000fe4000004183c */
[----:B------:R-:W2:Y:S05]  /*13dd0*/  MUFU.TANH R9, R9 ;  /* 0x0000000900097308 */ /* 0x000eaa0000002400 */
[----:B------:R-:W-:-:S03]  /*13de0*/  FMUL.FTZ R12, R45, c[0x0][0x320] ;  /* 0x0000c8002d0c7a20 */ /* 0x000fc60000410000 */
[----:B------:R-:W3:Y:S08]  /*13df0*/  MUFU.TANH R8, R8 ;  /* 0x0000000800087308 */ /* 0x000ef00000002400 */
[----:B------:R-:W4:Y:S08]  /*13e00*/  MUFU.TANH R10, R10 ;  /* 0x0000000a000a7308 */ /* 0x000f300000002400 */
[----:B------:R-:W1:Y:S08]  /*13e10*/  MUFU.TANH R11, R11 ;  /* 0x0000000b000b7308 */ /* 0x000e700000002400 */
[----:B------:R-:W1:Y:S01]  /*13e20*/  MUFU.TANH R12, R12 ;  /* 0x0000000c000c7308 */ /* 0x000e620000002400 */
[----:B------:R-:W-:Y:S06]  /*13e30*/  BAR.SYNC.DEFER_BLOCKING 0x0 ;  /* 0x0000000000007b1d */ /* 0x000fec0000010000 */
[----:B------:R-:W-:Y:S05]  /*13e40*/  @!P0 BRA `(.L_x_1501) ;  /* 0x000001f000008947 */ /* 0x000fea0003800000 */
[----:B--234-:R-:W-:Y:S01]  /*13e50*/  IADD3 R13, -R196, 0x30, RZ ;  /* 0x00000030c40d7810 */ /* 0x01cfe20007ffe1ff */
[----:B------:R-:W-:Y:S01]  /*13e60*/  UIADD3 UR5, UR13, -0x2, URZ ;  /* 0xfffffffe0d057890 */ /* 0x000fe2000fffe03f */
[----:B------:R-:W-:-:S02]  /*13e70*/  IMAD.U32 R17, RZ, RZ, UR8 ;  /* 0x00000008ff117e24 */ /* 0x000fc4000f8e00ff */
[----:B------:R-:W-:Y:S01]  /*13e80*/  ISETP.GE.AND P0, PT, R13, 0x21, PT ;  /* 0x000000210d00780c */ /* 0x000fe20003f06270 */
[----:B------:R-:W-:Y:S01]  /*13e90*/  USHF.R.S32.HI UR4, URZ, 0x1f, UR5 ;  /* 0x0000001f3f047899 */ /* 0x000fe20008011405 */
[----:B------:R-:W-:Y:S01]  /*13ea0*/  IMAD.U32 R15, RZ, RZ, UR7 ;  /* 0x00000007ff0f7e24 */ /* 0x000fe2000f8e00ff */
[----:B------:R-:W-:Y:S02]  /*13eb0*/  UIMAD UR9, UR9, UR5, URZ ;  /* 0x00000005090972a4 */ /* 0x000fe4000f8e023f */
        /* <DEDUP_REMOVED lines=24> */
.L_x_1501:
[----:B--234-:R-:W-:Y:S01]  /*14040*/  LOP3.LUT R18, R6, 0xffffffe0, RZ, 0xc0, !PT ;  /* 0xffffffe006127812 */ /* 0x01cfe200078ec0ff */
[----:B------:R-:W-:Y:S01]  /*14050*/  FMUL.FTZ R21, R40, c[0x0][0x320] ;  /* 0x0000c80028157a20 */ /* 0x000fe20000410000 */
[----:B------:R-:W-:Y:S01]  /*14060*/  SHF.R.S32.HI R16, RZ, 0x1f, R7 ;  /* 0x0000001fff107819 */ /* 0x000fe20000011407 */
[----:B------:R-:W-:Y:S01]  /*14070*/  FMUL.FTZ R15, R41, c[0x0][0x320] ;  /* 0x0000c800290f7a20 */ /* 0x000fe20000410000 */
[----:B------:R-:W-:Y:S01]  /*14080*/  LEA.HI R6, R4, R97, RZ, 0x2 ;  /* 0x0000006104067211 */ /* 0x000fe200078f10ff */
[----:B------:R-:W-:Y:S01]  /*14090*/  FMUL.FTZ R14, R52, c[0x0][0x320] ;  /* 0x0000c800340e7a20 */ /* 0x000fe20000410000 */
[----:B------:R-:W-:Y:S01]  /*140a0*/  LEA.HI R4, R16, R7, RZ, 0x3 ;  /* 0x0000000710047211 */ /* 0x000fe200078f18ff */
[----:B------:R-:W-:Y:S01]  /*140b0*/  IMAD.IADD R16, R97, 0x1, -R18 ;  /* 0x0000000161107824 */ /* 0x000fe200078e0a12 */
[----:B------:R-:W-:Y:S01]  /*140c0*/  LOP3.LUT R6, R6, 0xfffffffc, RZ, 0xc0, !PT ;  /* 0xfffffffc06067812 */ /* 0x000fe200078ec0ff */
[----:B------:R-:W2:Y:S01]  /*140d0*/  MUFU.TANH R21, R21 ;  /* 0x0000001500157308 */ /* 0x000ea20000002400 */
[----:B------:R-:W-:Y:S01]  /*140e0*/  LOP3.LUT R4, R4, 0xffffff8, RZ, 0xc0, !PT ;  /* 0x0ffffff804047812 */ /* 0x000fe200078ec0ff */
[----:B------:R-:W-:Y:S01]  /*140f0*/  FMUL.FTZ R13, R53, c[0x0][0x320] ;  /* 0x0000c800350d7a20 */ /* 0x000fe20000410000 */
[----:B------:R-:W-:Y:S01]  /*14100*/  SHF.R.S32.HI R17, RZ, 0x1f, R16 ;  /* 0x0000001fff117819 */ /* 0x000fe20000011410 */
[----:B------:R-:W-:Y:S01]  /*14110*/  IMAD.IADD R97, R97, 0x1, -R6 ;  /* 0x0000000161617824 */ /* 0x000fe200078e0a06 */
[----:B------:R-:W-:Y:S01]  /*14120*/  PLOP3.LUT P1, PT, PT, PT, UP2, 0x80, 0x0 ;  /* 0x000000000000781c */ /* 0x000fe20003f2f028 */
[----:B------:R-:W-:Y:S01]  /*14130*/  IMAD.IADD R4, R7, 0x1, -R4 ;  /* 0x0000000107047824 */ /* 0x000fe200078e0a04 */
[----:B------:R-:W-:Y:S01]  /*14140*/  LEA.HI R7, R17, R16, RZ, 0x2 ;  /* 0x0000001011077211 */ /* 0x000fe200078f10ff */
[----:B------:R-:W3:Y:S01]  /*14150*/  MUFU.TANH R15, R15 ;  /* 0x0000000f000f7308 */ /* 0x000ee20000002400 */
[----:B------:R-:W-:Y:S01]  /*14160*/  LEA.HI R6, R97, R97, RZ, 0x1 ;  /* 0x0000006161067211 */ /* 0x000fe200078f08ff */
[----:B------:R-:W-:Y:S01]  /*14170*/  FMUL.FTZ R32, R32, c[0x0][0x320] ;  /* 0x0000c80020207a20 */ /* 0x000fe20000410000 */
[----:B------:R-:W-:Y:S01]  /*14180*/  LEA.HI.SX32 R17, R7, UR18, 0x1e ;  /* 0x0000001207117c11 */ /* 0x000fe2000f8ff2ff */
[----:B------:R-:W-:Y:S01]  /*14190*/  FMUL.FTZ R33, R33, c[0x0][0x320] ;  /* 0x0000c80021217a20 */ /* 0x000fe20000410000 */
[----:B------:R-:W-:Y:S01]  /*141a0*/  LOP3.LUT R6, R6, 0x1ffffffe, RZ, 0xc0, !PT ;  /* 0x1ffffffe06067812 */ /* 0x000fe200078ec0ff */
[----:B------:R-:W-:Y:S01]  /*141b0*/  FMUL.FTZ R60, R60, c[0x0][0x320] ;  /* 0x0000c8003c3c7a20 */ /* 0x000fe20000410000 */
[----:B------:R-:W-:Y:S01]  /*141c0*/  PLOP3.LUT P0, PT, PT, PT, UP2, 0x80, 0x0 ;  /* 0x000000000000781c */ /* 0x000fe20003f0f028 */
[----:B------:R-:W-:Y:S01]  /*141d0*/  IMAD R4, R4, 0x10, R17 ;  /* 0x0000001004047824 */ /* 0x000fe200078e0211 */
[----:B------:R-:W-:Y:S01]  /*141e0*/  LOP3.LUT R7, R7, 0x7ffffffc, RZ, 0xc0, !PT ;  /* 0x7ffffffc07077812 */ /* 0x000fe200078ec0ff */
[----:B------:R-:W-:Y:S01]  /*141f0*/  IMAD.IADD R197, R97, 0x1, -R6 ;  /* 0x0000000161c57824 */ /* 0x000fe200078e0a06 */
[----:B------:R-:W4:Y:S01]  /*14200*/  MUFU.TANH R14, R14 ;  /* 0x0000000e000e7308 */ /* 0x000f220000002400 */
[----:B------:R-:W-:Y:S01]  /*14210*/  FMUL.FTZ R61, R61, c[0x0][0x320] ;  /* 0x0000c8003d3d7a20 */ /* 0x000fe20000410000 */
[----:B------:R-:W-:Y:S01]  /*14220*/  @UP2 USHF.L.U32 UR17, UR17, 0x7, URZ ;  /* 0x0000000711112899 */ /* 0x000fe2000800063f */
[----:B------:R-:W-:Y:S01]  /*14230*/  IMAD R197, R197, 0x8, R4 ;  /* 0x00000008c5c57824 */ /* 0x000fe200078e0204 */
[----:B------:R-:W-:Y:S01]  /*14240*/  ULDC.64 UR4, c[0x0][0x2c8] ;  /* 0x0000b20000047ab9 */ /* 0x000fe20000000a00 */
[----:B------:R-:W-:Y:S01]  /*14250*/  IMAD.IADD R198, R16, 0x1, -R7 ;  /* 0x0000000110c67824 */ /* 0x000fe200078e0a07 */
[----:B------:R-:W-:Y:S01]  /*14260*/  UIADD3 UR13, UR13, -0x2, URZ ;  /* 0xfffffffe0d0d7890 */ /* 0x000fe2000fffe03f */
[----:B------:R-:W-:Y:S01]  /*14270*/  @P1 IMAD.HI.U32 R17, R197, c[0x0][0x2c8], RZ ;  /* 0x0000b200c5111a27 */ /* 0x000fe200078e00ff */
[----:B------:R-:W5:Y:S01]  /*14280*/  MUFU.TANH R13, R13 ;  /* 0x0000000d000d7308 */ /* 0x000f620000002400 */
[----:B------:R-:W0:Y:S02]  /*14290*/  LDGDEPBAR ;  /* 0x00000000000079af */ /* 0x000e240000000000 */
[----:B------:R-:W-:Y:S01]  /*142a0*/  IMAD.MOV.U32 R22, RZ, RZ, R197 ;  /* 0x000000ffff167224 */ /* 0x000fe200078e00c5 */
[----:B------:R-:W-:Y:S01]  /*142b0*/  @P0 SHF.R.U32.HI R22, RZ, c[0x0][0x2cc], R17 ;  /* 0x0000b300ff160a19 */ /* 0x000fe20000011611 */
[----:B------:R-:W-:-:S02]  /*142c0*/  IMAD.U32 R7, RZ, RZ, UR11 ;  /* 0x0000000bff077e24 */ /* 0x000fc4000f8e00ff */
[----:B------:R-:W-:Y:S01]  /*142d0*/  IMAD.SHL.U32 R198, R198, 0x2, RZ ;  /* 0x00000002c6c67824 */ /* 0x000fe200078e00ff */
[----:B------:R-:W1:Y:S01]  /*142e0*/  MUFU.TANH R237, R32 ;  /* 0x0000002000ed7308 */ /* 0x000e620000002400 */
[----:B------:R-:W1:Y:S01]  /*142f0*/  SHFL.IDX PT, R18, R22, RZ, 0x1c1f ;  /* 0x001c1fff16127589 */ /* 0x000e6200000e0000 */
[----:B------:R-:W-:Y:S02]  /*14300*/  FMUL.FTZ R25, R46, c[0x0][0x320] ;  /* 0x0000c8002e197a20 */ /* 0x000fe40000410000 */
[C---:B------:R-:W-:Y:S01]  /*14310*/  IADD3 R7, -R198.reuse, 0x1, R7 ;  /* 0x00000001c6077810 */ /* 0x040fe20007ffe107 */
[----:B------:R-:W2:Y:S01]  /*14320*/  SHFL.IDX PT, R20, R22, 0x1, 0x1c1f ;  /* 0x003c1f0016147f89 */ /* 0x000ea200000e0000 */
[----:B------:R-:W-:Y:S02]  /*14330*/  FMUL.FTZ R47, R47, c[0x0][0x320] ;  /* 0x0000c8002f2f7a20 */ /* 0x000fe40000410000 */
[----:B------:R-:W-:Y:S01]  /*14340*/  IADD3 R23, R7, -UR22, RZ ;  /* 0x8000001607177c10 */ /* 0x000fe2000fffe0ff */
[----:B------:R-:W1:Y:S01]  /*14350*/  MUFU.TANH R199, R33 ;  /* 0x0000002100c77308 */ /* 0x000e620000002400 */
[----:B------:R-:W-:Y:S01]  /*14360*/  IADD3 R7, -R198, UR11, RZ ;  /* 0x0000000bc6077c10 */ /* 0x000fe2000fffe1ff */
[----:B------:R-:W-:Y:S01]  /*14370*/  FMUL.FTZ R6, R42, c[0x0][0x320] ;  /* 0x0000c8002a067a20 */ /* 0x000fe20000410000 */
[----:B------:R-:W-:Y:S01]  /*14380*/  UIMAD.WIDE.U32 UR10, UR17, UR4, URZ ;  /* 0x00000004110a72a5 */ /* 0x000fe2000f8e003f */
[----:B------:R-:W-:-:S02]  /*14390*/  FMUL.FTZ R4, R43, c[0x0][0x320] ;  /* 0x0000c8002b047a20 */ /* 0x000fc40000410000 */
[----:B------:R-:W-:Y:S02]  /*143a0*/  FMUL.FTZ R19, R54, c[0x0][0x320] ;  /* 0x0000c80036137a20 */ /* 0x000fe40000410000 */
[----:B------:R-:W3:Y:S01]  /*143b0*/  MUFU.TANH R227, R60 ;  /* 0x0000003c00e37308 */ /* 0x000ee20000002400 */
[----:B------:R-:W-:Y:S01]  /*143c0*/  FMUL.FTZ R17, R55, c[0x0][0x320] ;  /* 0x0000c80037117a20 */ /* 0x000fe20000410000 */
[----:B------:R-:W-:Y:S01]  /*143d0*/  @UP2 UMOV UR9, UR11 ;  /* 0x0000000b00092c82 */ /* 0x000fe20008000000 */
[----:B------:R-:W-:Y:S01]  /*143e0*/  FMUL.FTZ R34, R34, c[0x0][0x320] ;  /* 0x0000c80022227a20 */ /* 0x000fe20000410000 */
[----:B------:R-:W-:Y:S01]  /*143f0*/  @UP2 USHF.R.U32.HI UR18, URZ, UR5, UR9 ;  /* 0x000000053f122299 */ /* 0x000fe20008011609 */
[----:B------:R-:W-:Y:S02]  /*14400*/  FMUL.FTZ R35, R35, c[0x0][0x320] ;  /* 0x0000c80023237a20 */ /* 0x000fe40000410000 */
[----:B------:R-:W-:Y:S01]  /*14410*/  FMUL.FTZ R62, R62, c[0x0][0x320] ;  /* 0x0000c8003e3e7a20 */ /* 0x000fe20000410000 */
[----:B------:R-:W3:Y:S01]  /*14420*/  MUFU.TANH R235, R61 ;  /* 0x0000003d00eb7308 */ /* 0x000ee20000002400 */
[----:B-1----:R-:W-:Y:S01]  /*14430*/  IMAD.IADD R18, R23, 0x1, R18 ;  /* 0x0000000117127824 */ /* 0x002fe200078e0212 */
[----:B------:R-:W-:Y:S01]  /*14440*/  UIADD3 UR18, UR18, UR14, -UR22 ;  /* 0x0000000e12127290 */ /* 0x000fe2000fffe816 */
[----:B------:R-:W-:-:S02]  /*14450*/  FMUL.FTZ R63, R63, c[0x0][0x320] ;  /* 0x0000c8003f3f7a20 */ /* 0x000fc40000410000 */
[----:B--2---:R-:W-:Y:S01]  /*14460*/  IMAD.IADD R20, R23, 0x1, R20 ;  /* 0x0000000117147824 */ /* 0x004fe200078e0214 */
[----:B------:R-:W-:Y:S01]  /*14470*/  IMNMX R18, R7, R18, PT ;  /* 0x0000001207127217 */ /* 0x000fe20003800200 */
[----:B------:R-:W-:Y:S01]  /*14480*/  IMAD.SHL.U32 R216, R2, 0x2, RZ ;  /* 0x0000000202d87824 */ /* 0x000fe200078e00ff */
[----:B------:R-:W1:Y:S01]  /*14490*/  MUFU.TANH R25, R25 ;  /* 0x0000001900197308 */ /* 0x000e620000002400 */
[----:B------:R-:W-:Y:S01]  /*144a0*/  UIMAD.WIDE UR4, UR18, 0x2aaaaaab, URZ ;  /* 0x2aaaaaab120478a5 */ /* 0x000fe2000f8e023f */
[C---:B------:R-:W-:Y:S01]  /*144b0*/  ISETP.GT.AND P0, PT, R18.reuse, RZ, PT ;  /* 0x000000ff1200720c */ /* 0x040fe20003f04270 */
[--C-:B------:R-:W-:Y:S01]  /*144c0*/  IMAD R214, R5, 0x2, R216.reuse ;  /* 0x0000000205d67824 */ /* 0x100fe200078e02d8 */
[----:B------:R-:W-:Y:S01]  /*144d0*/  ISETP.GT.AND P1, PT, R18, 0x1, PT ;  /* 0x000000011200780c */ /* 0x000fe20003f24270 */
[----:B------:R-:W-:Y:S01]  /*144e0*/  LDSM.16.MT88.4 R148, [R216+0x4080] ;  /* 0x00408000d894783b */ /* 0x000fe20000004200 */
[----:B------:R-:W-:Y:S01]  /*144f0*/  FSEL R16, R0, -INF , P0 ;  /* 0xff80000000107808 */ /* 0x000fe20000000000 */
[----:B------:R-:W-:Y:S01]  /*14500*/  IMAD R213, R3, 0x2, R216 ;  /* 0x0000000203d57824 */ /* 0x000fe200078e02d8 */
[C---:B------:R-:W-:Y:S01]  /*14510*/  ISETP.GT.AND P0, PT, R18.reuse, 0x8, PT ;  /* 0x000000081200780c */ /* 0x040fe20003f04270 */
[----:B------:R-:W2:Y:S01]  /*14520*/  MUFU.TANH R23, R47 ;  /* 0x0000002f00177308 */ /* 0x000ea20000002400 */
[----:B------:R-:W-:Y:S01]  /*14530*/  FSEL R31, R9, -INF , P1 ;  /* 0xff800000091f7808 */ /* 0x000fe20000800000 */
[----:B------:R-:W-:Y:S01]  /*14540*/  IMAD R212, R3, 0x2, R214 ;  /* 0x0000000203d47824 */ /* 0x000fe200078e02d6 */
[C---:B------:R-:W-:Y:S01]  /*14550*/  ISETP.GT.AND P1, PT, R18.reuse, 0x9, PT ;  /* 0x000000091200780c */ /* 0x040fe20003f24270 */
[----:B------:R-:W-:Y:S01]  /*14560*/  LDSM.16.MT88.4 R140, [R214+0x4080] ;  /* 0x00408000d68c783b */ /* 0x000fe20000004200 */
[----:B------:R-:W-:Y:S01]  /*14570*/  FSEL R29, R11, -INF , P0 ;  /* 0xff8000000b1d7808 */ /* 0x000fe20000000000 */
[----:B------:R-:W-:Y:S01]  /*14580*/  USHF.R.U32.HI UR4, URZ, 0x1f, UR5 ;  /* 0x0000001f3f047899 */ /* 0x000fe20008011605 */
[----:B------:R-:W-:Y:S01]  /*14590*/  ISETP.GT.AND P0, PT, R18, 0x10, PT ;  /* 0x000000101200780c */ /* 0x000fe20003f04270 */
[----:B------:R-:W1:Y:S01]  /*145a0*/  MUFU.TANH R6, R6 ;  /* 0x0000000600067308 */ /* 0x000e620000002400 */
[----:B------:R-:W-:Y:S01]  /*145b0*/  FSEL R27, R12, -INF , P1 ;  /* 0xff8000000c1b7808 */ /* 0x000fe20000800000 */
[----:B------:R-:W-:Y:S01]  /*145c0*/  LDSM.16.MT88.4 R132, [R213+0x4080] ;  /* 0x00408000d584783b */ /* 0x000fe20000004200 */
[C---:B------:R-:W-:Y:S01]  /*145d0*/  ISETP.GT.AND P1, PT, R18.reuse, 0x11, PT ;  /* 0x000000111200780c */ /* 0x040fe20003f24270 */
[----:B------:R-:W-:Y:S01]  /*145e0*/  ULEA.HI.SX32 UR4, UR5, UR4, 0x1d ;  /* 0x0000000405047291 */ /* 0x000fe2000f8fea3f */
[----:B------:R-:W-:Y:S01]  /*145f0*/  FSEL R21, R21, -INF , P0 ;  /* 0xff80000015157808 */ /* 0x000fe20000000000 */
[----:B------:R-:W-:Y:S01]  /*14600*/  LDSM.16.MT88.4 R40, [R216+0x5880] ;  /* 0x00588000d828783b */ /* 0x000fe20000004200 */
[C---:B------:R-:W-:Y:S01]  /*14610*/  ISETP.GT.AND P0, PT, R18.reuse, 0x18, PT ;  /* 0x000000181200780c */ /* 0x040fe20003f04270 */
[----:B------:R-:W1:Y:S01]  /*14620*/  MUFU.TANH R4, R4 ;  /* 0x0000000400047308 */ /* 0x000e620000002400 */
[----:B---3--:R-:W-:Y:S01]  /*14630*/  FSEL R15, R15, -INF , P1 ;  /* 0xff8000000f0f7808 */ /* 0x008fe20000800000 */
[----:B------:R-:W-:Y:S01]  /*14640*/  LDSM.16.MT88.4 R48, [R214+0x5880] ;  /* 0x00588000d630783b */ /* 0x000fe20000004200 */
[----:B------:R-:W-:-:S02]  /*14650*/  ISETP.GT.AND P1, PT, R18, 0x19, PT ;  /* 0x000000191200780c */ /* 0x000fc40003f24270 */
[----:B------:R-:W-:Y:S01]  /*14660*/  IMNMX R0, R7, R20, PT ;  /* 0x0000001407007217 */ /* 0x000fe20003800200 */
[----:B------:R-:W-:Y:S01]  /*14670*/  LDSM.16.MT88.4 R56, [R213+0x5880] ;  /* 0x00588000d538783b */ /* 0x000fe20000004200 */
[----:B----4-:R-:W-:Y:S01]  /*14680*/  FSEL R7, R14, -INF , P0 ;  /* 0xff8000000e077808 */ /* 0x010fe20000000000 */
[----:B------:R-:W3:Y:S01]  /*14690*/  MUFU.TANH R19, R19 ;  /* 0x0000001300137308 */ /* 0x000ee20000002400 */
[C---:B------:R-:W-:Y:S01]  /*146a0*/  ISETP.GT.AND P0, PT, R18.reuse, 0x20, PT ;  /* 0x000000201200780c */ /* 0x040fe20003f04270 */
[----:B------:R-:W-:Y:S01]  /*146b0*/  LDSM.16.MT88.4 R64, [R212+0x5880] ;  /* 0x00588000d440783b */ /* 0x000fe20000004200 */
[----:B-----5:R-:W-:Y:S02]  /*146c0*/  FSEL R11, R13, -INF , P1 ;  /* 0xff8000000d0b7808 */ /* 0x020fe40000800000 */
[----:B------:R-:W-:Y:S01]  /*146d0*/  ISETP.GT.AND P1, PT, R18, 0x21, PT ;  /* 0x000000211200780c */ /* 0x000fe20003f24270 */
[----:B------:R-:W-:Y:S01]  /*146e0*/  LDSM.16.MT88.4 R72, [R216+0x7080] ;  /* 0x00708000d848783b */ /* 0x000fe20000004200 */
[----:B------:R-:W-:Y:S01]  /*146f0*/  FMNMX.FTZ R12, R16, R31, !PT ;  /* 0x0000001f100c7209 */ /* 0x000fe20007810000 */
[----:B------:R-:W4:Y:S01]  /*14700*/  MUFU.TANH R17, R17 ;  /* 0x0000001100117308 */ /* 0x000f220000002400 */
[----:B------:R-:W-:Y:S01]  /*14710*/  FSEL R237, R237, -INF , P0 ;  /* 0xff800000eded7808 */ /* 0x000fe20000000000 */
[----:B------:R-:W-:Y:S01]  /*14720*/  LDSM.16.MT88.4 R80, [R214+0x7080] ;  /* 0x00708000d650783b */ /* 0x000fe20000004200 */
[----:B------:R-:W-:-:S02]  /*14730*/  ISETP.GT.AND P0, PT, R18, 0x28, PT ;  /* 0x000000281200780c */ /* 0x000fc40003f04270 */
[----:B------:R-:W-:Y:S01]  /*14740*/  FSEL R199, R199, -INF , P1 ;  /* 0xff800000c7c77808 */ /* 0x000fe20000800000 */
[----:B------:R-:W-:Y:S01]  /*14750*/  LDSM.16.MT88.4 R88, [R213+0x7080] ;  /* 0x00708000d558783b */ /* 0x000fe20000004200 */
[----:B------:R-:W-:Y:S01]  /*14760*/  FMNMX.FTZ R12, R29, R12, !PT ;  /* 0x0000000c1d0c7209 */ /* 0x000fe20007810000 */
[----:B------:R-:W5:Y:S01]  /*14770*/  MUFU.TANH R183, R34 ;  /* 0x0000002200b77308 */ /* 0x000f620000002400 */
[----:B------:R-:W-:Y:S01]  /*14780*/  ISETP.GT.AND P1, PT, R18, 0x29, PT ;  /* 0x000000291200780c */ /* 0x000fe20003f24270 */
[----:B------:R-:W-:Y:S01]  /*14790*/  LDSM.16.MT88.4 R96, [R212+0x7080] ;  /* 0x00708000d460783b */ /* 0x000fe20000004200 */
[----:B------:R-:W-:Y:S02]  /*147a0*/  FSEL R227, R227, -INF , P0 ;  /* 0xff800000e3e37808 */ /* 0x000fe40000000000 */
[----:B------:R-:W-:Y:S01]  /*147b0*/  FMNMX.FTZ R12, R27, R12, !PT ;  /* 0x0000000c1b0c7209 */ /* 0x000fe20007810000 */
[----:B------:R-:W-:Y:S01]  /*147c0*/  LDSM.16.MT88.4 R104, [R216+0x8880] ;  /* 0x00888000d868783b */ /* 0x000fe20000004200 */
[C---:B------:R-:W-:Y:S01]  /*147d0*/  ISETP.GT.AND P0, PT, R0.reuse, RZ, PT ;  /* 0x000000ff0000720c */ /* 0x040fe20003f04270 */
[----:B------:R-:W1:Y:S01]  /*147e0*/  MUFU.TANH R181, R35 ;  /* 0x0000002300b57308 */ /* 0x000e620000002400 */
[----:B------:R-:W-:Y:S01]  /*147f0*/  FSEL R235, R235, -INF , P1 ;  /* 0xff800000ebeb7808 */ /* 0x000fe20000800000 */
[----:B------:R-:W-:Y:S01]  /*14800*/  LDSM.16.MT88.4 R112, [R214+0x8880] ;  /* 0x00888000d670783b */ /* 0x000fe20000004200 */
[----:B------:R-:W-:-:S02]  /*14810*/  ISETP.GT.AND P1, PT, R0, 0x1, PT ;  /* 0x000000010000780c */ /* 0x000fc40003f24270 */
[----:B------:R-:W-:Y:S01]  /*14820*/  FMNMX.FTZ R12, R21, R12, !PT ;  /* 0x0000000c150c7209 */ /* 0x000fe20007810000 */
[----:B------:R-:W-:Y:S01]  /*14830*/  LDSM.16.MT88.4 R120, [R213+0x8880] ;  /* 0x00888000d578783b */ /* 0x000fe20000004200 */
[----:B------:R-:W-:Y:S01]  /*14840*/  FSEL R8, R8, -INF , P0 ;  /* 0xff80000008087808 */ /* 0x000fe20000000000 */
[----:B------:R-:W3:Y:S01]  /*14850*/  MUFU.TANH R179, R62 ;  /* 0x0000003e00b37308 */ /* 0x000ee20000002400 */
[----:B------:R-:W-:Y:S01]  /*14860*/  ISETP.GT.AND P0, PT, R0, 0x8, PT ;  /* 0x000000080000780c */ /* 0x000fe20003f04270 */
[----:B------:R-:W-:Y:S01]  /*14870*/  LDSM.16.MT88.4 R172, [R212+0x4880] ;  /* 0x00488000d4ac783b */ /* 0x000fe20000004200 */
[----:B------:R-:W-:Y:S02]  /*14880*/  FSEL R33, R10, -INF , P1 ;  /* 0xff8000000a217808 */ /* 0x000fe40000800000 */
[----:B------:R-:W-:Y:S01]  /*14890*/  FMNMX.FTZ R10, R15, R12, !PT ;  /* 0x0000000c0f0a7209 */ /* 0x000fe20007810000 */
[----:B------:R-:W-:Y:S01]  /*148a0*/  LDSM.16.MT88.4 R168, [R216+0x6080] ;  /* 0x00608000d8a8783b */ /* 0x000fe20000004200 */
[----:B------:R-:W-:Y:S01]  /*148b0*/  ISETP.GT.AND P1, PT, R0, 0x9, PT ;  /* 0x000000090000780c */ /* 0x000fe20003f24270 */
[----:B------:R-:W3:Y:S01]  /*148c0*/  MUFU.TANH R177, R63 ;  /* 0x0000003f00b17308 */ /* 0x000ee20000002400 */
[----:B-1----:R-:W-:Y:S01]  /*148d0*/  FSEL R25, R25, -INF , P0 ;  /* 0xff80000019197808 */ /* 0x002fe20000000000 */
[----:B------:R-:W-:Y:S01]  /*148e0*/  LDSM.16.MT88.4 R164, [R213+0x6080] ;  /* 0x00608000d5a4783b */ /* 0x000fe20000004200 */
[----:B------:R-:W-:-:S02]  /*148f0*/  FMNMX.FTZ R12, R8, R33, !PT ;  /* 0x00000021080c7209 */ /* 0x000fc40007810000 */
[----:B------:R-:W-:Y:S01]  /*14900*/  ISETP.GT.AND P0, PT, R0, 0x10, PT ;  /* 0x000000100000780c */ /* 0x000fe20003f04270 */
[----:B------:R-:W-:Y:S01]  /*14910*/  LDSM.16.MT88.4 R160, [R216+0x7880] ;  /* 0x00788000d8a0783b */ /* 0x000fe20000004200 */
[----:B--2---:R-:W-:Y:S02]  /*14920*/  FSEL R23, R23, -INF , P1 ;  /* 0xff80000017177808 */ /* 0x004fe40000800000 */
[----:B------:R-:W-:Y:S02]  /*14930*/  FMNMX.FTZ R12, R25, R12, !PT ;  /* 0x0000000c190c7209 */ /* 0x000fe40007810000 */
[----:B------:R-:W-:Y:S02]  /*14940*/  FSEL R9, R6, -INF , P0 ;  /* 0xff80000006097808 */ /* 0x000fe40000000000 */
[----:B------:R-:W-:Y:S02]  /*14950*/  ISETP.GT.AND P1, PT, R0, 0x11, PT ;  /* 0x000000110000780c */ /* 0x000fe40003f24270 */
[----:B------:R-:W-:-:S02]  /*14960*/  FMNMX.FTZ R6, R23, R12, !PT ;  /* 0x0000000c17067209 */ /* 0x000fc40007810000 */
[----:B------:R-:W-:Y:S02]  /*14970*/  ISETP.GT.AND P0, PT, R0, 0x18, PT ;  /* 0x000000180000780c */ /* 0x000fe40003f04270 */
[----:B------:R-:W-:Y:S02]  /*14980*/  FSEL R13, R4, -INF , P1 ;  /* 0xff800000040d7808 */ /* 0x000fe40000800000 */
[----:B------:R-:W-:Y:S02]  /*14990*/  FMNMX.FTZ R6, R9, R6, !PT ;  /* 0x0000000609067209 */ /* 0x000fe40007810000 */
[----:B------:R-:W-:Y:S02]  /*149a0*/  FMNMX.FTZ R10, R7, R10, !PT ;  /* 0x0000000a070a7209 */ /* 0x000fe40007810000 */
[----:B------:R-:W-:Y:S02]  /*149b0*/  ISETP.GT.AND P1, PT, R0, 0x19, PT ;  /* 0x000000190000780c */ /* 0x000fe40003f24270 */
[----:B---3--:R-:W-:-:S02]  /*149c0*/  FSEL R19, R19, -INF , P0 ;  /* 0xff80000013137808 */ /* 0x008fc40000000000 */
[----:B------:R-:W-:Y:S02]  /*149d0*/  FMNMX.FTZ R6, R13, R6, !PT ;  /* 0x000000060d067209 */ /* 0x000fe40007810000 */
[----:B------:R-:W-:Y:S02]  /*149e0*/  FMNMX.FTZ R10, R11, R10, !PT ;  /* 0x0000000a0b0a7209 */ /* 0x000fe40007810000 */
[----:B------:R-:W-:Y:S02]  /*149f0*/  ISETP.GT.AND P0, PT, R0, 0x20, PT ;  /* 0x000000200000780c */ /* 0x000fe40003f04270 */
[----:B----4-:R-:W-:Y:S02]  /*14a00*/  FSEL R17, R17, -INF , P1 ;  /* 0xff80000011117808 */ /* 0x010fe40000800000 */
[----:B------:R-:W-:Y:S02]  /*14a10*/  FMNMX.FTZ R6, R19, R6, !PT ;  /* 0x0000000613067209 */ /* 0x000fe40007810000 */
[----:B------:R-:W-:-:S02]  /*14a20*/  FMNMX.FTZ R10, R237, R10, !PT ;  /* 0x0000000aed0a7209 */ /* 0x000fc40007810000 */
[C---:B------:R-:W-:Y:S02]  /*14a30*/  ISETP.GT.AND P2, PT, R0.reuse, 0x21, PT ;  /* 0x000000210000780c */ /* 0x040fe40003f44270 */
[----:B-----5:R-:W-:Y:S02]  /*14a40*/  FSEL R183, R183, -INF , P0 ;  /* 0xff800000b7b77808 */ /* 0x020fe40000000000 */
        /* <DEDUP_REMOVED lines=8> */
[----:B------:R-:W-:Y:S02]  /*14ad0*/  FMNMX.FTZ R6, R181, R6, !PT ;  /* 0x00000006b5067209 */ /* 0x000fe40007810000 */
[----:B------:R-:W-:-:S02]  /*14ae0*/  FMNMX.FTZ R4, R235, R4, !PT ;  /* 0x00000004eb047209 */ /* 0x000fc40007810000 */
[----:B------:R-:W-:Y:S02]  /*14af0*/  FSEL R177, R177, -INF , P0 ;  /* 0xff800000b1b17808 */ /* 0x000fe40000000000 */
[----:B------:R-:W-:Y:S01]  /*14b00*/  FMNMX.FTZ R6, R179, R6, !PT ;  /* 0x00000006b3067209 */ /* 0x000fe20007810000 */
[----:B------:R-:W1:Y:S01]  /*14b10*/  SHFL.BFLY PT, R35, R4, 0x2, 0x1f ;  /* 0x0c401f0004237f89 */ /* 0x000e6200000e0000 */
[----:B------:R-:W-:Y:S02]  /*14b20*/  IMNMX R236, RZ, UR4, !PT ;  /* 0x00000004ffec7c17 */ /* 0x000fe4000f800200 */
        /* <DEDUP_REMOVED lines=8> */
[----:B------:R-:W-:Y:S01]  /*14bb0*/  FMUL.FTZ R178, R0, c[0x0][0x2d0] ;  /* 0x0000b40000b27a20 */ /* 0x000fe20000410000 */
[----:B--2---:R-:W-:-:S04]  /*14bc0*/  FMNMX.FTZ R159, R4, R159, !PT ;  /* 0x0000009f049f7209 */ /* 0x004fc80007810000 */
[----:B------:R-:W-:Y:S02]  /*14bd0*/  FSEL R178, R178, RZ, P0 ;  /* 0x000000ffb2b27208 */ /* 0x000fe40000000000 */
[C---:B------:R-:W-:Y:S01]  /*14be0*/  FSETP.NEU.FTZ.AND P0, PT, R159.reuse, -INF , PT ;  /* 0xff8000009f00780b */ /* 0x040fe20003f1d000 */
[----:B------:R-:W-:Y:S02]  /*14bf0*/  FMUL.FTZ R176, R159, c[0x0][0x2d0] ;  /* 0x0000b4009fb07a20 */ /* 0x000fe40000410000 */
[--C-:B------:R-:W-:Y:S02]  /*14c00*/  FFMA.FTZ R185, R16, c[0x0][0x2d0], -R178.reuse ;  /* 0x0000b40010b97a23 */ /* 0x100fe400000108b2 */
[--C-:B------:R-:W-:Y:S01]  /*14c10*/  FFMA.FTZ R158, R31, c[0x0][0x2d0], -R178.reuse ;  /* 0x0000b4001f9e7a23 */ /* 0x100fe200000108b2 */
[----:B------:R-:W-:Y:S01]  /*14c20*/  FSEL R176, R176, RZ, P0 ;  /* 0x000000ffb0b07208 */ /* 0x000fe20000000000 */
[--C-:B------:R-:W-:Y:S01]  /*14c30*/  FFMA.FTZ R157, R29, c[0x0][0x2d0], -R178.reuse ;  /* 0x0000b4001d9d7a23 */ /* 0x100fe200000108b2 */
[----:B------:R-:W-:Y:S01]  /*14c40*/  ISETP.LE.AND P0, PT, R236, UR13, PT ;  /* 0x0000000dec007c0c */ /* 0x000fe2000bf03270 */
[----:B------:R-:W-:Y:S01]  /*14c50*/  FFMA.FTZ R156, R27, c[0x0][0x2d0], -R178 ;  /* 0x0000b4001b9c7a23 */ /* 0x000fe200000108b2 */
[----:B------:R-:W-:Y:S01]  /*14c60*/  MUFU.EX2 R185, R185 ;  /* 0x000000b900b97308 */ /* 0x000fe20000000800 */
[----:B------:R-:W-:-:S02]  /*14c70*/  FFMA.FTZ R187, R8, c[0x0][0x2d0], -R176 ;  /* 0x0000b40008bb7a23 */ /* 0x000fc400000108b0 */
[--C-:B------:R-:W-:Y:S02]  /*14c80*/  FFMA.FTZ R184, R33, c[0x0][0x2d0], -R176.reuse ;  /* 0x0000b40021b87a23 */ /* 0x100fe400000108b0 */
[--C-:B------:R-:W-:Y:S01]  /*14c90*/  FFMA.FTZ R2, R25, c[0x0][0x2d0], -R176.reuse ;  /* 0x0000b40019027a23 */ /* 0x100fe200000108b0 */
[----:B------:R-:W1:Y:S01]  /*14ca0*/  LDSM.16.MT88.4 R32, [R212+0x4080] ;  /* 0x00408000d420783b */ /* 0x000e620000004200 */
[----:B------:R-:W-:Y:S01]  /*14cb0*/  FFMA.FTZ R23, R23, c[0x0][0x2d0], -R176 ;  /* 0x0000b40017177a23 */ /* 0x000fe200000108b0 */
[----:B------:R-:W2:Y:S01]  /*14cc0*/  MUFU.EX2 R158, R158 ;  /* 0x0000009e009e7308 */ /* 0x000ea20000000800 */
[--C-:B------:R-:W-:Y:S01]  /*14cd0*/  FFMA.FTZ R186, R7, c[0x0][0x2d0], -R178.reuse ;  /* 0x0000b40007ba7a23 */ /* 0x100fe200000108b2 */
[----:B------:R-:W-:Y:S01]  /*14ce0*/  LDSM.16.MT88.4 R24, [R214+0x7880] ;  /* 0x00788000d618783b */ /* 0x000fe20000004200 */
[----:B------:R-:W-:Y:S02]  /*14cf0*/  FFMA.FTZ R189, R11, c[0x0][0x2d0], -R178 ;  /* 0x0000b4000bbd7a23 */ /* 0x000fe400000108b2 */
[----:B------:R-:W-:Y:S01]  /*14d00*/  FFMA.FTZ R192, R9, c[0x0][0x2d0], -R176 ;  /* 0x0000b40009c07a23 */ /* 0x000fe200000108b0 */
[----:B------:R-:W3:Y:S01]  /*14d10*/  LDSM.16.MT88.4 R4, [R212+0x8880] ;  /* 0x00888000d404783b */ /* 0x000ee20000004200 */
[--C-:B------:R-:W-:Y:S01]  /*14d20*/  FFMA.FTZ R188, R21, c[0x0][0x2d0], -R178.reuse ;  /* 0x0000b40015bc7a23 */ /* 0x100fe200000108b2 */
[----:B------:R-:W-:Y:S01]  /*14d30*/  MUFU.EX2 R157, R157 ;  /* 0x0000009d009d7308 */ /* 0x000fe20000000800 */
[----:B------:R-:W-:Y:S01]  /*14d40*/  FFMA.FTZ R191, R15, c[0x0][0x2d0], -R178 ;  /* 0x0000b4000fbf7a23 */ /* 0x000fe200000108b2 */
[----:B------:R-:W4:Y:S01]  /*14d50*/  LDSM.16.MT88.4 R8, [R216+0x4880] ;  /* 0x00488000d808783b */ /* 0x000f220000004200 */
[----:B------:R-:W-:-:S02]  /*14d60*/  FFMA.FTZ R195, R13, c[0x0][0x2d0], -R176 ;  /* 0x0000b4000dc37a23 */ /* 0x000fc400000108b0 */
[--C-:B------:R-:W-:Y:S01]  /*14d70*/  FFMA.FTZ R190, R19, c[0x0][0x2d0], -R176.reuse ;  /* 0x0000b40013be7a23 */ /* 0x100fe200000108b0 */
[----:B------:R-:W5:Y:S01]  /*14d80*/  LDSM.16.MT88.4 R12, [R214+0x4880] ;  /* 0x00488000d60c783b */ /* 0x000f620000004200 */
[----:B------:R-:W-:Y:S01]  /*14d90*/  FFMA.FTZ R193, R17, c[0x0][0x2d0], -R176 ;  /* 0x0000b40011c17a23 */ /* 0x000fe200000108b0 */
[----:B------:R-:W1:Y:S01]  /*14da0*/  MUFU.EX2 R156, R156 ;  /* 0x0000009c009c7308 */ /* 0x000e620000000800 */
[----:B--2---:R-:W-:Y:S01]  /*14db0*/  F2FP.BF16.PACK_AB R128, R158, R185 ;  /* 0x000000b99e80723e */ /* 0x004fe200000010ff */
[----:B------:R-:W-:Y:S01]  /*14dc0*/  LDSM.16.MT88.4 R16, [R214+0x6080] ;  /* 0x00608000d610783b */ /* 0x000fe20000004200 */
[--C-:B------:R-:W-:Y:S02]  /*14dd0*/  FFMA.FTZ R194, R237, c[0x0][0x2d0], -R178.reuse ;  /* 0x0000b400edc27a23 */ /* 0x100fe400000108b2 */
[--C-:B------:R-:W-:Y:S02]  /*14de0*/  FFMA.FTZ R234, R235, c[0x0][0x2d0], -R178.reuse ;  /* 0x0000b400ebea7a23 */ /* 0x100fe400000108b2 */
[--C-:B------:R-:W-:Y:S01]  /*14df0*/  FFMA.FTZ R199, R199, c[0x0][0x2d0], -R178.reuse ;  /* 0x0000b400c7c77a23 */ /* 0x100fe200000108b2 */
[----:B------:R-:W-:Y:S01]  /*14e00*/  MUFU.EX2 R187, R187 ;  /* 0x000000bb00bb7308 */ /* 0x000fe20000000800 */
[----:B------:R-:W-:-:S02]  /*14e10*/  FFMA.FTZ R227, R227, c[0x0][0x2d0], -R178 ;  /* 0x0000b400e3e37a23 */ /* 0x000fc400000108b2 */
[--C-:B------:R-:W-:Y:S02]  /*14e20*/  FFMA.FTZ R235, R183, c[0x0][0x2d0], -R176.reuse ;  /* 0x0000b400b7eb7a23 */ /* 0x100fe400000108b0 */
[--C-:B------:R-:W-:Y:S02]  /*14e30*/  FFMA.FTZ R238, R181, c[0x0][0x2d0], -R176.reuse ;  /* 0x0000b400b5ee7a23 */ /* 0x100fe400000108b0 */
[--C-:B------:R-:W-:Y:S01]  /*14e40*/  FFMA.FTZ R237, R179, c[0x0][0x2d0], -R176.reuse ;  /* 0x0000b400b3ed7a23 */ /* 0x100fe200000108b0 */
[----:B------:R-:W2:Y:S01]  /*14e50*/  MUFU.EX2 R184, R184 ;  /* 0x000000b800b87308 */ /* 0x000ea20000000800 */
[----:B-1----:R-:W-:Y:S01]  /*14e60*/  F2FP.BF16.PACK_AB R130, R156, R157 ;  /* 0x0000009d9c82723e */ /* 0x002fe200000010ff */
[----:B------:R-:W-:Y:S01]  /*14e70*/  FFMA.FTZ R240, R177, c[0x0][0x2d0], -R176 ;  /* 0x0000b400b1f07a23 */ /* 0x000fe200000108b0 */
[----:B------:R-:W-:Y:S01]  /*14e80*/  LDSM.16.MT88.4 R180, [R214+0x6880] ;  /* 0x00688000d6b4783b */ /* 0x000fe20000004200 */
[----:B------:R-:W-:-:S03]  /*14e90*/  FADD.FTZ R158, R185, R158 ;  /* 0x0000009eb99e7221 */ /* 0x000fc60000010000 */
[----:B------:R-:W-:Y:S01]  /*14ea0*/  LDSM.16.MT88.4 R176, [R213+0x6880] ;  /* 0x00688000d5b0783b */ /* 0x000fe20000004200 */
[----:B------:R-:W-:Y:S01]  /*14eb0*/  MUFU.EX2 R2, R2 ;  /* 0x0000000200027308 */ /* 0x000fe20000000800 */
[----:B------:R-:W-:-:S04]  /*14ec0*/  FADD.FTZ R157, R157, R158 ;  /* 0x0000009e9d9d7221 */ /* 0x000fc80000010000 */
[----:B------:R-:W-:-:S03]  /*14ed0*/  FADD.FTZ R157, R156, R157 ;  /* 0x0000009d9c9d7221 */ /* 0x000fc60000010000 */
[----:B------:R-:W1:Y:S01]  /*14ee0*/  MUFU.EX2 R3, R23 ;  /* 0x0000001700037308 */ /* 0x000e620000000800 */
[----:B--2---:R-:W-:Y:S01]  /*14ef0*/  F2FP.BF16.PACK_AB R129, R184, R187 ;  /* 0x000000bbb881723e */ /* 0x004fe200000010ff */
[----:B------:R-:W-:-:S06]  /*14f00*/  FADD.FTZ R187, R187, R184 ;  /* 0x000000b8bbbb7221 */ /* 0x000fcc0000010000 */
[----:B------:R-:W-:Y:S01]  /*14f10*/  MUFU.EX2 R188, R188 ;  /* 0x000000bc00bc7308 */ /* 0x000fe20000000800 */
[----:B-1----:R-:W-:-:S07]  /*14f20*/  F2FP.BF16.PACK_AB R131, R3, R2 ;  /* 0x000000020383723e */ /* 0x002fce00000010ff */
[----:B------:R-:W1:Y:S01]  /*14f30*/  MUFU.EX2 R191, R191 ;  /* 0x000000bf00bf7308 */ /* 0x000e620000000800 */
[----:B------:R-:W2:Y:S01]  /*14f40*/  LDSM.16.MT88.4 R20, [R213+0x4880] ;  /* 0x00488000d514783b */ /* 0x000ea20000004200 */
[----:B------:R-:W-:Y:S01]  /*14f50*/  FADD.FTZ R2, R2, R187 ;  /* 0x000000bb02027221 */ /* 0x000fe20000010000 */
[C---:B------:R-:W-:Y:S03]  /*14f60*/  HMMA.16816.F32.BF16 R152, R128.reuse, R148, RZ ;  /* 0x000000948098723c */ /* 0x040fe600000418ff */
[----:B------:R-:W-:Y:S02]  /*14f70*/  FADD.FTZ R3, R3, R2 ;  /* 0x0000000203037221 */ /* 0x000fe40000010000 */
[----:B------:R-:W-:Y:S03]  /*14f80*/  MUFU.EX2 R186, R186 ;  /* 0x000000ba00ba7308 */ /* 0x000fe60000000800 */
[C---:B------:R-:W-:Y:S05]  /*14f90*/  HMMA.16816.F32.BF16 R148, R128.reuse, R150, RZ ;  /* 0x000000968094723c */ /* 0x040fea00000418ff */
[----:B------:R-:W-:Y:S03]  /*14fa0*/  MUFU.EX2 R189, R189 ;  /* 0x000000bd00bd7308 */ /* 0x000fe60000000800 */
[C---:B------:R-:W-:Y:S05]  /*14fb0*/  HMMA.16816.F32.BF16 R144, R128.reuse, R140, RZ ;  /* 0x0000008c8090723c */ /* 0x040fea00000418ff */
[----:B------:R-:W-:Y:S03]  /*14fc0*/  MUFU.EX2 R192, R192 ;  /* 0x000000c000c07308 */ /* 0x000fe60000000800 */
[C---:B------:R-:W-:Y:S05]  /*14fd0*/  HMMA.16816.F32.BF16 R136, R128.reuse, R132, RZ ;  /* 0x000000848088723c */ /* 0x040fea00000418ff */
[----:B------:R-:W1:Y:S03]  /*14fe0*/  MUFU.EX2 R195, R195 ;  /* 0x000000c300c37308 */ /* 0x000e660000000800 */
        /* <DEDUP_REMOVED lines=39> */
[----:B------:R-:W-:Y:S01]  /*15260*/  F2FP.BF16.PACK_AB R5, R195, R192 ;  /* 0x000000c0c305723e */ /* 0x000fe200000010ff */
        /* <DEDUP_REMOVED lines=15> */
[----:B------:R-:W3:Y:S07]  /*15360*/  LDSM.16.MT88.4 R12, [R213+0x7880] ;  /* 0x00788000d50c783b */ /* 0x000eee0000004200 */
[C---:B--2---:R-:W-:Y:S08]  /*15370*/  HMMA.16816.F32.BF16 R136, R4.reuse, R20, R136 ;  /* 0x000000140488723c */ /* 0x044ff00000041888 */
[C---:B------:R-:W-:Y:S01]  /*15380*/  HMMA.16816.F32.BF16 R132, R4.reuse, R22, R132 ;  /* 0x000000160484723c */ /* 0x040fe20000041884 */
[----:B------:R-:W-:Y:S07]  /*15390*/  LDSM.16.MT88.4 R20, [R212+0x7880] ;  /* 0x00788000d414783b */ /* 0x000fee0000004200 */
[C---:B------:R-:W-:Y:S08]  /*153a0*/  HMMA.16816.F32.BF16 R44, R4.reuse, R16, R44 ;  /* 0x00000010042c723c */ /* 0x040ff0000004182c */
[C---:B-1----:R-:W-:Y:S08]  /*153b0*/  HMMA.16816.F32.BF16 R60, R4.reuse, R8, R60 ;  /* 0x00000008043c723c */ /* 0x042ff0000004183c */
[C---:B------:R-:W-:Y:S01]  /*153c0*/  HMMA.16816.F32.BF16 R64, R4.reuse, R10, R64 ;  /* 0x0000000a0440723c */ /* 0x040fe20000041840 */
[----:B------:R-:W1:Y:S07]  /*153d0*/  LDSM.16.MT88.4 R8, [R214+0x9080] ;  /* 0x00908000d608783b */ /* 0x000e6e0000004200 */
        /* <DEDUP_REMOVED lines=37> */
[----:B------:R-:W-:Y:S01]  /*15630*/  F2FP.BF16.PACK_AB R5, R238, R235 ;  /* 0x000000ebee05723e */ /* 0x000fe200000010ff */
[----:B------:R-:W-:Y:S01]  /*15640*/  FADD.FTZ R235, R235, R190 ;  /* 0x000000beebeb7221 */ /* 0x000fe20000010000 */
[----:B------:R-:W-:Y:S01]  /*15650*/  F2FP.BF16.PACK_AB R6, R234, R227 ;  /* 0x000000e3ea06723e */ /* 0x000fe200000010ff */
[----:B------:R-:W-:Y:S01]  /*15660*/  FADD.FTZ R194, R199, R194 ;  /* 0x000000c2c7c27221 */ /* 0x000fe20000010000 */
[----:B------:R-:W-:Y:S01]  /*15670*/  F2FP.BF16.PACK_AB R7, R240, R237 ;  /* 0x000000edf007723e */ /* 0x000fe200000010ff */
[----:B------:R-:W-:-:S02]  /*15680*/  FADD.FTZ R238, R238, R235 ;  /* 0x000000ebeeee7221 */ /* 0x000fc40000010000 */
[----:B------:R-:W-:Y:S02]  /*15690*/  FADD.FTZ R227, R227, R194 ;  /* 0x000000c2e3e37221 */ /* 0x000fe40000010000 */
[----:B------:R-:W-:Y:S02]  /*156a0*/  FADD.FTZ R237, R237, R238 ;  /* 0x000000eeeded7221 */ /* 0x000fe40000010000 */
[----:B-1----:R-:W-:Y:S01]  /*156b0*/  HMMA.16816.F32.BF16 R152, R4, R8, R152 ;  /* 0x000000080498723c */ /* 0x002fe20000041898 */
[----:B------:R-:W-:Y:S02]  /*156c0*/  FADD.FTZ R234, R234, R227 ;  /* 0x000000e3eaea7221 */ /* 0x000fe40000010000 */
[----:B------:R-:W-:-:S05]  /*156d0*/  FADD.FTZ R227, R240, R237 ;  /* 0x000000edf0e37221 */ /* 0x000fca0000010000 */
        /* <DEDUP_REMOVED lines=37> */
[----:B------:R-:W-:Y:S01]  /*15930*/  PLOP3.LUT P0, PT, PT, PT, UP2, 0x80, 0x0 ;  /* 0x000000000000781c */ /* 0x000fe20003f0f028 */
[----:B------:R-:W-:Y:S01]  /*15940*/  IMAD.MOV.U32 R2, RZ, RZ, R159 ;  /* 0x000000ffff027224 */ /* 0x000fe200078e009f */
[----:B------:R-:W-:Y:S01]  /*15950*/  PLOP3.LUT P1, PT, PT, PT, UP2, 0x80, 0x0 ;  /* 0x000000000000781c */ /* 0x000fe20003f2f028 */
[----:B------:R-:W-:-:S10]  /*15960*/  IMAD.MOV.U32 R3, RZ, RZ, R0 ;  /* 0x000000ffff037224 */ /* 0x000fd400078e0000 */
[----:B------:R-:W-:Y:S01]  /*15970*/  @P0 IMAD.HI.U32 R199, R197, c[0x0][0x2c8], RZ ;  /* 0x0000b200c5c70a27 */ /* 0x000fe200078e00ff */
[----:B------:R-:W-:-:S04]  /*15980*/  IADD3 RZ, P0, R228, 0xc0, RZ ;  /* 0x000000c0e4ff7810 */ /* 0x000fc80007f1e0ff */
[----:B------:R-:W-:Y:S01]  /*15990*/  @P1 SHF.R.U32.HI R199, RZ, c[0x0][0x2cc], R199 ;  /* 0x0000b300ffc71a19 */ /* 0x000fe200000116c7 */
[----:B------:R-:W-:Y:S02]  /*159a0*/  IMAD.X R235, RZ, RZ, R233, P0 ;  /* 0x000000ffffeb7224 */ /* 0x000fe400000e06e9 */
.L_x_1505:
[----:B------:R-:W-:Y:S04]  /*159b0*/  DEPBAR.LE SB0, 0x0 ;  /* 0x000080000000791a */ /* 0x000fe80000000000 */
[----:B------:R-:W-:Y:S01]  /*159c0*/  BAR.SYNC.DEFER_BLOCKING 0x0 ;  /* 0x0000000000007b1d */ /* 0x000fe20000010000 */
[----:B------:R-:W-:Y:S05]  /*159d0*/  ISETP.LE.AND P0, PT, RZ, UR13, PT ;  /* 0x0000000dff007c0c */ /* 0x000fea000bf03270 */
[----:B------:R1:W2:Y:S04]  /*159e0*/  LDSM.16.M88.4 R156, [R222] ;  /* 0x00000000de9c783b */ /* 0x0002a80000000200 */
[----:B------:R1:W3:Y:S04]  /*159f0*/  LDSM.16.M88.4 R160, [R221+0xa080] ;  /* 0x00a08000dda0783b */ /* 0x0002e80000000200 */
[----:B------:R1:W4:Y:S04]  /*15a00*/  LDSM.16.M88.4 R164, [R221+0xa880] ;  /* 0x00a88000dda4783b */ /* 0x0003280000000200 */
[----:B------:R1:W1:Y:S04]  /*15a10*/  LDSM.16.M88.4 R168, [R221+0xb080] ;  /* 0x00b08000dda8783b */ /* 0x0002680000000200 */
[----:B------:R1:W1:Y:S04]  /*15a20*/  LDSM.16.M88.4 R172, [R220] ;  /* 0x00000000dcac783b */ /* 0x0002680000000200 */
[----:B------:R1:W1:Y:S04]  /*15a30*/  LDSM.16.M88.4 R176, [R219] ;  /* 0x00000000dbb0783b */ /* 0x0002680000000200 */
[----:B------:R1:W1:Y:S04]  /*15a40*/  LDSM.16.M88.4 R180, [R211] ;  /* 0x00000000d3b4783b */ /* 0x0002680000000200 */
[----:B------:R1:W1:Y:S01]  /*15a50*/  LDSM.16.M88.4 R184, [R210] ;  /* 0x00000000d2b8783b */ /* 0x0002620000000200 */
[----:B------:R-:W-:-:S05]  /*15a60*/  @!P0 BRA `(.L_x_1503) ;  /* 0x000003f000008947 */ /* 0x000fca0003800000 */
[----:B------:R-:W-:Y:S01]  /*15a70*/  IADD3 R6, P0, R224, 0x40, RZ ;  /* 0x00000040e0067810 */ /* 0x000fe20007f1e0ff */
[----:B------:R-:W-:Y:S01]  /*15a80*/  USHF.R.S32.HI UR6, URZ, 0x1f, UR13 ;  /* 0x0000001f3f067899 */ /* 0x000fe2000801140d */
[----:B------:R-:W-:Y:S01]  /*15a90*/  @!P3 IMAD.MOV.U32 R0, RZ, RZ, c[0x0][0x208] ;  /* 0x00008200ff00b624 */ /* 0x000fe200078e00ff */
[----:B------:R-:W-:Y:S01]  /*15aa0*/  ULDC.64 UR4, c[0x0][0x208] ;  /* 0x0000820000047ab9 */ /* 0x000fe20000000a00 */
[----:B------:R-:W-:Y:S01]  /*15ab0*/  @!P3 IMAD.MOV.U32 R13, RZ, RZ, c[0x0][0x20c] ;  /* 0x00008300ff0db624 */ /* 0x000fe200078e00ff */
[----:B------:R-:W-:Y:S01]  /*15ac0*/  UIMAD UR6, UR6, UR4, URZ ;  /* 0x00000004060672a4 */ /* 0x000fe2000f8e023f */
[----:B------:R-:W-:Y:S01]  /*15ad0*/  IMAD.X R4, RZ, RZ, R231, P0 ;  /* 0x000000ffff047224 */ /* 0x000fe200000e06e7 */
[----:B------:R-:W-:Y:S02]  /*15ae0*/  UIMAD.WIDE.U32 UR10, UR13, UR4, URZ ;  /* 0x000000040d0a72a5 */ /* 0x000fe4000f8e003f */
[----:B------:R-:W-:Y:S04]  /*15af0*/  UIMAD UR6, UR13, UR5, UR6 ;  /* 0x000000050d0672a4 */ /* 0x000fe8000f8e0206 */
[----:B------:R-:W-:Y:S02]  /*15b00*/  UIADD3 UR4, UR11, UR6, URZ ;  /* 0x000000060b047290 */ /* 0x000fe4000fffe03f */
[----:B------:R-:W-:Y:S02]  /*15b10*/  UIMAD.WIDE.U32 UR10, UR10, 0x30, URZ ;  /* 0x000000300a0a78a5 */ /* 0x000fe4000f8e003f */
[----:B------:R-:W-:Y:S04]  /*15b20*/  UIMAD UR4, UR4, 0x30, URZ ;  /* 0x00000030040478a4 */ /* 0x000fe8000f8e023f */
[----:B------:R-:W-:Y:S01]  /*15b30*/  @!P3 LEA R15, P1, R0, UR10, 0x5 ;  /* 0x0000000a000fbc11 */ /* 0x000fe2000f8228ff */
[----:B------:R-:W-:Y:S01]  /*15b40*/  UIADD3 UR4, UR11, UR4, URZ ;  /* 0x000000040b047290 */ /* 0x000fe2000fffe03f */
[----:B------:R-:W-:Y:S02]  /*15b50*/  IADD3 R8, P2, R224, UR10, RZ ;  /* 0x0000000ae0087c10 */ /* 0x000fe4000ff5e0ff */
[----:B------:R-:W-:Y:S03]  /*15b60*/  IADD3 R7, P0, R6, UR10, RZ ;  /* 0x0000000a06077c10 */ /* 0x000fe6000ff1e0ff */
[----:B------:R-:W-:Y:S02]  /*15b70*/  @!P3 LEA.HI.X R13, R0, UR4, R13, 0x5, P1 ;  /* 0x00000004000dbc11 */ /* 0x000fe400088f2c0d */
[----:B------:R-:W-:Y:S02]  /*15b80*/  IADD3.X R5, R231, UR4, RZ, P2, !PT ;  /* 0x00000004e7057c10 */ /* 0x000fe400097fe4ff */
[----:B------:R-:W-:Y:S02]  /*15b90*/  LEA R22, P1, R8, c[0x0][0x1f8], 0x1 ;  /* 0x00007e0008167a11 */ /* 0x000fe400078208ff */
[----:B------:R-:W-:Y:S02]  /*15ba0*/  IADD3.X R0, R4, UR4, RZ, P0, !PT ;  /* 0x0000000404007c10 */ /* 0x000fe400087fe4ff */
[C---:B------:R-:W-:Y:S02]  /*15bb0*/  LEA R20, P0, R7.reuse, c[0x0][0x1f8], 0x1 ;  /* 0x00007e0007147a11 */ /* 0x040fe400078008ff */
[----:B------:R-:W-:Y:S02]  /*15bc0*/  LEA.HI.X R23, R8, c[0x0][0x1fc], R5, 0x1, P1 ;  /* 0x00007f0008177a11 */ /* 0x000fe400008f0c05 */
[C---:B------:R-:W-:Y:S02]  /*15bd0*/  IADD3 R5, P1, R224.reuse, 0x80, RZ ;  /* 0x00000080e0057810 */ /* 0x040fe40007f3e0ff */
[----:B------:R-:W-:Y:S02]  /*15be0*/  LEA.HI.X R21, R7, c[0x0][0x1fc], R0, 0x1, P0 ;  /* 0x00007f0007157a11 */ /* 0x000fe400000f0c00 */
[----:B------:R-:W-:Y:S01]  /*15bf0*/  IADD3 R8, P0, R224, 0xc0, RZ ;  /* 0x000000c0e0087810 */ /* 0x000fe20007f1e0ff */
[--C-:B------:R-:W-:Y:S01]  /*15c00*/  IMAD.X R0, RZ, RZ, R231.reuse, P1 ;  /* 0x000000ffff007224 */ /* 0x100fe200008e06e7 */
[----:B------:R-:W-:Y:S02]  /*15c10*/  IADD3 R10, P1, R5, UR10, RZ ;  /* 0x0000000a050a7c10 */ /* 0x000fe4000ff3e0ff */
[----:B------:R-:W-:Y:S01]  /*15c20*/  @!P3 IADD3 R6, P2, R15, R6, RZ ;  /* 0x000000060f06b210 */ /* 0x000fe20007f5e0ff */
[----:B------:R-:W-:Y:S01]  /*15c30*/  IMAD.X R7, RZ, RZ, R231, P0 ;  /* 0x000000ffff077224 */ /* 0x000fe200000e06e7 */
[----:B------:R-:W-:Y:S02]  /*15c40*/  IADD3 R12, P0, R8, UR10, RZ ;  /* 0x0000000a080c7c10 */ /* 0x000fe4000ff1e0ff */
[----:B------:R-:W-:Y:S02]  /*15c50*/  IADD3.X R9, R0, UR4, RZ, P1, !PT ;  /* 0x0000000400097c10 */ /* 0x000fe40008ffe4ff */
[----:B------:R-:W-:Y:S02]  /*15c60*/  LEA R18, P1, R10, c[0x0][0x1f8], 0x1 ;  /* 0x00007e000a127a11 */ /* 0x000fe400078208ff */
[----:B------:R-:W-:Y:S02]  /*15c70*/  IADD3.X R11, R7, UR4, RZ, P0, !PT ;  /* 0x00000004070b7c10 */ /* 0x000fe400087fe4ff */
[----:B------:R-:W-:Y:S02]  /*15c80*/  LEA R16, P0, R12, c[0x0][0x1f8], 0x1 ;  /* 0x00007e000c107a11 */ /* 0x000fe400078008ff */
[----:B------:R-:W-:Y:S01]  /*15c90*/  LEA.HI.X R19, R10, c[0x0][0x1fc], R9, 0x1, P1 ;  /* 0x00007f000a137a11 */ /* 0x000fe200008f0c09 */
[----:B------:R-:W-:Y:S01]  /*15ca0*/  @!P3 IMAD.X R9, R13, 0x1, R4, P2 ;  /* 0x000000010d09b824 */ /* 0x000fe200010e0604 */
[----:B------:R-:W-:Y:S02]  /*15cb0*/  LEA.HI.X R17, R12, c[0x0][0x1fc], R11, 0x1, P0 ;  /* 0x00007f000c117a11 */ /* 0x000fe400000f0c0b */
[C---:B------:R-:W-:Y:S02]  /*15cc0*/  @!P3 IADD3 R5, P1, R15.reuse, R5, RZ ;  /* 0x000000050f05b210 */ /* 0x040fe40007f3e0ff */
[C---:B------:R-:W-:Y:S02]  /*15cd0*/  @!P3 IADD3 R8, P0, R15.reuse, R8, RZ ;  /* 0x000000080f08b210 */ /* 0x040fe40007f1e0ff */
[----:B------:R-:W-:Y:S01]  /*15ce0*/  @!P3 IADD3 R15, P2, R15, R224, RZ ;  /* 0x000000e00f0fb210 */ /* 0x000fe20007f5e0ff */
[C---:B------:R-:W-:Y:S02]  /*15cf0*/  @!P3 IMAD.X R0, R13.reuse, 0x1, R0, P1 ;  /* 0x000000010d00b824 */ /* 0x040fe400008e0600 */
[----:B------:R-:W-:Y:S01]  /*15d00*/  @!P3 IMAD.X R7, R13, 0x1, R7, P0 ;  /* 0x000000010d07b824 */ /* 0x000fe200000e0607 */
[----:B------:R-:W-:Y:S01]  /*15d10*/  @!P3 LEA R10, P1, R15, c[0x0][0x1f8], 0x1 ;  /* 0x00007e000f0aba11 */ /* 0x000fe200078208ff */
[----:B------:R-:W-:Y:S01]  /*15d20*/  @!P3 IMAD.X R4, R13, 0x1, R231, P2 ;  /* 0x000000010d04b824 */ /* 0x000fe200010e06e7 */
[----:B------:R-:W-:Y:S02]  /*15d30*/  LOP3.LUT P2, RZ, R223, 0x1, RZ, 0xc0, !PT ;  /* 0x00000001dfff7812 */ /* 0x000fe4000784c0ff */
[C---:B------:R-:W-:Y:S02]  /*15d40*/  @!P3 LEA R12, P0, R6.reuse, c[0x0][0x1f8], 0x1 ;  /* 0x00007e00060cba11 */ /* 0x040fe400078008ff */
[----:B------:R-:W-:Y:S02]  /*15d50*/  @!P3 LEA.HI.X R11, R15, c[0x0][0x1fc], R4, 0x1, P1 ;  /* 0x00007f000f0bba11 */ /* 0x000fe400008f0c04 */
[----:B------:R-:W-:Y:S02]  /*15d60*/  @!P3 LEA.HI.X R13, R6, c[0x0][0x1fc], R9, 0x1, P0 ;  /* 0x00007f00060dba11 */ /* 0x000fe400000f0c09 */
[C---:B------:R-:W-:Y:S02]  /*15d70*/  @!P3 LEA R14, P1, R5.reuse, c[0x0][0x1f8], 0x1 ;  /* 0x00007e00050eba11 */ /* 0x040fe400078208ff */
[C---:B------:R-:W-:Y:S02]  /*15d80*/  @!P3 LEA R4, P0, R8.reuse, c[0x0][0x1f8], 0x1 ;  /* 0x00007e000804ba11 */ /* 0x040fe400078008ff */
[----:B------:R-:W-:Y:S01]  /*15d90*/  @!P3 LEA.HI.X R15, R5, c[0x0][0x1fc], R0, 0x1, P1 ;  /* 0x00007f00050fba11 */ /* 0x000fe200008f0c00 */
[----:B------:R-:W-:Y:S01]  /*15da0*/  @!PT LDS RZ, [RZ] ;  /* 0x00000000fffff984 */ /* 0x000fe20000000800 */
[----:B------:R-:W-:Y:S01]  /*15db0*/  @!PT LDS RZ, [RZ] ;  /* 0x00000000fffff984 */ /* 0x000fe20000000800 */
[----:B------:R-:W-:Y:S01]  /*15dc0*/  @!PT LDS RZ, [RZ] ;  /* 0x00000000fffff984 */ /* 0x000fe20000000800 */
[----:B------:R4:W-:Y:S01]  /*15dd0*/  LDGSTS.E.BYPASS.LTC128B.128 [R226+0x4080], [R22.64], !P2 ;  /* 0x0408000016e27fae */ /* 0x0009e2000d101d5a */
[----:B------:R-:W-:Y:S04]  /*15de0*/  @!P3 LEA.HI.X R5, R8, c[0x0][0x1fc], R7, 0x1, P0 ;  /* 0x00007f000805ba11 */ /* 0x000fe800000f0c07 */
[----:B------:R4:W-:Y:S05]  /*15df0*/  LDGSTS.E.BYPASS.LTC128B.128 [R226+0x5880], [R20.64], !P6 ;  /* 0x0588000014e27fae */ /* 0x0009ea000f101d5a */
[----:B------:R4:W-:Y:S05]  /*15e00*/  LDGSTS.E.BYPASS.LTC128B.128 [R226+0x7080], [R18.64], !P5 ;  /* 0x0708000012e27fae */ /* 0x0009ea000e901d5a */
[----:B------:R4:W-:Y:S05]  /*15e10*/  LDGSTS.E.BYPASS.LTC128B.128 [R226+0x8880], [R16.64], !P4 ;  /* 0x0888000010e27fae */ /* 0x0009ea000e101d5a */
[----:B------:R4:W-:Y:S05]  /*15e20*/  @!P3 LDGSTS.E.BYPASS.LTC128B.128 [R226+0x5080], [R10.64], !P2 ;  /* 0x050800000ae2bfae */ /* 0x0009ea000d101d5a */
[----:B------:R4:W-:Y:S05]  /*15e30*/  @!P3 LDGSTS.E.BYPASS.LTC128B.128 [R226+0x6880], [R12.64], !P6 ;  /* 0x068800000ce2bfae */ /* 0x0009ea000f101d5a */
[----:B------:R4:W-:Y:S05]  /*15e40*/  @!P3 LDGSTS.E.BYPASS.LTC128B.128 [R226+0x8080], [R14.64], !P5 ;  /* 0x080800000ee2bfae */ /* 0x0009ea000e901d5a */
[----:B------:R4:W-:Y:S02]  /*15e50*/  @!P3 LDGSTS.E.BYPASS.LTC128B.128 [R226+0x9880], [R4.64], !P4 ;  /* 0x0988000004e2bfae */ /* 0x0009e4000e101d5a */
.L_x_1503:
[C---:B--234-:R-:W-:Y:S01]  /*15e60*/  HMMA.16816.F32.BF16 R4, R156.reuse, R160, RZ ;  /* 0x000000a09c04723c */ /* 0x05cfe200000418ff */
[----:B------:R-:W-:Y:S01]  /*15e70*/  LDSM.16.M88.4 R188, [R218] ;  /* 0x00000000dabc783b */ /* 0x000fe20000000200 */
[----:B------:R-:W-:Y:S06]  /*15e80*/  UISETP.GE.AND UP0, UPT, UR13, 0x1, UPT ;  /* 0x000000010d00788c */ /* 0x000fec000bf06270 */
[C---:B------:R-:W-:Y:S01]  /*15e90*/  HMMA.16816.F32.BF16 R8, R156.reuse, R162, RZ ;  /* 0x000000a29c08723c */ /* 0x040fe200000418ff */
[----:B------:R-:W0:Y:S01]  /*15ea0*/  LDGDEPBAR ;  /* 0x00000000000079af */ /* 0x000e220000000000 */
[----:B------:R-:W-:Y:S06]  /*15eb0*/  PLOP3.LUT P0, PT, PT, PT, UP0, 0x80, 0x0 ;  /* 0x000000000000781c */ /* 0x000fec0003f0f008 */
        /* <DEDUP_REMOVED lines=31> */
[----:B------:R-:W-:Y:S07]  /*160b0*/  LDSM.16.M88.4 R168, [R206] ;  /* 0x00000000cea8783b */ /* 0x000fee0000000200 */
[C---:B----4-:R-:W-:Y:S08]  /*160c0*/  HMMA.16816.F32.BF16 R12, R164.reuse, R172, R12 ;  /* 0x000000aca40c723c */ /* 0x050ff0000004180c */
[C---:B------:R-:W-:Y:S01]  /*160d0*/  HMMA.16816.F32.BF16 R16, R164.reuse, R174, R16 ;  /* 0x000000aea410723c */ /* 0x040fe20000041810 */
[----:B------:R-:W-:Y:S07]  /*160e0*/  LDSM.16.M88.4 R172, [R218+0x4000] ;  /* 0x00400000daac783b */ /* 0x000fee0000000200 */
        /* <DEDUP_REMOVED lines=165> */
[----:B--234-:R-:W-:Y:S01]  /*16b40*/  IADD3 R8, -R196, 0x30, RZ ;  /* 0x00000030c4087810 */ /* 0x01cfe20007ffe1ff */
[----:B------:R-:W-:Y:S01]  /*16b50*/  UIADD3 UR9, UR13, -0x1, URZ ;  /* 0xffffffff0d097890 */ /* 0x000fe2000fffe03f */
[----:B------:R-:W-:Y:S01]  /*16b60*/  IADD3 R7, P0, R228, 0x40, RZ ;  /* 0x00000040e4077810 */ /* 0x000fe20007f1e0ff */
[----:B------:R-:W-:Y:S01]  /*16b70*/  ULDC.64 UR4, c[0x0][0x1e0] ;  /* 0x0000780000047ab9 */ /* 0x000fe20000000a00 */
[----:B------:R-:W-:Y:S01]  /*16b80*/  ISETP.GE.AND P1, PT, R8, 0x1, PT ;  /* 0x000000010800780c */ /* 0x000fe20003f26270 */
[----:B------:R-:W-:Y:S02]  /*16b90*/  USHF.R.S32.HI UR6, URZ, 0x1f, UR9 ;  /* 0x0000001f3f067899 */ /* 0x000fe40008011409 */
[----:B------:R-:W-:Y:S01]  /*16ba0*/  UIMAD.WIDE.U32 UR10, UR9, UR4, URZ ;  /* 0x00000004090a72a5 */ /* 0x000fe2000f8e003f */
[--C-:B------:R-:W-:Y:S01]  /*16bb0*/  IMAD.X R4, RZ, RZ, R233.reuse, P0 ;  /* 0x000000ffff047224 */ /* 0x100fe200000e06e9 */
[C---:B------:R-:W-:Y:S01]  /*16bc0*/  IADD3 R6, P0, R228.reuse, 0x80, RZ ;  /* 0x00000080e4067810 */ /* 0x040fe20007f1e0ff */
[----:B------:R-:W-:Y:S04]  /*16bd0*/  UIMAD UR6, UR6, UR4, URZ ;  /* 0x00000004060672a4 */ /* 0x000fe8000f8e023f */
[----:B------:R-:W-:Y:S01]  /*16be0*/  UIMAD UR6, UR9, UR5, UR6 ;  /* 0x00000005090672a4 */ /* 0x000fe2000f8e0206 */
[----:B------:R-:W-:Y:S03]  /*16bf0*/  IMAD.X R5, RZ, RZ, R233, P0 ;  /* 0x000000ffff057224 */ /* 0x000fe600000e06e9 */
[----:B------:R-:W-:Y:S02]  /*16c00*/  UIADD3 UR6, UR11, UR6, URZ ;  /* 0x000000060b067290 */ /* 0x000fe4000fffe03f */
[----:B------:R-:W-:Y:S02]  /*16c10*/  UIMAD.WIDE.U32 UR10, UR10, 0x30, URZ ;  /* 0x000000300a0a78a5 */ /* 0x000fe4000f8e003f */
[----:B------:R-:W-:Y:S04]  /*16c20*/  UIMAD UR4, UR6, 0x30, URZ ;  /* 0x00000030060478a4 */ /* 0x000fe8000f8e023f */
[----:B------:R-:W-:Y:S01]  /*16c30*/  @P1 IADD3 R10, P0, R228, UR10, RZ ;  /* 0x0000000ae40a1c10 */ /* 0x000fe2000ff1e0ff */
[----:B------:R-:W-:Y:S06]  /*16c40*/  UIADD3 UR4, UR11, UR4, URZ ;  /* 0x000000040b047290 */ /* 0x000fec000fffe03f */
[----:B------:R-:W-:Y:S02]  /*16c50*/  @P1 IADD3.X R9, R233, UR4, RZ, P0, !PT ;  /* 0x00000004e9091c10 */ /* 0x000fe400087fe4ff */
[----:B------:R-:W-:Y:S04]  /*16c60*/  @P1 IADD3 R12, P0, R7, UR10, RZ ;  /* 0x0000000a070c1c10 */ /* 0x000fe8000ff1e0ff */
[----:B------:R-:W-:Y:S02]  /*16c70*/  @P1 IADD3.X R11, R4, UR4, RZ, P0, !PT ;  /* 0x00000004040b1c10 */ /* 0x000fe400087fe4ff */
[----:B------:R-:W-:Y:S04]  /*16c80*/  @P1 IADD3 R14, P0, R6, UR10, RZ ;  /* 0x0000000a060e1c10 */ /* 0x000fe8000ff1e0ff */
[----:B------:R-:W-:Y:S02]  /*16c90*/  @P1 IADD3.X R13, R5, UR4, RZ, P0, !PT ;  /* 0x00000004050d1c10 */ /* 0x000fe400087fe4ff */
[C---:B------:R-:W-:Y:S04]  /*16ca0*/  @P1 LEA R16, P0, R10.reuse, c[0x0][0x1c8], 0x1 ;  /* 0x000072000a101a11 */ /* 0x040fe800078008ff */
[----:B------:R-:W-:Y:S02]  /*16cb0*/  @P1 LEA.HI.X R17, R10, c[0x0][0x1cc], R9, 0x1, P0 ;  /* 0x000073000a111a11 */ /* 0x000fe400000f0c09 */
[----:B------:R-:W-:Y:S02]  /*16cc0*/  @P1 LEA R18, P0, R12, c[0x0][0x1c8], 0x1 ;  /* 0x000072000c121a11 */ /* 0x000fe400078008ff */
[----:B------:R-:W-:Y:S02]  /*16cd0*/  IADD3 R9, R228, 0xc0, RZ ;  /* 0x000000c0e4097810 */ /* 0x000fe40007ffe0ff */
[----:B------:R-:W-:Y:S02]  /*16ce0*/  @P1 LEA.HI.X R19, R12, c[0x0][0x1cc], R11, 0x1, P0 ;  /* 0x000073000c131a11 */ /* 0x000fe400000f0c0b */
[C---:B------:R-:W-:Y:S04]  /*16cf0*/  @P1 LEA R12, P0, R14.reuse, c[0x0][0x1c8], 0x1 ;  /* 0x000072000e0c1a11 */ /* 0x040fe800078008ff */
[----:B------:R-:W-:Y:S02]  /*16d00*/  @P1 LEA.HI.X R13, R14, c[0x0][0x1cc], R13, 0x1, P0 ;  /* 0x000073000e0d1a11 */ /* 0x000fe400000f0c0d */
[----:B------:R-:W-:Y:S04]  /*16d10*/  @P1 IADD3 R11, P0, R9, UR10, RZ ;  /* 0x0000000a090b1c10 */ /* 0x000fe8000ff1e0ff */
[----:B------:R-:W-:Y:S02]  /*16d20*/  @P1 IADD3.X R10, R235, UR4, RZ, P0, !PT ;  /* 0x00000004eb0a1c10 */ /* 0x000fe400087fe4ff */
[C---:B------:R-:W-:Y:S04]  /*16d30*/  @P1 LEA R14, P0, R11.reuse, c[0x0][0x1c8], 0x1 ;  /* 0x000072000b0e1a11 */ /* 0x040fe800078008ff */
[----:B------:R-:W-:Y:S02]  /*16d40*/  @P1 LEA.HI.X R15, R11, c[0x0][0x1cc], R10, 0x1, P0 ;  /* 0x000073000b0f1a11 */ /* 0x000fe400000f0c0a */
[----:B------:R-:W-:Y:S11]  /*16d50*/  ISETP.GE.AND P0, PT, R8, 0x21, PT ;  /* 0x000000210800780c */ /* 0x000ff60003f06270 */
[----:B------:R-:W-:Y:S02]  /*16d60*/  @!UPT UIADD3 URZ, URZ, URZ, URZ ;  /* 0x0000003f3f3ff290 */ /* 0x000fe4000fffe03f */
[----:B------:R-:W-:Y:S05]  /*16d70*/  VOTEU.ANY UP0, P0 ;  /* 0x00000000003f7886 */ /* 0x000fea0000000100 */
[----:B------:R-:W-:Y:S04]  /*16d80*/  @UP0 UIADD3 UR10, UP1, UR8, UR10, URZ ;  /* 0x0000000a080a0290 */ /* 0x000fe8000ff3e03f */
[----:B------:R-:W-:Y:S02]  /*16d90*/  @UP0 UIADD3.X UR4, UR4, UR7, URZ, UP1, !UPT ;  /* 0x0000000704040290 */ /* 0x000fe40008ffe43f */
[----:B------:R-:W-:Y:S04]  /*16da0*/  @P0 IADD3 R11, P2, R228, UR10, RZ ;  /* 0x0000000ae40b0c10 */ /* 0x000fe8000ff5e0ff */
[----:B------:R-:W-:Y:S02]  /*16db0*/  @P0 IADD3.X R8, R233, UR4, RZ, P2, !PT ;  /* 0x00000004e9080c10 */ /* 0x000fe400097fe4ff */
[C---:B------:R-:W-:Y:S04]  /*16dc0*/  @P0 LEA R10, P2, R11.reuse, c[0x0][0x1c8], 0x1 ;  /* 0x000072000b0a0a11 */ /* 0x040fe800078408ff */
[----:B------:R-:W-:Y:S02]  /*16dd0*/  @P0 LEA.HI.X R11, R11, c[0x0][0x1cc], R8, 0x1, P2 ;  /* 0x000073000b0b0a11 */ /* 0x000fe400010f0c08 */
        /* <DEDUP_REMOVED lines=12> */
[----:B------:R-:W-:Y:S11]  /*16ea0*/  LOP3.LUT P2, RZ, R223, 0x1, RZ, 0xc0, !PT ;  /* 0x00000001dfff7812 */ /* 0x000ff6000784c0ff */
[----:B------:R-:W-:Y:S02]  /*16eb0*/  @!UPT UIADD3 URZ, URZ, URZ, URZ ;  /* 0x0000003f3f3ff290 */ /* 0x000fe4000fffe03f */
[----:B------:R-:W-:Y:S01]  /*16ec0*/  @!PT LDS RZ, [RZ] ;  /* 0x00000000fffff984 */ /* 0x000fe20000000800 */
[----:B------:R-:W-:Y:S01]  /*16ed0*/  @!PT LDS RZ, [RZ] ;  /* 0x00000000fffff984 */ /* 0x000fe20000000800 */
[----:B------:R-:W-:Y:S01]  /*16ee0*/  @!PT LDS RZ, [RZ] ;  /* 0x00000000fffff984 */ /* 0x000fe20000000800 */
[----:B------:R2:W-:Y:S05]  /*16ef0*/  @P1 LDGSTS.E.BYPASS.LTC128B.128 [R226+0xa080], [R16.64], !P2 ;  /* 0x0a08000010e21fae */ /* 0x0005ea000d101d5a */
[----:B------:R2:W-:Y:S05]  /*16f00*/  @P1 LDGSTS.E.BYPASS.LTC128B.128 [R226+0xb880], [R18.64], !P6 ;  /* 0x0b88000012e21fae */ /* 0x0005ea000f101d5a */
[----:B------:R2:W-:Y:S05]  /*16f10*/  @P1 LDGSTS.E.BYPASS.LTC128B.128 [R226+0xd080], [R12.64], !P5 ;  /* 0x0d0800000ce21fae */ /* 0x0005ea000e901d5a */
[----:B------:R2:W-:Y:S05]  /*16f20*/  @P1 LDGSTS.E.BYPASS.LTC128B.128 [R226+0xe880], [R14.64], !P4 ;  /* 0x0e8800000ee21fae */ /* 0x0005ea000e101d5a */
[----:B------:R2:W-:Y:S05]  /*16f30*/  @P0 LDGSTS.E.BYPASS.LTC128B.128 [R226+0xb080], [R10.64], !P2 ;  /* 0x0b0800000ae20fae */ /* 0x0005ea000d101d5a */
[----:B------:R2:W-:Y:S05]  /*16f40*/  @P0 LDGSTS.E.BYPASS.LTC128B.128 [R226+0xc880], [R20.64], !P6 ;  /* 0x0c88000014e20fae */ /* 0x0005ea000f101d5a */
[----:B------:R2:W-:Y:S05]  /*16f50*/  @P0 LDGSTS.E.BYPASS.LTC128B.128 [R226+0xe080], [R22.64], !P5 ;  /* 0x0e08000016e20fae */ /* 0x0005ea000e901d5a */
[----:B------:R2:W-:Y:S02]  /*16f60*/  @P0 LDGSTS.E.BYPASS.LTC128B.128 [R226+0xf880], [R6.64], !P4 ;  /* 0x0f88000006e20fae */ /* 0x0005e4000e101d5a */
.L_x_1504:
[----:B--234-:R-:W-:Y:S01]  /*16f70*/  PLOP3.LUT P0, PT, PT, PT, UP2, 0x80, 0x0 ;  /* 0x000000000000781c */ /* 0x01cfe20003f0f028 */
[----:B------:R-:W-:Y:S01]  /*16f80*/  UIMAD UR4, UR13, -0x30, URZ ;  /* 0xffffffd00d0478a4 */ /* 0x000fe2000f8e023f */
[----:B------:R-:W-:Y:S01]  /*16f90*/  MOV R8, R197 ;  /* 0x000000c500087202 */ /* 0x000fe20000000f00 */
[----:B------:R-:W-:Y:S01]  /*16fa0*/  LDSM.16.MT88.4 R20, [R214+0x4080] ;  /* 0x00408000d614783b */ /* 0x000fe20000004200 */
[----:B------:R-:W-:Y:S03]  /*16fb0*/  MOV R5, UR22 ;  /* 0x0000001600057c02 */ /* 0x000fe60008000f00 */
[----:B------:R-:W-:Y:S04]  /*16fc0*/  MOV R7, UR4 ;  /* 0x0000000400077c02 */ /* 0x000fe80008000f00 */
[----:B------:R-:W-:Y:S01]  /*16fd0*/  IADD3 R6, -R198, 0x1, R7 ;  /* 0x00000001c6067810 */ /* 0x000fe20007ffe107 */
[----:B------:R-:W-:Y:S01]  /*16fe0*/  LDSM.16.MT88.4 R172, [R216+0x7880] ;  /* 0x00788000d8ac783b */ /* 0x000fe20000004200 */
[----:B------:R-:W-:Y:S02]  /*16ff0*/  @P0 MOV R8, R199 ;  /* 0x000000c700080202 */ /* 0x000fe40000000f00 */
[----:B------:R-:W-:Y:S05]  /*17000*/  IADD3 R5, -R5, UR14, R6 ;  /* 0x0000000e05057c10 */ /* 0x000fea000fffe106 */
[----:B------:R-:W-:Y:S08]  /*17010*/  SHFL.IDX PT, R4, R8, 0x1, 0x1c1f ;  /* 0x003c1f0008047f89 */ /* 0x000ff000000e0000 */
[----:B------:R-:W2:Y:S08]  /*17020*/  SHFL.IDX PT, R12, R8, RZ, 0x1c1f ;  /* 0x001c1fff080c7589 */ /* 0x000eb000000e0000 */
[----:B------:R-:W0:Y:S01]  /*17030*/  LDGDEPBAR ;  /* 0x00000000000079af */ /* 0x000e220000000000 */
[C---:B--2---:R-:W-:Y:S02]  /*17040*/  IADD3 R12, R5.reuse, R12, RZ ;  /* 0x0000000c050c7210 */ /* 0x044fe40007ffe0ff */
[----:B------:R-:W-:Y:S04]  /*17050*/  IADD3 R4, R5, R4, RZ ;  /* 0x0000000405047210 */ /* 0x000fe80007ffe0ff */
[C---:B------:R-:W-:Y:S02]  /*17060*/  ISETP.GT.AND P0, PT, R4.reuse, RZ, PT ;  /* 0x000000ff0400720c */ /* 0x040fe40003f04270 */
[----:B------:R-:W-:Y:S02]  /*17070*/  ISETP.GT.AND P1, PT, R4, 0x1, PT ;  /* 0x000000010400780c */ /* 0x000fe40003f24270 */
[----:B------:R-:W-:Y:S02]  /*17080*/  FSEL R13, R180, -INF , P0 ;  /* 0xff800000b40d7808 */ /* 0x000fe40000000000 */
[C---:B------:R-:W-:Y:S02]  /*17090*/  ISETP.GT.AND P0, PT, R4.reuse, 0x8, PT ;  /* 0x000000080400780c */ /* 0x040fe40003f04270 */
[----:B------:R-:W-:Y:S02]  /*170a0*/  FSEL R11, R181, -INF , P1 ;  /* 0xff800000b50b7808 */ /* 0x000fe40000800000 */
[----:B------:R-:W-:Y:S02]  /*170b0*/  ISETP.GT.AND P1, PT, R4, 0x10, PT ;  /* 0x000000100400780c */ /* 0x000fe40003f24270 */
[----:B------:R-:W-:Y:S02]  /*170c0*/  FMNMX.FTZ R6, R13, R2, !PT ;  /* 0x000000020d067209 */ /* 0x000fe40007810000 */
[----:B-1----:R-:W-:Y:S02]  /*170d0*/  FSEL R171, R240, -INF , P1 ;  /* 0xff800000f0ab7808 */ /* 0x002fe40000800000 */
[----:B------:R-:W-:Y:S02]  /*170e0*/  FSEL R9, R184, -INF , P0 ;  /* 0xff800000b8097808 */ /* 0x000fe40000000000 */
[----:B------:R-:W-:Y:S02]  /*170f0*/  ISETP.GT.AND P0, PT, R4, 0x11, PT ;  /* 0x000000110400780c */ /* 0x000fe40003f04270 */
[----:B------:R-:W-:Y:S02]  /*17100*/  ISETP.GT.AND P1, PT, R12, RZ, PT ;  /* 0x000000ff0c00720c */ /* 0x000fe40003f24270 */
[----:B------:R-:W-:Y:S02]  /*17110*/  FSEL R169, R187, -INF , P0 ;  /* 0xff800000bba97808 */ /* 0x000fe40000000000 */
[C---:B------:R-:W-:Y:S02]  /*17120*/  ISETP.GT.AND P2, PT, R4.reuse, 0x9, PT ;  /* 0x000000090400780c */ /* 0x040fe40003f44270 */
[----:B------:R-:W-:Y:S02]  /*17130*/  ISETP.GT.AND P0, PT, R4, 0x18, PT ;  /* 0x000000180400780c */ /* 0x000fe40003f04270 */
[----:B------:R-:W-:Y:S02]  /*17140*/  FSEL R10, R178, -INF , P1 ;  /* 0xff800000b20a7808 */ /* 0x000fe40000800000 */
[----:B------:R-:W-:Y:S02]  /*17150*/  FMNMX.FTZ R6, R11, R6, !PT ;  /* 0x000000060b067209 */ /* 0x000fe40007810000 */
[----:B------:R-:W-:Y:S02]  /*17160*/  ISETP.GT.AND P1, PT, R12, 0x1, PT ;  /* 0x000000010c00780c */ /* 0x000fe40003f24270 */
[----:B------:R-:W-:Y:S02]  /*17170*/  FSEL R167, R245, -INF , P0 ;  /* 0xff800000f5a77808 */ /* 0x000fe40000000000 */
[----:B------:R-:W-:Y:S02]  /*17180*/  FSEL R7, R186, -INF , P2 ;  /* 0xff800000ba077808 */ /* 0x000fe40001000000 */
[----:B------:R-:W-:Y:S02]  /*17190*/  ISETP.GT.AND P0, PT, R4, 0x19, PT ;  /* 0x000000190400780c */ /* 0x000fe40003f04270 */
[----:B------:R-:W-:Y:S02]  /*171a0*/  FMNMX.FTZ R6, R9, R6, !PT ;  /* 0x0000000609067209 */ /* 0x000fe40007810000 */
        /* <DEDUP_REMOVED lines=17> */
[----:B------:R-:W-:Y:S02]  /*172c0*/  FSEL R187, R247, -INF , P0 ;  /* 0xff800000f7bb7808 */ /* 0x000fe40000000000 */
[----:B------:R-:W-:Y:S02]  /*172d0*/  ISETP.GT.AND P0, PT, R4, 0x28, PT ;  /* 0x000000280400780c */ /* 0x000fe40003f04270 */
[----:B------:R-:W-:Y:S02]  /*172e0*/  FMNMX.FTZ R0, R171, R0, !PT ;  /* 0x00000000ab007209 */ /* 0x000fe40007810000 */
[----:B------:R-:W-:Y:S02]  /*172f0*/  FSEL R177, R248, -INF , P0 ;  /* 0xff800000f8b17808 */ /* 0x000fe40000000000 */
[----:B------:R-:W-:Y:S02]  /*17300*/  FSEL R168, R185, -INF , P1 ;  /* 0xff800000b9a87808 */ /* 0x000fe40000800000 */
[----:B------:R-:W-:Y:S02]  /*17310*/  FMNMX.FTZ R15, R170, R5, !PT ;  /* 0x00000005aa0f7209 */ /* 0x000fe40007810000 */
[----:B------:R-:W-:Y:S02]  /*17320*/  ISETP.GT.AND P0, PT, R4, 0x29, PT ;  /* 0x000000290400780c */ /* 0x000fe40003f04270 */
[----:B------:R-:W-:Y:S02]  /*17330*/  ISETP.GT.AND P1, PT, R12, 0x18, PT ;  /* 0x000000180c00780c */ /* 0x000fe40003f24270 */
[----:B------:R-:W-:Y:S02]  /*17340*/  FMNMX.FTZ R0, R169, R0, !PT ;  /* 0x00000000a9007209 */ /* 0x000fe40007810000 */
[----:B------:R-:W-:Y:S02]  /*17350*/  FSEL R166, R239, -INF , P1 ;  /* 0xff800000efa67808 */ /* 0x000fe40000800000 */
[----:B------:R-:W-:Y:S02]  /*17360*/  FMNMX.FTZ R15, R168, R15, !PT ;  /* 0x0000000fa80f7209 */ /* 0x000fe40007810000 */
[----:B------:R-:W-:Y:S02]  /*17370*/  FSEL R157, R246, -INF , P0 ;  /* 0xff800000f69d7808 */ /* 0x000fe40000000000 */
[----:B------:R-:W-:Y:S02]  /*17380*/  ISETP.GT.AND P0, PT, R12, 0x19, PT ;  /* 0x000000190c00780c */ /* 0x000fe40003f04270 */
[----:B------:R-:W-:Y:S02]  /*17390*/  FMNMX.FTZ R0, R167, R0, !PT ;  /* 0x00000000a7007209 */ /* 0x000fe40007810000 */
[----:B------:R-:W-:Y:S02]  /*173a0*/  FSEL R164, R237, -INF , P0 ;  /* 0xff800000eda47808 */ /* 0x000fe40000000000 */
[----:B------:R-:W-:Y:S02]  /*173b0*/  FMNMX.FTZ R15, R166, R15, !PT ;  /* 0x0000000fa60f7209 */ /* 0x000fe40007810000 */
[----:B------:R-:W-:Y:S02]  /*173c0*/  ISETP.GT.AND P1, PT, R12, 0x20, PT ;  /* 0x000000200c00780c */ /* 0x000fe40003f24270 */
[----:B------:R-:W-:Y:S02]  /*173d0*/  FMNMX.FTZ R0, R165, R0, !PT ;  /* 0x00000000a5007209 */ /* 0x000fe40007810000 */
[----:B------:R-:W-:Y:S02]  /*173e0*/  FMNMX.FTZ R15, R164, R15, !PT ;  /* 0x0000000fa40f7209 */ /* 0x000fe40007810000 */
[----:B------:R-:W-:Y:S02]  /*173f0*/  ISETP.GT.AND P0, PT, R12, 0x21, PT ;  /* 0x000000210c00780c */ /* 0x000fe40003f04270 */
[----:B------:R-:W-:Y:S02]  /*17400*/  FSEL R190, R238, -INF , P1 ;  /* 0xff800000eebe7808 */ /* 0x000fe40000800000 */
[----:B------:R-:W-:Y:S02]  /*17410*/  FMNMX.FTZ R0, R189, R0, !PT ;  /* 0x00000000bd007209 */ /* 0x000fe40007810000 */
[----:B------:R-:W-:Y:S02]  /*17420*/  ISETP.GT.AND P1, PT, R12, 0x28, PT ;  /* 0x000000280c00780c */ /* 0x000fe40003f24270 */
[----:B------:R-:W-:Y:S02]  /*17430*/  FSEL R188, R241, -INF , P0 ;  /* 0xff800000f1bc7808 */ /* 0x000fe40000000000 */
[----:B------:R-:W-:Y:S02]  /*17440*/  FMNMX.FTZ R15, R190, R15, !PT ;  /* 0x0000000fbe0f7209 */ /* 0x000fe40007810000 */
[----:B------:R-:W-:Y:S02]  /*17450*/  FMNMX.FTZ R0, R187, R0, !PT ;  /* 0x00000000bb007209 */ /* 0x000fe40007810000 */
[----:B------:R-:W-:Y:S02]  /*17460*/  ISETP.GT.AND P0, PT, R12, 0x29, PT ;  /* 0x000000290c00780c */ /* 0x000fe40003f04270 */
[----:B------:R-:W-:Y:S02]  /*17470*/  FSEL R186, R243, -INF , P1 ;  /* 0xff800000f3ba7808 */ /* 0x000fe40000800000 */
[----:B------:R-:W-:Y:S02]  /*17480*/  FMNMX.FTZ R15, R188, R15, !PT ;  /* 0x0000000fbc0f7209 */ /* 0x000fe40007810000 */
[----:B------:R-:W-:Y:S02]  /*17490*/  FMNMX.FTZ R4, R177, R0, !PT ;  /* 0x00000000b1047209 */ /* 0x000fe40007810000 */
[----:B------:R-:W-:Y:S02]  /*174a0*/  FSEL R178, R242, -INF , P0 ;  /* 0xff800000f2b27808 */ /* 0x000fe40000000000 */
[----:B------:R-:W-:Y:S02]  /*174b0*/  FMNMX.FTZ R15, R186, R15, !PT ;  /* 0x0000000fba0f7209 */ /* 0x000fe40007810000 */
[----:B------:R-:W-:Y:S02]  /*174c0*/  FMNMX.FTZ R0, R157, R4, !PT ;  /* 0x000000049d007209 */ /* 0x000fe40007810000 */
[----:B------:R-:W-:Y:S03]  /*174d0*/  FMNMX.FTZ R12, R178, R15, !PT ;  /* 0x0000000fb20c7209 */ /* 0x000fe60007810000 */
[----:B------:R-:W1:Y:S08]  /*174e0*/  SHFL.BFLY PT, R5, R0, 0x2, 0x1f ;  /* 0x0c401f0000057f89 */ /* 0x000e7000000e0000 */
[----:B------:R-:W2:Y:S01]  /*174f0*/  SHFL.BFLY PT, R15, R12, 0x2, 0x1f ;  /* 0x0c401f000c0f7f89 */ /* 0x000ea200000e0000 */
[----:B-1----:R-:W-:Y:S07]  /*17500*/  FMNMX.FTZ R5, R0, R5, !PT ;  /* 0x0000000500057209 */ /* 0x002fee0007810000 */
[----:B------:R-:W1:Y:S01]  /*17510*/  SHFL.BFLY PT, R156, R5, 0x1, 0x1f ;  /* 0x0c201f00059c7f89 */ /* 0x000e6200000e0000 */
[----:B--2---:R-:W-:Y:S07]  /*17520*/  FMNMX.FTZ R4, R12, R15, !PT ;  /* 0x0000000f0c047209 */ /* 0x004fee0007810000 */
[----:B------:R-:W2:Y:S01]  /*17530*/  SHFL.BFLY PT, R15, R4, 0x1, 0x1f ;  /* 0x0c201f00040f7f89 */ /* 0x000ea200000e0000 */
[----:B-1----:R-:W-:Y:S04]  /*17540*/  FMNMX.FTZ R156, R5, R156, !PT ;  /* 0x0000009c059c7209 */ /* 0x002fe80007810000 */
[C---:B------:R-:W-:Y:S01]  /*17550*/  FSETP.NEU.FTZ.AND P0, PT, R156.reuse, -INF , PT ;  /* 0xff8000009c00780b */ /* 0x040fe20003f1d000 */
[----:B------:R-:W-:Y:S01]  /*17560*/  FMUL.FTZ R176, R156, c[0x0][0x2d0] ;  /* 0x0000b4009cb07a20 */ /* 0x000fe20000410000 */
[----:B--2---:R-:W-:Y:S04]  /*17570*/  FMNMX.FTZ R0, R4, R15, !PT ;  /* 0x0000000f04007209 */ /* 0x004fe80007810000 */
[----:B------:R-:W-:Y:S02]  /*17580*/  FSEL R176, R176, RZ, P0 ;  /* 0x000000ffb0b07208 */ /* 0x000fe40000000000 */
[C---:B------:R-:W-:Y:S01]  /*17590*/  FSETP.NEU.FTZ.AND P1, PT, R0.reuse, -INF , PT ;  /* 0xff8000000000780b */ /* 0x040fe20003f3d000 */
[----:B------:R-:W-:Y:S01]  /*175a0*/  FMUL.FTZ R179, R0, c[0x0][0x2d0] ;  /* 0x0000b40000b37a20 */ /* 0x000fe20000410000 */
[----:B------:R-:W-:Y:S01]  /*175b0*/  FSEL R5, R156, RZ, P0 ;  /* 0x000000ff9c057208 */ /* 0x000fe20000000000 */
[----:B------:R-:W-:Y:S01]  /*175c0*/  FFMA.FTZ R181, R13, c[0x0][0x2d0], -R176 ;  /* 0x0000b4000db57a23 */ /* 0x000fe200000108b0 */
[----:B------:R-:W-:Y:S01]  /*175d0*/  FSEL R4, R0, RZ, P1 ;  /* 0x000000ff00047208 */ /* 0x000fe20000800000 */
[----:B------:R-:W1:Y:S01]  /*175e0*/  LDSM.16.MT88.4 R12, [R216+0x4080] ;  /* 0x00408000d80c783b */ /* 0x000e620000004200 */
[----:B------:R-:W-:Y:S01]  /*175f0*/  FSEL R179, R179, RZ, P1 ;  /* 0x000000ffb3b37208 */ /* 0x000fe20000800000 */
[----:B------:R-:W-:Y:S01]  /*17600*/  FADD.FTZ R5, -R5, R2 ;  /* 0x0000000205057221 */ /* 0x000fe20000010100 */
[----:B------:R-:W-:Y:S01]  /*17610*/  ISETP.LT.AND P0, PT, R236, UR13, PT ;  /* 0x0000000dec007c0c */ /* 0x000fe2000bf01270 */
[----:B------:R-:W-:Y:S01]  /*17620*/  FADD.FTZ R4, -R4, R3 ;  /* 0x0000000304047221 */ /* 0x000fe20000010100 */
[----:B------:R-:W-:Y:S01]  /*17630*/  MUFU.EX2 R181, R181 ;  /* 0x000000b500b57308 */ /* 0x000fe20000000800 */
[--C-:B------:R-:W-:Y:S01]  /*17640*/  FFMA.FTZ R180, R11, c[0x0][0x2d0], -R176.reuse ;  /* 0x0000b4000bb47a23 */ /* 0x100fe200000108b0 */
[----:B------:R-:W-:Y:S01]  /*17650*/  UIADD3 UR13, UR13, -0x1, URZ ;  /* 0xffffffff0d0d7890 */ /* 0x000fe2000fffe03f */
[--C-:B------:R-:W-:Y:S02]  /*17660*/  FFMA.FTZ R159, R9, c[0x0][0x2d0], -R176.reuse ;  /* 0x0000b400099f7a23 */ /* 0x100fe400000108b0 */
[--C-:B------:R-:W-:Y:S02]  /*17670*/  FFMA.FTZ R158, R7, c[0x0][0x2d0], -R176.reuse ;  /* 0x0000b400079e7a23 */ /* 0x100fe400000108b0 */
[--C-:B------:R-:W-:Y:S02]  /*17680*/  FFMA.FTZ R185, R10, c[0x0][0x2d0], -R179.reuse ;  /* 0x0000b4000ab97a23 */ /* 0x100fe400000108b3 */
[--C-:B------:R-:W-:Y:S01]  /*17690*/  FFMA.FTZ R184, R8, c[0x0][0x2d0], -R179.reuse ;  /* 0x0000b40008b87a23 */ /* 0x100fe200000108b3 */
[----:B------:R-:W2:Y:S01]  /*176a0*/  MUFU.EX2 R180, R180 ;  /* 0x000000b400b47308 */ /* 0x000ea20000000800 */
[--C-:B------:R-:W-:Y:S02]  /*176b0*/  FFMA.FTZ R183, R6, c[0x0][0x2d0], -R179.reuse ;  /* 0x0000b40006b77a23 */ /* 0x100fe400000108b3 */
[--C-:B------:R-:W-:Y:S02]  /*176c0*/  FFMA.FTZ R182, R182, c[0x0][0x2d0], -R179.reuse ;  /* 0x0000b400b6b67a23 */ /* 0x100fe400000108b3 */
[----:B------:R-:W-:Y:S02]  /*176d0*/  FMUL.FTZ R3, R4, c[0x0][0x2d0] ;  /* 0x0000b40004037a20 */ /* 0x000fe40000410000 */
[----:B------:R-:W-:Y:S02]  /*176e0*/  FMUL.FTZ R2, R5, c[0x0][0x2d0] ;  /* 0x0000b40005027a20 */ /* 0x000fe40000410000 */
[--C-:B------:R-:W-:Y:S01]  /*176f0*/  FFMA.FTZ R191, R170, c[0x0][0x2d0], -R179.reuse ;  /* 0x0000b400aabf7a23 */ /* 0x100fe200000108b3 */
[----:B------:R-:W-:Y:S01]  /*17700*/  MUFU.EX2 R159, R159 ;  /* 0x0000009f009f7308 */ /* 0x000fe20000000800 */
[--C-:B------:R-:W-:Y:S02]  /*17710*/  FFMA.FTZ R192, R168, c[0x0][0x2d0], -R179.reuse ;  /* 0x0000b400a8c07a23 */ /* 0x100fe400000108b3 */
[--C-:B------:R-:W-:Y:S02]  /*17720*/  FFMA.FTZ R193, R171, c[0x0][0x2d0], -R176.reuse ;  /* 0x0000b400abc17a23 */ /* 0x100fe400000108b0 */
[--C-:B------:R-:W-:Y:S02]  /*17730*/  FFMA.FTZ R194, R169, c[0x0][0x2d0], -R176.reuse ;  /* 0x0000b400a9c27a23 */ /* 0x100fe400000108b0 */
[----:B------:R-:W-:Y:S01]  /*17740*/  LDSM.16.MT88.4 R168, [R212+0x6080] ;  /* 0x00608000d4a8783b */ /* 0x000fe20000004200 */
[--C-:B------:R-:W-:Y:S02]  /*17750*/  FFMA.FTZ R238, R166, c[0x0][0x2d0], -R179.reuse ;  /* 0x0000b400a6ee7a23 */ /* 0x100fe400000108b3 */
[----:B------:R-:W3:Y:S01]  /*17760*/  MUFU.EX2 R158, R158 ;  /* 0x0000009e009e7308 */ /* 0x000ee20000000800 */
[--C-:B------:R-:W-:Y:S02]  /*17770*/  FFMA.FTZ R195, R164, c[0x0][0x2d0], -R179.reuse ;  /* 0x0000b400a4c37a23 */ /* 0x100fe400000108b3 */
[--C-:B------:R-:W-:Y:S01]  /*17780*/  FFMA.FTZ R237, R167, c[0x0][0x2d0], -R176.reuse ;  /* 0x0000b400a7ed7a23 */ /* 0x100fe200000108b0 */
[----:B--2---:R-:W-:Y:S01]  /*17790*/  F2FP.BF16.PACK_AB R161, R180, R181 ;  /* 0x000000b5b4a1723e */ /* 0x004fe200000010ff */
[--C-:B------:R-:W-:Y:S02]  /*177a0*/  FFMA.FTZ R240, R165, c[0x0][0x2d0], -R176.reuse ;  /* 0x0000b400a5f07a23 */ /* 0x100fe400000108b0 */
[----:B------:R-:W-:Y:S01]  /*177b0*/  LDSM.16.MT88.4 R164, [R216+0x6080] ;  /* 0x00608000d8a4783b */ /* 0x000fe20000004200 */
[--C-:B------:R-:W-:Y:S02]  /*177c0*/  FFMA.FTZ R241, R177, c[0x0][0x2d0], -R176.reuse ;  /* 0x0000b400b1f17a23 */ /* 0x100fe400000108b0 */
[----:B------:R-:W-:Y:S01]  /*177d0*/  MUFU.EX2 R185, R185 ;  /* 0x000000b900b97308 */ /* 0x000fe20000000800 */
[--C-:B------:R-:W-:Y:S02]  /*177e0*/  FFMA.FTZ R190, R190, c[0x0][0x2d0], -R179.reuse ;  /* 0x0000b400bebe7a23 */ /* 0x100fe400000108b3 */
[--C-:B------:R-:W-:Y:S02]  /*177f0*/  FFMA.FTZ R239, R188, c[0x0][0x2d0], -R179.reuse ;  /* 0x0000b400bcef7a23 */ /* 0x100fe400000108b3 */
[--C-:B------:R-:W-:Y:S02]  /*17800*/  FFMA.FTZ R188, R189, c[0x0][0x2d0], -R176.reuse ;  /* 0x0000b400bdbc7a23 */ /* 0x100fe400000108b0 */
[--C-:B------:R-:W-:Y:S02]  /*17810*/  FFMA.FTZ R187, R187, c[0x0][0x2d0], -R176.reuse ;  /* 0x0000b400bbbb7a23 */ /* 0x100fe400000108b0 */
[----:B------:R-:W-:Y:S01]  /*17820*/  FFMA.FTZ R176, R157, c[0x0][0x2d0], -R176 ;  /* 0x0000b4009db07a23 */ /* 0x000fe200000108b0 */
[----:B------:R-:W2:Y:S01]  /*17830*/  MUFU.EX2 R184, R184 ;  /* 0x000000b800b87308 */ /* 0x000ea20000000800 */
[--C-:B------:R-:W-:Y:S02]  /*17840*/  FFMA.FTZ R186, R186, c[0x0][0x2d0], -R179.reuse ;  /* 0x0000b400baba7a23 */ /* 0x100fe400000108b3 */
[----:B------:R-:W-:Y:S01]  /*17850*/  FFMA.FTZ R179, R178, c[0x0][0x2d0], -R179 ;  /* 0x0000b400b2b37a23 */ /* 0x000fe200000108b3 */
[----:B---3--:R-:W-:Y:S06]  /*17860*/  F2FP.BF16.PACK_AB R163, R158, R159 ;  /* 0x0000009f9ea3723e */ /* 0x008fec00000010ff */
[----:B------:R-:W-:Y:S10]  /*17870*/  MUFU.EX2 R183, R183 ;  /* 0x000000b700b77308 */ /* 0x000ff40000000800 */
[----:B------:R-:W3:Y:S01]  /*17880*/  MUFU.EX2 R182, R182 ;  /* 0x000000b600b67308 */ /* 0x000ee20000000800 */
[----:B--2---:R-:W-:Y:S09]  /*17890*/  F2FP.BF16.PACK_AB R160, R184, R185 ;  /* 0x000000b9b8a0723e */ /* 0x004ff200000010ff */
[----:B------:R-:W2:Y:S10]  /*178a0*/  MUFU.EX2 R3, R3 ;  /* 0x0000000300037308 */ /* 0x000eb40000000800 */
[----:B------:R-:W4:Y:S01]  /*178b0*/  MUFU.EX2 R2, R2 ;  /* 0x0000000200027308 */ /* 0x000f220000000800 */
[----:B---3--:R-:W-:Y:S09]  /*178c0*/  F2FP.BF16.PACK_AB R162, R182, R183 ;  /* 0x000000b7b6a2723e */ /* 0x008ff200000010ff */
[----:B------:R-:W-:Y:S01]  /*178d0*/  MUFU.EX2 R189, R179 ;  /* 0x000000b300bd7308 */ /* 0x000fe20000000800 */
[C---:B--2---:R-:W-:Y:S02]  /*178e0*/  FMUL.FTZ R4, R3.reuse, R152 ;  /* 0x0000009803047220 */ /* 0x044fe40000410000 */
[C---:B------:R-:W-:Y:S02]  /*178f0*/  FMUL.FTZ R5, R3.reuse, R153 ;  /* 0x0000009903057220 */ /* 0x040fe40000410000 */
[C---:B------:R-:W-:Y:S02]  /*17900*/  FMUL.FTZ R8, R3.reuse, R148 ;  /* 0x0000009403087220 */ /* 0x040fe40000410000 */
[C---:B------:R-:W-:Y:S03]  /*17910*/  FMUL.FTZ R9, R3.reuse, R149 ;  /* 0x0000009503097220 */ /* 0x040fe60000410000 */
[----:B------:R2:W-:Y:S01]  /*17920*/  MUFU.EX2 R242, R176 ;  /* 0x000000b000f27308 */ /* 0x0005e20000000800 */
[C---:B------:R-:W-:Y:S02]  /*17930*/  FMUL.FTZ R16, R3.reuse, R140 ;  /* 0x0000008c03107220 */ /* 0x040fe40000410000 */
[C---:B----4-:R-:W-:Y:S02]  /*17940*/  FMUL.FTZ R6, R2.reuse, R154 ;  /* 0x0000009a02067220 */ /* 0x050fe40000410000 */
[C---:B------:R-:W-:Y:S02]  /*17950*/  FMUL.FTZ R7, R2.reuse, R155 ;  /* 0x0000009b02077220 */ /* 0x040fe40000410000 */
[----:B------:R-:W3:Y:S01]  /*17960*/  LDSM.16.MT88.4 R152, [R213+0x4080] ;  /* 0x00408000d598783b */ /* 0x000ee20000004200 */
[C---:B------:R-:W-:Y:S02]  /*17970*/  FMUL.FTZ R10, R2.reuse, R150 ;  /* 0x00000096020a7220 */ /* 0x040fe40000410000 */
[C---:B------:R-:W-:Y:S01]  /*17980*/  FMUL.FTZ R11, R2.reuse, R151 ;  /* 0x00000097020b7220 */ /* 0x040fe20000410000 */
[----:B------:R-:W-:Y:S01]  /*17990*/  MUFU.EX2 R191, R191 ;  /* 0x000000bf00bf7308 */ /* 0x000fe20000000800 */
[C---:B-1----:R-:W-:Y:S03]  /*179a0*/  HMMA.16816.F32.BF16 R4, R160.reuse, R12, R4 ;  /* 0x0000000ca004723c */ /* 0x042fe60000041804 */
[----:B------:R-:W-:Y:S02]  /*179b0*/  LDSM.16.MT88.4 R148, [R213+0x4880] ;  /* 0x00488000d594783b */ /* 0x000fe40000004200 */
[C---:B------:R-:W-:Y:S02]  /*179c0*/  FMUL.FTZ R17, R3.reuse, R141 ;  /* 0x0000008d03117220 */ /* 0x040fe40000410000 */
[C---:B------:R-:W-:Y:S01]  /*179d0*/  FMUL.FTZ R12, R3.reuse, R144 ;  /* 0x00000090030c7220 */ /* 0x040fe20000410000 */
[C---:B------:R-:W-:Y:S01]  /*179e0*/  HMMA.16816.F32.BF16 R8, R160.reuse, R14, R8 ;  /* 0x0000000ea008723c */ /* 0x040fe20000041808 */
[----:B------:R-:W1:Y:S03]  /*179f0*/  MUFU.EX2 R192, R192 ;  /* 0x000000c000c07308 */ /* 0x000e660000000800 */
[C---:B------:R-:W-:Y:S01]  /*17a00*/  FMUL.FTZ R13, R3.reuse, R145 ;  /* 0x00000091030d7220 */ /* 0x040fe20000410000 */
[----:B--2---:R-:W-:Y:S01]  /*17a10*/  LDSM.16.MT88.4 R176, [R216+0x6880] ;  /* 0x00688000d8b0783b */ /* 0x004fe20000004200 */
[C---:B------:R-:W-:Y:S02]  /*17a20*/  FMUL.FTZ R18, R2.reuse, R142 ;  /* 0x0000008e02127220 */ /* 0x040fe40000410000 */
[C---:B------:R-:W-:Y:S03]  /*17a30*/  FMUL.FTZ R14, R2.reuse, R146 ;  /* 0x00000092020e7220 */ /* 0x040fe60000410000 */
[----:B------:R-:W-:Y:S01]  /*17a40*/  MUFU.EX2 R193, R193 ;  /* 0x000000c100c17308 */ /* 0x000fe20000000800 */
[C---:B------:R-:W-:Y:S02]  /*17a50*/  FMUL.FTZ R15, R2.reuse, R147 ;  /* 0x00000093020f7220 */ /* 0x040fe40000410000 */
[----:B------:R-:W2:Y:S01]  /*17a60*/  LDSM.16.MT88.4 R144, [R212+0x4080] ;  /* 0x00408000d490783b */ /* 0x000ea20000004200 */
[C---:B------:R-:W-:Y:S02]  /*17a70*/  FMUL.FTZ R19, R2.reuse, R143 ;  /* 0x0000008f02137220 */ /* 0x040fe40000410000 */
[C---:B------:R-:W-:Y:S02]  /*17a80*/  FMUL.FTZ R24, R3.reuse, R132 ;  /* 0x0000008403187220 */ /* 0x040fe40000410000 */
[C---:B------:R-:W-:Y:S02]  /*17a90*/  HMMA.16816.F32.BF16 R12, R160.reuse, R20, R12 ;  /* 0x00000014a00c723c */ /* 0x040fe4000004180c */
[----:B------:R-:W4:Y:S01]  /*17aa0*/  MUFU.EX2 R194, R194 ;  /* 0x000000c200c27308 */ /* 0x000f220000000800 */
[----:B------:R-:W-:Y:S01]  /*17ab0*/  LDSM.16.MT88.4 R140, [R213+0x5880] ;  /* 0x00588000d58c783b */ /* 0x000fe20000004200 */
[C---:B------:R-:W-:Y:S02]  /*17ac0*/  FMUL.FTZ R25, R3.reuse, R133 ;  /* 0x0000008503197220 */ /* 0x040fe40000410000 */
[C---:B------:R-:W-:Y:S02]  /*17ad0*/  FMUL.FTZ R26, R2.reuse, R134 ;  /* 0x00000086021a7220 */ /* 0x040fe40000410000 */
[C---:B------:R-:W-:Y:S04]  /*17ae0*/  HMMA.16816.F32.BF16 R16, R160.reuse, R22, R16 ;  /* 0x00000016a010723c */ /* 0x040fe80000041810 */
[C---:B------:R-:W-:Y:S01]  /*17af0*/  FMUL.FTZ R20, R3.reuse, R136 ;  /* 0x0000008803147220 */ /* 0x040fe20000410000 */
[----:B------:R-:W-:Y:S01]  /*17b00*/  MUFU.EX2 R238, R238 ;  /* 0x000000ee00ee7308 */ /* 0x000fe20000000800 */
[C---:B------:R-:W-:Y:S02]  /*17b10*/  FMUL.FTZ R21, R3.reuse, R137 ;  /* 0x0000008903157220 */ /* 0x040fe40000410000 */
[C---:B------:R-:W-:Y:S04]  /*17b20*/  FMUL.FTZ R22, R2.reuse, R138 ;  /* 0x0000008a02167220 */ /* 0x040fe80000410000 */
[C---:B------:R-:W-:Y:S02]  /*17b30*/  FMUL.FTZ R23, R2.reuse, R139 ;  /* 0x0000008b02177220 */ /* 0x040fe40000410000 */
[----:B------:R-:W5:Y:S01]  /*17b40*/  LDSM.16.MT88.4 R136, [R216+0x5880] ;  /* 0x00588000d888783b */ /* 0x000f620000004200 */
[C---:B------:R-:W-:Y:S01]  /*17b50*/  FMUL.FTZ R27, R2.reuse, R135 ;  /* 0x00000087021b7220 */ /* 0x040fe20000410000 */
[----:B------:R-:W1:Y:S01]  /*17b60*/  MUFU.EX2 R195, R195 ;  /* 0x000000c300c37308 */ /* 0x000e620000000800 */
[C---:B------:R-:W-:Y:S02]  /*17b70*/  FMUL.FTZ R28, R3.reuse, R28 ;  /* 0x0000001c031c7220 */ /* 0x040fe40000410000 */
[C---:B---3--:R-:W-:Y:S03]  /*17b80*/  HMMA.16816.F32.BF16 R20, R160.reuse, R152, R20 ;  /* 0x00000098a014723c */ /* 0x048fe60000041814 */
[----:B------:R-:W3:Y:S01]  /*17b90*/  LDSM.16.MT88.4 R132, [R214+0x5880] ;  /* 0x00588000d684783b */ /* 0x000ee20000004200 */
[C---:B------:R-:W-:Y:S02]  /*17ba0*/  FMUL.FTZ R29, R3.reuse, R29 ;  /* 0x0000001d031d7220 */ /* 0x040fe40000410000 */
[C---:B------:R-:W-:Y:S01]  /*17bb0*/  FMUL.FTZ R30, R2.reuse, R30 ;  /* 0x0000001e021e7220 */ /* 0x040fe20000410000 */
[----:B------:R-:W-:Y:S01]  /*17bc0*/  MUFU.EX2 R237, R237 ;  /* 0x000000ed00ed7308 */ /* 0x000fe20000000800 */
[C---:B------:R-:W-:Y:S03]  /*17bd0*/  HMMA.16816.F32.BF16 R24, R160.reuse, R154, R24 ;  /* 0x0000009aa018723c */ /* 0x040fe60000041818 */
[----:B------:R-:W-:Y:S01]  /*17be0*/  LDSM.16.MT88.4 R152, [R212+0x4880] ;  /* 0x00488000d498783b */ /* 0x000fe20000004200 */
[C---:B------:R-:W-:Y:S02]  /*17bf0*/  FMUL.FTZ R31, R2.reuse, R31 ;  /* 0x0000001f021f7220 */ /* 0x040fe40000410000 */
[C---:B------:R-:W-:Y:S02]  /*17c00*/  FMUL.FTZ R32, R3.reuse, R32 ;  /* 0x0000002003207220 */ /* 0x040fe40000410000 */
[C---:B------:R-:W-:Y:S01]  /*17c10*/  FMUL.FTZ R33, R3.reuse, R33 ;  /* 0x0000002103217220 */ /* 0x040fe20000410000 */
[----:B------:R-:W1:Y:S02]  /*17c20*/  MUFU.EX2 R240, R240 ;  /* 0x000000f000f07308 */ /* 0x000e640000000800 */
[C---:B--2---:R-:W-:Y:S03]  /*17c30*/  HMMA.16816.F32.BF16 R28, R160.reuse, R144, R28 ;  /* 0x00000090a01c723c */ /* 0x044fe6000004181c */
[C---:B------:R-:W-:Y:S02]  /*17c40*/  FMUL.FTZ R34, R2.reuse, R34 ;  /* 0x0000002202227220 */ /* 0x040fe40000410000 */
[C---:B------:R-:W-:Y:S02]  /*17c50*/  FMUL.FTZ R35, R2.reuse, R35 ;  /* 0x0000002302237220 */ /* 0x040fe40000410000 */
[C---:B------:R-:W-:Y:S01]  /*17c60*/  FMUL.FTZ R36, R3.reuse, R36 ;  /* 0x0000002403247220 */ /* 0x040fe20000410000 */
[----:B------:R-:W-:Y:S01]  /*17c70*/  MUFU.EX2 R190, R190 ;  /* 0x000000be00be7308 */ /* 0x000fe20000000800 */
[C---:B------:R-:W-:Y:S03]  /*17c80*/  FMUL.FTZ R37, R3.reuse, R37 ;  /* 0x0000002503257220 */ /* 0x040fe60000410000 */
[C---:B------:R-:W-:Y:S01]  /*17c90*/  HMMA.16816.F32.BF16 R32, R160.reuse, R146, R32 ;  /* 0x00000092a020723c */ /* 0x040fe20000041820 */
[----:B------:R-:W-:Y:S02]  /*17ca0*/  LDSM.16.MT88.4 R144, [R214+0x4880] ;  /* 0x00488000d690783b */ /* 0x000fe40000004200 */
[C---:B------:R-:W-:Y:S02]  /*17cb0*/  FMUL.FTZ R38, R2.reuse, R38 ;  /* 0x0000002602267220 */ /* 0x040fe40000410000 */
[C---:B------:R-:W-:Y:S01]  /*17cc0*/  FMUL.FTZ R39, R2.reuse, R39 ;  /* 0x0000002702277220 */ /* 0x040fe20000410000 */
[----:B------:R-:W2:Y:S01]  /*17cd0*/  MUFU.EX2 R239, R239 ;  /* 0x000000ef00ef7308 */ /* 0x000ea20000000800 */
[C---:B------:R-:W-:Y:S02]  /*17ce0*/  FMUL.FTZ R40, R3.reuse, R40 ;  /* 0x0000002803287220 */ /* 0x040fe40000410000 */
[C---:B------:R-:W-:Y:S03]  /*17cf0*/  FMUL.FTZ R41, R3.reuse, R41 ;  /* 0x0000002903297220 */ /* 0x040fe60000410000 */
[C---:B-----5:R-:W-:Y:S03]  /*17d00*/  HMMA.16816.F32.BF16 R36, R160.reuse, R136, R36 ;  /* 0x00000088a024723c */ /* 0x060fe60000041824 */
[C---:B------:R-:W-:Y:S01]  /*17d10*/  FMUL.FTZ R42, R2.reuse, R42 ;  /* 0x0000002a022a7220 */ /* 0x040fe20000410000 */
[----:B------:R-:W-:Y:S01]  /*17d20*/  MUFU.EX2 R188, R188 ;  /* 0x000000bc00bc7308 */ /* 0x000fe20000000800 */
[C---:B------:R-:W-:Y:S02]  /*17d30*/  FMUL.FTZ R43, R2.reuse, R43 ;  /* 0x0000002b022b7220 */ /* 0x040fe40000410000 */
[C---:B------:R-:W-:Y:S02]  /*17d40*/  FMUL.FTZ R44, R3.reuse, R44 ;  /* 0x0000002c032c7220 */ /* 0x040fe40000410000 */
[C---:B------:R-:W-:Y:S03]  /*17d50*/  FMUL.FTZ R45, R3.reuse, R45 ;  /* 0x0000002d032d7220 */ /* 0x040fe60000410000 */
[C---:B------:R-:W-:Y:S01]  /*17d60*/  HMMA.16816.F32.BF16 R40, R160.reuse, R138, R40 ;  /* 0x0000008aa028723c */ /* 0x040fe20000041828 */
[----:B------:R-:W5:Y:S01]  /*17d70*/  LDSM.16.MT88.4 R136, [R212+0x5880] ;  /* 0x00588000d488783b */ /* 0x000f620000004200 */
[----:B------:R-:W1:Y:S01]  /*17d80*/  MUFU.EX2 R187, R187 ;  /* 0x000000bb00bb7308 */ /* 0x000e620000000800 */
[C---:B------:R-:W-:Y:S02]  /*17d90*/  FMUL.FTZ R46, R2.reuse, R46 ;  /* 0x0000002e022e7220 */ /* 0x040fe40000410000 */
[C---:B------:R-:W-:Y:S02]  /*17da0*/  FMUL.FTZ R47, R2.reuse, R47 ;  /* 0x0000002f022f7220 */ /* 0x040fe40000410000 */
[C---:B------:R-:W-:Y:S02]  /*17db0*/  FMUL.FTZ R48, R3.reuse, R48 ;  /* 0x0000003003307220 */ /* 0x040fe40000410000 */
[C---:B------:R-:W-:Y:S03]  /*17dc0*/  FMUL.FTZ R49, R3.reuse, R49 ;  /* 0x0000003103317220 */ /* 0x040fe60000410000 */
[C---:B---3--:R-:W-:Y:S01]  /*17dd0*/  HMMA.16816.F32.BF16 R44, R160.reuse, R132, R44 ;  /* 0x00000084a02c723c */ /* 0x048fe2000004182c */
[----:B------:R-:W3:Y:S02]  /*17de0*/  MUFU.EX2 R186, R186 ;  /* 0x000000ba00ba7308 */ /* 0x000ee40000000800 */
[C---:B------:R-:W-:Y:S02]  /*17df0*/  FMUL.FTZ R50, R2.reuse, R50 ;  /* 0x0000003202327220 */ /* 0x040fe40000410000 */
[C---:B------:R-:W-:Y:S02]  /*17e00*/  FMUL.FTZ R51, R2.reuse, R51 ;  /* 0x0000003302337220 */ /* 0x040fe40000410000 */
[C---:B------:R-:W-:Y:S02]  /*17e10*/  FMUL.FTZ R52, R3.reuse, R52 ;  /* 0x0000003403347220 */ /* 0x040fe40000410000 */
[C---:B------:R-:W-:Y:S02]  /*17e20*/  FMUL.FTZ R53, R3.reuse, R53 ;  /* 0x0000003503357220 */ /* 0x040fe40000410000 */
[----:B------:R-:W1:Y:S01]  /*17e30*/  MUFU.EX2 R241, R241 ;  /* 0x000000f100f17308 */ /* 0x000e620000000800 */
[C---:B------:R-:W-:Y:S01]  /*17e40*/  HMMA.16816.F32.BF16 R48, R160.reuse, R134, R48 ;  /* 0x00000086a030723c */ /* 0x040fe20000041830 */
[----:B------:R-:W1:Y:S02]  /*17e50*/  LDSM.16.MT88.4 R132, [R216+0x7080] ;  /* 0x00708000d884783b */ /* 0x000e640000004200 */
        /* <DEDUP_REMOVED lines=94> */
[----:B------:R-:W-:Y:S02]  /*18440*/  FMUL.FTZ R123, R2, R123 ;  /* 0x0000007b027b7220 */ /* 0x000fe40000410000 */
[C---:B------:R-:W-:Y:S01]  /*18450*/  FMUL.FTZ R124, R3.reuse, R124 ;  /* 0x0000007c037c7220 */ /* 0x040fe20000410000 */
[----:B------:R-:W-:Y:S01]  /*18460*/  F2FP.BF16.PACK_AB R132, R192, R191 ;  /* 0x000000bfc084723e */ /* 0x000fe200000010ff */
[C---:B------:R-:W-:Y:S03]  /*18470*/  FMUL.FTZ R125, R3.reuse, R125 ;  /* 0x0000007d037d7220 */ /* 0x040fe60000410000 */
[C---:B------:R-:W-:Y:S03]  /*18480*/  HMMA.16816.F32.BF16 R120, R160.reuse, R134, R120 ;  /* 0x00000086a078723c */ /* 0x040fe60000041878 */
[----:B------:R-:W-:Y:S01]  /*18490*/  FMUL.FTZ R126, R2, R126 ;  /* 0x0000007e027e7220 */ /* 0x000fe20000410000 */
[----:B----4-:R-:W-:Y:S01]  /*184a0*/  F2FP.BF16.PACK_AB R133, R194, R193 ;  /* 0x000000c1c285723e */ /* 0x010fe200000010ff */
[C---:B------:R-:W-:Y:S02]  /*184b0*/  FMUL.FTZ R127, R2.reuse, R127 ;  /* 0x0000007f027f7220 */ /* 0x040fe40000410000 */
[----:B------:R-:W-:Y:S01]  /*184c0*/  FMUL.FTZ R128, R3, R128 ;  /* 0x0000008003807220 */ /* 0x000fe20000410000 */
[----:B------:R-:W-:Y:S01]  /*184d0*/  F2FP.BF16.PACK_AB R134, R195, R238 ;  /* 0x000000eec386723e */ /* 0x000fe200000010ff */
[C---:B------:R-:W-:Y:S03]  /*184e0*/  FMUL.FTZ R129, R3.reuse, R129 ;  /* 0x0000008103817220 */ /* 0x040fe60000410000 */
[C---:B--2---:R-:W-:Y:S03]  /*184f0*/  HMMA.16816.F32.BF16 R124, R160.reuse, R140, R124 ;  /* 0x0000008ca07c723c */ /* 0x044fe6000004187c */
        /* <DEDUP_REMOVED lines=8> */
[----:B------:R-:W-:Y:S02]  /*18580*/  FADD.FTZ R180, R180, R181 ;  /* 0x000000b5b4b47221 */ /* 0x000fe40000010000 */
[----:B------:R-:W-:Y:S02]  /*18590*/  FADD.FTZ R184, R184, R185 ;  /* 0x000000b9b8b87221 */ /* 0x000fe40000010000 */
[----:B------:R-:W-:Y:S01]  /*185a0*/  FADD.FTZ R159, R159, R180 ;  /* 0x000000b49f9f7221 */ /* 0x000fe20000010000 */
[C---:B-----5:R-:W-:Y:S01]  /*185b0*/  HMMA.16816.F32.BF16 R4, R132.reuse, R136, R4 ;  /* 0x000000888404723c */ /* 0x060fe20000041804 */
[----:B------:R-:W2:Y:S04]  /*185c0*/  LDSM.16.MT88.4 R160, [R213+0x6080] ;  /* 0x00608000d5a0783b */ /* 0x000ea80000004200 */
[----:B------:R-:W-:Y:S02]  /*185d0*/  FADD.FTZ R183, R183, R184 ;  /* 0x000000b8b7b77221 */ /* 0x000fe40000010000 */
[----:B------:R-:W-:Y:S01]  /*185e0*/  FADD.FTZ R158, R158, R159 ;  /* 0x0000009f9e9e7221 */ /* 0x000fe20000010000 */
[C---:B------:R-:W-:Y:S01]  /*185f0*/  HMMA.16816.F32.BF16 R8, R132.reuse, R138, R8 ;  /* 0x0000008a8408723c */ /* 0x040fe20000041808 */
[----:B------:R-:W4:Y:S03]  /*18600*/  LDSM.16.MT88.4 R136, [R214+0x7880] ;  /* 0x00788000d688783b */ /* 0x000f260000004200 */
[----:B------:R-:W-:Y:S01]  /*18610*/  FADD.FTZ R182, R182, R183 ;  /* 0x000000b7b6b67221 */ /* 0x000fe20000010000 */
[----:B------:R-:W-:Y:S01]  /*18620*/  MOV R159, R156 ;  /* 0x0000009c009f7202 */ /* 0x000fe20000000f00 */
[----:B------:R-:W-:Y:S02]  /*18630*/  FADD.FTZ R193, R193, R158 ;  /* 0x0000009ec1c17221 */ /* 0x000fe40000010000 */
[C---:B------:R-:W-:Y:S04]  /*18640*/  HMMA.16816.F32.BF16 R12, R132.reuse, R144, R12 ;  /* 0x00000090840c723c */ /* 0x040fe8000004180c */
[----:B------:R-:W-:Y:S02]  /*18650*/  FADD.FTZ R3, R191, R182 ;  /* 0x000000b6bf037221 */ /* 0x000fe40000010000 */
[----:B------:R-:W-:Y:S02]  /*18660*/  FADD.FTZ R194, R194, R193 ;  /* 0x000000c1c2c27221 */ /* 0x000fe40000010000 */
[C---:B------:R-:W-:Y:S01]  /*18670*/  HMMA.16816.F32.BF16 R16, R132.reuse, R146, R16 ;  /* 0x000000928410723c */ /* 0x040fe20000041810 */
[----:B------:R-:W5:Y:S03]  /*18680*/  LDSM.16.MT88.4 R144, [R213+0x7880] ;  /* 0x00788000d590783b */ /* 0x000f660000004200 */
[----:B------:R-:W-:Y:S02]  /*18690*/  FADD.FTZ R3, R192, R3 ;  /* 0x00000003c0037221 */ /* 0x000fe40000010000 */
[----:B------:R-:W-:Y:S02]  /*186a0*/  FADD.FTZ R237, R237, R194 ;  /* 0x000000c2eded7221 */ /* 0x000fe40000010000 */
[C---:B------:R-:W-:Y:S04]  /*186b0*/  HMMA.16816.F32.BF16 R20, R132.reuse, R148, R20 ;  /* 0x000000948414723c */ /* 0x040fe80000041814 */
[----:B------:R-:W-:Y:S02]  /*186c0*/  FADD.FTZ R238, R238, R3 ;  /* 0x00000003eeee7221 */ /* 0x000fe40000010000 */
[----:B------:R-:W-:Y:S02]  /*186d0*/  FADD.FTZ R3, R240, R237 ;  /* 0x000000edf0037221 */ /* 0x000fe40000010000 */
[C---:B------:R-:W-:Y:S01]  /*186e0*/  HMMA.16816.F32.BF16 R24, R132.reuse, R150, R24 ;  /* 0x000000968418723c */ /* 0x040fe20000041818 */
[----:B------:R-:W-:Y:S03]  /*186f0*/  LDSM.16.MT88.4 R148, [R216+0x9080] ;  /* 0x00908000d894783b */ /* 0x000fe60000004200 */
        /* <DEDUP_REMOVED lines=13> */
[----:B------:R-:W-:Y:S01]  /*187d0*/  FADD.FTZ R188, R188, R3 ;  /* 0x00000003bcbc7221 */ /* 0x000fe20000010000 */
[----:B------:R-:W-:Y:S01]  /*187e0*/  MOV R3, R0 ;  /* 0x0000000000037202 */ /* 0x000fe20000000f00 */
[----:B------:R-:W-:Y:S01]  /*187f0*/  FADD.FTZ R190, R190, R195 ;  /* 0x000000c3bebe7221 */ /* 0x000fe20000010000 */
[C---:B------:R-:W-:Y:S04]  /*18800*/  HMMA.16816.F32.BF16 R60, R132.reuse, R168, R60 ;  /* 0x000000a8843c723c */ /* 0x040fe8000004183c */
[----:B---3--:R-:W-:Y:S01]  /*18810*/  F2FP.BF16.PACK_AB R162, R189, R186 ;  /* 0x000000babda2723e */ /* 0x008fe200000010ff */
[----:B------:R-:W-:Y:S01]  /*18820*/  FADD.FTZ R188, R187, R188 ;  /* 0x000000bcbbbc7221 */ /* 0x000fe20000010000 */
[----:B------:R-:W-:Y:S01]  /*18830*/  F2FP.BF16.PACK_AB R163, R242, R241 ;  /* 0x000000f1f2a3723e */ /* 0x000fe200000010ff */
[----:B------:R-:W-:Y:S01]  /*18840*/  FADD.FTZ R239, R239, R190 ;  /* 0x000000beefef7221 */ /* 0x000fe20000010000 */
[C---:B------:R-:W-:Y:S01]  /*18850*/  HMMA.16816.F32.BF16 R64, R132.reuse, R170, R64 ;  /* 0x000000aa8440723c */ /* 0x040fe20000041840 */
[----:B------:R-:W-:Y:S03]  /*18860*/  LDSM.16.MT88.4 R168, [R213+0x5080] ;  /* 0x00508000d5a8783b */ /* 0x000fe60000004200 */
[----:B------:R-:W-:Y:S02]  /*18870*/  FADD.FTZ R227, R241, R188 ;  /* 0x000000bcf1e37221 */ /* 0x000fe40000010000 */
[----:B------:R-:W-:Y:S02]  /*18880*/  FADD.FTZ R186, R186, R239 ;  /* 0x000000efbaba7221 */ /* 0x000fe40000010000 */
[C---:B------:R-:W-:Y:S04]  /*18890*/  HMMA.16816.F32.BF16 R68, R132.reuse, R172, R68 ;  /* 0x000000ac8444723c */ /* 0x040fe80000041844 */
[----:B------:R-:W-:Y:S02]  /*188a0*/  FADD.FTZ R227, R242, R227 ;  /* 0x000000e3f2e37221 */ /* 0x000fe40000010000 */
[----:B------:R-:W-:Y:S02]  /*188b0*/  FADD.FTZ R234, R189, R186 ;  /* 0x000000babdea7221 */ /* 0x000fe40000010000 */
        /* <DEDUP_REMOVED lines=43> */
[C---:B--2---:R-:W-:Y:S08]  /*18b70*/  HMMA.16816.F32.BF16 R52, R160.reuse, R8, R52 ;  /* 0x00000008a034723c */ /* 0x044ff00000041834 */
[C---:B------:R-:W-:Y:S08]  /*18b80*/  HMMA.16816.F32.BF16 R56, R160.reuse, R10, R56 ;  /* 0x0000000aa038723c */ /* 0x040ff00000041838 */
        /* <DEDUP_REMOVED lines=19> */
.L_x_1502:
[----:B------:R-:W-:-:S13]  /*18cc0*/  ISETP.LE.AND P0, PT, RZ, UR13, PT ;  /* 0x0000000dff007c0c */ /* 0x000fda000bf03270 */
[----:B------:R-:W-:Y:S05]  /*18cd0*/  @!P0 BRA `(.L_x_1506) ;  /* 0x00002f5000008947 */ /* 0x000fea0003800000 */
[C---:B------:R-:W-:Y:S01]  /*18ce0*/  IADD3 RZ, P0, R224.reuse, 0x40, RZ ;  /* 0x00000040e0ff7810 */ /* 0x040fe20007f1e0ff */
[----:B------:R-:W-:Y:S01]  /*18cf0*/  ULDC.64 UR4, c[0x0][0x208] ;  /* 0x0000820000047ab9 */ /* 0x000fe20000000a00 */
[----:B------:R-:W-:Y:S01]  /*18d00*/  IADD3 RZ, P1, R224, 0x80, RZ ;  /* 0x00000080e0ff7810 */ /* 0x000fe20007f3e0ff */
[----:B------:R-:W-:Y:S01]  /*18d10*/  UIMAD.WIDE.U32 UR14, UR4, 0x30, URZ ;  /* 0x00000030040e78a5 */ /* 0x000fe2000f8e003f */
[----:B------:R-:W-:Y:S01]  /*18d20*/  IADD3 RZ, P2, R228, 0x40, RZ ;  /* 0x00000040e4ff7810 */ /* 0x000fe20007f5e0ff */
[--C-:B------:R-:W-:Y:S01]  /*18d30*/  IMAD.X R246, RZ, RZ, R231.reuse, P0 ;  /* 0x000000fffff67224 */ /* 0x100fe200000e06e7 */
[----:B------:R-:W-:Y:S01]  /*18d40*/  IADD3 RZ, P0, R224, 0xc0, RZ ;  /* 0x000000c0e0ff7810 */ /* 0x000fe20007f1e0ff */
[----:B------:R-:W-:Y:S01]  /*18d50*/  IMAD.X R245, RZ, RZ, R231, P1 ;  /* 0x000000fffff57224 */ /* 0x000fe200008e06e7 */
[----:B------:R-:W-:Y:S01]  /*18d60*/  IADD3 RZ, P1, R228, 0x80, RZ ;  /* 0x00000080e4ff7810 */ /* 0x000fe20007f3e0ff */
[----:B------:R-:W-:Y:S01]  /*18d70*/  UIMAD UR5, UR5, 0x30, URZ ;  /* 0x00000030050578a4 */ /* 0x000fe2000f8e023f */
[----:B------:R-:W-:Y:S01]  /*18d80*/  IMAD.X R242, RZ, RZ, R233, P2 ;  /* 0x000000fffff27224 */ /* 0x000fe200010e06e9 */
[----:B------:R-:W-:Y:S01]  /*18d90*/  IADD3 R243, -R196, 0x30, RZ ;  /* 0x00000030c4f37810 */ /* 0x000fe20007ffe1ff */
[----:B------:R-:W-:Y:S01]  /*18da0*/  IMAD.X R244, RZ, RZ, R231, P0 ;  /* 0x000000fffff47224 */ /* 0x000fe200000e06e7 */
[----:B------:R-:W-:Y:S01]  /*18db0*/  IADD3 RZ, P0, R228, 0xc0, RZ ;  /* 0x000000c0e4ff7810 */ /* 0x000fe20007f1e0ff */
[--C-:B------:R-:W-:Y:S01]  /*18dc0*/  IMAD.X R241, RZ, RZ, R233.reuse, P1 ;  /* 0x000000fffff17224 */ /* 0x100fe200008e06e9 */
[C---:B------:R-:W-:Y:S01]  /*18dd0*/  IADD3 R237, R224.reuse, 0x40, RZ ;  /* 0x00000040e0ed7810 */ /* 0x040fe20007ffe0ff */
[----:B------:R-:W-:Y:S01]  /*18de0*/  IMAD.MOV.U32 R239, RZ, RZ, c[0x0][0x208] ;  /* 0x00008200ffef7624 */ /* 0x000fe200078e00ff */
[C---:B------:R-:W-:Y:S01]  /*18df0*/  IADD3 R236, R224.reuse, 0x80, RZ ;  /* 0x00000080e0ec7810 */ /* 0x040fe20007ffe0ff */
[----:B------:R-:W-:Y:S01]  /*18e00*/  IMAD.X R240, RZ, RZ, R233, P0 ;  /* 0x000000fffff07224 */ /* 0x000fe200000e06e9 */
[----:B------:R-:W-:Y:S01]  /*18e10*/  IADD3 R235, R224, 0xc0, RZ ;  /* 0x000000c0e0eb7810 */ /* 0x000fe20007ffe0ff */
[----:B------:R-:W-:Y:S01]  /*18e20*/  IMAD.MOV.U32 R238, RZ, RZ, c[0x0][0x20c] ;  /* 0x00008300ffee7624 */ /* 0x000fe200078e00ff */
[----:B------:R-:W-:Y:S01]  /*18e30*/  UIADD3 UR9, UR15, UR5, URZ ;  /* 0x000000050f097290 */ /* 0x000fe2000fffe03f */
[----:B------:R-:W-:Y:S05]  /*18e40*/  BRA `(.L_x_1507) ;  /* 0x0000041000007947 */ /* 0x000fea0003800000 */
.L_x_1509:
[----:B------:R-:W-:Y:S01]  /*18e50*/  ISETP.GE.AND P1, PT, R243, 0x1, PT ;  /* 0x00000001f300780c */ /* 0x000fe20003f26270 */
[----:B------:R-:W-:Y:S01]  /*18e60*/  UIADD3 UR10, UR13, -0x1, URZ ;  /* 0xffffffff0d0a7890 */ /* 0x000fe2000fffe03f */
[C---:B------:R-:W-:Y:S01]  /*18e70*/  IADD3 R5, R228.reuse, 0x40, RZ ;  /* 0x00000040e4057810 */ /* 0x040fe20007ffe0ff */
[----:B------:R-:W-:Y:S01]  /*18e80*/  ULDC.64 UR4, c[0x0][0x1e0] ;  /* 0x0000780000047ab9 */ /* 0x000fe20000000a00 */
[C---:B------:R-:W-:Y:S01]  /*18e90*/  IADD3 R4, R228.reuse, 0x80, RZ ;  /* 0x00000080e4047810 */ /* 0x040fe20007ffe0ff */
[----:B------:R-:W-:Y:S02]  /*18ea0*/  USHF.R.S32.HI UR6, URZ, 0x1f, UR10 ;  /* 0x0000001f3f067899 */ /* 0x000fe4000801140a */
[----:B------:R-:W-:Y:S02]  /*18eb0*/  UIMAD.WIDE.U32 UR18, UR10, UR4, URZ ;  /* 0x000000040a1272a5 */ /* 0x000fe4000f8e003f */
[----:B------:R-:W-:Y:S04]  /*18ec0*/  UIMAD UR6, UR6, UR4, URZ ;  /* 0x00000004060672a4 */ /* 0x000fe8000f8e023f */
[----:B------:R-:W-:Y:S04]  /*18ed0*/  UIMAD UR6, UR10, UR5, UR6 ;  /* 0x000000050a0672a4 */ /* 0x000fe8000f8e0206 */
        /* <DEDUP_REMOVED lines=12> */
[C---:B------:R-:W-:Y:S04]  /*18fa0*/  @P1 LEA R16, P0, R9.reuse, c[0x0][0x1c8], 0x1 ;  /* 0x0000720009101a11 */ /* 0x040fe800078008ff */
[----:B------:R-:W-:Y:S02]  /*18fb0*/  @P1 LEA.HI.X R17, R9, c[0x0][0x1cc], R2, 0x1, P0 ;  /* 0x0000730009111a11 */ /* 0x000fe400000f0c02 */
[C---:B------:R-:W-:Y:S02]  /*18fc0*/  @P1 LEA R14, P0, R7.reuse, c[0x0][0x1c8], 0x1 ;  /* 0x00007200070e1a11 */ /* 0x040fe400078008ff */
[----:B------:R-:W-:Y:S02]  /*18fd0*/  IADD3 R2, R228, 0xc0, RZ ;  /* 0x000000c0e4027810 */ /* 0x000fe40007ffe0ff */
        /* <DEDUP_REMOVED lines=38> */
[----:B------:R1:W-:Y:S01]  /*19240*/  @P0 LDGSTS.E.BYPASS.LTC128B.128 [R226+0xf880], [R4.64], !P4 ;  /* 0x0f88000004e20fae */ /* 0x0003e2000e101d5a */
[----:B------:R-:W-:-:S05]  /*19250*/  BRA `(.L_x_1508) ;  /* 0x000010c000007947 */ /* 0x000fca0003800000 */
.L_x_1507:
[----:B------:R-:W-:Y:S04]  /*19260*/  DEPBAR.LE SB0, 0x0 ;  /* 0x000080000000791a */ /* 0x000fe80000000000 */
[----:B------:R-:W-:Y:S01]  /*19270*/  BAR.SYNC.DEFER_BLOCKING 0x0 ;  /* 0x0000000000007b1d */ /* 0x000fe20000010000 */
[----:B------:R-:W-:Y:S02]  /*19280*/  USHF.R.S32.HI UR5, URZ, 0x1f, UR13 ;  /* 0x0000001f3f057899 */ /* 0x000fe4000801140d */
[----:B------:R-:W-:Y:S02]  /*19290*/  UIMAD UR4, UR9, UR13, URZ ;  /* 0x0000000d090472a4 */ /* 0x000fe4000f8e023f */
[----:B------:R-:W-:Y:S02]  /*192a0*/  UIMAD.WIDE.U32 UR10, UR14, UR13, URZ ;  /* 0x0000000d0e0a72a5 */ /* 0x000fe4000f8e003f */
[----:B------:R-:W-:Y:S02]  /*192b0*/  UIMAD UR4, UR5, UR14, UR4 ;  /* 0x0000000e050472a4 */ /* 0x000fe4000f8e0204 */
[----:B------:R-:W-:Y:S02]  /*192c0*/  UISETP.GT.AND UP1, UPT, UR13, URZ, UPT ;  /* 0x0000003f0d00728c */ /* 0x000fe4000bf24270 */
[----:B------:R-:W-:Y:S01]  /*192d0*/  UIADD3 UR4, UR11, UR4, URZ ;  /* 0x000000040b047290 */ /* 0x000fe2000fffe03f */
[----:B------:R-:W-:Y:S02]  /*192e0*/  IADD3 R7, P1, R224, UR10, RZ ;  /* 0x0000000ae0077c10 */ /* 0x000fe4000ff3e0ff */
[----:B------:R-:W-:Y:S03]  /*192f0*/  IADD3 R3, P0, R237, UR10, RZ ;  /* 0x0000000aed037c10 */ /* 0x000fe6000ff1e0ff */
[----:B------:R-:W-:Y:S02]  /*19300*/  IADD3.X R4, R231, UR4, RZ, P1, !PT ;  /* 0x00000004e7047c10 */ /* 0x000fe40008ffe4ff */
[C---:B------:R-:W-:Y:S02]  /*19310*/  LEA R14, P1, R7.reuse, c[0x0][0x1f8], 0x1 ;  /* 0x00007e00070e7a11 */ /* 0x040fe400078208ff */
[----:B------:R-:W-:Y:S02]  /*19320*/  IADD3.X R2, R246, UR4, RZ, P0, !PT ;  /* 0x00000004f6027c10 */ /* 0x000fe400087fe4ff */
[----:B------:R-:W-:Y:S01]  /*19330*/  LEA.HI.X R15, R7, c[0x0][0x1fc], R4, 0x1, P1 ;  /* 0x00007f00070f7a11 */ /* 0x000fe200008f0c04 */
[----:B------:R-:W-:Y:S01]  /*19340*/  LDSM.16.M88.4 R24, [R222] ;  /* 0x00000000de18783b */ /* 0x000fe20000000200 */
[C---:B------:R-:W-:Y:S02]  /*19350*/  LEA R12, P1, R3.reuse, c[0x0][0x1f8], 0x1 ;  /* 0x00007e00030c7a11 */ /* 0x040fe400078208ff */
[----:B------:R-:W-:Y:S02]  /*19360*/  IADD3 R5, P0, R236, UR10, RZ ;  /* 0x0000000aec057c10 */ /* 0x000fe4000ff1e0ff */
[----:B------:R-:W-:Y:S01]  /*19370*/  LEA.HI.X R13, R3, c[0x0][0x1fc], R2, 0x1, P1 ;  /* 0x00007f00030d7a11 */ /* 0x000fe200008f0c02 */
[----:B------:R-:W1:Y:S01]  /*19380*/  LDSM.16.M88.4 R8, [R221+0xa080] ;  /* 0x00a08000dd08783b */ /* 0x000e620000000200 */
[----:B------:R-:W-:Y:S02]  /*19390*/  IADD3 R7, P1, R235, UR10, RZ ;  /* 0x0000000aeb077c10 */ /* 0x000fe4000ff3e0ff */
[----:B------:R-:W-:Y:S02]  /*193a0*/  IADD3.X R4, R245, UR4, RZ, P0, !PT ;  /* 0x00000004f5047c10 */ /* 0x000fe400087fe4ff */
[----:B------:R-:W-:Y:S01]  /*193b0*/  LEA R20, P2, R7, c[0x0][0x1f8], 0x1 ;  /* 0x00007e0007147a11 */ /* 0x000fe200078408ff */
[----:B------:R-:W2:Y:S01]  /*193c0*/  LDSM.16.M88.4 R16, [R221+0xa880] ;  /* 0x00a88000dd10783b */ /* 0x000ea20000000200 */
[----:B------:R-:W-:Y:S02]  /*193d0*/  IADD3.X R2, R244, UR4, RZ, P1, !PT ;  /* 0x00000004f4027c10 */ /* 0x000fe40008ffe4ff */
[----:B------:R-:W-:Y:S02]  /*193e0*/  LEA R22, P0, R5, c[0x0][0x1f8], 0x1 ;  /* 0x00007e0005167a11 */ /* 0x000fe400078008ff */
[----:B------:R-:W-:Y:S01]  /*193f0*/  LEA.HI.X R21, R7, c[0x0][0x1fc], R2, 0x1, P2 ;  /* 0x00007f0007157a11 */ /* 0x000fe200010f0c02 */
[----:B------:R-:W3:Y:S01]  /*19400*/  LDSM.16.M88.4 R160, [R221+0xb080] ;  /* 0x00b08000dda0783b */ /* 0x000ee20000000200 */
[----:B------:R-:W-:Y:S02]  /*19410*/  LOP3.LUT P2, RZ, R223, 0x1, RZ, 0xc0, !PT ;  /* 0x00000001dfff7812 */ /* 0x000fe4000784c0ff */
[----:B------:R-:W-:Y:S02]  /*19420*/  LEA.HI.X R23, R5, c[0x0][0x1fc], R4, 0x1, P0 ;  /* 0x00007f0005177a11 */ /* 0x000fe400000f0c04 */
[C---:B------:R-:W-:Y:S01]  /*19430*/  @!P3 LEA R6, P0, R239.reuse, UR10, 0x5 ;  /* 0x0000000aef06bc11 */ /* 0x040fe2000f8028ff */
[----:B------:R-:W-:Y:S03]  /*19440*/  LDSM.16.M88.4 R164, [R220] ;  /* 0x00000000dca4783b */ /* 0x000fe60000000200 */
[C---:B------:R-:W-:Y:S02]  /*19450*/  @!P3 IADD3 R3, P1, R6.reuse, R224, RZ ;  /* 0x000000e00603b210 */ /* 0x040fe40007f3e0ff */
[----:B------:R-:W-:Y:S01]  /*19460*/  @!P3 LEA.HI.X R5, R239, UR4, R238, 0x5, P0 ;  /* 0x00000004ef05bc11 */ /* 0x000fe200080f2cee */
[----:B------:R-:W4:Y:S01]  /*19470*/  LDSM.16.M88.4 R168, [R219] ;  /* 0x00000000dba8783b */ /* 0x000f220000000200 */
[C---:B------:R-:W-:Y:S03]  /*19480*/  @!P3 IADD3 R7, P0, R6.reuse, R237, RZ ;  /* 0x000000ed0607b210 */ /* 0x040fe60007f1e0ff */
[----:B------:R-:W-:Y:S01]  /*19490*/  @!P3 IMAD.X R2, R5, 0x1, R231, P1 ;  /* 0x000000010502b824 */ /* 0x000fe200008e06e7 */
[----:B------:R-:W-:Y:S01]  /*194a0*/  @!P3 LEA R190, P1, R3, c[0x0][0x1f8], 0x1 ;  /* 0x00007e0003beba11 */ /* 0x000fe200078208ff */
[----:B------:R-:W5:Y:S01]  /*194b0*/  LDSM.16.M88.4 R172, [R211] ;  /* 0x00000000d3ac783b */ /* 0x000f620000000200 */
[----:B------:R-:W-:Y:S01]  /*194c0*/  @!P3 IMAD.X R4, R5, 0x1, R246, P0 ;  /* 0x000000010504b824 */ /* 0x000fe200000e06f6 */
[----:B------:R-:W-:Y:S02]  /*194d0*/  @!P3 LEA R188, P0, R7, c[0x0][0x1f8], 0x1 ;  /* 0x00007e0007bcba11 */ /* 0x000fe400078008ff */
[----:B------:R-:W-:Y:S02]  /*194e0*/  @!P3 LEA.HI.X R191, R3, c[0x0][0x1fc], R2, 0x1, P1 ;  /* 0x00007f0003bfba11 */ /* 0x000fe400008f0c02 */
[----:B------:R-:W3:Y:S01]  /*194f0*/  LDSM.16.M88.4 R176, [R210] ;  /* 0x00000000d2b0783b */ /* 0x000ee20000000200 */
[----:B------:R-:W-:Y:S02]  /*19500*/  @!P3 LEA.HI.X R189, R7, c[0x0][0x1fc], R4, 0x1, P0 ;  /* 0x00007f0007bdba11 */ /* 0x000fe400000f0c04 */
[C---:B------:R-:W-:Y:S02]  /*19510*/  @!P3 IADD3 R4, P1, R6.reuse, R236, RZ ;  /* 0x000000ec0604b210 */ /* 0x040fe40007f3e0ff */
[----:B------:R-:W-:Y:S01]  /*19520*/  @!P3 IADD3 R6, P0, R6, R235, RZ ;  /* 0x000000eb0606b210 */ /* 0x000fe20007f1e0ff */
[----:B------:R-:W-:Y:S01]  /*19530*/  @!PT LDS RZ, [RZ] ;  /* 0x00000000fffff984 */ /* 0x000fe20000000800 */
[----:B------:R-:W-:Y:S01]  /*19540*/  @!PT LDS RZ, [RZ] ;  /* 0x00000000fffff984 */ /* 0x000fe20000000800 */
[----:B------:R-:W-:Y:S01]  /*19550*/  @!PT LDS RZ, [RZ] ;  /* 0x00000000fffff984 */ /* 0x000fe20000000800 */
[----:B------:R2:W-:Y:S02]  /*19560*/  LDGSTS.E.BYPASS.LTC128B.128 [R226+0x4080], [R14.64], !P2 ;  /* 0x040800000ee27fae */ /* 0x0005e4000d101d5a */
[C---:B------:R-:W-:Y:S01]  /*19570*/  @!P3 IMAD.X R3, R5.reuse, 0x1, R245, P1 ;  /* 0x000000010503b824 */ /* 0x040fe200008e06f5 */
[----:B------:R-:W-:Y:S01]  /*19580*/  @!P3 LEA R156, P1, R4, c[0x0][0x1f8], 0x1 ;  /* 0x00007e00049cba11 */ /* 0x000fe200078208ff */
[----:B------:R-:W-:Y:S01]  /*19590*/  @!P3 IMAD.X R5, R5, 0x1, R244, P0 ;  /* 0x000000010505b824 */ /* 0x000fe200000e06f4 */
[----:B------:R-:W-:Y:S01]  /*195a0*/  @!P3 LEA R2, P0, R6, c[0x0][0x1f8], 0x1 ;  /* 0x00007e000602ba11 */ /* 0x000fe200078008ff */
[----:B------:R2:W-:Y:S01]  /*195b0*/  LDGSTS.E.BYPASS.LTC128B.128 [R226+0x5880], [R12.64], !P6 ;  /* 0x058800000ce27fae */ /* 0x0005e2000f101d5a */
[----:B------:R-:W-:Y:S02]  /*195c0*/  @!P3 LEA.HI.X R157, R4, c[0x0][0x1fc], R3, 0x1, P1 ;  /* 0x00007f00049dba11 */ /* 0x000fe400008f0c03 */
[----:B------:R-:W-:Y:S02]  /*195d0*/  @!P3 LEA.HI.X R3, R6, c[0x0][0x1fc], R5, 0x1, P0 ;  /* 0x00007f000603ba11 */ /* 0x000fe400000f0c05 */
[C---:B-1----:R-:W-:Y:S01]  /*195e0*/  HMMA.16816.F32.BF16 R4, R24.reuse, R8, RZ ;  /* 0x000000081804723c */ /* 0x042fe200000418ff */
[----:B------:R3:W-:Y:S01]  /*195f0*/  LDGSTS.E.BYPASS.LTC128B.128 [R226+0x7080], [R22.64], !P5 ;  /* 0x0708000016e27fae */ /* 0x0007e2000e901d5a */
[----:B------:R-:W-:Y:S05]  /*19600*/  PLOP3.LUT P0, PT, PT, PT, UP1, 0x80, 0x0 ;  /* 0x000000000000781c */ /* 0x000fea0003f0f018 */
[----:B------:R3:W-:Y:S01]  /*19610*/  LDGSTS.E.BYPASS.LTC128B.128 [R226+0x8880], [R20.64], !P4 ;  /* 0x0888000014e27fae */ /* 0x0007e2000e101d5a */
[C---:B------:R-:W-:Y:S05]  /*19620*/  HMMA.16816.F32.BF16 R8, R24.reuse, R10, RZ ;  /* 0x0000000a1808723c */ /* 0x040fea00000418ff */
[----:B------:R1:W-:Y:S06]  /*19630*/  @!P3 LDGSTS.E.BYPASS.LTC128B.128 [R226+0x5080], [R190.64], !P2 ;  /* 0x05080000bee2bfae */ /* 0x0003ec000d101d5a */
[----:B------:R1:W-:Y:S01]  /*19640*/  @!P3 LDGSTS.E.BYPASS.LTC128B.128 [R226+0x6880], [R188.64], !P6 ;  /* 0x06880000bce2bfae */ /* 0x0003e2000f101d5a */
[C---:B--2---:R-:W-:Y:S05]  /*19650*/  HMMA.16816.F32.BF16 R12, R24.reuse, R16, RZ ;  /* 0x00000010180c723c */ /* 0x044fea00000418ff */
[----:B------:R2:W-:Y:S03]  /*19660*/  @!P3 LDGSTS.E.BYPASS.LTC128B.128 [R226+0x8080], [R156.64], !P5 ;  /* 0x080800009ce2bfae */ /* 0x0005e6000e901d5a */
[C---:B------:R-:W-:Y:S03]  /*19670*/  HMMA.16816.F32.BF16 R16, R24.reuse, R18, RZ ;  /* 0x000000121810723c */ /* 0x040fe600000418ff */
[----:B------:R1:W-:Y:S06]  /*19680*/  @!P3 LDGSTS.E.BYPASS.LTC128B.128 [R226+0x9880], [R2.64], !P4 ;  /* 0x0988000002e2bfae */ /* 0x0003ec000e101d5a */
[----:B------:R-:W-:Y:S01]  /*19690*/  LDSM.16.M88.4 R180, [R218] ;  /* 0x00000000dab4783b */ /* 0x000fe20000000200 */
[C---:B---3--:R-:W-:Y:S05]  /*196a0*/  HMMA.16816.F32.BF16 R20, R24.reuse, R160, RZ ;  /* 0x000000a01814723c */ /* 0x048fea00000418ff */
[----:B------:R-:W0:Y:S03]  /*196b0*/  LDGDEPBAR ;  /* 0x00000000000079af */ /* 0x000e260000000000 */
[----:B------:R-:W-:Y:S03]  /*196c0*/  HMMA.16816.F32.BF16 R24, R24, R162, RZ ;  /* 0x000000a21818723c */ /* 0x000fe600000418ff */
[----:B------:R-:W3:Y:S05]  /*196d0*/  LDSM.16.M88.4 R184, [R215+0xa080] ;  /* 0x00a08000d7b8783b */ /* 0x000eea0000000200 */
[C---:B----4-:R-:W-:Y:S01]  /*196e0*/  HMMA.16816.F32.BF16 R4, R164.reuse, R168, R4 ;  /* 0x000000a8a404723c */ /* 0x050fe20000041804 */
[----:B------:R-:W4:Y:S04]  /*196f0*/  LDSM.16.M88.4 R160, [R215+0xa880] ;  /* 0x00a88000d7a0783b */ /* 0x000f280000000200 */
[----:B-1----:R-:W-:Y:S02]  /*19700*/  IMAD.MOV.U32 R3, RZ, RZ, R0 ;  /* 0x000000ffff037224 */ /* 0x002fe400078e0000 */
        /* <DEDUP_REMOVED lines=14> */
[----:B------:R-:W-:Y:S07]  /*197f0*/  LDSM.16.M88.4 R184, [R220+0x4000] ;  /* 0x00400000dcb8783b */ /* 0x000fee0000000200 */
[C---:B----4-:R-:W-:Y:S08]  /*19800*/  HMMA.16816.F32.BF16 R12, R180.reuse, R160, R12 ;  /* 0x000000a0b40c723c */ /* 0x050ff0000004180c */
[C---:B------:R-:W-:Y:S01]  /*19810*/  HMMA.16816.F32.BF16 R16, R180.reuse, R162, R16 ;  /* 0x000000a2b410723c */ /* 0x040fe20000041810 */
[----:B------:R-:W3:Y:S07]  /*19820*/  LDSM.16.M88.4 R160, [R221+0xc080] ;  /* 0x00c08000dda0783b */ /* 0x000eee0000000200 */
[C---:B-1----:R-:W-:Y:S08]  /*19830*/  HMMA.16816.F32.BF16 R20, R180.reuse, R188, R20 ;  /* 0x000000bcb414723c */ /* 0x042ff00000041814 */
[----:B------:R-:W-:Y:S01]  /*19840*/  HMMA.16816.F32.BF16 R24, R180, R190, R24 ;  /* 0x000000beb418723c */ /* 0x000fe20000041818 */
[----:B------:R-:W1:Y:S06]  /*19850*/  LDSM.16.M88.4 R180, [R221+0xc880] ;  /* 0x00c88000ddb4783b */ /* 0x000e6c0000000200 */
[----:B------:R-:W4:Y:S01]  /*19860*/  LDSM.16.M88.4 R188, [R208] ;  /* 0x00000000d0bc783b */ /* 0x000f220000000200 */
[C---:B-----5:R-:W-:Y:S08]  /*19870*/  HMMA.16816.F32.BF16 R4, R192.reuse, R196, R4 ;  /* 0x000000c4c004723c */ /* 0x060ff00000041804 */
[C---:B------:R-:W-:Y:S01]  /*19880*/  HMMA.16816.F32.BF16 R8, R192.reuse, R198, R8 ;  /* 0x000000c6c008723c */ /* 0x040fe20000041808 */
[----:B------:R-:W-:Y:S07]  /*19890*/  LDSM.16.M88.4 R196, [R215+0xb880] ;  /* 0x00b88000d7c4783b */ /* 0x000fee0000000200 */
[C---:B--2---:R-:W-:Y:S08]  /*198a0*/  HMMA.16816.F32.BF16 R12, R192.reuse, R164, R12 ;  /* 0x000000a4c00c723c */ /* 0x044ff0000004180c */
[C---:B------:R-:W-:Y:S01]  /*198b0*/  HMMA.16816.F32.BF16 R16, R192.reuse, R166, R16 ;  /* 0x000000a6c010723c */ /* 0x040fe20000041810 */
[----:B------:R-:W2:Y:S07]  /*198c0*/  LDSM.16.M88.4 R164, [R207] ;  /* 0x00000000cfa4783b */ /* 0x000eae0000000200 */
[C---:B------:R-:W-:Y:S08]  /*198d0*/  HMMA.16816.F32.BF16 R20, R192.reuse, R168, R20 ;  /* 0x000000a8c014723c */ /* 0x040ff00000041814 */
[----:B------:R-:W-:Y:S01]  /*198e0*/  HMMA.16816.F32.BF16 R24, R192, R170, R24 ;  /* 0x000000aac018723c */ /* 0x000fe20000041818 */
[----:B------:R-:W5:Y:S06]  /*198f0*/  LDSM.16.M88.4 R168, [R206] ;  /* 0x00000000cea8783b */ /* 0x000f6c0000000200 */
        /* <DEDUP_REMOVED lines=17> */
[C---:B-----5:R-:W-:Y:S08]  /*19a10*/  HMMA.16816.F32.BF16 R20, R184.reuse, R168, R20 ;  /* 0x000000a8b814723c */ /* 0x060ff00000041814 */
        /* <DEDUP_REMOVED lines=42> */
[----:B------:R-:W2:Y:S01]  /*19cc0*/  LDSM.16.M88.4 R192, [R222+0xc000] ;  /* 0x00c00000dec0783b */ /* 0x000ea20000000200 */
        /* <DEDUP_REMOVED lines=31> */
[C---:B------:R-:W-:Y:S08]  /*19ec0*/  HMMA.16816.F32.BF16 R8, R176.reuse, R182, R8 ;  /* 0x000000b6b008723c */ /* 0x040ff00000041808 */
[C---:B--2---:R-:W-:Y:S08]  /*19ed0*/  HMMA.16816.F32.BF16 R12, R176.reuse, R164, R12 ;  /* 0x000000a4b00c723c */ /* 0x044ff0000004180c */
[C---:B------:R-:W-:Y:S08]  /*19ee0*/  HMMA.16816.F32.BF16 R16, R176.reuse, R166, R16 ;  /* 0x000000a6b010723c */ /* 0x040ff00000041810 */
[C---:B----4-:R-:W-:Y:S08]  /*19ef0*/  HMMA.16816.F32.BF16 R20, R176.reuse, R168, R20 ;  /* 0x000000a8b014723c */ /* 0x050ff00000041814 */
[----:B------:R-:W-:Y:S08]  /*19f00*/  HMMA.16816.F32.BF16 R24, R176, R170, R24 ;  /* 0x000000aab018723c */ /* 0x000ff00000041818 */
[C---:B-----5:R-:W-:Y:S08]  /*19f10*/  HMMA.16816.F32.BF16 R4, R184.reuse, R188, R4 ;  /* 0x000000bcb804723c */ /* 0x060ff00000041804 */
[C---:B------:R-:W-:Y:S08]  /*19f20*/  HMMA.16816.F32.BF16 R8, R184.reuse, R190, R8 ;  /* 0x000000beb808723c */ /* 0x040ff00000041808 */
[C---:B---3--:R-:W-:Y:S08]  /*19f30*/  HMMA.16816.F32.BF16 R12, R184.reuse, R160, R12 ;  /* 0x000000a0b80c723c */ /* 0x048ff0000004180c */
[C---:B------:R-:W-:Y:S01]  /*19f40*/  HMMA.16816.F32.BF16 R16, R184.reuse, R162, R16 ;  /* 0x000000a2b810723c */ /* 0x040fe20000041810 */
[----:B------:R-:W2:Y:S07]  /*19f50*/  LDSM.16.M88.4 R160, [R209+0x5000] ;  /* 0x00500000d1a0783b */ /* 0x000eae0000000200 */
[C---:B-1----:R-:W-:Y:S08]  /*19f60*/  HMMA.16816.F32.BF16 R20, R184.reuse, R172, R20 ;  /* 0x000000acb814723c */ /* 0x042ff00000041814 */
[----:B------:R-:W-:Y:S08]  /*19f70*/  HMMA.16816.F32.BF16 R24, R184, R174, R24 ;  /* 0x000000aeb818723c */ /* 0x000ff00000041818 */
[C---:B------:R-:W-:Y:S08]  /*19f80*/  HMMA.16816.F32.BF16 R4, R192.reuse, R196, R4 ;  /* 0x000000c4c004723c */ /* 0x040ff00000041804 */
[C---:B------:R-:W-:Y:S08]  /*19f90*/  HMMA.16816.F32.BF16 R8, R192.reuse, R198, R8 ;  /* 0x000000c6c008723c */ /* 0x040ff00000041808 */
[C---:B--2---:R-:W-:Y:S08]  /*19fa0*/  HMMA.16816.F32.BF16 R12, R192.reuse, R160, R12 ;  /* 0x000000a0c00c723c */ /* 0x044ff0000004180c */
        /* <DEDUP_REMOVED lines=23> */
[----:B------:R-:W-:Y:S05]  /*1a120*/  FMUL.FTZ R19, R19, c[0x0][0x320] ;  /* 0x0000c80013137a20 */ /* 0x000fea0000410000 */
[----:B------:R1:W1:Y:S01]  /*1a130*/  MUFU.TANH R8, R2 ;  /* 0x0000000200087308 */ /* 0x0002620000002400 */
[C---:B--2---:R-:W-:Y:S09]  /*1a140*/  HMMA.16816.F32.BF16 R20, R192.reuse, R4, R20 ;  /* 0x00000004c014723c */ /* 0x044ff20000041814 */
[----:B------:R2:W1:Y:S01]  /*1a150*/  MUFU.TANH R160, R9 ;  /* 0x0000000900a07308 */ /* 0x0004620000002400 */
[----:B------:R-:W-:Y:S09]  /*1a160*/  HMMA.16816.F32.BF16 R24, R192, R6, R24 ;  /* 0x00000006c018723c */ /* 0x000ff20000041818 */
        /* <DEDUP_REMOVED lines=27> */
.L_x_1508:
[----:B-1----:R-:W-:Y:S01]  /*1a320*/  FMNMX.FTZ R5, R175, R0, !PT ;  /* 0x00000000af057209 */ /* 0x002fe20007810000 */
[----:B------:R-:W-:Y:S01]  /*1a330*/  LDSM.16.MT88.4 R20, [R214+0x4080] ;  /* 0x00408000d614783b */ /* 0x000fe20000004200 */
[----:B------:R-:W-:Y:S01]  /*1a340*/  FMNMX.FTZ R6, R172, R159, !PT ;  /* 0x0000009fac067209 */ /* 0x000fe20007810000 */
[----:B------:R-:W-:Y:S01]  /*1a350*/  UIADD3 UR13, UR13, -0x1, URZ ;  /* 0xffffffff0d0d7890 */ /* 0x000fe2000fffe03f */
        /* <DEDUP_REMOVED lines=23> */
[----:B------:R-:W-:Y:S01]  /*1a4d0*/  PLOP3.LUT P0, PT, PT, PT, UP1, 0x80, 0x0 ;  /* 0x000000000000781c */ /* 0x000fe20003f0f018 */
        /* <DEDUP_REMOVED lines=28> */
[----:B------:R-:W3:Y:S01]  /*1a6a0*/  LDSM.16.MT88.4 R160, [R213+0x4080] ;  /* 0x00408000d5a0783b */ /* 0x000ee20000004200 */
[--C-:B------:R-:W-:Y:S02]  /*1a6b0*/  FFMA.FTZ R192, R168, c[0x0][0x2d0], -R187.reuse ;  /* 0x0000b400a8c07a23 */ /* 0x100fe400000108bb */
[--C-:B------:R-:W-:Y:S02]  /*1a6c0*/  FFMA.FTZ R193, R171, c[0x0][0x2d0], -R176.reuse ;  /* 0x0000b400abc17a23 */ /* 0x100fe400000108b0 */
[--C-:B------:R-:W-:Y:S02]  /*1a6d0*/  FFMA.FTZ R194, R169, c[0x0][0x2d0], -R176.reuse ;  /* 0x0000b400a9c27a23 */ /* 0x100fe400000108b0 */
[--C-:B------:R-:W-:Y:S01]  /*1a6e0*/  FFMA.FTZ R196, R166, c[0x0][0x2d0], -R187.reuse ;  /* 0x0000b400a6c47a23 */ /* 0x100fe200000108bb */
[----:B------:R-:W-:Y:S01]  /*1a6f0*/  LDSM.16.MT88.4 R168, [R212+0x6080] ;  /* 0x00608000d4a8783b */ /* 0x000fe20000004200 */
[----:B------:R4:W5:Y:S01]  /*1a700*/  MUFU.EX2 R2, R4 ;  /* 0x0000000400027308 */ /* 0x0009620000000800 */
        /* <DEDUP_REMOVED lines=9> */
[----:B------:R-:W-:Y:S02]  /*1a7a0*/  FMUL.FTZ R25, R3, R133 ;  /* 0x0000008503197220 */ /* 0x000fe40000410000 */
[--C-:B------:R-:W-:Y:S01]  /*1a7b0*/  FFMA.FTZ R198, R165, c[0x0][0x2d0], -R176.reuse ;  /* 0x0000b400a5c67a23 */ /* 0x100fe200000108b0 */
[----:B------:R-:W-:Y:S01]  /*1a7c0*/  MUFU.EX2 R184, R184 ;  /* 0x000000b800b87308 */ /* 0x000fe20000000800 */
[----:B------:R-:W-:Y:S01]  /*1a7d0*/  LDSM.16.MT88.4 R164, [R216+0x6080] ;  /* 0x00608000d8a4783b */ /* 0x000fe20000004200 */
[--C-:B------:R-:W-:Y:S02]  /*1a7e0*/  FFMA.FTZ R247, R178, c[0x0][0x2d0], -R187.reuse ;  /* 0x0000b400b2f77a23 */ /* 0x100fe400000108bb */
[----:B----4-:R-:W-:Y:S02]  /*1a7f0*/  FMUL.FTZ R4, R3, R152 ;  /* 0x0000009803047220 */ /* 0x010fe40000410000 */
[C---:B-----5:R-:W-:Y:S02]  /*1a800*/  FMUL.FTZ R6, R2.reuse, R154 ;  /* 0x0000009a02067220 */ /* 0x060fe40000410000 */
[C---:B------:R-:W-:Y:S02]  /*1a810*/  FMUL.FTZ R7, R2.reuse, R155 ;  /* 0x0000009b02077220 */ /* 0x040fe40000410000 */
        /* <DEDUP_REMOVED lines=19> */
[----:B----4-:R-:W-:Y:S01]  /*1a950*/  F2FP.BF16.PACK_AB R154, R183, R184 ;  /* 0x000000b8b79a723e */ /* 0x010fe200000010ff */
[C---:B------:R-:W-:Y:S02]  /*1a960*/  FMUL.FTZ R34, R2.reuse, R34 ;  /* 0x0000002202227220 */ /* 0x040fe40000410000 */
[C---:B------:R-:W-:Y:S02]  /*1a970*/  FMUL.FTZ R35, R2.reuse, R35 ;  /* 0x0000002302237220 */ /* 0x040fe40000410000 */
[C---:B------:R-:W-:Y:S01]  /*1a980*/  FMUL.FTZ R36, R3.reuse, R36 ;  /* 0x0000002403247220 */ /* 0x040fe20000410000 */
[----:B------:R-:W4:Y:S01]  /*1a990*/  MUFU.EX2 R159, R159 ;  /* 0x0000009f009f7308 */ /* 0x000f220000000800 */
[----:B------:R-:W-:Y:S02]  /*1a9a0*/  FMUL.FTZ R37, R3, R37 ;  /* 0x0000002503257220 */ /* 0x000fe40000410000 */
[C---:B------:R-:W-:Y:S01]  /*1a9b0*/  FMUL.FTZ R38, R2.reuse, R38 ;  /* 0x0000002602267220 */ /* 0x040fe20000410000 */
        /* <DEDUP_REMOVED lines=13> */
[----:B----4-:R-:W-:Y:S01]  /*1aa90*/  F2FP.BF16.PACK_AB R155, R159, R180 ;  /* 0x000000b49f9b723e */ /* 0x010fe200000010ff */
        /* <DEDUP_REMOVED lines=14> */
[----:B------:R-:W4:Y:S01]  /*1ab80*/  LDSM.16.MT88.4 R144, [R212+0x4080] ;  /* 0x00408000d490783b */ /* 0x000f220000004200 */
[C---:B------:R-:W-:Y:S02]  /*1ab90*/  FMUL.FTZ R54, R2.reuse, R54 ;  /* 0x0000003602367220 */ /* 0x040fe40000410000 */
[C---:B------:R-:W-:Y:S02]  /*1aba0*/  FMUL.FTZ R55, R2.reuse, R55 ;  /* 0x0000003702377220 */ /* 0x040fe40000410000 */
[C---:B------:R-:W-:Y:S02]  /*1abb0*/  HMMA.16816.F32.BF16 R12, R152.reuse, R20, R12 ;  /* 0x00000014980c723c */ /* 0x040fe4000004180c */
[----:B------:R-:W5:Y:S01]  /*1abc0*/  MUFU.EX2 R195, R195 ;  /* 0x000000c300c37308 */ /* 0x000f620000000800 */
        /* <DEDUP_REMOVED lines=9> */
[----:B------:R-:W1:Y:S01]  /*1ac60*/  LDSM.16.MT88.4 R136, [R216+0x5880] ;  /* 0x00588000d888783b */ /* 0x000e620000004200 */
[C---:B------:R-:W-:Y:S01]  /*1ac70*/  FMUL.FTZ R59, R2.reuse, R59 ;  /* 0x0000003b023b7220 */ /* 0x040fe20000410000 */
[----:B------:R-:W1:Y:S01]  /*1ac80*/  MUFU.EX2 R198, R198 ;  /* 0x000000c600c67308 */ /* 0x000e620000000800 */
[C---:B------:R-:W-:Y:S02]  /*1ac90*/  FMUL.FTZ R60, R3.reuse, R60 ;  /* 0x0000003c033c7220 */ /* 0x040fe40000410000 */
[C---:B---3--:R-:W-:Y:S03]  /*1aca0*/  HMMA.16816.F32.BF16 R20, R152.reuse, R160, R20 ;  /* 0x000000a09814723c */ /* 0x048fe60000041814 */
        /* <DEDUP_REMOVED lines=8> */
[C---:B----4-:R-:W-:Y:S04]  /*1ad30*/  HMMA.16816.F32.BF16 R28, R152.reuse, R144, R28 ;  /* 0x00000090981c723c */ /* 0x050fe8000004181c */
[C---:B------:R-:W-:Y:S02]  /*1ad40*/  FMUL.FTZ R66, R2.reuse, R66 ;  /* 0x0000004202427220 */ /* 0x040fe40000410000 */
[C---:B------:R-:W-:Y:S02]  /*1ad50*/  FMUL.FTZ R67, R2.reuse, R67 ;  /* 0x0000004302437220 */ /* 0x040fe40000410000 */
[C---:B------:R-:W-:Y:S01]  /*1ad60*/  HMMA.16816.F32.BF16 R32, R152.reuse, R146, R32 ;  /* 0x000000929820723c */ /* 0x040fe20000041820 */
[----:B------:R-:W-:Y:S03]  /*1ad70*/  LDSM.16.MT88.4 R144, [R214+0x4880] ;  /* 0x00488000d690783b */ /* 0x000fe60000004200 */
        /* <DEDUP_REMOVED lines=22> */
[----:B------:R-:W4:Y:S03]  /*1aee0*/  LDSM.16.MT88.4 R140, [R214+0x7080] ;  /* 0x00708000d68c783b */ /* 0x000f260000004200 */
        /* <DEDUP_REMOVED lines=63> */
[----:B------:R-:W-:Y:S02]  /*1b2e0*/  FMUL.FTZ R123, R2, R123 ;  /* 0x0000007b027b7220 */ /* 0x000fe40000410000 */
[C---:B------:R-:W-:Y:S01]  /*1b2f0*/  FMUL.FTZ R124, R3.reuse, R124 ;  /* 0x0000007c037c7220 */ /* 0x040fe20000410000 */
[----:B--2---:R-:W-:Y:S01]  /*1b300*/  F2FP.BF16.PACK_AB R132, R192, R191 ;  /* 0x000000bfc084723e */ /* 0x004fe200000010ff */
[C---:B------:R-:W-:Y:S03]  /*1b310*/  FMUL.FTZ R125, R3.reuse, R125 ;  /* 0x0000007d037d7220 */ /* 0x040fe60000410000 */
[C---:B------:R-:W-:Y:S03]  /*1b320*/  HMMA.16816.F32.BF16 R120, R152.reuse, R134, R120 ;  /* 0x000000869878723c */ /* 0x040fe60000041878 */
[----:B------:R-:W-:Y:S01]  /*1b330*/  FMUL.FTZ R126, R2, R126 ;  /* 0x0000007e027e7220 */ /* 0x000fe20000410000 */
[----:B------:R-:W-:Y:S01]  /*1b340*/  F2FP.BF16.PACK_AB R133, R194, R193 ;  /* 0x000000c1c285723e */ /* 0x000fe200000010ff */
[C---:B------:R-:W-:Y:S02]  /*1b350*/  FMUL.FTZ R127, R2.reuse, R127 ;  /* 0x0000007f027f7220 */ /* 0x040fe40000410000 */
[----:B------:R-:W-:Y:S01]  /*1b360*/  FMUL.FTZ R128, R3, R128 ;  /* 0x0000008003807220 */ /* 0x000fe20000410000 */
[----:B-----5:R-:W-:Y:S01]  /*1b370*/  F2FP.BF16.PACK_AB R134, R195, R196 ;  /* 0x000000c4c386723e */ /* 0x020fe200000010ff */
[----:B------:R-:W-:Y:S03]  /*1b380*/  FMUL.FTZ R129, R3, R129 ;  /* 0x0000008103817220 */ /* 0x000fe60000410000 */
[C---:B----4-:R-:W-:Y:S03]  /*1b390*/  HMMA.16816.F32.BF16 R124, R152.reuse, R140, R124 ;  /* 0x0000008c987c723c */ /* 0x050fe6000004187c */
[----:B------:R-:W-:Y:S01]  /*1b3a0*/  FMUL.FTZ R130, R2, R130 ;  /* 0x0000008202827220 */ /* 0x000fe20000410000 */
[----:B------:R-:W-:Y:S01]  /*1b3b0*/  F2FP.BF16.PACK_AB R135, R198, R197 ;  /* 0x000000c5c687723e */ /* 0x000fe200000010ff */
[----:B------:R-:W-:Y:S02]  /*1b3c0*/  FMUL.FTZ R131, R2, R131 ;  /* 0x0000008302837220 */ /* 0x000fe40000410000 */
[--C-:B------:R-:W-:Y:S02]  /*1b3d0*/  FFMA.FTZ R188, R188, c[0x0][0x2d0], -R187.reuse ;  /* 0x0000b400bcbc7a23 */ /* 0x100fe400000108bb */
[--C-:B------:R-:W-:Y:S03]  /*1b3e0*/  FFMA.FTZ R199, R190, c[0x0][0x2d0], -R187.reuse ;  /* 0x0000b400bec77a23 */ /* 0x100fe600000108bb */
[----:B------:R-:W-:Y:S01]  /*1b3f0*/  HMMA.16816.F32.BF16 R128, R152, R142, R128 ;  /* 0x0000008e9880723c */ /* 0x000fe20000041880 */
[----:B------:R-:W2:Y:S01]  /*1b400*/  LDSM.16.MT88.4 R140, [R214+0x6080] ;  /* 0x00608000d68c783b */ /* 0x000ea20000004200 */
[----:B------:R-:W-:Y:S01]  /*1b410*/  MUFU.EX2 R188, R188 ;  /* 0x000000bc00bc7308 */ /* 0x000fe20000000800 */
[--C-:B------:R-:W-:Y:S02]  /*1b420*/  FFMA.FTZ R190, R179, c[0x0][0x2d0], -R176.reuse ;  /* 0x0000b400b3be7a23 */ /* 0x100fe400000108b0 */
[----:B------:R-:W-:Y:S02]  /*1b430*/  FFMA.FTZ R187, R177, c[0x0][0x2d0], -R187 ;  /* 0x0000b400b1bb7a23 */ /* 0x000fe400000108bb */
[--C-:B------:R-:W-:Y:S01]  /*1b440*/  FFMA.FTZ R189, R189, c[0x0][0x2d0], -R176.reuse ;  /* 0x0000b400bdbd7a23 */ /* 0x100fe200000108b0 */
[C---:B-1----:R-:W-:Y:S01]  /*1b450*/  HMMA.16816.F32.BF16 R4, R132.reuse, R136, R4 ;  /* 0x000000888404723c */ /* 0x042fe20000041804 */
[----:B------:R-:W1:Y:S03]  /*1b460*/  LDSM.16.MT88.4 R152, [R213+0x6080] ;  /* 0x00608000d598783b */ /* 0x000e660000004200 */
[----:B------:R-:W3:Y:S01]  /*1b470*/  MUFU.EX2 R199, R199 ;  /* 0x000000c700c77308 */ /* 0x000ee20000000800 */
[--C-:B------:R-:W-:Y:S02]  /*1b480*/  FFMA.FTZ R158, R158, c[0x0][0x2d0], -R176.reuse ;  /* 0x0000b4009e9e7a23 */ /* 0x100fe400000108b0 */
[----:B------:R-:W-:Y:S01]  /*1b490*/  FFMA.FTZ R176, R157, c[0x0][0x2d0], -R176 ;  /* 0x0000b4009db07a23 */ /* 0x000fe200000108b0 */
[C---:B------:R-:W-:Y:S01]  /*1b4a0*/  HMMA.16816.F32.BF16 R8, R132.reuse, R138, R8 ;  /* 0x0000008a8408723c */ /* 0x040fe20000041808 */
[----:B------:R-:W4:Y:S03]  /*1b4b0*/  LDSM.16.MT88.4 R136, [R214+0x7880] ;  /* 0x00788000d688783b */ /* 0x000f260000004200 */
[----:B------:R-:W-:Y:S02]  /*1b4c0*/  FFMA.FTZ R186, R3, R234, R186 ;  /* 0x000000ea03ba7223 */ /* 0x000fe400000100ba */
[----:B------:R5:W-:Y:S01]  /*1b4d0*/  MUFU.EX2 R157, R176 ;  /* 0x000000b0009d7308 */ /* 0x000be20000000800 */
[----:B------:R-:W-:Y:S01]  /*1b4e0*/  FFMA.FTZ R182, R2, R227, R182 ;  /* 0x000000e302b67223 */ /* 0x000fe200000100b6 */
[C---:B------:R-:W-:Y:S04]  /*1b4f0*/  HMMA.16816.F32.BF16 R12, R132.reuse, R144, R12 ;  /* 0x00000090840c723c */ /* 0x040fe8000004180c */
[----:B------:R-:W-:Y:S02]  /*1b500*/  FADD.FTZ R185, R185, R186 ;  /* 0x000000bab9b97221 */ /* 0x000fe40000010000 */
[----:B------:R-:W-:Y:S02]  /*1b510*/  FADD.FTZ R181, R181, R182 ;  /* 0x000000b6b5b57221 */ /* 0x000fe40000010000 */
[C---:B------:R-:W-:Y:S01]  /*1b520*/  HMMA.16816.F32.BF16 R16, R132.reuse, R146, R16 ;  /* 0x000000928410723c */ /* 0x040fe20000041810 */
[----:B------:R-:W1:Y:S01]  /*1b530*/  LDSM.16.MT88.4 R144, [R213+0x7880] ;  /* 0x00788000d590783b */ /* 0x000e620000004200 */
[----:B------:R-:W-:Y:S02]  /*1b540*/  MUFU.EX2 R189, R189 ;  /* 0x000000bd00bd7308 */ /* 0x000fe40000000800 */
[----:B------:R-:W-:Y:S04]  /*1b550*/  FADD.FTZ R2, R184, R185 ;  /* 0x000000b9b8027221 */ /* 0x000fe80000010000 */
[C---:B------:R-:W-:Y:S04]  /*1b560*/  HMMA.16816.F32.BF16 R20, R132.reuse, R148, R20 ;  /* 0x000000948414723c */ /* 0x040fe80000041814 */
[----:B------:R-:W2:Y:S01]  /*1b570*/  MUFU.EX2 R190, R190 ;  /* 0x000000be00be7308 */ /* 0x000ea20000000800 */
[----:B------:R-:W-:Y:S01]  /*1b580*/  FADD.FTZ R2, R183, R2 ;  /* 0x00000002b7027221 */ /* 0x000fe20000010000 */
[----:B-----5:R-:W-:Y:S02]  /*1b590*/  LDSM.16.MT88.4 R176, [R216+0x6880] ;  /* 0x00688000d8b0783b */ /* 0x020fe40000004200 */
[C---:B------:R-:W-:Y:S04]  /*1b5a0*/  HMMA.16816.F32.BF16 R24, R132.reuse, R150, R24 ;  /* 0x000000968418723c */ /* 0x040fe80000041818 */
[----:B------:R-:W-:Y:S02]  /*1b5b0*/  FADD.FTZ R3, R191, R2 ;  /* 0x00000002bf037221 */ /* 0x000fe40000010000 */
[----:B------:R-:W-:Y:S01]  /*1b5c0*/  LDSM.16.MT88.4 R148, [R216+0x9080] ;  /* 0x00908000d894783b */ /* 0x000fe20000004200 */
[----:B------:R-:W5:Y:S01]  /*1b5d0*/  MUFU.EX2 R248, R187 ;  /* 0x000000bb00f87308 */ /* 0x000f620000000800 */
[C---:B------:R-:W-:Y:S04]  /*1b5e0*/  HMMA.16816.F32.BF16 R28, R132.reuse, R160, R28 ;  /* 0x000000a0841c723c */ /* 0x040fe8000004181c */
[----:B------:R-:W-:Y:S03]  /*1b5f0*/  FADD.FTZ R3, R192, R3 ;  /* 0x00000003c0037221 */ /* 0x000fe60000010000 */
[----:B---3--:R-:W-:Y:S01]  /*1b600*/  F2FP.BF16.PACK_AB R160, R199, R188 ;  /* 0x000000bcc7a0723e */ /* 0x008fe200000010ff */
[C---:B------:R-:W-:Y:S01]  /*1b610*/  HMMA.16816.F32.BF16 R32, R132.reuse, R162, R32 ;  /* 0x000000a28420723c */ /* 0x040fe20000041820 */
[----:B------:R-:W3:Y:S03]  /*1b620*/  MUFU.EX2 R158, R158 ;  /* 0x0000009e009e7308 */ /* 0x000ee60000000800 */
[----:B--2---:R-:W-:Y:S01]  /*1b630*/  F2FP.BF16.PACK_AB R161, R190, R189 ;  /* 0x000000bdbea1723e */ /* 0x004fe200000010ff */
[----:B------:R-:W-:Y:S03]  /*1b640*/  FADD.FTZ R196, R196, R3 ;  /* 0x00000003c4c47221 */ /* 0x000fe60000010000 */
[C---:B------:R-:W-:Y:S04]  /*1b650*/  HMMA.16816.F32.BF16 R36, R132.reuse, R164, R36 ;  /* 0x000000a48424723c */ /* 0x040fe80000041824 */
[----:B------:R-:W-:Y:S01]  /*1b660*/  FADD.FTZ R195, R195, R196 ;  /* 0x000000c4c3c37221 */ /* 0x000fe20000010000 */
[----:B-----5:R-:W-:Y:S03]  /*1b670*/  F2FP.BF16.PACK_AB R162, R248, R247 ;  /* 0x000000f7f8a2723e */ /* 0x020fe600000010ff */
[C---:B------:R-:W-:Y:S01]  /*1b680*/  HMMA.16816.F32.BF16 R40, R132.reuse, R166, R40 ;  /* 0x000000a68428723c */ /* 0x040fe20000041828 */
[----:B------:R-:W-:Y:S03]  /*1b690*/  LDSM.16.MT88.4 R164, [R214+0x5080] ;  /* 0x00508000d6a4783b */ /* 0x000fe60000004200 */
[----:B------:R-:W-:Y:S04]  /*1b6a0*/  FADD.FTZ R188, R188, R195 ;  /* 0x000000c3bcbc7221 */ /* 0x000fe80000010000 */
[C---:B------:R-:W-:Y:S04]  /*1b6b0*/  HMMA.16816.F32.BF16 R44, R132.reuse, R140, R44 ;  /* 0x0000008c842c723c */ /* 0x040fe8000004182c */
[----:B---3--:R-:W-:Y:S01]  /*1b6c0*/  F2FP.BF16.PACK_AB R163, R157, R158 ;  /* 0x0000009e9da3723e */ /* 0x008fe200000010ff */
[----:B------:R-:W-:Y:S03]  /*1b6d0*/  FADD.FTZ R188, R199, R188 ;  /* 0x000000bcc7bc7221 */ /* 0x000fe60000010000 */
[C---:B------:R-:W-:Y:S01]  /*1b6e0*/  HMMA.16816.F32.BF16 R48, R132.reuse, R142, R48 ;  /* 0x0000008e8430723c */ /* 0x040fe20000041830 */
[----:B------:R-:W2:Y:S03]  /*1b6f0*/  LDSM.16.MT88.4 R140, [R212+0x7880] ;  /* 0x00788000d48c783b */ /* 0x000ea60000004200 */
[----:B------:R-:W-:Y:S04]  /*1b700*/  FADD.FTZ R247, R247, R188 ;  /* 0x000000bcf7f77221 */ /* 0x000fe80000010000 */
[C---:B-1----:R-:W-:Y:S04]  /*1b710*/  HMMA.16816.F32.BF16 R52, R132.reuse, R152, R52 ;  /* 0x000000988434723c */ /* 0x042fe80000041834 */
        /* <DEDUP_REMOVED lines=11> */
[C---:B------:R-:W-:Y:S08]  /*1b7d0*/  HMMA.16816.F32.BF16 R84, R132.reuse, R144, R84 ;  /* 0x000000908454723c */ /* 0x040ff00000041854 */
        /* <DEDUP_REMOVED lines=9> */
[C---:B------:R-:W-:Y:S08]  /*1b870*/  HMMA.16816.F32.BF16 R112, R132.reuse, R138, R112 ;  /* 0x0000008a8470723c */ /* 0x040ff00000041870 */
[C---:B---3--:R-:W-:Y:S08]  /*1b880*/  HMMA.16816.F32.BF16 R116, R132.reuse, R144, R116 ;  /* 0x000000908474723c */ /* 0x048ff00000041874 */
[C---:B------:R-:W-:Y:S08]  /*1b890*/  HMMA.16816.F32.BF16 R120, R132.reuse, R146, R120 ;  /* 0x000000928478723c */ /* 0x040ff00000041878 */
[C---:B--2---:R-:W-:Y:S08]  /*1b8a0*/  HMMA.16816.F32.BF16 R124, R132.reuse, R140, R124 ;  /* 0x0000008c847c723c */ /* 0x044ff0000004187c */
        /* <DEDUP_REMOVED lines=56> */
.L_x_1506:
        /* <DEDUP_REMOVED lines=10> */
[----:B-1----:R-:W-:Y:S01]  /*1bcd0*/  FADD.FTZ R5, R6, R5 ;  /* 0x0000000506057221 */ /* 0x002fe20000010000 */
[----:B------:R-:W-:Y:S01]  /*1bce0*/  MOV R6, 0xff800000 ;  /* 0xff80000000067802 */ /* 0x000fe20000000f00 */
        /* <DEDUP_REMOVED lines=143> */
.L_x_1430:
[----:B------:R-:W-:Y:S01]  /*1c5e0*/  USHF.R.S32.HI UR8, URZ, 0x1f, UR16 ;  /* 0x0000001f3f087899 */ /* 0x000fe20008011410 */
[----:B------:R-:W-:Y:S05]  /*1c5f0*/  @P2 BRA `(.L_x_1510) ;  /* 0x00001c3000002947 */ /* 0x000fea0003800000 */
[----:B------:R-:W1:Y:S01]  /*1c600*/  S2R R0, SR_TID.X ;  /* 0x0000000000007919 */ /* 0x000e620000002100 */
[----:B------:R-:W-:Y:S01]  /*1c610*/  F2FP.BF16.PACK_AB R152, R153, R152 ;  /* 0x000000989998723e */ /* 0x000fe200000010ff */
[----:B------:R-:W-:Y:S01]  /*1c620*/  ULDC.64 UR6, c[0x0][0x500] ;  /* 0x0001400000067ab9 */ /* 0x000fe20000000a00 */
[----:B------:R-:W-:Y:S01]  /*1c630*/  F2FP.BF16.PACK_AB R154, R155, R154 ;  /* 0x0000009a9b9a723e */ /* 0x000fe200000010ff */
[----:B------:R-:W-:Y:S01]  /*1c640*/  ULDC.64 UR4, c[0x0][0x508] ;  /* 0x0001420000047ab9 */ /* 0x000fe20000000a00 */
[----:B------:R-:W-:Y:S01]  /*1c650*/  F2FP.BF16.PACK_AB R148, R149, R148 ;  /* 0x000000949594723e */ /* 0x000fe200000010ff */
[----:B------:R-:W-:Y:S01]  /*1c660*/  UISETP.NE.U32.AND UP1, UPT, URZ, UR6, UPT ;  /* 0x000000063f00728c */ /* 0x000fe2000bf25070 */
[----:B------:R-:W-:Y:S01]  /*1c670*/  F2FP.BF16.PACK_AB R150, R151, R150 ;  /* 0x000000969796723e */ /* 0x000fe200000010ff */
[----:B------:R-:W-:Y:S01]  /*1c680*/  UISETP.NE.U32.AND UP0, UPT, URZ, UR4, UPT ;  /* 0x000000043f00728c */ /* 0x000fe2000bf05070 */
[----:B------:R-:W-:Y:S01]  /*1c690*/  F2FP.BF16.PACK_AB R144, R145, R144 ;  /* 0x000000909190723e */ /* 0x000fe200000010ff */
[----:B------:R-:W-:Y:S01]  /*1c6a0*/  UISETP.NE.AND.EX UP1, UPT, URZ, UR7, UPT, UP1 ;  /* 0x000000073f00728c */ /* 0x000fe2000bf25310 */
[----:B------:R-:W-:Y:S01]  /*1c6b0*/  F2FP.BF16.PACK_AB R146, R147, R146 ;  /* 0x000000929392723e */ /* 0x000fe200000010ff */
[----:B------:R-:W-:Y:S01]  /*1c6c0*/  UISETP.NE.AND.EX UP0, UPT, URZ, UR5, UPT, UP0 ;  /* 0x000000053f00728c */ /* 0x000fe2000bf05300 */
[----:B------:R-:W-:Y:S01]  /*1c6d0*/  F2FP.BF16.PACK_AB R140, R141, R140 ;  /* 0x0000008c8d8c723e */ /* 0x000fe200000010ff */
[----:B------:R-:W-:Y:S01]  /*1c6e0*/  UMOV UR4, 0x4 ;  /* 0x0000000400047882 */ /* 0x000fe20000000000 */
[----:B------:R-:W-:Y:S01]  /*1c6f0*/  F2FP.BF16.PACK_AB R142, R143, R142 ;  /* 0x0000008e8f8e723e */ /* 0x000fe200000010ff */
[----:B------:R-:W-:Y:S01]  /*1c700*/  ULDC.64 UR6, c[0x0][0x500] ;  /* 0x0001400000067ab9 */ /* 0x000fe20000000a00 */
[----:B------:R-:W-:Y:S01]  /*1c710*/  F2FP.BF16.PACK_AB R136, R137, R136 ;  /* 0x000000888988723e */ /* 0x000fe200000010ff */
[----:B------:R-:W-:Y:S01]  /*1c720*/  UIMAD.WIDE UR6, UR24, UR4, UR6 ;  /* 0x00000004180672a5 */ /* 0x000fe2000f8e0206 */
[----:B------:R-:W-:-:S02]  /*1c730*/  F2FP.BF16.PACK_AB R138, R139, R138 ;  /* 0x0000008a8b8a723e */ /* 0x000fc400000010ff */
[----:B------:R-:W-:Y:S02]  /*1c740*/  F2FP.BF16.PACK_AB R132, R133, R132 ;  /* 0x000000848584723e */ /* 0x000fe400000010ff */
[----:B------:R-:W-:Y:S02]  /*1c750*/  F2FP.BF16.PACK_AB R134, R135, R134 ;  /* 0x000000868786723e */ /* 0x000fe400000010ff */
[----:B-1----:R-:W-:Y:S02]  /*1c760*/  SHF.R.S32.HI R5, RZ, 0x1f, R0 ;  /* 0x0000001fff057819 */ /* 0x002fe40000011400 */
[----:B------:R-:W-:Y:S02]  /*1c770*/  F2FP.BF16.PACK_AB R28, R29, R28 ;  /* 0x0000001c1d1c723e */ /* 0x000fe400000010ff */
[----:B------:R-:W-:Y:S02]  /*1c780*/  LEA.HI R2, R5, R0, RZ, 0x2 ;  /* 0x0000000005027211 */ /* 0x000fe400078f10ff */
[----:B------:R-:W-:-:S02]  /*1c790*/  F2FP.BF16.PACK_AB R30, R31, R30 ;  /* 0x0000001e1f1e723e */ /* 0x000fc400000010ff */
[--C-:B------:R-:W-:Y:S02]  /*1c7a0*/  SHF.R.S32.HI R10, RZ, 0x2, R2.reuse ;  /* 0x00000002ff0a7819 */ /* 0x100fe40000011402 */
[----:B------:R-:W-:Y:S02]  /*1c7b0*/  SHF.R.S32.HI R9, RZ, 0x1f, R2 ;  /* 0x0000001fff097819 */ /* 0x000fe40000011402 */
[----:B------:R-:W-:Y:S02]  /*1c7c0*/  LOP3.LUT R11, R2, 0xfffffffc, RZ, 0xc0, !PT ;  /* 0xfffffffc020b7812 */ /* 0x000fe400078ec0ff */
[----:B------:R-:W-:Y:S02]  /*1c7d0*/  LEA.HI R9, R9, R10, RZ, 0x3 ;  /* 0x0000000a09097211 */ /* 0x000fe400078f18ff */
[----:B------:R-:W-:Y:S01]  /*1c7e0*/  F2FP.BF16.PACK_AB R32, R33, R32 ;  /* 0x000000202120723e */ /* 0x000fe200000010ff */
[----:B------:R-:W-:Y:S01]  /*1c7f0*/  IMAD.IADD R11, R0, 0x1, -R11 ;  /* 0x00000001000b7824 */ /* 0x000fe200078e0a0b */
[----:B------:R-:W-:-:S02]  /*1c800*/  LOP3.LUT R9, R9, 0xfffffff8, RZ, 0xc0, !PT ;  /* 0xfffffff809097812 */ /* 0x000fc400078ec0ff */
[----:B------:R-:W-:Y:S02]  /*1c810*/  F2FP.BF16.PACK_AB R34, R35, R34 ;  /* 0x000000222322723e */ /* 0x000fe400000010ff */
[----:B------:R-:W-:Y:S01]  /*1c820*/  F2FP.BF16.PACK_AB R36, R37, R36 ;  /* 0x000000242524723e */ /* 0x000fe200000010ff */
[----:B------:R-:W-:Y:S01]  /*1c830*/  IMAD.IADD R10, R10, 0x1, -R9 ;  /* 0x000000010a0a7824 */ /* 0x000fe200078e0a09 */
[----:B------:R-:W-:Y:S02]  /*1c840*/  LEA.HI R9, R5, R0, RZ, 0x5 ;  /* 0x0000000005097211 */ /* 0x000fe400078f28ff */
[----:B------:R-:W-:Y:S01]  /*1c850*/  F2FP.BF16.PACK_AB R38, R39, R38 ;  /* 0x000000262726723e */ /* 0x000fe200000010ff */
[C---:B------:R-:W-:Y:S01]  /*1c860*/  IMAD.SHL.U32 R12, R10.reuse, 0x40, RZ ;  /* 0x000000400a0c7824 */ /* 0x040fe200078e00ff */
[----:B------:R-:W-:Y:S02]  /*1c870*/  SHF.R.S32.HI R2, RZ, 0x5, R9 ;  /* 0x00000005ff027819 */ /* 0x000fe40000011409 */
[----:B------:R-:W-:-:S02]  /*1c880*/  LOP3.LUT R14, R10, 0x1, RZ, 0xc0, !PT ;  /* 0x000000010a0e7812 */ /* 0x000fc400078ec0ff */
[----:B------:R-:W-:Y:S01]  /*1c890*/  LOP3.LUT R12, R12, 0x1c0, RZ, 0xc0, !PT ;  /* 0x000001c00c0c7812 */ /* 0x000fe200078ec0ff */
[----:B------:R-:W-:Y:S01]  /*1c8a0*/  IMAD R13, R2, 0x200, R11 ;  /* 0x00000200020d7824 */ /* 0x000fe200078e020b */
[----:B------:R-:W-:Y:S01]  /*1c8b0*/  ISETP.NE.U32.AND P0, PT, R14, 0x1, PT ;  /* 0x000000010e00780c */ /* 0x000fe20003f05070 */
[----:B------:R-:W-:Y:S01]  /*1c8c0*/  IMAD.U32 R14, RZ, RZ, UR6 ;  /* 0x00000006ff0e7e24 */ /* 0x000fe2000f8e00ff */
        /* <DEDUP_REMOVED lines=10> */
[C---:B------:R-:W-:Y:S01]  /*1c970*/  IMAD.IADD R17, R13.reuse, 0x1, R10 ;  /* 0x000000010d117824 */ /* 0x040fe200078e020a */
[C---:B------:R-:W-:Y:S02]  /*1c980*/  IADD3 R12, R13.reuse, 0x80, RZ ;  /* 0x000000800d0c7810 */ /* 0x040fe40007ffe0ff */
[----:B------:R-:W-:Y:S02]  /*1c990*/  IADD3 R15, R13, 0x70, RZ ;  /* 0x000000700d0f7810 */ /* 0x000fe40007ffe0ff */
[----:B------:R-:W-:Y:S01]  /*1c9a0*/  @P0 IADD3 R15, R12, 0x10, RZ ;  /* 0x000000100c0f0810 */ /* 0x000fe20007ffe0ff */
[----:B------:R-:W-:Y:S01]  /*1c9b0*/  IMAD.MOV.U32 R12, RZ, RZ, 0x40 ;  /* 0x00000040ff0c7424 */ /* 0x000fe200078e00ff */
[----:B------:R-:W-:-:S02]  /*1c9c0*/  F2FP.BF16.PACK_AB R46, R47, R46 ;  /* 0x0000002e2f2e723e */ /* 0x000fc400000010ff */
[----:B------:R-:W-:Y:S01]  /*1c9d0*/  F2FP.BF16.PACK_AB R48, R49, R48 ;  /* 0x000000303130723e */ /* 0x000fe200000010ff */
[--C-:B------:R-:W-:Y:S01]  /*1c9e0*/  IMAD.IADD R19, R10, 0x1, R15.reuse ;  /* 0x000000010a137824 */ /* 0x100fe200078e020f */
[----:B------:R-:W-:Y:S02]  /*1c9f0*/  SEL R12, R12, 0xffffffc0, !P2 ;  /* 0xffffffc00c0c7807 */ /* 0x000fe40005000000 */
[----:B------:R-:W-:Y:S02]  /*1ca00*/  F2FP.BF16.PACK_AB R50, R51, R50 ;  /* 0x000000323332723e */ /* 0x000fe400000010ff */
        /* <DEDUP_REMOVED lines=8> */
[----:B------:R-:W-:-:S02]  /*1ca90*/  F2FP.BF16.PACK_AB R58, R59, R58 ;  /* 0x0000003a3b3a723e */ /* 0x000fc400000010ff */
[----:B------:R-:W-:Y:S01]  /*1caa0*/  STS [R13+0x480], R154 ;  /* 0x0004809a0d007388 */ /* 0x000fe20000000800 */
[----:B------:R-:W-:Y:S02]  /*1cab0*/  F2FP.BF16.PACK_AB R60, R61, R60 ;  /* 0x0000003c3d3c723e */ /* 0x000fe400000010ff */
        /* <DEDUP_REMOVED lines=53> */
[----:B------:R-:W-:-:S02]  /*1ce10*/  PLOP3.LUT P0, PT, PT, PT, UP1, 0x80, 0x0 ;  /* 0x000000000000781c */ /* 0x000fc40003f0f018 */
[----:B------:R-:W-:Y:S01]  /*1ce20*/  PLOP3.LUT P1, PT, PT, PT, UP0, 0x80, 0x0 ;  /* 0x000000000000781c */ /* 0x000fe20003f2f008 */
        /* <DEDUP_REMOVED lines=33> */
[----:B------:R2:W-:Y:S04]  /*1d040*/  STS [R17+0xc480], R110 ;  /* 0x00c4806e11007388 */ /* 0x0005e80000000800 */
[----:B------:R3:W-:Y:S04]  /*1d050*/  STS [R19+0xc000], R112 ;  /* 0x00c0007013007388 */ /* 0x0007e80000000800 */
[----:B------:R3:W-:Y:S04]  /*1d060*/  STS [R19+0xc400], R114 ;  /* 0x00c4007213007388 */ /* 0x0007e80000000800 */
[----:B------:R3:W-:Y:S04]  /*1d070*/  STS [R21+0xc080], R116 ;  /* 0x00c0807415007388 */ /* 0x0007e80000000800 */
[----:B------:R3:W-:Y:S01]  /*1d080*/  STS [R21+0xc480], R118 ;  /* 0x00c4807615007388 */ /* 0x0007e20000000800 */
[----:B-1----:R-:W-:Y:S01]  /*1d090*/  IMAD.U32 R15, RZ, RZ, UR7 ;  /* 0x00000007ff0f7e24 */ /* 0x002fe2000f8e00ff */
[----:B------:R-:W-:-:S02]  /*1d0a0*/  ULDC.64 UR6, c[0x0][0x508] ;  /* 0x0001420000067ab9 */ /* 0x000fc40000000a00 */
[----:B------:R3:W-:Y:S01]  /*1d0b0*/  STS [R23+0xc000], R120 ;  /* 0x00c0007817007388 */ /* 0x0007e20000000800 */
[----:B------:R-:W-:-:S03]  /*1d0c0*/  @UP0 UIMAD.WIDE UR6, UR24, UR4, UR6 ;  /* 0x00000004180602a5 */ /* 0x000fc6000f8e0206 */
[----:B------:R3:W-:Y:S04]  /*1d0d0*/  STS [R23+0xc400], R122 ;  /* 0x00c4007a17007388 */ /* 0x0007e80000000800 */
[----:B------:R3:W-:Y:S04]  /*1d0e0*/  STS [R25+0xc080], R124 ;  /* 0x00c0807c19007388 */ /* 0x0007e80000000800 */
[----:B------:R3:W-:Y:S04]  /*1d0f0*/  STS [R25+0xc480], R126 ;  /* 0x00c4807e19007388 */ /* 0x0007e80000000800 */
[----:B------:R3:W-:Y:S04]  /*1d100*/  STS [R27+0xc000], R128 ;  /* 0x00c000801b007388 */ /* 0x0007e80000000800 */
[----:B------:R3:W-:Y:S04]  /*1d110*/  STS [R27+0xc400], R3 ;  /* 0x00c400031b007388 */ /* 0x0007e80000000800 */
[----:B------:R-:W-:Y:S01]  /*1d120*/  BAR.SYNC.DEFER_BLOCKING 0x1, 0x100 ;  /* 0x0044000000007b1d */ /* 0x000fe20000010000 */
[----:B------:R-:W-:-:S02]  /*1d130*/  IMAD.MOV.U32 R4, RZ, RZ, c[0x0][0x388] ;  /* 0x0000e200ff047624 */ /* 0x000fc400078e00ff */
[----:B------:R-:W-:Y:S02]  /*1d140*/  IMAD.U32 R16, RZ, RZ, UR6 ;  /* 0x00000006ff107e24 */ /* 0x000fe4000f8e00ff */
[----:B--2---:R-:W-:Y:S01]  /*1d150*/  IMAD.U32 R17, RZ, RZ, UR7 ;  /* 0x00000007ff117e24 */ /* 0x004fe2000f8e00ff */
[----:B------:R-:W2:Y:S04]  /*1d160*/  @P0 LDG.E R7, [R14.64] ;  /* 0x0000001a0e070981 */ /* 0x000ea8000c1e1900 */
[----:B------:R3:W5:Y:S01]  /*1d170*/  @P1 LDG.E R4, [R16.64] ;  /* 0x0000001a10041981 */ /* 0x000762000c1e1900 */
[----:B------:R-:W-:Y:S02]  /*1d180*/  CS2R R12, SRZ ;  /* 0x00000000000c7805 */ /* 0x000fe4000001ff00 */
[--C-:B--2---:R-:W-:Y:S01]  /*1d190*/  @P0 SHF.R.S32.HI R13, RZ, 0x1f, R7.reuse ;  /* 0x0000001fff0d0819 */ /* 0x104fe20000011407 */
[----:B------:R-:W-:Y:S01]  /*1d1a0*/  @P0 IMAD.MOV.U32 R12, RZ, RZ, R7 ;  /* 0x000000ffff0c0224 */ /* 0x000fe200078e0007 */
[----:B------:R-:W-:Y:S05]  /*1d1b0*/  @P1 BRA `(.L_x_1511) ;  /* 0x0000004000001947 */ /* 0x000fea0003800000 */
[----:B---3--:R-:W-:Y:S05]  /*1d1c0*/  @!P0 BRA `(.L_x_1511) ;  /* 0x0000003000008947 */ /* 0x008fea0003800000 */
[----:B-----5:R-:W2:Y:S04]  /*1d1d0*/  LDG.E R4, [R14.64] ;  /* 0x0000001a0e047981 */ /* 0x020ea8000c1e1900 */
[----:B------:R-:W2:Y:S02]  /*1d1e0*/  LDG.E R3, [R14.64+0x4] ;  /* 0x0000041a0e037981 */ /* 0x000ea4000c1e1900 */
[----:B--2---:R-:W-:-:S02]  /*1d1f0*/  IADD3 R4, -R4, R3, RZ ;  /* 0x0000000304047210 */ /* 0x004fc40007ffe1ff */
.L_x_1511:
[----:B---3--:R-:W-:Y:S01]  /*1d200*/  SHF.R.S32.HI R7, RZ, 0x1f, R2 ;  /* 0x0000001fff077819 */ /* 0x008fe20000011402 */
[----:B------:R-:W1:Y:S01]  /*1d210*/  S2R R75, SR_CTAID.X ;  /* 0x00000000004b7919 */ /* 0x000e620000002500 */
[----:B------:R-:W-:Y:S01]  /*1d220*/  LOP3.LUT R3, R9, 0xffffffe0, RZ, 0xc0, !PT ;  /* 0xffffffe009037812 */ /* 0x000fe200078ec0ff */
[----:B------:R-:W2:Y:S01]  /*1d230*/  R2UR UR12, R12 ;  /* 0x000000000c0c73c2 */ /* 0x000ea200000e0000 */
[----:B------:R-:W-:Y:S01]  /*1d240*/  LEA.HI R7, R7, R2, RZ, 0x3 ;  /* 0x0000000207077211 */ /* 0x000fe200078f18ff */
[----:B------:R-:W-:Y:S01]  /*1d250*/  IMAD.MOV.U32 R9, RZ, RZ, c[0x0][0x4e8] ;  /* 0x00013a00ff097624 */ /* 0x000fe200078e00ff */
[----:B------:R-:W-:Y:S01]  /*1d260*/  LEA.HI R10, R11, R11, RZ, 0x1 ;  /* 0x0000000b0b0a7211 */ /* 0x000fe200078f08ff */
[----:B------:R-:W-:Y:S01]  /*1d270*/  IMAD.IADD R3, R0, 0x1, -R3 ;  /* 0x0000000100037824 */ /* 0x000fe200078e0a03 */
[----:B------:R-:W-:Y:S01]  /*1d280*/  LOP3.LUT R7, R7, 0xffffff8, RZ, 0xc0, !PT ;  /* 0x0ffffff807077812 */ /* 0x000fe200078ec0ff */
[----:B------:R-:W-:Y:S01]  /*1d290*/  ULDC.64 UR4, c[0x0][0x490] ;  /* 0x0001240000047ab9 */ /* 0x000fe20000000a00 */
[----:B------:R-:W-:Y:S01]  /*1d2a0*/  LOP3.LUT R10, R10, 0x1ffffffe, RZ, 0xc0, !PT ;  /* 0x1ffffffe0a0a7812 */ /* 0x000fe200078ec0ff */
[----:B------:R-:W3:Y:S01]  /*1d2b0*/  R2UR UR7, R13 ;  /* 0x000000000d0773c2 */ /* 0x000ee200000e0000 */
[----:B------:R-:W-:Y:S01]  /*1d2c0*/  SHF.R.S32.HI R14, RZ, 0x1f, R3 ;  /* 0x0000001fff0e7819 */ /* 0x000fe20000011403 */
[----:B------:R-:W-:Y:S01]  /*1d2d0*/  IMAD.IADD R2, R2, 0x1, -R7 ;  /* 0x0000000102027824 */ /* 0x000fe200078e0a07 */
[----:B------:R-:W-:Y:S01]  /*1d2e0*/  ISETP.NE.AND P1, PT, R9, 0x1, PT ;  /* 0x000000010900780c */ /* 0x000fe20003f25270 */
[----:B------:R-:W-:Y:S01]  /*1d2f0*/  IMAD.IADD R11, R11, 0x1, -R10 ;  /* 0x000000010b0b7824 */ /* 0x000fe200078e0a0a */
[----:B------:R-:W-:Y:S01]  /*1d300*/  LEA.HI R7, R14, R3, RZ, 0x2 ;  /* 0x000000030e077211 */ /* 0x000fe200078f10ff */
[----:B------:R-:W-:Y:S01]  /*1d310*/  USHF.R.S32.HI UR9, URZ, 0x1f, UR24 ;  /* 0x0000001f3f097899 */ /* 0x000fe20008011418 */
[----:B------:R-:W-:Y:S01]  /*1d320*/  LOP3.LUT P2, RZ, R3, 0x3, RZ, 0xc0, !PT ;  /* 0x0000000303ff7812 */ /* 0x000fe2000784c0ff */
[----:B------:R-:W4:Y:S01]  /*1d330*/  R2UR UR18, R12 ;  /* 0x000000000c1273c2 */ /* 0x000f2200000e0000 */
[----:B------:R-:W-:Y:S01]  /*1d340*/  SHF.R.S32.HI R7, RZ, 0x2, R7 ;  /* 0x00000002ff077819 */ /* 0x000fe20000011407 */
[----:B------:R-:W-:Y:S01]  /*1d350*/  ULDC UR14, c[0x0][0x3a0] ;  /* 0x0000e800000e7ab9 */ /* 0x000fe20000000800 */
[CC--:B------:R-:W-:Y:S01]  /*1d360*/  LEA.HI R16, R5.reuse, R0.reuse, RZ, 0x3 ;  /* 0x0000000005107211 */ /* 0x0c0fe200078f18ff */
[----:B------:R-:W-:Y:S01]  /*1d370*/  USEL UR9, UR9, URZ, !UP1 ;  /* 0x0000003f09097287 */ /* 0x000fe2000c800000 */
[----:B------:R-:W-:Y:S01]  /*1d380*/  LEA.HI R5, R5, R0, RZ, 0x6 ;  /* 0x0000000005057211 */ /* 0x000fe200078f30ff */
[----:B------:R-:W-:Y:S01]  /*1d390*/  IMAD R2, R2, 0x10, R7 ;  /* 0x0000001002027824 */ /* 0x000fe200078e0207 */
[----:B------:R-:W-:Y:S01]  /*1d3a0*/  USEL UR24, UR24, URZ, !UP1 ;  /* 0x0000003f18187287 */ /* 0x000fe2000c800000 */
[----:B------:R-:W4:Y:S01]  /*1d3b0*/  R2UR UR11, R13 ;  /* 0x000000000d0b73c2 */ /* 0x000f2200000e0000 */
[----:B------:R-:W-:Y:S01]  /*1d3c0*/  BSSY B0, `(.L_x_1512) ;  /* 0x0000089000007945 */ /* 0x000fe20003800000 */
[----:B------:R-:W-:-:S05]  /*1d3d0*/  IMAD R10, R11, 0x8, R2 ;  /* 0x000000080b0a7824 */ /* 0x000fca00078e0202 */
[----:B-1----:R-:W-:Y:S01]  /*1d3e0*/  LEA R7, R75, R10, 0x7 ;  /* 0x0000000a4b077211 */ /* 0x002fe200078e38ff */
[----:B------:R1:W2:Y:S02]  /*1d3f0*/  R2UR UR6, R12 ;  /* 0x000000000c0673c2 */ /* 0x0002a400000e0000 */
[----:B--2---:R-:W-:Y:S02]  /*1d400*/  UMOV UR6, UR12 ;  /* 0x0000000c00067c82 */ /* 0x004fe40008000000 */
[----:B------:R-:W-:Y:S01]  /*1d410*/  UIMAD UR12, UR8, UR4, URZ ;  /* 0x00000004080c72a4 */ /* 0x000fe2000f8e023f */
[----:B------:R-:W-:Y:S01]  /*1d420*/  @P1 IMAD.HI.U32 R3, R7, c[0x0][0x4ec], RZ ;  /* 0x00013b0007031a27 */ /* 0x000fe200078e00ff */
[----:B---3--:R-:W-:Y:S02]  /*1d430*/  UIMAD.WIDE.U32 UR20, UR16, UR4, UR6 ;  /* 0x00000004101472a5 */ /* 0x008fe4000f8e0006 */
[----:B------:R-:W-:Y:S01]  /*1d440*/  UIMAD UR12, UR16, UR5, UR12 ;  /* 0x00000005100c72a4 */ /* 0x000fe2000f8e020c */
[----:B------:R2:W4:Y:S01]  /*1d450*/  R2UR UR19, R13 ;  /* 0x000000000d1373c2 */ /* 0x00052200000e0000 */
[----:B------:R-:W-:-:S02]  /*1d460*/  ULDC.64 UR6, c[0x0][0x498] ;  /* 0x0001260000067ab9 */ /* 0x000fc40000000a00 */
[----:B----4-:R-:W-:Y:S02]  /*1d470*/  UIMAD.WIDE.U32 UR18, UR18, UR14, URZ ;  /* 0x0000000e121272a5 */ /* 0x010fe4000f8e003f */
[----:B------:R-:W-:Y:S02]  /*1d480*/  UIADD3 UR21, UR21, UR12, URZ ;  /* 0x0000000c15157290 */ /* 0x000fe4000fffe03f */
[----:B------:R-:W-:Y:S01]  /*1d490*/  ULDC.64 UR4, c[0x0][0x3e8] ;  /* 0x0000fa0000047ab9 */ /* 0x000fe20000000a00 */
[----:B------:R1:W3:Y:S01]  /*1d4a0*/  R2UR UR10, R12 ;  /* 0x000000000c0a73c2 */ /* 0x0002e200000e0000 */
[----:B------:R-:W-:Y:S02]  /*1d4b0*/  UIMAD UR14, UR11, UR14, URZ ;  /* 0x0000000e0b0e72a4 */ /* 0x000fe4000f8e023f */
[----:B------:R-:W-:Y:S02]  /*1d4c0*/  UIMAD UR11, UR9, UR6, URZ ;  /* 0x00000006090b72a4 */ /* 0x000fe4000f8e023f */
[----:B------:R-:W-:-:S02]  /*1d4d0*/  UIMAD.WIDE.U32 UR20, UR24, UR6, UR20 ;  /* 0x00000006181472a5 */ /* 0x000fc4000f8e0014 */
[----:B------:R-:W-:Y:S01]  /*1d4e0*/  UIMAD UR7, UR24, UR7, UR11 ;  /* 0x00000007180772a4 */ /* 0x000fe2000f8e020b */
[----:B------:R2:W4:Y:S02]  /*1d4f0*/  R2UR UR13, R13 ;  /* 0x000000000d0d73c2 */ /* 0x00052400000e0000 */
[----:B----4-:R-:W-:Y:S02]  /*1d500*/  ULDC UR13, c[0x0][0x3a4] ;  /* 0x0000e900000d7ab9 */ /* 0x010fe40000000800 */
[----:B------:R-:W-:-:S04]  /*1d510*/  UIMAD UR8, UR8, UR4, URZ ;  /* 0x00000004080872a4 */ /* 0x000fc8000f8e023f */
[----:B------:R-:W-:Y:S01]  /*1d520*/  UIMAD UR5, UR16, UR5, UR8 ;  /* 0x00000005100572a4 */ /* 0x000fe2000f8e0208 */
[----:B-1----:R-:W-:Y:S01]  /*1d530*/  IMAD.MOV.U32 R12, RZ, RZ, R7 ;  /* 0x000000ffff0c7224 */ /* 0x002fe200078e0007 */
[----:B------:R-:W-:Y:S01]  /*1d540*/  @P1 SHF.R.U32.HI R12, RZ, c[0x0][0x4f0], R3 ;  /* 0x00013c00ff0c1a19 */ /* 0x000fe20000011603 */
[----:B---3--:R-:W-:Y:S01]  /*1d550*/  UIMAD UR13, UR10, UR13, UR14 ;  /* 0x0000000d0a0d72a4 */ /* 0x008fe2000f8e020e */
[----:B------:R-:W-:Y:S02]  /*1d560*/  LOP3.LUT R3, R16, 0xfffffff8, RZ, 0xc0, !PT ;  /* 0xfffffff810037812 */ /* 0x000fe400078ec0ff */
[----:B------:R-:W-:Y:S01]  /*1d570*/  SHF.R.S32.HI R16, RZ, 0x3, R16 ;  /* 0x00000003ff107819 */ /* 0x000fe20000011410 */
[--C-:B------:R-:W-:Y:S01]  /*1d580*/  IMAD.MOV R10, RZ, RZ, -R12.reuse ;  /* 0x000000ffff0a7224 */ /* 0x100fe200078e0a0c */
[----:B------:R-:W-:Y:S01]  /*1d590*/  UIADD3 UR19, UR19, UR13, URZ ;  /* 0x0000000d13137290 */ /* 0x000fe2000fffe03f */
[----:B------:R-:W-:Y:S02]  /*1d5a0*/  IMAD.IADD R3, R0, 0x1, -R3 ;  /* 0x0000000100037824 */ /* 0x000fe400078e0a03 */
[----:B------:R-:W-:Y:S01]  /*1d5b0*/  IMAD R10, R10, c[0x0][0x4e8], R7 ;  /* 0x00013a000a0a7a24 */ /* 0x000fe200078e0207 */
[----:B------:R-:W-:Y:S01]  /*1d5c0*/  SHF.R.S32.HI R7, RZ, 0x1f, R12 ;  /* 0x0000001fff077819 */ /* 0x000fe2000001140c */
[----:B------:R-:W-:Y:S01]  /*1d5d0*/  IMAD.U32 R0, RZ, RZ, UR7 ;  /* 0x00000007ff007e24 */ /* 0x000fe2000f8e00ff */
[----:B------:R-:W-:Y:S01]  /*1d5e0*/  IADD3 R12, P0, R12, UR20, RZ ;  /* 0x000000140c0c7c10 */ /* 0x000fe2000ff1e0ff */
[----:B------:R-:W-:Y:S01]  /*1d5f0*/  IMAD.SHL.U32 R17, R16, 0x40, RZ ;  /* 0x0000004010117824 */ /* 0x000fe200078e00ff */
[----:B------:R-:W-:Y:S01]  /*1d600*/  SHF.R.S32.HI R11, RZ, 0x1f, R10 ;  /* 0x0000001fff0b7819 */ /* 0x000fe2000001140a */
[----:B------:R-:W-:Y:S01]  /*1d610*/  UIMAD.WIDE.U32 UR16, UR16, UR4, UR18 ;  /* 0x00000004101072a5 */ /* 0x000fe2000f8e0012 */
[----:B--2---:R-:W-:Y:S01]  /*1d620*/  IADD3.X R13, R7, UR21, R0, P0, !PT ;  /* 0x00000015070d7c10 */ /* 0x004fe200087fe400 */
[----:B------:R-:W-:Y:S01]  /*1d630*/  ULDC.64 UR6, c[0x0][0x3f0] ;  /* 0x0000fc0000067ab9 */ /* 0x000fe20000000a00 */
[----:B------:R-:W-:Y:S01]  /*1d640*/  LEA R0, R3, R16, 0x5 ;  /* 0x0000001003007211 */ /* 0x000fe200078e28ff */
[----:B------:R-:W-:Y:S01]  /*1d650*/  IMAD R11, R11, c[0x0][0x488], RZ ;  /* 0x000122000b0b7a24 */ /* 0x000fe200078e02ff */
[----:B------:R-:W-:Y:S01]  /*1d660*/  LOP3.LUT R17, R17, 0x1c0, RZ, 0xc0, !PT ;  /* 0x000001c011117812 */ /* 0x000fe200078ec0ff */
[----:B------:R-:W-:Y:S01]  /*1d670*/  IMAD.WIDE.U32 R12, R10, c[0x0][0x488], R12 ;  /* 0x000122000a0c7a25 */ /* 0x000fe200078e000c */
[----:B------:R-:W-:-:S02]  /*1d680*/  UIMAD UR9, UR9, UR6, URZ ;  /* 0x00000006090972a4 */ /* 0x000fc4000f8e023f */
[----:B------:R-:W-:Y:S01]  /*1d690*/  UIADD3 UR17, UR17, UR5, URZ ;  /* 0x0000000511117290 */ /* 0x000fe2000fffe03f */
[----:B------:R-:W-:Y:S01]  /*1d6a0*/  IMAD R15, R75, 0x80, R0 ;  /* 0x000000804b0f7824 */ /* 0x000fe200078e0200 */
[----:B------:R-:W-:Y:S01]  /*1d6b0*/  UIMAD UR7, UR24, UR7, UR9 ;  /* 0x00000007180772a4 */ /* 0x000fe2000f8e0209 */
[----:B------:R-:W-:Y:S01]  /*1d6c0*/  IMAD.SHL.U32 R0, R3, 0x8, RZ ;  /* 0x0000000803007824 */ /* 0x000fe200078e00ff */
[----:B------:R-:W-:Y:S01]  /*1d6d0*/  SHF.R.U32.HI R3, RZ, 0x3, R17 ;  /* 0x00000003ff037819 */ /* 0x000fe20000011611 */
[----:B------:R-:W-:Y:S01]  /*1d6e0*/  IMAD R11, R10, c[0x0][0x48c], R11 ;  /* 0x000123000a0b7a24 */ /* 0x000fe200078e020b */
[----:B------:R-:W-:Y:S01]  /*1d6f0*/  UIMAD.WIDE.U32 UR16, UR24, UR6, UR16 ;  /* 0x00000006181072a5 */ /* 0x000fe2000f8e0010 */
[----:B------:R-:W-:Y:S01]  /*1d700*/  @P1 IMAD.HI.U32 R9, R15, c[0x0][0x4ec], RZ ;  /* 0x00013b000f091a27 */ /* 0x000fe200078e00ff */
[----:B------:R-:W-:Y:S02]  /*1d710*/  LOP3.LUT R10, R17, 0x38, R0, 0xf8, !PT ;  /* 0x00000038110a7812 */ /* 0x000fe400078ef800 */
[----:B------:R-:W-:Y:S01]  /*1d720*/  LEA R17, P0, R12, c[0x0][0x450], 0x2 ;  /* 0x000114000c117a11 */ /* 0x000fe200078010ff */
[----:B------:R-:W-:Y:S01]  /*1d730*/  IMAD.IADD R14, R13, 0x1, R11 ;  /* 0x000000010d0e7824 */ /* 0x000fe200078e020b */
[----:B------:R-:W-:Y:S01]  /*1d740*/  LOP3.LUT R3, R10, R3, RZ, 0x3c, !PT ;  /* 0x000000030a037212 */ /* 0x000fe200078e3cff */
[----:B------:R-:W-:Y:S01]  /*1d750*/  IMAD.MOV.U32 R7, RZ, RZ, R15 ;  /* 0x000000ffff077224 */ /* 0x000fe200078e000f */
[----:B------:R-:W-:Y:S01]  /*1d760*/  @P1 SHF.R.U32.HI R7, RZ, c[0x0][0x4f0], R9 ;  /* 0x00013c00ff071a19 */ /* 0x000fe20000011609 */
[----:B------:R-:W-:Y:S01]  /*1d770*/  SHFL.IDX PT, R10, R17, 0x1, 0x1c1f ;  /* 0x003c1f00110a7f89 */ /* 0x000fe200000e0000 */
[----:B------:R-:W-:Y:S01]  /*1d780*/  LEA.HI.X R14, R12, c[0x0][0x454], R14, 0x2, P0 ;  /* 0x000115000c0e7a11 */ /* 0x000fe200000f140e */
[----:B------:R-:W-:Y:S01]  /*1d790*/  UIADD3 UR7, UR17, UR7, URZ ;  /* 0x0000000711077290 */ /* 0x000fe2000fffe03f */
[--C-:B------:R-:W-:Y:S01]  /*1d7a0*/  SHF.R.S32.HI R9, RZ, 0x1f, R7.reuse ;  /* 0x0000001fff097819 */ /* 0x100fe20000011407 */
[----:B------:R-:W-:Y:S01]  /*1d7b0*/  IMAD.MOV R18, RZ, RZ, -R7 ;  /* 0x000000ffff127224 */ /* 0x000fe200078e0a07 */
[----:B------:R-:W-:Y:S01]  /*1d7c0*/  SHFL.IDX PT, R12, R17, RZ, 0x1c1f ;  /* 0x001c1fff110c7589 */ /* 0x000fe200000e0000 */
[----:B------:R-:W-:Y:S01]  /*1d7d0*/  MOV R20, UR16 ;  /* 0x0000001000147c02 */ /* 0x000fe20008000f00 */
[----:B------:R-:W-:-:S02]  /*1d7e0*/  IMAD.U32 R21, RZ, RZ, UR17 ;  /* 0x00000011ff157e24 */ /* 0x000fc4000f8e00ff */
[----:B------:R-:W1:Y:S01]  /*1d7f0*/  SHFL.IDX PT, R13, R14, RZ, 0x1c1f ;  /* 0x001c1fff0e0d7589 */ /* 0x000e6200000e0000 */
[----:B------:R-:W-:Y:S02]  /*1d800*/  IMAD R18, R18, c[0x0][0x4e8], R15 ;  /* 0x00013a0012127a24 */ /* 0x000fe400078e020f */
[----:B------:R-:W-:Y:S01]  /*1d810*/  IMAD R15, R75, 0x80, R2 ;  /* 0x000000804b0f7824 */ /* 0x000fe200078e0202 */
[----:B------:R2:W3:Y:S01]  /*1d820*/  SHFL.IDX PT, R11, R14, 0x1, 0x1c1f ;  /* 0x003c1f000e0b7f89 */ /* 0x0004e200000e0000 */
[----:B-----5:R-:W-:Y:S01]  /*1d830*/  IMAD R2, R4, c[0x0][0x4e8], RZ ;  /* 0x00013a0004027a24 */ /* 0x020fe200078e02ff */
[----:B------:R-:W-:Y:S01]  /*1d840*/  SHF.R.S32.HI R4, RZ, 0x1f, R18 ;  /* 0x0000001fff047819 */ /* 0x000fe20000011412 */
[----:B------:R-:W-:Y:S01]  /*1d850*/  IMAD R22, R9, c[0x0][0x3e0], RZ ;  /* 0x0000f80009167a24 */ /* 0x000fe200078e02ff */
[C---:B------:R-:W-:Y:S01]  /*1d860*/  IADD3 R9, R15.reuse, 0x8, RZ ;  /* 0x000000080f097810 */ /* 0x040fe20007ffe0ff */
[----:B------:R-:W-:Y:S01]  /*1d870*/  IMAD.U32 R21, RZ, RZ, UR7 ;  /* 0x00000007ff157e24 */ /* 0x000fe2000f8e00ff */
[-C--:B------:R-:W-:Y:S01]  /*1d880*/  ISETP.GE.OR P1, PT, R15, R2.reuse, P2 ;  /* 0x000000020f00720c */ /* 0x080fe20001726670 */
[----:B------:R-:W-:Y:S01]  /*1d890*/  IMAD R22, R7, c[0x0][0x3e4], R22 ;  /* 0x0000f90007167a24 */ /* 0x000fe200078e0216 */
[----:B------:R-:W-:Y:S01]  /*1d8a0*/  ISETP.GE.OR P0, PT, R9, R2, P2 ;  /* 0x000000020900720c */ /* 0x000fe20001706670 */
[----:B------:R-:W-:-:S04]  /*1d8b0*/  IMAD.WIDE.U32 R20, R7, c[0x0][0x3e0], R20 ;  /* 0x0000f80007147a25 */ /* 0x000fc800078e0014 */
[----:B------:R-:W-:Y:S01]  /*1d8c0*/  IMAD R75, R75, 0x80, R16 ;  /* 0x000000804b4b7824 */ /* 0x000fe200078e0210 */
[----:B------:R-:W-:-:S05]  /*1d8d0*/  IADD3 R21, R21, R22, RZ ;  /* 0x0000001615157210 */ /* 0x000fca0007ffe0ff */
        /* <DEDUP_REMOVED lines=55> */
.L_x_1513:
[----:B--234-:R-:W-:Y:S05]  /*1dc50*/  BSYNC B0 ;  /* 0x0000000000007941 */ /* 0x01cfea0003800000 */
.L_x_1512:
        /* <DEDUP_REMOVED lines=30> */
.L_x_1515:
[----:B------:R-:W-:Y:S05]  /*1de40*/  BSYNC B0 ;  /* 0x0000000000007941 */ /* 0x000fea0003800000 */
.L_x_1514:
        /* <DEDUP_REMOVED lines=30> */
.L_x_1517:
[----:B------:R-:W-:Y:S05]  /*1e030*/  BSYNC B0 ;  /* 0x0000000000007941 */ /* 0x000fea0003800000 */
.L_x_1516:
        /* <DEDUP_REMOVED lines=31> */
.L_x_1510:
[----:B------:R-:W-:Y:S02]  /*1e230*/  ULDC.64 UR6, c[0x0][0x500] ;  /* 0x0001400000067ab9 */ /* 0x000fe40000000a00 */
[----:B------:R-:W-:Y:S02]  /*1e240*/  ULDC.64 UR4, c[0x0][0x508] ;  /* 0x0001420000047ab9 */ /* 0x000fe40000000a00 */
[----:B------:R-:W-:Y:S02]  /*1e250*/  UISETP.NE.U32.AND UP1, UPT, URZ, UR6, UPT ;  /* 0x000000063f00728c */ /* 0x000fe4000bf25070 */
[----:B------:R-:W-:Y:S02]  /*1e260*/  UISETP.NE.U32.AND UP0, UPT, URZ, UR4, UPT ;  /* 0x000000043f00728c */ /* 0x000fe4000bf05070 */
[----:B------:R-:W-:Y:S02]  /*1e270*/  UISETP.NE.AND.EX UP1, UPT, URZ, UR7, UPT, UP1 ;  /* 0x000000073f00728c */ /* 0x000fe4000bf25310 */
[----:B------:R-:W-:-:S02]  /*1e280*/  UMOV UR4, 0x4 ;  /* 0x0000000400047882 */ /* 0x000fc40000000000 */
[----:B------:R-:W-:Y:S02]  /*1e290*/  UISETP.NE.AND.EX UP0, UPT, URZ, UR5, UPT, UP0 ;  /* 0x000000053f00728c */ /* 0x000fe4000bf05300 */
[----:B------:R-:W-:Y:S01]  /*1e2a0*/  ULDC.64 UR6, c[0x0][0x500] ;  /* 0x0001400000067ab9 */ /* 0x000fe20000000a00 */
[----:B------:R-:W-:Y:S01]  /*1e2b0*/  PLOP3.LUT P0, PT, PT, PT, UP1, 0x80, 0x0 ;  /* 0x000000000000781c */ /* 0x000fe20003f0f018 */
[----:B------:R-:W-:Y:S02]  /*1e2c0*/  UIMAD.WIDE UR6, UR24, UR4, UR6 ;  /* 0x00000004180672a5 */ /* 0x000fe4000f8e0206 */
[----:B------:R-:W-:-:S04]  /*1e2d0*/  PLOP3.LUT P1, PT, PT, PT, UP0, 0x80, 0x0 ;  /* 0x000000000000781c */ /* 0x000fc80003f2f008 */
[----:B------:R-:W-:Y:S02]  /*1e2e0*/  IMAD.U32 R6, RZ, RZ, UR6 ;  /* 0x00000006ff067e24 */ /* 0x000fe4000f8e00ff */
[----:B------:R-:W-:Y:S01]  /*1e2f0*/  IMAD.U32 R7, RZ, RZ, UR7 ;  /* 0x00000007ff077e24 */ /* 0x000fe2000f8e00ff */
[----:B------:R-:W-:Y:S02]  /*1e300*/  ULDC.64 UR6, c[0x0][0x508] ;  /* 0x0001420000067ab9 */ /* 0x000fe40000000a00 */
[----:B------:R-:W-:Y:S01]  /*1e310*/  @UP0 UIMAD.WIDE UR6, UR24, UR4, UR6 ;  /* 0x00000004180602a5 */ /* 0x000fe2000f8e0206 */
[----:B------:R-:W-:Y:S01]  /*1e320*/  MOV R4, c[0x0][0x388] ;  /* 0x0000e20000047a02 */ /* 0x000fe20000000f00 */
[----:B------:R-:W2:Y:S04]  /*1e330*/  @P0 LDG.E R3, [R6.64] ;  /* 0x0000001a06030981 */ /* 0x000ea8000c1e1900 */
[----:B------:R-:W-:Y:S01]  /*1e340*/  IMAD.U32 R8, RZ, RZ, UR6 ;  /* 0x00000006ff087e24 */ /* 0x000fe2000f8e00ff */
[----:B------:R-:W-:-:S05]  /*1e350*/  MOV R9, UR7 ;  /* 0x0000000700097c02 */ /* 0x000fca0008000f00 */
        /* <DEDUP_REMOVED lines=9> */
.L_x_1518:
        /* <DEDUP_REMOVED lines=12> */
[----:B------:R-:W1:Y:S01]  /*1e4b0*/  R2UR UR12, R10 ;  /* 0x000000000a0c73c2 */ /* 0x000e6200000e0000 */
[----:B------:R-:W-:Y:S01]  /*1e4c0*/  IMAD.MOV.U32 R2, RZ, RZ, c[0x0][0x4e8] ;  /* 0x00013a00ff027624 */ /* 0x000fe200078e00ff */
[----:B------:R-:W-:Y:S01]  /*1e4d0*/  ULDC.64 UR4, c[0x0][0x490] ;  /* 0x0001240000047ab9 */ /* 0x000fe20000000a00 */
[----:B------:R-:W-:Y:S01]  /*1e4e0*/  IMAD.MOV.U32 R6, RZ, RZ, R0 ;  /* 0x000000ffff067224 */ /* 0x000fe200078e0000 */
[----:B------:R-:W-:Y:S02]  /*1e4f0*/  UIMAD UR7, UR8, UR4, URZ ;  /* 0x00000004080772a4 */ /* 0x000fe4000f8e023f */
[----:B------:R-:W-:Y:S02]  /*1e500*/  ISETP.NE.AND P0, PT, R2, 0x1, PT ;  /* 0x000000010200780c */ /* 0x000fe40003f05270 */
[----:B------:R-:W2:Y:S01]  /*1e510*/  R2UR UR11, R11 ;  /* 0x000000000b0b73c2 */ /* 0x000ea200000e0000 */
[----:B------:R-:W-:-:S07]  /*1e520*/  UIMAD UR7, UR16, UR5, UR7 ;  /* 0x00000005100772a4 */ /* 0x000fce000f8e0207 */
[----:B------:R3:W1:Y:S03]  /*1e530*/  R2UR UR10, R10 ;  /* 0x000000000a0a73c2 */ /* 0x00066600000e0000 */
[----:B------:R-:W-:Y:S01]  /*1e540*/  @P0 IMAD.HI.U32 R2, R0, c[0x0][0x4ec], RZ ;  /* 0x00013b0000020a27 */ /* 0x000fe200078e00ff */
[----:B-1----:R-:W-:-:S04]  /*1e550*/  UMOV UR10, UR12 ;  /* 0x0000000c000a7c82 */ /* 0x002fc80008000000 */
[----:B------:R-:W-:Y:S01]  /*1e560*/  @P0 SHF.R.U32.HI R6, RZ, c[0x0][0x4f0], R2 ;  /* 0x00013c00ff060a19 */ /* 0x000fe20000011602 */
[----:B------:R3:W1:Y:S03]  /*1e570*/  R2UR UR13, R11 ;  /* 0x000000000b0d73c2 */ /* 0x00066600000e0000 */
[----:B------:R-:W-:Y:S02]  /*1e580*/  IADD3 R5, -R6, RZ, RZ ;  /* 0x000000ff06057210 */ /* 0x000fe40007ffe1ff */
[----:B------:R-:W-:Y:S01]  /*1e590*/  SHF.R.S32.HI R3, RZ, 0x1f, R6 ;  /* 0x0000001fff037819 */ /* 0x000fe20000011406 */
[----:B--2---:R-:W-:Y:S02]  /*1e5a0*/  UIMAD.WIDE.U32 UR10, UR16, UR4, UR10 ;  /* 0x00000004100a72a5 */ /* 0x004fe4000f8e000a */
[----:B------:R-:W-:Y:S01]  /*1e5b0*/  IMAD R5, R5, c[0x0][0x4e8], R0 ;  /* 0x00013a0005057a24 */ /* 0x000fe200078e0200 */
[----:B------:R-:W-:-:S02]  /*1e5c0*/  ULDC.64 UR4, c[0x0][0x498] ;  /* 0x0001260000047ab9 */ /* 0x000fc40000000a00 */
[----:B------:R-:W-:Y:S02]  /*1e5d0*/  UIADD3 UR11, UR7, UR11, URZ ;  /* 0x0000000b070b7290 */ /* 0x000fe4000fffe03f */
[----:B------:R-:W-:Y:S01]  /*1e5e0*/  UIMAD UR7, UR6, UR4, URZ ;  /* 0x00000004060772a4 */ /* 0x000fe2000f8e023f */
[----:B------:R-:W-:Y:S01]  /*1e5f0*/  SHF.R.S32.HI R2, RZ, 0x1f, R5 ;  /* 0x0000001fff027819 */ /* 0x000fe20000011405 */
[----:B------:R-:W-:Y:S02]  /*1e600*/  UIMAD.WIDE.U32 UR10, UR24, UR4, UR10 ;  /* 0x00000004180a72a5 */ /* 0x000fe4000f8e000a */
[----:B------:R-:W-:-:S04]  /*1e610*/  UIMAD UR5, UR24, UR5, UR7 ;  /* 0x00000005180572a4 */ /* 0x000fc8000f8e0207 */
[----:B------:R-:W-:Y:S02]  /*1e620*/  IADD3 R6, P0, R6, UR10, RZ ;  /* 0x0000000a06067c10 */ /* 0x000fe4000ff1e0ff */
[----:B------:R-:W-:-:S05]  /*1e630*/  IMAD.U32 R0, RZ, RZ, UR5 ;  /* 0x00000005ff007e24 */ /* 0x000fca000f8e00ff */
[----:B------:R-:W-:Y:S01]  /*1e640*/  IADD3.X R7, R3, UR11, R0, P0, !PT ;  /* 0x0000000b03077c10 */ /* 0x000fe200087fe400 */
[----:B------:R-:W-:-:S04]  /*1e650*/  IMAD R0, R2, c[0x0][0x488], RZ ;  /* 0x0001220002007a24 */ /* 0x000fc800078e02ff */
[C---:B------:R-:W-:Y:S02]  /*1e660*/  IMAD R0, R5.reuse, c[0x0][0x48c], R0 ;  /* 0x0001230005007a24 */ /* 0x040fe400078e0200 */
[----:B------:R-:W-:-:S05]  /*1e670*/  IMAD.WIDE.U32 R6, R5, c[0x0][0x488], R6 ;  /* 0x0001220005067a25 */ /* 0x000fca00078e0006 */
[----:B------:R-:W-:Y:S02]  /*1e680*/  IADD3 R0, R7, R0, RZ ;  /* 0x0000000007007210 */ /* 0x000fe40007ffe0ff */
[----:B------:R-:W-:-:S04]  /*1e690*/  LEA R2, P0, R6, c[0x0][0x450], 0x2 ;  /* 0x0001140006027a11 */ /* 0x000fc800078010ff */
[----:B------:R-:W-:Y:S01]  /*1e6a0*/  LEA.HI.X R3, R6, c[0x0][0x454], R0, 0x2, P0 ;  /* 0x0001150006037a11 */ /* 0x000fe200000f1400 */
[----:B------:R-:W-:-:S05]  /*1e6b0*/  IMAD.MOV.U32 R0, RZ, RZ, -0x800000 ;  /* 0xff800000ff007424 */ /* 0x000fca00078e00ff */
[----:B------:R3:W-:Y:S01]  /*1e6c0*/  STG.E [R2.64], R0 ;  /* 0x0000000002007986 */ /* 0x0007e2000c10191a */
[----:B------:R-:W-:-:S04]  /*1e6d0*/  DEPBAR.LE SB1, 0x0, {3} ;  /* 0x000090080000791a */ /* 0x000fc80000000000 */
.L_x_1520:
[----:B------:R-:W-:Y:S05]  /*1e6e0*/  BSYNC B0 ;  /* 0x0000000000007941 */ /* 0x000fea0003800000 */
.L_x_1519:
[----:B------:R-:W1:Y:S01]  /*1e6f0*/  R2UR UR13, R11 ;  /* 0x000000000b0d73c2 */ /* 0x000e6200000e0000 */
[----:B------:R-:W2:Y:S01]  /*1e700*/  S2R R5, SR_CTAID.X ;  /* 0x0000000000057919 */ /* 0x000ea20000002500 */
[----:B------:R-:W-:Y:S01]  /*1e710*/  SHF.R.S32.HI R0, RZ, 0x1f, R9 ;  /* 0x0000001fff007819 */ /* 0x000fe20000011409 */
[----:B------:R-:W-:Y:S01]  /*1e720*/  ULDC UR10, c[0x0][0x3a0] ;  /* 0x0000e800000a7ab9 */ /* 0x000fe20000000800 */
[----:B------:R-:W-:Y:S01]  /*1e730*/  IMAD.MOV.U32 R2, RZ, RZ, c[0x0][0x4e8] ;  /* 0x00013a00ff027624 */ /* 0x000fe200078e00ff */
[----:B------:R-:W-:Y:S01]  /*1e740*/  ULDC UR7, c[0x0][0x3a4] ;  /* 0x0000e90000077ab9 */ /* 0x000fe20000000800 */
[----:B------:R-:W-:Y:S01]  /*1e750*/  LEA.HI R0, R0, R9, RZ, 0x3 ;  /* 0x0000000900007211 */ /* 0x000fe200078f18ff */
[----:B-----5:R-:W-:Y:S01]  /*1e760*/  IMAD R4, R4, c[0x0][0x4e8], RZ ;  /* 0x00013a0004047a24 */ /* 0x020fe200078e02ff */
[----:B------:R-:W3:Y:S01]  /*1e770*/  R2UR UR12, R10 ;  /* 0x000000000a0c73c2 */ /* 0x000ee200000e0000 */
[----:B------:R-:W-:Y:S01]  /*1e780*/  ISETP.NE.AND P0, PT, R2, 0x1, PT ;  /* 0x000000010200780c */ /* 0x000fe20003f05270 */
[----:B------:R-:W-:Y:S01]  /*1e790*/  BSSY B0, `(.L_x_1521) ;  /* 0x0000048000007945 */ /* 0x000fe20003800000 */
[----:B------:R-:W-:-:S02]  /*1e7a0*/  LOP3.LUT R6, R0, 0xfffffff8, RZ, 0xc0, !PT ;  /* 0xfffffff800067812 */ /* 0x000fc400078ec0ff */
[----:B------:R-:W-:-:S03]  /*1e7b0*/  SHF.R.S32.HI R0, RZ, 0x3, R0 ;  /* 0x00000003ff007819 */ /* 0x000fc60000011400 */
[----:B------:R-:W4:Y:S01]  /*1e7c0*/  R2UR UR14, R10 ;  /* 0x000000000a0e73c2 */ /* 0x000f2200000e0000 */
[----:B------:R-:W-:-:S05]  /*1e7d0*/  IMAD.IADD R9, R9, 0x1, -R6 ;  /* 0x0000000109097824 */ /* 0x000fca00078e0a06 */
[C---:B------:R-:W-:Y:S01]  /*1e7e0*/  LEA R2, R9.reuse, R0, 0x5 ;  /* 0x0000000009027211 */ /* 0x040fe200078e28ff */
[----:B-1----:R-:W-:Y:S01]  /*1e7f0*/  UIMAD UR4, UR13, UR10, URZ ;  /* 0x0000000a0d0472a4 */ /* 0x002fe2000f8e023f */
[----:B------:R1:W1:Y:S01]  /*1e800*/  R2UR UR15, R11 ;  /* 0x000000000b0f73c2 */ /* 0x00026200000e0000 */
[----:B------:R-:W-:Y:S02]  /*1e810*/  SHF.L.U32 R9, R9, 0x3, RZ ;  /* 0x0000000309097819 */ /* 0x000fe400000006ff */
[C---:B--2---:R-:W-:Y:S02]  /*1e820*/  IMAD R3, R5.reuse, 0x80, R2 ;  /* 0x0000008005037824 */ /* 0x044fe400078e0202 */
[----:B------:R-:W-:Y:S01]  /*1e830*/  IMAD R5, R5, 0x80, R0 ;  /* 0x0000008005057824 */ /* 0x000fe200078e0200 */
[----:B------:R-:W-:Y:S01]  /*1e840*/  IADD3 R8, R9, 0x40, RZ ;  /* 0x0000004009087810 */ /* 0x000fe20007ffe0ff */
[----:B------:R-:W-:Y:S01]  /*1e850*/  @P0 IMAD.HI.U32 R2, R3, c[0x0][0x4ec], RZ ;  /* 0x00013b0003020a27 */ /* 0x000fe200078e00ff */
[----:B---3--:R-:W-:-:S03]  /*1e860*/  UIMAD UR7, UR12, UR7, UR4 ;  /* 0x000000070c0772a4 */ /* 0x008fc6000f8e0204 */
[----:B------:R-:W-:Y:S01]  /*1e870*/  ULDC.64 UR4, c[0x0][0x3e8] ;  /* 0x0000fa0000047ab9 */ /* 0x000fe20000000a00 */
[----:B------:R-:W-:Y:S01]  /*1e880*/  IMAD.MOV.U32 R7, RZ, RZ, R3 ;  /* 0x000000ffff077224 */ /* 0x000fe200078e0003 */
[----:B------:R-:W-:Y:S01]  /*1e890*/  @P0 SHF.R.U32.HI R7, RZ, c[0x0][0x4f0], R2 ;  /* 0x00013c00ff070a19 */ /* 0x000fe20000011602 */
[----:B----4-:R-:W-:-:S03]  /*1e8a0*/  UIMAD.WIDE.U32 UR10, UR14, UR10, URZ ;  /* 0x0000000a0e0a72a5 */ /* 0x010fc6000f8e003f */
[C---:B------:R-:W-:Y:S02]  /*1e8b0*/  IADD3 R6, -R7.reuse, RZ, RZ ;  /* 0x000000ff07067210 */ /* 0x040fe40007ffe1ff */
[----:B------:R-:W-:Y:S01]  /*1e8c0*/  SHF.R.S32.HI R2, RZ, 0x1f, R7 ;  /* 0x0000001fff027819 */ /* 0x000fe20000011407 */
[----:B------:R-:W-:Y:S02]  /*1e8d0*/  UIADD3 UR11, UR11, UR7, URZ ;  /* 0x000000070b0b7290 */ /* 0x000fe4000fffe03f */
[----:B------:R-:W-:Y:S01]  /*1e8e0*/  UIMAD UR7, UR8, UR4, URZ ;  /* 0x00000004080772a4 */ /* 0x000fe2000f8e023f */
[----:B------:R-:W-:Y:S01]  /*1e8f0*/  IMAD R6, R6, c[0x0][0x4e8], R3 ;  /* 0x00013a0006067a24 */ /* 0x000fe200078e0203 */
[----:B------:R-:W-:Y:S01]  /*1e900*/  UIMAD.WIDE.U32 UR10, UR16, UR4, UR10 ;  /* 0x00000004100a72a5 */ /* 0x000fe2000f8e000a */
[----:B------:R-:W-:Y:S01]  /*1e910*/  IMAD R2, R2, c[0x0][0x3e0], RZ ;  /* 0x0000f80002027a24 */ /* 0x000fe200078e02ff */
[----:B------:R-:W-:Y:S02]  /*1e920*/  UIMAD UR7, UR16, UR5, UR7 ;  /* 0x00000005100772a4 */ /* 0x000fe4000f8e0207 */
[----:B------:R-:W-:Y:S01]  /*1e930*/  SHF.R.S32.HI R3, RZ, 0x1f, R6 ;  /* 0x0000001fff037819 */ /* 0x000fe20000011406 */
[----:B------:R-:W-:Y:S01]  /*1e940*/  ULDC.64 UR4, c[0x0][0x3f0] ;  /* 0x0000fc0000047ab9 */ /* 0x000fe20000000a00 */
[----:B------:R-:W-:Y:S01]  /*1e950*/  IMAD R2, R7, c[0x0][0x3e4], R2 ;  /* 0x0000f90007027a24 */ /* 0x000fe200078e0202 */
[----:B------:R-:W-:-:S02]  /*1e960*/  UIMAD UR6, UR6, UR4, URZ ;  /* 0x00000004060672a4 */ /* 0x000fc4000f8e023f */
[----:B------:R-:W-:Y:S01]  /*1e970*/  UIADD3 UR11, UR7, UR11, URZ ;  /* 0x0000000b070b7290 */ /* 0x000fe2000fffe03f */
[----:B------:R-:W-:Y:S01]  /*1e980*/  IMAD R3, R3, c[0x0][0x3d8], RZ ;  /* 0x0000f60003037a24 */ /* 0x000fe200078e02ff */
[----:B------:R-:W-:Y:S02]  /*1e990*/  UIMAD UR5, UR24, UR5, UR6 ;  /* 0x00000005180572a4 */ /* 0x000fe4000f8e0206 */
[----:B------:R-:W-:Y:S01]  /*1e9a0*/  UIMAD.WIDE.U32 UR10, UR24, UR4, UR10 ;  /* 0x00000004180a72a5 */ /* 0x000fe2000f8e000a */
[----:B------:R-:W-:-:S03]  /*1e9b0*/  IMAD R3, R6, c[0x0][0x3dc], R3 ;  /* 0x0000f70006037a24 */ /* 0x000fc600078e0203 */
[----:B------:R-:W-:Y:S02]  /*1e9c0*/  UIADD3 UR5, UR11, UR5, URZ ;  /* 0x000000050b057290 */ /* 0x000fe4000fffe03f */
[----:B-1----:R-:W-:Y:S02]  /*1e9d0*/  IMAD.U32 R11, RZ, RZ, UR11 ;  /* 0x0000000bff0b7e24 */ /* 0x002fe4000f8e00ff */
[----:B------:R-:W-:Y:S02]  /*1e9e0*/  IMAD.U32 R10, RZ, RZ, UR10 ;  /* 0x0000000aff0a7e24 */ /* 0x000fe4000f8e00ff */
[----:B------:R-:W-:-:S05]  /*1e9f0*/  MOV R11, UR5 ;  /* 0x00000005000b7c02 */ /* 0x000fca0008000f00 */
[----:B------:R-:W-:Y:S01]  /*1ea00*/  IMAD.WIDE.U32 R10, R7, c[0x0][0x3e0], R10 ;  /* 0x0000f800070a7a25 */ /* 0x000fe200078e000a */
[----:B------:R-:W-:-:S03]  /*1ea10*/  IADD3 R7, R9, 0x80, RZ ;  /* 0x0000008009077810 */ /* 0x000fc60007ffe0ff */
[----:B------:R-:W-:-:S04]  /*1ea20*/  IMAD.IADD R11, R11, 0x1, R2 ;  /* 0x000000010b0b7824 */ /* 0x000fc800078e0202 */
        /* <DEDUP_REMOVED lines=30> */
.L_x_1522:
[----:B------:R-:W-:Y:S05]  /*1ec10*/  BSYNC B0 ;  /* 0x0000000000007941 */ /* 0x000fea0003800000 */
.L_x_1521:
        /* <DEDUP_REMOVED lines=27> */
.L_x_1524:
[----:B------:R-:W-:Y:S05]  /*1edd0*/  BSYNC B0 ;  /* 0x0000000000007941 */ /* 0x000fea0003800000 */
.L_x_1523:
        /* <DEDUP_REMOVED lines=27> */
.L_x_1526:
[----:B------:R-:W-:Y:S05]  /*1ef90*/  BSYNC B0 ;  /* 0x0000000000007941 */ /* 0x000fea0003800000 */
.L_x_1525:
        /* <DEDUP_REMOVED lines=28> */
.L_x_1527:
        /* <DEDUP_REMOVED lines=10> */
.L_x_1552:


//--------------------- .nv.shared._ZN7cutlass13device_kernelIN5flash19enable_sm80_to_sm89INS1_16FlashAttnFwdSm80INS1_25CollectiveMainloopFwdSm80ILi8ELi1ELb1EN4cute5tupleIJNS5_1CILi128EEENS7_ILi64EEENS7_ILi256EEEEEELi256ENS_10bfloat16_tEfNS_4arch4Sm80ELb0ELb0ELb1ELb0ELb0ELb0ELb1ELb0EEENS1_21CollectiveEpilogueFwdINS6_IJS8_SA_S9_EEENS6_IJNS7_ILi1EEESI_SI_EEESC_SE_Li256ELb0ELb1ELb0ELb0EEENS1_19SingleTileSchedulerILb0ELb0ELb1ELi128EEEEEEEEEvNT_6ParamsE --------------------------
	.section	.nv.shared._ZN7cutlass13device_kernelIN5flash19enable_sm80_to_sm89INS1_16FlashAttnFwdSm80INS1_25CollectiveMainloopFwdSm80ILi8ELi1ELb1EN4cute5tupleIJNS5_1CILi128EEENS7_ILi64EEENS7_ILi256EEEEEELi256ENS_10bfloat16_tEfNS_4arch4Sm80ELb0ELb0ELb1ELb0ELb0ELb0ELb1ELb0EEENS1_21CollectiveEpilogueFwdINS6_IJS8_SA_S9_EEENS6_IJNS7_ILi1EEESI_SI_EEESC_SE_Li256ELb0ELb1ELb0ELb0EEENS1_19SingleTileSchedulerILb0ELb0ELb1ELi128EEEEEEEEEvNT_6ParamsE,"aw",@nobits
	.sectionflags	@""
	.align	16


//--------------------- .nv.global                --------------------------
	.section	.nv.global,"aw",@nobits
.nv.global:
	.type		_ZN74_INTERNAL_f62ed924_38_flash_fwd_hdim256_bf16_softcap_sm80_cu_0106449f_31924cute1_E,@object
	.size		_ZN74_INTERNAL_f62ed924_38_flash_fwd_hdim256_bf16_softcap_sm80_cu_0106449f_31924cute1_E,(_ZN74_INTERNAL_f62ed924_38_flash_fwd_hdim256_bf16_softcap_sm80_cu_0106449f_31924cuda3std3__45__cpo6cbeginE - _ZN74_INTERNAL_f62ed924_38_flash_fwd_hdim256_bf16_softcap_sm80_cu_0106449f_31924cute1_E)
_ZN74_INTERNAL_f62ed924_38_flash_fwd_hdim256_bf16_softcap_sm80_cu_0106449f_31924cute1_E:
	.zero		1
	.type		_ZN74_INTERNAL_f62ed924_38_flash_fwd_hdim256_bf16_softcap_sm80_cu_0106449f_31924cuda3std3__45__cpo6cbeginE,@object
	.size		_ZN74_INTERNAL_f62ed924_38_flash_fwd_hdim256_bf16_softcap_sm80_cu_0106449f_31924cuda3std3__45__cpo6cbeginE,(_ZN74_INTERNAL_f62ed924_38_flash_fwd_hdim256_bf16_softcap_sm80_cu_0106449f_31924cuda3std3__48in_placeE - _ZN74_INTERNAL_f62ed924_38_flash_fwd_hdim256_bf16_softcap_sm80_cu_0106449f_31924cuda3std3__45__cpo6cbeginE)
_ZN74_INTERNAL_f62ed924_38_flash_fwd_hdim256_bf16_softcap_sm80_cu_0106449f_31924cuda3std3__45__cpo6cbeginE:
	.zero		1
	.type		_ZN74_INTERNAL_f62ed924_38_flash_fwd_hdim256_bf16_softcap_sm80_cu_0106449f_31924cuda3std3__48in_placeE,@object
	.size		_ZN74_INTERNAL_f62ed924_38_flash_fwd_hdim256_bf16_softcap_sm80_cu_0106449f_31924cuda3std3__48in_placeE,(_ZN74_INTERNAL_f62ed924_38_flash_fwd_hdim256_bf16_softcap_sm80_cu_0106449f_31924cuda3std6ranges3__45__cpo9iter_moveE - _ZN74_INTERNAL_f62ed924_38_flash_fwd_hdim256_bf16_softcap_sm80_cu_0106449f_31924cuda3std3__48in_placeE)
_ZN74_INTERNAL_f62ed924_38_flash_fwd_hdim256_bf16_softcap_sm80_cu_0106449f_31924cuda3std3__48in_placeE:
	.zero		1
	.type		_ZN74_INTERNAL_f62ed924_38_flash_fwd_hdim256_bf16_softcap_sm80_cu_0106449f_31924cuda3std6ranges3__45__cpo9iter_moveE,@object
	.size		_ZN74_INTERNAL_f62ed924_38_flash_fwd_hdim256_bf16_softcap_sm80_cu_0106449f_31924cuda3std6ranges3__45__cpo9iter_moveE,(_ZN74_INTERNAL_f62ed924_38_flash_fwd_hdim256_bf16_softcap_sm80_cu_0106449f_31924cuda3std3__45__cpo5beginE - _ZN74_INTERNAL_f62ed924_38_flash_fwd_hdim256_bf16_softcap_sm80_cu_0106449f_31924cuda3std6ranges3__45__cpo9iter_moveE)
_ZN74_INTERNAL_f62ed924_38_flash_fwd_hdim256_bf16_softcap_sm80_cu_0106449f_31924cuda3std6ranges3__45__cpo9iter_moveE:
	.zero		1
	.type		_ZN74_INTERNAL_f62ed924_38_flash_fwd_hdim256_bf16_softcap_sm80_cu_0106449f_31924cuda3std3__45__cpo5beginE,@object
	.size		_ZN74_INTERNAL_f62ed924_38_flash_fwd_hdim256_bf16_softcap_sm80_cu_0106449f_31924cuda3std3__45__cpo5beginE,(_ZN74_INTERNAL_f62ed924_38_flash_fwd_hdim256_bf16_softcap_sm80_cu_0106449f_31924cuda3std3__476_GLOBAL__N__f62ed924_38_flash_fwd_hdim256_bf16_softcap_sm80_cu_0106449f_31926ignoreE - _ZN74_INTERNAL_f62ed924_38_flash_fwd_hdim256_bf16_softcap_sm80_cu_0106449f_31924cuda3std3__45__cpo5beginE)
_ZN74_INTERNAL_f62ed924_38_flash_fwd_hdim256_bf16_softcap_sm80_cu_0106449f_31924cuda3std3__45__cpo5beginE:
	.zero		1
	.type		_ZN74_INTERNAL_f62ed924_38_flash_fwd_hdim256_bf16_softcap_sm80_cu_0106449f_31924cuda3std3__476_GLOBAL__N__f62ed924_38_flash_fwd_hdim256_bf16_softcap_sm80_cu_0106449f_31926ignoreE,@object
	.size		_ZN74_INTERNAL_f62ed924_38_flash_fwd_hdim256_bf16_softcap_sm80_cu_0106449f_31924cuda3std3__476_GLOBAL__N__f62ed924_38_flash_fwd_hdim256_bf16_softcap_sm80_cu_0106449f_31926ignoreE,(_ZN74_INTERNAL_f62ed924_38_flash_fwd_hdim256_bf16_softcap_sm80_cu_0106449f_31924cute7productE - _ZN74_INTERNAL_f62ed924_38_flash_fwd_hdim256_bf16_softcap_sm80_cu_0106449f_31924cuda3std3__476_GLOBAL__N__f62ed924_38_flash_fwd_hdim256_bf16_softcap_sm80_cu_0106449f_31926ignoreE)
_ZN74_INTERNAL_f62ed924_38_flash_fwd_hdim256_bf16_softcap_sm80_cu_0106449f_31924cuda3std3__476_GLOBAL__N__f62ed924_38_flash_fwd_hdim256_bf16_softcap_sm80_cu_0106449f_31926ignoreE:
	.zero		1
	.type		_ZN74_INTERNAL_f62ed924_38_flash_fwd_hdim256_bf16_softcap_sm80_cu_0106449f_31924cute7productE,@object
	.size		_ZN74_INTERNAL_f62ed924_38_flash_fwd_hdim256_bf16_softcap_sm80_cu_0106449f_31924cute7productE,(_ZN74_INTERNAL_f62ed924_38_flash_fwd_hdim256_bf16_softcap_sm80_cu_0106449f_31924cuda3std3__45__cpo3endE - _ZN74_INTERNAL_f62ed924_38_flash_fwd_hdim256_bf16_softcap_sm80_cu_0106449f_31924cute7productE)
_ZN74_INTERNAL_f62ed924_38_flash_fwd_hdim256_bf16_softcap_sm80_cu_0106449f_31924cute7productE:
	.zero		1
	.type		_ZN74_INTERNAL_f62ed924_38_flash_fwd_hdim256_bf16_softcap_sm80_cu_0106449f_31924cuda3std3__45__cpo3endE,@object
	.size		_ZN74_INTERNAL_f62ed924_38_flash_fwd_hdim256_bf16_softcap_sm80_cu_0106449f_31924cuda3std3__45__cpo3endE,(_ZN74_INTERNAL_f62ed924_38_flash_fwd_hdim256_bf16_softcap_sm80_cu_0106449f_31924cuda3std3__419piecewise_constructE - _ZN74_INTERNAL_f62ed924_38_flash_fwd_hdim256_bf16_softcap_sm80_cu_0106449f_31924cuda3std3__45__cpo3endE)
_ZN74_INTERNAL_f62ed924_38_flash_fwd_hdim256_bf16_softcap_sm80_cu_0106449f_31924cuda3std3__45__cpo3endE:
	.zero		1
	.type		_ZN74_INTERNAL_f62ed924_38_flash_fwd_hdim256_bf16_softcap_sm80_cu_0106449f_31924cuda3std3__419piecewise_constructE,@object
	.size		_ZN74_INTERNAL_f62ed924_38_flash_fwd_hdim256_bf16_softcap_sm80_cu_0106449f_31924cuda3std3__419piecewise_constructE,(_ZN74_INTERNAL_f62ed924_38_flash_fwd_hdim256_bf16_softcap_sm80_cu_0106449f_31924cuda3std3__45__cpo4cendE - _ZN74_INTERNAL_f62ed924_38_flash_fwd_hdim256_bf16_softcap_sm80_cu_0106449f_31924cuda3std3__419piecewise_constructE)
_ZN74_INTERNAL_f62ed924_38_flash_fwd_hdim256_bf16_softcap_sm80_cu_0106449f_31924cuda3std3__419piecewise_constructE:
	.zero		1
	.type		_ZN74_INTERNAL_f62ed924_38_flash_fwd_hdim256_bf16_softcap_sm80_cu_0106449f_31924cuda3std3__45__cpo4cendE,@object
	.size		_ZN74_INTERNAL_f62ed924_38_flash_fwd_hdim256_bf16_softcap_sm80_cu_0106449f_31924cuda3std3__45__cpo4cendE,(_ZN74_INTERNAL_f62ed924_38_flash_fwd_hdim256_bf16_softcap_sm80_cu_0106449f_31924cuda3std6ranges3__45__cpo4swapE - _ZN74_INTERNAL_f62ed924_38_flash_fwd_hdim256_bf16_softcap_sm80_cu_0106449f_31924cuda3std3__45__cpo4cendE)
_ZN74_INTERNAL_f62ed924_38_flash_fwd_hdim256_bf16_softcap_sm80_cu_0106449f_31924cuda3std3__45__cpo4cendE:
	.zero		1
	.type		_ZN74_INTERNAL_f62ed924_38_flash_fwd_hdim256_bf16_softcap_sm80_cu_0106449f_31924cuda3std6ranges3__45__cpo4swapE,@object
	.size		_ZN74_INTERNAL_f62ed924_38_flash_fwd_hdim256_bf16_softcap_sm80_cu_0106449f_31924cuda3std6ranges3__45__cpo4swapE,(.L_7 - _ZN74_INTERNAL_f62ed924_38_flash_fwd_hdim256_bf16_softcap_sm80_cu_0106449f_31924cuda3std6ranges3__45__cpo4swapE)
_ZN74_INTERNAL_f62ed924_38_flash_fwd_hdim256_bf16_softcap_sm80_cu_0106449f_31924cuda3std6ranges3__45__cpo4swapE:
	.zero		1
.L_7:


//--------------------- .nv.shared._ZN7cutlass13device_kernelIN5flash19enable_sm80_to_sm89INS1_16FlashAttnFwdSm80INS1_25CollectiveMainloopFwdSm80ILi8ELi1ELb1EN4cute5tupleIJNS5_1CILi128EEENS7_ILi64EEENS7_ILi256EEEEEELi256ENS_10bfloat16_tEfNS_4arch4Sm80ELb0ELb0ELb1ELb1ELb0ELb0ELb1ELb0EEENS1_21CollectiveEpilogueFwdINS6_IJS8_SA_S9_EEENS6_IJNS7_ILi1EEESI_SI_EEESC_SE_Li256ELb1ELb1ELb0ELb0EEENS1_19SingleTileSchedulerILb1ELb0ELb1ELi128EEEEEEEEEvNT_6ParamsE --------------------------
	.section	.nv.shared._ZN7cutlass13device_kernelIN5flash19enable_sm80_to_sm89INS1_16FlashAttnFwdSm80INS1_25CollectiveMainloopFwdSm80ILi8ELi1ELb1EN4cute5tupleIJNS5_1CILi128EEENS7_ILi64EEENS7_ILi256EEEEEELi256ENS_10bfloat16_tEfNS_4arch4Sm80ELb0ELb0ELb1ELb1ELb0ELb0ELb1ELb0EEENS1_21CollectiveEpilogueFwdINS6_IJS8_SA_S9_EEENS6_IJNS7_ILi1EEESI_SI_EEESC_SE_Li256ELb1ELb1ELb0ELb0EEENS1_19SingleTileSchedulerILb1ELb0ELb1ELi128EEEEEEEEEvNT_6ParamsE,"aw",@nobits
	.sectionflags	@""
	.align	16


//--------------------- .nv.shared._ZN7cutlass13device_kernelIN5flash19enable_sm80_to_sm89INS1_16FlashAttnFwdSm80INS1_25CollectiveMainloopFwdSm80ILi8ELi1ELb0EN4cute5tupleIJNS5_1CILi128EEENS7_ILi32EEENS7_ILi256EEEEEELi256ENS_10bfloat16_tEfNS_4arch4Sm80ELb0ELb0ELb1ELb1ELb0ELb1ELb1ELb0EEENS1_21CollectiveEpilogueFwdINS6_IJS8_SA_S9_EEENS6_IJNS7_ILi1EEESI_SI_EEESC_SE_Li256ELb1ELb1ELb0ELb0EEENS1_19SingleTileSchedulerILb1ELb0ELb1ELi128EEEEEEEEEvNT_6ParamsE --------------------------
	.section	.nv.shared._ZN7cutlass13device_kernelIN5flash19enable_sm80_to_sm89INS1_16FlashAttnFwdSm80INS1_25CollectiveMainloopFwdSm80ILi8ELi1ELb0EN4cute5tupleIJNS5_1CILi128EEENS7_ILi32EEENS7_ILi256EEEEEELi256ENS_10bfloat16_tEfNS_4arch4Sm80ELb0ELb0ELb1ELb1ELb0ELb1ELb1ELb0EEENS1_21CollectiveEpilogueFwdINS6_IJS8_SA_S9_EEENS6_IJNS7_ILi1EEESI_SI_EEESC_SE_Li256ELb1ELb1ELb0ELb0EEENS1_19SingleTileSchedulerILb1ELb0ELb1ELi128EEEEEEEEEvNT_6ParamsE,"aw",@nobits
	.sectionflags	@""
	.align	16


//--------------------- .nv.shared._ZN7cutlass13device_kernelIN5flash19enable_sm80_to_sm89INS1_16FlashAttnFwdSm80INS1_25CollectiveMainloopFwdSm80ILi8ELi1ELb1EN4cute5tupleIJNS5_1CILi128EEENS7_ILi48EEENS7_ILi256EEEEEELi256ENS_10bfloat16_tEfNS_4arch4Sm80ELb0ELb1ELb1ELb0ELb0ELb0ELb1ELb0EEENS1_21CollectiveEpilogueFwdINS6_IJS8_SA_S9_EEENS6_IJNS7_ILi1EEESI_SI_EEESC_SE_Li256ELb0ELb1ELb0ELb0EEENS1_19SingleTileSchedulerILb0ELb0ELb1ELi128EEEEEEEEEvNT_6ParamsE --------------------------
	.section	.nv.shared._ZN7cutlass13device_kernelIN5flash19enable_sm80_to_sm89INS1_16FlashAttnFwdSm80INS1_25CollectiveMainloopFwdSm80ILi8ELi1ELb1EN4cute5tupleIJNS5_1CILi128EEENS7_ILi48EEENS7_ILi256EEEEEELi256ENS_10bfloat16_tEfNS_4arch4Sm80ELb0ELb1ELb1ELb0ELb0ELb0ELb1ELb0EEENS1_21CollectiveEpilogueFwdINS6_IJS8_SA_S9_EEENS6_IJNS7_ILi1EEESI_SI_EEESC_SE_Li256ELb0ELb1ELb0ELb0EEENS1_19SingleTileSchedulerILb0ELb0ELb1ELi128EEEEEEEEEvNT_6ParamsE,"aw",@nobits
	.sectionflags	@""
	.align	16


//--------------------- .nv.shared._ZN7cutlass13device_kernelIN5flash19enable_sm80_to_sm89INS1_16FlashAttnFwdSm80INS1_25CollectiveMainloopFwdSm80ILi8ELi1ELb1EN4cute5tupleIJNS5_1CILi128EEENS7_ILi48EEENS7_ILi256EEEEEELi256ENS_10bfloat16_tEfNS_4arch4Sm80ELb0ELb1ELb1ELb1ELb0ELb0ELb1ELb0EEENS1_21CollectiveEpilogueFwdINS6_IJS8_SA_S9_EEENS6_IJNS7_ILi1EEESI_SI_EEESC_SE_Li256ELb1ELb1ELb0ELb0EEENS1_19SingleTileSchedulerILb1ELb0ELb1ELi128EEEEEEEEEvNT_6ParamsE --------------------------
	.section	.nv.shared._ZN7cutlass13device_kernelIN5flash19enable_sm80_to_sm89INS1_16FlashAttnFwdSm80INS1_25CollectiveMainloopFwdSm80ILi8ELi1ELb1EN4cute5tupleIJNS5_1CILi128EEENS7_ILi48EEENS7_ILi256EEEEEELi256ENS_10bfloat16_tEfNS_4arch4Sm80ELb0ELb1ELb1ELb1ELb0ELb0ELb1ELb0EEENS1_21CollectiveEpilogueFwdINS6_IJS8_SA_S9_EEENS6_IJNS7_ILi1EEESI_SI_EEESC_SE_Li256ELb1ELb1ELb0ELb0EEENS1_19SingleTileSchedulerILb1ELb0ELb1ELi128EEEEEEEEEvNT_6ParamsE,"aw",@nobits
	.sectionflags	@""
	.align	16


//--------------------- .nv.shared._ZN7cutlass13device_kernelIN5flash19enable_sm80_to_sm89INS1_16FlashAttnFwdSm80INS1_25CollectiveMainloopFwdSm80ILi8ELi1ELb0EN4cute5tupleIJNS5_1CILi128EEENS7_ILi32EEENS7_ILi256EEEEEELi256ENS_10bfloat16_tEfNS_4arch4Sm80ELb0ELb1ELb1ELb1ELb0ELb1ELb1ELb0EEENS1_21CollectiveEpilogueFwdINS6_IJS8_SA_S9_EEENS6_IJNS7_ILi1EEESI_SI_EEESC_SE_Li256ELb1ELb1ELb0ELb0EEENS1_19SingleTileSchedulerILb1ELb0ELb1ELi128EEEEEEEEEvNT_6ParamsE --------------------------
	.section	.nv.shared._ZN7cutlass13device_kernelIN5flash19enable_sm80_to_sm89INS1_16FlashAttnFwdSm80INS1_25CollectiveMainloopFwdSm80ILi8ELi1ELb0EN4cute5tupleIJNS5_1CILi128EEENS7_ILi32EEENS7_ILi256EEEEEELi256ENS_10bfloat16_tEfNS_4arch4Sm80ELb0ELb1ELb1ELb1ELb0ELb1ELb1ELb0EEENS1_21CollectiveEpilogueFwdINS6_IJS8_SA_S9_EEENS6_IJNS7_ILi1EEESI_SI_EEESC_SE_Li256ELb1ELb1ELb0ELb0EEENS1_19SingleTileSchedulerILb1ELb0ELb1ELi128EEEEEEEEEvNT_6ParamsE,"aw",@nobits
	.sectionflags	@""
	.align	16


//--------------------- .nv.shared._ZN7cutlass13device_kernelIN5flash19enable_sm80_to_sm89INS1_16FlashAttnFwdSm80INS1_25CollectiveMainloopFwdSm80ILi8ELi1ELb1EN4cute5tupleIJNS5_1CILi128EEENS7_ILi64EEENS7_ILi256EEEEEELi256ENS_10bfloat16_tEfNS_4arch4Sm80ELb1ELb0ELb1ELb0ELb0ELb0ELb1ELb0EEENS1_21CollectiveEpilogueFwdINS6_IJS8_SA_S9_EEENS6_IJNS7_ILi1EEESI_SI_EEESC_SE_Li256ELb0ELb1ELb0ELb0EEENS1_30DynamicPersistentTileSchedulerILi256ELi256ELb0ELb1ELb0EEEEEEEEEvNT_6ParamsE --------------------------
	.section	.nv.shared._ZN7cutlass13device_kernelIN5flash19enable_sm80_to_sm89INS1_16FlashAttnFwdSm80INS1_25CollectiveMainloopFwdSm80ILi8ELi1ELb1EN4cute5tupleIJNS5_1CILi128EEENS7_ILi64EEENS7_ILi256EEEEEELi256ENS_10bfloat16_tEfNS_4arch4Sm80ELb1ELb0ELb1ELb0ELb0ELb0ELb1ELb0EEENS1_21CollectiveEpilogueFwdINS6_IJS8_SA_S9_EEENS6_IJNS7_ILi1EEESI_SI_EEESC_SE_Li256ELb0ELb1ELb0ELb0EEENS1_30DynamicPersistentTileSchedulerILi256ELi256ELb0ELb1ELb0EEEEEEEEEvNT_6ParamsE,"aw",@nobits
	.sectionflags	@""
	.align	16


//--------------------- .nv.shared._ZN7cutlass13device_kernelIN5flash19enable_sm80_to_sm89INS1_16FlashAttnFwdSm80INS1_25CollectiveMainloopFwdSm80ILi8ELi1ELb1EN4cute5tupleIJNS5_1CILi128EEENS7_ILi64EEENS7_ILi256EEEEEELi256ENS_10bfloat16_tEfNS_4arch4Sm80ELb1ELb0ELb1ELb1ELb0ELb0ELb1ELb0EEENS1_21CollectiveEpilogueFwdINS6_IJS8_SA_S9_EEENS6_IJNS7_ILi1EEESI_SI_EEESC_SE_Li256ELb1ELb1ELb0ELb0EEENS1_19SingleTileSchedulerILb1ELb0ELb1ELi128EEEEEEEEEvNT_6ParamsE --------------------------
	.section	.nv.shared._ZN7cutlass13device_kernelIN5flash19enable_sm80_to_sm89INS1_16FlashAttnFwdSm80INS1_25CollectiveMainloopFwdSm80ILi8ELi1ELb1EN4cute5tupleIJNS5_1CILi128EEENS7_ILi64EEENS7_ILi256EEEEEELi256ENS_10bfloat16_tEfNS_4arch4Sm80ELb1ELb0ELb1ELb1ELb0ELb0ELb1ELb0EEENS1_21CollectiveEpilogueFwdINS6_IJS8_SA_S9_EEENS6_IJNS7_ILi1EEESI_SI_EEESC_SE_Li256ELb1ELb1ELb0ELb0EEENS1_19SingleTileSchedulerILb1ELb0ELb1ELi128EEEEEEEEEvNT_6ParamsE,"aw",@nobits
	.sectionflags	@""
	.align	16


//--------------------- .nv.shared._ZN7cutlass13device_kernelIN5flash19enable_sm80_to_sm89INS1_16FlashAttnFwdSm80INS1_25CollectiveMainloopFwdSm80ILi8ELi1ELb0EN4cute5tupleIJNS5_1CILi128EEENS7_ILi32EEENS7_ILi256EEEEEELi256ENS_10bfloat16_tEfNS_4arch4Sm80ELb1ELb0ELb1ELb1ELb0ELb1ELb1ELb0EEENS1_21CollectiveEpilogueFwdINS6_IJS8_SA_S9_EEENS6_IJNS7_ILi1EEESI_SI_EEESC_SE_Li256ELb1ELb1ELb0ELb0EEENS1_19SingleTileSchedulerILb1ELb0ELb1ELi128EEEEEEEEEvNT_6ParamsE --------------------------
	.section	.nv.shared._ZN7cutlass13device_kernelIN5flash19enable_sm80_to_sm89INS1_16FlashAttnFwdSm80INS1_25CollectiveMainloopFwdSm80ILi8ELi1ELb0EN4cute5tupleIJNS5_1CILi128EEENS7_ILi32EEENS7_ILi256EEEEEELi256ENS_10bfloat16_tEfNS_4arch4Sm80ELb1ELb0ELb1ELb1ELb0ELb1ELb1ELb0EEENS1_21CollectiveEpilogueFwdINS6_IJS8_SA_S9_EEENS6_IJNS7_ILi1EEESI_SI_EEESC_SE_Li256ELb1ELb1ELb0ELb0EEENS1_19SingleTileSchedulerILb1ELb0ELb1ELi128EEEEEEEEEvNT_6ParamsE,"aw",@nobits
	.sectionflags	@""
	.align	16


//--------------------- .nv.shared._ZN7cutlass13device_kernelIN5flash19enable_sm80_to_sm89INS1_16FlashAttnFwdSm80INS1_25CollectiveMainloopFwdSm80ILi8ELi1ELb0EN4cute5tupleIJNS5_1CILi128EEENS7_ILi96EEENS7_ILi256EEEEEELi256ENS_10bfloat16_tEfNS_4arch4Sm80ELb0ELb0ELb1ELb0ELb0ELb0ELb1ELb0EEENS1_21CollectiveEpilogueFwdINS6_IJS8_SA_S9_EEENS6_IJNS7_ILi1EEESI_SI_EEESC_SE_Li256ELb0ELb1ELb0ELb0EEENS1_19SingleTileSchedulerILb0ELb0ELb1ELi128EEEEEEEEEvNT_6ParamsE --------------------------
	.section	.nv.shared._ZN7cutlass13device_kernelIN5flash19enable_sm80_to_sm89INS1_16FlashAttnFwdSm80INS1_25CollectiveMainloopFwdSm80ILi8ELi1ELb0EN4cute5tupleIJNS5_1CILi128EEENS7_ILi96EEENS7_ILi256EEEEEELi256ENS_10bfloat16_tEfNS_4arch4Sm80ELb0ELb0ELb1ELb0ELb0ELb0ELb1ELb0EEENS1_21CollectiveEpilogueFwdINS6_IJS8_SA_S9_EEENS6_IJNS7_ILi1EEESI_SI_EEESC_SE_Li256ELb0ELb1ELb0ELb0EEENS1_19SingleTileSchedulerILb0ELb0ELb1ELi128EEEEEEEEEvNT_6ParamsE,"aw",@nobits
	.sectionflags	@""
	.align	16


//--------------------- .nv.shared._ZN7cutlass13device_kernelIN5flash19enable_sm80_to_sm89INS1_16FlashAttnFwdSm80INS1_25CollectiveMainloopFwdSm80ILi8ELi1ELb0EN4cute5tupleIJNS5_1CILi128EEENS7_ILi96EEENS7_ILi256EEEEEELi256ENS_10bfloat16_tEfNS_4arch4Sm80ELb0ELb0ELb1ELb1ELb0ELb0ELb1ELb0EEENS1_21CollectiveEpilogueFwdINS6_IJS8_SA_S9_EEENS6_IJNS7_ILi1EEESI_SI_EEESC_SE_Li256ELb1ELb1ELb0ELb0EEENS1_19SingleTileSchedulerILb1ELb0ELb1ELi128EEEEEEEEEvNT_6ParamsE --------------------------
	.section	.nv.shared._ZN7cutlass13device_kernelIN5flash19enable_sm80_to_sm89INS1_16FlashAttnFwdSm80INS1_25CollectiveMainloopFwdSm80ILi8ELi1ELb0EN4cute5tupleIJNS5_1CILi128EEENS7_ILi96EEENS7_ILi256EEEEEELi256ENS_10bfloat16_tEfNS_4arch4Sm80ELb0ELb0ELb1ELb1ELb0ELb0ELb1ELb0EEENS1_21CollectiveEpilogueFwdINS6_IJS8_SA_S9_EEENS6_IJNS7_ILi1EEESI_SI_EEESC_SE_Li256ELb1ELb1ELb0ELb0EEENS1_19SingleTileSchedulerILb1ELb0ELb1ELi128EEEEEEEEEvNT_6ParamsE,"aw",@nobits
	.sectionflags	@""
	.align	16


//--------------------- .nv.shared._ZN7cutlass13device_kernelIN5flash19enable_sm80_to_sm89INS1_16FlashAttnFwdSm80INS1_25CollectiveMainloopFwdSm80ILi8ELi1ELb0EN4cute5tupleIJNS5_1CILi128EEENS7_ILi48EEENS7_ILi256EEEEEELi256ENS_10bfloat16_tEfNS_4arch4Sm80ELb0ELb0ELb1ELb1ELb0ELb1ELb1ELb0EEENS1_21CollectiveEpilogueFwdINS6_IJS8_SA_S9_EEENS6_IJNS7_ILi1EEESI_SI_EEESC_SE_Li256ELb1ELb1ELb0ELb0EEENS1_19SingleTileSchedulerILb1ELb0ELb1ELi128EEEEEEEEEvNT_6ParamsE --------------------------
	.section	.nv.shared._ZN7cutlass13device_kernelIN5flash19enable_sm80_to_sm89INS1_16FlashAttnFwdSm80INS1_25CollectiveMainloopFwdSm80ILi8ELi1ELb0EN4cute5tupleIJNS5_1CILi128EEENS7_ILi48EEENS7_ILi256EEEEEELi256ENS_10bfloat16_tEfNS_4arch4Sm80ELb0ELb0ELb1ELb1ELb0ELb1ELb1ELb0EEENS1_21CollectiveEpilogueFwdINS6_IJS8_SA_S9_EEENS6_IJNS7_ILi1EEESI_SI_EEESC_SE_Li256ELb1ELb1ELb0ELb0EEENS1_19SingleTileSchedulerILb1ELb0ELb1ELi128EEEEEEEEEvNT_6ParamsE,"aw",@nobits
	.sectionflags	@""
	.align	16


//--------------------- .nv.shared._ZN7cutlass13device_kernelIN5flash19enable_sm80_to_sm89INS1_16FlashAttnFwdSm80INS1_25CollectiveMainloopFwdSm80ILi8ELi1ELb0EN4cute5tupleIJNS5_1CILi128EEENS7_ILi64EEENS7_ILi256EEEEEELi256ENS_10bfloat16_tEfNS_4arch4Sm80ELb0ELb1ELb1ELb0ELb0ELb0ELb1ELb0EEENS1_21CollectiveEpilogueFwdINS6_IJS8_SA_S9_EEENS6_IJNS7_ILi1EEESI_SI_EEESC_SE_Li256ELb0ELb1ELb0ELb0EEENS1_19SingleTileSchedulerILb0ELb0ELb1ELi128EEEEEEEEEvNT_6ParamsE --------------------------
	.section	.nv.shared._ZN7cutlass13device_kernelIN5flash19enable_sm80_to_sm89INS1_16FlashAttnFwdSm80INS1_25CollectiveMainloopFwdSm80ILi8ELi1ELb0EN4cute5tupleIJNS5_1CILi128EEENS7_ILi64EEENS7_ILi256EEEEEELi256ENS_10bfloat16_tEfNS_4arch4Sm80ELb0ELb1ELb1ELb0ELb0ELb0ELb1ELb0EEENS1_21CollectiveEpilogueFwdINS6_IJS8_SA_S9_EEENS6_IJNS7_ILi1EEESI_SI_EEESC_SE_Li256ELb0ELb1ELb0ELb0EEENS1_19SingleTileSchedulerILb0ELb0ELb1ELi128EEEEEEEEEvNT_6ParamsE,"aw",@nobits
	.sectionflags	@""
	.align	16


//--------------------- .nv.shared._ZN7cutlass13device_kernelIN5flash19enable_sm80_to_sm89INS1_16FlashAttnFwdSm80INS1_25CollectiveMainloopFwdSm80ILi8ELi1ELb0EN4cute5tupleIJNS5_1CILi128EEENS7_ILi64EEENS7_ILi256EEEEEELi256ENS_10bfloat16_tEfNS_4arch4Sm80ELb0ELb1ELb1ELb1ELb0ELb0ELb1ELb0EEENS1_21CollectiveEpilogueFwdINS6_IJS8_SA_S9_EEENS6_IJNS7_ILi1EEESI_SI_EEESC_SE_Li256ELb1ELb1ELb0ELb0EEENS1_19SingleTileSchedulerILb1ELb0ELb1ELi128EEEEEEEEEvNT_6ParamsE --------------------------
	.section	.nv.shared._ZN7cutlass13device_kernelIN5flash19enable_sm80_to_sm89INS1_16FlashAttnFwdSm80INS1_25CollectiveMainloopFwdSm80ILi8ELi1ELb0EN4cute5tupleIJNS5_1CILi128EEENS7_ILi64EEENS7_ILi256EEEEEELi256ENS_10bfloat16_tEfNS_4arch4Sm80ELb0ELb1ELb1ELb1ELb0ELb0ELb1ELb0EEENS1_21CollectiveEpilogueFwdINS6_IJS8_SA_S9_EEENS6_IJNS7_ILi1EEESI_SI_EEESC_SE_Li256ELb1ELb1ELb0ELb0EEENS1_19SingleTileSchedulerILb1ELb0ELb1ELi128EEEEEEEEEvNT_6ParamsE,"aw",@nobits
	.sectionflags	@""
	.align	16


//--------------------- .nv.shared._ZN7cutlass13device_kernelIN5flash19enable_sm80_to_sm89INS1_16FlashAttnFwdSm80INS1_25CollectiveMainloopFwdSm80ILi8ELi1ELb0EN4cute5tupleIJNS5_1CILi128EEENS7_ILi48EEENS7_ILi256EEEEEELi256ENS_10bfloat16_tEfNS_4arch4Sm80ELb0ELb1ELb1ELb1ELb0ELb1ELb1ELb0EEENS1_21CollectiveEpilogueFwdINS6_IJS8_SA_S9_EEENS6_IJNS7_ILi1EEESI_SI_EEESC_SE_Li256ELb1ELb1ELb0ELb0EEENS1_19SingleTileSchedulerILb1ELb0ELb1ELi128EEEEEEEEEvNT_6ParamsE --------------------------
	.section	.nv.shared._ZN7cutlass13device_kernelIN5flash19enable_sm80_to_sm89INS1_16FlashAttnFwdSm80INS1_25CollectiveMainloopFwdSm80ILi8ELi1ELb0EN4cute5tupleIJNS5_1CILi128EEENS7_ILi48EEENS7_ILi256EEEEEELi256ENS_10bfloat16_tEfNS_4arch4Sm80ELb0ELb1ELb1ELb1ELb0ELb1ELb1ELb0EEENS1_21CollectiveEpilogueFwdINS6_IJS8_SA_S9_EEENS6_IJNS7_ILi1EEESI_SI_EEESC_SE_Li256ELb1ELb1ELb0ELb0EEENS1_19SingleTileSchedulerILb1ELb0ELb1ELi128EEEEEEEEEvNT_6ParamsE,"aw",@nobits
	.sectionflags	@""
	.align	16


//--------------------- .nv.shared._ZN7cutlass13device_kernelIN5flash19enable_sm80_to_sm89INS1_16FlashAttnFwdSm80INS1_25CollectiveMainloopFwdSm80ILi8ELi1ELb0EN4cute5tupleIJNS5_1CILi128EEENS7_ILi96EEENS7_ILi256EEEEEELi256ENS_10bfloat16_tEfNS_4arch4Sm80ELb1ELb0ELb1ELb0ELb0ELb0ELb1ELb0EEENS1_21CollectiveEpilogueFwdINS6_IJS8_SA_S9_EEENS6_IJNS7_ILi1EEESI_SI_EEESC_SE_Li256ELb0ELb1ELb0ELb0EEENS1_30DynamicPersistentTileSchedulerILi256ELi256ELb0ELb1ELb0EEEEEEEEEvNT_6ParamsE --------------------------
	.section	.nv.shared._ZN7cutlass13device_kernelIN5flash19enable_sm80_to_sm89INS1_16FlashAttnFwdSm80INS1_25CollectiveMainloopFwdSm80ILi8ELi1ELb0EN4cute5tupleIJNS5_1CILi128EEENS7_ILi96EEENS7_ILi256EEEEEELi256ENS_10bfloat16_tEfNS_4arch4Sm80ELb1ELb0ELb1ELb0ELb0ELb0ELb1ELb0EEENS1_21CollectiveEpilogueFwdINS6_IJS8_SA_S9_EEENS6_IJNS7_ILi1EEESI_SI_EEESC_SE_Li256ELb0ELb1ELb0ELb0EEENS1_30DynamicPersistentTileSchedulerILi256ELi256ELb0ELb1ELb0EEEEEEEEEvNT_6ParamsE,"aw",@nobits
	.sectionflags	@""
	.align	16


//--------------------- .nv.shared._ZN7cutlass13device_kernelIN5flash19enable_sm80_to_sm89INS1_16FlashAttnFwdSm80INS1_25CollectiveMainloopFwdSm80ILi8ELi1ELb0EN4cute5tupleIJNS5_1CILi128EEENS7_ILi96EEENS7_ILi256EEEEEELi256ENS_10bfloat16_tEfNS_4arch4Sm80ELb1ELb0ELb1ELb1ELb0ELb0ELb1ELb0EEENS1_21CollectiveEpilogueFwdINS6_IJS8_SA_S9_EEENS6_IJNS7_ILi1EEESI_SI_EEESC_SE_Li256ELb1ELb1ELb0ELb0EEENS1_19SingleTileSchedulerILb1ELb0ELb1ELi128EEEEEEEEEvNT_6ParamsE --------------------------
	.section	.nv.shared._ZN7cutlass13device_kernelIN5flash19enable_sm80_to_sm89INS1_16FlashAttnFwdSm80INS1_25CollectiveMainloopFwdSm80ILi8ELi1ELb0EN4cute5tupleIJNS5_1CILi128EEENS7_ILi96EEENS7_ILi256EEEEEELi256ENS_10bfloat16_tEfNS_4arch4Sm80ELb1ELb0ELb1ELb1ELb0ELb0ELb1ELb0EEENS1_21CollectiveEpilogueFwdINS6_IJS8_SA_S9_EEENS6_IJNS7_ILi1EEESI_SI_EEESC_SE_Li256ELb1ELb1ELb0ELb0EEENS1_19SingleTileSchedulerILb1ELb0ELb1ELi128EEEEEEEEEvNT_6ParamsE,"aw",@nobits
	.sectionflags	@""
	.align	16


//--------------------- .nv.shared._ZN7cutlass13device_kernelIN5flash19enable_sm80_to_sm89INS1_16FlashAttnFwdSm80INS1_25CollectiveMainloopFwdSm80ILi8ELi1ELb0EN4cute5tupleIJNS5_1CILi128EEENS7_ILi48EEENS7_ILi256EEEEEELi256ENS_10bfloat16_tEfNS_4arch4Sm80ELb1ELb0ELb1ELb1ELb0ELb1ELb1ELb0EEENS1_21CollectiveEpilogueFwdINS6_IJS8_SA_S9_EEENS6_IJNS7_ILi1EEESI_SI_EEESC_SE_Li256ELb1ELb1ELb0ELb0EEENS1_19SingleTileSchedulerILb1ELb0ELb1ELi128EEEEEEEEEvNT_6ParamsE --------------------------
	.section	.nv.shared._ZN7cutlass13device_kernelIN5flash19enable_sm80_to_sm89INS1_16FlashAttnFwdSm80INS1_25CollectiveMainloopFwdSm80ILi8ELi1ELb0EN4cute5tupleIJNS5_1CILi128EEENS7_ILi48EEENS7_ILi256EEEEEELi256ENS_10bfloat16_tEfNS_4arch4Sm80ELb1ELb0ELb1ELb1ELb0ELb1ELb1ELb0EEENS1_21CollectiveEpilogueFwdINS6_IJS8_SA_S9_EEENS6_IJNS7_ILi1EEESI_SI_EEESC_SE_Li256ELb1ELb1ELb0ELb0EEENS1_19SingleTileSchedulerILb1ELb0ELb1ELi128EEEEEEEEEvNT_6ParamsE,"aw",@nobits
	.sectionflags	@""
	.align	16
